	.target	sm_103a

	.elftype	@"ET_EXEC"


//--------------------- .note.nv.tkinfo           --------------------------
	.section	.note.nv.tkinfo,"",@"SHT_NOTE"
	.sectionflags	@"SHF_NOTE_NV_TKINFO"
	.tkinfo
        /*0018*/ 	.word	0x00000002
        /*0030*/ 	.string	""
        /*0030*/ 	.string	"ptxas"
        /*0030*/ 	.string	"Cuda compilation tools, release 13.0, V13.0.88"
        /*0030*/ 	.string	"Build cuda_13.0.r13.0/compiler.36424714_0"
        /*0030*/ 	.string	"-arch sm_103a -m 64 "



//--------------------- .note.nv.cuinfo           --------------------------
	.section	.note.nv.cuinfo,"",@"SHT_NOTE"
	.sectionflags	@"SHF_NOTE_NV_CUINFO"
        /*0018*/ 	.short	0x0002
        /*001a*/ 	.short	0x0067
        /*001c*/ 	.short	0x0082
	.zero		2


//--------------------- .nv.info                  --------------------------
	.section	.nv.info,"",@"SHT_CUDA_INFO"
	.align	4


	//----- nvinfo : EIATTR_REGCOUNT
	.align		4
        /*0000*/ 	.byte	0x04, 0x2f
        /*0002*/ 	.short	(.L_12 - .L_11)
	.align		4
.L_11:
        /*0004*/ 	.word	index@(_ZN5flash24flash_fwd_splitkv_kernelI23Flash_fwd_kernel_traitsILi256ELi64ELi64ELi4ELb0ELb0EN7cutlass6half_tE19Flash_kernel_traitsILi256ELi64ELi64ELi4ES3_EELb0ELb1ELb1ELb0ELb0ELb1ELb1ELb1EEEvNS_16Flash_fwd_paramsE)
        /*0008*/ 	.word	0x000000fe


	//----- nvinfo : EIATTR_FRAME_SIZE
	.align		4
.L_12:
        /*000c*/ 	.byte	0x04, 0x11
        /*000e*/ 	.short	(.L_14 - .L_13)
	.align		4
.L_13:
        /*0010*/ 	.word	index@(_ZN5flash24flash_fwd_splitkv_kernelI23Flash_fwd_kernel_traitsILi256ELi64ELi64ELi4ELb0ELb0EN7cutlass6half_tE19Flash_kernel_traitsILi256ELi64ELi64ELi4ES3_EELb0ELb1ELb1ELb0ELb0ELb1ELb1ELb1EEEvNS_16Flash_fwd_paramsE)
        /*0014*/ 	.word	0x00000000


	//----- nvinfo : EIATTR_REGCOUNT
	.align		4
.L_14:
        /*0018*/ 	.byte	0x04, 0x2f
        /*001a*/ 	.short	(.L_16 - .L_15)
	.align		4
.L_15:
        /*001c*/ 	.word	index@(_ZN5flash24flash_fwd_splitkv_kernelI23Flash_fwd_kernel_traitsILi256ELi64ELi64ELi4ELb0ELb0EN7cutlass6half_tE19Flash_kernel_traitsILi256ELi64ELi64ELi4ES3_EELb0ELb1ELb1ELb0ELb0ELb0ELb1ELb1EEEvNS_16Flash_fwd_paramsE)
        /*0020*/ 	.word	0x000000f8


	//----- nvinfo : EIATTR_FRAME_SIZE
	.align		4
.L_16:
        /*0024*/ 	.byte	0x04, 0x11
        /*0026*/ 	.short	(.L_18 - .L_17)
	.align		4
.L_17:
        /*0028*/ 	.word	index@(_ZN5flash24flash_fwd_splitkv_kernelI23Flash_fwd_kernel_traitsILi256ELi64ELi64ELi4ELb0ELb0EN7cutlass6half_tE19Flash_kernel_traitsILi256ELi64ELi64ELi4ES3_EELb0ELb1ELb1ELb0ELb0ELb0ELb1ELb1EEEvNS_16Flash_fwd_paramsE)
        /*002c*/ 	.word	0x00000000


	//----- nvinfo : EIATTR_REGCOUNT
	.align		4
.L_18:
        /*0030*/ 	.byte	0x04, 0x2f
        /*0032*/ 	.short	(.L_20 - .L_19)
	.align		4
.L_19:
        /*0034*/ 	.word	index@(_ZN5flash24flash_fwd_splitkv_kernelI23Flash_fwd_kernel_traitsILi256ELi64ELi64ELi4ELb0ELb0EN7cutlass6half_tE19Flash_kernel_traitsILi256ELi64ELi64ELi4ES3_EELb0ELb1ELb0ELb0ELb1ELb1ELb1ELb1EEEvNS_16Flash_fwd_paramsE)
        /*0038*/ 	.word	0x000000f4


	//----- nvinfo : EIATTR_FRAME_SIZE
	.align		4
.L_20:
        /*003c*/ 	.byte	0x04, 0x11
        /*003e*/ 	.short	(.L_22 - .L_21)
	.align		4
.L_21:
        /*0040*/ 	.word	index@(_ZN5flash24flash_fwd_splitkv_kernelI23Flash_fwd_kernel_traitsILi256ELi64ELi64ELi4ELb0ELb0EN7cutlass6half_tE19Flash_kernel_traitsILi256ELi64ELi64ELi4ES3_EELb0ELb1ELb0ELb0ELb1ELb1ELb1ELb1EEEvNS_16Flash_fwd_paramsE)
        /*0044*/ 	.word	0x00000000


	//----- nvinfo : EIATTR_REGCOUNT
	.align		4
.L_22:
        /*0048*/ 	.byte	0x04, 0x2f
        /*004a*/ 	.short	(.L_24 - .L_23)
	.align		4
.L_23:
        /*004c*/ 	.word	index@(_ZN5flash24flash_fwd_splitkv_kernelI23Flash_fwd_kernel_traitsILi256ELi64ELi64ELi4ELb0ELb0EN7cutlass6half_tE19Flash_kernel_traitsILi256ELi64ELi64ELi4ES3_EELb0ELb1ELb0ELb0ELb1ELb0ELb1ELb1EEEvNS_16Flash_fwd_paramsE)
        /*0050*/ 	.word	0x000000f4


	//----- nvinfo : EIATTR_FRAME_SIZE
	.align		4
.L_24:
        /*0054*/ 	.byte	0x04, 0x11
        /*0056*/ 	.short	(.L_26 - .L_25)
	.align		4
.L_25:
        /*0058*/ 	.word	index@(_ZN5flash24flash_fwd_splitkv_kernelI23Flash_fwd_kernel_traitsILi256ELi64ELi64ELi4ELb0ELb0EN7cutlass6half_tE19Flash_kernel_traitsILi256ELi64ELi64ELi4ES3_EELb0ELb1ELb0ELb0ELb1ELb0ELb1ELb1EEEvNS_16Flash_fwd_paramsE)
        /*005c*/ 	.word	0x00000000


	//----- nvinfo : EIATTR_REGCOUNT
	.align		4
.L_26:
        /*0060*/ 	.byte	0x04, 0x2f
        /*0062*/ 	.short	(.L_28 - .L_27)
	.align		4
.L_27:
        /*0064*/ 	.word	index@(_ZN5flash24flash_fwd_splitkv_kernelI23Flash_fwd_kernel_traitsILi256ELi64ELi64ELi4ELb0ELb0EN7cutlass6half_tE19Flash_kernel_traitsILi256ELi64ELi64ELi4ES3_EELb0ELb1ELb1ELb0ELb0ELb1ELb1ELb0EEEvNS_16Flash_fwd_paramsE)
        /*0068*/ 	.word	0x000000ff


	//----- nvinfo : EIATTR_FRAME_SIZE
	.align		4
.L_28:
        /*006c*/ 	.byte	0x04, 0x11
        /*006e*/ 	.short	(.L_30 - .L_29)
	.align		4
.L_29:
        /*0070*/ 	.word	index@(_ZN5flash24flash_fwd_splitkv_kernelI23Flash_fwd_kernel_traitsILi256ELi64ELi64ELi4ELb0ELb0EN7cutlass6half_tE19Flash_kernel_traitsILi256ELi64ELi64ELi4ES3_EELb0ELb1ELb1ELb0ELb0ELb1ELb1ELb0EEEvNS_16Flash_fwd_paramsE)
        /*0074*/ 	.word	0x00000000


	//----- nvinfo : EIATTR_REGCOUNT
	.align		4
.L_30:
        /*0078*/ 	.byte	0x04, 0x2f
        /*007a*/ 	.short	(.L_32 - .L_31)
	.align		4
.L_31:
        /*007c*/ 	.word	index@(_ZN5flash24flash_fwd_splitkv_kernelI23Flash_fwd_kernel_traitsILi256ELi64ELi64ELi4ELb0ELb0EN7cutlass6half_tE19Flash_kernel_traitsILi256ELi64ELi64ELi4ES3_EELb0ELb1ELb1ELb0ELb0ELb0ELb1ELb0EEEvNS_16Flash_fwd_paramsE)
        /*0080*/ 	.word	0x000000fe


	//----- nvinfo : EIATTR_FRAME_SIZE
	.align		4
.L_32:
        /*0084*/ 	.byte	0x04, 0x11
        /*0086*/ 	.short	(.L_34 - .L_33)
	.align		4
.L_33:
        /*0088*/ 	.word	index@(_ZN5flash24flash_fwd_splitkv_kernelI23Flash_fwd_kernel_traitsILi256ELi64ELi64ELi4ELb0ELb0EN7cutlass6half_tE19Flash_kernel_traitsILi256ELi64ELi64ELi4ES3_EELb0ELb1ELb1ELb0ELb0ELb0ELb1ELb0EEEvNS_16Flash_fwd_paramsE)
        /*008c*/ 	.word	0x00000000


	//----- nvinfo : EIATTR_REGCOUNT
	.align		4
.L_34:
        /*0090*/ 	.byte	0x04, 0x2f
        /*0092*/ 	.short	(.L_36 - .L_35)
	.align		4
.L_35:
        /*0094*/ 	.word	index@(_ZN5flash24flash_fwd_splitkv_kernelI23Flash_fwd_kernel_traitsILi256ELi64ELi64ELi4ELb0ELb0EN7cutlass6half_tE19Flash_kernel_traitsILi256ELi64ELi64ELi4ES3_EELb0ELb1ELb0ELb0ELb1ELb1ELb1ELb0EEEvNS_16Flash_fwd_paramsE)
        /*0098*/ 	.word	0x000000ff


	//----- nvinfo : EIATTR_FRAME_SIZE
	.align		4
.L_36:
        /*009c*/ 	.byte	0x04, 0x11
        /*009e*/ 	.short	(.L_38 - .L_37)
	.align		4
.L_37:
        /*00a0*/ 	.word	index@(_ZN5flash24flash_fwd_splitkv_kernelI23Flash_fwd_kernel_traitsILi256ELi64ELi64ELi4ELb0ELb0EN7cutlass6half_tE19Flash_kernel_traitsILi256ELi64ELi64ELi4ES3_EELb0ELb1ELb0ELb0ELb1ELb1ELb1ELb0EEEvNS_16Flash_fwd_paramsE)
        /*00a4*/ 	.word	0x00000000


	//----- nvinfo : EIATTR_REGCOUNT
	.align		4
.L_38:
        /*00a8*/ 	.byte	0x04, 0x2f
        /*00aa*/ 	.short	(.L_40 - .L_39)
	.align		4
.L_39:
        /*00ac*/ 	.word	index@(_ZN5flash24flash_fwd_splitkv_kernelI23Flash_fwd_kernel_traitsILi256ELi64ELi64ELi4ELb0ELb0EN7cutlass6half_tE19Flash_kernel_traitsILi256ELi64ELi64ELi4ES3_EELb0ELb1ELb0ELb0ELb1ELb0ELb1ELb0EEEvNS_16Flash_fwd_paramsE)
        /*00b0*/ 	.word	0x000000fa


	//----- nvinfo : EIATTR_FRAME_SIZE
	.align		4
.L_40:
        /*00b4*/ 	.byte	0x04, 0x11
        /*00b6*/ 	.short	(.L_42 - .L_41)
	.align		4
.L_41:
        /*00b8*/ 	.word	index@(_ZN5flash24flash_fwd_splitkv_kernelI23Flash_fwd_kernel_traitsILi256ELi64ELi64ELi4ELb0ELb0EN7cutlass6half_tE19Flash_kernel_traitsILi256ELi64ELi64ELi4ES3_EELb0ELb1ELb0ELb0ELb1ELb0ELb1ELb0EEEvNS_16Flash_fwd_paramsE)
        /*00bc*/ 	.word	0x00000000


	//----- nvinfo : EIATTR_REGCOUNT
	.align		4
.L_42:
        /*00c0*/ 	.byte	0x04, 0x2f
        /*00c2*/ 	.short	(.L_44 - .L_43)
	.align		4
.L_43:
        /*00c4*/ 	.word	index@(_ZN5flash24flash_fwd_splitkv_kernelI23Flash_fwd_kernel_traitsILi256ELi64ELi64ELi4ELb0ELb0EN7cutlass6half_tE19Flash_kernel_traitsILi256ELi64ELi64ELi4ES3_EELb0ELb1ELb1ELb0ELb0ELb1ELb0ELb1EEEvNS_16Flash_fwd_paramsE)
        /*00c8*/ 	.word	0x000000fe


	//----- nvinfo : EIATTR_FRAME_SIZE
	.align		4
.L_44:
        /*00cc*/ 	.byte	0x04, 0x11
        /*00ce*/ 	.short	(.L_46 - .L_45)
	.align		4
.L_45:
        /*00d0*/ 	.word	index@(_ZN5flash24flash_fwd_splitkv_kernelI23Flash_fwd_kernel_traitsILi256ELi64ELi64ELi4ELb0ELb0EN7cutlass6half_tE19Flash_kernel_traitsILi256ELi64ELi64ELi4ES3_EELb0ELb1ELb1ELb0ELb0ELb1ELb0ELb1EEEvNS_16Flash_fwd_paramsE)
        /*00d4*/ 	.word	0x00000000


	//----- nvinfo : EIATTR_REGCOUNT
	.align		4
.L_46:
        /*00d8*/ 	.byte	0x04, 0x2f
        /*00da*/ 	.short	(.L_48 - .L_47)
	.align		4
.L_47:
        /*00dc*/ 	.word	index@(_ZN5flash24flash_fwd_splitkv_kernelI23Flash_fwd_kernel_traitsILi256ELi64ELi64ELi4ELb0ELb0EN7cutlass6half_tE19Flash_kernel_traitsILi256ELi64ELi64ELi4ES3_EELb0ELb1ELb1ELb0ELb0ELb0ELb0ELb1EEEvNS_16Flash_fwd_paramsE)
        /*00e0*/ 	.word	0x000000fa


	//----- nvinfo : EIATTR_FRAME_SIZE
	.align		4
.L_48:
        /*00e4*/ 	.byte	0x04, 0x11
        /*00e6*/ 	.short	(.L_50 - .L_49)
	.align		4
.L_49:
        /*00e8*/ 	.word	index@(_ZN5flash24flash_fwd_splitkv_kernelI23Flash_fwd_kernel_traitsILi256ELi64ELi64ELi4ELb0ELb0EN7cutlass6half_tE19Flash_kernel_traitsILi256ELi64ELi64ELi4ES3_EELb0ELb1ELb1ELb0ELb0ELb0ELb0ELb1EEEvNS_16Flash_fwd_paramsE)
        /*00ec*/ 	.word	0x00000000


	//----- nvinfo : EIATTR_REGCOUNT
	.align		4
.L_50:
        /*00f0*/ 	.byte	0x04, 0x2f
        /*00f2*/ 	.short	(.L_52 - .L_51)
	.align		4
.L_51:
        /*00f4*/ 	.word	index@(_ZN5flash24flash_fwd_splitkv_kernelI23Flash_fwd_kernel_traitsILi256ELi64ELi64ELi4ELb0ELb0EN7cutlass6half_tE19Flash_kernel_traitsILi256ELi64ELi64ELi4ES3_EELb0ELb1ELb0ELb0ELb1ELb1ELb0ELb1EEEvNS_16Flash_fwd_paramsE)
        /*00f8*/ 	.word	0x000000f8


	//----- nvinfo : EIATTR_FRAME_SIZE
	.align		4
.L_52:
        /*00fc*/ 	.byte	0x04, 0x11
        /*00fe*/ 	.short	(.L_54 - .L_53)
	.align		4
.L_53:
        /*0100*/ 	.word	index@(_ZN5flash24flash_fwd_splitkv_kernelI23Flash_fwd_kernel_traitsILi256ELi64ELi64ELi4ELb0ELb0EN7cutlass6half_tE19Flash_kernel_traitsILi256ELi64ELi64ELi4ES3_EELb0ELb1ELb0ELb0ELb1ELb1ELb0ELb1EEEvNS_16Flash_fwd_paramsE)
        /*0104*/ 	.word	0x00000000


	//----- nvinfo : EIATTR_REGCOUNT
	.align		4
.L_54:
        /*0108*/ 	.byte	0x04, 0x2f
        /*010a*/ 	.short	(.L_56 - .L_55)
	.align		4
.L_55:
        /*010c*/ 	.word	index@(_ZN5flash24flash_fwd_splitkv_kernelI23Flash_fwd_kernel_traitsILi256ELi64ELi64ELi4ELb0ELb0EN7cutlass6half_tE19Flash_kernel_traitsILi256ELi64ELi64ELi4ES3_EELb0ELb1ELb0ELb0ELb1ELb0ELb0ELb1EEEvNS_16Flash_fwd_paramsE)
        /*0110*/ 	.word	0x000000fa


	//----- nvinfo : EIATTR_FRAME_SIZE
	.align		4
.L_56:
        /*0114*/ 	.byte	0x04, 0x11
        /*0116*/ 	.short	(.L_58 - .L_57)
	.align		4
.L_57:
        /*0118*/ 	.word	index@(_ZN5flash24flash_fwd_splitkv_kernelI23Flash_fwd_kernel_traitsILi256ELi64ELi64ELi4ELb0ELb0EN7cutlass6half_tE19Flash_kernel_traitsILi256ELi64ELi64ELi4ES3_EELb0ELb1ELb0ELb0ELb1ELb0ELb0ELb1EEEvNS_16Flash_fwd_paramsE)
        /*011c*/ 	.word	0x00000000


	//----- nvinfo : EIATTR_REGCOUNT
	.align		4
.L_58:
        /*0120*/ 	.byte	0x04, 0x2f
        /*0122*/ 	.short	(.L_60 - .L_59)
	.align		4
.L_59:
        /*0124*/ 	.word	index@(_ZN5flash24flash_fwd_splitkv_kernelI23Flash_fwd_kernel_traitsILi256ELi64ELi64ELi4ELb0ELb0EN7cutlass6half_tE19Flash_kernel_traitsILi256ELi64ELi64ELi4ES3_EELb0ELb1ELb1ELb0ELb0ELb1ELb0ELb0EEEvNS_16Flash_fwd_paramsE)
        /*0128*/ 	.word	0x000000ff


	//----- nvinfo : EIATTR_FRAME_SIZE
	.align		4
.L_60:
        /*012c*/ 	.byte	0x04, 0x11
        /*012e*/ 	.short	(.L_62 - .L_61)
	.align		4
.L_61:
        /*0130*/ 	.word	index@(_ZN5flash24flash_fwd_splitkv_kernelI23Flash_fwd_kernel_traitsILi256ELi64ELi64ELi4ELb0ELb0EN7cutlass6half_tE19Flash_kernel_traitsILi256ELi64ELi64ELi4ES3_EELb0ELb1ELb1ELb0ELb0ELb1ELb0ELb0EEEvNS_16Flash_fwd_paramsE)
        /*0134*/ 	.word	0x00000000


	//----- nvinfo : EIATTR_REGCOUNT
	.align		4
.L_62:
        /*0138*/ 	.byte	0x04, 0x2f
        /*013a*/ 	.short	(.L_64 - .L_63)
	.align		4
.L_63:
        /*013c*/ 	.word	index@(_ZN5flash24flash_fwd_splitkv_kernelI23Flash_fwd_kernel_traitsILi256ELi64ELi64ELi4ELb0ELb0EN7cutlass6half_tE19Flash_kernel_traitsILi256ELi64ELi64ELi4ES3_EELb0ELb1ELb1ELb0ELb0ELb0ELb0ELb0EEEvNS_16Flash_fwd_paramsE)
        /*0140*/ 	.word	0x000000fc


	//----- nvinfo : EIATTR_FRAME_SIZE
	.align		4
.L_64:
        /*0144*/ 	.byte	0x04, 0x11
        /*0146*/ 	.short	(.L_66 - .L_65)
	.align		4
.L_65:
        /*0148*/ 	.word	index@(_ZN5flash24flash_fwd_splitkv_kernelI23Flash_fwd_kernel_traitsILi256ELi64ELi64ELi4ELb0ELb0EN7cutlass6half_tE19Flash_kernel_traitsILi256ELi64ELi64ELi4ES3_EELb0ELb1ELb1ELb0ELb0ELb0ELb0ELb0EEEvNS_16Flash_fwd_paramsE)
        /*014c*/ 	.word	0x00000000


	//----- nvinfo : EIATTR_REGCOUNT
	.align		4
.L_66:
        /*0150*/ 	.byte	0x04, 0x2f
        /*0152*/ 	.short	(.L_68 - .L_67)
	.align		4
.L_67:
        /*0154*/ 	.word	index@(_ZN5flash24flash_fwd_splitkv_kernelI23Flash_fwd_kernel_traitsILi256ELi64ELi64ELi4ELb0ELb0EN7cutlass6half_tE19Flash_kernel_traitsILi256ELi64ELi64ELi4ES3_EELb0ELb1ELb0ELb0ELb1ELb1ELb0ELb0EEEvNS_16Flash_fwd_paramsE)
        /*0158*/ 	.word	0x000000ff


	//----- nvinfo : EIATTR_FRAME_SIZE
	.align		4
.L_68:
        /*015c*/ 	.byte	0x04, 0x11
        /*015e*/ 	.short	(.L_70 - .L_69)
	.align		4
.L_69:
        /*0160*/ 	.word	index@(_ZN5flash24flash_fwd_splitkv_kernelI23Flash_fwd_kernel_traitsILi256ELi64ELi64ELi4ELb0ELb0EN7cutlass6half_tE19Flash_kernel_traitsILi256ELi64ELi64ELi4ES3_EELb0ELb1ELb0ELb0ELb1ELb1ELb0ELb0EEEvNS_16Flash_fwd_paramsE)
        /*0164*/ 	.word	0x00000000


	//----- nvinfo : EIATTR_REGCOUNT
	.align		4
.L_70:
        /*0168*/ 	.byte	0x04, 0x2f
        /*016a*/ 	.short	(.L_72 - .L_71)
	.align		4
.L_71:
        /*016c*/ 	.word	index@(_ZN5flash24flash_fwd_splitkv_kernelI23Flash_fwd_kernel_traitsILi256ELi64ELi64ELi4ELb0ELb0EN7cutlass6half_tE19Flash_kernel_traitsILi256ELi64ELi64ELi4ES3_EELb0ELb1ELb0ELb0ELb1ELb0ELb0ELb0EEEvNS_16Flash_fwd_paramsE)
        /*0170*/ 	.word	0x000000fc


	//----- nvinfo : EIATTR_FRAME_SIZE
	.align		4
.L_72:
        /*0174*/ 	.byte	0x04, 0x11
        /*0176*/ 	.short	(.L_74 - .L_73)
	.align		4
.L_73:
        /*0178*/ 	.word	index@(_ZN5flash24flash_fwd_splitkv_kernelI23Flash_fwd_kernel_traitsILi256ELi64ELi64ELi4ELb0ELb0EN7cutlass6half_tE19Flash_kernel_traitsILi256ELi64ELi64ELi4ES3_EELb0ELb1ELb0ELb0ELb1ELb0ELb0ELb0EEEvNS_16Flash_fwd_paramsE)
        /*017c*/ 	.word	0x00000000


	//----- nvinfo : EIATTR_REGCOUNT
	.align		4
.L_74:
        /*0180*/ 	.byte	0x04, 0x2f
        /*0182*/ 	.short	(.L_76 - .L_75)
	.align		4
.L_75:
        /*0184*/ 	.word	index@(_ZN5flash24flash_fwd_splitkv_kernelI23Flash_fwd_kernel_traitsILi256ELi64ELi64ELi4ELb0ELb0EN7cutlass6half_tE19Flash_kernel_traitsILi256ELi64ELi64ELi4ES3_EELb0ELb0ELb1ELb0ELb0ELb1ELb1ELb1EEEvNS_16Flash_fwd_paramsE)
        /*0188*/ 	.word	0x000000f4


	//----- nvinfo : EIATTR_FRAME_SIZE
	.align		4
.L_76:
        /*018c*/ 	.byte	0x04, 0x11
        /*018e*/ 	.short	(.L_78 - .L_77)
	.align		4
.L_77:
        /*0190*/ 	.word	index@(_ZN5flash24flash_fwd_splitkv_kernelI23Flash_fwd_kernel_traitsILi256ELi64ELi64ELi4ELb0ELb0EN7cutlass6half_tE19Flash_kernel_traitsILi256ELi64ELi64ELi4ES3_EELb0ELb0ELb1ELb0ELb0ELb1ELb1ELb1EEEvNS_16Flash_fwd_paramsE)
        /*0194*/ 	.word	0x00000000


	//----- nvinfo : EIATTR_REGCOUNT
	.align		4
.L_78:
        /*0198*/ 	.byte	0x04, 0x2f
        /*019a*/ 	.short	(.L_80 - .L_79)
	.align		4
.L_79:
        /*019c*/ 	.word	index@(_ZN5flash24flash_fwd_splitkv_kernelI23Flash_fwd_kernel_traitsILi256ELi64ELi64ELi4ELb0ELb0EN7cutlass6half_tE19Flash_kernel_traitsILi256ELi64ELi64ELi4ES3_EELb0ELb0ELb1ELb0ELb0ELb0ELb1ELb1EEEvNS_16Flash_fwd_paramsE)
        /*01a0*/ 	.word	0x000000f4


	//----- nvinfo : EIATTR_FRAME_SIZE
	.align		4
.L_80:
        /*01a4*/ 	.byte	0x04, 0x11
        /*01a6*/ 	.short	(.L_82 - .L_81)
	.align		4
.L_81:
        /*01a8*/ 	.word	index@(_ZN5flash24flash_fwd_splitkv_kernelI23Flash_fwd_kernel_traitsILi256ELi64ELi64ELi4ELb0ELb0EN7cutlass6half_tE19Flash_kernel_traitsILi256ELi64ELi64ELi4ES3_EELb0ELb0ELb1ELb0ELb0ELb0ELb1ELb1EEEvNS_16Flash_fwd_paramsE)
        /*01ac*/ 	.word	0x00000000


	//----- nvinfo : EIATTR_REGCOUNT
	.align		4
.L_82:
        /*01b0*/ 	.byte	0x04, 0x2f
        /*01b2*/ 	.short	(.L_84 - .L_83)
	.align		4
.L_83:
        /*01b4*/ 	.word	index@(_ZN5flash24flash_fwd_splitkv_kernelI23Flash_fwd_kernel_traitsILi256ELi64ELi64ELi4ELb0ELb0EN7cutlass6half_tE19Flash_kernel_traitsILi256ELi64ELi64ELi4ES3_EELb0ELb0ELb0ELb0ELb1ELb1ELb1ELb1EEEvNS_16Flash_fwd_paramsE)
        /*01b8*/ 	.word	0x000000f8


	//----- nvinfo : EIATTR_FRAME_SIZE
	.align		4
.L_84:
        /*01bc*/ 	.byte	0x04, 0x11
        /*01be*/ 	.short	(.L_86 - .L_85)
	.align		4
.L_85:
        /*01c0*/ 	.word	index@(_ZN5flash24flash_fwd_splitkv_kernelI23Flash_fwd_kernel_traitsILi256ELi64ELi64ELi4ELb0ELb0EN7cutlass6half_tE19Flash_kernel_traitsILi256ELi64ELi64ELi4ES3_EELb0ELb0ELb0ELb0ELb1ELb1ELb1ELb1EEEvNS_16Flash_fwd_paramsE)
        /*01c4*/ 	.word	0x00000000


	//----- nvinfo : EIATTR_REGCOUNT
	.align		4
.L_86:
        /*01c8*/ 	.byte	0x04, 0x2f
        /*01ca*/ 	.short	(.L_88 - .L_87)
	.align		4
.L_87:
        /*01cc*/ 	.word	index@(_ZN5flash24flash_fwd_splitkv_kernelI23Flash_fwd_kernel_traitsILi256ELi64ELi64ELi4ELb0ELb0EN7cutlass6half_tE19Flash_kernel_traitsILi256ELi64ELi64ELi4ES3_EELb0ELb0ELb0ELb0ELb1ELb0ELb1ELb1EEEvNS_16Flash_fwd_paramsE)
        /*01d0*/ 	.word	0x000000f0


	//----- nvinfo : EIATTR_FRAME_SIZE
	.align		4
.L_88:
        /*01d4*/ 	.byte	0x04, 0x11
        /*01d6*/ 	.short	(.L_90 - .L_89)
	.align		4
.L_89:
        /*01d8*/ 	.word	index@(_ZN5flash24flash_fwd_splitkv_kernelI23Flash_fwd_kernel_traitsILi256ELi64ELi64ELi4ELb0ELb0EN7cutlass6half_tE19Flash_kernel_traitsILi256ELi64ELi64ELi4ES3_EELb0ELb0ELb0ELb0ELb1ELb0ELb1ELb1EEEvNS_16Flash_fwd_paramsE)
        /*01dc*/ 	.word	0x00000000


	//----- nvinfo : EIATTR_REGCOUNT
	.align		4
.L_90:
        /*01e0*/ 	.byte	0x04, 0x2f
        /*01e2*/ 	.short	(.L_92 - .L_91)
	.align		4
.L_91:
        /*01e4*/ 	.word	index@(_ZN5flash24flash_fwd_splitkv_kernelI23Flash_fwd_kernel_traitsILi256ELi64ELi64ELi4ELb0ELb0EN7cutlass6half_tE19Flash_kernel_traitsILi256ELi64ELi64ELi4ES3_EELb0ELb0ELb1ELb0ELb0ELb1ELb1ELb0EEEvNS_16Flash_fwd_paramsE)
        /*01e8*/ 	.word	0x000000f6


	//----- nvinfo : EIATTR_FRAME_SIZE
	.align		4
.L_92:
        /*01ec*/ 	.byte	0x04, 0x11
        /*01ee*/ 	.short	(.L_94 - .L_93)
	.align		4
.L_93:
        /*01f0*/ 	.word	index@(_ZN5flash24flash_fwd_splitkv_kernelI23Flash_fwd_kernel_traitsILi256ELi64ELi64ELi4ELb0ELb0EN7cutlass6half_tE19Flash_kernel_traitsILi256ELi64ELi64ELi4ES3_EELb0ELb0ELb1ELb0ELb0ELb1ELb1ELb0EEEvNS_16Flash_fwd_paramsE)
        /*01f4*/ 	.word	0x00000000


	//----- nvinfo : EIATTR_REGCOUNT
	.align		4
.L_94:
        /*01f8*/ 	.byte	0x04, 0x2f
        /*01fa*/ 	.short	(.L_96 - .L_95)
	.align		4
.L_95:
        /*01fc*/ 	.word	index@(_ZN5flash24flash_fwd_splitkv_kernelI23Flash_fwd_kernel_traitsILi256ELi64ELi64ELi4ELb0ELb0EN7cutlass6half_tE19Flash_kernel_traitsILi256ELi64ELi64ELi4ES3_EELb0ELb0ELb1ELb0ELb0ELb0ELb1ELb0EEEvNS_16Flash_fwd_paramsE)
        /*0200*/ 	.word	0x000000f4


	//----- nvinfo : EIATTR_FRAME_SIZE
	.align		4
.L_96:
        /*0204*/ 	.byte	0x04, 0x11
        /*0206*/ 	.short	(.L_98 - .L_97)
	.align		4
.L_97:
        /*0208*/ 	.word	index@(_ZN5flash24flash_fwd_splitkv_kernelI23Flash_fwd_kernel_traitsILi256ELi64ELi64ELi4ELb0ELb0EN7cutlass6half_tE19Flash_kernel_traitsILi256ELi64ELi64ELi4ES3_EELb0ELb0ELb1ELb0ELb0ELb0ELb1ELb0EEEvNS_16Flash_fwd_paramsE)
        /*020c*/ 	.word	0x00000000


	//----- nvinfo : EIATTR_REGCOUNT
	.align		4
.L_98:
        /*0210*/ 	.byte	0x04, 0x2f
        /*0212*/ 	.short	(.L_100 - .L_99)
	.align		4
.L_99:
        /*0214*/ 	.word	index@(_ZN5flash24flash_fwd_splitkv_kernelI23Flash_fwd_kernel_traitsILi256ELi64ELi64ELi4ELb0ELb0EN7cutlass6half_tE19Flash_kernel_traitsILi256ELi64ELi64ELi4ES3_EELb0ELb0ELb0ELb0ELb1ELb1ELb1ELb0EEEvNS_16Flash_fwd_paramsE)
        /*0218*/ 	.word	0x000000fe


	//----- nvinfo : EIATTR_FRAME_SIZE
	.align		4
.L_100:
        /*021c*/ 	.byte	0x04, 0x11
        /*021e*/ 	.short	(.L_102 - .L_101)
	.align		4
.L_101:
        /*0220*/ 	.word	index@(_ZN5flash24flash_fwd_splitkv_kernelI23Flash_fwd_kernel_traitsILi256ELi64ELi64ELi4ELb0ELb0EN7cutlass6half_tE19Flash_kernel_traitsILi256ELi64ELi64ELi4ES3_EELb0ELb0ELb0ELb0ELb1ELb1ELb1ELb0EEEvNS_16Flash_fwd_paramsE)
        /*0224*/ 	.word	0x00000000


	//----- nvinfo : EIATTR_REGCOUNT
	.align		4
.L_102:
        /*0228*/ 	.byte	0x04, 0x2f
        /*022a*/ 	.short	(.L_104 - .L_103)
	.align		4
.L_103:
        /*022c*/ 	.word	index@(_ZN5flash24flash_fwd_splitkv_kernelI23Flash_fwd_kernel_traitsILi256ELi64ELi64ELi4ELb0ELb0EN7cutlass6half_tE19Flash_kernel_traitsILi256ELi64ELi64ELi4ES3_EELb0ELb0ELb0ELb0ELb1ELb0ELb1ELb0EEEvNS_16Flash_fwd_paramsE)
        /*0230*/ 	.word	0x000000f4


	//----- nvinfo : EIATTR_FRAME_SIZE
	.align		4
.L_104:
        /*0234*/ 	.byte	0x04, 0x11
        /*0236*/ 	.short	(.L_106 - .L_105)
	.align		4
.L_105:
        /*0238*/ 	.word	index@(_ZN5flash24flash_fwd_splitkv_kernelI23Flash_fwd_kernel_traitsILi256ELi64ELi64ELi4ELb0ELb0EN7cutlass6half_tE19Flash_kernel_traitsILi256ELi64ELi64ELi4ES3_EELb0ELb0ELb0ELb0ELb1ELb0ELb1ELb0EEEvNS_16Flash_fwd_paramsE)
        /*023c*/ 	.word	0x00000000


	//----- nvinfo : EIATTR_REGCOUNT
	.align		4
.L_106:
        /*0240*/ 	.byte	0x04, 0x2f
        /*0242*/ 	.short	(.L_108 - .L_107)
	.align		4
.L_107:
        /*0244*/ 	.word	index@(_ZN5flash24flash_fwd_splitkv_kernelI23Flash_fwd_kernel_traitsILi256ELi64ELi64ELi4ELb0ELb0EN7cutlass6half_tE19Flash_kernel_traitsILi256ELi64ELi64ELi4ES3_EELb0ELb0ELb1ELb0ELb0ELb1ELb0ELb1EEEvNS_16Flash_fwd_paramsE)
        /*0248*/ 	.word	0x000000f4


	//----- nvinfo : EIATTR_FRAME_SIZE
	.align		4
.L_108:
        /*024c*/ 	.byte	0x04, 0x11
        /*024e*/ 	.short	(.L_110 - .L_109)
	.align		4
.L_109:
        /*0250*/ 	.word	index@(_ZN5flash24flash_fwd_splitkv_kernelI23Flash_fwd_kernel_traitsILi256ELi64ELi64ELi4ELb0ELb0EN7cutlass6half_tE19Flash_kernel_traitsILi256ELi64ELi64ELi4ES3_EELb0ELb0ELb1ELb0ELb0ELb1ELb0ELb1EEEvNS_16Flash_fwd_paramsE)
        /*0254*/ 	.word	0x00000000


	//----- nvinfo : EIATTR_REGCOUNT
	.align		4
.L_110:
        /*0258*/ 	.byte	0x04, 0x2f
        /*025a*/ 	.short	(.L_112 - .L_111)
	.align		4
.L_111:
        /*025c*/ 	.word	index@(_ZN5flash24flash_fwd_splitkv_kernelI23Flash_fwd_kernel_traitsILi256ELi64ELi64ELi4ELb0ELb0EN7cutlass6half_tE19Flash_kernel_traitsILi256ELi64ELi64ELi4ES3_EELb0ELb0ELb1ELb0ELb0ELb0ELb0ELb1EEEvNS_16Flash_fwd_paramsE)
        /*0260*/ 	.word	0x000000f4


	//----- nvinfo : EIATTR_FRAME_SIZE
	.align		4
.L_112:
        /*0264*/ 	.byte	0x04, 0x11
        /*0266*/ 	.short	(.L_114 - .L_113)
	.align		4
.L_113:
        /*0268*/ 	.word	index@(_ZN5flash24flash_fwd_splitkv_kernelI23Flash_fwd_kernel_traitsILi256ELi64ELi64ELi4ELb0ELb0EN7cutlass6half_tE19Flash_kernel_traitsILi256ELi64ELi64ELi4ES3_EELb0ELb0ELb1ELb0ELb0ELb0ELb0ELb1EEEvNS_16Flash_fwd_paramsE)
        /*026c*/ 	.word	0x00000000


	//----- nvinfo : EIATTR_REGCOUNT
	.align		4
.L_114:
        /*0270*/ 	.byte	0x04, 0x2f
        /*0272*/ 	.short	(.L_116 - .L_115)
	.align		4
.L_115:
        /*0274*/ 	.word	index@(_ZN5flash24flash_fwd_splitkv_kernelI23Flash_fwd_kernel_traitsILi256ELi64ELi64ELi4ELb0ELb0EN7cutlass6half_tE19Flash_kernel_traitsILi256ELi64ELi64ELi4ES3_EELb0ELb0ELb0ELb0ELb1ELb1ELb0ELb1EEEvNS_16Flash_fwd_paramsE)
        /*0278*/ 	.word	0x000000fc


	//----- nvinfo : EIATTR_FRAME_SIZE
	.align		4
.L_116:
        /*027c*/ 	.byte	0x04, 0x11
        /*027e*/ 	.short	(.L_118 - .L_117)
	.align		4
.L_117:
        /*0280*/ 	.word	index@(_ZN5flash24flash_fwd_splitkv_kernelI23Flash_fwd_kernel_traitsILi256ELi64ELi64ELi4ELb0ELb0EN7cutlass6half_tE19Flash_kernel_traitsILi256ELi64ELi64ELi4ES3_EELb0ELb0ELb0ELb0ELb1ELb1ELb0ELb1EEEvNS_16Flash_fwd_paramsE)
        /*0284*/ 	.word	0x00000000


	//----- nvinfo : EIATTR_REGCOUNT
	.align		4
.L_118:
        /*0288*/ 	.byte	0x04, 0x2f
        /*028a*/ 	.short	(.L_120 - .L_119)
	.align		4
.L_119:
        /*028c*/ 	.word	index@(_ZN5flash24flash_fwd_splitkv_kernelI23Flash_fwd_kernel_traitsILi256ELi64ELi64ELi4ELb0ELb0EN7cutlass6half_tE19Flash_kernel_traitsILi256ELi64ELi64ELi4ES3_EELb0ELb0ELb0ELb0ELb1ELb0ELb0ELb1EEEvNS_16Flash_fwd_paramsE)
        /*0290*/ 	.word	0x000000f6


	//----- nvinfo : EIATTR_FRAME_SIZE
	.align		4
.L_120:
        /*0294*/ 	.byte	0x04, 0x11
        /*0296*/ 	.short	(.L_122 - .L_121)
	.align		4
.L_121:
        /*0298*/ 	.word	index@(_ZN5flash24flash_fwd_splitkv_kernelI23Flash_fwd_kernel_traitsILi256ELi64ELi64ELi4ELb0ELb0EN7cutlass6half_tE19Flash_kernel_traitsILi256ELi64ELi64ELi4ES3_EELb0ELb0ELb0ELb0ELb1ELb0ELb0ELb1EEEvNS_16Flash_fwd_paramsE)
        /*029c*/ 	.word	0x00000000


	//----- nvinfo : EIATTR_REGCOUNT
	.align		4
.L_122:
        /*02a0*/ 	.byte	0x04, 0x2f
        /*02a2*/ 	.short	(.L_124 - .L_123)
	.align		4
.L_123:
        /*02a4*/ 	.word	index@(_ZN5flash24flash_fwd_splitkv_kernelI23Flash_fwd_kernel_traitsILi256ELi64ELi64ELi4ELb0ELb0EN7cutlass6half_tE19Flash_kernel_traitsILi256ELi64ELi64ELi4ES3_EELb0ELb0ELb1ELb0ELb0ELb1ELb0ELb0EEEvNS_16Flash_fwd_paramsE)
        /*02a8*/ 	.word	0x000000f7


	//----- nvinfo : EIATTR_FRAME_SIZE
	.align		4
.L_124:
        /*02ac*/ 	.byte	0x04, 0x11
        /*02ae*/ 	.short	(.L_126 - .L_125)
	.align		4
.L_125:
        /*02b0*/ 	.word	index@(_ZN5flash24flash_fwd_splitkv_kernelI23Flash_fwd_kernel_traitsILi256ELi64ELi64ELi4ELb0ELb0EN7cutlass6half_tE19Flash_kernel_traitsILi256ELi64ELi64ELi4ES3_EELb0ELb0ELb1ELb0ELb0ELb1ELb0ELb0EEEvNS_16Flash_fwd_paramsE)
        /*02b4*/ 	.word	0x00000000


	//----- nvinfo : EIATTR_REGCOUNT
	.align		4
.L_126:
        /*02b8*/ 	.byte	0x04, 0x2f
        /*02ba*/ 	.short	(.L_128 - .L_127)
	.align		4
.L_127:
        /*02bc*/ 	.word	index@(_ZN5flash24flash_fwd_splitkv_kernelI23Flash_fwd_kernel_traitsILi256ELi64ELi64ELi4ELb0ELb0EN7cutlass6half_tE19Flash_kernel_traitsILi256ELi64ELi64ELi4ES3_EELb0ELb0ELb1ELb0ELb0ELb0ELb0ELb0EEEvNS_16Flash_fwd_paramsE)
        /*02c0*/ 	.word	0x000000f6


	//----- nvinfo : EIATTR_FRAME_SIZE
	.align		4
.L_128:
        /*02c4*/ 	.byte	0x04, 0x11
        /*02c6*/ 	.short	(.L_130 - .L_129)
	.align		4
.L_129:
        /*02c8*/ 	.word	index@(_ZN5flash24flash_fwd_splitkv_kernelI23Flash_fwd_kernel_traitsILi256ELi64ELi64ELi4ELb0ELb0EN7cutlass6half_tE19Flash_kernel_traitsILi256ELi64ELi64ELi4ES3_EELb0ELb0ELb1ELb0ELb0ELb0ELb0ELb0EEEvNS_16Flash_fwd_paramsE)
        /*02cc*/ 	.word	0x00000000


	//----- nvinfo : EIATTR_REGCOUNT
	.align		4
.L_130:
        /*02d0*/ 	.byte	0x04, 0x2f
        /*02d2*/ 	.short	(.L_132 - .L_131)
	.align		4
.L_131:
        /*02d4*/ 	.word	index@(_ZN5flash24flash_fwd_splitkv_kernelI23Flash_fwd_kernel_traitsILi256ELi64ELi64ELi4ELb0ELb0EN7cutlass6half_tE19Flash_kernel_traitsILi256ELi64ELi64ELi4ES3_EELb0ELb0ELb0ELb0ELb1ELb1ELb0ELb0EEEvNS_16Flash_fwd_paramsE)
        /*02d8*/ 	.word	0x000000fe


	//----- nvinfo : EIATTR_FRAME_SIZE
	.align		4
.L_132:
        /*02dc*/ 	.byte	0x04, 0x11
        /*02de*/ 	.short	(.L_134 - .L_133)
	.align		4
.L_133:
        /*02e0*/ 	.word	index@(_ZN5flash24flash_fwd_splitkv_kernelI23Flash_fwd_kernel_traitsILi256ELi64ELi64ELi4ELb0ELb0EN7cutlass6half_tE19Flash_kernel_traitsILi256ELi64ELi64ELi4ES3_EELb0ELb0ELb0ELb0ELb1ELb1ELb0ELb0EEEvNS_16Flash_fwd_paramsE)
        /*02e4*/ 	.word	0x00000000


	//----- nvinfo : EIATTR_REGCOUNT
	.align		4
.L_134:
        /*02e8*/ 	.byte	0x04, 0x2f
        /*02ea*/ 	.short	(.L_136 - .L_135)
	.align		4
.L_135:
        /*02ec*/ 	.word	index@(_ZN5flash24flash_fwd_splitkv_kernelI23Flash_fwd_kernel_traitsILi256ELi64ELi64ELi4ELb0ELb0EN7cutlass6half_tE19Flash_kernel_traitsILi256ELi64ELi64ELi4ES3_EELb0ELb0ELb0ELb0ELb1ELb0ELb0ELb0EEEvNS_16Flash_fwd_paramsE)
        /*02f0*/ 	.word	0x000000f6


	//----- nvinfo : EIATTR_FRAME_SIZE
	.align		4
.L_136:
        /*02f4*/ 	.byte	0x04, 0x11
        /*02f6*/ 	.short	(.L_138 - .L_137)
	.align		4
.L_137:
        /*02f8*/ 	.word	index@(_ZN5flash24flash_fwd_splitkv_kernelI23Flash_fwd_kernel_traitsILi256ELi64ELi64ELi4ELb0ELb0EN7cutlass6half_tE19Flash_kernel_traitsILi256ELi64ELi64ELi4ES3_EELb0ELb0ELb0ELb0ELb1ELb0ELb0ELb0EEEvNS_16Flash_fwd_paramsE)
        /*02fc*/ 	.word	0x00000000


	//----- nvinfo : EIATTR_REGCOUNT
	.align		4
.L_138:
        /*0300*/ 	.byte	0x04, 0x2f
        /*0302*/ 	.short	(.L_140 - .L_139)
	.align		4
.L_139:
        /*0304*/ 	.word	index@(_ZN5flash24flash_fwd_splitkv_kernelI23Flash_fwd_kernel_traitsILi256ELi64ELi64ELi4ELb0ELb0EN7cutlass6half_tE19Flash_kernel_traitsILi256ELi64ELi64ELi4ES3_EELb0ELb1ELb0ELb0ELb0ELb1ELb1ELb1EEEvNS_16Flash_fwd_paramsE)
        /*0308*/ 	.word	0x000000f4


	//----- nvinfo : EIATTR_FRAME_SIZE
	.align		4
.L_140:
        /*030c*/ 	.byte	0x04, 0x11
        /*030e*/ 	.short	(.L_142 - .L_141)
	.align		4
.L_141:
        /*0310*/ 	.word	index@(_ZN5flash24flash_fwd_splitkv_kernelI23Flash_fwd_kernel_traitsILi256ELi64ELi64ELi4ELb0ELb0EN7cutlass6half_tE19Flash_kernel_traitsILi256ELi64ELi64ELi4ES3_EELb0ELb1ELb0ELb0ELb0ELb1ELb1ELb1EEEvNS_16Flash_fwd_paramsE)
        /*0314*/ 	.word	0x00000000


	//----- nvinfo : EIATTR_REGCOUNT
	.align		4
.L_142:
        /*0318*/ 	.byte	0x04, 0x2f
        /*031a*/ 	.short	(.L_144 - .L_143)
	.align		4
.L_143:
        /*031c*/ 	.word	index@(_ZN5flash24flash_fwd_splitkv_kernelI23Flash_fwd_kernel_traitsILi256ELi64ELi64ELi4ELb0ELb0EN7cutlass6half_tE19Flash_kernel_traitsILi256ELi64ELi64ELi4ES3_EELb0ELb1ELb0ELb0ELb0ELb0ELb1ELb1EEEvNS_16Flash_fwd_paramsE)
        /*0320*/ 	.word	0x000000f4


	//----- nvinfo : EIATTR_FRAME_SIZE
	.align		4
.L_144:
        /*0324*/ 	.byte	0x04, 0x11
        /*0326*/ 	.short	(.L_146 - .L_145)
	.align		4
.L_145:
        /*0328*/ 	.word	index@(_ZN5flash24flash_fwd_splitkv_kernelI23Flash_fwd_kernel_traitsILi256ELi64ELi64ELi4ELb0ELb0EN7cutlass6half_tE19Flash_kernel_traitsILi256ELi64ELi64ELi4ES3_EELb0ELb1ELb0ELb0ELb0ELb0ELb1ELb1EEEvNS_16Flash_fwd_paramsE)
        /*032c*/ 	.word	0x00000000


	//----- nvinfo : EIATTR_REGCOUNT
	.align		4
.L_146:
        /*0330*/ 	.byte	0x04, 0x2f
        /*0332*/ 	.short	(.L_148 - .L_147)
	.align		4
.L_147:
        /*0334*/ 	.word	index@(_ZN5flash24flash_fwd_splitkv_kernelI23Flash_fwd_kernel_traitsILi256ELi64ELi64ELi4ELb0ELb0EN7cutlass6half_tE19Flash_kernel_traitsILi256ELi64ELi64ELi4ES3_EELb0ELb1ELb0ELb0ELb0ELb1ELb1ELb0EEEvNS_16Flash_fwd_paramsE)
        /*0338*/ 	.word	0x000000ff


	//----- nvinfo : EIATTR_FRAME_SIZE
	.align		4
.L_148:
        /*033c*/ 	.byte	0x04, 0x11
        /*033e*/ 	.short	(.L_150 - .L_149)
	.align		4
.L_149:
        /*0340*/ 	.word	index@(_ZN5flash24flash_fwd_splitkv_kernelI23Flash_fwd_kernel_traitsILi256ELi64ELi64ELi4ELb0ELb0EN7cutlass6half_tE19Flash_kernel_traitsILi256ELi64ELi64ELi4ES3_EELb0ELb1ELb0ELb0ELb0ELb1ELb1ELb0EEEvNS_16Flash_fwd_paramsE)
        /*0344*/ 	.word	0x00000000


	//----- nvinfo : EIATTR_REGCOUNT
	.align		4
.L_150:
        /*0348*/ 	.byte	0x04, 0x2f
        /*034a*/ 	.short	(.L_152 - .L_151)
	.align		4
.L_151:
        /*034c*/ 	.word	index@(_ZN5flash24flash_fwd_splitkv_kernelI23Flash_fwd_kernel_traitsILi256ELi64ELi64ELi4ELb0ELb0EN7cutlass6half_tE19Flash_kernel_traitsILi256ELi64ELi64ELi4ES3_EELb0ELb1ELb0ELb0ELb0ELb0ELb1ELb0EEEvNS_16Flash_fwd_paramsE)
        /*0350*/ 	.word	0x000000fa


	//----- nvinfo : EIATTR_FRAME_SIZE
	.align		4
.L_152:
        /*0354*/ 	.byte	0x04, 0x11
        /*0356*/ 	.short	(.L_154 - .L_153)
	.align		4
.L_153:
        /*0358*/ 	.word	index@(_ZN5flash24flash_fwd_splitkv_kernelI23Flash_fwd_kernel_traitsILi256ELi64ELi64ELi4ELb0ELb0EN7cutlass6half_tE19Flash_kernel_traitsILi256ELi64ELi64ELi4ES3_EELb0ELb1ELb0ELb0ELb0ELb0ELb1ELb0EEEvNS_16Flash_fwd_paramsE)
        /*035c*/ 	.word	0x00000000


	//----- nvinfo : EIATTR_REGCOUNT
	.align		4
.L_154:
        /*0360*/ 	.byte	0x04, 0x2f
        /*0362*/ 	.short	(.L_156 - .L_155)
	.align		4
.L_155:
        /*0364*/ 	.word	index@(_ZN5flash24flash_fwd_splitkv_kernelI23Flash_fwd_kernel_traitsILi256ELi64ELi64ELi4ELb0ELb0EN7cutlass6half_tE19Flash_kernel_traitsILi256ELi64ELi64ELi4ES3_EELb0ELb1ELb0ELb0ELb0ELb1ELb0ELb1EEEvNS_16Flash_fwd_paramsE)
        /*0368*/ 	.word	0x000000f6


	//----- nvinfo : EIATTR_FRAME_SIZE
	.align		4
.L_156:
        /*036c*/ 	.byte	0x04, 0x11
        /*036e*/ 	.short	(.L_158 - .L_157)
	.align		4
.L_157:
        /*0370*/ 	.word	index@(_ZN5flash24flash_fwd_splitkv_kernelI23Flash_fwd_kernel_traitsILi256ELi64ELi64ELi4ELb0ELb0EN7cutlass6half_tE19Flash_kernel_traitsILi256ELi64ELi64ELi4ES3_EELb0ELb1ELb0ELb0ELb0ELb1ELb0ELb1EEEvNS_16Flash_fwd_paramsE)
        /*0374*/ 	.word	0x00000000


	//----- nvinfo : EIATTR_REGCOUNT
	.align		4
.L_158:
        /*0378*/ 	.byte	0x04, 0x2f
        /*037a*/ 	.short	(.L_160 - .L_159)
	.align		4
.L_159:
        /*037c*/ 	.word	index@(_ZN5flash24flash_fwd_splitkv_kernelI23Flash_fwd_kernel_traitsILi256ELi64ELi64ELi4ELb0ELb0EN7cutlass6half_tE19Flash_kernel_traitsILi256ELi64ELi64ELi4ES3_EELb0ELb1ELb0ELb0ELb0ELb0ELb0ELb1EEEvNS_16Flash_fwd_paramsE)
        /*0380*/ 	.word	0x000000f6


	//----- nvinfo : EIATTR_FRAME_SIZE
	.align		4
.L_160:
        /*0384*/ 	.byte	0x04, 0x11
        /*0386*/ 	.short	(.L_162 - .L_161)
	.align		4
.L_161:
        /*0388*/ 	.word	index@(_ZN5flash24flash_fwd_splitkv_kernelI23Flash_fwd_kernel_traitsILi256ELi64ELi64ELi4ELb0ELb0EN7cutlass6half_tE19Flash_kernel_traitsILi256ELi64ELi64ELi4ES3_EELb0ELb1ELb0ELb0ELb0ELb0ELb0ELb1EEEvNS_16Flash_fwd_paramsE)
        /*038c*/ 	.word	0x00000000


	//----- nvinfo : EIATTR_REGCOUNT
	.align		4
.L_162:
        /*0390*/ 	.byte	0x04, 0x2f
        /*0392*/ 	.short	(.L_164 - .L_163)
	.align		4
.L_163:
        /*0394*/ 	.word	index@(_ZN5flash24flash_fwd_splitkv_kernelI23Flash_fwd_kernel_traitsILi256ELi64ELi64ELi4ELb0ELb0EN7cutlass6half_tE19Flash_kernel_traitsILi256ELi64ELi64ELi4ES3_EELb0ELb1ELb0ELb0ELb0ELb1ELb0ELb0EEEvNS_16Flash_fwd_paramsE)
        /*0398*/ 	.word	0x000000ff


	//----- nvinfo : EIATTR_FRAME_SIZE
	.align		4
.L_164:
        /*039c*/ 	.byte	0x04, 0x11
        /*039e*/ 	.short	(.L_166 - .L_165)
	.align		4
.L_165:
        /*03a0*/ 	.word	index@(_ZN5flash24flash_fwd_splitkv_kernelI23Flash_fwd_kernel_traitsILi256ELi64ELi64ELi4ELb0ELb0EN7cutlass6half_tE19Flash_kernel_traitsILi256ELi64ELi64ELi4ES3_EELb0ELb1ELb0ELb0ELb0ELb1ELb0ELb0EEEvNS_16Flash_fwd_paramsE)
        /*03a4*/ 	.word	0x00000000


	//----- nvinfo : EIATTR_REGCOUNT
	.align		4
.L_166:
        /*03a8*/ 	.byte	0x04, 0x2f
        /*03aa*/ 	.short	(.L_168 - .L_167)
	.align		4
.L_167:
        /*03ac*/ 	.word	index@(_ZN5flash24flash_fwd_splitkv_kernelI23Flash_fwd_kernel_traitsILi256ELi64ELi64ELi4ELb0ELb0EN7cutlass6half_tE19Flash_kernel_traitsILi256ELi64ELi64ELi4ES3_EELb0ELb1ELb0ELb0ELb0ELb0ELb0ELb0EEEvNS_16Flash_fwd_paramsE)
        /*03b0*/ 	.word	0x000000fb


	//----- nvinfo : EIATTR_FRAME_SIZE
	.align		4
.L_168:
        /*03b4*/ 	.byte	0x04, 0x11
        /*03b6*/ 	.short	(.L_170 - .L_169)
	.align		4
.L_169:
        /*03b8*/ 	.word	index@(_ZN5flash24flash_fwd_splitkv_kernelI23Flash_fwd_kernel_traitsILi256ELi64ELi64ELi4ELb0ELb0EN7cutlass6half_tE19Flash_kernel_traitsILi256ELi64ELi64ELi4ES3_EELb0ELb1ELb0ELb0ELb0ELb0ELb0ELb0EEEvNS_16Flash_fwd_paramsE)
        /*03bc*/ 	.word	0x00000000


	//----- nvinfo : EIATTR_REGCOUNT
	.align		4
.L_170:
        /*03c0*/ 	.byte	0x04, 0x2f
        /*03c2*/ 	.short	(.L_172 - .L_171)
	.align		4
.L_171:
        /*03c4*/ 	.word	index@(_ZN5flash24flash_fwd_splitkv_kernelI23Flash_fwd_kernel_traitsILi256ELi64ELi64ELi4ELb0ELb0EN7cutlass6half_tE19Flash_kernel_traitsILi256ELi64ELi64ELi4ES3_EELb0ELb0ELb0ELb0ELb0ELb1ELb1ELb1EEEvNS_16Flash_fwd_paramsE)
        /*03c8*/ 	.word	0x000000fc


	//----- nvinfo : EIATTR_FRAME_SIZE
	.align		4
.L_172:
        /*03cc*/ 	.byte	0x04, 0x11
        /*03ce*/ 	.short	(.L_174 - .L_173)
	.align		4
.L_173:
        /*03d0*/ 	.word	index@(_ZN5flash24flash_fwd_splitkv_kernelI23Flash_fwd_kernel_traitsILi256ELi64ELi64ELi4ELb0ELb0EN7cutlass6half_tE19Flash_kernel_traitsILi256ELi64ELi64ELi4ES3_EELb0ELb0ELb0ELb0ELb0ELb1ELb1ELb1EEEvNS_16Flash_fwd_paramsE)
        /*03d4*/ 	.word	0x00000000


	//----- nvinfo : EIATTR_REGCOUNT
	.align		4
.L_174:
        /*03d8*/ 	.byte	0x04, 0x2f
        /*03da*/ 	.short	(.L_176 - .L_175)
	.align		4
.L_175:
        /*03dc*/ 	.word	index@(_ZN5flash24flash_fwd_splitkv_kernelI23Flash_fwd_kernel_traitsILi256ELi64ELi64ELi4ELb0ELb0EN7cutlass6half_tE19Flash_kernel_traitsILi256ELi64ELi64ELi4ES3_EELb0ELb0ELb0ELb0ELb0ELb0ELb1ELb1EEEvNS_16Flash_fwd_paramsE)
        /*03e0*/ 	.word	0x000000f4


	//----- nvinfo : EIATTR_FRAME_SIZE
	.align		4
.L_176:
        /*03e4*/ 	.byte	0x04, 0x11
        /*03e6*/ 	.short	(.L_178 - .L_177)
	.align		4
.L_177:
        /*03e8*/ 	.word	index@(_ZN5flash24flash_fwd_splitkv_kernelI23Flash_fwd_kernel_traitsILi256ELi64ELi64ELi4ELb0ELb0EN7cutlass6half_tE19Flash_kernel_traitsILi256ELi64ELi64ELi4ES3_EELb0ELb0ELb0ELb0ELb0ELb0ELb1ELb1EEEvNS_16Flash_fwd_paramsE)
        /*03ec*/ 	.word	0x00000000


	//----- nvinfo : EIATTR_REGCOUNT
	.align		4
.L_178:
        /*03f0*/ 	.byte	0x04, 0x2f
        /*03f2*/ 	.short	(.L_180 - .L_179)
	.align		4
.L_179:
        /*03f4*/ 	.word	index@(_ZN5flash24flash_fwd_splitkv_kernelI23Flash_fwd_kernel_traitsILi256ELi64ELi64ELi4ELb0ELb0EN7cutlass6half_tE19Flash_kernel_traitsILi256ELi64ELi64ELi4ES3_EELb0ELb0ELb0ELb0ELb0ELb1ELb1ELb0EEEvNS_16Flash_fwd_paramsE)
        /*03f8*/ 	.word	0x000000fe


	//----- nvinfo : EIATTR_FRAME_SIZE
	.align		4
.L_180:
        /*03fc*/ 	.byte	0x04, 0x11
        /*03fe*/ 	.short	(.L_182 - .L_181)
	.align		4
.L_181:
        /*0400*/ 	.word	index@(_ZN5flash24flash_fwd_splitkv_kernelI23Flash_fwd_kernel_traitsILi256ELi64ELi64ELi4ELb0ELb0EN7cutlass6half_tE19Flash_kernel_traitsILi256ELi64ELi64ELi4ES3_EELb0ELb0ELb0ELb0ELb0ELb1ELb1ELb0EEEvNS_16Flash_fwd_paramsE)
        /*0404*/ 	.word	0x00000000


	//----- nvinfo : EIATTR_REGCOUNT
	.align		4
.L_182:
        /*0408*/ 	.byte	0x04, 0x2f
        /*040a*/ 	.short	(.L_184 - .L_183)
	.align		4
.L_183:
        /*040c*/ 	.word	index@(_ZN5flash24flash_fwd_splitkv_kernelI23Flash_fwd_kernel_traitsILi256ELi64ELi64ELi4ELb0ELb0EN7cutlass6half_tE19Flash_kernel_traitsILi256ELi64ELi64ELi4ES3_EELb0ELb0ELb0ELb0ELb0ELb0ELb1ELb0EEEvNS_16Flash_fwd_paramsE)
        /*0410*/ 	.word	0x000000f2


	//----- nvinfo : EIATTR_FRAME_SIZE
	.align		4
.L_184:
        /*0414*/ 	.byte	0x04, 0x11
        /*0416*/ 	.short	(.L_186 - .L_185)
	.align		4
.L_185:
        /*0418*/ 	.word	index@(_ZN5flash24flash_fwd_splitkv_kernelI23Flash_fwd_kernel_traitsILi256ELi64ELi64ELi4ELb0ELb0EN7cutlass6half_tE19Flash_kernel_traitsILi256ELi64ELi64ELi4ES3_EELb0ELb0ELb0ELb0ELb0ELb0ELb1ELb0EEEvNS_16Flash_fwd_paramsE)
        /*041c*/ 	.word	0x00000000


	//----- nvinfo : EIATTR_REGCOUNT
	.align		4
.L_186:
        /*0420*/ 	.byte	0x04, 0x2f
        /*0422*/ 	.short	(.L_188 - .L_187)
	.align		4
.L_187:
        /*0424*/ 	.word	index@(_ZN5flash24flash_fwd_splitkv_kernelI23Flash_fwd_kernel_traitsILi256ELi64ELi64ELi4ELb0ELb0EN7cutlass6half_tE19Flash_kernel_traitsILi256ELi64ELi64ELi4ES3_EELb0ELb0ELb0ELb0ELb0ELb1ELb0ELb1EEEvNS_16Flash_fwd_paramsE)
        /*0428*/ 	.word	0x000000f8


	//----- nvinfo : EIATTR_FRAME_SIZE
	.align		4
.L_188:
        /*042c*/ 	.byte	0x04, 0x11
        /*042e*/ 	.short	(.L_190 - .L_189)
	.align		4
.L_189:
        /*0430*/ 	.word	index@(_ZN5flash24flash_fwd_splitkv_kernelI23Flash_fwd_kernel_traitsILi256ELi64ELi64ELi4ELb0ELb0EN7cutlass6half_tE19Flash_kernel_traitsILi256ELi64ELi64ELi4ES3_EELb0ELb0ELb0ELb0ELb0ELb1ELb0ELb1EEEvNS_16Flash_fwd_paramsE)
        /*0434*/ 	.word	0x00000000


	//----- nvinfo : EIATTR_REGCOUNT
	.align		4
.L_190:
        /*0438*/ 	.byte	0x04, 0x2f
        /*043a*/ 	.short	(.L_192 - .L_191)
	.align		4
.L_191:
        /*043c*/ 	.word	index@(_ZN5flash24flash_fwd_splitkv_kernelI23Flash_fwd_kernel_traitsILi256ELi64ELi64ELi4ELb0ELb0EN7cutlass6half_tE19Flash_kernel_traitsILi256ELi64ELi64ELi4ES3_EELb0ELb0ELb0ELb0ELb0ELb0ELb0ELb1EEEvNS_16Flash_fwd_paramsE)
        /*0440*/ 	.word	0x000000f4


	//----- nvinfo : EIATTR_FRAME_SIZE
	.align		4
.L_192:
        /*0444*/ 	.byte	0x04, 0x11
        /*0446*/ 	.short	(.L_194 - .L_193)
	.align		4
.L_193:
        /*0448*/ 	.word	index@(_ZN5flash24flash_fwd_splitkv_kernelI23Flash_fwd_kernel_traitsILi256ELi64ELi64ELi4ELb0ELb0EN7cutlass6half_tE19Flash_kernel_traitsILi256ELi64ELi64ELi4ES3_EELb0ELb0ELb0ELb0ELb0ELb0ELb0ELb1EEEvNS_16Flash_fwd_paramsE)
        /*044c*/ 	.word	0x00000000


	//----- nvinfo : EIATTR_REGCOUNT
	.align		4
.L_194:
        /*0450*/ 	.byte	0x04, 0x2f
        /*0452*/ 	.short	(.L_196 - .L_195)
	.align		4
.L_195:
        /*0454*/ 	.word	index@(_ZN5flash24flash_fwd_splitkv_kernelI23Flash_fwd_kernel_traitsILi256ELi64ELi64ELi4ELb0ELb0EN7cutlass6half_tE19Flash_kernel_traitsILi256ELi64ELi64ELi4ES3_EELb0ELb0ELb0ELb0ELb0ELb1ELb0ELb0EEEvNS_16Flash_fwd_paramsE)
        /*0458*/ 	.word	0x000000ff


	//----- nvinfo : EIATTR_FRAME_SIZE
	.align		4
.L_196:
        /*045c*/ 	.byte	0x04, 0x11
        /*045e*/ 	.short	(.L_198 - .L_197)
	.align		4
.L_197:
        /*0460*/ 	.word	index@(_ZN5flash24flash_fwd_splitkv_kernelI23Flash_fwd_kernel_traitsILi256ELi64ELi64ELi4ELb0ELb0EN7cutlass6half_tE19Flash_kernel_traitsILi256ELi64ELi64ELi4ES3_EELb0ELb0ELb0ELb0ELb0ELb1ELb0ELb0EEEvNS_16Flash_fwd_paramsE)
        /*0464*/ 	.word	0x00000000


	//----- nvinfo : EIATTR_REGCOUNT
	.align		4
.L_198:
        /*0468*/ 	.byte	0x04, 0x2f
        /*046a*/ 	.short	(.L_200 - .L_199)
	.align		4
.L_199:
        /*046c*/ 	.word	index@(_ZN5flash24flash_fwd_splitkv_kernelI23Flash_fwd_kernel_traitsILi256ELi64ELi64ELi4ELb0ELb0EN7cutlass6half_tE19Flash_kernel_traitsILi256ELi64ELi64ELi4ES3_EELb0ELb0ELb0ELb0ELb0ELb0ELb0ELb0EEEvNS_16Flash_fwd_paramsE)
        /*0470*/ 	.word	0x000000f8


	//----- nvinfo : EIATTR_FRAME_SIZE
	.align		4
.L_200:
        /*0474*/ 	.byte	0x04, 0x11
        /*0476*/ 	.short	(.L_202 - .L_201)
	.align		4
.L_201:
        /*0478*/ 	.word	index@(_ZN5flash24flash_fwd_splitkv_kernelI23Flash_fwd_kernel_traitsILi256ELi64ELi64ELi4ELb0ELb0EN7cutlass6half_tE19Flash_kernel_traitsILi256ELi64ELi64ELi4ES3_EELb0ELb0ELb0ELb0ELb0ELb0ELb0ELb0EEEvNS_16Flash_fwd_paramsE)
        /*047c*/ 	.word	0x00000000


	//----- nvinfo : EIATTR_REGCOUNT
	.align		4
.L_202:
        /*0480*/ 	.byte	0x04, 0x2f
        /*0482*/ 	.short	(.L_204 - .L_203)
	.align		4
.L_203:
        /*0484*/ 	.word	index@(_ZN5flash32flash_fwd_splitkv_combine_kernelI23Flash_fwd_kernel_traitsILi256ELi64ELi64ELi4ELb0ELb0EN7cutlass6half_tE19Flash_kernel_traitsILi256ELi64ELi64ELi4ES3_EELi4ELi1ELb1EEEvNS_16Flash_fwd_paramsE)
        /*0488*/ 	.word	0x0000002a


	//----- nvinfo : EIATTR_FRAME_SIZE
	.align		4
.L_204:
        /*048c*/ 	.byte	0x04, 0x11
        /*048e*/ 	.short	(.L_206 - .L_205)
	.align		4
.L_205:
        /*0490*/ 	.word	index@($__internal_13_$__cuda_sm20_div_s64)
        /*0494*/ 	.word	0x00000000


	//----- nvinfo : EIATTR_FRAME_SIZE
	.align		4
.L_206:
        /*0498*/ 	.byte	0x04, 0x11
        /*049a*/ 	.short	(.L_208 - .L_207)
	.align		4
.L_207:
        /*049c*/ 	.word	index@(_ZN5flash32flash_fwd_splitkv_combine_kernelI23Flash_fwd_kernel_traitsILi256ELi64ELi64ELi4ELb0ELb0EN7cutlass6half_tE19Flash_kernel_traitsILi256ELi64ELi64ELi4ES3_EELi4ELi1ELb1EEEvNS_16Flash_fwd_paramsE)
        /*04a0*/ 	.word	0x00000000


	//----- nvinfo : EIATTR_REGCOUNT
	.align		4
.L_208:
        /*04a4*/ 	.byte	0x04, 0x2f
        /*04a6*/ 	.short	(.L_210 - .L_209)
	.align		4
.L_209:
        /*04a8*/ 	.word	index@(_ZN5flash32flash_fwd_splitkv_combine_kernelI23Flash_fwd_kernel_traitsILi256ELi64ELi64ELi4ELb0ELb0EN7cutlass6half_tE19Flash_kernel_traitsILi256ELi64ELi64ELi4ES3_EELi4ELi2ELb1EEEvNS_16Flash_fwd_paramsE)
        /*04ac*/ 	.word	0x00000026


	//----- nvinfo : EIATTR_FRAME_SIZE
	.align		4
.L_210:
        /*04b0*/ 	.byte	0x04, 0x11
        /*04b2*/ 	.short	(.L_212 - .L_211)
	.align		4
.L_211:
        /*04b4*/ 	.word	index@($__internal_12_$__cuda_sm20_div_s64)
        /*04b8*/ 	.word	0x00000000


	//----- nvinfo : EIATTR_FRAME_SIZE
	.align		4
.L_212:
        /*04bc*/ 	.byte	0x04, 0x11
        /*04be*/ 	.short	(.L_214 - .L_213)
	.align		4
.L_213:
        /*04c0*/ 	.word	index@(_ZN5flash32flash_fwd_splitkv_combine_kernelI23Flash_fwd_kernel_traitsILi256ELi64ELi64ELi4ELb0ELb0EN7cutlass6half_tE19Flash_kernel_traitsILi256ELi64ELi64ELi4ES3_EELi4ELi2ELb1EEEvNS_16Flash_fwd_paramsE)
        /*04c4*/ 	.word	0x00000000


	//----- nvinfo : EIATTR_REGCOUNT
	.align		4
.L_214:
        /*04c8*/ 	.byte	0x04, 0x2f
        /*04ca*/ 	.short	(.L_216 - .L_215)
	.align		4
.L_215:
        /*04cc*/ 	.word	index@(_ZN5flash32flash_fwd_splitkv_combine_kernelI23Flash_fwd_kernel_traitsILi256ELi64ELi64ELi4ELb0ELb0EN7cutlass6half_tE19Flash_kernel_traitsILi256ELi64ELi64ELi4ES3_EELi4ELi3ELb1EEEvNS_16Flash_fwd_paramsE)
        /*04d0*/ 	.word	0x0000002a


	//----- nvinfo : EIATTR_FRAME_SIZE
	.align		4
.L_216:
        /*04d4*/ 	.byte	0x04, 0x11
        /*04d6*/ 	.short	(.L_218 - .L_217)
	.align		4
.L_217:
        /*04d8*/ 	.word	index@($__internal_11_$__cuda_sm20_div_s64)
        /*04dc*/ 	.word	0x00000000


	//----- nvinfo : EIATTR_FRAME_SIZE
	.align		4
.L_218:
        /*04e0*/ 	.byte	0x04, 0x11
        /*04e2*/ 	.short	(.L_220 - .L_219)
	.align		4
.L_219:
        /*04e4*/ 	.word	index@(_ZN5flash32flash_fwd_splitkv_combine_kernelI23Flash_fwd_kernel_traitsILi256ELi64ELi64ELi4ELb0ELb0EN7cutlass6half_tE19Flash_kernel_traitsILi256ELi64ELi64ELi4ES3_EELi4ELi3ELb1EEEvNS_16Flash_fwd_paramsE)
        /*04e8*/ 	.word	0x00000000


	//----- nvinfo : EIATTR_REGCOUNT
	.align		4
.L_220:
        /*04ec*/ 	.byte	0x04, 0x2f
        /*04ee*/ 	.short	(.L_222 - .L_221)
	.align		4
.L_221:
        /*04f0*/ 	.word	index@(_ZN5flash32flash_fwd_splitkv_combine_kernelI23Flash_fwd_kernel_traitsILi256ELi64ELi64ELi4ELb0ELb0EN7cutlass6half_tE19Flash_kernel_traitsILi256ELi64ELi64ELi4ES3_EELi4ELi4ELb1EEEvNS_16Flash_fwd_paramsE)
        /*04f4*/ 	.word	0x0000002a


	//----- nvinfo : EIATTR_FRAME_SIZE
	.align		4
.L_222:
        /*04f8*/ 	.byte	0x04, 0x11
        /*04fa*/ 	.short	(.L_224 - .L_223)
	.align		4
.L_223:
        /*04fc*/ 	.word	index@($__internal_10_$__cuda_sm20_div_s64)
        /*0500*/ 	.word	0x00000000


	//----- nvinfo : EIATTR_FRAME_SIZE
	.align		4
.L_224:
        /*0504*/ 	.byte	0x04, 0x11
        /*0506*/ 	.short	(.L_226 - .L_225)
	.align		4
.L_225:
        /*0508*/ 	.word	index@(_ZN5flash32flash_fwd_splitkv_combine_kernelI23Flash_fwd_kernel_traitsILi256ELi64ELi64ELi4ELb0ELb0EN7cutlass6half_tE19Flash_kernel_traitsILi256ELi64ELi64ELi4ES3_EELi4ELi4ELb1EEEvNS_16Flash_fwd_paramsE)
        /*050c*/ 	.word	0x00000000


	//----- nvinfo : EIATTR_REGCOUNT
	.align		4
.L_226:
        /*0510*/ 	.byte	0x04, 0x2f
        /*0512*/ 	.short	(.L_228 - .L_227)
	.align		4
.L_227:
        /*0514*/ 	.word	index@(_ZN5flash32flash_fwd_splitkv_combine_kernelI23Flash_fwd_kernel_traitsILi256ELi64ELi64ELi4ELb0ELb0EN7cutlass6half_tE19Flash_kernel_traitsILi256ELi64ELi64ELi4ES3_EELi4ELi5ELb1EEEvNS_16Flash_fwd_paramsE)
        /*0518*/ 	.word	0x0000002e


	//----- nvinfo : EIATTR_FRAME_SIZE
	.align		4
.L_228:
        /*051c*/ 	.byte	0x04, 0x11
        /*051e*/ 	.short	(.L_230 - .L_229)
	.align		4
.L_229:
        /*0520*/ 	.word	index@($__internal_9_$__cuda_sm20_div_s64)
        /*0524*/ 	.word	0x00000000


	//----- nvinfo : EIATTR_FRAME_SIZE
	.align		4
.L_230:
        /*0528*/ 	.byte	0x04, 0x11
        /*052a*/ 	.short	(.L_232 - .L_231)
	.align		4
.L_231:
        /*052c*/ 	.word	index@(_ZN5flash32flash_fwd_splitkv_combine_kernelI23Flash_fwd_kernel_traitsILi256ELi64ELi64ELi4ELb0ELb0EN7cutlass6half_tE19Flash_kernel_traitsILi256ELi64ELi64ELi4ES3_EELi4ELi5ELb1EEEvNS_16Flash_fwd_paramsE)
        /*0530*/ 	.word	0x00000000


	//----- nvinfo : EIATTR_REGCOUNT
	.align		4
.L_232:
        /*0534*/ 	.byte	0x04, 0x2f
        /*0536*/ 	.short	(.L_234 - .L_233)
	.align		4
.L_233:
        /*0538*/ 	.word	index@(_ZN5flash32flash_fwd_splitkv_combine_kernelI23Flash_fwd_kernel_traitsILi256ELi64ELi64ELi4ELb0ELb0EN7cutlass6half_tE19Flash_kernel_traitsILi256ELi64ELi64ELi4ES3_EELi4ELi6ELb1EEEvNS_16Flash_fwd_paramsE)
        /*053c*/ 	.word	0x0000002e


	//----- nvinfo : EIATTR_FRAME_SIZE
	.align		4
.L_234:
        /*0540*/ 	.byte	0x04, 0x11
        /*0542*/ 	.short	(.L_236 - .L_235)
	.align		4
.L_235:
        /*0544*/ 	.word	index@($__internal_8_$__cuda_sm20_div_s64)
        /*0548*/ 	.word	0x00000000


	//----- nvinfo : EIATTR_FRAME_SIZE
	.align		4
.L_236:
        /*054c*/ 	.byte	0x04, 0x11
        /*054e*/ 	.short	(.L_238 - .L_237)
	.align		4
.L_237:
        /*0550*/ 	.word	index@(_ZN5flash32flash_fwd_splitkv_combine_kernelI23Flash_fwd_kernel_traitsILi256ELi64ELi64ELi4ELb0ELb0EN7cutlass6half_tE19Flash_kernel_traitsILi256ELi64ELi64ELi4ES3_EELi4ELi6ELb1EEEvNS_16Flash_fwd_paramsE)
        /*0554*/ 	.word	0x00000000


	//----- nvinfo : EIATTR_REGCOUNT
	.align		4
.L_238:
        /*0558*/ 	.byte	0x04, 0x2f
        /*055a*/ 	.short	(.L_240 - .L_239)
	.align		4
.L_239:
        /*055c*/ 	.word	index@(_ZN5flash32flash_fwd_splitkv_combine_kernelI23Flash_fwd_kernel_traitsILi256ELi64ELi64ELi4ELb0ELb0EN7cutlass6half_tE19Flash_kernel_traitsILi256ELi64ELi64ELi4ES3_EELi4ELi7ELb1EEEvNS_16Flash_fwd_paramsE)
        /*0560*/ 	.word	0x0000002a


	//----- nvinfo : EIATTR_FRAME_SIZE
	.align		4
.L_240:
        /*0564*/ 	.byte	0x04, 0x11
        /*0566*/ 	.short	(.L_242 - .L_241)
	.align		4
.L_241:
        /*0568*/ 	.word	index@($__internal_7_$__cuda_sm20_div_s64)
        /*056c*/ 	.word	0x00000000


	//----- nvinfo : EIATTR_FRAME_SIZE
	.align		4
.L_242:
        /*0570*/ 	.byte	0x04, 0x11
        /*0572*/ 	.short	(.L_244 - .L_243)
	.align		4
.L_243:
        /*0574*/ 	.word	index@(_ZN5flash32flash_fwd_splitkv_combine_kernelI23Flash_fwd_kernel_traitsILi256ELi64ELi64ELi4ELb0ELb0EN7cutlass6half_tE19Flash_kernel_traitsILi256ELi64ELi64ELi4ES3_EELi4ELi7ELb1EEEvNS_16Flash_fwd_paramsE)
        /*0578*/ 	.word	0x00000000


	//----- nvinfo : EIATTR_REGCOUNT
	.align		4
.L_244:
        /*057c*/ 	.byte	0x04, 0x2f
        /*057e*/ 	.short	(.L_246 - .L_245)
	.align		4
.L_245:
        /*0580*/ 	.word	index@(_ZN5flash32flash_fwd_splitkv_combine_kernelI23Flash_fwd_kernel_traitsILi256ELi64ELi64ELi4ELb0ELb0EN7cutlass6half_tE19Flash_kernel_traitsILi256ELi64ELi64ELi4ES3_EELi4ELi1ELb0EEEvNS_16Flash_fwd_paramsE)
        /*0584*/ 	.word	0x00000026


	//----- nvinfo : EIATTR_FRAME_SIZE
	.align		4
.L_246:
        /*0588*/ 	.byte	0x04, 0x11
        /*058a*/ 	.short	(.L_248 - .L_247)
	.align		4
.L_247:
        /*058c*/ 	.word	index@($__internal_6_$__cuda_sm20_div_s64)
        /*0590*/ 	.word	0x00000000


	//----- nvinfo : EIATTR_FRAME_SIZE
	.align		4
.L_248:
        /*0594*/ 	.byte	0x04, 0x11
        /*0596*/ 	.short	(.L_250 - .L_249)
	.align		4
.L_249:
        /*0598*/ 	.word	index@(_ZN5flash32flash_fwd_splitkv_combine_kernelI23Flash_fwd_kernel_traitsILi256ELi64ELi64ELi4ELb0ELb0EN7cutlass6half_tE19Flash_kernel_traitsILi256ELi64ELi64ELi4ES3_EELi4ELi1ELb0EEEvNS_16Flash_fwd_paramsE)
        /*059c*/ 	.word	0x00000000


	//----- nvinfo : EIATTR_REGCOUNT
	.align		4
.L_250:
        /*05a0*/ 	.byte	0x04, 0x2f
        /*05a2*/ 	.short	(.L_252 - .L_251)
	.align		4
.L_251:
        /*05a4*/ 	.word	index@(_ZN5flash32flash_fwd_splitkv_combine_kernelI23Flash_fwd_kernel_traitsILi256ELi64ELi64ELi4ELb0ELb0EN7cutlass6half_tE19Flash_kernel_traitsILi256ELi64ELi64ELi4ES3_EELi4ELi2ELb0EEEvNS_16Flash_fwd_paramsE)
        /*05a8*/ 	.word	0x00000026


	//----- nvinfo : EIATTR_FRAME_SIZE
	.align		4
.L_252:
        /*05ac*/ 	.byte	0x04, 0x11
        /*05ae*/ 	.short	(.L_254 - .L_253)
	.align		4
.L_253:
        /*05b0*/ 	.word	index@($__internal_5_$__cuda_sm20_div_s64)
        /*05b4*/ 	.word	0x00000000


	//----- nvinfo : EIATTR_FRAME_SIZE
	.align		4
.L_254:
        /*05b8*/ 	.byte	0x04, 0x11
        /*05ba*/ 	.short	(.L_256 - .L_255)
	.align		4
.L_255:
        /*05bc*/ 	.word	index@(_ZN5flash32flash_fwd_splitkv_combine_kernelI23Flash_fwd_kernel_traitsILi256ELi64ELi64ELi4ELb0ELb0EN7cutlass6half_tE19Flash_kernel_traitsILi256ELi64ELi64ELi4ES3_EELi4ELi2ELb0EEEvNS_16Flash_fwd_paramsE)
        /*05c0*/ 	.word	0x00000000


	//----- nvinfo : EIATTR_REGCOUNT
	.align		4
.L_256:
        /*05c4*/ 	.byte	0x04, 0x2f
        /*05c6*/ 	.short	(.L_258 - .L_257)
	.align		4
.L_257:
        /*05c8*/ 	.word	index@(_ZN5flash32flash_fwd_splitkv_combine_kernelI23Flash_fwd_kernel_traitsILi256ELi64ELi64ELi4ELb0ELb0EN7cutlass6half_tE19Flash_kernel_traitsILi256ELi64ELi64ELi4ES3_EELi4ELi3ELb0EEEvNS_16Flash_fwd_paramsE)
        /*05cc*/ 	.word	0x00000026


	//----- nvinfo : EIATTR_FRAME_SIZE
	.align		4
.L_258:
        /*05d0*/ 	.byte	0x04, 0x11
        /*05d2*/ 	.short	(.L_260 - .L_259)
	.align		4
.L_259:
        /*05d4*/ 	.word	index@($__internal_4_$__cuda_sm20_div_s64)
        /*05d8*/ 	.word	0x00000000


	//----- nvinfo : EIATTR_FRAME_SIZE
	.align		4
.L_260:
        /*05dc*/ 	.byte	0x04, 0x11
        /*05de*/ 	.short	(.L_262 - .L_261)
	.align		4
.L_261:
        /*05e0*/ 	.word	index@(_ZN5flash32flash_fwd_splitkv_combine_kernelI23Flash_fwd_kernel_traitsILi256ELi64ELi64ELi4ELb0ELb0EN7cutlass6half_tE19Flash_kernel_traitsILi256ELi64ELi64ELi4ES3_EELi4ELi3ELb0EEEvNS_16Flash_fwd_paramsE)
        /*05e4*/ 	.word	0x00000000


	//----- nvinfo : EIATTR_REGCOUNT
	.align		4
.L_262:
        /*05e8*/ 	.byte	0x04, 0x2f
        /*05ea*/ 	.short	(.L_264 - .L_263)
	.align		4
.L_263:
        /*05ec*/ 	.word	index@(_ZN5flash32flash_fwd_splitkv_combine_kernelI23Flash_fwd_kernel_traitsILi256ELi64ELi64ELi4ELb0ELb0EN7cutlass6half_tE19Flash_kernel_traitsILi256ELi64ELi64ELi4ES3_EELi4ELi4ELb0EEEvNS_16Flash_fwd_paramsE)
        /*05f0*/ 	.word	0x00000026


	//----- nvinfo : EIATTR_FRAME_SIZE
	.align		4
.L_264:
        /*05f4*/ 	.byte	0x04, 0x11
        /*05f6*/ 	.short	(.L_266 - .L_265)
	.align		4
.L_265:
        /*05f8*/ 	.word	index@($__internal_3_$__cuda_sm20_div_s64)
        /*05fc*/ 	.word	0x00000000


	//----- nvinfo : EIATTR_FRAME_SIZE
	.align		4
.L_266:
        /*0600*/ 	.byte	0x04, 0x11
        /*0602*/ 	.short	(.L_268 - .L_267)
	.align		4
.L_267:
        /*0604*/ 	.word	index@(_ZN5flash32flash_fwd_splitkv_combine_kernelI23Flash_fwd_kernel_traitsILi256ELi64ELi64ELi4ELb0ELb0EN7cutlass6half_tE19Flash_kernel_traitsILi256ELi64ELi64ELi4ES3_EELi4ELi4ELb0EEEvNS_16Flash_fwd_paramsE)
        /*0608*/ 	.word	0x00000000


	//----- nvinfo : EIATTR_REGCOUNT
	.align		4
.L_268:
        /*060c*/ 	.byte	0x04, 0x2f
        /*060e*/ 	.short	(.L_270 - .L_269)
	.align		4
.L_269:
        /*0610*/ 	.word	index@(_ZN5flash32flash_fwd_splitkv_combine_kernelI23Flash_fwd_kernel_traitsILi256ELi64ELi64ELi4ELb0ELb0EN7cutlass6half_tE19Flash_kernel_traitsILi256ELi64ELi64ELi4ES3_EELi4ELi5ELb0EEEvNS_16Flash_fwd_paramsE)
        /*0614*/ 	.word	0x00000028


	//----- nvinfo : EIATTR_FRAME_SIZE
	.align		4
.L_270:
        /*0618*/ 	.byte	0x04, 0x11
        /*061a*/ 	.short	(.L_272 - .L_271)
	.align		4
.L_271:
        /*061c*/ 	.word	index@($__internal_2_$__cuda_sm20_div_s64)
        /*0620*/ 	.word	0x00000000


	//----- nvinfo : EIATTR_FRAME_SIZE
	.align		4
.L_272:
        /*0624*/ 	.byte	0x04, 0x11
        /*0626*/ 	.short	(.L_274 - .L_273)
	.align		4
.L_273:
        /*0628*/ 	.word	index@(_ZN5flash32flash_fwd_splitkv_combine_kernelI23Flash_fwd_kernel_traitsILi256ELi64ELi64ELi4ELb0ELb0EN7cutlass6half_tE19Flash_kernel_traitsILi256ELi64ELi64ELi4ES3_EELi4ELi5ELb0EEEvNS_16Flash_fwd_paramsE)
        /*062c*/ 	.word	0x00000000


	//----- nvinfo : EIATTR_REGCOUNT
	.align		4
.L_274:
        /*0630*/ 	.byte	0x04, 0x2f
        /*0632*/ 	.short	(.L_276 - .L_275)
	.align		4
.L_275:
        /*0634*/ 	.word	index@(_ZN5flash32flash_fwd_splitkv_combine_kernelI23Flash_fwd_kernel_traitsILi256ELi64ELi64ELi4ELb0ELb0EN7cutlass6half_tE19Flash_kernel_traitsILi256ELi64ELi64ELi4ES3_EELi4ELi6ELb0EEEvNS_16Flash_fwd_paramsE)
        /*0638*/ 	.word	0x00000028


	//----- nvinfo : EIATTR_FRAME_SIZE
	.align		4
.L_276:
        /*063c*/ 	.byte	0x04, 0x11
        /*063e*/ 	.short	(.L_278 - .L_277)
	.align		4
.L_277:
        /*0640*/ 	.word	index@($__internal_1_$__cuda_sm20_div_s64)
        /*0644*/ 	.word	0x00000000


	//----- nvinfo : EIATTR_FRAME_SIZE
	.align		4
.L_278:
        /*0648*/ 	.byte	0x04, 0x11
        /*064a*/ 	.short	(.L_280 - .L_279)
	.align		4
.L_279:
        /*064c*/ 	.word	index@(_ZN5flash32flash_fwd_splitkv_combine_kernelI23Flash_fwd_kernel_traitsILi256ELi64ELi64ELi4ELb0ELb0EN7cutlass6half_tE19Flash_kernel_traitsILi256ELi64ELi64ELi4ES3_EELi4ELi6ELb0EEEvNS_16Flash_fwd_paramsE)
        /*0650*/ 	.word	0x00000000


	//----- nvinfo : EIATTR_REGCOUNT
	.align		4
.L_280:
        /*0654*/ 	.byte	0x04, 0x2f
        /*0656*/ 	.short	(.L_282 - .L_281)
	.align		4
.L_281:
        /*0658*/ 	.word	index@(_ZN5flash32flash_fwd_splitkv_combine_kernelI23Flash_fwd_kernel_traitsILi256ELi64ELi64ELi4ELb0ELb0EN7cutlass6half_tE19Flash_kernel_traitsILi256ELi64ELi64ELi4ES3_EELi4ELi7ELb0EEEvNS_16Flash_fwd_paramsE)
        /*065c*/ 	.word	0x0000002a


	//----- nvinfo : EIATTR_FRAME_SIZE
	.align		4
.L_282:
        /*0660*/ 	.byte	0x04, 0x11
        /*0662*/ 	.short	(.L_284 - .L_283)
	.align		4
.L_283:
        /*0664*/ 	.word	index@($__internal_0_$__cuda_sm20_div_s64)
        /*0668*/ 	.word	0x00000000


	//----- nvinfo : EIATTR_FRAME_SIZE
	.align		4
.L_284:
        /*066c*/ 	.byte	0x04, 0x11
        /*066e*/ 	.short	(.L_286 - .L_285)
	.align		4
.L_285:
        /*0670*/ 	.word	index@(_ZN5flash32flash_fwd_splitkv_combine_kernelI23Flash_fwd_kernel_traitsILi256ELi64ELi64ELi4ELb0ELb0EN7cutlass6half_tE19Flash_kernel_traitsILi256ELi64ELi64ELi4ES3_EELi4ELi7ELb0EEEvNS_16Flash_fwd_paramsE)
        /*0674*/ 	.word	0x00000000


	//----- nvinfo : EIATTR_MIN_STACK_SIZE
	.align		4
.L_286:
        /*0678*/ 	.byte	0x04, 0x12
        /*067a*/ 	.short	(.L_288 - .L_287)
	.align		4
.L_287:
        /*067c*/ 	.word	index@(_ZN5flash32flash_fwd_splitkv_combine_kernelI23Flash_fwd_kernel_traitsILi256ELi64ELi64ELi4ELb0ELb0EN7cutlass6half_tE19Flash_kernel_traitsILi256ELi64ELi64ELi4ES3_EELi4ELi7ELb0EEEvNS_16Flash_fwd_paramsE)
        /*0680*/ 	.word	0x00000000


	//----- nvinfo : EIATTR_MIN_STACK_SIZE
	.align		4
.L_288:
        /*0684*/ 	.byte	0x04, 0x12
        /*0686*/ 	.short	(.L_290 - .L_289)
	.align		4
.L_289:
        /*0688*/ 	.word	index@(_ZN5flash32flash_fwd_splitkv_combine_kernelI23Flash_fwd_kernel_traitsILi256ELi64ELi64ELi4ELb0ELb0EN7cutlass6half_tE19Flash_kernel_traitsILi256ELi64ELi64ELi4ES3_EELi4ELi6ELb0EEEvNS_16Flash_fwd_paramsE)
        /*068c*/ 	.word	0x00000000


	//----- nvinfo : EIATTR_MIN_STACK_SIZE
	.align		4
.L_290:
        /*0690*/ 	.byte	0x04, 0x12
        /*0692*/ 	.short	(.L_292 - .L_291)
	.align		4
.L_291:
        /*0694*/ 	.word	index@(_ZN5flash32flash_fwd_splitkv_combine_kernelI23Flash_fwd_kernel_traitsILi256ELi64ELi64ELi4ELb0ELb0EN7cutlass6half_tE19Flash_kernel_traitsILi256ELi64ELi64ELi4ES3_EELi4ELi5ELb0EEEvNS_16Flash_fwd_paramsE)
        /*0698*/ 	.word	0x00000000


	//----- nvinfo : EIATTR_MIN_STACK_SIZE
	.align		4
.L_292:
        /*069c*/ 	.byte	0x04, 0x12
        /*069e*/ 	.short	(.L_294 - .L_293)
	.align		4
.L_293:
        /*06a0*/ 	.word	index@(_ZN5flash32flash_fwd_splitkv_combine_kernelI23Flash_fwd_kernel_traitsILi256ELi64ELi64ELi4ELb0ELb0EN7cutlass6half_tE19Flash_kernel_traitsILi256ELi64ELi64ELi4ES3_EELi4ELi4ELb0EEEvNS_16Flash_fwd_paramsE)
        /*06a4*/ 	.word	0x00000000


	//----- nvinfo : EIATTR_MIN_STACK_SIZE
	.align		4
.L_294:
        /*06a8*/ 	.byte	0x04, 0x12
        /*06aa*/ 	.short	(.L_296 - .L_295)
	.align		4
.L_295:
        /*06ac*/ 	.word	index@(_ZN5flash32flash_fwd_splitkv_combine_kernelI23Flash_fwd_kernel_traitsILi256ELi64ELi64ELi4ELb0ELb0EN7cutlass6half_tE19Flash_kernel_traitsILi256ELi64ELi64ELi4ES3_EELi4ELi3ELb0EEEvNS_16Flash_fwd_paramsE)
        /*06b0*/ 	.word	0x00000000


	//----- nvinfo : EIATTR_MIN_STACK_SIZE
	.align		4
.L_296:
        /*06b4*/ 	.byte	0x04, 0x12
        /*06b6*/ 	.short	(.L_298 - .L_297)
	.align		4
.L_297:
        /*06b8*/ 	.word	index@(_ZN5flash32flash_fwd_splitkv_combine_kernelI23Flash_fwd_kernel_traitsILi256ELi64ELi64ELi4ELb0ELb0EN7cutlass6half_tE19Flash_kernel_traitsILi256ELi64ELi64ELi4ES3_EELi4ELi2ELb0EEEvNS_16Flash_fwd_paramsE)
        /*06bc*/ 	.word	0x00000000


	//----- nvinfo : EIATTR_MIN_STACK_SIZE
	.align		4
.L_298:
        /*06c0*/ 	.byte	0x04, 0x12
        /*06c2*/ 	.short	(.L_300 - .L_299)
	.align		4
.L_299:
        /*06c4*/ 	.word	index@(_ZN5flash32flash_fwd_splitkv_combine_kernelI23Flash_fwd_kernel_traitsILi256ELi64ELi64ELi4ELb0ELb0EN7cutlass6half_tE19Flash_kernel_traitsILi256ELi64ELi64ELi4ES3_EELi4ELi1ELb0EEEvNS_16Flash_fwd_paramsE)
        /*06c8*/ 	.word	0x00000000


	//----- nvinfo : EIATTR_MIN_STACK_SIZE
	.align		4
.L_300:
        /*06cc*/ 	.byte	0x04, 0x12
        /*06ce*/ 	.short	(.L_302 - .L_301)
	.align		4
.L_301:
        /*06d0*/ 	.word	index@(_ZN5flash32flash_fwd_splitkv_combine_kernelI23Flash_fwd_kernel_traitsILi256ELi64ELi64ELi4ELb0ELb0EN7cutlass6half_tE19Flash_kernel_traitsILi256ELi64ELi64ELi4ES3_EELi4ELi7ELb1EEEvNS_16Flash_fwd_paramsE)
        /*06d4*/ 	.word	0x00000000


	//----- nvinfo : EIATTR_MIN_STACK_SIZE
	.align		4
.L_302:
        /*06d8*/ 	.byte	0x04, 0x12
        /*06da*/ 	.short	(.L_304 - .L_303)
	.align		4
.L_303:
        /*06dc*/ 	.word	index@(_ZN5flash32flash_fwd_splitkv_combine_kernelI23Flash_fwd_kernel_traitsILi256ELi64ELi64ELi4ELb0ELb0EN7cutlass6half_tE19Flash_kernel_traitsILi256ELi64ELi64ELi4ES3_EELi4ELi6ELb1EEEvNS_16Flash_fwd_paramsE)
        /*06e0*/ 	.word	0x00000000


	//----- nvinfo : EIATTR_MIN_STACK_SIZE
	.align		4
.L_304:
        /*06e4*/ 	.byte	0x04, 0x12
        /*06e6*/ 	.short	(.L_306 - .L_305)
	.align		4
.L_305:
        /*06e8*/ 	.word	index@(_ZN5flash32flash_fwd_splitkv_combine_kernelI23Flash_fwd_kernel_traitsILi256ELi64ELi64ELi4ELb0ELb0EN7cutlass6half_tE19Flash_kernel_traitsILi256ELi64ELi64ELi4ES3_EELi4ELi5ELb1EEEvNS_16Flash_fwd_paramsE)
        /*06ec*/ 	.word	0x00000000


	//----- nvinfo : EIATTR_MIN_STACK_SIZE
	.align		4
.L_306:
        /*06f0*/ 	.byte	0x04, 0x12
        /*06f2*/ 	.short	(.L_308 - .L_307)
	.align		4
.L_307:
        /*06f4*/ 	.word	index@(_ZN5flash32flash_fwd_splitkv_combine_kernelI23Flash_fwd_kernel_traitsILi256ELi64ELi64ELi4ELb0ELb0EN7cutlass6half_tE19Flash_kernel_traitsILi256ELi64ELi64ELi4ES3_EELi4ELi4ELb1EEEvNS_16Flash_fwd_paramsE)
        /*06f8*/ 	.word	0x00000000


	//----- nvinfo : EIATTR_MIN_STACK_SIZE
	.align		4
.L_308:
        /*06fc*/ 	.byte	0x04, 0x12
        /*06fe*/ 	.short	(.L_310 - .L_309)
	.align		4
.L_309:
        /*0700*/ 	.word	index@(_ZN5flash32flash_fwd_splitkv_combine_kernelI23Flash_fwd_kernel_traitsILi256ELi64ELi64ELi4ELb0ELb0EN7cutlass6half_tE19Flash_kernel_traitsILi256ELi64ELi64ELi4ES3_EELi4ELi3ELb1EEEvNS_16Flash_fwd_paramsE)
        /*0704*/ 	.word	0x00000000


	//----- nvinfo : EIATTR_MIN_STACK_SIZE
	.align		4
.L_310:
        /*0708*/ 	.byte	0x04, 0x12
        /*070a*/ 	.short	(.L_312 - .L_311)
	.align		4
.L_311:
        /*070c*/ 	.word	index@(_ZN5flash32flash_fwd_splitkv_combine_kernelI23Flash_fwd_kernel_traitsILi256ELi64ELi64ELi4ELb0ELb0EN7cutlass6half_tE19Flash_kernel_traitsILi256ELi64ELi64ELi4ES3_EELi4ELi2ELb1EEEvNS_16Flash_fwd_paramsE)
        /*0710*/ 	.word	0x00000000


	//----- nvinfo : EIATTR_MIN_STACK_SIZE
	.align		4
.L_312:
        /*0714*/ 	.byte	0x04, 0x12
        /*0716*/ 	.short	(.L_314 - .L_313)
	.align		4
.L_313:
        /*0718*/ 	.word	index@(_ZN5flash32flash_fwd_splitkv_combine_kernelI23Flash_fwd_kernel_traitsILi256ELi64ELi64ELi4ELb0ELb0EN7cutlass6half_tE19Flash_kernel_traitsILi256ELi64ELi64ELi4ES3_EELi4ELi1ELb1EEEvNS_16Flash_fwd_paramsE)
        /*071c*/ 	.word	0x00000000


	//----- nvinfo : EIATTR_MIN_STACK_SIZE
	.align		4
.L_314:
        /*0720*/ 	.byte	0x04, 0x12
        /*0722*/ 	.short	(.L_316 - .L_315)
	.align		4
.L_315:
        /*0724*/ 	.word	index@(_ZN5flash24flash_fwd_splitkv_kernelI23Flash_fwd_kernel_traitsILi256ELi64ELi64ELi4ELb0ELb0EN7cutlass6half_tE19Flash_kernel_traitsILi256ELi64ELi64ELi4ES3_EELb0ELb0ELb0ELb0ELb0ELb0ELb0ELb0EEEvNS_16Flash_fwd_paramsE)
        /*0728*/ 	.word	0x00000000


	//----- nvinfo : EIATTR_MIN_STACK_SIZE
	.align		4
.L_316:
        /*072c*/ 	.byte	0x04, 0x12
        /*072e*/ 	.short	(.L_318 - .L_317)
	.align		4
.L_317:
        /*0730*/ 	.word	index@(_ZN5flash24flash_fwd_splitkv_kernelI23Flash_fwd_kernel_traitsILi256ELi64ELi64ELi4ELb0ELb0EN7cutlass6half_tE19Flash_kernel_traitsILi256ELi64ELi64ELi4ES3_EELb0ELb0ELb0ELb0ELb0ELb1ELb0ELb0EEEvNS_16Flash_fwd_paramsE)
        /*0734*/ 	.word	0x00000000


	//----- nvinfo : EIATTR_MIN_STACK_SIZE
	.align		4
.L_318:
        /*0738*/ 	.byte	0x04, 0x12
        /*073a*/ 	.short	(.L_320 - .L_319)
	.align		4
.L_319:
        /*073c*/ 	.word	index@(_ZN5flash24flash_fwd_splitkv_kernelI23Flash_fwd_kernel_traitsILi256ELi64ELi64ELi4ELb0ELb0EN7cutlass6half_tE19Flash_kernel_traitsILi256ELi64ELi64ELi4ES3_EELb0ELb0ELb0ELb0ELb0ELb0ELb0ELb1EEEvNS_16Flash_fwd_paramsE)
        /*0740*/ 	.word	0x00000000


	//----- nvinfo : EIATTR_MIN_STACK_SIZE
	.align		4
.L_320:
        /*0744*/ 	.byte	0x04, 0x12
        /*0746*/ 	.short	(.L_322 - .L_321)
	.align		4
.L_321:
        /*0748*/ 	.word	index@(_ZN5flash24flash_fwd_splitkv_kernelI23Flash_fwd_kernel_traitsILi256ELi64ELi64ELi4ELb0ELb0EN7cutlass6half_tE19Flash_kernel_traitsILi256ELi64ELi64ELi4ES3_EELb0ELb0ELb0ELb0ELb0ELb1ELb0ELb1EEEvNS_16Flash_fwd_paramsE)
        /*074c*/ 	.word	0x00000000


	//----- nvinfo : EIATTR_MIN_STACK_SIZE
	.align		4
.L_322:
        /*0750*/ 	.byte	0x04, 0x12
        /*0752*/ 	.short	(.L_324 - .L_323)
	.align		4
.L_323:
        /*0754*/ 	.word	index@(_ZN5flash24flash_fwd_splitkv_kernelI23Flash_fwd_kernel_traitsILi256ELi64ELi64ELi4ELb0ELb0EN7cutlass6half_tE19Flash_kernel_traitsILi256ELi64ELi64ELi4ES3_EELb0ELb0ELb0ELb0ELb0ELb0ELb1ELb0EEEvNS_16Flash_fwd_paramsE)
        /*0758*/ 	.word	0x00000000


	//----- nvinfo : EIATTR_MIN_STACK_SIZE
	.align		4
.L_324:
        /*075c*/ 	.byte	0x04, 0x12
        /*075e*/ 	.short	(.L_326 - .L_325)
	.align		4
.L_325:
        /*0760*/ 	.word	index@(_ZN5flash24flash_fwd_splitkv_kernelI23Flash_fwd_kernel_traitsILi256ELi64ELi64ELi4ELb0ELb0EN7cutlass6half_tE19Flash_kernel_traitsILi256ELi64ELi64ELi4ES3_EELb0ELb0ELb0ELb0ELb0ELb1ELb1ELb0EEEvNS_16Flash_fwd_paramsE)
        /*0764*/ 	.word	0x00000000


	//----- nvinfo : EIATTR_MIN_STACK_SIZE
	.align		4
.L_326:
        /*0768*/ 	.byte	0x04, 0x12
        /*076a*/ 	.short	(.L_328 - .L_327)
	.align		4
.L_327:
        /*076c*/ 	.word	index@(_ZN5flash24flash_fwd_splitkv_kernelI23Flash_fwd_kernel_traitsILi256ELi64ELi64ELi4ELb0ELb0EN7cutlass6half_tE19Flash_kernel_traitsILi256ELi64ELi64ELi4ES3_EELb0ELb0ELb0ELb0ELb0ELb0ELb1ELb1EEEvNS_16Flash_fwd_paramsE)
        /*0770*/ 	.word	0x00000000


	//----- nvinfo : EIATTR_MIN_STACK_SIZE
	.align		4
.L_328:
        /*0774*/ 	.byte	0x04, 0x12
        /*0776*/ 	.short	(.L_330 - .L_329)
	.align		4
.L_329:
        /*0778*/ 	.word	index@(_ZN5flash24flash_fwd_splitkv_kernelI23Flash_fwd_kernel_traitsILi256ELi64ELi64ELi4ELb0ELb0EN7cutlass6half_tE19Flash_kernel_traitsILi256ELi64ELi64ELi4ES3_EELb0ELb0ELb0ELb0ELb0ELb1ELb1ELb1EEEvNS_16Flash_fwd_paramsE)
        /*077c*/ 	.word	0x00000000


	//----- nvinfo : EIATTR_MIN_STACK_SIZE
	.align		4
.L_330:
        /*0780*/ 	.byte	0x04, 0x12
        /*0782*/ 	.short	(.L_332 - .L_331)
	.align		4
.L_331:
        /*0784*/ 	.word	index@(_ZN5flash24flash_fwd_splitkv_kernelI23Flash_fwd_kernel_traitsILi256ELi64ELi64ELi4ELb0ELb0EN7cutlass6half_tE19Flash_kernel_traitsILi256ELi64ELi64ELi4ES3_EELb0ELb1ELb0ELb0ELb0ELb0ELb0ELb0EEEvNS_16Flash_fwd_paramsE)
        /*0788*/ 	.word	0x00000000


	//----- nvinfo : EIATTR_MIN_STACK_SIZE
	.align		4
.L_332:
        /*078c*/ 	.byte	0x04, 0x12
        /*078e*/ 	.short	(.L_334 - .L_333)
	.align		4
.L_333:
        /*0790*/ 	.word	index@(_ZN5flash24flash_fwd_splitkv_kernelI23Flash_fwd_kernel_traitsILi256ELi64ELi64ELi4ELb0ELb0EN7cutlass6half_tE19Flash_kernel_traitsILi256ELi64ELi64ELi4ES3_EELb0ELb1ELb0ELb0ELb0ELb1ELb0ELb0EEEvNS_16Flash_fwd_paramsE)
        /*0794*/ 	.word	0x00000000


	//----- nvinfo : EIATTR_MIN_STACK_SIZE
	.align		4
.L_334:
        /*0798*/ 	.byte	0x04, 0x12
        /*079a*/ 	.short	(.L_336 - .L_335)
	.align		4
.L_335:
        /*079c*/ 	.word	index@(_ZN5flash24flash_fwd_splitkv_kernelI23Flash_fwd_kernel_traitsILi256ELi64ELi64ELi4ELb0ELb0EN7cutlass6half_tE19Flash_kernel_traitsILi256ELi64ELi64ELi4ES3_EELb0ELb1ELb0ELb0ELb0ELb0ELb0ELb1EEEvNS_16Flash_fwd_paramsE)
        /*07a0*/ 	.word	0x00000000


	//----- nvinfo : EIATTR_MIN_STACK_SIZE
	.align		4
.L_336:
        /*07a4*/ 	.byte	0x04, 0x12
        /*07a6*/ 	.short	(.L_338 - .L_337)
	.align		4
.L_337:
        /*07a8*/ 	.word	index@(_ZN5flash24flash_fwd_splitkv_kernelI23Flash_fwd_kernel_traitsILi256ELi64ELi64ELi4ELb0ELb0EN7cutlass6half_tE19Flash_kernel_traitsILi256ELi64ELi64ELi4ES3_EELb0ELb1ELb0ELb0ELb0ELb1ELb0ELb1EEEvNS_16Flash_fwd_paramsE)
        /*07ac*/ 	.word	0x00000000


	//----- nvinfo : EIATTR_MIN_STACK_SIZE
	.align		4
.L_338:
        /*07b0*/ 	.byte	0x04, 0x12
        /*07b2*/ 	.short	(.L_340 - .L_339)
	.align		4
.L_339:
        /*07b4*/ 	.word	index@(_ZN5flash24flash_fwd_splitkv_kernelI23Flash_fwd_kernel_traitsILi256ELi64ELi64ELi4ELb0ELb0EN7cutlass6half_tE19Flash_kernel_traitsILi256ELi64ELi64ELi4ES3_EELb0ELb1ELb0ELb0ELb0ELb0ELb1ELb0EEEvNS_16Flash_fwd_paramsE)
        /*07b8*/ 	.word	0x00000000


	//----- nvinfo : EIATTR_MIN_STACK_SIZE
	.align		4
.L_340:
        /*07bc*/ 	.byte	0x04, 0x12
        /*07be*/ 	.short	(.L_342 - .L_341)
	.align		4
.L_341:
        /*07c0*/ 	.word	index@(_ZN5flash24flash_fwd_splitkv_kernelI23Flash_fwd_kernel_traitsILi256ELi64ELi64ELi4ELb0ELb0EN7cutlass6half_tE19Flash_kernel_traitsILi256ELi64ELi64ELi4ES3_EELb0ELb1ELb0ELb0ELb0ELb1ELb1ELb0EEEvNS_16Flash_fwd_paramsE)
        /*07c4*/ 	.word	0x00000000


	//----- nvinfo : EIATTR_MIN_STACK_SIZE
	.align		4
.L_342:
        /*07c8*/ 	.byte	0x04, 0x12
        /*07ca*/ 	.short	(.L_344 - .L_343)
	.align		4
.L_343:
        /*07cc*/ 	.word	index@(_ZN5flash24flash_fwd_splitkv_kernelI23Flash_fwd_kernel_traitsILi256ELi64ELi64ELi4ELb0ELb0EN7cutlass6half_tE19Flash_kernel_traitsILi256ELi64ELi64ELi4ES3_EELb0ELb1ELb0ELb0ELb0ELb0ELb1ELb1EEEvNS_16Flash_fwd_paramsE)
        /*07d0*/ 	.word	0x00000000


	//----- nvinfo : EIATTR_MIN_STACK_SIZE
	.align		4
.L_344:
        /*07d4*/ 	.byte	0x04, 0x12
        /*07d6*/ 	.short	(.L_346 - .L_345)
	.align		4
.L_345:
        /*07d8*/ 	.word	index@(_ZN5flash24flash_fwd_splitkv_kernelI23Flash_fwd_kernel_traitsILi256ELi64ELi64ELi4ELb0ELb0EN7cutlass6half_tE19Flash_kernel_traitsILi256ELi64ELi64ELi4ES3_EELb0ELb1ELb0ELb0ELb0ELb1ELb1ELb1EEEvNS_16Flash_fwd_paramsE)
        /*07dc*/ 	.word	0x00000000


	//----- nvinfo : EIATTR_MIN_STACK_SIZE
	.align		4
.L_346:
        /*07e0*/ 	.byte	0x04, 0x12
        /*07e2*/ 	.short	(.L_348 - .L_347)
	.align		4
.L_347:
        /*07e4*/ 	.word	index@(_ZN5flash24flash_fwd_splitkv_kernelI23Flash_fwd_kernel_traitsILi256ELi64ELi64ELi4ELb0ELb0EN7cutlass6half_tE19Flash_kernel_traitsILi256ELi64ELi64ELi4ES3_EELb0ELb0ELb0ELb0ELb1ELb0ELb0ELb0EEEvNS_16Flash_fwd_paramsE)
        /*07e8*/ 	.word	0x00000000


	//----- nvinfo : EIATTR_MIN_STACK_SIZE
	.align		4
.L_348:
        /*07ec*/ 	.byte	0x04, 0x12
        /*07ee*/ 	.short	(.L_350 - .L_349)
	.align		4
.L_349:
        /*07f0*/ 	.word	index@(_ZN5flash24flash_fwd_splitkv_kernelI23Flash_fwd_kernel_traitsILi256ELi64ELi64ELi4ELb0ELb0EN7cutlass6half_tE19Flash_kernel_traitsILi256ELi64ELi64ELi4ES3_EELb0ELb0ELb0ELb0ELb1ELb1ELb0ELb0EEEvNS_16Flash_fwd_paramsE)
        /*07f4*/ 	.word	0x00000000


	//----- nvinfo : EIATTR_MIN_STACK_SIZE
	.align		4
.L_350:
        /*07f8*/ 	.byte	0x04, 0x12
        /*07fa*/ 	.short	(.L_352 - .L_351)
	.align		4
.L_351:
        /*07fc*/ 	.word	index@(_ZN5flash24flash_fwd_splitkv_kernelI23Flash_fwd_kernel_traitsILi256ELi64ELi64ELi4ELb0ELb0EN7cutlass6half_tE19Flash_kernel_traitsILi256ELi64ELi64ELi4ES3_EELb0ELb0ELb1ELb0ELb0ELb0ELb0ELb0EEEvNS_16Flash_fwd_paramsE)
        /*0800*/ 	.word	0x00000000


	//----- nvinfo : EIATTR_MIN_STACK_SIZE
	.align		4
.L_352:
        /*0804*/ 	.byte	0x04, 0x12
        /*0806*/ 	.short	(.L_354 - .L_353)
	.align		4
.L_353:
        /*0808*/ 	.word	index@(_ZN5flash24flash_fwd_splitkv_kernelI23Flash_fwd_kernel_traitsILi256ELi64ELi64ELi4ELb0ELb0EN7cutlass6half_tE19Flash_kernel_traitsILi256ELi64ELi64ELi4ES3_EELb0ELb0ELb1ELb0ELb0ELb1ELb0ELb0EEEvNS_16Flash_fwd_paramsE)
        /*080c*/ 	.word	0x00000000


	//----- nvinfo : EIATTR_MIN_STACK_SIZE
	.align		4
.L_354:
        /*0810*/ 	.byte	0x04, 0x12
        /*0812*/ 	.short	(.L_356 - .L_355)
	.align		4
.L_355:
        /*0814*/ 	.word	index@(_ZN5flash24flash_fwd_splitkv_kernelI23Flash_fwd_kernel_traitsILi256ELi64ELi64ELi4ELb0ELb0EN7cutlass6half_tE19Flash_kernel_traitsILi256ELi64ELi64ELi4ES3_EELb0ELb0ELb0ELb0ELb1ELb0ELb0ELb1EEEvNS_16Flash_fwd_paramsE)
        /*0818*/ 	.word	0x00000000


	//----- nvinfo : EIATTR_MIN_STACK_SIZE
	.align		4
.L_356:
        /*081c*/ 	.byte	0x04, 0x12
        /*081e*/ 	.short	(.L_358 - .L_357)
	.align		4
.L_357:
        /*0820*/ 	.word	index@(_ZN5flash24flash_fwd_splitkv_kernelI23Flash_fwd_kernel_traitsILi256ELi64ELi64ELi4ELb0ELb0EN7cutlass6half_tE19Flash_kernel_traitsILi256ELi64ELi64ELi4ES3_EELb0ELb0ELb0ELb0ELb1ELb1ELb0ELb1EEEvNS_16Flash_fwd_paramsE)
        /*0824*/ 	.word	0x00000000


	//----- nvinfo : EIATTR_MIN_STACK_SIZE
	.align		4
.L_358:
        /*0828*/ 	.byte	0x04, 0x12
        /*082a*/ 	.short	(.L_360 - .L_359)
	.align		4
.L_359:
        /*082c*/ 	.word	index@(_ZN5flash24flash_fwd_splitkv_kernelI23Flash_fwd_kernel_traitsILi256ELi64ELi64ELi4ELb0ELb0EN7cutlass6half_tE19Flash_kernel_traitsILi256ELi64ELi64ELi4ES3_EELb0ELb0ELb1ELb0ELb0ELb0ELb0ELb1EEEvNS_16Flash_fwd_paramsE)
        /*0830*/ 	.word	0x00000000


	//----- nvinfo : EIATTR_MIN_STACK_SIZE
	.align		4
.L_360:
        /*0834*/ 	.byte	0x04, 0x12
        /*0836*/ 	.short	(.L_362 - .L_361)
	.align		4
.L_361:
        /*0838*/ 	.word	index@(_ZN5flash24flash_fwd_splitkv_kernelI23Flash_fwd_kernel_traitsILi256ELi64ELi64ELi4ELb0ELb0EN7cutlass6half_tE19Flash_kernel_traitsILi256ELi64ELi64ELi4ES3_EELb0ELb0ELb1ELb0ELb0ELb1ELb0ELb1EEEvNS_16Flash_fwd_paramsE)
        /*083c*/ 	.word	0x00000000


	//----- nvinfo : EIATTR_MIN_STACK_SIZE
	.align		4
.L_362:
        /*0840*/ 	.byte	0x04, 0x12
        /*0842*/ 	.short	(.L_364 - .L_363)
	.align		4
.L_363:
        /*0844*/ 	.word	index@(_ZN5flash24flash_fwd_splitkv_kernelI23Flash_fwd_kernel_traitsILi256ELi64ELi64ELi4ELb0ELb0EN7cutlass6half_tE19Flash_kernel_traitsILi256ELi64ELi64ELi4ES3_EELb0ELb0ELb0ELb0ELb1ELb0ELb1ELb0EEEvNS_16Flash_fwd_paramsE)
        /*0848*/ 	.word	0x00000000


	//----- nvinfo : EIATTR_MIN_STACK_SIZE
	.align		4
.L_364:
        /*084c*/ 	.byte	0x04, 0x12
        /*084e*/ 	.short	(.L_366 - .L_365)
	.align		4
.L_365:
        /*0850*/ 	.word	index@(_ZN5flash24flash_fwd_splitkv_kernelI23Flash_fwd_kernel_traitsILi256ELi64ELi64ELi4ELb0ELb0EN7cutlass6half_tE19Flash_kernel_traitsILi256ELi64ELi64ELi4ES3_EELb0ELb0ELb0ELb0ELb1ELb1ELb1ELb0EEEvNS_16Flash_fwd_paramsE)
        /*0854*/ 	.word	0x00000000


	//----- nvinfo : EIATTR_MIN_STACK_SIZE
	.align		4
.L_366:
        /*0858*/ 	.byte	0x04, 0x12
        /*085a*/ 	.short	(.L_368 - .L_367)
	.align		4
.L_367:
        /*085c*/ 	.word	index@(_ZN5flash24flash_fwd_splitkv_kernelI23Flash_fwd_kernel_traitsILi256ELi64ELi64ELi4ELb0ELb0EN7cutlass6half_tE19Flash_kernel_traitsILi256ELi64ELi64ELi4ES3_EELb0ELb0ELb1ELb0ELb0ELb0ELb1ELb0EEEvNS_16Flash_fwd_paramsE)
        /*0860*/ 	.word	0x00000000


	//----- nvinfo : EIATTR_MIN_STACK_SIZE
	.align		4
.L_368:
        /*0864*/ 	.byte	0x04, 0x12
        /*0866*/ 	.short	(.L_370 - .L_369)
	.align		4
.L_369:
        /*0868*/ 	.word	index@(_ZN5flash24flash_fwd_splitkv_kernelI23Flash_fwd_kernel_traitsILi256ELi64ELi64ELi4ELb0ELb0EN7cutlass6half_tE19Flash_kernel_traitsILi256ELi64ELi64ELi4ES3_EELb0ELb0ELb1ELb0ELb0ELb1ELb1ELb0EEEvNS_16Flash_fwd_paramsE)
        /*086c*/ 	.word	0x00000000


	//----- nvinfo : EIATTR_MIN_STACK_SIZE
	.align		4
.L_370:
        /*0870*/ 	.byte	0x04, 0x12
        /*0872*/ 	.short	(.L_372 - .L_371)
	.align		4
.L_371:
        /*0874*/ 	.word	index@(_ZN5flash24flash_fwd_splitkv_kernelI23Flash_fwd_kernel_traitsILi256ELi64ELi64ELi4ELb0ELb0EN7cutlass6half_tE19Flash_kernel_traitsILi256ELi64ELi64ELi4ES3_EELb0ELb0ELb0ELb0ELb1ELb0ELb1ELb1EEEvNS_16Flash_fwd_paramsE)
        /*0878*/ 	.word	0x00000000


	//----- nvinfo : EIATTR_MIN_STACK_SIZE
	.align		4
.L_372:
        /*087c*/ 	.byte	0x04, 0x12
        /*087e*/ 	.short	(.L_374 - .L_373)
	.align		4
.L_373:
        /*0880*/ 	.word	index@(_ZN5flash24flash_fwd_splitkv_kernelI23Flash_fwd_kernel_traitsILi256ELi64ELi64ELi4ELb0ELb0EN7cutlass6half_tE19Flash_kernel_traitsILi256ELi64ELi64ELi4ES3_EELb0ELb0ELb0ELb0ELb1ELb1ELb1ELb1EEEvNS_16Flash_fwd_paramsE)
        /*0884*/ 	.word	0x00000000


	//----- nvinfo : EIATTR_MIN_STACK_SIZE
	.align		4
.L_374:
        /*0888*/ 	.byte	0x04, 0x12
        /*088a*/ 	.short	(.L_376 - .L_375)
	.align		4
.L_375:
        /*088c*/ 	.word	index@(_ZN5flash24flash_fwd_splitkv_kernelI23Flash_fwd_kernel_traitsILi256ELi64ELi64ELi4ELb0ELb0EN7cutlass6half_tE19Flash_kernel_traitsILi256ELi64ELi64ELi4ES3_EELb0ELb0ELb1ELb0ELb0ELb0ELb1ELb1EEEvNS_16Flash_fwd_paramsE)
        /*0890*/ 	.word	0x00000000


	//----- nvinfo : EIATTR_MIN_STACK_SIZE
	.align		4
.L_376:
        /*0894*/ 	.byte	0x04, 0x12
        /*0896*/ 	.short	(.L_378 - .L_377)
	.align		4
.L_377:
        /*0898*/ 	.word	index@(_ZN5flash24flash_fwd_splitkv_kernelI23Flash_fwd_kernel_traitsILi256ELi64ELi64ELi4ELb0ELb0EN7cutlass6half_tE19Flash_kernel_traitsILi256ELi64ELi64ELi4ES3_EELb0ELb0ELb1ELb0ELb0ELb1ELb1ELb1EEEvNS_16Flash_fwd_paramsE)
        /*089c*/ 	.word	0x00000000


	//----- nvinfo : EIATTR_MIN_STACK_SIZE
	.align		4
.L_378:
        /*08a0*/ 	.byte	0x04, 0x12
        /*08a2*/ 	.short	(.L_380 - .L_379)
	.align		4
.L_379:
        /*08a4*/ 	.word	index@(_ZN5flash24flash_fwd_splitkv_kernelI23Flash_fwd_kernel_traitsILi256ELi64ELi64ELi4ELb0ELb0EN7cutlass6half_tE19Flash_kernel_traitsILi256ELi64ELi64ELi4ES3_EELb0ELb1ELb0ELb0ELb1ELb0ELb0ELb0EEEvNS_16Flash_fwd_paramsE)
        /*08a8*/ 	.word	0x00000000


	//----- nvinfo : EIATTR_MIN_STACK_SIZE
	.align		4
.L_380:
        /*08ac*/ 	.byte	0x04, 0x12
        /*08ae*/ 	.short	(.L_382 - .L_381)
	.align		4
.L_381:
        /*08b0*/ 	.word	index@(_ZN5flash24flash_fwd_splitkv_kernelI23Flash_fwd_kernel_traitsILi256ELi64ELi64ELi4ELb0ELb0EN7cutlass6half_tE19Flash_kernel_traitsILi256ELi64ELi64ELi4ES3_EELb0ELb1ELb0ELb0ELb1ELb1ELb0ELb0EEEvNS_16Flash_fwd_paramsE)
        /*08b4*/ 	.word	0x00000000


	//----- nvinfo : EIATTR_MIN_STACK_SIZE
	.align		4
.L_382:
        /*08b8*/ 	.byte	0x04, 0x12
        /*08ba*/ 	.short	(.L_384 - .L_383)
	.align		4
.L_383:
        /*08bc*/ 	.word	index@(_ZN5flash24flash_fwd_splitkv_kernelI23Flash_fwd_kernel_traitsILi256ELi64ELi64ELi4ELb0ELb0EN7cutlass6half_tE19Flash_kernel_traitsILi256ELi64ELi64ELi4ES3_EELb0ELb1ELb1ELb0ELb0ELb0ELb0ELb0EEEvNS_16Flash_fwd_paramsE)
        /*08c0*/ 	.word	0x00000000


	//----- nvinfo : EIATTR_MIN_STACK_SIZE
	.align		4
.L_384:
        /*08c4*/ 	.byte	0x04, 0x12
        /*08c6*/ 	.short	(.L_386 - .L_385)
	.align		4
.L_385:
        /*08c8*/ 	.word	index@(_ZN5flash24flash_fwd_splitkv_kernelI23Flash_fwd_kernel_traitsILi256ELi64ELi64ELi4ELb0ELb0EN7cutlass6half_tE19Flash_kernel_traitsILi256ELi64ELi64ELi4ES3_EELb0ELb1ELb1ELb0ELb0ELb1ELb0ELb0EEEvNS_16Flash_fwd_paramsE)
        /*08cc*/ 	.word	0x00000000


	//----- nvinfo : EIATTR_MIN_STACK_SIZE
	.align		4
.L_386:
        /*08d0*/ 	.byte	0x04, 0x12
        /*08d2*/ 	.short	(.L_388 - .L_387)
	.align		4
.L_387:
        /*08d4*/ 	.word	index@(_ZN5flash24flash_fwd_splitkv_kernelI23Flash_fwd_kernel_traitsILi256ELi64ELi64ELi4ELb0ELb0EN7cutlass6half_tE19Flash_kernel_traitsILi256ELi64ELi64ELi4ES3_EELb0ELb1ELb0ELb0ELb1ELb0ELb0ELb1EEEvNS_16Flash_fwd_paramsE)
        /*08d8*/ 	.word	0x00000000


	//----- nvinfo : EIATTR_MIN_STACK_SIZE
	.align		4
.L_388:
        /*08dc*/ 	.byte	0x04, 0x12
        /*08de*/ 	.short	(.L_390 - .L_389)
	.align		4
.L_389:
        /*08e0*/ 	.word	index@(_ZN5flash24flash_fwd_splitkv_kernelI23Flash_fwd_kernel_traitsILi256ELi64ELi64ELi4ELb0ELb0EN7cutlass6half_tE19Flash_kernel_traitsILi256ELi64ELi64ELi4ES3_EELb0ELb1ELb0ELb0ELb1ELb1ELb0ELb1EEEvNS_16Flash_fwd_paramsE)
        /*08e4*/ 	.word	0x00000000


	//----- nvinfo : EIATTR_MIN_STACK_SIZE
	.align		4
.L_390:
        /*08e8*/ 	.byte	0x04, 0x12
        /*08ea*/ 	.short	(.L_392 - .L_391)
	.align		4
.L_391:
        /*08ec*/ 	.word	index@(_ZN5flash24flash_fwd_splitkv_kernelI23Flash_fwd_kernel_traitsILi256ELi64ELi64ELi4ELb0ELb0EN7cutlass6half_tE19Flash_kernel_traitsILi256ELi64ELi64ELi4ES3_EELb0ELb1ELb1ELb0ELb0ELb0ELb0ELb1EEEvNS_16Flash_fwd_paramsE)
        /*08f0*/ 	.word	0x00000000


	//----- nvinfo : EIATTR_MIN_STACK_SIZE
	.align		4
.L_392:
        /*08f4*/ 	.byte	0x04, 0x12
        /*08f6*/ 	.short	(.L_394 - .L_393)
	.align		4
.L_393:
        /*08f8*/ 	.word	index@(_ZN5flash24flash_fwd_splitkv_kernelI23Flash_fwd_kernel_traitsILi256ELi64ELi64ELi4ELb0ELb0EN7cutlass6half_tE19Flash_kernel_traitsILi256ELi64ELi64ELi4ES3_EELb0ELb1ELb1ELb0ELb0ELb1ELb0ELb1EEEvNS_16Flash_fwd_paramsE)
        /*08fc*/ 	.word	0x00000000


	//----- nvinfo : EIATTR_MIN_STACK_SIZE
	.align		4
.L_394:
        /*0900*/ 	.byte	0x04, 0x12
        /*0902*/ 	.short	(.L_396 - .L_395)
	.align		4
.L_395:
        /*0904*/ 	.word	index@(_ZN5flash24flash_fwd_splitkv_kernelI23Flash_fwd_kernel_traitsILi256ELi64ELi64ELi4ELb0ELb0EN7cutlass6half_tE19Flash_kernel_traitsILi256ELi64ELi64ELi4ES3_EELb0ELb1ELb0ELb0ELb1ELb0ELb1ELb0EEEvNS_16Flash_fwd_paramsE)
        /*0908*/ 	.word	0x00000000


	//----- nvinfo : EIATTR_MIN_STACK_SIZE
	.align		4
.L_396:
        /*090c*/ 	.byte	0x04, 0x12
        /*090e*/ 	.short	(.L_398 - .L_397)
	.align		4
.L_397:
        /*0910*/ 	.word	index@(_ZN5flash24flash_fwd_splitkv_kernelI23Flash_fwd_kernel_traitsILi256ELi64ELi64ELi4ELb0ELb0EN7cutlass6half_tE19Flash_kernel_traitsILi256ELi64ELi64ELi4ES3_EELb0ELb1ELb0ELb0ELb1ELb1ELb1ELb0EEEvNS_16Flash_fwd_paramsE)
        /*0914*/ 	.word	0x00000000


	//----- nvinfo : EIATTR_MIN_STACK_SIZE
	.align		4
.L_398:
        /*0918*/ 	.byte	0x04, 0x12
        /*091a*/ 	.short	(.L_400 - .L_399)
	.align		4
.L_399:
        /*091c*/ 	.word	index@(_ZN5flash24flash_fwd_splitkv_kernelI23Flash_fwd_kernel_traitsILi256ELi64ELi64ELi4ELb0ELb0EN7cutlass6half_tE19Flash_kernel_traitsILi256ELi64ELi64ELi4ES3_EELb0ELb1ELb1ELb0ELb0ELb0ELb1ELb0EEEvNS_16Flash_fwd_paramsE)
        /*0920*/ 	.word	0x00000000


	//----- nvinfo : EIATTR_MIN_STACK_SIZE
	.align		4
.L_400:
        /*0924*/ 	.byte	0x04, 0x12
        /*0926*/ 	.short	(.L_402 - .L_401)
	.align		4
.L_401:
        /*0928*/ 	.word	index@(_ZN5flash24flash_fwd_splitkv_kernelI23Flash_fwd_kernel_traitsILi256ELi64ELi64ELi4ELb0ELb0EN7cutlass6half_tE19Flash_kernel_traitsILi256ELi64ELi64ELi4ES3_EELb0ELb1ELb1ELb0ELb0ELb1ELb1ELb0EEEvNS_16Flash_fwd_paramsE)
        /*092c*/ 	.word	0x00000000


	//----- nvinfo : EIATTR_MIN_STACK_SIZE
	.align		4
.L_402:
        /*0930*/ 	.byte	0x04, 0x12
        /*0932*/ 	.short	(.L_404 - .L_403)
	.align		4
.L_403:
        /*0934*/ 	.word	index@(_ZN5flash24flash_fwd_splitkv_kernelI23Flash_fwd_kernel_traitsILi256ELi64ELi64ELi4ELb0ELb0EN7cutlass6half_tE19Flash_kernel_traitsILi256ELi64ELi64ELi4ES3_EELb0ELb1ELb0ELb0ELb1ELb0ELb1ELb1EEEvNS_16Flash_fwd_paramsE)
        /*0938*/ 	.word	0x00000000


	//----- nvinfo : EIATTR_MIN_STACK_SIZE
	.align		4
.L_404:
        /*093c*/ 	.byte	0x04, 0x12
        /*093e*/ 	.short	(.L_406 - .L_405)
	.align		4
.L_405:
        /*0940*/ 	.word	index@(_ZN5flash24flash_fwd_splitkv_kernelI23Flash_fwd_kernel_traitsILi256ELi64ELi64ELi4ELb0ELb0EN7cutlass6half_tE19Flash_kernel_traitsILi256ELi64ELi64ELi4ES3_EELb0ELb1ELb0ELb0ELb1ELb1ELb1ELb1EEEvNS_16Flash_fwd_paramsE)
        /*0944*/ 	.word	0x00000000


	//----- nvinfo : EIATTR_MIN_STACK_SIZE
	.align		4
.L_406:
        /*0948*/ 	.byte	0x04, 0x12
        /*094a*/ 	.short	(.L_408 - .L_407)
	.align		4
.L_407:
        /*094c*/ 	.word	index@(_ZN5flash24flash_fwd_splitkv_kernelI23Flash_fwd_kernel_traitsILi256ELi64ELi64ELi4ELb0ELb0EN7cutlass6half_tE19Flash_kernel_traitsILi256ELi64ELi64ELi4ES3_EELb0ELb1ELb1ELb0ELb0ELb0ELb1ELb1EEEvNS_16Flash_fwd_paramsE)
        /*0950*/ 	.word	0x00000000


	//----- nvinfo : EIATTR_MIN_STACK_SIZE
	.align		4
.L_408:
        /*0954*/ 	.byte	0x04, 0x12
        /*0956*/ 	.short	(.L_410 - .L_409)
	.align		4
.L_409:
        /*0958*/ 	.word	index@(_ZN5flash24flash_fwd_splitkv_kernelI23Flash_fwd_kernel_traitsILi256ELi64ELi64ELi4ELb0ELb0EN7cutlass6half_tE19Flash_kernel_traitsILi256ELi64ELi64ELi4ES3_EELb0ELb1ELb1ELb0ELb0ELb1ELb1ELb1EEEvNS_16Flash_fwd_paramsE)
        /*095c*/ 	.word	0x00000000
.L_410:


//--------------------- .nv.compat                --------------------------
	.section	.nv.compat,"",@"SHT_CUDA_COMPAT_INFO"
	.align	4
        /*0000*/ 	.byte	0x02, 0x09, 0x01, 0x00, 0x02, 0x02, 0x01, 0x00, 0x02, 0x05, 0x05, 0x00, 0x03, 0x07, 0x01, 0x01
        /*0010*/ 	.byte	0x02, 0x03, 0x00, 0x00, 0x02, 0x06, 0x01, 0x00, 0x04, 0x0b, 0x08, 0x00, 0x00, 0x00, 0x00, 0x00
        /*0020*/ 	.byte	0x00, 0x00, 0x00, 0x00


//--------------------- .nv.info._ZN5flash32flash_fwd_splitkv_combine_kernelI23Flash_fwd_kernel_traitsILi256ELi64ELi64ELi4ELb0ELb0EN7cutlass6half_tE19Flash_kernel_traitsILi256ELi64ELi64ELi4ES3_EELi4ELi7ELb0EEEvNS_16Flash_fwd_paramsE --------------------------
	.section	.nv.info._ZN5flash32flash_fwd_splitkv_combine_kernelI23Flash_fwd_kernel_traitsILi256ELi64ELi64ELi4ELb0ELb0EN7cutlass6half_tE19Flash_kernel_traitsILi256ELi64ELi64ELi4ES3_EELi4ELi7ELb0EEEvNS_16Flash_fwd_paramsE,"",@"SHT_CUDA_INFO"
	.sectionflags	@""
	.align	4


	//----- nvinfo : EIATTR_CUDA_API_VERSION
	.align		4
        /*0000*/ 	.byte	0x04, 0x37
        /*0002*/ 	.short	(.L_412 - .L_411)
.L_411:
        /*0004*/ 	.word	0x00000082


	//----- nvinfo : EIATTR_KPARAM_INFO
	.align		4
.L_412:
        /*0008*/ 	.byte	0x04, 0x17
        /*000a*/ 	.short	(.L_414 - .L_413)
.L_413:
        /*000c*/ 	.word	0x00000000
        /*0010*/ 	.short	0x0000
        /*0012*/ 	.short	0x0000
        /*0014*/ 	.byte	0x00, 0xf0, 0x41, 0x07


	//----- nvinfo : EIATTR_SPARSE_MMA_MASK
	.align		4
.L_414:
        /*0018*/ 	.byte	0x03, 0x50
        /*001a*/ 	.short	0x0000


	//----- nvinfo : EIATTR_MAXREG_COUNT
	.align		4
        /*001c*/ 	.byte	0x03, 0x1b
        /*001e*/ 	.short	0x00ff


	//----- nvinfo : EIATTR_NUM_BARRIERS
	.align		4
        /*0020*/ 	.byte	0x02, 0x4c
        /*0022*/ 	.byte	0x01
	.zero		1


	//----- nvinfo : EIATTR_MERCURY_ISA_VERSION
	.align		4
        /*0024*/ 	.byte	0x03, 0x5f
        /*0026*/ 	.short	0x0101


	//----- nvinfo : EIATTR_COOP_GROUP_MASK_REGIDS
	.align		4
        /*0028*/ 	.byte	0x04, 0x29
        /*002a*/ 	.short	(.L_416 - .L_415)


	//   ....[0]....
.L_415:
        /*002c*/ 	.word	0xffffffff


	//   ....[1]....
        /*0030*/ 	.word	0xffffffff


	//   ....[2]....
        /*0034*/ 	.word	0xffffffff


	//   ....[3]....
        /*0038*/ 	.word	0xffffffff


	//   ....[4]....
        /*003c*/ 	.word	0xffffffff


	//   ....[5]....
        /*0040*/ 	.word	0xffffffff


	//   ....[6]....
        /*0044*/ 	.word	0xffffffff


	//   ....[7]....
        /*0048*/ 	.word	0xffffffff


	//   ....[8]....
        /*004c*/ 	.word	0xffffffff


	//   ....[9]....
        /*0050*/ 	.word	0xffffffff


	//----- nvinfo : EIATTR_COOP_GROUP_INSTR_OFFSETS
	.align		4
.L_416:
        /*0054*/ 	.byte	0x04, 0x28
        /*0056*/ 	.short	(.L_418 - .L_417)


	//   ....[0]....
.L_417:
        /*0058*/ 	.word	0x00001c20


	//   ....[1]....
        /*005c*/ 	.word	0x00001c60


	//   ....[2]....
        /*0060*/ 	.word	0x00001d10


	//   ....[3]....
        /*0064*/ 	.word	0x00001d30


	//   ....[4]....
        /*0068*/ 	.word	0x00001d50


	//   ....[5]....
        /*006c*/ 	.word	0x00001f10


	//   ....[6]....
        /*0070*/ 	.word	0x00001fc0


	//   ....[7]....
        /*0074*/ 	.word	0x00002030


	//   ....[8]....
        /*0078*/ 	.word	0x000020e0


	//   ....[9]....
        /*007c*/ 	.word	0x000021a0


	//----- nvinfo : EIATTR_VRC_CTA_INIT_COUNT
	.align		4
.L_418:
        /*0080*/ 	.byte	0x02, 0x4a
	.zero		1
	.zero		1


	//----- nvinfo : EIATTR_EXIT_INSTR_OFFSETS
	.align		4
        /*0084*/ 	.byte	0x04, 0x1c
        /*0086*/ 	.short	(.L_420 - .L_419)


	//   ....[0]....
.L_419:
        /*0088*/ 	.word	0x000043b0


	//   ....[1]....
        /*008c*/ 	.word	0x000048d0


	//   ....[2]....
        /*0090*/ 	.word	0x000048f0


	//----- nvinfo : EIATTR_CRS_STACK_SIZE
	.align		4
.L_420:
        /*0094*/ 	.byte	0x04, 0x1e
        /*0096*/ 	.short	(.L_422 - .L_421)
.L_421:
        /*0098*/ 	.word	0x00000000


	//----- nvinfo : EIATTR_CBANK_PARAM_SIZE
	.align		4
.L_422:
        /*009c*/ 	.byte	0x03, 0x19
        /*009e*/ 	.short	0x01d0


	//----- nvinfo : EIATTR_PARAM_CBANK
	.align		4
        /*00a0*/ 	.byte	0x04, 0x0a
        /*00a2*/ 	.short	(.L_424 - .L_423)
	.align		4
.L_423:
        /*00a4*/ 	.word	index@(.nv.constant0._ZN5flash32flash_fwd_splitkv_combine_kernelI23Flash_fwd_kernel_traitsILi256ELi64ELi64ELi4ELb0ELb0EN7cutlass6half_tE19Flash_kernel_traitsILi256ELi64ELi64ELi4ES3_EELi4ELi7ELb0EEEvNS_16Flash_fwd_paramsE)
        /*00a8*/ 	.short	0x0380
        /*00aa*/ 	.short	0x01d0


	//----- nvinfo : EIATTR_SW_WAR
	.align		4
.L_424:
        /*00ac*/ 	.byte	0x04, 0x36
        /*00ae*/ 	.short	(.L_426 - .L_425)
.L_425:
        /*00b0*/ 	.word	0x00000008
.L_426:


//--------------------- .nv.info._ZN5flash32flash_fwd_splitkv_combine_kernelI23Flash_fwd_kernel_traitsILi256ELi64ELi64ELi4ELb0ELb0EN7cutlass6half_tE19Flash_kernel_traitsILi256ELi64ELi64ELi4ES3_EELi4ELi6ELb0EEEvNS_16Flash_fwd_paramsE --------------------------
	.section	.nv.info._ZN5flash32flash_fwd_splitkv_combine_kernelI23Flash_fwd_kernel_traitsILi256ELi64ELi64ELi4ELb0ELb0EN7cutlass6half_tE19Flash_kernel_traitsILi256ELi64ELi64ELi4ES3_EELi4ELi6ELb0EEEvNS_16Flash_fwd_paramsE,"",@"SHT_CUDA_INFO"
	.sectionflags	@""
	.align	4


	//----- nvinfo : EIATTR_CUDA_API_VERSION
	.align		4
        /*0000*/ 	.byte	0x04, 0x37
        /*0002*/ 	.short	(.L_428 - .L_427)
.L_427:
        /*0004*/ 	.word	0x00000082


	//----- nvinfo : EIATTR_KPARAM_INFO
	.align		4
.L_428:
        /*0008*/ 	.byte	0x04, 0x17
        /*000a*/ 	.short	(.L_430 - .L_429)
.L_429:
        /*000c*/ 	.word	0x00000000
        /*0010*/ 	.short	0x0000
        /*0012*/ 	.short	0x0000
        /*0014*/ 	.byte	0x00, 0xf0, 0x41, 0x07


	//----- nvinfo : EIATTR_SPARSE_MMA_MASK
	.align		4
.L_430:
        /*0018*/ 	.byte	0x03, 0x50
        /*001a*/ 	.short	0x0000


	//----- nvinfo : EIATTR_MAXREG_COUNT
	.align		4
        /*001c*/ 	.byte	0x03, 0x1b
        /*001e*/ 	.short	0x00ff


	//----- nvinfo : EIATTR_NUM_BARRIERS
	.align		4
        /*0020*/ 	.byte	0x02, 0x4c
        /*0022*/ 	.byte	0x01
	.zero		1


	//----- nvinfo : EIATTR_MERCURY_ISA_VERSION
	.align		4
        /*0024*/ 	.byte	0x03, 0x5f
        /*0026*/ 	.short	0x0101


	//----- nvinfo : EIATTR_COOP_GROUP_MASK_REGIDS
	.align		4
        /*0028*/ 	.byte	0x04, 0x29
        /*002a*/ 	.short	(.L_432 - .L_431)


	//   ....[0]....
.L_431:
        /*002c*/ 	.word	0xffffffff


	//   ....[1]....
        /*0030*/ 	.word	0xffffffff


	//   ....[2]....
        /*0034*/ 	.word	0xffffffff


	//   ....[3]....
        /*0038*/ 	.word	0xffffffff


	//   ....[4]....
        /*003c*/ 	.word	0xffffffff


	//   ....[5]....
        /*0040*/ 	.word	0xffffffff


	//   ....[6]....
        /*0044*/ 	.word	0xffffffff


	//   ....[7]....
        /*0048*/ 	.word	0xffffffff


	//   ....[8]....
        /*004c*/ 	.word	0xffffffff


	//   ....[9]....
        /*0050*/ 	.word	0xffffffff


	//----- nvinfo : EIATTR_COOP_GROUP_INSTR_OFFSETS
	.align		4
.L_432:
        /*0054*/ 	.byte	0x04, 0x28
        /*0056*/ 	.short	(.L_434 - .L_433)


	//   ....[0]....
.L_433:
        /*0058*/ 	.word	0x000019a0


	//   ....[1]....
        /*005c*/ 	.word	0x000019c0


	//   ....[2]....
        /*0060*/ 	.word	0x000019f0


	//   ....[3]....
        /*0064*/ 	.word	0x00001a20


	//   ....[4]....
        /*0068*/ 	.word	0x00001ab0


	//   ....[5]....
        /*006c*/ 	.word	0x00001c90


	//   ....[6]....
        /*0070*/ 	.word	0x00001d20


	//   ....[7]....
        /*0074*/ 	.word	0x00001d90


	//   ....[8]....
        /*0078*/ 	.word	0x00001df0


	//   ....[9]....
        /*007c*/ 	.word	0x00001ed0


	//----- nvinfo : EIATTR_VRC_CTA_INIT_COUNT
	.align		4
.L_434:
        /*0080*/ 	.byte	0x02, 0x4a
	.zero		1
	.zero		1


	//----- nvinfo : EIATTR_EXIT_INSTR_OFFSETS
	.align		4
        /*0084*/ 	.byte	0x04, 0x1c
        /*0086*/ 	.short	(.L_436 - .L_435)


	//   ....[0]....
.L_435:
        /*0088*/ 	.word	0x00003fd0


	//   ....[1]....
        /*008c*/ 	.word	0x000044f0


	//   ....[2]....
        /*0090*/ 	.word	0x00004510


	//----- nvinfo : EIATTR_CRS_STACK_SIZE
	.align		4
.L_436:
        /*0094*/ 	.byte	0x04, 0x1e
        /*0096*/ 	.short	(.L_438 - .L_437)
.L_437:
        /*0098*/ 	.word	0x00000000


	//----- nvinfo : EIATTR_CBANK_PARAM_SIZE
	.align		4
.L_438:
        /*009c*/ 	.byte	0x03, 0x19
        /*009e*/ 	.short	0x01d0


	//----- nvinfo : EIATTR_PARAM_CBANK
	.align		4
        /*00a0*/ 	.byte	0x04, 0x0a
        /*00a2*/ 	.short	(.L_440 - .L_439)
	.align		4
.L_439:
        /*00a4*/ 	.word	index@(.nv.constant0._ZN5flash32flash_fwd_splitkv_combine_kernelI23Flash_fwd_kernel_traitsILi256ELi64ELi64ELi4ELb0ELb0EN7cutlass6half_tE19Flash_kernel_traitsILi256ELi64ELi64ELi4ES3_EELi4ELi6ELb0EEEvNS_16Flash_fwd_paramsE)
        /*00a8*/ 	.short	0x0380
        /*00aa*/ 	.short	0x01d0


	//----- nvinfo : EIATTR_SW_WAR
	.align		4
.L_440:
        /*00ac*/ 	.byte	0x04, 0x36
        /*00ae*/ 	.short	(.L_442 - .L_441)
.L_441:
        /*00b0*/ 	.word	0x00000008
.L_442:


//--------------------- .nv.info._ZN5flash32flash_fwd_splitkv_combine_kernelI23Flash_fwd_kernel_traitsILi256ELi64ELi64ELi4ELb0ELb0EN7cutlass6half_tE19Flash_kernel_traitsILi256ELi64ELi64ELi4ES3_EELi4ELi5ELb0EEEvNS_16Flash_fwd_paramsE --------------------------
	.section	.nv.info._ZN5flash32flash_fwd_splitkv_combine_kernelI23Flash_fwd_kernel_traitsILi256ELi64ELi64ELi4ELb0ELb0EN7cutlass6half_tE19Flash_kernel_traitsILi256ELi64ELi64ELi4ES3_EELi4ELi5ELb0EEEvNS_16Flash_fwd_paramsE,"",@"SHT_CUDA_INFO"
	.sectionflags	@""
	.align	4


	//----- nvinfo : EIATTR_CUDA_API_VERSION
	.align		4
        /*0000*/ 	.byte	0x04, 0x37
        /*0002*/ 	.short	(.L_444 - .L_443)
.L_443:
        /*0004*/ 	.word	0x00000082


	//----- nvinfo : EIATTR_KPARAM_INFO
	.align		4
.L_444:
        /*0008*/ 	.byte	0x04, 0x17
        /*000a*/ 	.short	(.L_446 - .L_445)
.L_445:
        /*000c*/ 	.word	0x00000000
        /*0010*/ 	.short	0x0000
        /*0012*/ 	.short	0x0000
        /*0014*/ 	.byte	0x00, 0xf0, 0x41, 0x07


	//----- nvinfo : EIATTR_SPARSE_MMA_MASK
	.align		4
.L_446:
        /*0018*/ 	.byte	0x03, 0x50
        /*001a*/ 	.short	0x0000


	//----- nvinfo : EIATTR_MAXREG_COUNT
	.align		4
        /*001c*/ 	.byte	0x03, 0x1b
        /*001e*/ 	.short	0x00ff


	//----- nvinfo : EIATTR_NUM_BARRIERS
	.align		4
        /*0020*/ 	.byte	0x02, 0x4c
        /*0022*/ 	.byte	0x01
	.zero		1


	//----- nvinfo : EIATTR_MERCURY_ISA_VERSION
	.align		4
        /*0024*/ 	.byte	0x03, 0x5f
        /*0026*/ 	.short	0x0101


	//----- nvinfo : EIATTR_COOP_GROUP_MASK_REGIDS
	.align		4
        /*0028*/ 	.byte	0x04, 0x29
        /*002a*/ 	.short	(.L_448 - .L_447)


	//   ....[0]....
.L_447:
        /*002c*/ 	.word	0xffffffff


	//   ....[1]....
        /*0030*/ 	.word	0xffffffff


	//   ....[2]....
        /*0034*/ 	.word	0xffffffff


	//   ....[3]....
        /*0038*/ 	.word	0xffffffff


	//   ....[4]....
        /*003c*/ 	.word	0xffffffff


	//   ....[5]....
        /*0040*/ 	.word	0xffffffff


	//   ....[6]....
        /*0044*/ 	.word	0xffffffff


	//   ....[7]....
        /*0048*/ 	.word	0xffffffff


	//   ....[8]....
        /*004c*/ 	.word	0xffffffff


	//   ....[9]....
        /*0050*/ 	.word	0xffffffff


	//----- nvinfo : EIATTR_COOP_GROUP_INSTR_OFFSETS
	.align		4
.L_448:
        /*0054*/ 	.byte	0x04, 0x28
        /*0056*/ 	.short	(.L_450 - .L_449)


	//   ....[0]....
.L_449:
        /*0058*/ 	.word	0x00001a30


	//   ....[1]....
        /*005c*/ 	.word	0x00001a50


	//   ....[2]....
        /*0060*/ 	.word	0x00001a70


	//   ....[3]....
        /*0064*/ 	.word	0x00001aa0


	//   ....[4]....
        /*0068*/ 	.word	0x00001ac0


	//   ....[5]....
        /*006c*/ 	.word	0x00001b80


	//   ....[6]....
        /*0070*/ 	.word	0x00001c00


	//   ....[7]....
        /*0074*/ 	.word	0x00001ca0


	//   ....[8]....
        /*0078*/ 	.word	0x00001d30


	//   ....[9]....
        /*007c*/ 	.word	0x00001e30


	//----- nvinfo : EIATTR_VRC_CTA_INIT_COUNT
	.align		4
.L_450:
        /*0080*/ 	.byte	0x02, 0x4a
	.zero		1
	.zero		1


	//----- nvinfo : EIATTR_EXIT_INSTR_OFFSETS
	.align		4
        /*0084*/ 	.byte	0x04, 0x1c
        /*0086*/ 	.short	(.L_452 - .L_451)


	//   ....[0]....
.L_451:
        /*0088*/ 	.word	0x00003e40


	//   ....[1]....
        /*008c*/ 	.word	0x00004360


	//   ....[2]....
        /*0090*/ 	.word	0x00004380


	//----- nvinfo : EIATTR_CRS_STACK_SIZE
	.align		4
.L_452:
        /*0094*/ 	.byte	0x04, 0x1e
        /*0096*/ 	.short	(.L_454 - .L_453)
.L_453:
        /*0098*/ 	.word	0x00000000


	//----- nvinfo : EIATTR_CBANK_PARAM_SIZE
	.align		4
.L_454:
        /*009c*/ 	.byte	0x03, 0x19
        /*009e*/ 	.short	0x01d0


	//----- nvinfo : EIATTR_PARAM_CBANK
	.align		4
        /*00a0*/ 	.byte	0x04, 0x0a
        /*00a2*/ 	.short	(.L_456 - .L_455)
	.align		4
.L_455:
        /*00a4*/ 	.word	index@(.nv.constant0._ZN5flash32flash_fwd_splitkv_combine_kernelI23Flash_fwd_kernel_traitsILi256ELi64ELi64ELi4ELb0ELb0EN7cutlass6half_tE19Flash_kernel_traitsILi256ELi64ELi64ELi4ES3_EELi4ELi5ELb0EEEvNS_16Flash_fwd_paramsE)
        /*00a8*/ 	.short	0x0380
        /*00aa*/ 	.short	0x01d0


	//----- nvinfo : EIATTR_SW_WAR
	.align		4
.L_456:
        /*00ac*/ 	.byte	0x04, 0x36
        /*00ae*/ 	.short	(.L_458 - .L_457)
.L_457:
        /*00b0*/ 	.word	0x00000008
.L_458:


//--------------------- .nv.info._ZN5flash32flash_fwd_splitkv_combine_kernelI23Flash_fwd_kernel_traitsILi256ELi64ELi64ELi4ELb0ELb0EN7cutlass6half_tE19Flash_kernel_traitsILi256ELi64ELi64ELi4ES3_EELi4ELi4ELb0EEEvNS_16Flash_fwd_paramsE --------------------------
	.section	.nv.info._ZN5flash32flash_fwd_splitkv_combine_kernelI23Flash_fwd_kernel_traitsILi256ELi64ELi64ELi4ELb0ELb0EN7cutlass6half_tE19Flash_kernel_traitsILi256ELi64ELi64ELi4ES3_EELi4ELi4ELb0EEEvNS_16Flash_fwd_paramsE,"",@"SHT_CUDA_INFO"
	.sectionflags	@""
	.align	4


	//----- nvinfo : EIATTR_CUDA_API_VERSION
	.align		4
        /*0000*/ 	.byte	0x04, 0x37
        /*0002*/ 	.short	(.L_460 - .L_459)
.L_459:
        /*0004*/ 	.word	0x00000082


	//----- nvinfo : EIATTR_KPARAM_INFO
	.align		4
.L_460:
        /*0008*/ 	.byte	0x04, 0x17
        /*000a*/ 	.short	(.L_462 - .L_461)
.L_461:
        /*000c*/ 	.word	0x00000000
        /*0010*/ 	.short	0x0000
        /*0012*/ 	.short	0x0000
        /*0014*/ 	.byte	0x00, 0xf0, 0x41, 0x07


	//----- nvinfo : EIATTR_SPARSE_MMA_MASK
	.align		4
.L_462:
        /*0018*/ 	.byte	0x03, 0x50
        /*001a*/ 	.short	0x0000


	//----- nvinfo : EIATTR_MAXREG_COUNT
	.align		4
        /*001c*/ 	.byte	0x03, 0x1b
        /*001e*/ 	.short	0x00ff


	//----- nvinfo : EIATTR_NUM_BARRIERS
	.align		4
        /*0020*/ 	.byte	0x02, 0x4c
        /*0022*/ 	.byte	0x01
	.zero		1


	//----- nvinfo : EIATTR_MERCURY_ISA_VERSION
	.align		4
        /*0024*/ 	.byte	0x03, 0x5f
        /*0026*/ 	.short	0x0101


	//----- nvinfo : EIATTR_COOP_GROUP_MASK_REGIDS
	.align		4
        /*0028*/ 	.byte	0x04, 0x29
        /*002a*/ 	.short	(.L_464 - .L_463)


	//   ....[0]....
.L_463:
        /*002c*/ 	.word	0xffffffff


	//   ....[1]....
        /*0030*/ 	.word	0xffffffff


	//   ....[2]....
        /*0034*/ 	.word	0xffffffff


	//   ....[3]....
        /*0038*/ 	.word	0xffffffff


	//   ....[4]....
        /*003c*/ 	.word	0xffffffff


	//   ....[5]....
        /*0040*/ 	.word	0xffffffff


	//   ....[6]....
        /*0044*/ 	.word	0xffffffff


	//   ....[7]....
        /*0048*/ 	.word	0xffffffff


	//----- nvinfo : EIATTR_COOP_GROUP_INSTR_OFFSETS
	.align		4
.L_464:
        /*004c*/ 	.byte	0x04, 0x28
        /*004e*/ 	.short	(.L_466 - .L_465)


	//   ....[0]....
.L_465:
        /*0050*/ 	.word	0x00001b80


	//   ....[1]....
        /*0054*/ 	.word	0x00001bf0


	//   ....[2]....
        /*0058*/ 	.word	0x00001c10


	//   ....[3]....
        /*005c*/ 	.word	0x00001c30


	//   ....[4]....
        /*0060*/ 	.word	0x00001ca0


	//   ....[5]....
        /*0064*/ 	.word	0x00001cd0


	//   ....[6]....
        /*0068*/ 	.word	0x00001d50


	//   ....[7]....
        /*006c*/ 	.word	0x00001e20


	//----- nvinfo : EIATTR_VRC_CTA_INIT_COUNT
	.align		4
.L_466:
        /*0070*/ 	.byte	0x02, 0x4a
	.zero		1
	.zero		1


	//----- nvinfo : EIATTR_EXIT_INSTR_OFFSETS
	.align		4
        /*0074*/ 	.byte	0x04, 0x1c
        /*0076*/ 	.short	(.L_468 - .L_467)


	//   ....[0]....
.L_467:
        /*0078*/ 	.word	0x00003f00


	//   ....[1]....
        /*007c*/ 	.word	0x00004430


	//   ....[2]....
        /*0080*/ 	.word	0x00004450


	//----- nvinfo : EIATTR_CRS_STACK_SIZE
	.align		4
.L_468:
        /*0084*/ 	.byte	0x04, 0x1e
        /*0086*/ 	.short	(.L_470 - .L_469)
.L_469:
        /*0088*/ 	.word	0x00000000


	//----- nvinfo : EIATTR_CBANK_PARAM_SIZE
	.align		4
.L_470:
        /*008c*/ 	.byte	0x03, 0x19
        /*008e*/ 	.short	0x01d0


	//----- nvinfo : EIATTR_PARAM_CBANK
	.align		4
        /*0090*/ 	.byte	0x04, 0x0a
        /*0092*/ 	.short	(.L_472 - .L_471)
	.align		4
.L_471:
        /*0094*/ 	.word	index@(.nv.constant0._ZN5flash32flash_fwd_splitkv_combine_kernelI23Flash_fwd_kernel_traitsILi256ELi64ELi64ELi4ELb0ELb0EN7cutlass6half_tE19Flash_kernel_traitsILi256ELi64ELi64ELi4ES3_EELi4ELi4ELb0EEEvNS_16Flash_fwd_paramsE)
        /*0098*/ 	.short	0x0380
        /*009a*/ 	.short	0x01d0


	//----- nvinfo : EIATTR_SW_WAR
	.align		4
.L_472:
        /*009c*/ 	.byte	0x04, 0x36
        /*009e*/ 	.short	(.L_474 - .L_473)
.L_473:
        /*00a0*/ 	.word	0x00000008
.L_474:


//--------------------- .nv.info._ZN5flash32flash_fwd_splitkv_combine_kernelI23Flash_fwd_kernel_traitsILi256ELi64ELi64ELi4ELb0ELb0EN7cutlass6half_tE19Flash_kernel_traitsILi256ELi64ELi64ELi4ES3_EELi4ELi3ELb0EEEvNS_16Flash_fwd_paramsE --------------------------
	.section	.nv.info._ZN5flash32flash_fwd_splitkv_combine_kernelI23Flash_fwd_kernel_traitsILi256ELi64ELi64ELi4ELb0ELb0EN7cutlass6half_tE19Flash_kernel_traitsILi256ELi64ELi64ELi4ES3_EELi4ELi3ELb0EEEvNS_16Flash_fwd_paramsE,"",@"SHT_CUDA_INFO"
	.sectionflags	@""
	.align	4


	//----- nvinfo : EIATTR_CUDA_API_VERSION
	.align		4
        /*0000*/ 	.byte	0x04, 0x37
        /*0002*/ 	.short	(.L_476 - .L_475)
.L_475:
        /*0004*/ 	.word	0x00000082


	//----- nvinfo : EIATTR_KPARAM_INFO
	.align		4
.L_476:
        /*0008*/ 	.byte	0x04, 0x17
        /*000a*/ 	.short	(.L_478 - .L_477)
.L_477:
        /*000c*/ 	.word	0x00000000
        /*0010*/ 	.short	0x0000
        /*0012*/ 	.short	0x0000
        /*0014*/ 	.byte	0x00, 0xf0, 0x41, 0x07


	//----- nvinfo : EIATTR_SPARSE_MMA_MASK
	.align		4
.L_478:
        /*0018*/ 	.byte	0x03, 0x50
        /*001a*/ 	.short	0x0000


	//----- nvinfo : EIATTR_MAXREG_COUNT
	.align		4
        /*001c*/ 	.byte	0x03, 0x1b
        /*001e*/ 	.short	0x00ff


	//----- nvinfo : EIATTR_NUM_BARRIERS
	.align		4
        /*0020*/ 	.byte	0x02, 0x4c
        /*0022*/ 	.byte	0x01
	.zero		1


	//----- nvinfo : EIATTR_MERCURY_ISA_VERSION
	.align		4
        /*0024*/ 	.byte	0x03, 0x5f
        /*0026*/ 	.short	0x0101


	//----- nvinfo : EIATTR_COOP_GROUP_MASK_REGIDS
	.align		4
        /*0028*/ 	.byte	0x04, 0x29
        /*002a*/ 	.short	(.L_480 - .L_479)


	//   ....[0]....
.L_479:
        /*002c*/ 	.word	0xffffffff


	//   ....[1]....
        /*0030*/ 	.word	0xffffffff


	//   ....[2]....
        /*0034*/ 	.word	0xffffffff


	//   ....[3]....
        /*0038*/ 	.word	0xffffffff


	//   ....[4]....
        /*003c*/ 	.word	0xffffffff


	//   ....[5]....
        /*0040*/ 	.word	0xffffffff


	//----- nvinfo : EIATTR_COOP_GROUP_INSTR_OFFSETS
	.align		4
.L_480:
        /*0044*/ 	.byte	0x04, 0x28
        /*0046*/ 	.short	(.L_482 - .L_481)


	//   ....[0]....
.L_481:
        /*0048*/ 	.word	0x00001b90


	//   ....[1]....
        /*004c*/ 	.word	0x00001c10


	//   ....[2]....
        /*0050*/ 	.word	0x00001c60


	//   ....[3]....
        /*0054*/ 	.word	0x00001d20


	//   ....[4]....
        /*0058*/ 	.word	0x00001d60


	//   ....[5]....
        /*005c*/ 	.word	0x00001de0


	//----- nvinfo : EIATTR_VRC_CTA_INIT_COUNT
	.align		4
.L_482:
        /*0060*/ 	.byte	0x02, 0x4a
	.zero		1
	.zero		1


	//----- nvinfo : EIATTR_EXIT_INSTR_OFFSETS
	.align		4
        /*0064*/ 	.byte	0x04, 0x1c
        /*0066*/ 	.short	(.L_484 - .L_483)


	//   ....[0]....
.L_483:
        /*0068*/ 	.word	0x00003ec0


	//   ....[1]....
        /*006c*/ 	.word	0x000043f0


	//   ....[2]....
        /*0070*/ 	.word	0x00004410


	//----- nvinfo : EIATTR_CRS_STACK_SIZE
	.align		4
.L_484:
        /*0074*/ 	.byte	0x04, 0x1e
        /*0076*/ 	.short	(.L_486 - .L_485)
.L_485:
        /*0078*/ 	.word	0x00000000


	//----- nvinfo : EIATTR_CBANK_PARAM_SIZE
	.align		4
.L_486:
        /*007c*/ 	.byte	0x03, 0x19
        /*007e*/ 	.short	0x01d0


	//----- nvinfo : EIATTR_PARAM_CBANK
	.align		4
        /*0080*/ 	.byte	0x04, 0x0a
        /*0082*/ 	.short	(.L_488 - .L_487)
	.align		4
.L_487:
        /*0084*/ 	.word	index@(.nv.constant0._ZN5flash32flash_fwd_splitkv_combine_kernelI23Flash_fwd_kernel_traitsILi256ELi64ELi64ELi4ELb0ELb0EN7cutlass6half_tE19Flash_kernel_traitsILi256ELi64ELi64ELi4ES3_EELi4ELi3ELb0EEEvNS_16Flash_fwd_paramsE)
        /*0088*/ 	.short	0x0380
        /*008a*/ 	.short	0x01d0


	//----- nvinfo : EIATTR_SW_WAR
	.align		4
.L_488:
        /*008c*/ 	.byte	0x04, 0x36
        /*008e*/ 	.short	(.L_490 - .L_489)
.L_489:
        /*0090*/ 	.word	0x00000008
.L_490:


//--------------------- .nv.info._ZN5flash32flash_fwd_splitkv_combine_kernelI23Flash_fwd_kernel_traitsILi256ELi64ELi64ELi4ELb0ELb0EN7cutlass6half_tE19Flash_kernel_traitsILi256ELi64ELi64ELi4ES3_EELi4ELi2ELb0EEEvNS_16Flash_fwd_paramsE --------------------------
	.section	.nv.info._ZN5flash32flash_fwd_splitkv_combine_kernelI23Flash_fwd_kernel_traitsILi256ELi64ELi64ELi4ELb0ELb0EN7cutlass6half_tE19Flash_kernel_traitsILi256ELi64ELi64ELi4ES3_EELi4ELi2ELb0EEEvNS_16Flash_fwd_paramsE,"",@"SHT_CUDA_INFO"
	.sectionflags	@""
	.align	4


	//----- nvinfo : EIATTR_CUDA_API_VERSION
	.align		4
        /*0000*/ 	.byte	0x04, 0x37
        /*0002*/ 	.short	(.L_492 - .L_491)
.L_491:
        /*0004*/ 	.word	0x00000082


	//----- nvinfo : EIATTR_KPARAM_INFO
	.align		4
.L_492:
        /*0008*/ 	.byte	0x04, 0x17
        /*000a*/ 	.short	(.L_494 - .L_493)
.L_493:
        /*000c*/ 	.word	0x00000000
        /*0010*/ 	.short	0x0000
        /*0012*/ 	.short	0x0000
        /*0014*/ 	.byte	0x00, 0xf0, 0x41, 0x07


	//----- nvinfo : EIATTR_SPARSE_MMA_MASK
	.align		4
.L_494:
        /*0018*/ 	.byte	0x03, 0x50
        /*001a*/ 	.short	0x0000


	//----- nvinfo : EIATTR_MAXREG_COUNT
	.align		4
        /*001c*/ 	.byte	0x03, 0x1b
        /*001e*/ 	.short	0x00ff


	//----- nvinfo : EIATTR_NUM_BARRIERS
	.align		4
        /*0020*/ 	.byte	0x02, 0x4c
        /*0022*/ 	.byte	0x01
	.zero		1


	//----- nvinfo : EIATTR_MERCURY_ISA_VERSION
	.align		4
        /*0024*/ 	.byte	0x03, 0x5f
        /*0026*/ 	.short	0x0101


	//----- nvinfo : EIATTR_COOP_GROUP_MASK_REGIDS
	.align		4
        /*0028*/ 	.byte	0x04, 0x29
        /*002a*/ 	.short	(.L_496 - .L_495)


	//   ....[0]....
.L_495:
        /*002c*/ 	.word	0xffffffff


	//   ....[1]....
        /*0030*/ 	.word	0xffffffff


	//   ....[2]....
        /*0034*/ 	.word	0xffffffff


	//   ....[3]....
        /*0038*/ 	.word	0xffffffff


	//----- nvinfo : EIATTR_COOP_GROUP_INSTR_OFFSETS
	.align		4
.L_496:
        /*003c*/ 	.byte	0x04, 0x28
        /*003e*/ 	.short	(.L_498 - .L_497)


	//   ....[0]....
.L_497:
        /*0040*/ 	.word	0x00001c20


	//   ....[1]....
        /*0044*/ 	.word	0x00001c40


	//   ....[2]....
        /*0048*/ 	.word	0x00001d30


	//   ....[3]....
        /*004c*/ 	.word	0x00001e20


	//----- nvinfo : EIATTR_VRC_CTA_INIT_COUNT
	.align		4
.L_498:
        /*0050*/ 	.byte	0x02, 0x4a
	.zero		1
	.zero		1


	//----- nvinfo : EIATTR_EXIT_INSTR_OFFSETS
	.align		4
        /*0054*/ 	.byte	0x04, 0x1c
        /*0056*/ 	.short	(.L_500 - .L_499)


	//   ....[0]....
.L_499:
        /*0058*/ 	.word	0x00003db0


	//   ....[1]....
        /*005c*/ 	.word	0x000042d0


	//   ....[2]....
        /*0060*/ 	.word	0x000042f0


	//----- nvinfo : EIATTR_CRS_STACK_SIZE
	.align		4
.L_500:
        /*0064*/ 	.byte	0x04, 0x1e
        /*0066*/ 	.short	(.L_502 - .L_501)
.L_501:
        /*0068*/ 	.word	0x00000000


	//----- nvinfo : EIATTR_CBANK_PARAM_SIZE
	.align		4
.L_502:
        /*006c*/ 	.byte	0x03, 0x19
        /*006e*/ 	.short	0x01d0


	//----- nvinfo : EIATTR_PARAM_CBANK
	.align		4
        /*0070*/ 	.byte	0x04, 0x0a
        /*0072*/ 	.short	(.L_504 - .L_503)
	.align		4
.L_503:
        /*0074*/ 	.word	index@(.nv.constant0._ZN5flash32flash_fwd_splitkv_combine_kernelI23Flash_fwd_kernel_traitsILi256ELi64ELi64ELi4ELb0ELb0EN7cutlass6half_tE19Flash_kernel_traitsILi256ELi64ELi64ELi4ES3_EELi4ELi2ELb0EEEvNS_16Flash_fwd_paramsE)
        /*0078*/ 	.short	0x0380
        /*007a*/ 	.short	0x01d0


	//----- nvinfo : EIATTR_SW_WAR
	.align		4
.L_504:
        /*007c*/ 	.byte	0x04, 0x36
        /*007e*/ 	.short	(.L_506 - .L_505)
.L_505:
        /*0080*/ 	.word	0x00000008
.L_506:


//--------------------- .nv.info._ZN5flash32flash_fwd_splitkv_combine_kernelI23Flash_fwd_kernel_traitsILi256ELi64ELi64ELi4ELb0ELb0EN7cutlass6half_tE19Flash_kernel_traitsILi256ELi64ELi64ELi4ES3_EELi4ELi1ELb0EEEvNS_16Flash_fwd_paramsE --------------------------
	.section	.nv.info._ZN5flash32flash_fwd_splitkv_combine_kernelI23Flash_fwd_kernel_traitsILi256ELi64ELi64ELi4ELb0ELb0EN7cutlass6half_tE19Flash_kernel_traitsILi256ELi64ELi64ELi4ES3_EELi4ELi1ELb0EEEvNS_16Flash_fwd_paramsE,"",@"SHT_CUDA_INFO"
	.sectionflags	@""
	.align	4


	//----- nvinfo : EIATTR_CUDA_API_VERSION
	.align		4
        /*0000*/ 	.byte	0x04, 0x37
        /*0002*/ 	.short	(.L_508 - .L_507)
.L_507:
        /*0004*/ 	.word	0x00000082


	//----- nvinfo : EIATTR_KPARAM_INFO
	.align		4
.L_508:
        /*0008*/ 	.byte	0x04, 0x17
        /*000a*/ 	.short	(.L_510 - .L_509)
.L_509:
        /*000c*/ 	.word	0x00000000
        /*0010*/ 	.short	0x0000
        /*0012*/ 	.short	0x0000
        /*0014*/ 	.byte	0x00, 0xf0, 0x41, 0x07


	//----- nvinfo : EIATTR_SPARSE_MMA_MASK
	.align		4
.L_510:
        /*0018*/ 	.byte	0x03, 0x50
        /*001a*/ 	.short	0x0000


	//----- nvinfo : EIATTR_MAXREG_COUNT
	.align		4
        /*001c*/ 	.byte	0x03, 0x1b
        /*001e*/ 	.short	0x00ff


	//----- nvinfo : EIATTR_NUM_BARRIERS
	.align		4
        /*0020*/ 	.byte	0x02, 0x4c
        /*0022*/ 	.byte	0x01
	.zero		1


	//----- nvinfo : EIATTR_MERCURY_ISA_VERSION
	.align		4
        /*0024*/ 	.byte	0x03, 0x5f
        /*0026*/ 	.short	0x0101


	//----- nvinfo : EIATTR_COOP_GROUP_MASK_REGIDS
	.align		4
        /*0028*/ 	.byte	0x04, 0x29
        /*002a*/ 	.short	(.L_512 - .L_511)


	//   ....[0]....
.L_511:
        /*002c*/ 	.word	0xffffffff


	//   ....[1]....
        /*0030*/ 	.word	0xffffffff


	//----- nvinfo : EIATTR_COOP_GROUP_INSTR_OFFSETS
	.align		4
.L_512:
        /*0034*/ 	.byte	0x04, 0x28
        /*0036*/ 	.short	(.L_514 - .L_513)


	//   ....[0]....
.L_513:
        /*0038*/ 	.word	0x00001bc0


	//   ....[1]....
        /*003c*/ 	.word	0x00001db0


	//----- nvinfo : EIATTR_VRC_CTA_INIT_COUNT
	.align		4
.L_514:
        /*0040*/ 	.byte	0x02, 0x4a
	.zero		1
	.zero		1


	//----- nvinfo : EIATTR_EXIT_INSTR_OFFSETS
	.align		4
        /*0044*/ 	.byte	0x04, 0x1c
        /*0046*/ 	.short	(.L_516 - .L_515)


	//   ....[0]....
.L_515:
        /*0048*/ 	.word	0x00003e30


	//   ....[1]....
        /*004c*/ 	.word	0x00004360


	//   ....[2]....
        /*0050*/ 	.word	0x00004380


	//----- nvinfo : EIATTR_CRS_STACK_SIZE
	.align		4
.L_516:
        /*0054*/ 	.byte	0x04, 0x1e
        /*0056*/ 	.short	(.L_518 - .L_517)
.L_517:
        /*0058*/ 	.word	0x00000000


	//----- nvinfo : EIATTR_CBANK_PARAM_SIZE
	.align		4
.L_518:
        /*005c*/ 	.byte	0x03, 0x19
        /*005e*/ 	.short	0x01d0


	//----- nvinfo : EIATTR_PARAM_CBANK
	.align		4
        /*0060*/ 	.byte	0x04, 0x0a
        /*0062*/ 	.short	(.L_520 - .L_519)
	.align		4
.L_519:
        /*0064*/ 	.word	index@(.nv.constant0._ZN5flash32flash_fwd_splitkv_combine_kernelI23Flash_fwd_kernel_traitsILi256ELi64ELi64ELi4ELb0ELb0EN7cutlass6half_tE19Flash_kernel_traitsILi256ELi64ELi64ELi4ES3_EELi4ELi1ELb0EEEvNS_16Flash_fwd_paramsE)
        /*0068*/ 	.short	0x0380
        /*006a*/ 	.short	0x01d0


	//----- nvinfo : EIATTR_SW_WAR
	.align		4
.L_520:
        /*006c*/ 	.byte	0x04, 0x36
        /*006e*/ 	.short	(.L_522 - .L_521)
.L_521:
        /*0070*/ 	.word	0x00000008
.L_522:


//--------------------- .nv.info._ZN5flash32flash_fwd_splitkv_combine_kernelI23Flash_fwd_kernel_traitsILi256ELi64ELi64ELi4ELb0ELb0EN7cutlass6half_tE19Flash_kernel_traitsILi256ELi64ELi64ELi4ES3_EELi4ELi7ELb1EEEvNS_16Flash_fwd_paramsE --------------------------
	.section	.nv.info._ZN5flash32flash_fwd_splitkv_combine_kernelI23Flash_fwd_kernel_traitsILi256ELi64ELi64ELi4ELb0ELb0EN7cutlass6half_tE19Flash_kernel_traitsILi256ELi64ELi64ELi4ES3_EELi4ELi7ELb1EEEvNS_16Flash_fwd_paramsE,"",@"SHT_CUDA_INFO"
	.sectionflags	@""
	.align	4


	//----- nvinfo : EIATTR_CUDA_API_VERSION
	.align		4
        /*0000*/ 	.byte	0x04, 0x37
        /*0002*/ 	.short	(.L_524 - .L_523)
.L_523:
        /*0004*/ 	.word	0x00000082


	//----- nvinfo : EIATTR_KPARAM_INFO
	.align		4
.L_524:
        /*0008*/ 	.byte	0x04, 0x17
        /*000a*/ 	.short	(.L_526 - .L_525)
.L_525:
        /*000c*/ 	.word	0x00000000
        /*0010*/ 	.short	0x0000
        /*0012*/ 	.short	0x0000
        /*0014*/ 	.byte	0x00, 0xf0, 0x41, 0x07


	//----- nvinfo : EIATTR_SPARSE_MMA_MASK
	.align		4
.L_526:
        /*0018*/ 	.byte	0x03, 0x50
        /*001a*/ 	.short	0x0000


	//----- nvinfo : EIATTR_MAXREG_COUNT
	.align		4
        /*001c*/ 	.byte	0x03, 0x1b
        /*001e*/ 	.short	0x00ff


	//----- nvinfo : EIATTR_NUM_BARRIERS
	.align		4
        /*0020*/ 	.byte	0x02, 0x4c
        /*0022*/ 	.byte	0x01
	.zero		1


	//----- nvinfo : EIATTR_MERCURY_ISA_VERSION
	.align		4
        /*0024*/ 	.byte	0x03, 0x5f
        /*0026*/ 	.short	0x0101


	//----- nvinfo : EIATTR_COOP_GROUP_MASK_REGIDS
	.align		4
        /*0028*/ 	.byte	0x04, 0x29
        /*002a*/ 	.short	(.L_528 - .L_527)


	//   ....[0]....
.L_527:
        /*002c*/ 	.word	0xffffffff


	//   ....[1]....
        /*0030*/ 	.word	0xffffffff


	//   ....[2]....
        /*0034*/ 	.word	0xffffffff


	//   ....[3]....
        /*0038*/ 	.word	0xffffffff


	//   ....[4]....
        /*003c*/ 	.word	0xffffffff


	//   ....[5]....
        /*0040*/ 	.word	0xffffffff


	//   ....[6]....
        /*0044*/ 	.word	0xffffffff


	//   ....[7]....
        /*0048*/ 	.word	0xffffffff


	//   ....[8]....
        /*004c*/ 	.word	0xffffffff


	//   ....[9]....
        /*0050*/ 	.word	0xffffffff


	//----- nvinfo : EIATTR_COOP_GROUP_INSTR_OFFSETS
	.align		4
.L_528:
        /*0054*/ 	.byte	0x04, 0x28
        /*0056*/ 	.short	(.L_530 - .L_529)


	//   ....[0]....
.L_529:
        /*0058*/ 	.word	0x00001c10


	//   ....[1]....
        /*005c*/ 	.word	0x00001c60


	//   ....[2]....
        /*0060*/ 	.word	0x00001d10


	//   ....[3]....
        /*0064*/ 	.word	0x00001d30


	//   ....[4]....
        /*0068*/ 	.word	0x00001d50


	//   ....[5]....
        /*006c*/ 	.word	0x00001f20


	//   ....[6]....
        /*0070*/ 	.word	0x00001fb0


	//   ....[7]....
        /*0074*/ 	.word	0x00002020


	//   ....[8]....
        /*0078*/ 	.word	0x000020d0


	//   ....[9]....
        /*007c*/ 	.word	0x000021c0


	//----- nvinfo : EIATTR_VRC_CTA_INIT_COUNT
	.align		4
.L_530:
        /*0080*/ 	.byte	0x02, 0x4a
	.zero		1
	.zero		1


	//----- nvinfo : EIATTR_EXIT_INSTR_OFFSETS
	.align		4
        /*0084*/ 	.byte	0x04, 0x1c
        /*0086*/ 	.short	(.L_532 - .L_531)


	//   ....[0]....
.L_531:
        /*0088*/ 	.word	0x00004060


	//   ....[1]....
        /*008c*/ 	.word	0x00004560


	//----- nvinfo : EIATTR_CRS_STACK_SIZE
	.align		4
.L_532:
        /*0090*/ 	.byte	0x04, 0x1e
        /*0092*/ 	.short	(.L_534 - .L_533)
.L_533:
        /*0094*/ 	.word	0x00000000


	//----- nvinfo : EIATTR_CBANK_PARAM_SIZE
	.align		4
.L_534:
        /*0098*/ 	.byte	0x03, 0x19
        /*009a*/ 	.short	0x01d0


	//----- nvinfo : EIATTR_PARAM_CBANK
	.align		4
        /*009c*/ 	.byte	0x04, 0x0a
        /*009e*/ 	.short	(.L_536 - .L_535)
	.align		4
.L_535:
        /*00a0*/ 	.word	index@(.nv.constant0._ZN5flash32flash_fwd_splitkv_combine_kernelI23Flash_fwd_kernel_traitsILi256ELi64ELi64ELi4ELb0ELb0EN7cutlass6half_tE19Flash_kernel_traitsILi256ELi64ELi64ELi4ES3_EELi4ELi7ELb1EEEvNS_16Flash_fwd_paramsE)
        /*00a4*/ 	.short	0x0380
        /*00a6*/ 	.short	0x01d0


	//----- nvinfo : EIATTR_SW_WAR
	.align		4
.L_536:
        /*00a8*/ 	.byte	0x04, 0x36
        /*00aa*/ 	.short	(.L_538 - .L_537)
.L_537:
        /*00ac*/ 	.word	0x00000008
.L_538:


//--------------------- .nv.info._ZN5flash32flash_fwd_splitkv_combine_kernelI23Flash_fwd_kernel_traitsILi256ELi64ELi64ELi4ELb0ELb0EN7cutlass6half_tE19Flash_kernel_traitsILi256ELi64ELi64ELi4ES3_EELi4ELi6ELb1EEEvNS_16Flash_fwd_paramsE --------------------------
	.section	.nv.info._ZN5flash32flash_fwd_splitkv_combine_kernelI23Flash_fwd_kernel_traitsILi256ELi64ELi64ELi4ELb0ELb0EN7cutlass6half_tE19Flash_kernel_traitsILi256ELi64ELi64ELi4ES3_EELi4ELi6ELb1EEEvNS_16Flash_fwd_paramsE,"",@"SHT_CUDA_INFO"
	.sectionflags	@""
	.align	4


	//----- nvinfo : EIATTR_CUDA_API_VERSION
	.align		4
        /*0000*/ 	.byte	0x04, 0x37
        /*0002*/ 	.short	(.L_540 - .L_539)
.L_539:
        /*0004*/ 	.word	0x00000082


	//----- nvinfo : EIATTR_KPARAM_INFO
	.align		4
.L_540:
        /*0008*/ 	.byte	0x04, 0x17
        /*000a*/ 	.short	(.L_542 - .L_541)
.L_541:
        /*000c*/ 	.word	0x00000000
        /*0010*/ 	.short	0x0000
        /*0012*/ 	.short	0x0000
        /*0014*/ 	.byte	0x00, 0xf0, 0x41, 0x07


	//----- nvinfo : EIATTR_SPARSE_MMA_MASK
	.align		4
.L_542:
        /*0018*/ 	.byte	0x03, 0x50
        /*001a*/ 	.short	0x0000


	//----- nvinfo : EIATTR_MAXREG_COUNT
	.align		4
        /*001c*/ 	.byte	0x03, 0x1b
        /*001e*/ 	.short	0x00ff


	//----- nvinfo : EIATTR_NUM_BARRIERS
	.align		4
        /*0020*/ 	.byte	0x02, 0x4c
        /*0022*/ 	.byte	0x01
	.zero		1


	//----- nvinfo : EIATTR_MERCURY_ISA_VERSION
	.align		4
        /*0024*/ 	.byte	0x03, 0x5f
        /*0026*/ 	.short	0x0101


	//----- nvinfo : EIATTR_COOP_GROUP_MASK_REGIDS
	.align		4
        /*0028*/ 	.byte	0x04, 0x29
        /*002a*/ 	.short	(.L_544 - .L_543)


	//   ....[0]....
.L_543:
        /*002c*/ 	.word	0xffffffff


	//   ....[1]....
        /*0030*/ 	.word	0xffffffff


	//   ....[2]....
        /*0034*/ 	.word	0xffffffff


	//   ....[3]....
        /*0038*/ 	.word	0xffffffff


	//   ....[4]....
        /*003c*/ 	.word	0xffffffff


	//   ....[5]....
        /*0040*/ 	.word	0xffffffff


	//   ....[6]....
        /*0044*/ 	.word	0xffffffff


	//   ....[7]....
        /*0048*/ 	.word	0xffffffff


	//   ....[8]....
        /*004c*/ 	.word	0xffffffff


	//   ....[9]....
        /*0050*/ 	.word	0xffffffff


	//----- nvinfo : EIATTR_COOP_GROUP_INSTR_OFFSETS
	.align		4
.L_544:
        /*0054*/ 	.byte	0x04, 0x28
        /*0056*/ 	.short	(.L_546 - .L_545)


	//   ....[0]....
.L_545:
        /*0058*/ 	.word	0x00001cb0


	//   ....[1]....
        /*005c*/ 	.word	0x00001cd0


	//   ....[2]....
        /*0060*/ 	.word	0x00001cf0


	//   ....[3]....
        /*0064*/ 	.word	0x00001d10


	//   ....[4]....
        /*0068*/ 	.word	0x00001d30


	//   ....[5]....
        /*006c*/ 	.word	0x00001ed0


	//   ....[6]....
        /*0070*/ 	.word	0x00001f10


	//   ....[7]....
        /*0074*/ 	.word	0x00001f30


	//   ....[8]....
        /*0078*/ 	.word	0x00001f50


	//   ....[9]....
        /*007c*/ 	.word	0x00001f80


	//----- nvinfo : EIATTR_VRC_CTA_INIT_COUNT
	.align		4
.L_546:
        /*0080*/ 	.byte	0x02, 0x4a
	.zero		1
	.zero		1


	//----- nvinfo : EIATTR_EXIT_INSTR_OFFSETS
	.align		4
        /*0084*/ 	.byte	0x04, 0x1c
        /*0086*/ 	.short	(.L_548 - .L_547)


	//   ....[0]....
.L_547:
        /*0088*/ 	.word	0x00003b60


	//   ....[1]....
        /*008c*/ 	.word	0x00004060


	//----- nvinfo : EIATTR_CRS_STACK_SIZE
	.align		4
.L_548:
        /*0090*/ 	.byte	0x04, 0x1e
        /*0092*/ 	.short	(.L_550 - .L_549)
.L_549:
        /*0094*/ 	.word	0x00000000


	//----- nvinfo : EIATTR_CBANK_PARAM_SIZE
	.align		4
.L_550:
        /*0098*/ 	.byte	0x03, 0x19
        /*009a*/ 	.short	0x01d0


	//----- nvinfo : EIATTR_PARAM_CBANK
	.align		4
        /*009c*/ 	.byte	0x04, 0x0a
        /*009e*/ 	.short	(.L_552 - .L_551)
	.align		4
.L_551:
        /*00a0*/ 	.word	index@(.nv.constant0._ZN5flash32flash_fwd_splitkv_combine_kernelI23Flash_fwd_kernel_traitsILi256ELi64ELi64ELi4ELb0ELb0EN7cutlass6half_tE19Flash_kernel_traitsILi256ELi64ELi64ELi4ES3_EELi4ELi6ELb1EEEvNS_16Flash_fwd_paramsE)
        /*00a4*/ 	.short	0x0380
        /*00a6*/ 	.short	0x01d0


	//----- nvinfo : EIATTR_SW_WAR
	.align		4
.L_552:
        /*00a8*/ 	.byte	0x04, 0x36
        /*00aa*/ 	.short	(.L_554 - .L_553)
.L_553:
        /*00ac*/ 	.word	0x00000008
.L_554:


//--------------------- .nv.info._ZN5flash32flash_fwd_splitkv_combine_kernelI23Flash_fwd_kernel_traitsILi256ELi64ELi64ELi4ELb0ELb0EN7cutlass6half_tE19Flash_kernel_traitsILi256ELi64ELi64ELi4ES3_EELi4ELi5ELb1EEEvNS_16Flash_fwd_paramsE --------------------------
	.section	.nv.info._ZN5flash32flash_fwd_splitkv_combine_kernelI23Flash_fwd_kernel_traitsILi256ELi64ELi64ELi4ELb0ELb0EN7cutlass6half_tE19Flash_kernel_traitsILi256ELi64ELi64ELi4ES3_EELi4ELi5ELb1EEEvNS_16Flash_fwd_paramsE,"",@"SHT_CUDA_INFO"
	.sectionflags	@""
	.align	4


	//----- nvinfo : EIATTR_CUDA_API_VERSION
	.align		4
        /*0000*/ 	.byte	0x04, 0x37
        /*0002*/ 	.short	(.L_556 - .L_555)
.L_555:
        /*0004*/ 	.word	0x00000082


	//----- nvinfo : EIATTR_KPARAM_INFO
	.align		4
.L_556:
        /*0008*/ 	.byte	0x04, 0x17
        /*000a*/ 	.short	(.L_558 - .L_557)
.L_557:
        /*000c*/ 	.word	0x00000000
        /*0010*/ 	.short	0x0000
        /*0012*/ 	.short	0x0000
        /*0014*/ 	.byte	0x00, 0xf0, 0x41, 0x07


	//----- nvinfo : EIATTR_SPARSE_MMA_MASK
	.align		4
.L_558:
        /*0018*/ 	.byte	0x03, 0x50
        /*001a*/ 	.short	0x0000


	//----- nvinfo : EIATTR_MAXREG_COUNT
	.align		4
        /*001c*/ 	.byte	0x03, 0x1b
        /*001e*/ 	.short	0x00ff


	//----- nvinfo : EIATTR_NUM_BARRIERS
	.align		4
        /*0020*/ 	.byte	0x02, 0x4c
        /*0022*/ 	.byte	0x01
	.zero		1


	//----- nvinfo : EIATTR_MERCURY_ISA_VERSION
	.align		4
        /*0024*/ 	.byte	0x03, 0x5f
        /*0026*/ 	.short	0x0101


	//----- nvinfo : EIATTR_COOP_GROUP_MASK_REGIDS
	.align		4
        /*0028*/ 	.byte	0x04, 0x29
        /*002a*/ 	.short	(.L_560 - .L_559)


	//   ....[0]....
.L_559:
        /*002c*/ 	.word	0xffffffff


	//   ....[1]....
        /*0030*/ 	.word	0xffffffff


	//   ....[2]....
        /*0034*/ 	.word	0xffffffff


	//   ....[3]....
        /*0038*/ 	.word	0xffffffff


	//   ....[4]....
        /*003c*/ 	.word	0xffffffff


	//   ....[5]....
        /*0040*/ 	.word	0xffffffff


	//   ....[6]....
        /*0044*/ 	.word	0xffffffff


	//   ....[7]....
        /*0048*/ 	.word	0xffffffff


	//   ....[8]....
        /*004c*/ 	.word	0xffffffff


	//   ....[9]....
        /*0050*/ 	.word	0xffffffff


	//----- nvinfo : EIATTR_COOP_GROUP_INSTR_OFFSETS
	.align		4
.L_560:
        /*0054*/ 	.byte	0x04, 0x28
        /*0056*/ 	.short	(.L_562 - .L_561)


	//   ....[0]....
.L_561:
        /*0058*/ 	.word	0x00001b30


	//   ....[1]....
        /*005c*/ 	.word	0x00001b50


	//   ....[2]....
        /*0060*/ 	.word	0x00001b80


	//   ....[3]....
        /*0064*/ 	.word	0x00001bb0


	//   ....[4]....
        /*0068*/ 	.word	0x00001bd0


	//   ....[5]....
        /*006c*/ 	.word	0x00001cc0


	//   ....[6]....
        /*0070*/ 	.word	0x00001d30


	//   ....[7]....
        /*0074*/ 	.word	0x00001d50


	//   ....[8]....
        /*0078*/ 	.word	0x00001d70


	//   ....[9]....
        /*007c*/ 	.word	0x00001d90


	//----- nvinfo : EIATTR_VRC_CTA_INIT_COUNT
	.align		4
.L_562:
        /*0080*/ 	.byte	0x02, 0x4a
	.zero		1
	.zero		1


	//----- nvinfo : EIATTR_EXIT_INSTR_OFFSETS
	.align		4
        /*0084*/ 	.byte	0x04, 0x1c
        /*0086*/ 	.short	(.L_564 - .L_563)


	//   ....[0]....
.L_563:
        /*0088*/ 	.word	0x000039f0


	//   ....[1]....
        /*008c*/ 	.word	0x00003ef0


	//----- nvinfo : EIATTR_CRS_STACK_SIZE
	.align		4
.L_564:
        /*0090*/ 	.byte	0x04, 0x1e
        /*0092*/ 	.short	(.L_566 - .L_565)
.L_565:
        /*0094*/ 	.word	0x00000000


	//----- nvinfo : EIATTR_CBANK_PARAM_SIZE
	.align		4
.L_566:
        /*0098*/ 	.byte	0x03, 0x19
        /*009a*/ 	.short	0x01d0


	//----- nvinfo : EIATTR_PARAM_CBANK
	.align		4
        /*009c*/ 	.byte	0x04, 0x0a
        /*009e*/ 	.short	(.L_568 - .L_567)
	.align		4
.L_567:
        /*00a0*/ 	.word	index@(.nv.constant0._ZN5flash32flash_fwd_splitkv_combine_kernelI23Flash_fwd_kernel_traitsILi256ELi64ELi64ELi4ELb0ELb0EN7cutlass6half_tE19Flash_kernel_traitsILi256ELi64ELi64ELi4ES3_EELi4ELi5ELb1EEEvNS_16Flash_fwd_paramsE)
        /*00a4*/ 	.short	0x0380
        /*00a6*/ 	.short	0x01d0


	//----- nvinfo : EIATTR_SW_WAR
	.align		4
.L_568:
        /*00a8*/ 	.byte	0x04, 0x36
        /*00aa*/ 	.short	(.L_570 - .L_569)
.L_569:
        /*00ac*/ 	.word	0x00000008
.L_570:


//--------------------- .nv.info._ZN5flash32flash_fwd_splitkv_combine_kernelI23Flash_fwd_kernel_traitsILi256ELi64ELi64ELi4ELb0ELb0EN7cutlass6half_tE19Flash_kernel_traitsILi256ELi64ELi64ELi4ES3_EELi4ELi4ELb1EEEvNS_16Flash_fwd_paramsE --------------------------
	.section	.nv.info._ZN5flash32flash_fwd_splitkv_combine_kernelI23Flash_fwd_kernel_traitsILi256ELi64ELi64ELi4ELb0ELb0EN7cutlass6half_tE19Flash_kernel_traitsILi256ELi64ELi64ELi4ES3_EELi4ELi4ELb1EEEvNS_16Flash_fwd_paramsE,"",@"SHT_CUDA_INFO"
	.sectionflags	@""
	.align	4


	//----- nvinfo : EIATTR_CUDA_API_VERSION
	.align		4
        /*0000*/ 	.byte	0x04, 0x37
        /*0002*/ 	.short	(.L_572 - .L_571)
.L_571:
        /*0004*/ 	.word	0x00000082


	//----- nvinfo : EIATTR_KPARAM_INFO
	.align		4
.L_572:
        /*0008*/ 	.byte	0x04, 0x17
        /*000a*/ 	.short	(.L_574 - .L_573)
.L_573:
        /*000c*/ 	.word	0x00000000
        /*0010*/ 	.short	0x0000
        /*0012*/ 	.short	0x0000
        /*0014*/ 	.byte	0x00, 0xf0, 0x41, 0x07


	//----- nvinfo : EIATTR_SPARSE_MMA_MASK
	.align		4
.L_574:
        /*0018*/ 	.byte	0x03, 0x50
        /*001a*/ 	.short	0x0000


	//----- nvinfo : EIATTR_MAXREG_COUNT
	.align		4
        /*001c*/ 	.byte	0x03, 0x1b
        /*001e*/ 	.short	0x00ff


	//----- nvinfo : EIATTR_NUM_BARRIERS
	.align		4
        /*0020*/ 	.byte	0x02, 0x4c
        /*0022*/ 	.byte	0x01
	.zero		1


	//----- nvinfo : EIATTR_MERCURY_ISA_VERSION
	.align		4
        /*0024*/ 	.byte	0x03, 0x5f
        /*0026*/ 	.short	0x0101


	//----- nvinfo : EIATTR_COOP_GROUP_MASK_REGIDS
	.align		4
        /*0028*/ 	.byte	0x04, 0x29
        /*002a*/ 	.short	(.L_576 - .L_575)


	//   ....[0]....
.L_575:
        /*002c*/ 	.word	0xffffffff


	//   ....[1]....
        /*0030*/ 	.word	0xffffffff


	//   ....[2]....
        /*0034*/ 	.word	0xffffffff


	//   ....[3]....
        /*0038*/ 	.word	0xffffffff


	//   ....[4]....
        /*003c*/ 	.word	0xffffffff


	//   ....[5]....
        /*0040*/ 	.word	0xffffffff


	//   ....[6]....
        /*0044*/ 	.word	0xffffffff


	//   ....[7]....
        /*0048*/ 	.word	0xffffffff


	//----- nvinfo : EIATTR_COOP_GROUP_INSTR_OFFSETS
	.align		4
.L_576:
        /*004c*/ 	.byte	0x04, 0x28
        /*004e*/ 	.short	(.L_578 - .L_577)


	//   ....[0]....
.L_577:
        /*0050*/ 	.word	0x000019d0


	//   ....[1]....
        /*0054*/ 	.word	0x000019f0


	//   ....[2]....
        /*0058*/ 	.word	0x00001a20


	//   ....[3]....
        /*005c*/ 	.word	0x00001a70


	//   ....[4]....
        /*0060*/ 	.word	0x00001ba0


	//   ....[5]....
        /*0064*/ 	.word	0x00001bd0


	//   ....[6]....
        /*0068*/ 	.word	0x00001c10


	//   ....[7]....
        /*006c*/ 	.word	0x00001cd0


	//----- nvinfo : EIATTR_VRC_CTA_INIT_COUNT
	.align		4
.L_578:
        /*0070*/ 	.byte	0x02, 0x4a
	.zero		1
	.zero		1


	//----- nvinfo : EIATTR_EXIT_INSTR_OFFSETS
	.align		4
        /*0074*/ 	.byte	0x04, 0x1c
        /*0076*/ 	.short	(.L_580 - .L_579)


	//   ....[0]....
.L_579:
        /*0078*/ 	.word	0x00003a90


	//   ....[1]....
        /*007c*/ 	.word	0x00003f90


	//----- nvinfo : EIATTR_CRS_STACK_SIZE
	.align		4
.L_580:
        /*0080*/ 	.byte	0x04, 0x1e
        /*0082*/ 	.short	(.L_582 - .L_581)
.L_581:
        /*0084*/ 	.word	0x00000000


	//----- nvinfo : EIATTR_CBANK_PARAM_SIZE
	.align		4
.L_582:
        /*0088*/ 	.byte	0x03, 0x19
        /*008a*/ 	.short	0x01d0


	//----- nvinfo : EIATTR_PARAM_CBANK
	.align		4
        /*008c*/ 	.byte	0x04, 0x0a
        /*008e*/ 	.short	(.L_584 - .L_583)
	.align		4
.L_583:
        /*0090*/ 	.word	index@(.nv.constant0._ZN5flash32flash_fwd_splitkv_combine_kernelI23Flash_fwd_kernel_traitsILi256ELi64ELi64ELi4ELb0ELb0EN7cutlass6half_tE19Flash_kernel_traitsILi256ELi64ELi64ELi4ES3_EELi4ELi4ELb1EEEvNS_16Flash_fwd_paramsE)
        /*0094*/ 	.short	0x0380
        /*0096*/ 	.short	0x01d0


	//----- nvinfo : EIATTR_SW_WAR
	.align		4
.L_584:
        /*0098*/ 	.byte	0x04, 0x36
        /*009a*/ 	.short	(.L_586 - .L_585)
.L_585:
        /*009c*/ 	.word	0x00000008
.L_586:


//--------------------- .nv.info._ZN5flash32flash_fwd_splitkv_combine_kernelI23Flash_fwd_kernel_traitsILi256ELi64ELi64ELi4ELb0ELb0EN7cutlass6half_tE19Flash_kernel_traitsILi256ELi64ELi64ELi4ES3_EELi4ELi3ELb1EEEvNS_16Flash_fwd_paramsE --------------------------
	.section	.nv.info._ZN5flash32flash_fwd_splitkv_combine_kernelI23Flash_fwd_kernel_traitsILi256ELi64ELi64ELi4ELb0ELb0EN7cutlass6half_tE19Flash_kernel_traitsILi256ELi64ELi64ELi4ES3_EELi4ELi3ELb1EEEvNS_16Flash_fwd_paramsE,"",@"SHT_CUDA_INFO"
	.sectionflags	@""
	.align	4


	//----- nvinfo : EIATTR_CUDA_API_VERSION
	.align		4
        /*0000*/ 	.byte	0x04, 0x37
        /*0002*/ 	.short	(.L_588 - .L_587)
.L_587:
        /*0004*/ 	.word	0x00000082


	//----- nvinfo : EIATTR_KPARAM_INFO
	.align		4
.L_588:
        /*0008*/ 	.byte	0x04, 0x17
        /*000a*/ 	.short	(.L_590 - .L_589)
.L_589:
        /*000c*/ 	.word	0x00000000
        /*0010*/ 	.short	0x0000
        /*0012*/ 	.short	0x0000
        /*0014*/ 	.byte	0x00, 0xf0, 0x41, 0x07


	//----- nvinfo : EIATTR_SPARSE_MMA_MASK
	.align		4
.L_590:
        /*0018*/ 	.byte	0x03, 0x50
        /*001a*/ 	.short	0x0000


	//----- nvinfo : EIATTR_MAXREG_COUNT
	.align		4
        /*001c*/ 	.byte	0x03, 0x1b
        /*001e*/ 	.short	0x00ff


	//----- nvinfo : EIATTR_NUM_BARRIERS
	.align		4
        /*0020*/ 	.byte	0x02, 0x4c
        /*0022*/ 	.byte	0x01
	.zero		1


	//----- nvinfo : EIATTR_MERCURY_ISA_VERSION
	.align		4
        /*0024*/ 	.byte	0x03, 0x5f
        /*0026*/ 	.short	0x0101


	//----- nvinfo : EIATTR_COOP_GROUP_MASK_REGIDS
	.align		4
        /*0028*/ 	.byte	0x04, 0x29
        /*002a*/ 	.short	(.L_592 - .L_591)


	//   ....[0]....
.L_591:
        /*002c*/ 	.word	0xffffffff


	//   ....[1]....
        /*0030*/ 	.word	0xffffffff


	//   ....[2]....
        /*0034*/ 	.word	0xffffffff


	//   ....[3]....
        /*0038*/ 	.word	0xffffffff


	//   ....[4]....
        /*003c*/ 	.word	0xffffffff


	//   ....[5]....
        /*0040*/ 	.word	0xffffffff


	//----- nvinfo : EIATTR_COOP_GROUP_INSTR_OFFSETS
	.align		4
.L_592:
        /*0044*/ 	.byte	0x04, 0x28
        /*0046*/ 	.short	(.L_594 - .L_593)


	//   ....[0]....
.L_593:
        /*0048*/ 	.word	0x00001a40


	//   ....[1]....
        /*004c*/ 	.word	0x00001a70


	//   ....[2]....
        /*0050*/ 	.word	0x00001aa0


	//   ....[3]....
        /*0054*/ 	.word	0x00001b80


	//   ....[4]....
        /*0058*/ 	.word	0x00001bd0


	//   ....[5]....
        /*005c*/ 	.word	0x00001c90


	//----- nvinfo : EIATTR_VRC_CTA_INIT_COUNT
	.align		4
.L_594:
        /*0060*/ 	.byte	0x02, 0x4a
	.zero		1
	.zero		1


	//----- nvinfo : EIATTR_EXIT_INSTR_OFFSETS
	.align		4
        /*0064*/ 	.byte	0x04, 0x1c
        /*0066*/ 	.short	(.L_596 - .L_595)


	//   ....[0]....
.L_595:
        /*0068*/ 	.word	0x00003a50


	//   ....[1]....
        /*006c*/ 	.word	0x00003f50


	//----- nvinfo : EIATTR_CRS_STACK_SIZE
	.align		4
.L_596:
        /*0070*/ 	.byte	0x04, 0x1e
        /*0072*/ 	.short	(.L_598 - .L_597)
.L_597:
        /*0074*/ 	.word	0x00000000


	//----- nvinfo : EIATTR_CBANK_PARAM_SIZE
	.align		4
.L_598:
        /*0078*/ 	.byte	0x03, 0x19
        /*007a*/ 	.short	0x01d0


	//----- nvinfo : EIATTR_PARAM_CBANK
	.align		4
        /*007c*/ 	.byte	0x04, 0x0a
        /*007e*/ 	.short	(.L_600 - .L_599)
	.align		4
.L_599:
        /*0080*/ 	.word	index@(.nv.constant0._ZN5flash32flash_fwd_splitkv_combine_kernelI23Flash_fwd_kernel_traitsILi256ELi64ELi64ELi4ELb0ELb0EN7cutlass6half_tE19Flash_kernel_traitsILi256ELi64ELi64ELi4ES3_EELi4ELi3ELb1EEEvNS_16Flash_fwd_paramsE)
        /*0084*/ 	.short	0x0380
        /*0086*/ 	.short	0x01d0


	//----- nvinfo : EIATTR_SW_WAR
	.align		4
.L_600:
        /*0088*/ 	.byte	0x04, 0x36
        /*008a*/ 	.short	(.L_602 - .L_601)
.L_601:
        /*008c*/ 	.word	0x00000008
.L_602:


//--------------------- .nv.info._ZN5flash32flash_fwd_splitkv_combine_kernelI23Flash_fwd_kernel_traitsILi256ELi64ELi64ELi4ELb0ELb0EN7cutlass6half_tE19Flash_kernel_traitsILi256ELi64ELi64ELi4ES3_EELi4ELi2ELb1EEEvNS_16Flash_fwd_paramsE --------------------------
	.section	.nv.info._ZN5flash32flash_fwd_splitkv_combine_kernelI23Flash_fwd_kernel_traitsILi256ELi64ELi64ELi4ELb0ELb0EN7cutlass6half_tE19Flash_kernel_traitsILi256ELi64ELi64ELi4ES3_EELi4ELi2ELb1EEEvNS_16Flash_fwd_paramsE,"",@"SHT_CUDA_INFO"
	.sectionflags	@""
	.align	4


	//----- nvinfo : EIATTR_CUDA_API_VERSION
	.align		4
        /*0000*/ 	.byte	0x04, 0x37
        /*0002*/ 	.short	(.L_604 - .L_603)
.L_603:
        /*0004*/ 	.word	0x00000082


	//----- nvinfo : EIATTR_KPARAM_INFO
	.align		4
.L_604:
        /*0008*/ 	.byte	0x04, 0x17
        /*000a*/ 	.short	(.L_606 - .L_605)
.L_605:
        /*000c*/ 	.word	0x00000000
        /*0010*/ 	.short	0x0000
        /*0012*/ 	.short	0x0000
        /*0014*/ 	.byte	0x00, 0xf0, 0x41, 0x07


	//----- nvinfo : EIATTR_SPARSE_MMA_MASK
	.align		4
.L_606:
        /*0018*/ 	.byte	0x03, 0x50
        /*001a*/ 	.short	0x0000


	//----- nvinfo : EIATTR_MAXREG_COUNT
	.align		4
        /*001c*/ 	.byte	0x03, 0x1b
        /*001e*/ 	.short	0x00ff


	//----- nvinfo : EIATTR_NUM_BARRIERS
	.align		4
        /*0020*/ 	.byte	0x02, 0x4c
        /*0022*/ 	.byte	0x01
	.zero		1


	//----- nvinfo : EIATTR_MERCURY_ISA_VERSION
	.align		4
        /*0024*/ 	.byte	0x03, 0x5f
        /*0026*/ 	.short	0x0101


	//----- nvinfo : EIATTR_COOP_GROUP_MASK_REGIDS
	.align		4
        /*0028*/ 	.byte	0x04, 0x29
        /*002a*/ 	.short	(.L_608 - .L_607)


	//   ....[0]....
.L_607:
        /*002c*/ 	.word	0xffffffff


	//   ....[1]....
        /*0030*/ 	.word	0xffffffff


	//   ....[2]....
        /*0034*/ 	.word	0xffffffff


	//   ....[3]....
        /*0038*/ 	.word	0xffffffff


	//----- nvinfo : EIATTR_COOP_GROUP_INSTR_OFFSETS
	.align		4
.L_608:
        /*003c*/ 	.byte	0x04, 0x28
        /*003e*/ 	.short	(.L_610 - .L_609)


	//   ....[0]....
.L_609:
        /*0040*/ 	.word	0x00001a30


	//   ....[1]....
        /*0044*/ 	.word	0x00001a70


	//   ....[2]....
        /*0048*/ 	.word	0x00001b40


	//   ....[3]....
        /*004c*/ 	.word	0x00001c60


	//----- nvinfo : EIATTR_VRC_CTA_INIT_COUNT
	.align		4
.L_610:
        /*0050*/ 	.byte	0x02, 0x4a
	.zero		1
	.zero		1


	//----- nvinfo : EIATTR_EXIT_INSTR_OFFSETS
	.align		4
        /*0054*/ 	.byte	0x04, 0x1c
        /*0056*/ 	.short	(.L_612 - .L_611)


	//   ....[0]....
.L_611:
        /*0058*/ 	.word	0x00003a40


	//   ....[1]....
        /*005c*/ 	.word	0x00003f40


	//----- nvinfo : EIATTR_CRS_STACK_SIZE
	.align		4
.L_612:
        /*0060*/ 	.byte	0x04, 0x1e
        /*0062*/ 	.short	(.L_614 - .L_613)
.L_613:
        /*0064*/ 	.word	0x00000000


	//----- nvinfo : EIATTR_CBANK_PARAM_SIZE
	.align		4
.L_614:
        /*0068*/ 	.byte	0x03, 0x19
        /*006a*/ 	.short	0x01d0


	//----- nvinfo : EIATTR_PARAM_CBANK
	.align		4
        /*006c*/ 	.byte	0x04, 0x0a
        /*006e*/ 	.short	(.L_616 - .L_615)
	.align		4
.L_615:
        /*0070*/ 	.word	index@(.nv.constant0._ZN5flash32flash_fwd_splitkv_combine_kernelI23Flash_fwd_kernel_traitsILi256ELi64ELi64ELi4ELb0ELb0EN7cutlass6half_tE19Flash_kernel_traitsILi256ELi64ELi64ELi4ES3_EELi4ELi2ELb1EEEvNS_16Flash_fwd_paramsE)
        /*0074*/ 	.short	0x0380
        /*0076*/ 	.short	0x01d0


	//----- nvinfo : EIATTR_SW_WAR
	.align		4
.L_616:
        /*0078*/ 	.byte	0x04, 0x36
        /*007a*/ 	.short	(.L_618 - .L_617)
.L_617:
        /*007c*/ 	.word	0x00000008
.L_618:


//--------------------- .nv.info._ZN5flash32flash_fwd_splitkv_combine_kernelI23Flash_fwd_kernel_traitsILi256ELi64ELi64ELi4ELb0ELb0EN7cutlass6half_tE19Flash_kernel_traitsILi256ELi64ELi64ELi4ES3_EELi4ELi1ELb1EEEvNS_16Flash_fwd_paramsE --------------------------
	.section	.nv.info._ZN5flash32flash_fwd_splitkv_combine_kernelI23Flash_fwd_kernel_traitsILi256ELi64ELi64ELi4ELb0ELb0EN7cutlass6half_tE19Flash_kernel_traitsILi256ELi64ELi64ELi4ES3_EELi4ELi1ELb1EEEvNS_16Flash_fwd_paramsE,"",@"SHT_CUDA_INFO"
	.sectionflags	@""
	.align	4


	//----- nvinfo : EIATTR_CUDA_API_VERSION
	.align		4
        /*0000*/ 	.byte	0x04, 0x37
        /*0002*/ 	.short	(.L_620 - .L_619)
.L_619:
        /*0004*/ 	.word	0x00000082


	//----- nvinfo : EIATTR_KPARAM_INFO
	.align		4
.L_620:
        /*0008*/ 	.byte	0x04, 0x17
        /*000a*/ 	.short	(.L_622 - .L_621)
.L_621:
        /*000c*/ 	.word	0x00000000
        /*0010*/ 	.short	0x0000
        /*0012*/ 	.short	0x0000
        /*0014*/ 	.byte	0x00, 0xf0, 0x41, 0x07


	//----- nvinfo : EIATTR_SPARSE_MMA_MASK
	.align		4
.L_622:
        /*0018*/ 	.byte	0x03, 0x50
        /*001a*/ 	.short	0x0000


	//----- nvinfo : EIATTR_MAXREG_COUNT
	.align		4
        /*001c*/ 	.byte	0x03, 0x1b
        /*001e*/ 	.short	0x00ff


	//----- nvinfo : EIATTR_NUM_BARRIERS
	.align		4
        /*0020*/ 	.byte	0x02, 0x4c
        /*0022*/ 	.byte	0x01
	.zero		1


	//----- nvinfo : EIATTR_MERCURY_ISA_VERSION
	.align		4
        /*0024*/ 	.byte	0x03, 0x5f
        /*0026*/ 	.short	0x0101


	//----- nvinfo : EIATTR_COOP_GROUP_MASK_REGIDS
	.align		4
        /*0028*/ 	.byte	0x04, 0x29
        /*002a*/ 	.short	(.L_624 - .L_623)


	//   ....[0]....
.L_623:
        /*002c*/ 	.word	0xffffffff


	//   ....[1]....
        /*0030*/ 	.word	0xffffffff


	//----- nvinfo : EIATTR_COOP_GROUP_INSTR_OFFSETS
	.align		4
.L_624:
        /*0034*/ 	.byte	0x04, 0x28
        /*0036*/ 	.short	(.L_626 - .L_625)


	//   ....[0]....
.L_625:
        /*0038*/ 	.word	0x00001ae0


	//   ....[1]....
        /*003c*/ 	.word	0x00001cd0


	//----- nvinfo : EIATTR_VRC_CTA_INIT_COUNT
	.align		4
.L_626:
        /*0040*/ 	.byte	0x02, 0x4a
	.zero		1
	.zero		1


	//----- nvinfo : EIATTR_EXIT_INSTR_OFFSETS
	.align		4
        /*0044*/ 	.byte	0x04, 0x1c
        /*0046*/ 	.short	(.L_628 - .L_627)


	//   ....[0]....
.L_627:
        /*0048*/ 	.word	0x000039d0


	//   ....[1]....
        /*004c*/ 	.word	0x00003ed0


	//----- nvinfo : EIATTR_CRS_STACK_SIZE
	.align		4
.L_628:
        /*0050*/ 	.byte	0x04, 0x1e
        /*0052*/ 	.short	(.L_630 - .L_629)
.L_629:
        /*0054*/ 	.word	0x00000000


	//----- nvinfo : EIATTR_CBANK_PARAM_SIZE
	.align		4
.L_630:
        /*0058*/ 	.byte	0x03, 0x19
        /*005a*/ 	.short	0x01d0


	//----- nvinfo : EIATTR_PARAM_CBANK
	.align		4
        /*005c*/ 	.byte	0x04, 0x0a
        /*005e*/ 	.short	(.L_632 - .L_631)
	.align		4
.L_631:
        /*0060*/ 	.word	index@(.nv.constant0._ZN5flash32flash_fwd_splitkv_combine_kernelI23Flash_fwd_kernel_traitsILi256ELi64ELi64ELi4ELb0ELb0EN7cutlass6half_tE19Flash_kernel_traitsILi256ELi64ELi64ELi4ES3_EELi4ELi1ELb1EEEvNS_16Flash_fwd_paramsE)
        /*0064*/ 	.short	0x0380
        /*0066*/ 	.short	0x01d0


	//----- nvinfo : EIATTR_SW_WAR
	.align		4
.L_632:
        /*0068*/ 	.byte	0x04, 0x36
        /*006a*/ 	.short	(.L_634 - .L_633)
.L_633:
        /*006c*/ 	.word	0x00000008
.L_634:


//--------------------- .nv.info._ZN5flash24flash_fwd_splitkv_kernelI23Flash_fwd_kernel_traitsILi256ELi64ELi64ELi4ELb0ELb0EN7cutlass6half_tE19Flash_kernel_traitsILi256ELi64ELi64ELi4ES3_EELb0ELb0ELb0ELb0ELb0ELb0ELb0ELb0EEEvNS_16Flash_fwd_paramsE --------------------------
	.section	.nv.info._ZN5flash24flash_fwd_splitkv_kernelI23Flash_fwd_kernel_traitsILi256ELi64ELi64ELi4ELb0ELb0EN7cutlass6half_tE19Flash_kernel_traitsILi256ELi64ELi64ELi4ES3_EELb0ELb0ELb0ELb0ELb0ELb0ELb0ELb0EEEvNS_16Flash_fwd_paramsE,"",@"SHT_CUDA_INFO"
	.sectionflags	@""
	.align	4


	//----- nvinfo : EIATTR_CUDA_API_VERSION
	.align		4
        /*0000*/ 	.byte	0x04, 0x37
        /*0002*/ 	.short	(.L_636 - .L_635)
.L_635:
        /*0004*/ 	.word	0x00000082


	//----- nvinfo : EIATTR_KPARAM_INFO
	.align		4
.L_636:
        /*0008*/ 	.byte	0x04, 0x17
        /*000a*/ 	.short	(.L_638 - .L_637)
.L_637:
        /*000c*/ 	.word	0x00000000
        /*0010*/ 	.short	0x0000
        /*0012*/ 	.short	0x0000
        /*0014*/ 	.byte	0x00, 0xf0, 0x41, 0x07


	//----- nvinfo : EIATTR_SPARSE_MMA_MASK
	.align		4
.L_638:
        /*0018*/ 	.byte	0x03, 0x50
        /*001a*/ 	.short	0x0000


	//----- nvinfo : EIATTR_MAXREG_COUNT
	.align		4
        /*001c*/ 	.byte	0x03, 0x1b
        /*001e*/ 	.short	0x00ff


	//----- nvinfo : EIATTR_NUM_BARRIERS
	.align		4
        /*0020*/ 	.byte	0x02, 0x4c
        /*0022*/ 	.byte	0x01
	.zero		1


	//----- nvinfo : EIATTR_MERCURY_ISA_VERSION
	.align		4
        /*0024*/ 	.byte	0x03, 0x5f
        /*0026*/ 	.short	0x0101


	//----- nvinfo : EIATTR_COOP_GROUP_MASK_REGIDS
	.align		4
        /*0028*/ 	.byte	0x04, 0x29
        /*002a*/ 	.short	(.L_640 - .L_639)


	//   ....[0]....
.L_639:
        /*002c*/ 	.word	0xffffffff


	//   ....[1]....
        /*0030*/ 	.word	0xffffffff


	//   ....[2]....
        /*0034*/ 	.word	0xffffffff


	//   ....[3]....
        /*0038*/ 	.word	0xffffffff


	//   ....[4]....
        /*003c*/ 	.word	0xffffffff


	//   ....[5]....
        /*0040*/ 	.word	0xffffffff


	//   ....[6]....
        /*0044*/ 	.word	0xffffffff


	//   ....[7]....
        /*0048*/ 	.word	0xffffffff


	//   ....[8]....
        /*004c*/ 	.word	0xffffffff


	//   ....[9]....
        /*0050*/ 	.word	0xffffffff


	//   ....[10]....
        /*0054*/ 	.word	0xffffffff


	//   ....[11]....
        /*0058*/ 	.word	0xffffffff


	//----- nvinfo : EIATTR_COOP_GROUP_INSTR_OFFSETS
	.align		4
.L_640:
        /*005c*/ 	.byte	0x04, 0x28
        /*005e*/ 	.short	(.L_642 - .L_641)


	//   ....[0]....
.L_641:
        /*0060*/ 	.word	0x00005990


	//   ....[1]....
        /*0064*/ 	.word	0x000059b0


	//   ....[2]....
        /*0068*/ 	.word	0x00005a60


	//   ....[3]....
        /*006c*/ 	.word	0x00005a70


	//   ....[4]....
        /*0070*/ 	.word	0x000095b0


	//   ....[5]....
        /*0074*/ 	.word	0x000095c0


	//   ....[6]....
        /*0078*/ 	.word	0x000095f0


	//   ....[7]....
        /*007c*/ 	.word	0x00009600


	//   ....[8]....
        /*0080*/ 	.word	0x0000b230


	//   ....[9]....
        /*0084*/ 	.word	0x0000b270


	//   ....[10]....
        /*0088*/ 	.word	0x0000b350


	//   ....[11]....
        /*008c*/ 	.word	0x0000b370


	//----- nvinfo : EIATTR_VRC_CTA_INIT_COUNT
	.align		4
.L_642:
        /*0090*/ 	.byte	0x02, 0x4a
	.zero		1
	.zero		1


	//----- nvinfo : EIATTR_EXIT_INSTR_OFFSETS
	.align		4
        /*0094*/ 	.byte	0x04, 0x1c
        /*0096*/ 	.short	(.L_644 - .L_643)


	//   ....[0]....
.L_643:
        /*0098*/ 	.word	0x00000490


	//   ....[1]....
        /*009c*/ 	.word	0x00000eb0


	//   ....[2]....
        /*00a0*/ 	.word	0x00000ee0


	//   ....[3]....
        /*00a4*/ 	.word	0x0000cdd0


	//   ....[4]....
        /*00a8*/ 	.word	0x0000cf10


	//   ....[5]....
        /*00ac*/ 	.word	0x0000cf30


	//----- nvinfo : EIATTR_CRS_STACK_SIZE
	.align		4
.L_644:
        /*00b0*/ 	.byte	0x04, 0x1e
        /*00b2*/ 	.short	(.L_646 - .L_645)
.L_645:
        /*00b4*/ 	.word	0x00000000


	//----- nvinfo : EIATTR_CBANK_PARAM_SIZE
	.align		4
.L_646:
        /*00b8*/ 	.byte	0x03, 0x19
        /*00ba*/ 	.short	0x01d0


	//----- nvinfo : EIATTR_PARAM_CBANK
	.align		4
        /*00bc*/ 	.byte	0x04, 0x0a
        /*00be*/ 	.short	(.L_648 - .L_647)
	.align		4
.L_647:
        /*00c0*/ 	.word	index@(.nv.constant0._ZN5flash24flash_fwd_splitkv_kernelI23Flash_fwd_kernel_traitsILi256ELi64ELi64ELi4ELb0ELb0EN7cutlass6half_tE19Flash_kernel_traitsILi256ELi64ELi64ELi4ES3_EELb0ELb0ELb0ELb0ELb0ELb0ELb0ELb0EEEvNS_16Flash_fwd_paramsE)
        /*00c4*/ 	.short	0x0380
        /*00c6*/ 	.short	0x01d0


	//----- nvinfo : EIATTR_SW_WAR
	.align		4
.L_648:
        /*00c8*/ 	.byte	0x04, 0x36
        /*00ca*/ 	.short	(.L_650 - .L_649)
.L_649:
        /*00cc*/ 	.word	0x00000008
.L_650:


//--------------------- .nv.info._ZN5flash24flash_fwd_splitkv_kernelI23Flash_fwd_kernel_traitsILi256ELi64ELi64ELi4ELb0ELb0EN7cutlass6half_tE19Flash_kernel_traitsILi256ELi64ELi64ELi4ES3_EELb0ELb0ELb0ELb0ELb0ELb1ELb0ELb0EEEvNS_16Flash_fwd_paramsE --------------------------
	.section	.nv.info._ZN5flash24flash_fwd_splitkv_kernelI23Flash_fwd_kernel_traitsILi256ELi64ELi64ELi4ELb0ELb0EN7cutlass6half_tE19Flash_kernel_traitsILi256ELi64ELi64ELi4ES3_EELb0ELb0ELb0ELb0ELb0ELb1ELb0ELb0EEEvNS_16Flash_fwd_paramsE,"",@"SHT_CUDA_INFO"
	.sectionflags	@""
	.align	4


	//----- nvinfo : EIATTR_CUDA_API_VERSION
	.align		4
        /*0000*/ 	.byte	0x04, 0x37
        /*0002*/ 	.short	(.L_652 - .L_651)
.L_651:
        /*0004*/ 	.word	0x00000082


	//----- nvinfo : EIATTR_KPARAM_INFO
	.align		4
.L_652:
        /*0008*/ 	.byte	0x04, 0x17
        /*000a*/ 	.short	(.L_654 - .L_653)
.L_653:
        /*000c*/ 	.word	0x00000000
        /*0010*/ 	.short	0x0000
        /*0012*/ 	.short	0x0000
        /*0014*/ 	.byte	0x00, 0xf0, 0x41, 0x07


	//----- nvinfo : EIATTR_SPARSE_MMA_MASK
	.align		4
.L_654:
        /*0018*/ 	.byte	0x03, 0x50
        /*001a*/ 	.short	0x0000


	//----- nvinfo : EIATTR_MAXREG_COUNT
	.align		4
        /*001c*/ 	.byte	0x03, 0x1b
        /*001e*/ 	.short	0x00ff


	//----- nvinfo : EIATTR_NUM_BARRIERS
	.align		4
        /*0020*/ 	.byte	0x02, 0x4c
        /*0022*/ 	.byte	0x01
	.zero		1


	//----- nvinfo : EIATTR_MERCURY_ISA_VERSION
	.align		4
        /*0024*/ 	.byte	0x03, 0x5f
        /*0026*/ 	.short	0x0101


	//----- nvinfo : EIATTR_COOP_GROUP_MASK_REGIDS
	.align		4
        /*0028*/ 	.byte	0x04, 0x29
        /*002a*/ 	.short	(.L_656 - .L_655)


	//   ....[0]....
.L_655:
        /*002c*/ 	.word	0xffffffff


	//   ....[1]....
        /*0030*/ 	.word	0xffffffff


	//   ....[2]....
        /*0034*/ 	.word	0xffffffff


	//   ....[3]....
        /*0038*/ 	.word	0xffffffff


	//   ....[4]....
        /*003c*/ 	.word	0xffffffff


	//   ....[5]....
        /*0040*/ 	.word	0xffffffff


	//   ....[6]....
        /*0044*/ 	.word	0xffffffff


	//   ....[7]....
        /*0048*/ 	.word	0xffffffff


	//   ....[8]....
        /*004c*/ 	.word	0xffffffff


	//   ....[9]....
        /*0050*/ 	.word	0xffffffff


	//   ....[10]....
        /*0054*/ 	.word	0xffffffff


	//   ....[11]....
        /*0058*/ 	.word	0xffffffff


	//----- nvinfo : EIATTR_COOP_GROUP_INSTR_OFFSETS
	.align		4
.L_656:
        /*005c*/ 	.byte	0x04, 0x28
        /*005e*/ 	.short	(.L_658 - .L_657)


	//   ....[0]....
.L_657:
        /*0060*/ 	.word	0x00005da0


	//   ....[1]....
        /*0064*/ 	.word	0x00005dc0


	//   ....[2]....
        /*0068*/ 	.word	0x00005e70


	//   ....[3]....
        /*006c*/ 	.word	0x00005e80


	//   ....[4]....
        /*0070*/ 	.word	0x00009dd0


	//   ....[5]....
        /*0074*/ 	.word	0x00009df0


	//   ....[6]....
        /*0078*/ 	.word	0x00009e60


	//   ....[7]....
        /*007c*/ 	.word	0x00009e70


	//   ....[8]....
        /*0080*/ 	.word	0x0000ba40


	//   ....[9]....
        /*0084*/ 	.word	0x0000ba80


	//   ....[10]....
        /*0088*/ 	.word	0x0000bb60


	//   ....[11]....
        /*008c*/ 	.word	0x0000bb80


	//----- nvinfo : EIATTR_VRC_CTA_INIT_COUNT
	.align		4
.L_658:
        /*0090*/ 	.byte	0x02, 0x4a
	.zero		1
	.zero		1


	//----- nvinfo : EIATTR_EXIT_INSTR_OFFSETS
	.align		4
        /*0094*/ 	.byte	0x04, 0x1c
        /*0096*/ 	.short	(.L_660 - .L_659)


	//   ....[0]....
.L_659:
        /*0098*/ 	.word	0x00000490


	//   ....[1]....
        /*009c*/ 	.word	0x00000eb0


	//   ....[2]....
        /*00a0*/ 	.word	0x00000ee0


	//   ....[3]....
        /*00a4*/ 	.word	0x0000d5e0


	//   ....[4]....
        /*00a8*/ 	.word	0x0000d720


	//   ....[5]....
        /*00ac*/ 	.word	0x0000d740


	//----- nvinfo : EIATTR_CRS_STACK_SIZE
	.align		4
.L_660:
        /*00b0*/ 	.byte	0x04, 0x1e
        /*00b2*/ 	.short	(.L_662 - .L_661)
.L_661:
        /*00b4*/ 	.word	0x00000000


	//----- nvinfo : EIATTR_CBANK_PARAM_SIZE
	.align		4
.L_662:
        /*00b8*/ 	.byte	0x03, 0x19
        /*00ba*/ 	.short	0x01d0


	//----- nvinfo : EIATTR_PARAM_CBANK
	.align		4
        /*00bc*/ 	.byte	0x04, 0x0a
        /*00be*/ 	.short	(.L_664 - .L_663)
	.align		4
.L_663:
        /*00c0*/ 	.word	index@(.nv.constant0._ZN5flash24flash_fwd_splitkv_kernelI23Flash_fwd_kernel_traitsILi256ELi64ELi64ELi4ELb0ELb0EN7cutlass6half_tE19Flash_kernel_traitsILi256ELi64ELi64ELi4ES3_EELb0ELb0ELb0ELb0ELb0ELb1ELb0ELb0EEEvNS_16Flash_fwd_paramsE)
        /*00c4*/ 	.short	0x0380
        /*00c6*/ 	.short	0x01d0


	//----- nvinfo : EIATTR_SW_WAR
	.align		4
.L_664:
        /*00c8*/ 	.byte	0x04, 0x36
        /*00ca*/ 	.short	(.L_666 - .L_665)
.L_665:
        /*00cc*/ 	.word	0x00000008
.L_666:


//--------------------- .nv.info._ZN5flash24flash_fwd_splitkv_kernelI23Flash_fwd_kernel_traitsILi256ELi64ELi64ELi4ELb0ELb0EN7cutlass6half_tE19Flash_kernel_traitsILi256ELi64ELi64ELi4ES3_EELb0ELb0ELb0ELb0ELb0ELb0ELb0ELb1EEEvNS_16Flash_fwd_paramsE --------------------------
	.section	.nv.info._ZN5flash24flash_fwd_splitkv_kernelI23Flash_fwd_kernel_traitsILi256ELi64ELi64ELi4ELb0ELb0EN7cutlass6half_tE19Flash_kernel_traitsILi256ELi64ELi64ELi4ES3_EELb0ELb0ELb0ELb0ELb0ELb0ELb0ELb1EEEvNS_16Flash_fwd_paramsE,"",@"SHT_CUDA_INFO"
	.sectionflags	@""
	.align	4


	//----- nvinfo : EIATTR_CUDA_API_VERSION
	.align		4
        /*0000*/ 	.byte	0x04, 0x37
        /*0002*/ 	.short	(.L_668 - .L_667)
.L_667:
        /*0004*/ 	.word	0x00000082


	//----- nvinfo : EIATTR_KPARAM_INFO
	.align		4
.L_668:
        /*0008*/ 	.byte	0x04, 0x17
        /*000a*/ 	.short	(.L_670 - .L_669)
.L_669:
        /*000c*/ 	.word	0x00000000
        /*0010*/ 	.short	0x0000
        /*0012*/ 	.short	0x0000
        /*0014*/ 	.byte	0x00, 0xf0, 0x41, 0x07


	//----- nvinfo : EIATTR_SPARSE_MMA_MASK
	.align		4
.L_670:
        /*0018*/ 	.byte	0x03, 0x50
        /*001a*/ 	.short	0x0000


	//----- nvinfo : EIATTR_MAXREG_COUNT
	.align		4
        /*001c*/ 	.byte	0x03, 0x1b
        /*001e*/ 	.short	0x00ff


	//----- nvinfo : EIATTR_NUM_BARRIERS
	.align		4
        /*0020*/ 	.byte	0x02, 0x4c
        /*0022*/ 	.byte	0x01
	.zero		1


	//----- nvinfo : EIATTR_MERCURY_ISA_VERSION
	.align		4
        /*0024*/ 	.byte	0x03, 0x5f
        /*0026*/ 	.short	0x0101


	//----- nvinfo : EIATTR_COOP_GROUP_MASK_REGIDS
	.align		4
        /*0028*/ 	.byte	0x04, 0x29
        /*002a*/ 	.short	(.L_672 - .L_671)


	//   ....[0]....
.L_671:
        /*002c*/ 	.word	0xffffffff


	//   ....[1]....
        /*0030*/ 	.word	0xffffffff


	//   ....[2]....
        /*0034*/ 	.word	0xffffffff


	//   ....[3]....
        /*0038*/ 	.word	0xffffffff


	//   ....[4]....
        /*003c*/ 	.word	0xffffffff


	//   ....[5]....
        /*0040*/ 	.word	0xffffffff


	//   ....[6]....
        /*0044*/ 	.word	0xffffffff


	//   ....[7]....
        /*0048*/ 	.word	0xffffffff


	//   ....[8]....
        /*004c*/ 	.word	0xffffffff


	//   ....[9]....
        /*0050*/ 	.word	0xffffffff


	//   ....[10]....
        /*0054*/ 	.word	0xffffffff


	//   ....[11]....
        /*0058*/ 	.word	0xffffffff


	//----- nvinfo : EIATTR_COOP_GROUP_INSTR_OFFSETS
	.align		4
.L_672:
        /*005c*/ 	.byte	0x04, 0x28
        /*005e*/ 	.short	(.L_674 - .L_673)


	//   ....[0]....
.L_673:
        /*0060*/ 	.word	0x00019b40


	//   ....[1]....
        /*0064*/ 	.word	0x00019b60


	//   ....[2]....
        /*0068*/ 	.word	0x00019c30


	//   ....[3]....
        /*006c*/ 	.word	0x00019c40


	//   ....[4]....
        /*0070*/ 	.word	0x0001d850


	//   ....[5]....
        /*0074*/ 	.word	0x0001d860


	//   ....[6]....
        /*0078*/ 	.word	0x0001d890


	//   ....[7]....
        /*007c*/ 	.word	0x0001d8a0


	//   ....[8]....
        /*0080*/ 	.word	0x0001f4d0


	//   ....[9]....
        /*0084*/ 	.word	0x0001f510


	//   ....[10]....
        /*0088*/ 	.word	0x0001f5c0


	//   ....[11]....
        /*008c*/ 	.word	0x0001f5e0


	//----- nvinfo : EIATTR_VRC_CTA_INIT_COUNT
	.align		4
.L_674:
        /*0090*/ 	.byte	0x02, 0x4a
	.zero		1
	.zero		1


	//----- nvinfo : EIATTR_EXIT_INSTR_OFFSETS
	.align		4
        /*0094*/ 	.byte	0x04, 0x1c
        /*0096*/ 	.short	(.L_676 - .L_675)


	//   ....[0]....
.L_675:
        /*0098*/ 	.word	0x00000470


	//   ....[1]....
        /*009c*/ 	.word	0x00000e50


	//   ....[2]....
        /*00a0*/ 	.word	0x00000e80


	//   ....[3]....
        /*00a4*/ 	.word	0x000210c0


	//   ....[4]....
        /*00a8*/ 	.word	0x00021210


	//   ....[5]....
        /*00ac*/ 	.word	0x00021230


	//----- nvinfo : EIATTR_CRS_STACK_SIZE
	.align		4
.L_676:
        /*00b0*/ 	.byte	0x04, 0x1e
        /*00b2*/ 	.short	(.L_678 - .L_677)
.L_677:
        /*00b4*/ 	.word	0x00000000


	//----- nvinfo : EIATTR_CBANK_PARAM_SIZE
	.align		4
.L_678:
        /*00b8*/ 	.byte	0x03, 0x19
        /*00ba*/ 	.short	0x01d0


	//----- nvinfo : EIATTR_PARAM_CBANK
	.align		4
        /*00bc*/ 	.byte	0x04, 0x0a
        /*00be*/ 	.short	(.L_680 - .L_679)
	.align		4
.L_679:
        /*00c0*/ 	.word	index@(.nv.constant0._ZN5flash24flash_fwd_splitkv_kernelI23Flash_fwd_kernel_traitsILi256ELi64ELi64ELi4ELb0ELb0EN7cutlass6half_tE19Flash_kernel_traitsILi256ELi64ELi64ELi4ES3_EELb0ELb0ELb0ELb0ELb0ELb0ELb0ELb1EEEvNS_16Flash_fwd_paramsE)
        /*00c4*/ 	.short	0x0380
        /*00c6*/ 	.short	0x01d0


	//----- nvinfo : EIATTR_SW_WAR
	.align		4
.L_680:
        /*00c8*/ 	.byte	0x04, 0x36
        /*00ca*/ 	.short	(.L_682 - .L_681)
.L_681:
        /*00cc*/ 	.word	0x00000008
.L_682:


//--------------------- .nv.info._ZN5flash24flash_fwd_splitkv_kernelI23Flash_fwd_kernel_traitsILi256ELi64ELi64ELi4ELb0ELb0EN7cutlass6half_tE19Flash_kernel_traitsILi256ELi64ELi64ELi4ES3_EELb0ELb0ELb0ELb0ELb0ELb1ELb0ELb1EEEvNS_16Flash_fwd_paramsE --------------------------
	.section	.nv.info._ZN5flash24flash_fwd_splitkv_kernelI23Flash_fwd_kernel_traitsILi256ELi64ELi64ELi4ELb0ELb0EN7cutlass6half_tE19Flash_kernel_traitsILi256ELi64ELi64ELi4ES3_EELb0ELb0ELb0ELb0ELb0ELb1ELb0ELb1EEEvNS_16Flash_fwd_paramsE,"",@"SHT_CUDA_INFO"
	.sectionflags	@""
	.align	4


	//----- nvinfo : EIATTR_CUDA_API_VERSION
	.align		4
        /*0000*/ 	.byte	0x04, 0x37
        /*0002*/ 	.short	(.L_684 - .L_683)
.L_683:
        /*0004*/ 	.word	0x00000082


	//----- nvinfo : EIATTR_KPARAM_INFO
	.align		4
.L_684:
        /*0008*/ 	.byte	0x04, 0x17
        /*000a*/ 	.short	(.L_686 - .L_685)
.L_685:
        /*000c*/ 	.word	0x00000000
        /*0010*/ 	.short	0x0000
        /*0012*/ 	.short	0x0000
        /*0014*/ 	.byte	0x00, 0xf0, 0x41, 0x07


	//----- nvinfo : EIATTR_SPARSE_MMA_MASK
	.align		4
.L_686:
        /*0018*/ 	.byte	0x03, 0x50
        /*001a*/ 	.short	0x0000


	//----- nvinfo : EIATTR_MAXREG_COUNT
	.align		4
        /*001c*/ 	.byte	0x03, 0x1b
        /*001e*/ 	.short	0x00ff


	//----- nvinfo : EIATTR_NUM_BARRIERS
	.align		4
        /*0020*/ 	.byte	0x02, 0x4c
        /*0022*/ 	.byte	0x01
	.zero		1


	//----- nvinfo : EIATTR_MERCURY_ISA_VERSION
	.align		4
        /*0024*/ 	.byte	0x03, 0x5f
        /*0026*/ 	.short	0x0101


	//----- nvinfo : EIATTR_COOP_GROUP_MASK_REGIDS
	.align		4
        /*0028*/ 	.byte	0x04, 0x29
        /*002a*/ 	.short	(.L_688 - .L_687)


	//   ....[0]....
.L_687:
        /*002c*/ 	.word	0xffffffff


	//   ....[1]....
        /*0030*/ 	.word	0xffffffff


	//   ....[2]....
        /*0034*/ 	.word	0xffffffff


	//   ....[3]....
        /*0038*/ 	.word	0xffffffff


	//   ....[4]....
        /*003c*/ 	.word	0xffffffff


	//   ....[5]....
        /*0040*/ 	.word	0xffffffff


	//   ....[6]....
        /*0044*/ 	.word	0xffffffff


	//   ....[7]....
        /*0048*/ 	.word	0xffffffff


	//   ....[8]....
        /*004c*/ 	.word	0xffffffff


	//   ....[9]....
        /*0050*/ 	.word	0xffffffff


	//   ....[10]....
        /*0054*/ 	.word	0xffffffff


	//   ....[11]....
        /*0058*/ 	.word	0xffffffff


	//----- nvinfo : EIATTR_COOP_GROUP_INSTR_OFFSETS
	.align		4
.L_688:
        /*005c*/ 	.byte	0x04, 0x28
        /*005e*/ 	.short	(.L_690 - .L_689)


	//   ....[0]....
.L_689:
        /*0060*/ 	.word	0x00019f60


	//   ....[1]....
        /*0064*/ 	.word	0x00019f80


	//   ....[2]....
        /*0068*/ 	.word	0x0001a050


	//   ....[3]....
        /*006c*/ 	.word	0x0001a060


	//   ....[4]....
        /*0070*/ 	.word	0x0001dfc0


	//   ....[5]....
        /*0074*/ 	.word	0x0001dfd0


	//   ....[6]....
        /*0078*/ 	.word	0x0001e000


	//   ....[7]....
        /*007c*/ 	.word	0x0001e010


	//   ....[8]....
        /*0080*/ 	.word	0x0001fc50


	//   ....[9]....
        /*0084*/ 	.word	0x0001fc90


	//   ....[10]....
        /*0088*/ 	.word	0x0001fd40


	//   ....[11]....
        /*008c*/ 	.word	0x0001fd60


	//----- nvinfo : EIATTR_VRC_CTA_INIT_COUNT
	.align		4
.L_690:
        /*0090*/ 	.byte	0x02, 0x4a
	.zero		1
	.zero		1


	//----- nvinfo : EIATTR_EXIT_INSTR_OFFSETS
	.align		4
        /*0094*/ 	.byte	0x04, 0x1c
        /*0096*/ 	.short	(.L_692 - .L_691)


	//   ....[0]....
.L_691:
        /*0098*/ 	.word	0x00000470


	//   ....[1]....
        /*009c*/ 	.word	0x00000e50


	//   ....[2]....
        /*00a0*/ 	.word	0x00000e80


	//   ....[3]....
        /*00a4*/ 	.word	0x00021830


	//   ....[4]....
        /*00a8*/ 	.word	0x00021980


	//   ....[5]....
        /*00ac*/ 	.word	0x000219a0


	//----- nvinfo : EIATTR_CRS_STACK_SIZE
	.align		4
.L_692:
        /*00b0*/ 	.byte	0x04, 0x1e
        /*00b2*/ 	.short	(.L_694 - .L_693)
.L_693:
        /*00b4*/ 	.word	0x00000000


	//----- nvinfo : EIATTR_CBANK_PARAM_SIZE
	.align		4
.L_694:
        /*00b8*/ 	.byte	0x03, 0x19
        /*00ba*/ 	.short	0x01d0


	//----- nvinfo : EIATTR_PARAM_CBANK
	.align		4
        /*00bc*/ 	.byte	0x04, 0x0a
        /*00be*/ 	.short	(.L_696 - .L_695)
	.align		4
.L_695:
        /*00c0*/ 	.word	index@(.nv.constant0._ZN5flash24flash_fwd_splitkv_kernelI23Flash_fwd_kernel_traitsILi256ELi64ELi64ELi4ELb0ELb0EN7cutlass6half_tE19Flash_kernel_traitsILi256ELi64ELi64ELi4ES3_EELb0ELb0ELb0ELb0ELb0ELb1ELb0ELb1EEEvNS_16Flash_fwd_paramsE)
        /*00c4*/ 	.short	0x0380
        /*00c6*/ 	.short	0x01d0


	//----- nvinfo : EIATTR_SW_WAR
	.align		4
.L_696:
        /*00c8*/ 	.byte	0x04, 0x36
        /*00ca*/ 	.short	(.L_698 - .L_697)
.L_697:
        /*00cc*/ 	.word	0x00000008
.L_698:


//--------------------- .nv.info._ZN5flash24flash_fwd_splitkv_kernelI23Flash_fwd_kernel_traitsILi256ELi64ELi64ELi4ELb0ELb0EN7cutlass6half_tE19Flash_kernel_traitsILi256ELi64ELi64ELi4ES3_EELb0ELb0ELb0ELb0ELb0ELb0ELb1ELb0EEEvNS_16Flash_fwd_paramsE --------------------------
	.section	.nv.info._ZN5flash24flash_fwd_splitkv_kernelI23Flash_fwd_kernel_traitsILi256ELi64ELi64ELi4ELb0ELb0EN7cutlass6half_tE19Flash_kernel_traitsILi256ELi64ELi64ELi4ES3_EELb0ELb0ELb0ELb0ELb0ELb0ELb1ELb0EEEvNS_16Flash_fwd_paramsE,"",@"SHT_CUDA_INFO"
	.sectionflags	@""
	.align	4


	//----- nvinfo : EIATTR_CUDA_API_VERSION
	.align		4
        /*0000*/ 	.byte	0x04, 0x37
        /*0002*/ 	.short	(.L_700 - .L_699)
.L_699:
        /*0004*/ 	.word	0x00000082


	//----- nvinfo : EIATTR_KPARAM_INFO
	.align		4
.L_700:
        /*0008*/ 	.byte	0x04, 0x17
        /*000a*/ 	.short	(.L_702 - .L_701)
.L_701:
        /*000c*/ 	.word	0x00000000
        /*0010*/ 	.short	0x0000
        /*0012*/ 	.short	0x0000
        /*0014*/ 	.byte	0x00, 0xf0, 0x41, 0x07


	//----- nvinfo : EIATTR_SPARSE_MMA_MASK
	.align		4
.L_702:
        /*0018*/ 	.byte	0x03, 0x50
        /*001a*/ 	.short	0x0000


	//----- nvinfo : EIATTR_MAXREG_COUNT
	.align		4
        /*001c*/ 	.byte	0x03, 0x1b
        /*001e*/ 	.short	0x00ff


	//----- nvinfo : EIATTR_NUM_BARRIERS
	.align		4
        /*0020*/ 	.byte	0x02, 0x4c
        /*0022*/ 	.byte	0x01
	.zero		1


	//----- nvinfo : EIATTR_MERCURY_ISA_VERSION
	.align		4
        /*0024*/ 	.byte	0x03, 0x5f
        /*0026*/ 	.short	0x0101


	//----- nvinfo : EIATTR_COOP_GROUP_MASK_REGIDS
	.align		4
        /*0028*/ 	.byte	0x04, 0x29
        /*002a*/ 	.short	(.L_704 - .L_703)


	//   ....[0]....
.L_703:
        /*002c*/ 	.word	0xffffffff


	//   ....[1]....
        /*0030*/ 	.word	0xffffffff


	//   ....[2]....
        /*0034*/ 	.word	0xffffffff


	//   ....[3]....
        /*0038*/ 	.word	0xffffffff


	//   ....[4]....
        /*003c*/ 	.word	0xffffffff


	//   ....[5]....
        /*0040*/ 	.word	0xffffffff


	//   ....[6]....
        /*0044*/ 	.word	0xffffffff


	//   ....[7]....
        /*0048*/ 	.word	0xffffffff


	//   ....[8]....
        /*004c*/ 	.word	0xffffffff


	//   ....[9]....
        /*0050*/ 	.word	0xffffffff


	//   ....[10]....
        /*0054*/ 	.word	0xffffffff


	//   ....[11]....
        /*0058*/ 	.word	0xffffffff


	//----- nvinfo : EIATTR_COOP_GROUP_INSTR_OFFSETS
	.align		4
.L_704:
        /*005c*/ 	.byte	0x04, 0x28
        /*005e*/ 	.short	(.L_706 - .L_705)


	//   ....[0]....
.L_705:
        /*0060*/ 	.word	0x000063f0


	//   ....[1]....
        /*0064*/ 	.word	0x00006410


	//   ....[2]....
        /*0068*/ 	.word	0x000064c0


	//   ....[3]....
        /*006c*/ 	.word	0x000064d0


	//   ....[4]....
        /*0070*/ 	.word	0x0000a010


	//   ....[5]....
        /*0074*/ 	.word	0x0000a020


	//   ....[6]....
        /*0078*/ 	.word	0x0000a050


	//   ....[7]....
        /*007c*/ 	.word	0x0000a060


	//   ....[8]....
        /*0080*/ 	.word	0x0000bc90


	//   ....[9]....
        /*0084*/ 	.word	0x0000bcd0


	//   ....[10]....
        /*0088*/ 	.word	0x0000be30


	//   ....[11]....
        /*008c*/ 	.word	0x0000be40


	//----- nvinfo : EIATTR_VRC_CTA_INIT_COUNT
	.align		4
.L_706:
        /*0090*/ 	.byte	0x02, 0x4a
	.zero		1
	.zero		1


	//----- nvinfo : EIATTR_EXIT_INSTR_OFFSETS
	.align		4
        /*0094*/ 	.byte	0x04, 0x1c
        /*0096*/ 	.short	(.L_708 - .L_707)


	//   ....[0]....
.L_707:
        /*0098*/ 	.word	0x00000570


	//   ....[1]....
        /*009c*/ 	.word	0x00001920


	//   ....[2]....
        /*00a0*/ 	.word	0x00001950


	//   ....[3]....
        /*00a4*/ 	.word	0x0000db90


	//   ....[4]....
        /*00a8*/ 	.word	0x0000dcb0


	//   ....[5]....
        /*00ac*/ 	.word	0x0000dd00


	//----- nvinfo : EIATTR_CRS_STACK_SIZE
	.align		4
.L_708:
        /*00b0*/ 	.byte	0x04, 0x1e
        /*00b2*/ 	.short	(.L_710 - .L_709)
.L_709:
        /*00b4*/ 	.word	0x00000000


	//----- nvinfo : EIATTR_CBANK_PARAM_SIZE
	.align		4
.L_710:
        /*00b8*/ 	.byte	0x03, 0x19
        /*00ba*/ 	.short	0x01d0


	//----- nvinfo : EIATTR_PARAM_CBANK
	.align		4
        /*00bc*/ 	.byte	0x04, 0x0a
        /*00be*/ 	.short	(.L_712 - .L_711)
	.align		4
.L_711:
        /*00c0*/ 	.word	index@(.nv.constant0._ZN5flash24flash_fwd_splitkv_kernelI23Flash_fwd_kernel_traitsILi256ELi64ELi64ELi4ELb0ELb0EN7cutlass6half_tE19Flash_kernel_traitsILi256ELi64ELi64ELi4ES3_EELb0ELb0ELb0ELb0ELb0ELb0ELb1ELb0EEEvNS_16Flash_fwd_paramsE)
        /*00c4*/ 	.short	0x0380
        /*00c6*/ 	.short	0x01d0


	//----- nvinfo : EIATTR_SW_WAR
	.align		4
.L_712:
        /*00c8*/ 	.byte	0x04, 0x36
        /*00ca*/ 	.short	(.L_714 - .L_713)
.L_713:
        /*00cc*/ 	.word	0x00000008
.L_714:


//--------------------- .nv.info._ZN5flash24flash_fwd_splitkv_kernelI23Flash_fwd_kernel_traitsILi256ELi64ELi64ELi4ELb0ELb0EN7cutlass6half_tE19Flash_kernel_traitsILi256ELi64ELi64ELi4ES3_EELb0ELb0ELb0ELb0ELb0ELb1ELb1ELb0EEEvNS_16Flash_fwd_paramsE --------------------------
	.section	.nv.info._ZN5flash24flash_fwd_splitkv_kernelI23Flash_fwd_kernel_traitsILi256ELi64ELi64ELi4ELb0ELb0EN7cutlass6half_tE19Flash_kernel_traitsILi256ELi64ELi64ELi4ES3_EELb0ELb0ELb0ELb0ELb0ELb1ELb1ELb0EEEvNS_16Flash_fwd_paramsE,"",@"SHT_CUDA_INFO"
	.sectionflags	@""
	.align	4


	//----- nvinfo : EIATTR_CUDA_API_VERSION
	.align		4
        /*0000*/ 	.byte	0x04, 0x37
        /*0002*/ 	.short	(.L_716 - .L_715)
.L_715:
        /*0004*/ 	.word	0x00000082


	//----- nvinfo : EIATTR_KPARAM_INFO
	.align		4
.L_716:
        /*0008*/ 	.byte	0x04, 0x17
        /*000a*/ 	.short	(.L_718 - .L_717)
.L_717:
        /*000c*/ 	.word	0x00000000
        /*0010*/ 	.short	0x0000
        /*0012*/ 	.short	0x0000
        /*0014*/ 	.byte	0x00, 0xf0, 0x41, 0x07


	//----- nvinfo : EIATTR_SPARSE_MMA_MASK
	.align		4
.L_718:
        /*0018*/ 	.byte	0x03, 0x50
        /*001a*/ 	.short	0x0000


	//----- nvinfo : EIATTR_MAXREG_COUNT
	.align		4
        /*001c*/ 	.byte	0x03, 0x1b
        /*001e*/ 	.short	0x00ff


	//----- nvinfo : EIATTR_NUM_BARRIERS
	.align		4
        /*0020*/ 	.byte	0x02, 0x4c
        /*0022*/ 	.byte	0x01
	.zero		1


	//----- nvinfo : EIATTR_MERCURY_ISA_VERSION
	.align		4
        /*0024*/ 	.byte	0x03, 0x5f
        /*0026*/ 	.short	0x0101


	//----- nvinfo : EIATTR_COOP_GROUP_MASK_REGIDS
	.align		4
        /*0028*/ 	.byte	0x04, 0x29
        /*002a*/ 	.short	(.L_720 - .L_719)


	//   ....[0]....
.L_719:
        /*002c*/ 	.word	0xffffffff


	//   ....[1]....
        /*0030*/ 	.word	0xffffffff


	//   ....[2]....
        /*0034*/ 	.word	0xffffffff


	//   ....[3]....
        /*0038*/ 	.word	0xffffffff


	//   ....[4]....
        /*003c*/ 	.word	0xffffffff


	//   ....[5]....
        /*0040*/ 	.word	0xffffffff


	//   ....[6]....
        /*0044*/ 	.word	0xffffffff


	//   ....[7]....
        /*0048*/ 	.word	0xffffffff


	//   ....[8]....
        /*004c*/ 	.word	0xffffffff


	//   ....[9]....
        /*0050*/ 	.word	0xffffffff


	//   ....[10]....
        /*0054*/ 	.word	0xffffffff


	//   ....[11]....
        /*0058*/ 	.word	0xffffffff


	//----- nvinfo : EIATTR_COOP_GROUP_INSTR_OFFSETS
	.align		4
.L_720:
        /*005c*/ 	.byte	0x04, 0x28
        /*005e*/ 	.short	(.L_722 - .L_721)


	//   ....[0]....
.L_721:
        /*0060*/ 	.word	0x00006800


	//   ....[1]....
        /*0064*/ 	.word	0x00006820


	//   ....[2]....
        /*0068*/ 	.word	0x000068d0


	//   ....[3]....
        /*006c*/ 	.word	0x000068e0


	//   ....[4]....
        /*0070*/ 	.word	0x0000a830


	//   ....[5]....
        /*0074*/ 	.word	0x0000a850


	//   ....[6]....
        /*0078*/ 	.word	0x0000a8c0


	//   ....[7]....
        /*007c*/ 	.word	0x0000a8d0


	//   ....[8]....
        /*0080*/ 	.word	0x0000c4a0


	//   ....[9]....
        /*0084*/ 	.word	0x0000c4e0


	//   ....[10]....
        /*0088*/ 	.word	0x0000c640


	//   ....[11]....
        /*008c*/ 	.word	0x0000c650


	//----- nvinfo : EIATTR_VRC_CTA_INIT_COUNT
	.align		4
.L_722:
        /*0090*/ 	.byte	0x02, 0x4a
	.zero		1
	.zero		1


	//----- nvinfo : EIATTR_EXIT_INSTR_OFFSETS
	.align		4
        /*0094*/ 	.byte	0x04, 0x1c
        /*0096*/ 	.short	(.L_724 - .L_723)


	//   ....[0]....
.L_723:
        /*0098*/ 	.word	0x00000570


	//   ....[1]....
        /*009c*/ 	.word	0x00001920


	//   ....[2]....
        /*00a0*/ 	.word	0x00001950


	//   ....[3]....
        /*00a4*/ 	.word	0x0000e3a0


	//   ....[4]....
        /*00a8*/ 	.word	0x0000e4c0


	//   ....[5]....
        /*00ac*/ 	.word	0x0000e510


	//----- nvinfo : EIATTR_CRS_STACK_SIZE
	.align		4
.L_724:
        /*00b0*/ 	.byte	0x04, 0x1e
        /*00b2*/ 	.short	(.L_726 - .L_725)
.L_725:
        /*00b4*/ 	.word	0x00000000


	//----- nvinfo : EIATTR_CBANK_PARAM_SIZE
	.align		4
.L_726:
        /*00b8*/ 	.byte	0x03, 0x19
        /*00ba*/ 	.short	0x01d0


	//----- nvinfo : EIATTR_PARAM_CBANK
	.align		4
        /*00bc*/ 	.byte	0x04, 0x0a
        /*00be*/ 	.short	(.L_728 - .L_727)
	.align		4
.L_727:
        /*00c0*/ 	.word	index@(.nv.constant0._ZN5flash24flash_fwd_splitkv_kernelI23Flash_fwd_kernel_traitsILi256ELi64ELi64ELi4ELb0ELb0EN7cutlass6half_tE19Flash_kernel_traitsILi256ELi64ELi64ELi4ES3_EELb0ELb0ELb0ELb0ELb0ELb1ELb1ELb0EEEvNS_16Flash_fwd_paramsE)
        /*00c4*/ 	.short	0x0380
        /*00c6*/ 	.short	0x01d0


	//----- nvinfo : EIATTR_SW_WAR
	.align		4
.L_728:
        /*00c8*/ 	.byte	0x04, 0x36
        /*00ca*/ 	.short	(.L_730 - .L_729)
.L_729:
        /*00cc*/ 	.word	0x00000008
.L_730:


//--------------------- .nv.info._ZN5flash24flash_fwd_splitkv_kernelI23Flash_fwd_kernel_traitsILi256ELi64ELi64ELi4ELb0ELb0EN7cutlass6half_tE19Flash_kernel_traitsILi256ELi64ELi64ELi4ES3_EELb0ELb0ELb0ELb0ELb0ELb0ELb1ELb1EEEvNS_16Flash_fwd_paramsE --------------------------
	.section	.nv.info._ZN5flash24flash_fwd_splitkv_kernelI23Flash_fwd_kernel_traitsILi256ELi64ELi64ELi4ELb0ELb0EN7cutlass6half_tE19Flash_kernel_traitsILi256ELi64ELi64ELi4ES3_EELb0ELb0ELb0ELb0ELb0ELb0ELb1ELb1EEEvNS_16Flash_fwd_paramsE,"",@"SHT_CUDA_INFO"
	.sectionflags	@""
	.align	4


	//----- nvinfo : EIATTR_CUDA_API_VERSION
	.align		4
        /*0000*/ 	.byte	0x04, 0x37
        /*0002*/ 	.short	(.L_732 - .L_731)
.L_731:
        /*0004*/ 	.word	0x00000082


	//----- nvinfo : EIATTR_KPARAM_INFO
	.align		4
.L_732:
        /*0008*/ 	.byte	0x04, 0x17
        /*000a*/ 	.short	(.L_734 - .L_733)
.L_733:
        /*000c*/ 	.word	0x00000000
        /*0010*/ 	.short	0x0000
        /*0012*/ 	.short	0x0000
        /*0014*/ 	.byte	0x00, 0xf0, 0x41, 0x07


	//----- nvinfo : EIATTR_SPARSE_MMA_MASK
	.align		4
.L_734:
        /*0018*/ 	.byte	0x03, 0x50
        /*001a*/ 	.short	0x0000


	//----- nvinfo : EIATTR_MAXREG_COUNT
	.align		4
        /*001c*/ 	.byte	0x03, 0x1b
        /*001e*/ 	.short	0x00ff


	//----- nvinfo : EIATTR_NUM_BARRIERS
	.align		4
        /*0020*/ 	.byte	0x02, 0x4c
        /*0022*/ 	.byte	0x01
	.zero		1


	//----- nvinfo : EIATTR_MERCURY_ISA_VERSION
	.align		4
        /*0024*/ 	.byte	0x03, 0x5f
        /*0026*/ 	.short	0x0101


	//----- nvinfo : EIATTR_COOP_GROUP_MASK_REGIDS
	.align		4
        /*0028*/ 	.byte	0x04, 0x29
        /*002a*/ 	.short	(.L_736 - .L_735)


	//   ....[0]....
.L_735:
        /*002c*/ 	.word	0xffffffff


	//   ....[1]....
        /*0030*/ 	.word	0xffffffff


	//   ....[2]....
        /*0034*/ 	.word	0xffffffff


	//   ....[3]....
        /*0038*/ 	.word	0xffffffff


	//   ....[4]....
        /*003c*/ 	.word	0xffffffff


	//   ....[5]....
        /*0040*/ 	.word	0xffffffff


	//   ....[6]....
        /*0044*/ 	.word	0xffffffff


	//   ....[7]....
        /*0048*/ 	.word	0xffffffff


	//   ....[8]....
        /*004c*/ 	.word	0xffffffff


	//   ....[9]....
        /*0050*/ 	.word	0xffffffff


	//   ....[10]....
        /*0054*/ 	.word	0xffffffff


	//   ....[11]....
        /*0058*/ 	.word	0xffffffff


	//----- nvinfo : EIATTR_COOP_GROUP_INSTR_OFFSETS
	.align		4
.L_736:
        /*005c*/ 	.byte	0x04, 0x28
        /*005e*/ 	.short	(.L_738 - .L_737)


	//   ....[0]....
.L_737:
        /*0060*/ 	.word	0x0001a780


	//   ....[1]....
        /*0064*/ 	.word	0x0001a7a0


	//   ....[2]....
        /*0068*/ 	.word	0x0001a870


	//   ....[3]....
        /*006c*/ 	.word	0x0001a880


	//   ....[4]....
        /*0070*/ 	.word	0x0001e3e0


	//   ....[5]....
        /*0074*/ 	.word	0x0001e3f0


	//   ....[6]....
        /*0078*/ 	.word	0x0001e420


	//   ....[7]....
        /*007c*/ 	.word	0x0001e430


	//   ....[8]....
        /*0080*/ 	.word	0x00020060


	//   ....[9]....
        /*0084*/ 	.word	0x000200a0


	//   ....[10]....
        /*0088*/ 	.word	0x000201f0


	//   ....[11]....
        /*008c*/ 	.word	0x00020230


	//----- nvinfo : EIATTR_VRC_CTA_INIT_COUNT
	.align		4
.L_738:
        /*0090*/ 	.byte	0x02, 0x4a
	.zero		1
	.zero		1


	//----- nvinfo : EIATTR_EXIT_INSTR_OFFSETS
	.align		4
        /*0094*/ 	.byte	0x04, 0x1c
        /*0096*/ 	.short	(.L_740 - .L_739)


	//   ....[0]....
.L_739:
        /*0098*/ 	.word	0x00000560


	//   ....[1]....
        /*009c*/ 	.word	0x00001920


	//   ....[2]....
        /*00a0*/ 	.word	0x00001950


	//   ....[3]....
        /*00a4*/ 	.word	0x00021fa0


	//   ....[4]....
        /*00a8*/ 	.word	0x000220c0


	//   ....[5]....
        /*00ac*/ 	.word	0x00022110


	//----- nvinfo : EIATTR_CRS_STACK_SIZE
	.align		4
.L_740:
        /*00b0*/ 	.byte	0x04, 0x1e
        /*00b2*/ 	.short	(.L_742 - .L_741)
.L_741:
        /*00b4*/ 	.word	0x00000000


	//----- nvinfo : EIATTR_CBANK_PARAM_SIZE
	.align		4
.L_742:
        /*00b8*/ 	.byte	0x03, 0x19
        /*00ba*/ 	.short	0x01d0


	//----- nvinfo : EIATTR_PARAM_CBANK
	.align		4
        /*00bc*/ 	.byte	0x04, 0x0a
        /*00be*/ 	.short	(.L_744 - .L_743)
	.align		4
.L_743:
        /*00c0*/ 	.word	index@(.nv.constant0._ZN5flash24flash_fwd_splitkv_kernelI23Flash_fwd_kernel_traitsILi256ELi64ELi64ELi4ELb0ELb0EN7cutlass6half_tE19Flash_kernel_traitsILi256ELi64ELi64ELi4ES3_EELb0ELb0ELb0ELb0ELb0ELb0ELb1ELb1EEEvNS_16Flash_fwd_paramsE)
        /*00c4*/ 	.short	0x0380
        /*00c6*/ 	.short	0x01d0


	//----- nvinfo : EIATTR_SW_WAR
	.align		4
.L_744:
        /*00c8*/ 	.byte	0x04, 0x36
        /*00ca*/ 	.short	(.L_746 - .L_745)
.L_745:
        /*00cc*/ 	.word	0x00000008
.L_746:


//--------------------- .nv.info._ZN5flash24flash_fwd_splitkv_kernelI23Flash_fwd_kernel_traitsILi256ELi64ELi64ELi4ELb0ELb0EN7cutlass6half_tE19Flash_kernel_traitsILi256ELi64ELi64ELi4ES3_EELb0ELb0ELb0ELb0ELb0ELb1ELb1ELb1EEEvNS_16Flash_fwd_paramsE --------------------------
	.section	.nv.info._ZN5flash24flash_fwd_splitkv_kernelI23Flash_fwd_kernel_traitsILi256ELi64ELi64ELi4ELb0ELb0EN7cutlass6half_tE19Flash_kernel_traitsILi256ELi64ELi64ELi4ES3_EELb0ELb0ELb0ELb0ELb0ELb1ELb1ELb1EEEvNS_16Flash_fwd_paramsE,"",@"SHT_CUDA_INFO"
	.sectionflags	@""
	.align	4


	//----- nvinfo : EIATTR_CUDA_API_VERSION
	.align		4
        /*0000*/ 	.byte	0x04, 0x37
        /*0002*/ 	.short	(.L_748 - .L_747)
.L_747:
        /*0004*/ 	.word	0x00000082


	//----- nvinfo : EIATTR_KPARAM_INFO
	.align		4
.L_748:
        /*0008*/ 	.byte	0x04, 0x17
        /*000a*/ 	.short	(.L_750 - .L_749)
.L_749:
        /*000c*/ 	.word	0x00000000
        /*0010*/ 	.short	0x0000
        /*0012*/ 	.short	0x0000
        /*0014*/ 	.byte	0x00, 0xf0, 0x41, 0x07


	//----- nvinfo : EIATTR_SPARSE_MMA_MASK
	.align		4
.L_750:
        /*0018*/ 	.byte	0x03, 0x50
        /*001a*/ 	.short	0x0000


	//----- nvinfo : EIATTR_MAXREG_COUNT
	.align		4
        /*001c*/ 	.byte	0x03, 0x1b
        /*001e*/ 	.short	0x00ff


	//----- nvinfo : EIATTR_NUM_BARRIERS
	.align		4
        /*0020*/ 	.byte	0x02, 0x4c
        /*0022*/ 	.byte	0x01
	.zero		1


	//----- nvinfo : EIATTR_MERCURY_ISA_VERSION
	.align		4
        /*0024*/ 	.byte	0x03, 0x5f
        /*0026*/ 	.short	0x0101


	//----- nvinfo : EIATTR_COOP_GROUP_MASK_REGIDS
	.align		4
        /*0028*/ 	.byte	0x04, 0x29
        /*002a*/ 	.short	(.L_752 - .L_751)


	//   ....[0]....
.L_751:
        /*002c*/ 	.word	0xffffffff


	//   ....[1]....
        /*0030*/ 	.word	0xffffffff


	//   ....[2]....
        /*0034*/ 	.word	0xffffffff


	//   ....[3]....
        /*0038*/ 	.word	0xffffffff


	//   ....[4]....
        /*003c*/ 	.word	0xffffffff


	//   ....[5]....
        /*0040*/ 	.word	0xffffffff


	//   ....[6]....
        /*0044*/ 	.word	0xffffffff


	//   ....[7]....
        /*0048*/ 	.word	0xffffffff


	//   ....[8]....
        /*004c*/ 	.word	0xffffffff


	//   ....[9]....
        /*0050*/ 	.word	0xffffffff


	//   ....[10]....
        /*0054*/ 	.word	0xffffffff


	//   ....[11]....
        /*0058*/ 	.word	0xffffffff


	//----- nvinfo : EIATTR_COOP_GROUP_INSTR_OFFSETS
	.align		4
.L_752:
        /*005c*/ 	.byte	0x04, 0x28
        /*005e*/ 	.short	(.L_754 - .L_753)


	//   ....[0]....
.L_753:
        /*0060*/ 	.word	0x0001ab90


	//   ....[1]....
        /*0064*/ 	.word	0x0001abb0


	//   ....[2]....
        /*0068*/ 	.word	0x0001ac80


	//   ....[3]....
        /*006c*/ 	.word	0x0001ac90


	//   ....[4]....
        /*0070*/ 	.word	0x0001ec90


	//   ....[5]....
        /*0074*/ 	.word	0x0001ecb0


	//   ....[6]....
        /*0078*/ 	.word	0x0001ed00


	//   ....[7]....
        /*007c*/ 	.word	0x0001ed10


	//   ....[8]....
        /*0080*/ 	.word	0x00020910


	//   ....[9]....
        /*0084*/ 	.word	0x00020950


	//   ....[10]....
        /*0088*/ 	.word	0x00020aa0


	//   ....[11]....
        /*008c*/ 	.word	0x00020ae0


	//----- nvinfo : EIATTR_VRC_CTA_INIT_COUNT
	.align		4
.L_754:
        /*0090*/ 	.byte	0x02, 0x4a
	.zero		1
	.zero		1


	//----- nvinfo : EIATTR_EXIT_INSTR_OFFSETS
	.align		4
        /*0094*/ 	.byte	0x04, 0x1c
        /*0096*/ 	.short	(.L_756 - .L_755)


	//   ....[0]....
.L_755:
        /*0098*/ 	.word	0x00000560


	//   ....[1]....
        /*009c*/ 	.word	0x00001920


	//   ....[2]....
        /*00a0*/ 	.word	0x00001950


	//   ....[3]....
        /*00a4*/ 	.word	0x00022850


	//   ....[4]....
        /*00a8*/ 	.word	0x00022970


	//   ....[5]....
        /*00ac*/ 	.word	0x000229c0


	//----- nvinfo : EIATTR_CRS_STACK_SIZE
	.align		4
.L_756:
        /*00b0*/ 	.byte	0x04, 0x1e
        /*00b2*/ 	.short	(.L_758 - .L_757)
.L_757:
        /*00b4*/ 	.word	0x00000000


	//----- nvinfo : EIATTR_CBANK_PARAM_SIZE
	.align		4
.L_758:
        /*00b8*/ 	.byte	0x03, 0x19
        /*00ba*/ 	.short	0x01d0


	//----- nvinfo : EIATTR_PARAM_CBANK
	.align		4
        /*00bc*/ 	.byte	0x04, 0x0a
        /*00be*/ 	.short	(.L_760 - .L_759)
	.align		4
.L_759:
        /*00c0*/ 	.word	index@(.nv.constant0._ZN5flash24flash_fwd_splitkv_kernelI23Flash_fwd_kernel_traitsILi256ELi64ELi64ELi4ELb0ELb0EN7cutlass6half_tE19Flash_kernel_traitsILi256ELi64ELi64ELi4ES3_EELb0ELb0ELb0ELb0ELb0ELb1ELb1ELb1EEEvNS_16Flash_fwd_paramsE)
        /*00c4*/ 	.short	0x0380
        /*00c6*/ 	.short	0x01d0


	//----- nvinfo : EIATTR_SW_WAR
	.align		4
.L_760:
        /*00c8*/ 	.byte	0x04, 0x36
        /*00ca*/ 	.short	(.L_762 - .L_761)
.L_761:
        /*00cc*/ 	.word	0x00000008
.L_762:


//--------------------- .nv.info._ZN5flash24flash_fwd_splitkv_kernelI23Flash_fwd_kernel_traitsILi256ELi64ELi64ELi4ELb0ELb0EN7cutlass6half_tE19Flash_kernel_traitsILi256ELi64ELi64ELi4ES3_EELb0ELb1ELb0ELb0ELb0ELb0ELb0ELb0EEEvNS_16Flash_fwd_paramsE --------------------------
	.section	.nv.info._ZN5flash24flash_fwd_splitkv_kernelI23Flash_fwd_kernel_traitsILi256ELi64ELi64ELi4ELb0ELb0EN7cutlass6half_tE19Flash_kernel_traitsILi256ELi64ELi64ELi4ES3_EELb0ELb1ELb0ELb0ELb0ELb0ELb0ELb0EEEvNS_16Flash_fwd_paramsE,"",@"SHT_CUDA_INFO"
	.sectionflags	@""
	.align	4


	//----- nvinfo : EIATTR_CUDA_API_VERSION
	.align		4
        /*0000*/ 	.byte	0x04, 0x37
        /*0002*/ 	.short	(.L_764 - .L_763)
.L_763:
        /*0004*/ 	.word	0x00000082


	//----- nvinfo : EIATTR_KPARAM_INFO
	.align		4
.L_764:
        /*0008*/ 	.byte	0x04, 0x17
        /*000a*/ 	.short	(.L_766 - .L_765)
.L_765:
        /*000c*/ 	.word	0x00000000
        /*0010*/ 	.short	0x0000
        /*0012*/ 	.short	0x0000
        /*0014*/ 	.byte	0x00, 0xf0, 0x41, 0x07


	//----- nvinfo : EIATTR_SPARSE_MMA_MASK
	.align		4
.L_766:
        /*0018*/ 	.byte	0x03, 0x50
        /*001a*/ 	.short	0x0000


	//----- nvinfo : EIATTR_MAXREG_COUNT
	.align		4
        /*001c*/ 	.byte	0x03, 0x1b
        /*001e*/ 	.short	0x00ff


	//----- nvinfo : EIATTR_NUM_BARRIERS
	.align		4
        /*0020*/ 	.byte	0x02, 0x4c
        /*0022*/ 	.byte	0x01
	.zero		1


	//----- nvinfo : EIATTR_MERCURY_ISA_VERSION
	.align		4
        /*0024*/ 	.byte	0x03, 0x5f
        /*0026*/ 	.short	0x0101


	//----- nvinfo : EIATTR_COOP_GROUP_MASK_REGIDS
	.align		4
        /*0028*/ 	.byte	0x04, 0x29
        /*002a*/ 	.short	(.L_768 - .L_767)


	//   ....[0]....
.L_767:
        /*002c*/ 	.word	0xffffffff


	//   ....[1]....
        /*0030*/ 	.word	0xffffffff


	//   ....[2]....
        /*0034*/ 	.word	0xffffffff


	//   ....[3]....
        /*0038*/ 	.word	0xffffffff


	//   ....[4]....
        /*003c*/ 	.word	0xffffffff


	//   ....[5]....
        /*0040*/ 	.word	0xffffffff


	//   ....[6]....
        /*0044*/ 	.word	0xffffffff


	//   ....[7]....
        /*0048*/ 	.word	0xffffffff


	//   ....[8]....
        /*004c*/ 	.word	0xffffffff


	//   ....[9]....
        /*0050*/ 	.word	0xffffffff


	//   ....[10]....
        /*0054*/ 	.word	0xffffffff


	//   ....[11]....
        /*0058*/ 	.word	0xffffffff


	//   ....[12]....
        /*005c*/ 	.word	0xffffffff


	//   ....[13]....
        /*0060*/ 	.word	0xffffffff


	//   ....[14]....
        /*0064*/ 	.word	0xffffffff


	//   ....[15]....
        /*0068*/ 	.word	0xffffffff


	//----- nvinfo : EIATTR_COOP_GROUP_INSTR_OFFSETS
	.align		4
.L_768:
        /*006c*/ 	.byte	0x04, 0x28
        /*006e*/ 	.short	(.L_770 - .L_769)


	//   ....[0]....
.L_769:
        /*0070*/ 	.word	0x00006260


	//   ....[1]....
        /*0074*/ 	.word	0x00006290


	//   ....[2]....
        /*0078*/ 	.word	0x000062b0


	//   ....[3]....
        /*007c*/ 	.word	0x000062d0


	//   ....[4]....
        /*0080*/ 	.word	0x0000a260


	//   ....[5]....
        /*0084*/ 	.word	0x0000a2a0


	//   ....[6]....
        /*0088*/ 	.word	0x0000a2c0


	//   ....[7]....
        /*008c*/ 	.word	0x0000a2e0


	//   ....[8]....
        /*0090*/ 	.word	0x0000f0b0


	//   ....[9]....
        /*0094*/ 	.word	0x0000f110


	//   ....[10]....
        /*0098*/ 	.word	0x0000f150


	//   ....[11]....
        /*009c*/ 	.word	0x0000f170


	//   ....[12]....
        /*00a0*/ 	.word	0x00010db0


	//   ....[13]....
        /*00a4*/ 	.word	0x00010df0


	//   ....[14]....
        /*00a8*/ 	.word	0x00010ee0


	//   ....[15]....
        /*00ac*/ 	.word	0x00010f00


	//----- nvinfo : EIATTR_VRC_CTA_INIT_COUNT
	.align		4
.L_770:
        /*00b0*/ 	.byte	0x02, 0x4a
	.zero		1
	.zero		1


	//----- nvinfo : EIATTR_EXIT_INSTR_OFFSETS
	.align		4
        /*00b4*/ 	.byte	0x04, 0x1c
        /*00b6*/ 	.short	(.L_772 - .L_771)


	//   ....[0]....
.L_771:
        /*00b8*/ 	.word	0x000004c0


	//   ....[1]....
        /*00bc*/ 	.word	0x00000fb0


	//   ....[2]....
        /*00c0*/ 	.word	0x00000fe0


	//   ....[3]....
        /*00c4*/ 	.word	0x00012960


	//   ....[4]....
        /*00c8*/ 	.word	0x00012aa0


	//   ....[5]....
        /*00cc*/ 	.word	0x00012ac0


	//----- nvinfo : EIATTR_CRS_STACK_SIZE
	.align		4
.L_772:
        /*00d0*/ 	.byte	0x04, 0x1e
        /*00d2*/ 	.short	(.L_774 - .L_773)
.L_773:
        /*00d4*/ 	.word	0x00000000


	//----- nvinfo : EIATTR_CBANK_PARAM_SIZE
	.align		4
.L_774:
        /*00d8*/ 	.byte	0x03, 0x19
        /*00da*/ 	.short	0x01d0


	//----- nvinfo : EIATTR_PARAM_CBANK
	.align		4
        /*00dc*/ 	.byte	0x04, 0x0a
        /*00de*/ 	.short	(.L_776 - .L_775)
	.align		4
.L_775:
        /*00e0*/ 	.word	index@(.nv.constant0._ZN5flash24flash_fwd_splitkv_kernelI23Flash_fwd_kernel_traitsILi256ELi64ELi64ELi4ELb0ELb0EN7cutlass6half_tE19Flash_kernel_traitsILi256ELi64ELi64ELi4ES3_EELb0ELb1ELb0ELb0ELb0ELb0ELb0ELb0EEEvNS_16Flash_fwd_paramsE)
        /*00e4*/ 	.short	0x0380
        /*00e6*/ 	.short	0x01d0


	//----- nvinfo : EIATTR_SW_WAR
	.align		4
.L_776:
        /*00e8*/ 	.byte	0x04, 0x36
        /*00ea*/ 	.short	(.L_778 - .L_777)
.L_777:
        /*00ec*/ 	.word	0x00000008
.L_778:


//--------------------- .nv.info._ZN5flash24flash_fwd_splitkv_kernelI23Flash_fwd_kernel_traitsILi256ELi64ELi64ELi4ELb0ELb0EN7cutlass6half_tE19Flash_kernel_traitsILi256ELi64ELi64ELi4ES3_EELb0ELb1ELb0ELb0ELb0ELb1ELb0ELb0EEEvNS_16Flash_fwd_paramsE --------------------------
	.section	.nv.info._ZN5flash24flash_fwd_splitkv_kernelI23Flash_fwd_kernel_traitsILi256ELi64ELi64ELi4ELb0ELb0EN7cutlass6half_tE19Flash_kernel_traitsILi256ELi64ELi64ELi4ES3_EELb0ELb1ELb0ELb0ELb0ELb1ELb0ELb0EEEvNS_16Flash_fwd_paramsE,"",@"SHT_CUDA_INFO"
	.sectionflags	@""
	.align	4


	//----- nvinfo : EIATTR_CUDA_API_VERSION
	.align		4
        /*0000*/ 	.byte	0x04, 0x37
        /*0002*/ 	.short	(.L_780 - .L_779)
.L_779:
        /*0004*/ 	.word	0x00000082


	//----- nvinfo : EIATTR_KPARAM_INFO
	.align		4
.L_780:
        /*0008*/ 	.byte	0x04, 0x17
        /*000a*/ 	.short	(.L_782 - .L_781)
.L_781:
        /*000c*/ 	.word	0x00000000
        /*0010*/ 	.short	0x0000
        /*0012*/ 	.short	0x0000
        /*0014*/ 	.byte	0x00, 0xf0, 0x41, 0x07


	//----- nvinfo : EIATTR_SPARSE_MMA_MASK
	.align		4
.L_782:
        /*0018*/ 	.byte	0x03, 0x50
        /*001a*/ 	.short	0x0000


	//----- nvinfo : EIATTR_MAXREG_COUNT
	.align		4
        /*001c*/ 	.byte	0x03, 0x1b
        /*001e*/ 	.short	0x00ff


	//----- nvinfo : EIATTR_NUM_BARRIERS
	.align		4
        /*0020*/ 	.byte	0x02, 0x4c
        /*0022*/ 	.byte	0x01
	.zero		1


	//----- nvinfo : EIATTR_MERCURY_ISA_VERSION
	.align		4
        /*0024*/ 	.byte	0x03, 0x5f
        /*0026*/ 	.short	0x0101


	//----- nvinfo : EIATTR_COOP_GROUP_MASK_REGIDS
	.align		4
        /*0028*/ 	.byte	0x04, 0x29
        /*002a*/ 	.short	(.L_784 - .L_783)


	//   ....[0]....
.L_783:
        /*002c*/ 	.word	0xffffffff


	//   ....[1]....
        /*0030*/ 	.word	0xffffffff


	//   ....[2]....
        /*0034*/ 	.word	0xffffffff


	//   ....[3]....
        /*0038*/ 	.word	0xffffffff


	//   ....[4]....
        /*003c*/ 	.word	0xffffffff


	//   ....[5]....
        /*0040*/ 	.word	0xffffffff


	//   ....[6]....
        /*0044*/ 	.word	0xffffffff


	//   ....[7]....
        /*0048*/ 	.word	0xffffffff


	//   ....[8]....
        /*004c*/ 	.word	0xffffffff


	//   ....[9]....
        /*0050*/ 	.word	0xffffffff


	//   ....[10]....
        /*0054*/ 	.word	0xffffffff


	//   ....[11]....
        /*0058*/ 	.word	0xffffffff


	//   ....[12]....
        /*005c*/ 	.word	0xffffffff


	//   ....[13]....
        /*0060*/ 	.word	0xffffffff


	//   ....[14]....
        /*0064*/ 	.word	0xffffffff


	//   ....[15]....
        /*0068*/ 	.word	0xffffffff


	//----- nvinfo : EIATTR_COOP_GROUP_INSTR_OFFSETS
	.align		4
.L_784:
        /*006c*/ 	.byte	0x04, 0x28
        /*006e*/ 	.short	(.L_786 - .L_785)


	//   ....[0]....
.L_785:
        /*0070*/ 	.word	0x00006680


	//   ....[1]....
        /*0074*/ 	.word	0x000066b0


	//   ....[2]....
        /*0078*/ 	.word	0x000066d0


	//   ....[3]....
        /*007c*/ 	.word	0x000066f0


	//   ....[4]....
        /*0080*/ 	.word	0x0000aad0


	//   ....[5]....
        /*0084*/ 	.word	0x0000aae0


	//   ....[6]....
        /*0088*/ 	.word	0x0000ab10


	//   ....[7]....
        /*008c*/ 	.word	0x0000ab20


	//   ....[8]....
        /*0090*/ 	.word	0x0000fce0


	//   ....[9]....
        /*0094*/ 	.word	0x0000fd40


	//   ....[10]....
        /*0098*/ 	.word	0x0000fd80


	//   ....[11]....
        /*009c*/ 	.word	0x0000fda0


	//   ....[12]....
        /*00a0*/ 	.word	0x000119e0


	//   ....[13]....
        /*00a4*/ 	.word	0x00011a20


	//   ....[14]....
        /*00a8*/ 	.word	0x00011b10


	//   ....[15]....
        /*00ac*/ 	.word	0x00011b30


	//----- nvinfo : EIATTR_VRC_CTA_INIT_COUNT
	.align		4
.L_786:
        /*00b0*/ 	.byte	0x02, 0x4a
	.zero		1
	.zero		1


	//----- nvinfo : EIATTR_EXIT_INSTR_OFFSETS
	.align		4
        /*00b4*/ 	.byte	0x04, 0x1c
        /*00b6*/ 	.short	(.L_788 - .L_787)


	//   ....[0]....
.L_787:
        /*00b8*/ 	.word	0x000004c0


	//   ....[1]....
        /*00bc*/ 	.word	0x00000fb0


	//   ....[2]....
        /*00c0*/ 	.word	0x00000fe0


	//   ....[3]....
        /*00c4*/ 	.word	0x00013590


	//   ....[4]....
        /*00c8*/ 	.word	0x000136d0


	//   ....[5]....
        /*00cc*/ 	.word	0x000136f0


	//----- nvinfo : EIATTR_CRS_STACK_SIZE
	.align		4
.L_788:
        /*00d0*/ 	.byte	0x04, 0x1e
        /*00d2*/ 	.short	(.L_790 - .L_789)
.L_789:
        /*00d4*/ 	.word	0x00000000


	//----- nvinfo : EIATTR_CBANK_PARAM_SIZE
	.align		4
.L_790:
        /*00d8*/ 	.byte	0x03, 0x19
        /*00da*/ 	.short	0x01d0


	//----- nvinfo : EIATTR_PARAM_CBANK
	.align		4
        /*00dc*/ 	.byte	0x04, 0x0a
        /*00de*/ 	.short	(.L_792 - .L_791)
	.align		4
.L_791:
        /*00e0*/ 	.word	index@(.nv.constant0._ZN5flash24flash_fwd_splitkv_kernelI23Flash_fwd_kernel_traitsILi256ELi64ELi64ELi4ELb0ELb0EN7cutlass6half_tE19Flash_kernel_traitsILi256ELi64ELi64ELi4ES3_EELb0ELb1ELb0ELb0ELb0ELb1ELb0ELb0EEEvNS_16Flash_fwd_paramsE)
        /*00e4*/ 	.short	0x0380
        /*00e6*/ 	.short	0x01d0


	//----- nvinfo : EIATTR_SW_WAR
	.align		4
.L_792:
        /*00e8*/ 	.byte	0x04, 0x36
        /*00ea*/ 	.short	(.L_794 - .L_793)
.L_793:
        /*00ec*/ 	.word	0x00000008
.L_794:


//--------------------- .nv.info._ZN5flash24flash_fwd_splitkv_kernelI23Flash_fwd_kernel_traitsILi256ELi64ELi64ELi4ELb0ELb0EN7cutlass6half_tE19Flash_kernel_traitsILi256ELi64ELi64ELi4ES3_EELb0ELb1ELb0ELb0ELb0ELb0ELb0ELb1EEEvNS_16Flash_fwd_paramsE --------------------------
	.section	.nv.info._ZN5flash24flash_fwd_splitkv_kernelI23Flash_fwd_kernel_traitsILi256ELi64ELi64ELi4ELb0ELb0EN7cutlass6half_tE19Flash_kernel_traitsILi256ELi64ELi64ELi4ES3_EELb0ELb1ELb0ELb0ELb0ELb0ELb0ELb1EEEvNS_16Flash_fwd_paramsE,"",@"SHT_CUDA_INFO"
	.sectionflags	@""
	.align	4


	//----- nvinfo : EIATTR_CUDA_API_VERSION
	.align		4
        /*0000*/ 	.byte	0x04, 0x37
        /*0002*/ 	.short	(.L_796 - .L_795)
.L_795:
        /*0004*/ 	.word	0x00000082


	//----- nvinfo : EIATTR_KPARAM_INFO
	.align		4
.L_796:
        /*0008*/ 	.byte	0x04, 0x17
        /*000a*/ 	.short	(.L_798 - .L_797)
.L_797:
        /*000c*/ 	.word	0x00000000
        /*0010*/ 	.short	0x0000
        /*0012*/ 	.short	0x0000
        /*0014*/ 	.byte	0x00, 0xf0, 0x41, 0x07


	//----- nvinfo : EIATTR_SPARSE_MMA_MASK
	.align		4
.L_798:
        /*0018*/ 	.byte	0x03, 0x50
        /*001a*/ 	.short	0x0000


	//----- nvinfo : EIATTR_MAXREG_COUNT
	.align		4
        /*001c*/ 	.byte	0x03, 0x1b
        /*001e*/ 	.short	0x00ff


	//----- nvinfo : EIATTR_NUM_BARRIERS
	.align		4
        /*0020*/ 	.byte	0x02, 0x4c
        /*0022*/ 	.byte	0x01
	.zero		1


	//----- nvinfo : EIATTR_MERCURY_ISA_VERSION
	.align		4
        /*0024*/ 	.byte	0x03, 0x5f
        /*0026*/ 	.short	0x0101


	//----- nvinfo : EIATTR_COOP_GROUP_MASK_REGIDS
	.align		4
        /*0028*/ 	.byte	0x04, 0x29
        /*002a*/ 	.short	(.L_800 - .L_799)


	//   ....[0]....
.L_799:
        /*002c*/ 	.word	0xffffffff


	//   ....[1]....
        /*0030*/ 	.word	0xffffffff


	//   ....[2]....
        /*0034*/ 	.word	0xffffffff


	//   ....[3]....
        /*0038*/ 	.word	0xffffffff


	//   ....[4]....
        /*003c*/ 	.word	0xffffffff


	//   ....[5]....
        /*0040*/ 	.word	0xffffffff


	//   ....[6]....
        /*0044*/ 	.word	0xffffffff


	//   ....[7]....
        /*0048*/ 	.word	0xffffffff


	//   ....[8]....
        /*004c*/ 	.word	0xffffffff


	//   ....[9]....
        /*0050*/ 	.word	0xffffffff


	//   ....[10]....
        /*0054*/ 	.word	0xffffffff


	//   ....[11]....
        /*0058*/ 	.word	0xffffffff


	//   ....[12]....
        /*005c*/ 	.word	0xffffffff


	//   ....[13]....
        /*0060*/ 	.word	0xffffffff


	//   ....[14]....
        /*0064*/ 	.word	0xffffffff


	//   ....[15]....
        /*0068*/ 	.word	0xffffffff


	//----- nvinfo : EIATTR_COOP_GROUP_INSTR_OFFSETS
	.align		4
.L_800:
        /*006c*/ 	.byte	0x04, 0x28
        /*006e*/ 	.short	(.L_802 - .L_801)


	//   ....[0]....
.L_801:
        /*0070*/ 	.word	0x0001aec0


	//   ....[1]....
        /*0074*/ 	.word	0x0001aee0


	//   ....[2]....
        /*0078*/ 	.word	0x0001af00


	//   ....[3]....
        /*007c*/ 	.word	0x0001af30


	//   ....[4]....
        /*0080*/ 	.word	0x0001f060


	//   ....[5]....
        /*0084*/ 	.word	0x0001f080


	//   ....[6]....
        /*0088*/ 	.word	0x0001f0a0


	//   ....[7]....
        /*008c*/ 	.word	0x0001f0c0


	//   ....[8]....
        /*0090*/ 	.word	0x00023f70


	//   ....[9]....
        /*0094*/ 	.word	0x00023fa0


	//   ....[10]....
        /*0098*/ 	.word	0x00023ff0


	//   ....[11]....
        /*009c*/ 	.word	0x00024000


	//   ....[12]....
        /*00a0*/ 	.word	0x00025c60


	//   ....[13]....
        /*00a4*/ 	.word	0x00025ca0


	//   ....[14]....
        /*00a8*/ 	.word	0x00025d40


	//   ....[15]....
        /*00ac*/ 	.word	0x00025d70


	//----- nvinfo : EIATTR_VRC_CTA_INIT_COUNT
	.align		4
.L_802:
        /*00b0*/ 	.byte	0x02, 0x4a
	.zero		1
	.zero		1


	//----- nvinfo : EIATTR_EXIT_INSTR_OFFSETS
	.align		4
        /*00b4*/ 	.byte	0x04, 0x1c
        /*00b6*/ 	.short	(.L_804 - .L_803)


	//   ....[0]....
.L_803:
        /*00b8*/ 	.word	0x000004c0


	//   ....[1]....
        /*00bc*/ 	.word	0x00000fb0


	//   ....[2]....
        /*00c0*/ 	.word	0x00000fe0


	//   ....[3]....
        /*00c4*/ 	.word	0x000278a0


	//   ....[4]....
        /*00c8*/ 	.word	0x000279f0


	//   ....[5]....
        /*00cc*/ 	.word	0x00027a10


	//----- nvinfo : EIATTR_CRS_STACK_SIZE
	.align		4
.L_804:
        /*00d0*/ 	.byte	0x04, 0x1e
        /*00d2*/ 	.short	(.L_806 - .L_805)
.L_805:
        /*00d4*/ 	.word	0x00000000


	//----- nvinfo : EIATTR_CBANK_PARAM_SIZE
	.align		4
.L_806:
        /*00d8*/ 	.byte	0x03, 0x19
        /*00da*/ 	.short	0x01d0


	//----- nvinfo : EIATTR_PARAM_CBANK
	.align		4
        /*00dc*/ 	.byte	0x04, 0x0a
        /*00de*/ 	.short	(.L_808 - .L_807)
	.align		4
.L_807:
        /*00e0*/ 	.word	index@(.nv.constant0._ZN5flash24flash_fwd_splitkv_kernelI23Flash_fwd_kernel_traitsILi256ELi64ELi64ELi4ELb0ELb0EN7cutlass6half_tE19Flash_kernel_traitsILi256ELi64ELi64ELi4ES3_EELb0ELb1ELb0ELb0ELb0ELb0ELb0ELb1EEEvNS_16Flash_fwd_paramsE)
        /*00e4*/ 	.short	0x0380
        /*00e6*/ 	.short	0x01d0


	//----- nvinfo : EIATTR_SW_WAR
	.align		4
.L_808:
        /*00e8*/ 	.byte	0x04, 0x36
        /*00ea*/ 	.short	(.L_810 - .L_809)
.L_809:
        /*00ec*/ 	.word	0x00000008
.L_810:


//--------------------- .nv.info._ZN5flash24flash_fwd_splitkv_kernelI23Flash_fwd_kernel_traitsILi256ELi64ELi64ELi4ELb0ELb0EN7cutlass6half_tE19Flash_kernel_traitsILi256ELi64ELi64ELi4ES3_EELb0ELb1ELb0ELb0ELb0ELb1ELb0ELb1EEEvNS_16Flash_fwd_paramsE --------------------------
	.section	.nv.info._ZN5flash24flash_fwd_splitkv_kernelI23Flash_fwd_kernel_traitsILi256ELi64ELi64ELi4ELb0ELb0EN7cutlass6half_tE19Flash_kernel_traitsILi256ELi64ELi64ELi4ES3_EELb0ELb1ELb0ELb0ELb0ELb1ELb0ELb1EEEvNS_16Flash_fwd_paramsE,"",@"SHT_CUDA_INFO"
	.sectionflags	@""
	.align	4


	//----- nvinfo : EIATTR_CUDA_API_VERSION
	.align		4
        /*0000*/ 	.byte	0x04, 0x37
        /*0002*/ 	.short	(.L_812 - .L_811)
.L_811:
        /*0004*/ 	.word	0x00000082


	//----- nvinfo : EIATTR_KPARAM_INFO
	.align		4
.L_812:
        /*0008*/ 	.byte	0x04, 0x17
        /*000a*/ 	.short	(.L_814 - .L_813)
.L_813:
        /*000c*/ 	.word	0x00000000
        /*0010*/ 	.short	0x0000
        /*0012*/ 	.short	0x0000
        /*0014*/ 	.byte	0x00, 0xf0, 0x41, 0x07


	//----- nvinfo : EIATTR_SPARSE_MMA_MASK
	.align		4
.L_814:
        /*0018*/ 	.byte	0x03, 0x50
        /*001a*/ 	.short	0x0000


	//----- nvinfo : EIATTR_MAXREG_COUNT
	.align		4
        /*001c*/ 	.byte	0x03, 0x1b
        /*001e*/ 	.short	0x00ff


	//----- nvinfo : EIATTR_NUM_BARRIERS
	.align		4
        /*0020*/ 	.byte	0x02, 0x4c
        /*0022*/ 	.byte	0x01
	.zero		1


	//----- nvinfo : EIATTR_MERCURY_ISA_VERSION
	.align		4
        /*0024*/ 	.byte	0x03, 0x5f
        /*0026*/ 	.short	0x0101


	//----- nvinfo : EIATTR_COOP_GROUP_MASK_REGIDS
	.align		4
        /*0028*/ 	.byte	0x04, 0x29
        /*002a*/ 	.short	(.L_816 - .L_815)


	//   ....[0]....
.L_815:
        /*002c*/ 	.word	0xffffffff


	//   ....[1]....
        /*0030*/ 	.word	0xffffffff


	//   ....[2]....
        /*0034*/ 	.word	0xffffffff


	//   ....[3]....
        /*0038*/ 	.word	0xffffffff


	//   ....[4]....
        /*003c*/ 	.word	0xffffffff


	//   ....[5]....
        /*0040*/ 	.word	0xffffffff


	//   ....[6]....
        /*0044*/ 	.word	0xffffffff


	//   ....[7]....
        /*0048*/ 	.word	0xffffffff


	//   ....[8]....
        /*004c*/ 	.word	0xffffffff


	//   ....[9]....
        /*0050*/ 	.word	0xffffffff


	//   ....[10]....
        /*0054*/ 	.word	0xffffffff


	//   ....[11]....
        /*0058*/ 	.word	0xffffffff


	//   ....[12]....
        /*005c*/ 	.word	0xffffffff


	//   ....[13]....
        /*0060*/ 	.word	0xffffffff


	//   ....[14]....
        /*0064*/ 	.word	0xffffffff


	//   ....[15]....
        /*0068*/ 	.word	0xffffffff


	//----- nvinfo : EIATTR_COOP_GROUP_INSTR_OFFSETS
	.align		4
.L_816:
        /*006c*/ 	.byte	0x04, 0x28
        /*006e*/ 	.short	(.L_818 - .L_817)


	//   ....[0]....
.L_817:
        /*0070*/ 	.word	0x0001b2a0


	//   ....[1]....
        /*0074*/ 	.word	0x0001b2d0


	//   ....[2]....
        /*0078*/ 	.word	0x0001b2f0


	//   ....[3]....
        /*007c*/ 	.word	0x0001b310


	//   ....[4]....
        /*0080*/ 	.word	0x0001f880


	//   ....[5]....
        /*0084*/ 	.word	0x0001f8a0


	//   ....[6]....
        /*0088*/ 	.word	0x0001f8c0


	//   ....[7]....
        /*008c*/ 	.word	0x0001f8e0


	//   ....[8]....
        /*0090*/ 	.word	0x00024b80


	//   ....[9]....
        /*0094*/ 	.word	0x00024bb0


	//   ....[10]....
        /*0098*/ 	.word	0x00024c00


	//   ....[11]....
        /*009c*/ 	.word	0x00024c10


	//   ....[12]....
        /*00a0*/ 	.word	0x00026870


	//   ....[13]....
        /*00a4*/ 	.word	0x000268b0


	//   ....[14]....
        /*00a8*/ 	.word	0x00026950


	//   ....[15]....
        /*00ac*/ 	.word	0x00026980


	//----- nvinfo : EIATTR_VRC_CTA_INIT_COUNT
	.align		4
.L_818:
        /*00b0*/ 	.byte	0x02, 0x4a
	.zero		1
	.zero		1


	//----- nvinfo : EIATTR_EXIT_INSTR_OFFSETS
	.align		4
        /*00b4*/ 	.byte	0x04, 0x1c
        /*00b6*/ 	.short	(.L_820 - .L_819)


	//   ....[0]....
.L_819:
        /*00b8*/ 	.word	0x000004c0


	//   ....[1]....
        /*00bc*/ 	.word	0x00000fb0


	//   ....[2]....
        /*00c0*/ 	.word	0x00000fe0


	//   ....[3]....
        /*00c4*/ 	.word	0x000284b0


	//   ....[4]....
        /*00c8*/ 	.word	0x00028600


	//   ....[5]....
        /*00cc*/ 	.word	0x00028620


	//----- nvinfo : EIATTR_CRS_STACK_SIZE
	.align		4
.L_820:
        /*00d0*/ 	.byte	0x04, 0x1e
        /*00d2*/ 	.short	(.L_822 - .L_821)
.L_821:
        /*00d4*/ 	.word	0x00000000


	//----- nvinfo : EIATTR_CBANK_PARAM_SIZE
	.align		4
.L_822:
        /*00d8*/ 	.byte	0x03, 0x19
        /*00da*/ 	.short	0x01d0


	//----- nvinfo : EIATTR_PARAM_CBANK
	.align		4
        /*00dc*/ 	.byte	0x04, 0x0a
        /*00de*/ 	.short	(.L_824 - .L_823)
	.align		4
.L_823:
        /*00e0*/ 	.word	index@(.nv.constant0._ZN5flash24flash_fwd_splitkv_kernelI23Flash_fwd_kernel_traitsILi256ELi64ELi64ELi4ELb0ELb0EN7cutlass6half_tE19Flash_kernel_traitsILi256ELi64ELi64ELi4ES3_EELb0ELb1ELb0ELb0ELb0ELb1ELb0ELb1EEEvNS_16Flash_fwd_paramsE)
        /*00e4*/ 	.short	0x0380
        /*00e6*/ 	.short	0x01d0


	//----- nvinfo : EIATTR_SW_WAR
	.align		4
.L_824:
        /*00e8*/ 	.byte	0x04, 0x36
        /*00ea*/ 	.short	(.L_826 - .L_825)
.L_825:
        /*00ec*/ 	.word	0x00000008
.L_826:


//--------------------- .nv.info._ZN5flash24flash_fwd_splitkv_kernelI23Flash_fwd_kernel_traitsILi256ELi64ELi64ELi4ELb0ELb0EN7cutlass6half_tE19Flash_kernel_traitsILi256ELi64ELi64ELi4ES3_EELb0ELb1ELb0ELb0ELb0ELb0ELb1ELb0EEEvNS_16Flash_fwd_paramsE --------------------------
	.section	.nv.info._ZN5flash24flash_fwd_splitkv_kernelI23Flash_fwd_kernel_traitsILi256ELi64ELi64ELi4ELb0ELb0EN7cutlass6half_tE19Flash_kernel_traitsILi256ELi64ELi64ELi4ES3_EELb0ELb1ELb0ELb0ELb0ELb0ELb1ELb0EEEvNS_16Flash_fwd_paramsE,"",@"SHT_CUDA_INFO"
	.sectionflags	@""
	.align	4


	//----- nvinfo : EIATTR_CUDA_API_VERSION
	.align		4
        /*0000*/ 	.byte	0x04, 0x37
        /*0002*/ 	.short	(.L_828 - .L_827)
.L_827:
        /*0004*/ 	.word	0x00000082


	//----- nvinfo : EIATTR_KPARAM_INFO
	.align		4
.L_828:
        /*0008*/ 	.byte	0x04, 0x17
        /*000a*/ 	.short	(.L_830 - .L_829)
.L_829:
        /*000c*/ 	.word	0x00000000
        /*0010*/ 	.short	0x0000
        /*0012*/ 	.short	0x0000
        /*0014*/ 	.byte	0x00, 0xf0, 0x41, 0x07


	//----- nvinfo : EIATTR_SPARSE_MMA_MASK
	.align		4
.L_830:
        /*0018*/ 	.byte	0x03, 0x50
        /*001a*/ 	.short	0x0000


	//----- nvinfo : EIATTR_MAXREG_COUNT
	.align		4
        /*001c*/ 	.byte	0x03, 0x1b
        /*001e*/ 	.short	0x00ff


	//----- nvinfo : EIATTR_NUM_BARRIERS
	.align		4
        /*0020*/ 	.byte	0x02, 0x4c
        /*0022*/ 	.byte	0x01
	.zero		1


	//----- nvinfo : EIATTR_MERCURY_ISA_VERSION
	.align		4
        /*0024*/ 	.byte	0x03, 0x5f
        /*0026*/ 	.short	0x0101


	//----- nvinfo : EIATTR_COOP_GROUP_MASK_REGIDS
	.align		4
        /*0028*/ 	.byte	0x04, 0x29
        /*002a*/ 	.short	(.L_832 - .L_831)


	//   ....[0]....
.L_831:
        /*002c*/ 	.word	0xffffffff


	//   ....[1]....
        /*0030*/ 	.word	0xffffffff


	//   ....[2]....
        /*0034*/ 	.word	0xffffffff


	//   ....[3]....
        /*0038*/ 	.word	0xffffffff


	//   ....[4]....
        /*003c*/ 	.word	0xffffffff


	//   ....[5]....
        /*0040*/ 	.word	0xffffffff


	//   ....[6]....
        /*0044*/ 	.word	0xffffffff


	//   ....[7]....
        /*0048*/ 	.word	0xffffffff


	//   ....[8]....
        /*004c*/ 	.word	0xffffffff


	//   ....[9]....
        /*0050*/ 	.word	0xffffffff


	//   ....[10]....
        /*0054*/ 	.word	0xffffffff


	//   ....[11]....
        /*0058*/ 	.word	0xffffffff


	//   ....[12]....
        /*005c*/ 	.word	0xffffffff


	//   ....[13]....
        /*0060*/ 	.word	0xffffffff


	//   ....[14]....
        /*0064*/ 	.word	0xffffffff


	//   ....[15]....
        /*0068*/ 	.word	0xffffffff


	//----- nvinfo : EIATTR_COOP_GROUP_INSTR_OFFSETS
	.align		4
.L_832:
        /*006c*/ 	.byte	0x04, 0x28
        /*006e*/ 	.short	(.L_834 - .L_833)


	//   ....[0]....
.L_833:
        /*0070*/ 	.word	0x00006d10


	//   ....[1]....
        /*0074*/ 	.word	0x00006d40


	//   ....[2]....
        /*0078*/ 	.word	0x00006d60


	//   ....[3]....
        /*007c*/ 	.word	0x00006d80


	//   ....[4]....
        /*0080*/ 	.word	0x0000ad50


	//   ....[5]....
        /*0084*/ 	.word	0x0000ad70


	//   ....[6]....
        /*0088*/ 	.word	0x0000ada0


	//   ....[7]....
        /*008c*/ 	.word	0x0000adb0


	//   ....[8]....
        /*0090*/ 	.word	0x0000fb60


	//   ....[9]....
        /*0094*/ 	.word	0x0000fbc0


	//   ....[10]....
        /*0098*/ 	.word	0x0000fc00


	//   ....[11]....
        /*009c*/ 	.word	0x0000fc20


	//   ....[12]....
        /*00a0*/ 	.word	0x00011850


	//   ....[13]....
        /*00a4*/ 	.word	0x00011890


	//   ....[14]....
        /*00a8*/ 	.word	0x000119f0


	//   ....[15]....
        /*00ac*/ 	.word	0x00011a00


	//----- nvinfo : EIATTR_VRC_CTA_INIT_COUNT
	.align		4
.L_834:
        /*00b0*/ 	.byte	0x02, 0x4a
	.zero		1
	.zero		1


	//----- nvinfo : EIATTR_EXIT_INSTR_OFFSETS
	.align		4
        /*00b4*/ 	.byte	0x04, 0x1c
        /*00b6*/ 	.short	(.L_836 - .L_835)


	//   ....[0]....
.L_835:
        /*00b8*/ 	.word	0x00000570


	//   ....[1]....
        /*00bc*/ 	.word	0x00001a30


	//   ....[2]....
        /*00c0*/ 	.word	0x00001a60


	//   ....[3]....
        /*00c4*/ 	.word	0x00013750


	//   ....[4]....
        /*00c8*/ 	.word	0x00013870


	//   ....[5]....
        /*00cc*/ 	.word	0x000138c0


	//----- nvinfo : EIATTR_CRS_STACK_SIZE
	.align		4
.L_836:
        /*00d0*/ 	.byte	0x04, 0x1e
        /*00d2*/ 	.short	(.L_838 - .L_837)
.L_837:
        /*00d4*/ 	.word	0x00000000


	//----- nvinfo : EIATTR_CBANK_PARAM_SIZE
	.align		4
.L_838:
        /*00d8*/ 	.byte	0x03, 0x19
        /*00da*/ 	.short	0x01d0


	//----- nvinfo : EIATTR_PARAM_CBANK
	.align		4
        /*00dc*/ 	.byte	0x04, 0x0a
        /*00de*/ 	.short	(.L_840 - .L_839)
	.align		4
.L_839:
        /*00e0*/ 	.word	index@(.nv.constant0._ZN5flash24flash_fwd_splitkv_kernelI23Flash_fwd_kernel_traitsILi256ELi64ELi64ELi4ELb0ELb0EN7cutlass6half_tE19Flash_kernel_traitsILi256ELi64ELi64ELi4ES3_EELb0ELb1ELb0ELb0ELb0ELb0ELb1ELb0EEEvNS_16Flash_fwd_paramsE)
        /*00e4*/ 	.short	0x0380
        /*00e6*/ 	.short	0x01d0


	//----- nvinfo : EIATTR_SW_WAR
	.align		4
.L_840:
        /*00e8*/ 	.byte	0x04, 0x36
        /*00ea*/ 	.short	(.L_842 - .L_841)
.L_841:
        /*00ec*/ 	.word	0x00000008
.L_842:


//--------------------- .nv.info._ZN5flash24flash_fwd_splitkv_kernelI23Flash_fwd_kernel_traitsILi256ELi64ELi64ELi4ELb0ELb0EN7cutlass6half_tE19Flash_kernel_traitsILi256ELi64ELi64ELi4ES3_EELb0ELb1ELb0ELb0ELb0ELb1ELb1ELb0EEEvNS_16Flash_fwd_paramsE --------------------------
	.section	.nv.info._ZN5flash24flash_fwd_splitkv_kernelI23Flash_fwd_kernel_traitsILi256ELi64ELi64ELi4ELb0ELb0EN7cutlass6half_tE19Flash_kernel_traitsILi256ELi64ELi64ELi4ES3_EELb0ELb1ELb0ELb0ELb0ELb1ELb1ELb0EEEvNS_16Flash_fwd_paramsE,"",@"SHT_CUDA_INFO"
	.sectionflags	@""
	.align	4


	//----- nvinfo : EIATTR_CUDA_API_VERSION
	.align		4
        /*0000*/ 	.byte	0x04, 0x37
        /*0002*/ 	.short	(.L_844 - .L_843)
.L_843:
        /*0004*/ 	.word	0x00000082


	//----- nvinfo : EIATTR_KPARAM_INFO
	.align		4
.L_844:
        /*0008*/ 	.byte	0x04, 0x17
        /*000a*/ 	.short	(.L_846 - .L_845)
.L_845:
        /*000c*/ 	.word	0x00000000
        /*0010*/ 	.short	0x0000
        /*0012*/ 	.short	0x0000
        /*0014*/ 	.byte	0x00, 0xf0, 0x41, 0x07


	//----- nvinfo : EIATTR_SPARSE_MMA_MASK
	.align		4
.L_846:
        /*0018*/ 	.byte	0x03, 0x50
        /*001a*/ 	.short	0x0000


	//----- nvinfo : EIATTR_MAXREG_COUNT
	.align		4
        /*001c*/ 	.byte	0x03, 0x1b
        /*001e*/ 	.short	0x00ff


	//----- nvinfo : EIATTR_NUM_BARRIERS
	.align		4
        /*0020*/ 	.byte	0x02, 0x4c
        /*0022*/ 	.byte	0x01
	.zero		1


	//----- nvinfo : EIATTR_MERCURY_ISA_VERSION
	.align		4
        /*0024*/ 	.byte	0x03, 0x5f
        /*0026*/ 	.short	0x0101


	//----- nvinfo : EIATTR_COOP_GROUP_MASK_REGIDS
	.align		4
        /*0028*/ 	.byte	0x04, 0x29
        /*002a*/ 	.short	(.L_848 - .L_847)


	//   ....[0]....
.L_847:
        /*002c*/ 	.word	0xffffffff


	//   ....[1]....
        /*0030*/ 	.word	0xffffffff


	//   ....[2]....
        /*0034*/ 	.word	0xffffffff


	//   ....[3]....
        /*0038*/ 	.word	0xffffffff


	//   ....[4]....
        /*003c*/ 	.word	0xffffffff


	//   ....[5]....
        /*0040*/ 	.word	0xffffffff


	//   ....[6]....
        /*0044*/ 	.word	0xffffffff


	//   ....[7]....
        /*0048*/ 	.word	0xffffffff


	//   ....[8]....
        /*004c*/ 	.word	0xffffffff


	//   ....[9]....
        /*0050*/ 	.word	0xffffffff


	//   ....[10]....
        /*0054*/ 	.word	0xffffffff


	//   ....[11]....
        /*0058*/ 	.word	0xffffffff


	//   ....[12]....
        /*005c*/ 	.word	0xffffffff


	//   ....[13]....
        /*0060*/ 	.word	0xffffffff


	//   ....[14]....
        /*0064*/ 	.word	0xffffffff


	//   ....[15]....
        /*0068*/ 	.word	0xffffffff


	//----- nvinfo : EIATTR_COOP_GROUP_INSTR_OFFSETS
	.align		4
.L_848:
        /*006c*/ 	.byte	0x04, 0x28
        /*006e*/ 	.short	(.L_850 - .L_849)


	//   ....[0]....
.L_849:
        /*0070*/ 	.word	0x00007140


	//   ....[1]....
        /*0074*/ 	.word	0x00007160


	//   ....[2]....
        /*0078*/ 	.word	0x00007180


	//   ....[3]....
        /*007c*/ 	.word	0x000071a0


	//   ....[4]....
        /*0080*/ 	.word	0x0000b580


	//   ....[5]....
        /*0084*/ 	.word	0x0000b5a0


	//   ....[6]....
        /*0088*/ 	.word	0x0000b5e0


	//   ....[7]....
        /*008c*/ 	.word	0x0000b5f0


	//   ....[8]....
        /*0090*/ 	.word	0x00010790


	//   ....[9]....
        /*0094*/ 	.word	0x000107f0


	//   ....[10]....
        /*0098*/ 	.word	0x00010830


	//   ....[11]....
        /*009c*/ 	.word	0x00010850


	//   ....[12]....
        /*00a0*/ 	.word	0x00012480


	//   ....[13]....
        /*00a4*/ 	.word	0x000124c0


	//   ....[14]....
        /*00a8*/ 	.word	0x00012620


	//   ....[15]....
        /*00ac*/ 	.word	0x00012630


	//----- nvinfo : EIATTR_VRC_CTA_INIT_COUNT
	.align		4
.L_850:
        /*00b0*/ 	.byte	0x02, 0x4a
	.zero		1
	.zero		1


	//----- nvinfo : EIATTR_EXIT_INSTR_OFFSETS
	.align		4
        /*00b4*/ 	.byte	0x04, 0x1c
        /*00b6*/ 	.short	(.L_852 - .L_851)


	//   ....[0]....
.L_851:
        /*00b8*/ 	.word	0x00000570


	//   ....[1]....
        /*00bc*/ 	.word	0x00001a30


	//   ....[2]....
        /*00c0*/ 	.word	0x00001a60


	//   ....[3]....
        /*00c4*/ 	.word	0x00014380


	//   ....[4]....
        /*00c8*/ 	.word	0x000144a0


	//   ....[5]....
        /*00cc*/ 	.word	0x000144f0


	//----- nvinfo : EIATTR_CRS_STACK_SIZE
	.align		4
.L_852:
        /*00d0*/ 	.byte	0x04, 0x1e
        /*00d2*/ 	.short	(.L_854 - .L_853)
.L_853:
        /*00d4*/ 	.word	0x00000000


	//----- nvinfo : EIATTR_CBANK_PARAM_SIZE
	.align		4
.L_854:
        /*00d8*/ 	.byte	0x03, 0x19
        /*00da*/ 	.short	0x01d0


	//----- nvinfo : EIATTR_PARAM_CBANK
	.align		4
        /*00dc*/ 	.byte	0x04, 0x0a
        /*00de*/ 	.short	(.L_856 - .L_855)
	.align		4
.L_855:
        /*00e0*/ 	.word	index@(.nv.constant0._ZN5flash24flash_fwd_splitkv_kernelI23Flash_fwd_kernel_traitsILi256ELi64ELi64ELi4ELb0ELb0EN7cutlass6half_tE19Flash_kernel_traitsILi256ELi64ELi64ELi4ES3_EELb0ELb1ELb0ELb0ELb0ELb1ELb1ELb0EEEvNS_16Flash_fwd_paramsE)
        /*00e4*/ 	.short	0x0380
        /*00e6*/ 	.short	0x01d0


	//----- nvinfo : EIATTR_SW_WAR
	.align		4
.L_856:
        /*00e8*/ 	.byte	0x04, 0x36
        /*00ea*/ 	.short	(.L_858 - .L_857)
.L_857:
        /*00ec*/ 	.word	0x00000008
.L_858:


//--------------------- .nv.info._ZN5flash24flash_fwd_splitkv_kernelI23Flash_fwd_kernel_traitsILi256ELi64ELi64ELi4ELb0ELb0EN7cutlass6half_tE19Flash_kernel_traitsILi256ELi64ELi64ELi4ES3_EELb0ELb1ELb0ELb0ELb0ELb0ELb1ELb1EEEvNS_16Flash_fwd_paramsE --------------------------
	.section	.nv.info._ZN5flash24flash_fwd_splitkv_kernelI23Flash_fwd_kernel_traitsILi256ELi64ELi64ELi4ELb0ELb0EN7cutlass6half_tE19Flash_kernel_traitsILi256ELi64ELi64ELi4ES3_EELb0ELb1ELb0ELb0ELb0ELb0ELb1ELb1EEEvNS_16Flash_fwd_paramsE,"",@"SHT_CUDA_INFO"
	.sectionflags	@""
	.align	4


	//----- nvinfo : EIATTR_CUDA_API_VERSION
	.align		4
        /*0000*/ 	.byte	0x04, 0x37
        /*0002*/ 	.short	(.L_860 - .L_859)
.L_859:
        /*0004*/ 	.word	0x00000082


	//----- nvinfo : EIATTR_KPARAM_INFO
	.align		4
.L_860:
        /*0008*/ 	.byte	0x04, 0x17
        /*000a*/ 	.short	(.L_862 - .L_861)
.L_861:
        /*000c*/ 	.word	0x00000000
        /*0010*/ 	.short	0x0000
        /*0012*/ 	.short	0x0000
        /*0014*/ 	.byte	0x00, 0xf0, 0x41, 0x07


	//----- nvinfo : EIATTR_SPARSE_MMA_MASK
	.align		4
.L_862:
        /*0018*/ 	.byte	0x03, 0x50
        /*001a*/ 	.short	0x0000


	//----- nvinfo : EIATTR_MAXREG_COUNT
	.align		4
        /*001c*/ 	.byte	0x03, 0x1b
        /*001e*/ 	.short	0x00ff


	//----- nvinfo : EIATTR_NUM_BARRIERS
	.align		4
        /*0020*/ 	.byte	0x02, 0x4c
        /*0022*/ 	.byte	0x01
	.zero		1


	//----- nvinfo : EIATTR_MERCURY_ISA_VERSION
	.align		4
        /*0024*/ 	.byte	0x03, 0x5f
        /*0026*/ 	.short	0x0101


	//----- nvinfo : EIATTR_COOP_GROUP_MASK_REGIDS
	.align		4
        /*0028*/ 	.byte	0x04, 0x29
        /*002a*/ 	.short	(.L_864 - .L_863)


	//   ....[0]....
.L_863:
        /*002c*/ 	.word	0xffffffff


	//   ....[1]....
        /*0030*/ 	.word	0xffffffff


	//   ....[2]....
        /*0034*/ 	.word	0xffffffff


	//   ....[3]....
        /*0038*/ 	.word	0xffffffff


	//   ....[4]....
        /*003c*/ 	.word	0xffffffff


	//   ....[5]....
        /*0040*/ 	.word	0xffffffff


	//   ....[6]....
        /*0044*/ 	.word	0xffffffff


	//   ....[7]....
        /*0048*/ 	.word	0xffffffff


	//   ....[8]....
        /*004c*/ 	.word	0xffffffff


	//   ....[9]....
        /*0050*/ 	.word	0xffffffff


	//   ....[10]....
        /*0054*/ 	.word	0xffffffff


	//   ....[11]....
        /*0058*/ 	.word	0xffffffff


	//   ....[12]....
        /*005c*/ 	.word	0xffffffff


	//   ....[13]....
        /*0060*/ 	.word	0xffffffff


	//   ....[14]....
        /*0064*/ 	.word	0xffffffff


	//   ....[15]....
        /*0068*/ 	.word	0xffffffff


	//----- nvinfo : EIATTR_COOP_GROUP_INSTR_OFFSETS
	.align		4
.L_864:
        /*006c*/ 	.byte	0x04, 0x28
        /*006e*/ 	.short	(.L_866 - .L_865)


	//   ....[0]....
.L_865:
        /*0070*/ 	.word	0x0001b830


	//   ....[1]....
        /*0074*/ 	.word	0x0001b860


	//   ....[2]....
        /*0078*/ 	.word	0x0001b880


	//   ....[3]....
        /*007c*/ 	.word	0x0001b8b0


	//   ....[4]....
        /*0080*/ 	.word	0x0001fa50


	//   ....[5]....
        /*0084*/ 	.word	0x0001fa80


	//   ....[6]....
        /*0088*/ 	.word	0x0001faa0


	//   ....[7]....
        /*008c*/ 	.word	0x0001fac0


	//   ....[8]....
        /*0090*/ 	.word	0x000249c0


	//   ....[9]....
        /*0094*/ 	.word	0x000249f0


	//   ....[10]....
        /*0098*/ 	.word	0x00024a40


	//   ....[11]....
        /*009c*/ 	.word	0x00024a50


	//   ....[12]....
        /*00a0*/ 	.word	0x000266b0


	//   ....[13]....
        /*00a4*/ 	.word	0x000266f0


	//   ....[14]....
        /*00a8*/ 	.word	0x00026790


	//   ....[15]....
        /*00ac*/ 	.word	0x000267b0


	//----- nvinfo : EIATTR_VRC_CTA_INIT_COUNT
	.align		4
.L_866:
        /*00b0*/ 	.byte	0x02, 0x4a
	.zero		1
	.zero		1


	//----- nvinfo : EIATTR_EXIT_INSTR_OFFSETS
	.align		4
        /*00b4*/ 	.byte	0x04, 0x1c
        /*00b6*/ 	.short	(.L_868 - .L_867)


	//   ....[0]....
.L_867:
        /*00b8*/ 	.word	0x00000560


	//   ....[1]....
        /*00bc*/ 	.word	0x00001a20


	//   ....[2]....
        /*00c0*/ 	.word	0x00001a50


	//   ....[3]....
        /*00c4*/ 	.word	0x00028620


	//   ....[4]....
        /*00c8*/ 	.word	0x00028740


	//   ....[5]....
        /*00cc*/ 	.word	0x00028790


	//----- nvinfo : EIATTR_CRS_STACK_SIZE
	.align		4
.L_868:
        /*00d0*/ 	.byte	0x04, 0x1e
        /*00d2*/ 	.short	(.L_870 - .L_869)
.L_869:
        /*00d4*/ 	.word	0x00000000


	//----- nvinfo : EIATTR_CBANK_PARAM_SIZE
	.align		4
.L_870:
        /*00d8*/ 	.byte	0x03, 0x19
        /*00da*/ 	.short	0x01d0


	//----- nvinfo : EIATTR_PARAM_CBANK
	.align		4
        /*00dc*/ 	.byte	0x04, 0x0a
        /*00de*/ 	.short	(.L_872 - .L_871)
	.align		4
.L_871:
        /*00e0*/ 	.word	index@(.nv.constant0._ZN5flash24flash_fwd_splitkv_kernelI23Flash_fwd_kernel_traitsILi256ELi64ELi64ELi4ELb0ELb0EN7cutlass6half_tE19Flash_kernel_traitsILi256ELi64ELi64ELi4ES3_EELb0ELb1ELb0ELb0ELb0ELb0ELb1ELb1EEEvNS_16Flash_fwd_paramsE)
        /*00e4*/ 	.short	0x0380
        /*00e6*/ 	.short	0x01d0


	//----- nvinfo : EIATTR_SW_WAR
	.align		4
.L_872:
        /*00e8*/ 	.byte	0x04, 0x36
        /*00ea*/ 	.short	(.L_874 - .L_873)
.L_873:
        /*00ec*/ 	.word	0x00000008
.L_874:


//--------------------- .nv.info._ZN5flash24flash_fwd_splitkv_kernelI23Flash_fwd_kernel_traitsILi256ELi64ELi64ELi4ELb0ELb0EN7cutlass6half_tE19Flash_kernel_traitsILi256ELi64ELi64ELi4ES3_EELb0ELb1ELb0ELb0ELb0ELb1ELb1ELb1EEEvNS_16Flash_fwd_paramsE --------------------------
	.section	.nv.info._ZN5flash24flash_fwd_splitkv_kernelI23Flash_fwd_kernel_traitsILi256ELi64ELi64ELi4ELb0ELb0EN7cutlass6half_tE19Flash_kernel_traitsILi256ELi64ELi64ELi4ES3_EELb0ELb1ELb0ELb0ELb0ELb1ELb1ELb1EEEvNS_16Flash_fwd_paramsE,"",@"SHT_CUDA_INFO"
	.sectionflags	@""
	.align	4


	//----- nvinfo : EIATTR_CUDA_API_VERSION
	.align		4
        /*0000*/ 	.byte	0x04, 0x37
        /*0002*/ 	.short	(.L_876 - .L_875)
.L_875:
        /*0004*/ 	.word	0x00000082


	//----- nvinfo : EIATTR_KPARAM_INFO
	.align		4
.L_876:
        /*0008*/ 	.byte	0x04, 0x17
        /*000a*/ 	.short	(.L_878 - .L_877)
.L_877:
        /*000c*/ 	.word	0x00000000
        /*0010*/ 	.short	0x0000
        /*0012*/ 	.short	0x0000
        /*0014*/ 	.byte	0x00, 0xf0, 0x41, 0x07


	//----- nvinfo : EIATTR_SPARSE_MMA_MASK
	.align		4
.L_878:
        /*0018*/ 	.byte	0x03, 0x50
        /*001a*/ 	.short	0x0000


	//----- nvinfo : EIATTR_MAXREG_COUNT
	.align		4
        /*001c*/ 	.byte	0x03, 0x1b
        /*001e*/ 	.short	0x00ff


	//----- nvinfo : EIATTR_NUM_BARRIERS
	.align		4
        /*0020*/ 	.byte	0x02, 0x4c
        /*0022*/ 	.byte	0x01
	.zero		1


	//----- nvinfo : EIATTR_MERCURY_ISA_VERSION
	.align		4
        /*0024*/ 	.byte	0x03, 0x5f
        /*0026*/ 	.short	0x0101


	//----- nvinfo : EIATTR_COOP_GROUP_MASK_REGIDS
	.align		4
        /*0028*/ 	.byte	0x04, 0x29
        /*002a*/ 	.short	(.L_880 - .L_879)


	//   ....[0]....
.L_879:
        /*002c*/ 	.word	0xffffffff


	//   ....[1]....
        /*0030*/ 	.word	0xffffffff


	//   ....[2]....
        /*0034*/ 	.word	0xffffffff


	//   ....[3]....
        /*0038*/ 	.word	0xffffffff


	//   ....[4]....
        /*003c*/ 	.word	0xffffffff


	//   ....[5]....
        /*0040*/ 	.word	0xffffffff


	//   ....[6]....
        /*0044*/ 	.word	0xffffffff


	//   ....[7]....
        /*0048*/ 	.word	0xffffffff


	//   ....[8]....
        /*004c*/ 	.word	0xffffffff


	//   ....[9]....
        /*0050*/ 	.word	0xffffffff


	//   ....[10]....
        /*0054*/ 	.word	0xffffffff


	//   ....[11]....
        /*0058*/ 	.word	0xffffffff


	//   ....[12]....
        /*005c*/ 	.word	0xffffffff


	//   ....[13]....
        /*0060*/ 	.word	0xffffffff


	//   ....[14]....
        /*0064*/ 	.word	0xffffffff


	//   ....[15]....
        /*0068*/ 	.word	0xffffffff


	//----- nvinfo : EIATTR_COOP_GROUP_INSTR_OFFSETS
	.align		4
.L_880:
        /*006c*/ 	.byte	0x04, 0x28
        /*006e*/ 	.short	(.L_882 - .L_881)


	//   ....[0]....
.L_881:
        /*0070*/ 	.word	0x0001bc20


	//   ....[1]....
        /*0074*/ 	.word	0x0001bc50


	//   ....[2]....
        /*0078*/ 	.word	0x0001bc70


	//   ....[3]....
        /*007c*/ 	.word	0x0001bc90


	//   ....[4]....
        /*0080*/ 	.word	0x00020290


	//   ....[5]....
        /*0084*/ 	.word	0x000202a0


	//   ....[6]....
        /*0088*/ 	.word	0x000202d0


	//   ....[7]....
        /*008c*/ 	.word	0x000202e0


	//   ....[8]....
        /*0090*/ 	.word	0x000255e0


	//   ....[9]....
        /*0094*/ 	.word	0x00025610


	//   ....[10]....
        /*0098*/ 	.word	0x00025660


	//   ....[11]....
        /*009c*/ 	.word	0x00025670


	//   ....[12]....
        /*00a0*/ 	.word	0x000272d0


	//   ....[13]....
        /*00a4*/ 	.word	0x00027310


	//   ....[14]....
        /*00a8*/ 	.word	0x000273b0


	//   ....[15]....
        /*00ac*/ 	.word	0x000273d0


	//----- nvinfo : EIATTR_VRC_CTA_INIT_COUNT
	.align		4
.L_882:
        /*00b0*/ 	.byte	0x02, 0x4a
	.zero		1
	.zero		1


	//----- nvinfo : EIATTR_EXIT_INSTR_OFFSETS
	.align		4
        /*00b4*/ 	.byte	0x04, 0x1c
        /*00b6*/ 	.short	(.L_884 - .L_883)


	//   ....[0]....
.L_883:
        /*00b8*/ 	.word	0x00000560


	//   ....[1]....
        /*00bc*/ 	.word	0x00001a20


	//   ....[2]....
        /*00c0*/ 	.word	0x00001a50


	//   ....[3]....
        /*00c4*/ 	.word	0x00029240


	//   ....[4]....
        /*00c8*/ 	.word	0x00029360


	//   ....[5]....
        /*00cc*/ 	.word	0x000293b0


	//----- nvinfo : EIATTR_CRS_STACK_SIZE
	.align		4
.L_884:
        /*00d0*/ 	.byte	0x04, 0x1e
        /*00d2*/ 	.short	(.L_886 - .L_885)
.L_885:
        /*00d4*/ 	.word	0x00000000


	//----- nvinfo : EIATTR_CBANK_PARAM_SIZE
	.align		4
.L_886:
        /*00d8*/ 	.byte	0x03, 0x19
        /*00da*/ 	.short	0x01d0


	//----- nvinfo : EIATTR_PARAM_CBANK
	.align		4
        /*00dc*/ 	.byte	0x04, 0x0a
        /*00de*/ 	.short	(.L_888 - .L_887)
	.align		4
.L_887:
        /*00e0*/ 	.word	index@(.nv.constant0._ZN5flash24flash_fwd_splitkv_kernelI23Flash_fwd_kernel_traitsILi256ELi64ELi64ELi4ELb0ELb0EN7cutlass6half_tE19Flash_kernel_traitsILi256ELi64ELi64ELi4ES3_EELb0ELb1ELb0ELb0ELb0ELb1ELb1ELb1EEEvNS_16Flash_fwd_paramsE)
        /*00e4*/ 	.short	0x0380
        /*00e6*/ 	.short	0x01d0


	//----- nvinfo : EIATTR_SW_WAR
	.align		4
.L_888:
        /*00e8*/ 	.byte	0x04, 0x36
        /*00ea*/ 	.short	(.L_890 - .L_889)
.L_889:
        /*00ec*/ 	.word	0x00000008
.L_890:


//--------------------- .nv.info._ZN5flash24flash_fwd_splitkv_kernelI23Flash_fwd_kernel_traitsILi256ELi64ELi64ELi4ELb0ELb0EN7cutlass6half_tE19Flash_kernel_traitsILi256ELi64ELi64ELi4ES3_EELb0ELb0ELb0ELb0ELb1ELb0ELb0ELb0EEEvNS_16Flash_fwd_paramsE --------------------------
	.section	.nv.info._ZN5flash24flash_fwd_splitkv_kernelI23Flash_fwd_kernel_traitsILi256ELi64ELi64ELi4ELb0ELb0EN7cutlass6half_tE19Flash_kernel_traitsILi256ELi64ELi64ELi4ES3_EELb0ELb0ELb0ELb0ELb1ELb0ELb0ELb0EEEvNS_16Flash_fwd_paramsE,"",@"SHT_CUDA_INFO"
	.sectionflags	@""
	.align	4


	//----- nvinfo : EIATTR_CUDA_API_VERSION
	.align		4
        /*0000*/ 	.byte	0x04, 0x37
        /*0002*/ 	.short	(.L_892 - .L_891)
.L_891:
        /*0004*/ 	.word	0x00000082


	//----- nvinfo : EIATTR_KPARAM_INFO
	.align		4
.L_892:
        /*0008*/ 	.byte	0x04, 0x17
        /*000a*/ 	.short	(.L_894 - .L_893)
.L_893:
        /*000c*/ 	.word	0x00000000
        /*0010*/ 	.short	0x0000
        /*0012*/ 	.short	0x0000
        /*0014*/ 	.byte	0x00, 0xf0, 0x41, 0x07


	//----- nvinfo : EIATTR_SPARSE_MMA_MASK
	.align		4
.L_894:
        /*0018*/ 	.byte	0x03, 0x50
        /*001a*/ 	.short	0x0000


	//----- nvinfo : EIATTR_MAXREG_COUNT
	.align		4
        /*001c*/ 	.byte	0x03, 0x1b
        /*001e*/ 	.short	0x00ff


	//----- nvinfo : EIATTR_NUM_BARRIERS
	.align		4
        /*0020*/ 	.byte	0x02, 0x4c
        /*0022*/ 	.byte	0x01
	.zero		1


	//----- nvinfo : EIATTR_MERCURY_ISA_VERSION
	.align		4
        /*0024*/ 	.byte	0x03, 0x5f
        /*0026*/ 	.short	0x0101


	//----- nvinfo : EIATTR_INT_WARP_WIDE_INSTR_OFFSETS
	.align		4
        /*0028*/ 	.byte	0x04, 0x31
        /*002a*/ 	.short	(.L_896 - .L_895)


	//   ....[0]....
.L_895:
        /*002c*/ 	.word	0x00002310


	//   ....[1]....
        /*0030*/ 	.word	0x00002450


	//----- nvinfo : EIATTR_COOP_GROUP_MASK_REGIDS
	.align		4
.L_896:
        /*0034*/ 	.byte	0x04, 0x29
        /*0036*/ 	.short	(.L_898 - .L_897)


	//   ....[0]....
.L_897:
        /*0038*/ 	.word	0xffffffff


	//   ....[1]....
        /*003c*/ 	.word	0xffffffff


	//   ....[2]....
        /*0040*/ 	.word	0xffffffff


	//   ....[3]....
        /*0044*/ 	.word	0xffffffff


	//   ....[4]....
        /*0048*/ 	.word	0xffffffff


	//   ....[5]....
        /*004c*/ 	.word	0xffffffff


	//   ....[6]....
        /*0050*/ 	.word	0xffffffff


	//   ....[7]....
        /*0054*/ 	.word	0xffffffff


	//   ....[8]....
        /*0058*/ 	.word	0xffffffff


	//   ....[9]....
        /*005c*/ 	.word	0xffffffff


	//   ....[10]....
        /*0060*/ 	.word	0xffffffff


	//   ....[11]....
        /*0064*/ 	.word	0xffffffff


	//----- nvinfo : EIATTR_COOP_GROUP_INSTR_OFFSETS
	.align		4
.L_898:
        /*0068*/ 	.byte	0x04, 0x28
        /*006a*/ 	.short	(.L_900 - .L_899)


	//   ....[0]....
.L_899:
        /*006c*/ 	.word	0x000041f0


	//   ....[1]....
        /*0070*/ 	.word	0x00004210


	//   ....[2]....
        /*0074*/ 	.word	0x000042c0


	//   ....[3]....
        /*0078*/ 	.word	0x000042d0


	//   ....[4]....
        /*007c*/ 	.word	0x00007520


	//   ....[5]....
        /*0080*/ 	.word	0x00007530


	//   ....[6]....
        /*0084*/ 	.word	0x00007560


	//   ....[7]....
        /*0088*/ 	.word	0x00007570


	//   ....[8]....
        /*008c*/ 	.word	0x000091a0


	//   ....[9]....
        /*0090*/ 	.word	0x000091e0


	//   ....[10]....
        /*0094*/ 	.word	0x000092c0


	//   ....[11]....
        /*0098*/ 	.word	0x000092e0


	//----- nvinfo : EIATTR_VRC_CTA_INIT_COUNT
	.align		4
.L_900:
        /*009c*/ 	.byte	0x02, 0x4a
	.zero		1
	.zero		1


	//----- nvinfo : EIATTR_EXIT_INSTR_OFFSETS
	.align		4
        /*00a0*/ 	.byte	0x04, 0x1c
        /*00a2*/ 	.short	(.L_902 - .L_901)


	//   ....[0]....
.L_901:
        /*00a4*/ 	.word	0x00000490


	//   ....[1]....
        /*00a8*/ 	.word	0x00000d40


	//   ....[2]....
        /*00ac*/ 	.word	0x00000d70


	//   ....[3]....
        /*00b0*/ 	.word	0x0000ac60


	//   ....[4]....
        /*00b4*/ 	.word	0x0000ad50


	//----- nvinfo : EIATTR_CRS_STACK_SIZE
	.align		4
.L_902:
        /*00b8*/ 	.byte	0x04, 0x1e
        /*00ba*/ 	.short	(.L_904 - .L_903)
.L_903:
        /*00bc*/ 	.word	0x00000000


	//----- nvinfo : EIATTR_CBANK_PARAM_SIZE
	.align		4
.L_904:
        /*00c0*/ 	.byte	0x03, 0x19
        /*00c2*/ 	.short	0x01d0


	//----- nvinfo : EIATTR_PARAM_CBANK
	.align		4
        /*00c4*/ 	.byte	0x04, 0x0a
        /*00c6*/ 	.short	(.L_906 - .L_905)
	.align		4
.L_905:
        /*00c8*/ 	.word	index@(.nv.constant0._ZN5flash24flash_fwd_splitkv_kernelI23Flash_fwd_kernel_traitsILi256ELi64ELi64ELi4ELb0ELb0EN7cutlass6half_tE19Flash_kernel_traitsILi256ELi64ELi64ELi4ES3_EELb0ELb0ELb0ELb0ELb1ELb0ELb0ELb0EEEvNS_16Flash_fwd_paramsE)
        /*00cc*/ 	.short	0x0380
        /*00ce*/ 	.short	0x01d0


	//----- nvinfo : EIATTR_SW_WAR
	.align		4
.L_906:
        /*00d0*/ 	.byte	0x04, 0x36
        /*00d2*/ 	.short	(.L_908 - .L_907)
.L_907:
        /*00d4*/ 	.word	0x00000008
.L_908:


//--------------------- .nv.info._ZN5flash24flash_fwd_splitkv_kernelI23Flash_fwd_kernel_traitsILi256ELi64ELi64ELi4ELb0ELb0EN7cutlass6half_tE19Flash_kernel_traitsILi256ELi64ELi64ELi4ES3_EELb0ELb0ELb0ELb0ELb1ELb1ELb0ELb0EEEvNS_16Flash_fwd_paramsE --------------------------
	.section	.nv.info._ZN5flash24flash_fwd_splitkv_kernelI23Flash_fwd_kernel_traitsILi256ELi64ELi64ELi4ELb0ELb0EN7cutlass6half_tE19Flash_kernel_traitsILi256ELi64ELi64ELi4ES3_EELb0ELb0ELb0ELb0ELb1ELb1ELb0ELb0EEEvNS_16Flash_fwd_paramsE,"",@"SHT_CUDA_INFO"
	.sectionflags	@""
	.align	4


	//----- nvinfo : EIATTR_CUDA_API_VERSION
	.align		4
        /*0000*/ 	.byte	0x04, 0x37
        /*0002*/ 	.short	(.L_910 - .L_909)
.L_909:
        /*0004*/ 	.word	0x00000082


	//----- nvinfo : EIATTR_KPARAM_INFO
	.align		4
.L_910:
        /*0008*/ 	.byte	0x04, 0x17
        /*000a*/ 	.short	(.L_912 - .L_911)
.L_911:
        /*000c*/ 	.word	0x00000000
        /*0010*/ 	.short	0x0000
        /*0012*/ 	.short	0x0000
        /*0014*/ 	.byte	0x00, 0xf0, 0x41, 0x07


	//----- nvinfo : EIATTR_SPARSE_MMA_MASK
	.align		4
.L_912:
        /*0018*/ 	.byte	0x03, 0x50
        /*001a*/ 	.short	0x0000


	//----- nvinfo : EIATTR_MAXREG_COUNT
	.align		4
        /*001c*/ 	.byte	0x03, 0x1b
        /*001e*/ 	.short	0x00ff


	//----- nvinfo : EIATTR_NUM_BARRIERS
	.align		4
        /*0020*/ 	.byte	0x02, 0x4c
        /*0022*/ 	.byte	0x01
	.zero		1


	//----- nvinfo : EIATTR_MERCURY_ISA_VERSION
	.align		4
        /*0024*/ 	.byte	0x03, 0x5f
        /*0026*/ 	.short	0x0101


	//----- nvinfo : EIATTR_INT_WARP_WIDE_INSTR_OFFSETS
	.align		4
        /*0028*/ 	.byte	0x04, 0x31
        /*002a*/ 	.short	(.L_914 - .L_913)


	//   ....[0]....
.L_913:
        /*002c*/ 	.word	0x00002310


	//   ....[1]....
        /*0030*/ 	.word	0x00002450


	//----- nvinfo : EIATTR_COOP_GROUP_MASK_REGIDS
	.align		4
.L_914:
        /*0034*/ 	.byte	0x04, 0x29
        /*0036*/ 	.short	(.L_916 - .L_915)


	//   ....[0]....
.L_915:
        /*0038*/ 	.word	0xffffffff


	//   ....[1]....
        /*003c*/ 	.word	0xffffffff


	//   ....[2]....
        /*0040*/ 	.word	0xffffffff


	//   ....[3]....
        /*0044*/ 	.word	0xffffffff


	//   ....[4]....
        /*0048*/ 	.word	0xffffffff


	//   ....[5]....
        /*004c*/ 	.word	0xffffffff


	//   ....[6]....
        /*0050*/ 	.word	0xffffffff


	//   ....[7]....
        /*0054*/ 	.word	0xffffffff


	//   ....[8]....
        /*0058*/ 	.word	0xffffffff


	//   ....[9]....
        /*005c*/ 	.word	0xffffffff


	//   ....[10]....
        /*0060*/ 	.word	0xffffffff


	//   ....[11]....
        /*0064*/ 	.word	0xffffffff


	//----- nvinfo : EIATTR_COOP_GROUP_INSTR_OFFSETS
	.align		4
.L_916:
        /*0068*/ 	.byte	0x04, 0x28
        /*006a*/ 	.short	(.L_918 - .L_917)


	//   ....[0]....
.L_917:
        /*006c*/ 	.word	0x00004600


	//   ....[1]....
        /*0070*/ 	.word	0x00004620


	//   ....[2]....
        /*0074*/ 	.word	0x000046d0


	//   ....[3]....
        /*0078*/ 	.word	0x000046e0


	//   ....[4]....
        /*007c*/ 	.word	0x00007d40


	//   ....[5]....
        /*0080*/ 	.word	0x00007d60


	//   ....[6]....
        /*0084*/ 	.word	0x00007dd0


	//   ....[7]....
        /*0088*/ 	.word	0x00007de0


	//   ....[8]....
        /*008c*/ 	.word	0x000099b0


	//   ....[9]....
        /*0090*/ 	.word	0x000099f0


	//   ....[10]....
        /*0094*/ 	.word	0x00009ad0


	//   ....[11]....
        /*0098*/ 	.word	0x00009af0


	//----- nvinfo : EIATTR_VRC_CTA_INIT_COUNT
	.align		4
.L_918:
        /*009c*/ 	.byte	0x02, 0x4a
	.zero		1
	.zero		1


	//----- nvinfo : EIATTR_EXIT_INSTR_OFFSETS
	.align		4
        /*00a0*/ 	.byte	0x04, 0x1c
        /*00a2*/ 	.short	(.L_920 - .L_919)


	//   ....[0]....
.L_919:
        /*00a4*/ 	.word	0x00000490


	//   ....[1]....
        /*00a8*/ 	.word	0x00000d40


	//   ....[2]....
        /*00ac*/ 	.word	0x00000d70


	//   ....[3]....
        /*00b0*/ 	.word	0x0000b470


	//   ....[4]....
        /*00b4*/ 	.word	0x0000b560


	//----- nvinfo : EIATTR_CRS_STACK_SIZE
	.align		4
.L_920:
        /*00b8*/ 	.byte	0x04, 0x1e
        /*00ba*/ 	.short	(.L_922 - .L_921)
.L_921:
        /*00bc*/ 	.word	0x00000000


	//----- nvinfo : EIATTR_CBANK_PARAM_SIZE
	.align		4
.L_922:
        /*00c0*/ 	.byte	0x03, 0x19
        /*00c2*/ 	.short	0x01d0


	//----- nvinfo : EIATTR_PARAM_CBANK
	.align		4
        /*00c4*/ 	.byte	0x04, 0x0a
        /*00c6*/ 	.short	(.L_924 - .L_923)
	.align		4
.L_923:
        /*00c8*/ 	.word	index@(.nv.constant0._ZN5flash24flash_fwd_splitkv_kernelI23Flash_fwd_kernel_traitsILi256ELi64ELi64ELi4ELb0ELb0EN7cutlass6half_tE19Flash_kernel_traitsILi256ELi64ELi64ELi4ES3_EELb0ELb0ELb0ELb0ELb1ELb1ELb0ELb0EEEvNS_16Flash_fwd_paramsE)
        /*00cc*/ 	.short	0x0380
        /*00ce*/ 	.short	0x01d0


	//----- nvinfo : EIATTR_SW_WAR
	.align		4
.L_924:
        /*00d0*/ 	.byte	0x04, 0x36
        /*00d2*/ 	.short	(.L_926 - .L_925)
.L_925:
        /*00d4*/ 	.word	0x00000008
.L_926:


//--------------------- .nv.info._ZN5flash24flash_fwd_splitkv_kernelI23Flash_fwd_kernel_traitsILi256ELi64ELi64ELi4ELb0ELb0EN7cutlass6half_tE19Flash_kernel_traitsILi256ELi64ELi64ELi4ES3_EELb0ELb0ELb1ELb0ELb0ELb0ELb0ELb0EEEvNS_16Flash_fwd_paramsE --------------------------
	.section	.nv.info._ZN5flash24flash_fwd_splitkv_kernelI23Flash_fwd_kernel_traitsILi256ELi64ELi64ELi4ELb0ELb0EN7cutlass6half_tE19Flash_kernel_traitsILi256ELi64ELi64ELi4ES3_EELb0ELb0ELb1ELb0ELb0ELb0ELb0ELb0EEEvNS_16Flash_fwd_paramsE,"",@"SHT_CUDA_INFO"
	.sectionflags	@""
	.align	4


	//----- nvinfo : EIATTR_CUDA_API_VERSION
	.align		4
        /*0000*/ 	.byte	0x04, 0x37
        /*0002*/ 	.short	(.L_928 - .L_927)
.L_927:
        /*0004*/ 	.word	0x00000082


	//----- nvinfo : EIATTR_KPARAM_INFO
	.align		4
.L_928:
        /*0008*/ 	.byte	0x04, 0x17
        /*000a*/ 	.short	(.L_930 - .L_929)
.L_929:
        /*000c*/ 	.word	0x00000000
        /*0010*/ 	.short	0x0000
        /*0012*/ 	.short	0x0000
        /*0014*/ 	.byte	0x00, 0xf0, 0x41, 0x07


	//----- nvinfo : EIATTR_SPARSE_MMA_MASK
	.align		4
.L_930:
        /*0018*/ 	.byte	0x03, 0x50
        /*001a*/ 	.short	0x0000


	//----- nvinfo : EIATTR_MAXREG_COUNT
	.align		4
        /*001c*/ 	.byte	0x03, 0x1b
        /*001e*/ 	.short	0x00ff


	//----- nvinfo : EIATTR_NUM_BARRIERS
	.align		4
        /*0020*/ 	.byte	0x02, 0x4c
        /*0022*/ 	.byte	0x01
	.zero		1


	//----- nvinfo : EIATTR_MERCURY_ISA_VERSION
	.align		4
        /*0024*/ 	.byte	0x03, 0x5f
        /*0026*/ 	.short	0x0101


	//----- nvinfo : EIATTR_COOP_GROUP_MASK_REGIDS
	.align		4
        /*0028*/ 	.byte	0x04, 0x29
        /*002a*/ 	.short	(.L_932 - .L_931)


	//   ....[0]....
.L_931:
        /*002c*/ 	.word	0xffffffff


	//   ....[1]....
        /*0030*/ 	.word	0xffffffff


	//   ....[2]....
        /*0034*/ 	.word	0xffffffff


	//   ....[3]....
        /*0038*/ 	.word	0xffffffff


	//   ....[4]....
        /*003c*/ 	.word	0xffffffff


	//   ....[5]....
        /*0040*/ 	.word	0xffffffff


	//   ....[6]....
        /*0044*/ 	.word	0xffffffff


	//   ....[7]....
        /*0048*/ 	.word	0xffffffff


	//   ....[8]....
        /*004c*/ 	.word	0xffffffff


	//   ....[9]....
        /*0050*/ 	.word	0xffffffff


	//   ....[10]....
        /*0054*/ 	.word	0xffffffff


	//   ....[11]....
        /*0058*/ 	.word	0xffffffff


	//----- nvinfo : EIATTR_COOP_GROUP_INSTR_OFFSETS
	.align		4
.L_932:
        /*005c*/ 	.byte	0x04, 0x28
        /*005e*/ 	.short	(.L_934 - .L_933)


	//   ....[0]....
.L_933:
        /*0060*/ 	.word	0x000062d0


	//   ....[1]....
        /*0064*/ 	.word	0x00006310


	//   ....[2]....
        /*0068*/ 	.word	0x000063a0


	//   ....[3]....
        /*006c*/ 	.word	0x000063d0


	//   ....[4]....
        /*0070*/ 	.word	0x0000a4f0


	//   ....[5]....
        /*0074*/ 	.word	0x0000a500


	//   ....[6]....
        /*0078*/ 	.word	0x0000a530


	//   ....[7]....
        /*007c*/ 	.word	0x0000a540


	//   ....[8]....
        /*0080*/ 	.word	0x0000c160


	//   ....[9]....
        /*0084*/ 	.word	0x0000c1a0


	//   ....[10]....
        /*0088*/ 	.word	0x0000c2a0


	//   ....[11]....
        /*008c*/ 	.word	0x0000c2c0


	//----- nvinfo : EIATTR_VRC_CTA_INIT_COUNT
	.align		4
.L_934:
        /*0090*/ 	.byte	0x02, 0x4a
	.zero		1
	.zero		1


	//----- nvinfo : EIATTR_EXIT_INSTR_OFFSETS
	.align		4
        /*0094*/ 	.byte	0x04, 0x1c
        /*0096*/ 	.short	(.L_936 - .L_935)


	//   ....[0]....
.L_935:
        /*0098*/ 	.word	0x00000490


	//   ....[1]....
        /*009c*/ 	.word	0x00000eb0


	//   ....[2]....
        /*00a0*/ 	.word	0x00000ee0


	//   ....[3]....
        /*00a4*/ 	.word	0x0000dd10


	//   ....[4]....
        /*00a8*/ 	.word	0x0000de50


	//   ....[5]....
        /*00ac*/ 	.word	0x0000de70


	//----- nvinfo : EIATTR_CRS_STACK_SIZE
	.align		4
.L_936:
        /*00b0*/ 	.byte	0x04, 0x1e
        /*00b2*/ 	.short	(.L_938 - .L_937)
.L_937:
        /*00b4*/ 	.word	0x00000000


	//----- nvinfo : EIATTR_CBANK_PARAM_SIZE
	.align		4
.L_938:
        /*00b8*/ 	.byte	0x03, 0x19
        /*00ba*/ 	.short	0x01d0


	//----- nvinfo : EIATTR_PARAM_CBANK
	.align		4
        /*00bc*/ 	.byte	0x04, 0x0a
        /*00be*/ 	.short	(.L_940 - .L_939)
	.align		4
.L_939:
        /*00c0*/ 	.word	index@(.nv.constant0._ZN5flash24flash_fwd_splitkv_kernelI23Flash_fwd_kernel_traitsILi256ELi64ELi64ELi4ELb0ELb0EN7cutlass6half_tE19Flash_kernel_traitsILi256ELi64ELi64ELi4ES3_EELb0ELb0ELb1ELb0ELb0ELb0ELb0ELb0EEEvNS_16Flash_fwd_paramsE)
        /*00c4*/ 	.short	0x0380
        /*00c6*/ 	.short	0x01d0


	//----- nvinfo : EIATTR_SW_WAR
	.align		4
.L_940:
        /*00c8*/ 	.byte	0x04, 0x36
        /*00ca*/ 	.short	(.L_942 - .L_941)
.L_941:
        /*00cc*/ 	.word	0x00000008
.L_942:


//--------------------- .nv.info._ZN5flash24flash_fwd_splitkv_kernelI23Flash_fwd_kernel_traitsILi256ELi64ELi64ELi4ELb0ELb0EN7cutlass6half_tE19Flash_kernel_traitsILi256ELi64ELi64ELi4ES3_EELb0ELb0ELb1ELb0ELb0ELb1ELb0ELb0EEEvNS_16Flash_fwd_paramsE --------------------------
	.section	.nv.info._ZN5flash24flash_fwd_splitkv_kernelI23Flash_fwd_kernel_traitsILi256ELi64ELi64ELi4ELb0ELb0EN7cutlass6half_tE19Flash_kernel_traitsILi256ELi64ELi64ELi4ES3_EELb0ELb0ELb1ELb0ELb0ELb1ELb0ELb0EEEvNS_16Flash_fwd_paramsE,"",@"SHT_CUDA_INFO"
	.sectionflags	@""
	.align	4


	//----- nvinfo : EIATTR_CUDA_API_VERSION
	.align		4
        /*0000*/ 	.byte	0x04, 0x37
        /*0002*/ 	.short	(.L_944 - .L_943)
.L_943:
        /*0004*/ 	.word	0x00000082


	//----- nvinfo : EIATTR_KPARAM_INFO
	.align		4
.L_944:
        /*0008*/ 	.byte	0x04, 0x17
        /*000a*/ 	.short	(.L_946 - .L_945)
.L_945:
        /*000c*/ 	.word	0x00000000
        /*0010*/ 	.short	0x0000
        /*0012*/ 	.short	0x0000
        /*0014*/ 	.byte	0x00, 0xf0, 0x41, 0x07


	//----- nvinfo : EIATTR_SPARSE_MMA_MASK
	.align		4
.L_946:
        /*0018*/ 	.byte	0x03, 0x50
        /*001a*/ 	.short	0x0000


	//----- nvinfo : EIATTR_MAXREG_COUNT
	.align		4
        /*001c*/ 	.byte	0x03, 0x1b
        /*001e*/ 	.short	0x00ff


	//----- nvinfo : EIATTR_NUM_BARRIERS
	.align		4
        /*0020*/ 	.byte	0x02, 0x4c
        /*0022*/ 	.byte	0x01
	.zero		1


	//----- nvinfo : EIATTR_MERCURY_ISA_VERSION
	.align		4
        /*0024*/ 	.byte	0x03, 0x5f
        /*0026*/ 	.short	0x0101


	//----- nvinfo : EIATTR_COOP_GROUP_MASK_REGIDS
	.align		4
        /*0028*/ 	.byte	0x04, 0x29
        /*002a*/ 	.short	(.L_948 - .L_947)


	//   ....[0]....
.L_947:
        /*002c*/ 	.word	0xffffffff


	//   ....[1]....
        /*0030*/ 	.word	0xffffffff


	//   ....[2]....
        /*0034*/ 	.word	0xffffffff


	//   ....[3]....
        /*0038*/ 	.word	0xffffffff


	//   ....[4]....
        /*003c*/ 	.word	0xffffffff


	//   ....[5]....
        /*0040*/ 	.word	0xffffffff


	//   ....[6]....
        /*0044*/ 	.word	0xffffffff


	//   ....[7]....
        /*0048*/ 	.word	0xffffffff


	//   ....[8]....
        /*004c*/ 	.word	0xffffffff


	//   ....[9]....
        /*0050*/ 	.word	0xffffffff


	//   ....[10]....
        /*0054*/ 	.word	0xffffffff


	//   ....[11]....
        /*0058*/ 	.word	0xffffffff


	//----- nvinfo : EIATTR_COOP_GROUP_INSTR_OFFSETS
	.align		4
.L_948:
        /*005c*/ 	.byte	0x04, 0x28
        /*005e*/ 	.short	(.L_950 - .L_949)


	//   ....[0]....
.L_949:
        /*0060*/ 	.word	0x00006700


	//   ....[1]....
        /*0064*/ 	.word	0x00006740


	//   ....[2]....
        /*0068*/ 	.word	0x000067c0


	//   ....[3]....
        /*006c*/ 	.word	0x000067f0


	//   ....[4]....
        /*0070*/ 	.word	0x0000acf0


	//   ....[5]....
        /*0074*/ 	.word	0x0000ad20


	//   ....[6]....
        /*0078*/ 	.word	0x0000ad70


	//   ....[7]....
        /*007c*/ 	.word	0x0000ad80


	//   ....[8]....
        /*0080*/ 	.word	0x0000c970


	//   ....[9]....
        /*0084*/ 	.word	0x0000c9b0


	//   ....[10]....
        /*0088*/ 	.word	0x0000cab0


	//   ....[11]....
        /*008c*/ 	.word	0x0000cad0


	//----- nvinfo : EIATTR_VRC_CTA_INIT_COUNT
	.align		4
.L_950:
        /*0090*/ 	.byte	0x02, 0x4a
	.zero		1
	.zero		1


	//----- nvinfo : EIATTR_EXIT_INSTR_OFFSETS
	.align		4
        /*0094*/ 	.byte	0x04, 0x1c
        /*0096*/ 	.short	(.L_952 - .L_951)


	//   ....[0]....
.L_951:
        /*0098*/ 	.word	0x00000490


	//   ....[1]....
        /*009c*/ 	.word	0x00000eb0


	//   ....[2]....
        /*00a0*/ 	.word	0x00000ee0


	//   ....[3]....
        /*00a4*/ 	.word	0x0000e520


	//   ....[4]....
        /*00a8*/ 	.word	0x0000e660


	//   ....[5]....
        /*00ac*/ 	.word	0x0000e680


	//----- nvinfo : EIATTR_CRS_STACK_SIZE
	.align		4
.L_952:
        /*00b0*/ 	.byte	0x04, 0x1e
        /*00b2*/ 	.short	(.L_954 - .L_953)
.L_953:
        /*00b4*/ 	.word	0x00000000


	//----- nvinfo : EIATTR_CBANK_PARAM_SIZE
	.align		4
.L_954:
        /*00b8*/ 	.byte	0x03, 0x19
        /*00ba*/ 	.short	0x01d0


	//----- nvinfo : EIATTR_PARAM_CBANK
	.align		4
        /*00bc*/ 	.byte	0x04, 0x0a
        /*00be*/ 	.short	(.L_956 - .L_955)
	.align		4
.L_955:
        /*00c0*/ 	.word	index@(.nv.constant0._ZN5flash24flash_fwd_splitkv_kernelI23Flash_fwd_kernel_traitsILi256ELi64ELi64ELi4ELb0ELb0EN7cutlass6half_tE19Flash_kernel_traitsILi256ELi64ELi64ELi4ES3_EELb0ELb0ELb1ELb0ELb0ELb1ELb0ELb0EEEvNS_16Flash_fwd_paramsE)
        /*00c4*/ 	.short	0x0380
        /*00c6*/ 	.short	0x01d0


	//----- nvinfo : EIATTR_SW_WAR
	.align		4
.L_956:
        /*00c8*/ 	.byte	0x04, 0x36
        /*00ca*/ 	.short	(.L_958 - .L_957)
.L_957:
        /*00cc*/ 	.word	0x00000008
.L_958:


//--------------------- .nv.info._ZN5flash24flash_fwd_splitkv_kernelI23Flash_fwd_kernel_traitsILi256ELi64ELi64ELi4ELb0ELb0EN7cutlass6half_tE19Flash_kernel_traitsILi256ELi64ELi64ELi4ES3_EELb0ELb0ELb0ELb0ELb1ELb0ELb0ELb1EEEvNS_16Flash_fwd_paramsE --------------------------
	.section	.nv.info._ZN5flash24flash_fwd_splitkv_kernelI23Flash_fwd_kernel_traitsILi256ELi64ELi64ELi4ELb0ELb0EN7cutlass6half_tE19Flash_kernel_traitsILi256ELi64ELi64ELi4ES3_EELb0ELb0ELb0ELb0ELb1ELb0ELb0ELb1EEEvNS_16Flash_fwd_paramsE,"",@"SHT_CUDA_INFO"
	.sectionflags	@""
	.align	4


	//----- nvinfo : EIATTR_CUDA_API_VERSION
	.align		4
        /*0000*/ 	.byte	0x04, 0x37
        /*0002*/ 	.short	(.L_960 - .L_959)
.L_959:
        /*0004*/ 	.word	0x00000082


	//----- nvinfo : EIATTR_KPARAM_INFO
	.align		4
.L_960:
        /*0008*/ 	.byte	0x04, 0x17
        /*000a*/ 	.short	(.L_962 - .L_961)
.L_961:
        /*000c*/ 	.word	0x00000000
        /*0010*/ 	.short	0x0000
        /*0012*/ 	.short	0x0000
        /*0014*/ 	.byte	0x00, 0xf0, 0x41, 0x07


	//----- nvinfo : EIATTR_SPARSE_MMA_MASK
	.align		4
.L_962:
        /*0018*/ 	.byte	0x03, 0x50
        /*001a*/ 	.short	0x0000


	//----- nvinfo : EIATTR_MAXREG_COUNT
	.align		4
        /*001c*/ 	.byte	0x03, 0x1b
        /*001e*/ 	.short	0x00ff


	//----- nvinfo : EIATTR_NUM_BARRIERS
	.align		4
        /*0020*/ 	.byte	0x02, 0x4c
        /*0022*/ 	.byte	0x01
	.zero		1


	//----- nvinfo : EIATTR_MERCURY_ISA_VERSION
	.align		4
        /*0024*/ 	.byte	0x03, 0x5f
        /*0026*/ 	.short	0x0101


	//----- nvinfo : EIATTR_COOP_GROUP_MASK_REGIDS
	.align		4
        /*0028*/ 	.byte	0x04, 0x29
        /*002a*/ 	.short	(.L_964 - .L_963)


	//   ....[0]....
.L_963:
        /*002c*/ 	.word	0xffffffff


	//   ....[1]....
        /*0030*/ 	.word	0xffffffff


	//   ....[2]....
        /*0034*/ 	.word	0xffffffff


	//   ....[3]....
        /*0038*/ 	.word	0xffffffff


	//   ....[4]....
        /*003c*/ 	.word	0xffffffff


	//   ....[5]....
        /*0040*/ 	.word	0xffffffff


	//   ....[6]....
        /*0044*/ 	.word	0xffffffff


	//   ....[7]....
        /*0048*/ 	.word	0xffffffff


	//   ....[8]....
        /*004c*/ 	.word	0xffffffff


	//   ....[9]....
        /*0050*/ 	.word	0xffffffff


	//   ....[10]....
        /*0054*/ 	.word	0xffffffff


	//   ....[11]....
        /*0058*/ 	.word	0xffffffff


	//----- nvinfo : EIATTR_COOP_GROUP_INSTR_OFFSETS
	.align		4
.L_964:
        /*005c*/ 	.byte	0x04, 0x28
        /*005e*/ 	.short	(.L_966 - .L_965)


	//   ....[0]....
.L_965:
        /*0060*/ 	.word	0x00016c80


	//   ....[1]....
        /*0064*/ 	.word	0x00016ca0


	//   ....[2]....
        /*0068*/ 	.word	0x00016d70


	//   ....[3]....
        /*006c*/ 	.word	0x00016d80


	//   ....[4]....
        /*0070*/ 	.word	0x00019fb0


	//   ....[5]....
        /*0074*/ 	.word	0x00019fc0


	//   ....[6]....
        /*0078*/ 	.word	0x00019ff0


	//   ....[7]....
        /*007c*/ 	.word	0x0001a000


	//   ....[8]....
        /*0080*/ 	.word	0x0001bc50


	//   ....[9]....
        /*0084*/ 	.word	0x0001bc90


	//   ....[10]....
        /*0088*/ 	.word	0x0001bd20


	//   ....[11]....
        /*008c*/ 	.word	0x0001bd30


	//----- nvinfo : EIATTR_VRC_CTA_INIT_COUNT
	.align		4
.L_966:
        /*0090*/ 	.byte	0x02, 0x4a
	.zero		1
	.zero		1


	//----- nvinfo : EIATTR_EXIT_INSTR_OFFSETS
	.align		4
        /*0094*/ 	.byte	0x04, 0x1c
        /*0096*/ 	.short	(.L_968 - .L_967)


	//   ....[0]....
.L_967:
        /*0098*/ 	.word	0x00000330


	//   ....[1]....
        /*009c*/ 	.word	0x00000ba0


	//   ....[2]....
        /*00a0*/ 	.word	0x00000bd0


	//   ....[3]....
        /*00a4*/ 	.word	0x0001d6f0


	//   ....[4]....
        /*00a8*/ 	.word	0x0001d7e0


	//----- nvinfo : EIATTR_CRS_STACK_SIZE
	.align		4
.L_968:
        /*00ac*/ 	.byte	0x04, 0x1e
        /*00ae*/ 	.short	(.L_970 - .L_969)
.L_969:
        /*00b0*/ 	.word	0x00000000


	//----- nvinfo : EIATTR_CBANK_PARAM_SIZE
	.align		4
.L_970:
        /*00b4*/ 	.byte	0x03, 0x19
        /*00b6*/ 	.short	0x01d0


	//----- nvinfo : EIATTR_PARAM_CBANK
	.align		4
        /*00b8*/ 	.byte	0x04, 0x0a
        /*00ba*/ 	.short	(.L_972 - .L_971)
	.align		4
.L_971:
        /*00bc*/ 	.word	index@(.nv.constant0._ZN5flash24flash_fwd_splitkv_kernelI23Flash_fwd_kernel_traitsILi256ELi64ELi64ELi4ELb0ELb0EN7cutlass6half_tE19Flash_kernel_traitsILi256ELi64ELi64ELi4ES3_EELb0ELb0ELb0ELb0ELb1ELb0ELb0ELb1EEEvNS_16Flash_fwd_paramsE)
        /*00c0*/ 	.short	0x0380
        /*00c2*/ 	.short	0x01d0


	//----- nvinfo : EIATTR_SW_WAR
	.align		4
.L_972:
        /*00c4*/ 	.byte	0x04, 0x36
        /*00c6*/ 	.short	(.L_974 - .L_973)
.L_973:
        /*00c8*/ 	.word	0x00000008
.L_974:


//--------------------- .nv.info._ZN5flash24flash_fwd_splitkv_kernelI23Flash_fwd_kernel_traitsILi256ELi64ELi64ELi4ELb0ELb0EN7cutlass6half_tE19Flash_kernel_traitsILi256ELi64ELi64ELi4ES3_EELb0ELb0ELb0ELb0ELb1ELb1ELb0ELb1EEEvNS_16Flash_fwd_paramsE --------------------------
	.section	.nv.info._ZN5flash24flash_fwd_splitkv_kernelI23Flash_fwd_kernel_traitsILi256ELi64ELi64ELi4ELb0ELb0EN7cutlass6half_tE19Flash_kernel_traitsILi256ELi64ELi64ELi4ES3_EELb0ELb0ELb0ELb0ELb1ELb1ELb0ELb1EEEvNS_16Flash_fwd_paramsE,"",@"SHT_CUDA_INFO"
	.sectionflags	@""
	.align	4


	//----- nvinfo : EIATTR_CUDA_API_VERSION
	.align		4
        /*0000*/ 	.byte	0x04, 0x37
        /*0002*/ 	.short	(.L_976 - .L_975)
.L_975:
        /*0004*/ 	.word	0x00000082


	//----- nvinfo : EIATTR_KPARAM_INFO
	.align		4
.L_976:
        /*0008*/ 	.byte	0x04, 0x17
        /*000a*/ 	.short	(.L_978 - .L_977)
.L_977:
        /*000c*/ 	.word	0x00000000
        /*0010*/ 	.short	0x0000
        /*0012*/ 	.short	0x0000
        /*0014*/ 	.byte	0x00, 0xf0, 0x41, 0x07


	//----- nvinfo : EIATTR_SPARSE_MMA_MASK
	.align		4
.L_978:
        /*0018*/ 	.byte	0x03, 0x50
        /*001a*/ 	.short	0x0000


	//----- nvinfo : EIATTR_MAXREG_COUNT
	.align		4
        /*001c*/ 	.byte	0x03, 0x1b
        /*001e*/ 	.short	0x00ff


	//----- nvinfo : EIATTR_NUM_BARRIERS
	.align		4
        /*0020*/ 	.byte	0x02, 0x4c
        /*0022*/ 	.byte	0x01
	.zero		1


	//----- nvinfo : EIATTR_MERCURY_ISA_VERSION
	.align		4
        /*0024*/ 	.byte	0x03, 0x5f
        /*0026*/ 	.short	0x0101


	//----- nvinfo : EIATTR_COOP_GROUP_MASK_REGIDS
	.align		4
        /*0028*/ 	.byte	0x04, 0x29
        /*002a*/ 	.short	(.L_980 - .L_979)


	//   ....[0]....
.L_979:
        /*002c*/ 	.word	0xffffffff


	//   ....[1]....
        /*0030*/ 	.word	0xffffffff


	//   ....[2]....
        /*0034*/ 	.word	0xffffffff


	//   ....[3]....
        /*0038*/ 	.word	0xffffffff


	//   ....[4]....
        /*003c*/ 	.word	0xffffffff


	//   ....[5]....
        /*0040*/ 	.word	0xffffffff


	//   ....[6]....
        /*0044*/ 	.word	0xffffffff


	//   ....[7]....
        /*0048*/ 	.word	0xffffffff


	//   ....[8]....
        /*004c*/ 	.word	0xffffffff


	//   ....[9]....
        /*0050*/ 	.word	0xffffffff


	//   ....[10]....
        /*0054*/ 	.word	0xffffffff


	//   ....[11]....
        /*0058*/ 	.word	0xffffffff


	//----- nvinfo : EIATTR_COOP_GROUP_INSTR_OFFSETS
	.align		4
.L_980:
        /*005c*/ 	.byte	0x04, 0x28
        /*005e*/ 	.short	(.L_982 - .L_981)


	//   ....[0]....
.L_981:
        /*0060*/ 	.word	0x000170a0


	//   ....[1]....
        /*0064*/ 	.word	0x000170c0


	//   ....[2]....
        /*0068*/ 	.word	0x00017190


	//   ....[3]....
        /*006c*/ 	.word	0x000171a0


	//   ....[4]....
        /*0070*/ 	.word	0x0001a7c0


	//   ....[5]....
        /*0074*/ 	.word	0x0001a7d0


	//   ....[6]....
        /*0078*/ 	.word	0x0001a800


	//   ....[7]....
        /*007c*/ 	.word	0x0001a810


	//   ....[8]....
        /*0080*/ 	.word	0x0001c470


	//   ....[9]....
        /*0084*/ 	.word	0x0001c4b0


	//   ....[10]....
        /*0088*/ 	.word	0x0001c540


	//   ....[11]....
        /*008c*/ 	.word	0x0001c550


	//----- nvinfo : EIATTR_VRC_CTA_INIT_COUNT
	.align		4
.L_982:
        /*0090*/ 	.byte	0x02, 0x4a
	.zero		1
	.zero		1


	//----- nvinfo : EIATTR_EXIT_INSTR_OFFSETS
	.align		4
        /*0094*/ 	.byte	0x04, 0x1c
        /*0096*/ 	.short	(.L_984 - .L_983)


	//   ....[0]....
.L_983:
        /*0098*/ 	.word	0x00000330


	//   ....[1]....
        /*009c*/ 	.word	0x00000ba0


	//   ....[2]....
        /*00a0*/ 	.word	0x00000bd0


	//   ....[3]....
        /*00a4*/ 	.word	0x0001df10


	//   ....[4]....
        /*00a8*/ 	.word	0x0001e000


	//----- nvinfo : EIATTR_CRS_STACK_SIZE
	.align		4
.L_984:
        /*00ac*/ 	.byte	0x04, 0x1e
        /*00ae*/ 	.short	(.L_986 - .L_985)
.L_985:
        /*00b0*/ 	.word	0x00000000


	//----- nvinfo : EIATTR_CBANK_PARAM_SIZE
	.align		4
.L_986:
        /*00b4*/ 	.byte	0x03, 0x19
        /*00b6*/ 	.short	0x01d0


	//----- nvinfo : EIATTR_PARAM_CBANK
	.align		4
        /*00b8*/ 	.byte	0x04, 0x0a
        /*00ba*/ 	.short	(.L_988 - .L_987)
	.align		4
.L_987:
        /*00bc*/ 	.word	index@(.nv.constant0._ZN5flash24flash_fwd_splitkv_kernelI23Flash_fwd_kernel_traitsILi256ELi64ELi64ELi4ELb0ELb0EN7cutlass6half_tE19Flash_kernel_traitsILi256ELi64ELi64ELi4ES3_EELb0ELb0ELb0ELb0ELb1ELb1ELb0ELb1EEEvNS_16Flash_fwd_paramsE)
        /*00c0*/ 	.short	0x0380
        /*00c2*/ 	.short	0x01d0


	//----- nvinfo : EIATTR_SW_WAR
	.align		4
.L_988:
        /*00c4*/ 	.byte	0x04, 0x36
        /*00c6*/ 	.short	(.L_990 - .L_989)
.L_989:
        /*00c8*/ 	.word	0x00000008
.L_990:


//--------------------- .nv.info._ZN5flash24flash_fwd_splitkv_kernelI23Flash_fwd_kernel_traitsILi256ELi64ELi64ELi4ELb0ELb0EN7cutlass6half_tE19Flash_kernel_traitsILi256ELi64ELi64ELi4ES3_EELb0ELb0ELb1ELb0ELb0ELb0ELb0ELb1EEEvNS_16Flash_fwd_paramsE --------------------------
	.section	.nv.info._ZN5flash24flash_fwd_splitkv_kernelI23Flash_fwd_kernel_traitsILi256ELi64ELi64ELi4ELb0ELb0EN7cutlass6half_tE19Flash_kernel_traitsILi256ELi64ELi64ELi4ES3_EELb0ELb0ELb1ELb0ELb0ELb0ELb0ELb1EEEvNS_16Flash_fwd_paramsE,"",@"SHT_CUDA_INFO"
	.sectionflags	@""
	.align	4


	//----- nvinfo : EIATTR_CUDA_API_VERSION
	.align		4
        /*0000*/ 	.byte	0x04, 0x37
        /*0002*/ 	.short	(.L_992 - .L_991)
.L_991:
        /*0004*/ 	.word	0x00000082


	//----- nvinfo : EIATTR_KPARAM_INFO
	.align		4
.L_992:
        /*0008*/ 	.byte	0x04, 0x17
        /*000a*/ 	.short	(.L_994 - .L_993)
.L_993:
        /*000c*/ 	.word	0x00000000
        /*0010*/ 	.short	0x0000
        /*0012*/ 	.short	0x0000
        /*0014*/ 	.byte	0x00, 0xf0, 0x41, 0x07


	//----- nvinfo : EIATTR_SPARSE_MMA_MASK
	.align		4
.L_994:
        /*0018*/ 	.byte	0x03, 0x50
        /*001a*/ 	.short	0x0000


	//----- nvinfo : EIATTR_MAXREG_COUNT
	.align		4
        /*001c*/ 	.byte	0x03, 0x1b
        /*001e*/ 	.short	0x00ff


	//----- nvinfo : EIATTR_NUM_BARRIERS
	.align		4
        /*0020*/ 	.byte	0x02, 0x4c
        /*0022*/ 	.byte	0x01
	.zero		1


	//----- nvinfo : EIATTR_MERCURY_ISA_VERSION
	.align		4
        /*0024*/ 	.byte	0x03, 0x5f
        /*0026*/ 	.short	0x0101


	//----- nvinfo : EIATTR_COOP_GROUP_MASK_REGIDS
	.align		4
        /*0028*/ 	.byte	0x04, 0x29
        /*002a*/ 	.short	(.L_996 - .L_995)


	//   ....[0]....
.L_995:
        /*002c*/ 	.word	0xffffffff


	//   ....[1]....
        /*0030*/ 	.word	0xffffffff


	//   ....[2]....
        /*0034*/ 	.word	0xffffffff


	//   ....[3]....
        /*0038*/ 	.word	0xffffffff


	//   ....[4]....
        /*003c*/ 	.word	0xffffffff


	//   ....[5]....
        /*0040*/ 	.word	0xffffffff


	//   ....[6]....
        /*0044*/ 	.word	0xffffffff


	//   ....[7]....
        /*0048*/ 	.word	0xffffffff


	//   ....[8]....
        /*004c*/ 	.word	0xffffffff


	//   ....[9]....
        /*0050*/ 	.word	0xffffffff


	//   ....[10]....
        /*0054*/ 	.word	0xffffffff


	//   ....[11]....
        /*0058*/ 	.word	0xffffffff


	//----- nvinfo : EIATTR_COOP_GROUP_INSTR_OFFSETS
	.align		4
.L_996:
        /*005c*/ 	.byte	0x04, 0x28
        /*005e*/ 	.short	(.L_998 - .L_997)


	//   ....[0]....
.L_997:
        /*0060*/ 	.word	0x0001a730


	//   ....[1]....
        /*0064*/ 	.word	0x0001a750


	//   ....[2]....
        /*0068*/ 	.word	0x0001a770


	//   ....[3]....
        /*006c*/ 	.word	0x0001a790


	//   ....[4]....
        /*0070*/ 	.word	0x0001e930


	//   ....[5]....
        /*0074*/ 	.word	0x0001e940


	//   ....[6]....
        /*0078*/ 	.word	0x0001e970


	//   ....[7]....
        /*007c*/ 	.word	0x0001e980


	//   ....[8]....
        /*0080*/ 	.word	0x000205a0


	//   ....[9]....
        /*0084*/ 	.word	0x000205e0


	//   ....[10]....
        /*0088*/ 	.word	0x000206a0


	//   ....[11]....
        /*008c*/ 	.word	0x000206e0


	//----- nvinfo : EIATTR_VRC_CTA_INIT_COUNT
	.align		4
.L_998:
        /*0090*/ 	.byte	0x02, 0x4a
	.zero		1
	.zero		1


	//----- nvinfo : EIATTR_EXIT_INSTR_OFFSETS
	.align		4
        /*0094*/ 	.byte	0x04, 0x1c
        /*0096*/ 	.short	(.L_1000 - .L_999)


	//   ....[0]....
.L_999:
        /*0098*/ 	.word	0x00000480


	//   ....[1]....
        /*009c*/ 	.word	0x00000eb0


	//   ....[2]....
        /*00a0*/ 	.word	0x00000ee0


	//   ....[3]....
        /*00a4*/ 	.word	0x00022180


	//   ....[4]....
        /*00a8*/ 	.word	0x000222d0


	//   ....[5]....
        /*00ac*/ 	.word	0x000222f0


	//----- nvinfo : EIATTR_CRS_STACK_SIZE
	.align		4
.L_1000:
        /*00b0*/ 	.byte	0x04, 0x1e
        /*00b2*/ 	.short	(.L_1002 - .L_1001)
.L_1001:
        /*00b4*/ 	.word	0x00000000


	//----- nvinfo : EIATTR_CBANK_PARAM_SIZE
	.align		4
.L_1002:
        /*00b8*/ 	.byte	0x03, 0x19
        /*00ba*/ 	.short	0x01d0


	//----- nvinfo : EIATTR_PARAM_CBANK
	.align		4
        /*00bc*/ 	.byte	0x04, 0x0a
        /*00be*/ 	.short	(.L_1004 - .L_1003)
	.align		4
.L_1003:
        /*00c0*/ 	.word	index@(.nv.constant0._ZN5flash24flash_fwd_splitkv_kernelI23Flash_fwd_kernel_traitsILi256ELi64ELi64ELi4ELb0ELb0EN7cutlass6half_tE19Flash_kernel_traitsILi256ELi64ELi64ELi4ES3_EELb0ELb0ELb1ELb0ELb0ELb0ELb0ELb1EEEvNS_16Flash_fwd_paramsE)
        /*00c4*/ 	.short	0x0380
        /*00c6*/ 	.short	0x01d0


	//----- nvinfo : EIATTR_SW_WAR
	.align		4
.L_1004:
        /*00c8*/ 	.byte	0x04, 0x36
        /*00ca*/ 	.short	(.L_1006 - .L_1005)
.L_1005:
        /*00cc*/ 	.word	0x00000008
.L_1006:


//--------------------- .nv.info._ZN5flash24flash_fwd_splitkv_kernelI23Flash_fwd_kernel_traitsILi256ELi64ELi64ELi4ELb0ELb0EN7cutlass6half_tE19Flash_kernel_traitsILi256ELi64ELi64ELi4ES3_EELb0ELb0ELb1ELb0ELb0ELb1ELb0ELb1EEEvNS_16Flash_fwd_paramsE --------------------------
	.section	.nv.info._ZN5flash24flash_fwd_splitkv_kernelI23Flash_fwd_kernel_traitsILi256ELi64ELi64ELi4ELb0ELb0EN7cutlass6half_tE19Flash_kernel_traitsILi256ELi64ELi64ELi4ES3_EELb0ELb0ELb1ELb0ELb0ELb1ELb0ELb1EEEvNS_16Flash_fwd_paramsE,"",@"SHT_CUDA_INFO"
	.sectionflags	@""
	.align	4


	//----- nvinfo : EIATTR_CUDA_API_VERSION
	.align		4
        /*0000*/ 	.byte	0x04, 0x37
        /*0002*/ 	.short	(.L_1008 - .L_1007)
.L_1007:
        /*0004*/ 	.word	0x00000082


	//----- nvinfo : EIATTR_KPARAM_INFO
	.align		4
.L_1008:
        /*0008*/ 	.byte	0x04, 0x17
        /*000a*/ 	.short	(.L_1010 - .L_1009)
.L_1009:
        /*000c*/ 	.word	0x00000000
        /*0010*/ 	.short	0x0000
        /*0012*/ 	.short	0x0000
        /*0014*/ 	.byte	0x00, 0xf0, 0x41, 0x07


	//----- nvinfo : EIATTR_SPARSE_MMA_MASK
	.align		4
.L_1010:
        /*0018*/ 	.byte	0x03, 0x50
        /*001a*/ 	.short	0x0000


	//----- nvinfo : EIATTR_MAXREG_COUNT
	.align		4
        /*001c*/ 	.byte	0x03, 0x1b
        /*001e*/ 	.short	0x00ff


	//----- nvinfo : EIATTR_NUM_BARRIERS
	.align		4
        /*0020*/ 	.byte	0x02, 0x4c
        /*0022*/ 	.byte	0x01
	.zero		1


	//----- nvinfo : EIATTR_MERCURY_ISA_VERSION
	.align		4
        /*0024*/ 	.byte	0x03, 0x5f
        /*0026*/ 	.short	0x0101


	//----- nvinfo : EIATTR_COOP_GROUP_MASK_REGIDS
	.align		4
        /*0028*/ 	.byte	0x04, 0x29
        /*002a*/ 	.short	(.L_1012 - .L_1011)


	//   ....[0]....
.L_1011:
        /*002c*/ 	.word	0xffffffff


	//   ....[1]....
        /*0030*/ 	.word	0xffffffff


	//   ....[2]....
        /*0034*/ 	.word	0xffffffff


	//   ....[3]....
        /*0038*/ 	.word	0xffffffff


	//   ....[4]....
        /*003c*/ 	.word	0xffffffff


	//   ....[5]....
        /*0040*/ 	.word	0xffffffff


	//   ....[6]....
        /*0044*/ 	.word	0xffffffff


	//   ....[7]....
        /*0048*/ 	.word	0xffffffff


	//   ....[8]....
        /*004c*/ 	.word	0xffffffff


	//   ....[9]....
        /*0050*/ 	.word	0xffffffff


	//   ....[10]....
        /*0054*/ 	.word	0xffffffff


	//   ....[11]....
        /*0058*/ 	.word	0xffffffff


	//----- nvinfo : EIATTR_COOP_GROUP_INSTR_OFFSETS
	.align		4
.L_1012:
        /*005c*/ 	.byte	0x04, 0x28
        /*005e*/ 	.short	(.L_1014 - .L_1013)


	//   ....[0]....
.L_1013:
        /*0060*/ 	.word	0x0001ab30


	//   ....[1]....
        /*0064*/ 	.word	0x0001ab50


	//   ....[2]....
        /*0068*/ 	.word	0x0001ab70


	//   ....[3]....
        /*006c*/ 	.word	0x0001ab90


	//   ....[4]....
        /*0070*/ 	.word	0x0001f120


	//   ....[5]....
        /*0074*/ 	.word	0x0001f150


	//   ....[6]....
        /*0078*/ 	.word	0x0001f1a0


	//   ....[7]....
        /*007c*/ 	.word	0x0001f1b0


	//   ....[8]....
        /*0080*/ 	.word	0x00020da0


	//   ....[9]....
        /*0084*/ 	.word	0x00020de0


	//   ....[10]....
        /*0088*/ 	.word	0x00020ea0


	//   ....[11]....
        /*008c*/ 	.word	0x00020ee0


	//----- nvinfo : EIATTR_VRC_CTA_INIT_COUNT
	.align		4
.L_1014:
        /*0090*/ 	.byte	0x02, 0x4a
	.zero		1
	.zero		1


	//----- nvinfo : EIATTR_EXIT_INSTR_OFFSETS
	.align		4
        /*0094*/ 	.byte	0x04, 0x1c
        /*0096*/ 	.short	(.L_1016 - .L_1015)


	//   ....[0]....
.L_1015:
        /*0098*/ 	.word	0x00000480


	//   ....[1]....
        /*009c*/ 	.word	0x00000eb0


	//   ....[2]....
        /*00a0*/ 	.word	0x00000ee0


	//   ....[3]....
        /*00a4*/ 	.word	0x00022980


	//   ....[4]....
        /*00a8*/ 	.word	0x00022ad0


	//   ....[5]....
        /*00ac*/ 	.word	0x00022af0


	//----- nvinfo : EIATTR_CRS_STACK_SIZE
	.align		4
.L_1016:
        /*00b0*/ 	.byte	0x04, 0x1e
        /*00b2*/ 	.short	(.L_1018 - .L_1017)
.L_1017:
        /*00b4*/ 	.word	0x00000000


	//----- nvinfo : EIATTR_CBANK_PARAM_SIZE
	.align		4
.L_1018:
        /*00b8*/ 	.byte	0x03, 0x19
        /*00ba*/ 	.short	0x01d0


	//----- nvinfo : EIATTR_PARAM_CBANK
	.align		4
        /*00bc*/ 	.byte	0x04, 0x0a
        /*00be*/ 	.short	(.L_1020 - .L_1019)
	.align		4
.L_1019:
        /*00c0*/ 	.word	index@(.nv.constant0._ZN5flash24flash_fwd_splitkv_kernelI23Flash_fwd_kernel_traitsILi256ELi64ELi64ELi4ELb0ELb0EN7cutlass6half_tE19Flash_kernel_traitsILi256ELi64ELi64ELi4ES3_EELb0ELb0ELb1ELb0ELb0ELb1ELb0ELb1EEEvNS_16Flash_fwd_paramsE)
        /*00c4*/ 	.short	0x0380
        /*00c6*/ 	.short	0x01d0


	//----- nvinfo : EIATTR_SW_WAR
	.align		4
.L_1020:
        /*00c8*/ 	.byte	0x04, 0x36
        /*00ca*/ 	.short	(.L_1022 - .L_1021)
.L_1021:
        /*00cc*/ 	.word	0x00000008
.L_1022:


//--------------------- .nv.info._ZN5flash24flash_fwd_splitkv_kernelI23Flash_fwd_kernel_traitsILi256ELi64ELi64ELi4ELb0ELb0EN7cutlass6half_tE19Flash_kernel_traitsILi256ELi64ELi64ELi4ES3_EELb0ELb0ELb0ELb0ELb1ELb0ELb1ELb0EEEvNS_16Flash_fwd_paramsE --------------------------
	.section	.nv.info._ZN5flash24flash_fwd_splitkv_kernelI23Flash_fwd_kernel_traitsILi256ELi64ELi64ELi4ELb0ELb0EN7cutlass6half_tE19Flash_kernel_traitsILi256ELi64ELi64ELi4ES3_EELb0ELb0ELb0ELb0ELb1ELb0ELb1ELb0EEEvNS_16Flash_fwd_paramsE,"",@"SHT_CUDA_INFO"
	.sectionflags	@""
	.align	4


	//----- nvinfo : EIATTR_CUDA_API_VERSION
	.align		4
        /*0000*/ 	.byte	0x04, 0x37
        /*0002*/ 	.short	(.L_1024 - .L_1023)
.L_1023:
        /*0004*/ 	.word	0x00000082


	//----- nvinfo : EIATTR_KPARAM_INFO
	.align		4
.L_1024:
        /*0008*/ 	.byte	0x04, 0x17
        /*000a*/ 	.short	(.L_1026 - .L_1025)
.L_1025:
        /*000c*/ 	.word	0x00000000
        /*0010*/ 	.short	0x0000
        /*0012*/ 	.short	0x0000
        /*0014*/ 	.byte	0x00, 0xf0, 0x41, 0x07


	//----- nvinfo : EIATTR_SPARSE_MMA_MASK
	.align		4
.L_1026:
        /*0018*/ 	.byte	0x03, 0x50
        /*001a*/ 	.short	0x0000


	//----- nvinfo : EIATTR_MAXREG_COUNT
	.align		4
        /*001c*/ 	.byte	0x03, 0x1b
        /*001e*/ 	.short	0x00ff


	//----- nvinfo : EIATTR_NUM_BARRIERS
	.align		4
        /*0020*/ 	.byte	0x02, 0x4c
        /*0022*/ 	.byte	0x01
	.zero		1


	//----- nvinfo : EIATTR_MERCURY_ISA_VERSION
	.align		4
        /*0024*/ 	.byte	0x03, 0x5f
        /*0026*/ 	.short	0x0101


	//----- nvinfo : EIATTR_COOP_GROUP_MASK_REGIDS
	.align		4
        /*0028*/ 	.byte	0x04, 0x29
        /*002a*/ 	.short	(.L_1028 - .L_1027)


	//   ....[0]....
.L_1027:
        /*002c*/ 	.word	0xffffffff


	//   ....[1]....
        /*0030*/ 	.word	0xffffffff


	//   ....[2]....
        /*0034*/ 	.word	0xffffffff


	//   ....[3]....
        /*0038*/ 	.word	0xffffffff


	//   ....[4]....
        /*003c*/ 	.word	0xffffffff


	//   ....[5]....
        /*0040*/ 	.word	0xffffffff


	//   ....[6]....
        /*0044*/ 	.word	0xffffffff


	//   ....[7]....
        /*0048*/ 	.word	0xffffffff


	//   ....[8]....
        /*004c*/ 	.word	0xffffffff


	//   ....[9]....
        /*0050*/ 	.word	0xffffffff


	//   ....[10]....
        /*0054*/ 	.word	0xffffffff


	//   ....[11]....
        /*0058*/ 	.word	0xffffffff


	//----- nvinfo : EIATTR_COOP_GROUP_INSTR_OFFSETS
	.align		4
.L_1028:
        /*005c*/ 	.byte	0x04, 0x28
        /*005e*/ 	.short	(.L_1030 - .L_1029)


	//   ....[0]....
.L_1029:
        /*0060*/ 	.word	0x00004460


	//   ....[1]....
        /*0064*/ 	.word	0x00004480


	//   ....[2]....
        /*0068*/ 	.word	0x00004530


	//   ....[3]....
        /*006c*/ 	.word	0x00004540


	//   ....[4]....
        /*0070*/ 	.word	0x00007780


	//   ....[5]....
        /*0074*/ 	.word	0x00007790


	//   ....[6]....
        /*0078*/ 	.word	0x000077c0


	//   ....[7]....
        /*007c*/ 	.word	0x000077d0


	//   ....[8]....
        /*0080*/ 	.word	0x00009400


	//   ....[9]....
        /*0084*/ 	.word	0x00009440


	//   ....[10]....
        /*0088*/ 	.word	0x00009570


	//   ....[11]....
        /*008c*/ 	.word	0x00009590


	//----- nvinfo : EIATTR_VRC_CTA_INIT_COUNT
	.align		4
.L_1030:
        /*0090*/ 	.byte	0x02, 0x4a
	.zero		1
	.zero		1


	//----- nvinfo : EIATTR_EXIT_INSTR_OFFSETS
	.align		4
        /*0094*/ 	.byte	0x04, 0x1c
        /*0096*/ 	.short	(.L_1032 - .L_1031)


	//   ....[0]....
.L_1031:
        /*0098*/ 	.word	0x00000640


	//   ....[1]....
        /*009c*/ 	.word	0x00000f90


	//   ....[2]....
        /*00a0*/ 	.word	0x00000fc0


	//   ....[3]....
        /*00a4*/ 	.word	0x0000aa60


	//   ....[4]....
        /*00a8*/ 	.word	0x0000aab0


	//----- nvinfo : EIATTR_CRS_STACK_SIZE
	.align		4
.L_1032:
        /*00ac*/ 	.byte	0x04, 0x1e
        /*00ae*/ 	.short	(.L_1034 - .L_1033)
.L_1033:
        /*00b0*/ 	.word	0x00000000


	//----- nvinfo : EIATTR_CBANK_PARAM_SIZE
	.align		4
.L_1034:
        /*00b4*/ 	.byte	0x03, 0x19
        /*00b6*/ 	.short	0x01d0


	//----- nvinfo : EIATTR_PARAM_CBANK
	.align		4
        /*00b8*/ 	.byte	0x04, 0x0a
        /*00ba*/ 	.short	(.L_1036 - .L_1035)
	.align		4
.L_1035:
        /*00bc*/ 	.word	index@(.nv.constant0._ZN5flash24flash_fwd_splitkv_kernelI23Flash_fwd_kernel_traitsILi256ELi64ELi64ELi4ELb0ELb0EN7cutlass6half_tE19Flash_kernel_traitsILi256ELi64ELi64ELi4ES3_EELb0ELb0ELb0ELb0ELb1ELb0ELb1ELb0EEEvNS_16Flash_fwd_paramsE)
        /*00c0*/ 	.short	0x0380
        /*00c2*/ 	.short	0x01d0


	//----- nvinfo : EIATTR_SW_WAR
	.align		4
.L_1036:
        /*00c4*/ 	.byte	0x04, 0x36
        /*00c6*/ 	.short	(.L_1038 - .L_1037)
.L_1037:
        /*00c8*/ 	.word	0x00000008
.L_1038:


//--------------------- .nv.info._ZN5flash24flash_fwd_splitkv_kernelI23Flash_fwd_kernel_traitsILi256ELi64ELi64ELi4ELb0ELb0EN7cutlass6half_tE19Flash_kernel_traitsILi256ELi64ELi64ELi4ES3_EELb0ELb0ELb0ELb0ELb1ELb1ELb1ELb0EEEvNS_16Flash_fwd_paramsE --------------------------
	.section	.nv.info._ZN5flash24flash_fwd_splitkv_kernelI23Flash_fwd_kernel_traitsILi256ELi64ELi64ELi4ELb0ELb0EN7cutlass6half_tE19Flash_kernel_traitsILi256ELi64ELi64ELi4ES3_EELb0ELb0ELb0ELb0ELb1ELb1ELb1ELb0EEEvNS_16Flash_fwd_paramsE,"",@"SHT_CUDA_INFO"
	.sectionflags	@""
	.align	4


	//----- nvinfo : EIATTR_CUDA_API_VERSION
	.align		4
        /*0000*/ 	.byte	0x04, 0x37
        /*0002*/ 	.short	(.L_1040 - .L_1039)
.L_1039:
        /*0004*/ 	.word	0x00000082


	//----- nvinfo : EIATTR_KPARAM_INFO
	.align		4
.L_1040:
        /*0008*/ 	.byte	0x04, 0x17
        /*000a*/ 	.short	(.L_1042 - .L_1041)
.L_1041:
        /*000c*/ 	.word	0x00000000
        /*0010*/ 	.short	0x0000
        /*0012*/ 	.short	0x0000
        /*0014*/ 	.byte	0x00, 0xf0, 0x41, 0x07


	//----- nvinfo : EIATTR_SPARSE_MMA_MASK
	.align		4
.L_1042:
        /*0018*/ 	.byte	0x03, 0x50
        /*001a*/ 	.short	0x0000


	//----- nvinfo : EIATTR_MAXREG_COUNT
	.align		4
        /*001c*/ 	.byte	0x03, 0x1b
        /*001e*/ 	.short	0x00ff


	//----- nvinfo : EIATTR_NUM_BARRIERS
	.align		4
        /*0020*/ 	.byte	0x02, 0x4c
        /*0022*/ 	.byte	0x01
	.zero		1


	//----- nvinfo : EIATTR_MERCURY_ISA_VERSION
	.align		4
        /*0024*/ 	.byte	0x03, 0x5f
        /*0026*/ 	.short	0x0101


	//----- nvinfo : EIATTR_COOP_GROUP_MASK_REGIDS
	.align		4
        /*0028*/ 	.byte	0x04, 0x29
        /*002a*/ 	.short	(.L_1044 - .L_1043)


	//   ....[0]....
.L_1043:
        /*002c*/ 	.word	0xffffffff


	//   ....[1]....
        /*0030*/ 	.word	0xffffffff


	//   ....[2]....
        /*0034*/ 	.word	0xffffffff


	//   ....[3]....
        /*0038*/ 	.word	0xffffffff


	//   ....[4]....
        /*003c*/ 	.word	0xffffffff


	//   ....[5]....
        /*0040*/ 	.word	0xffffffff


	//   ....[6]....
        /*0044*/ 	.word	0xffffffff


	//   ....[7]....
        /*0048*/ 	.word	0xffffffff


	//   ....[8]....
        /*004c*/ 	.word	0xffffffff


	//   ....[9]....
        /*0050*/ 	.word	0xffffffff


	//   ....[10]....
        /*0054*/ 	.word	0xffffffff


	//   ....[11]....
        /*0058*/ 	.word	0xffffffff


	//----- nvinfo : EIATTR_COOP_GROUP_INSTR_OFFSETS
	.align		4
.L_1044:
        /*005c*/ 	.byte	0x04, 0x28
        /*005e*/ 	.short	(.L_1046 - .L_1045)


	//   ....[0]....
.L_1045:
        /*0060*/ 	.word	0x00004870


	//   ....[1]....
        /*0064*/ 	.word	0x00004890


	//   ....[2]....
        /*0068*/ 	.word	0x00004940


	//   ....[3]....
        /*006c*/ 	.word	0x00004950


	//   ....[4]....
        /*0070*/ 	.word	0x00007fa0


	//   ....[5]....
        /*0074*/ 	.word	0x00007fc0


	//   ....[6]....
        /*0078*/ 	.word	0x00008030


	//   ....[7]....
        /*007c*/ 	.word	0x00008040


	//   ....[8]....
        /*0080*/ 	.word	0x00009c10


	//   ....[9]....
        /*0084*/ 	.word	0x00009c50


	//   ....[10]....
        /*0088*/ 	.word	0x00009db0


	//   ....[11]....
        /*008c*/ 	.word	0x00009dd0


	//----- nvinfo : EIATTR_VRC_CTA_INIT_COUNT
	.align		4
.L_1046:
        /*0090*/ 	.byte	0x02, 0x4a
	.zero		1
	.zero		1


	//----- nvinfo : EIATTR_EXIT_INSTR_OFFSETS
	.align		4
        /*0094*/ 	.byte	0x04, 0x1c
        /*0096*/ 	.short	(.L_1048 - .L_1047)


	//   ....[0]....
.L_1047:
        /*0098*/ 	.word	0x00000640


	//   ....[1]....
        /*009c*/ 	.word	0x00000f90


	//   ....[2]....
        /*00a0*/ 	.word	0x00000fc0


	//   ....[3]....
        /*00a4*/ 	.word	0x0000b270


	//   ....[4]....
        /*00a8*/ 	.word	0x0000b2c0


	//----- nvinfo : EIATTR_CRS_STACK_SIZE
	.align		4
.L_1048:
        /*00ac*/ 	.byte	0x04, 0x1e
        /*00ae*/ 	.short	(.L_1050 - .L_1049)
.L_1049:
        /*00b0*/ 	.word	0x00000000


	//----- nvinfo : EIATTR_CBANK_PARAM_SIZE
	.align		4
.L_1050:
        /*00b4*/ 	.byte	0x03, 0x19
        /*00b6*/ 	.short	0x01d0


	//----- nvinfo : EIATTR_PARAM_CBANK
	.align		4
        /*00b8*/ 	.byte	0x04, 0x0a
        /*00ba*/ 	.short	(.L_1052 - .L_1051)
	.align		4
.L_1051:
        /*00bc*/ 	.word	index@(.nv.constant0._ZN5flash24flash_fwd_splitkv_kernelI23Flash_fwd_kernel_traitsILi256ELi64ELi64ELi4ELb0ELb0EN7cutlass6half_tE19Flash_kernel_traitsILi256ELi64ELi64ELi4ES3_EELb0ELb0ELb0ELb0ELb1ELb1ELb1ELb0EEEvNS_16Flash_fwd_paramsE)
        /*00c0*/ 	.short	0x0380
        /*00c2*/ 	.short	0x01d0


	//----- nvinfo : EIATTR_SW_WAR
	.align		4
.L_1052:
        /*00c4*/ 	.byte	0x04, 0x36
        /*00c6*/ 	.short	(.L_1054 - .L_1053)
.L_1053:
        /*00c8*/ 	.word	0x00000008
.L_1054:


//--------------------- .nv.info._ZN5flash24flash_fwd_splitkv_kernelI23Flash_fwd_kernel_traitsILi256ELi64ELi64ELi4ELb0ELb0EN7cutlass6half_tE19Flash_kernel_traitsILi256ELi64ELi64ELi4ES3_EELb0ELb0ELb1ELb0ELb0ELb0ELb1ELb0EEEvNS_16Flash_fwd_paramsE --------------------------
	.section	.nv.info._ZN5flash24flash_fwd_splitkv_kernelI23Flash_fwd_kernel_traitsILi256ELi64ELi64ELi4ELb0ELb0EN7cutlass6half_tE19Flash_kernel_traitsILi256ELi64ELi64ELi4ES3_EELb0ELb0ELb1ELb0ELb0ELb0ELb1ELb0EEEvNS_16Flash_fwd_paramsE,"",@"SHT_CUDA_INFO"
	.sectionflags	@""
	.align	4


	//----- nvinfo : EIATTR_CUDA_API_VERSION
	.align		4
        /*0000*/ 	.byte	0x04, 0x37
        /*0002*/ 	.short	(.L_1056 - .L_1055)
.L_1055:
        /*0004*/ 	.word	0x00000082


	//----- nvinfo : EIATTR_KPARAM_INFO
	.align		4
.L_1056:
        /*0008*/ 	.byte	0x04, 0x17
        /*000a*/ 	.short	(.L_1058 - .L_1057)
.L_1057:
        /*000c*/ 	.word	0x00000000
        /*0010*/ 	.short	0x0000
        /*0012*/ 	.short	0x0000
        /*0014*/ 	.byte	0x00, 0xf0, 0x41, 0x07


	//----- nvinfo : EIATTR_SPARSE_MMA_MASK
	.align		4
.L_1058:
        /*0018*/ 	.byte	0x03, 0x50
        /*001a*/ 	.short	0x0000


	//----- nvinfo : EIATTR_MAXREG_COUNT
	.align		4
        /*001c*/ 	.byte	0x03, 0x1b
        /*001e*/ 	.short	0x00ff


	//----- nvinfo : EIATTR_NUM_BARRIERS
	.align		4
        /*0020*/ 	.byte	0x02, 0x4c
        /*0022*/ 	.byte	0x01
	.zero		1


	//----- nvinfo : EIATTR_MERCURY_ISA_VERSION
	.align		4
        /*0024*/ 	.byte	0x03, 0x5f
        /*0026*/ 	.short	0x0101


	//----- nvinfo : EIATTR_COOP_GROUP_MASK_REGIDS
	.align		4
        /*0028*/ 	.byte	0x04, 0x29
        /*002a*/ 	.short	(.L_1060 - .L_1059)


	//   ....[0]....
.L_1059:
        /*002c*/ 	.word	0xffffffff


	//   ....[1]....
        /*0030*/ 	.word	0xffffffff


	//   ....[2]....
        /*0034*/ 	.word	0xffffffff


	//   ....[3]....
        /*0038*/ 	.word	0xffffffff


	//   ....[4]....
        /*003c*/ 	.word	0xffffffff


	//   ....[5]....
        /*0040*/ 	.word	0xffffffff


	//   ....[6]....
        /*0044*/ 	.word	0xffffffff


	//   ....[7]....
        /*0048*/ 	.word	0xffffffff


	//   ....[8]....
        /*004c*/ 	.word	0xffffffff


	//   ....[9]....
        /*0050*/ 	.word	0xffffffff


	//   ....[10]....
        /*0054*/ 	.word	0xffffffff


	//   ....[11]....
        /*0058*/ 	.word	0xffffffff


	//----- nvinfo : EIATTR_COOP_GROUP_INSTR_OFFSETS
	.align		4
.L_1060:
        /*005c*/ 	.byte	0x04, 0x28
        /*005e*/ 	.short	(.L_1062 - .L_1061)


	//   ....[0]....
.L_1061:
        /*0060*/ 	.word	0x00006df0


	//   ....[1]....
        /*0064*/ 	.word	0x00006e10


	//   ....[2]....
        /*0068*/ 	.word	0x00006e30


	//   ....[3]....
        /*006c*/ 	.word	0x00006e60


	//   ....[4]....
        /*0070*/ 	.word	0x0000af40


	//   ....[5]....
        /*0074*/ 	.word	0x0000af50


	//   ....[6]....
        /*0078*/ 	.word	0x0000af80


	//   ....[7]....
        /*007c*/ 	.word	0x0000af90


	//   ....[8]....
        /*0080*/ 	.word	0x0000cbb0


	//   ....[9]....
        /*0084*/ 	.word	0x0000cbf0


	//   ....[10]....
        /*0088*/ 	.word	0x0000cd60


	//   ....[11]....
        /*008c*/ 	.word	0x0000cd90


	//----- nvinfo : EIATTR_VRC_CTA_INIT_COUNT
	.align		4
.L_1062:
        /*0090*/ 	.byte	0x02, 0x4a
	.zero		1
	.zero		1


	//----- nvinfo : EIATTR_EXIT_INSTR_OFFSETS
	.align		4
        /*0094*/ 	.byte	0x04, 0x1c
        /*0096*/ 	.short	(.L_1064 - .L_1063)


	//   ....[0]....
.L_1063:
        /*0098*/ 	.word	0x00000570


	//   ....[1]....
        /*009c*/ 	.word	0x00001920


	//   ....[2]....
        /*00a0*/ 	.word	0x00001950


	//   ....[3]....
        /*00a4*/ 	.word	0x0000ead0


	//   ....[4]....
        /*00a8*/ 	.word	0x0000ebf0


	//   ....[5]....
        /*00ac*/ 	.word	0x0000ec40


	//----- nvinfo : EIATTR_CRS_STACK_SIZE
	.align		4
.L_1064:
        /*00b0*/ 	.byte	0x04, 0x1e
        /*00b2*/ 	.short	(.L_1066 - .L_1065)
.L_1065:
        /*00b4*/ 	.word	0x00000000


	//----- nvinfo : EIATTR_CBANK_PARAM_SIZE
	.align		4
.L_1066:
        /*00b8*/ 	.byte	0x03, 0x19
        /*00ba*/ 	.short	0x01d0


	//----- nvinfo : EIATTR_PARAM_CBANK
	.align		4
        /*00bc*/ 	.byte	0x04, 0x0a
        /*00be*/ 	.short	(.L_1068 - .L_1067)
	.align		4
.L_1067:
        /*00c0*/ 	.word	index@(.nv.constant0._ZN5flash24flash_fwd_splitkv_kernelI23Flash_fwd_kernel_traitsILi256ELi64ELi64ELi4ELb0ELb0EN7cutlass6half_tE19Flash_kernel_traitsILi256ELi64ELi64ELi4ES3_EELb0ELb0ELb1ELb0ELb0ELb0ELb1ELb0EEEvNS_16Flash_fwd_paramsE)
        /*00c4*/ 	.short	0x0380
        /*00c6*/ 	.short	0x01d0


	//----- nvinfo : EIATTR_SW_WAR
	.align		4
.L_1068:
        /*00c8*/ 	.byte	0x04, 0x36
        /*00ca*/ 	.short	(.L_1070 - .L_1069)
.L_1069:
        /*00cc*/ 	.word	0x00000008
.L_1070:


//--------------------- .nv.info._ZN5flash24flash_fwd_splitkv_kernelI23Flash_fwd_kernel_traitsILi256ELi64ELi64ELi4ELb0ELb0EN7cutlass6half_tE19Flash_kernel_traitsILi256ELi64ELi64ELi4ES3_EELb0ELb0ELb1ELb0ELb0ELb1ELb1ELb0EEEvNS_16Flash_fwd_paramsE --------------------------
	.section	.nv.info._ZN5flash24flash_fwd_splitkv_kernelI23Flash_fwd_kernel_traitsILi256ELi64ELi64ELi4ELb0ELb0EN7cutlass6half_tE19Flash_kernel_traitsILi256ELi64ELi64ELi4ES3_EELb0ELb0ELb1ELb0ELb0ELb1ELb1ELb0EEEvNS_16Flash_fwd_paramsE,"",@"SHT_CUDA_INFO"
	.sectionflags	@""
	.align	4


	//----- nvinfo : EIATTR_CUDA_API_VERSION
	.align		4
        /*0000*/ 	.byte	0x04, 0x37
        /*0002*/ 	.short	(.L_1072 - .L_1071)
.L_1071:
        /*0004*/ 	.word	0x00000082


	//----- nvinfo : EIATTR_KPARAM_INFO
	.align		4
.L_1072:
        /*0008*/ 	.byte	0x04, 0x17
        /*000a*/ 	.short	(.L_1074 - .L_1073)
.L_1073:
        /*000c*/ 	.word	0x00000000
        /*0010*/ 	.short	0x0000
        /*0012*/ 	.short	0x0000
        /*0014*/ 	.byte	0x00, 0xf0, 0x41, 0x07


	//----- nvinfo : EIATTR_SPARSE_MMA_MASK
	.align		4
.L_1074:
        /*0018*/ 	.byte	0x03, 0x50
        /*001a*/ 	.short	0x0000


	//----- nvinfo : EIATTR_MAXREG_COUNT
	.align		4
        /*001c*/ 	.byte	0x03, 0x1b
        /*001e*/ 	.short	0x00ff


	//----- nvinfo : EIATTR_NUM_BARRIERS
	.align		4
        /*0020*/ 	.byte	0x02, 0x4c
        /*0022*/ 	.byte	0x01
	.zero		1


	//----- nvinfo : EIATTR_MERCURY_ISA_VERSION
	.align		4
        /*0024*/ 	.byte	0x03, 0x5f
        /*0026*/ 	.short	0x0101


	//----- nvinfo : EIATTR_COOP_GROUP_MASK_REGIDS
	.align		4
        /*0028*/ 	.byte	0x04, 0x29
        /*002a*/ 	.short	(.L_1076 - .L_1075)


	//   ....[0]....
.L_1075:
        /*002c*/ 	.word	0xffffffff


	//   ....[1]....
        /*0030*/ 	.word	0xffffffff


	//   ....[2]....
        /*0034*/ 	.word	0xffffffff


	//   ....[3]....
        /*0038*/ 	.word	0xffffffff


	//   ....[4]....
        /*003c*/ 	.word	0xffffffff


	//   ....[5]....
        /*0040*/ 	.word	0xffffffff


	//   ....[6]....
        /*0044*/ 	.word	0xffffffff


	//   ....[7]....
        /*0048*/ 	.word	0xffffffff


	//   ....[8]....
        /*004c*/ 	.word	0xffffffff


	//   ....[9]....
        /*0050*/ 	.word	0xffffffff


	//   ....[10]....
        /*0054*/ 	.word	0xffffffff


	//   ....[11]....
        /*0058*/ 	.word	0xffffffff


	//----- nvinfo : EIATTR_COOP_GROUP_INSTR_OFFSETS
	.align		4
.L_1076:
        /*005c*/ 	.byte	0x04, 0x28
        /*005e*/ 	.short	(.L_1078 - .L_1077)


	//   ....[0]....
.L_1077:
        /*0060*/ 	.word	0x000071b0


	//   ....[1]....
        /*0064*/ 	.word	0x000071d0


	//   ....[2]....
        /*0068*/ 	.word	0x000071f0


	//   ....[3]....
        /*006c*/ 	.word	0x00007210


	//   ....[4]....
        /*0070*/ 	.word	0x0000b6b0


	//   ....[5]....
        /*0074*/ 	.word	0x0000b6e0


	//   ....[6]....
        /*0078*/ 	.word	0x0000b730


	//   ....[7]....
        /*007c*/ 	.word	0x0000b740


	//   ....[8]....
        /*0080*/ 	.word	0x0000d330


	//   ....[9]....
        /*0084*/ 	.word	0x0000d370


	//   ....[10]....
        /*0088*/ 	.word	0x0000d4e0


	//   ....[11]....
        /*008c*/ 	.word	0x0000d510


	//----- nvinfo : EIATTR_VRC_CTA_INIT_COUNT
	.align		4
.L_1078:
        /*0090*/ 	.byte	0x02, 0x4a
	.zero		1
	.zero		1


	//----- nvinfo : EIATTR_EXIT_INSTR_OFFSETS
	.align		4
        /*0094*/ 	.byte	0x04, 0x1c
        /*0096*/ 	.short	(.L_1080 - .L_1079)


	//   ....[0]....
.L_1079:
        /*0098*/ 	.word	0x00000570


	//   ....[1]....
        /*009c*/ 	.word	0x00001920


	//   ....[2]....
        /*00a0*/ 	.word	0x00001950


	//   ....[3]....
        /*00a4*/ 	.word	0x0000f250


	//   ....[4]....
        /*00a8*/ 	.word	0x0000f370


	//   ....[5]....
        /*00ac*/ 	.word	0x0000f3c0


	//----- nvinfo : EIATTR_CRS_STACK_SIZE
	.align		4
.L_1080:
        /*00b0*/ 	.byte	0x04, 0x1e
        /*00b2*/ 	.short	(.L_1082 - .L_1081)
.L_1081:
        /*00b4*/ 	.word	0x00000000


	//----- nvinfo : EIATTR_CBANK_PARAM_SIZE
	.align		4
.L_1082:
        /*00b8*/ 	.byte	0x03, 0x19
        /*00ba*/ 	.short	0x01d0


	//----- nvinfo : EIATTR_PARAM_CBANK
	.align		4
        /*00bc*/ 	.byte	0x04, 0x0a
        /*00be*/ 	.short	(.L_1084 - .L_1083)
	.align		4
.L_1083:
        /*00c0*/ 	.word	index@(.nv.constant0._ZN5flash24flash_fwd_splitkv_kernelI23Flash_fwd_kernel_traitsILi256ELi64ELi64ELi4ELb0ELb0EN7cutlass6half_tE19Flash_kernel_traitsILi256ELi64ELi64ELi4ES3_EELb0ELb0ELb1ELb0ELb0ELb1ELb1ELb0EEEvNS_16Flash_fwd_paramsE)
        /*00c4*/ 	.short	0x0380
        /*00c6*/ 	.short	0x01d0


	//----- nvinfo : EIATTR_SW_WAR
	.align		4
.L_1084:
        /*00c8*/ 	.byte	0x04, 0x36
        /*00ca*/ 	.short	(.L_1086 - .L_1085)
.L_1085:
        /*00cc*/ 	.word	0x00000008
.L_1086:


//--------------------- .nv.info._ZN5flash24flash_fwd_splitkv_kernelI23Flash_fwd_kernel_traitsILi256ELi64ELi64ELi4ELb0ELb0EN7cutlass6half_tE19Flash_kernel_traitsILi256ELi64ELi64ELi4ES3_EELb0ELb0ELb0ELb0ELb1ELb0ELb1ELb1EEEvNS_16Flash_fwd_paramsE --------------------------
	.section	.nv.info._ZN5flash24flash_fwd_splitkv_kernelI23Flash_fwd_kernel_traitsILi256ELi64ELi64ELi4ELb0ELb0EN7cutlass6half_tE19Flash_kernel_traitsILi256ELi64ELi64ELi4ES3_EELb0ELb0ELb0ELb0ELb1ELb0ELb1ELb1EEEvNS_16Flash_fwd_paramsE,"",@"SHT_CUDA_INFO"
	.sectionflags	@""
	.align	4


	//----- nvinfo : EIATTR_CUDA_API_VERSION
	.align		4
        /*0000*/ 	.byte	0x04, 0x37
        /*0002*/ 	.short	(.L_1088 - .L_1087)
.L_1087:
        /*0004*/ 	.word	0x00000082


	//----- nvinfo : EIATTR_KPARAM_INFO
	.align		4
.L_1088:
        /*0008*/ 	.byte	0x04, 0x17
        /*000a*/ 	.short	(.L_1090 - .L_1089)
.L_1089:
        /*000c*/ 	.word	0x00000000
        /*0010*/ 	.short	0x0000
        /*0012*/ 	.short	0x0000
        /*0014*/ 	.byte	0x00, 0xf0, 0x41, 0x07


	//----- nvinfo : EIATTR_SPARSE_MMA_MASK
	.align		4
.L_1090:
        /*0018*/ 	.byte	0x03, 0x50
        /*001a*/ 	.short	0x0000


	//----- nvinfo : EIATTR_MAXREG_COUNT
	.align		4
        /*001c*/ 	.byte	0x03, 0x1b
        /*001e*/ 	.short	0x00ff


	//----- nvinfo : EIATTR_NUM_BARRIERS
	.align		4
        /*0020*/ 	.byte	0x02, 0x4c
        /*0022*/ 	.byte	0x01
	.zero		1


	//----- nvinfo : EIATTR_MERCURY_ISA_VERSION
	.align		4
        /*0024*/ 	.byte	0x03, 0x5f
        /*0026*/ 	.short	0x0101


	//----- nvinfo : EIATTR_COOP_GROUP_MASK_REGIDS
	.align		4
        /*0028*/ 	.byte	0x04, 0x29
        /*002a*/ 	.short	(.L_1092 - .L_1091)


	//   ....[0]....
.L_1091:
        /*002c*/ 	.word	0xffffffff


	//   ....[1]....
        /*0030*/ 	.word	0xffffffff


	//   ....[2]....
        /*0034*/ 	.word	0xffffffff


	//   ....[3]....
        /*0038*/ 	.word	0xffffffff


	//   ....[4]....
        /*003c*/ 	.word	0xffffffff


	//   ....[5]....
        /*0040*/ 	.word	0xffffffff


	//   ....[6]....
        /*0044*/ 	.word	0xffffffff


	//   ....[7]....
        /*0048*/ 	.word	0xffffffff


	//   ....[8]....
        /*004c*/ 	.word	0xffffffff


	//   ....[9]....
        /*0050*/ 	.word	0xffffffff


	//   ....[10]....
        /*0054*/ 	.word	0xffffffff


	//   ....[11]....
        /*0058*/ 	.word	0xffffffff


	//----- nvinfo : EIATTR_COOP_GROUP_INSTR_OFFSETS
	.align		4
.L_1092:
        /*005c*/ 	.byte	0x04, 0x28
        /*005e*/ 	.short	(.L_1094 - .L_1093)


	//   ....[0]....
.L_1093:
        /*0060*/ 	.word	0x000172b0


	//   ....[1]....
        /*0064*/ 	.word	0x000172d0


	//   ....[2]....
        /*0068*/ 	.word	0x000173a0


	//   ....[3]....
        /*006c*/ 	.word	0x000173b0


	//   ....[4]....
        /*0070*/ 	.word	0x0001a610


	//   ....[5]....
        /*0074*/ 	.word	0x0001a620


	//   ....[6]....
        /*0078*/ 	.word	0x0001a650


	//   ....[7]....
        /*007c*/ 	.word	0x0001a660


	//   ....[8]....
        /*0080*/ 	.word	0x0001c290


	//   ....[9]....
        /*0084*/ 	.word	0x0001c2d0


	//   ....[10]....
        /*0088*/ 	.word	0x0001c400


	//   ....[11]....
        /*008c*/ 	.word	0x0001c420


	//----- nvinfo : EIATTR_VRC_CTA_INIT_COUNT
	.align		4
.L_1094:
        /*0090*/ 	.byte	0x02, 0x4a
	.zero		1
	.zero		1


	//----- nvinfo : EIATTR_EXIT_INSTR_OFFSETS
	.align		4
        /*0094*/ 	.byte	0x04, 0x1c
        /*0096*/ 	.short	(.L_1096 - .L_1095)


	//   ....[0]....
.L_1095:
        /*0098*/ 	.word	0x00000640


	//   ....[1]....
        /*009c*/ 	.word	0x00000fb0


	//   ....[2]....
        /*00a0*/ 	.word	0x00000fe0


	//   ....[3]....
        /*00a4*/ 	.word	0x0001d920


	//   ....[4]....
        /*00a8*/ 	.word	0x0001d970


	//----- nvinfo : EIATTR_CRS_STACK_SIZE
	.align		4
.L_1096:
        /*00ac*/ 	.byte	0x04, 0x1e
        /*00ae*/ 	.short	(.L_1098 - .L_1097)
.L_1097:
        /*00b0*/ 	.word	0x00000000


	//----- nvinfo : EIATTR_CBANK_PARAM_SIZE
	.align		4
.L_1098:
        /*00b4*/ 	.byte	0x03, 0x19
        /*00b6*/ 	.short	0x01d0


	//----- nvinfo : EIATTR_PARAM_CBANK
	.align		4
        /*00b8*/ 	.byte	0x04, 0x0a
        /*00ba*/ 	.short	(.L_1100 - .L_1099)
	.align		4
.L_1099:
        /*00bc*/ 	.word	index@(.nv.constant0._ZN5flash24flash_fwd_splitkv_kernelI23Flash_fwd_kernel_traitsILi256ELi64ELi64ELi4ELb0ELb0EN7cutlass6half_tE19Flash_kernel_traitsILi256ELi64ELi64ELi4ES3_EELb0ELb0ELb0ELb0ELb1ELb0ELb1ELb1EEEvNS_16Flash_fwd_paramsE)
        /*00c0*/ 	.short	0x0380
        /*00c2*/ 	.short	0x01d0


	//----- nvinfo : EIATTR_SW_WAR
	.align		4
.L_1100:
        /*00c4*/ 	.byte	0x04, 0x36
        /*00c6*/ 	.short	(.L_1102 - .L_1101)
.L_1101:
        /*00c8*/ 	.word	0x00000008
.L_1102:


//--------------------- .nv.info._ZN5flash24flash_fwd_splitkv_kernelI23Flash_fwd_kernel_traitsILi256ELi64ELi64ELi4ELb0ELb0EN7cutlass6half_tE19Flash_kernel_traitsILi256ELi64ELi64ELi4ES3_EELb0ELb0ELb0ELb0ELb1ELb1ELb1ELb1EEEvNS_16Flash_fwd_paramsE --------------------------
	.section	.nv.info._ZN5flash24flash_fwd_splitkv_kernelI23Flash_fwd_kernel_traitsILi256ELi64ELi64ELi4ELb0ELb0EN7cutlass6half_tE19Flash_kernel_traitsILi256ELi64ELi64ELi4ES3_EELb0ELb0ELb0ELb0ELb1ELb1ELb1ELb1EEEvNS_16Flash_fwd_paramsE,"",@"SHT_CUDA_INFO"
	.sectionflags	@""
	.align	4


	//----- nvinfo : EIATTR_CUDA_API_VERSION
	.align		4
        /*0000*/ 	.byte	0x04, 0x37
        /*0002*/ 	.short	(.L_1104 - .L_1103)
.L_1103:
        /*0004*/ 	.word	0x00000082


	//----- nvinfo : EIATTR_KPARAM_INFO
	.align		4
.L_1104:
        /*0008*/ 	.byte	0x04, 0x17
        /*000a*/ 	.short	(.L_1106 - .L_1105)
.L_1105:
        /*000c*/ 	.word	0x00000000
        /*0010*/ 	.short	0x0000
        /*0012*/ 	.short	0x0000
        /*0014*/ 	.byte	0x00, 0xf0, 0x41, 0x07


	//----- nvinfo : EIATTR_SPARSE_MMA_MASK
	.align		4
.L_1106:
        /*0018*/ 	.byte	0x03, 0x50
        /*001a*/ 	.short	0x0000


	//----- nvinfo : EIATTR_MAXREG_COUNT
	.align		4
        /*001c*/ 	.byte	0x03, 0x1b
        /*001e*/ 	.short	0x00ff


	//----- nvinfo : EIATTR_NUM_BARRIERS
	.align		4
        /*0020*/ 	.byte	0x02, 0x4c
        /*0022*/ 	.byte	0x01
	.zero		1


	//----- nvinfo : EIATTR_MERCURY_ISA_VERSION
	.align		4
        /*0024*/ 	.byte	0x03, 0x5f
        /*0026*/ 	.short	0x0101


	//----- nvinfo : EIATTR_COOP_GROUP_MASK_REGIDS
	.align		4
        /*0028*/ 	.byte	0x04, 0x29
        /*002a*/ 	.short	(.L_1108 - .L_1107)


	//   ....[0]....
.L_1107:
        /*002c*/ 	.word	0xffffffff


	//   ....[1]....
        /*0030*/ 	.word	0xffffffff


	//   ....[2]....
        /*0034*/ 	.word	0xffffffff


	//   ....[3]....
        /*0038*/ 	.word	0xffffffff


	//   ....[4]....
        /*003c*/ 	.word	0xffffffff


	//   ....[5]....
        /*0040*/ 	.word	0xffffffff


	//   ....[6]....
        /*0044*/ 	.word	0xffffffff


	//   ....[7]....
        /*0048*/ 	.word	0xffffffff


	//   ....[8]....
        /*004c*/ 	.word	0xffffffff


	//   ....[9]....
        /*0050*/ 	.word	0xffffffff


	//   ....[10]....
        /*0054*/ 	.word	0xffffffff


	//   ....[11]....
        /*0058*/ 	.word	0xffffffff


	//----- nvinfo : EIATTR_COOP_GROUP_INSTR_OFFSETS
	.align		4
.L_1108:
        /*005c*/ 	.byte	0x04, 0x28
        /*005e*/ 	.short	(.L_1110 - .L_1109)


	//   ....[0]....
.L_1109:
        /*0060*/ 	.word	0x000176d0


	//   ....[1]....
        /*0064*/ 	.word	0x000176f0


	//   ....[2]....
        /*0068*/ 	.word	0x000177c0


	//   ....[3]....
        /*006c*/ 	.word	0x000177d0


	//   ....[4]....
        /*0070*/ 	.word	0x0001ae30


	//   ....[5]....
        /*0074*/ 	.word	0x0001ae50


	//   ....[6]....
        /*0078*/ 	.word	0x0001aea0


	//   ....[7]....
        /*007c*/ 	.word	0x0001aeb0


	//   ....[8]....
        /*0080*/ 	.word	0x0001cab0


	//   ....[9]....
        /*0084*/ 	.word	0x0001caf0


	//   ....[10]....
        /*0088*/ 	.word	0x0001cc40


	//   ....[11]....
        /*008c*/ 	.word	0x0001cc60


	//----- nvinfo : EIATTR_VRC_CTA_INIT_COUNT
	.align		4
.L_1110:
        /*0090*/ 	.byte	0x02, 0x4a
	.zero		1
	.zero		1


	//----- nvinfo : EIATTR_EXIT_INSTR_OFFSETS
	.align		4
        /*0094*/ 	.byte	0x04, 0x1c
        /*0096*/ 	.short	(.L_1112 - .L_1111)


	//   ....[0]....
.L_1111:
        /*0098*/ 	.word	0x00000640


	//   ....[1]....
        /*009c*/ 	.word	0x00000fb0


	//   ....[2]....
        /*00a0*/ 	.word	0x00000fe0


	//   ....[3]....
        /*00a4*/ 	.word	0x0001e140


	//   ....[4]....
        /*00a8*/ 	.word	0x0001e190


	//----- nvinfo : EIATTR_CRS_STACK_SIZE
	.align		4
.L_1112:
        /*00ac*/ 	.byte	0x04, 0x1e
        /*00ae*/ 	.short	(.L_1114 - .L_1113)
.L_1113:
        /*00b0*/ 	.word	0x00000000


	//----- nvinfo : EIATTR_CBANK_PARAM_SIZE
	.align		4
.L_1114:
        /*00b4*/ 	.byte	0x03, 0x19
        /*00b6*/ 	.short	0x01d0


	//----- nvinfo : EIATTR_PARAM_CBANK
	.align		4
        /*00b8*/ 	.byte	0x04, 0x0a
        /*00ba*/ 	.short	(.L_1116 - .L_1115)
	.align		4
.L_1115:
        /*00bc*/ 	.word	index@(.nv.constant0._ZN5flash24flash_fwd_splitkv_kernelI23Flash_fwd_kernel_traitsILi256ELi64ELi64ELi4ELb0ELb0EN7cutlass6half_tE19Flash_kernel_traitsILi256ELi64ELi64ELi4ES3_EELb0ELb0ELb0ELb0ELb1ELb1ELb1ELb1EEEvNS_16Flash_fwd_paramsE)
        /*00c0*/ 	.short	0x0380
        /*00c2*/ 	.short	0x01d0


	//----- nvinfo : EIATTR_SW_WAR
	.align		4
.L_1116:
        /*00c4*/ 	.byte	0x04, 0x36
        /*00c6*/ 	.short	(.L_1118 - .L_1117)
.L_1117:
        /*00c8*/ 	.word	0x00000008
.L_1118:


//--------------------- .nv.info._ZN5flash24flash_fwd_splitkv_kernelI23Flash_fwd_kernel_traitsILi256ELi64ELi64ELi4ELb0ELb0EN7cutlass6half_tE19Flash_kernel_traitsILi256ELi64ELi64ELi4ES3_EELb0ELb0ELb1ELb0ELb0ELb0ELb1ELb1EEEvNS_16Flash_fwd_paramsE --------------------------
	.section	.nv.info._ZN5flash24flash_fwd_splitkv_kernelI23Flash_fwd_kernel_traitsILi256ELi64ELi64ELi4ELb0ELb0EN7cutlass6half_tE19Flash_kernel_traitsILi256ELi64ELi64ELi4ES3_EELb0ELb0ELb1ELb0ELb0ELb0ELb1ELb1EEEvNS_16Flash_fwd_paramsE,"",@"SHT_CUDA_INFO"
	.sectionflags	@""
	.align	4


	//----- nvinfo : EIATTR_CUDA_API_VERSION
	.align		4
        /*0000*/ 	.byte	0x04, 0x37
        /*0002*/ 	.short	(.L_1120 - .L_1119)
.L_1119:
        /*0004*/ 	.word	0x00000082


	//----- nvinfo : EIATTR_KPARAM_INFO
	.align		4
.L_1120:
        /*0008*/ 	.byte	0x04, 0x17
        /*000a*/ 	.short	(.L_1122 - .L_1121)
.L_1121:
        /*000c*/ 	.word	0x00000000
        /*0010*/ 	.short	0x0000
        /*0012*/ 	.short	0x0000
        /*0014*/ 	.byte	0x00, 0xf0, 0x41, 0x07


	//----- nvinfo : EIATTR_SPARSE_MMA_MASK
	.align		4
.L_1122:
        /*0018*/ 	.byte	0x03, 0x50
        /*001a*/ 	.short	0x0000


	//----- nvinfo : EIATTR_MAXREG_COUNT
	.align		4
        /*001c*/ 	.byte	0x03, 0x1b
        /*001e*/ 	.short	0x00ff


	//----- nvinfo : EIATTR_NUM_BARRIERS
	.align		4
        /*0020*/ 	.byte	0x02, 0x4c
        /*0022*/ 	.byte	0x01
	.zero		1


	//----- nvinfo : EIATTR_MERCURY_ISA_VERSION
	.align		4
        /*0024*/ 	.byte	0x03, 0x5f
        /*0026*/ 	.short	0x0101


	//----- nvinfo : EIATTR_COOP_GROUP_MASK_REGIDS
	.align		4
        /*0028*/ 	.byte	0x04, 0x29
        /*002a*/ 	.short	(.L_1124 - .L_1123)


	//   ....[0]....
.L_1123:
        /*002c*/ 	.word	0xffffffff


	//   ....[1]....
        /*0030*/ 	.word	0xffffffff


	//   ....[2]....
        /*0034*/ 	.word	0xffffffff


	//   ....[3]....
        /*0038*/ 	.word	0xffffffff


	//   ....[4]....
        /*003c*/ 	.word	0xffffffff


	//   ....[5]....
        /*0040*/ 	.word	0xffffffff


	//   ....[6]....
        /*0044*/ 	.word	0xffffffff


	//   ....[7]....
        /*0048*/ 	.word	0xffffffff


	//   ....[8]....
        /*004c*/ 	.word	0xffffffff


	//   ....[9]....
        /*0050*/ 	.word	0xffffffff


	//   ....[10]....
        /*0054*/ 	.word	0xffffffff


	//   ....[11]....
        /*0058*/ 	.word	0xffffffff


	//----- nvinfo : EIATTR_COOP_GROUP_INSTR_OFFSETS
	.align		4
.L_1124:
        /*005c*/ 	.byte	0x04, 0x28
        /*005e*/ 	.short	(.L_1126 - .L_1125)


	//   ....[0]....
.L_1125:
        /*0060*/ 	.word	0x0001b0e0


	//   ....[1]....
        /*0064*/ 	.word	0x0001b130


	//   ....[2]....
        /*0068*/ 	.word	0x0001b150


	//   ....[3]....
        /*006c*/ 	.word	0x0001b170


	//   ....[4]....
        /*0070*/ 	.word	0x0001f330


	//   ....[5]....
        /*0074*/ 	.word	0x0001f340


	//   ....[6]....
        /*0078*/ 	.word	0x0001f370


	//   ....[7]....
        /*007c*/ 	.word	0x0001f380


	//   ....[8]....
        /*0080*/ 	.word	0x00020fa0


	//   ....[9]....
        /*0084*/ 	.word	0x00020fe0


	//   ....[10]....
        /*0088*/ 	.word	0x00021130


	//   ....[11]....
        /*008c*/ 	.word	0x00021170


	//----- nvinfo : EIATTR_VRC_CTA_INIT_COUNT
	.align		4
.L_1126:
        /*0090*/ 	.byte	0x02, 0x4a
	.zero		1
	.zero		1


	//----- nvinfo : EIATTR_EXIT_INSTR_OFFSETS
	.align		4
        /*0094*/ 	.byte	0x04, 0x1c
        /*0096*/ 	.short	(.L_1128 - .L_1127)


	//   ....[0]....
.L_1127:
        /*0098*/ 	.word	0x00000560


	//   ....[1]....
        /*009c*/ 	.word	0x00001920


	//   ....[2]....
        /*00a0*/ 	.word	0x00001950


	//   ....[3]....
        /*00a4*/ 	.word	0x00022ee0


	//   ....[4]....
        /*00a8*/ 	.word	0x00023000


	//   ....[5]....
        /*00ac*/ 	.word	0x00023050


	//----- nvinfo : EIATTR_CRS_STACK_SIZE
	.align		4
.L_1128:
        /*00b0*/ 	.byte	0x04, 0x1e
        /*00b2*/ 	.short	(.L_1130 - .L_1129)
.L_1129:
        /*00b4*/ 	.word	0x00000000


	//----- nvinfo : EIATTR_CBANK_PARAM_SIZE
	.align		4
.L_1130:
        /*00b8*/ 	.byte	0x03, 0x19
        /*00ba*/ 	.short	0x01d0


	//----- nvinfo : EIATTR_PARAM_CBANK
	.align		4
        /*00bc*/ 	.byte	0x04, 0x0a
        /*00be*/ 	.short	(.L_1132 - .L_1131)
	.align		4
.L_1131:
        /*00c0*/ 	.word	index@(.nv.constant0._ZN5flash24flash_fwd_splitkv_kernelI23Flash_fwd_kernel_traitsILi256ELi64ELi64ELi4ELb0ELb0EN7cutlass6half_tE19Flash_kernel_traitsILi256ELi64ELi64ELi4ES3_EELb0ELb0ELb1ELb0ELb0ELb0ELb1ELb1EEEvNS_16Flash_fwd_paramsE)
        /*00c4*/ 	.short	0x0380
        /*00c6*/ 	.short	0x01d0


	//----- nvinfo : EIATTR_SW_WAR
	.align		4
.L_1132:
        /*00c8*/ 	.byte	0x04, 0x36
        /*00ca*/ 	.short	(.L_1134 - .L_1133)
.L_1133:
        /*00cc*/ 	.word	0x00000008
.L_1134:


//--------------------- .nv.info._ZN5flash24flash_fwd_splitkv_kernelI23Flash_fwd_kernel_traitsILi256ELi64ELi64ELi4ELb0ELb0EN7cutlass6half_tE19Flash_kernel_traitsILi256ELi64ELi64ELi4ES3_EELb0ELb0ELb1ELb0ELb0ELb1ELb1ELb1EEEvNS_16Flash_fwd_paramsE --------------------------
	.section	.nv.info._ZN5flash24flash_fwd_splitkv_kernelI23Flash_fwd_kernel_traitsILi256ELi64ELi64ELi4ELb0ELb0EN7cutlass6half_tE19Flash_kernel_traitsILi256ELi64ELi64ELi4ES3_EELb0ELb0ELb1ELb0ELb0ELb1ELb1ELb1EEEvNS_16Flash_fwd_paramsE,"",@"SHT_CUDA_INFO"
	.sectionflags	@""
	.align	4


	//----- nvinfo : EIATTR_CUDA_API_VERSION
	.align		4
        /*0000*/ 	.byte	0x04, 0x37
        /*0002*/ 	.short	(.L_1136 - .L_1135)
.L_1135:
        /*0004*/ 	.word	0x00000082


	//----- nvinfo : EIATTR_KPARAM_INFO
	.align		4
.L_1136:
        /*0008*/ 	.byte	0x04, 0x17
        /*000a*/ 	.short	(.L_1138 - .L_1137)
.L_1137:
        /*000c*/ 	.word	0x00000000
        /*0010*/ 	.short	0x0000
        /*0012*/ 	.short	0x0000
        /*0014*/ 	.byte	0x00, 0xf0, 0x41, 0x07


	//----- nvinfo : EIATTR_SPARSE_MMA_MASK
	.align		4
.L_1138:
        /*0018*/ 	.byte	0x03, 0x50
        /*001a*/ 	.short	0x0000


	//----- nvinfo : EIATTR_MAXREG_COUNT
	.align		4
        /*001c*/ 	.byte	0x03, 0x1b
        /*001e*/ 	.short	0x00ff


	//----- nvinfo : EIATTR_NUM_BARRIERS
	.align		4
        /*0020*/ 	.byte	0x02, 0x4c
        /*0022*/ 	.byte	0x01
	.zero		1


	//----- nvinfo : EIATTR_MERCURY_ISA_VERSION
	.align		4
        /*0024*/ 	.byte	0x03, 0x5f
        /*0026*/ 	.short	0x0101


	//----- nvinfo : EIATTR_COOP_GROUP_MASK_REGIDS
	.align		4
        /*0028*/ 	.byte	0x04, 0x29
        /*002a*/ 	.short	(.L_1140 - .L_1139)


	//   ....[0]....
.L_1139:
        /*002c*/ 	.word	0xffffffff


	//   ....[1]....
        /*0030*/ 	.word	0xffffffff


	//   ....[2]....
        /*0034*/ 	.word	0xffffffff


	//   ....[3]....
        /*0038*/ 	.word	0xffffffff


	//   ....[4]....
        /*003c*/ 	.word	0xffffffff


	//   ....[5]....
        /*0040*/ 	.word	0xffffffff


	//   ....[6]....
        /*0044*/ 	.word	0xffffffff


	//   ....[7]....
        /*0048*/ 	.word	0xffffffff


	//   ....[8]....
        /*004c*/ 	.word	0xffffffff


	//   ....[9]....
        /*0050*/ 	.word	0xffffffff


	//   ....[10]....
        /*0054*/ 	.word	0xffffffff


	//   ....[11]....
        /*0058*/ 	.word	0xffffffff


	//----- nvinfo : EIATTR_COOP_GROUP_INSTR_OFFSETS
	.align		4
.L_1140:
        /*005c*/ 	.byte	0x04, 0x28
        /*005e*/ 	.short	(.L_1142 - .L_1141)


	//   ....[0]....
.L_1141:
        /*0060*/ 	.word	0x0001b4c0


	//   ....[1]....
        /*0064*/ 	.word	0x0001b4e0


	//   ....[2]....
        /*0068*/ 	.word	0x0001b500


	//   ....[3]....
        /*006c*/ 	.word	0x0001b520


	//   ....[4]....
        /*0070*/ 	.word	0x0001faa0


	//   ....[5]....
        /*0074*/ 	.word	0x0001fad0


	//   ....[6]....
        /*0078*/ 	.word	0x0001fb20


	//   ....[7]....
        /*007c*/ 	.word	0x0001fb30


	//   ....[8]....
        /*0080*/ 	.word	0x00021720


	//   ....[9]....
        /*0084*/ 	.word	0x00021760


	//   ....[10]....
        /*0088*/ 	.word	0x000218b0


	//   ....[11]....
        /*008c*/ 	.word	0x000218f0


	//----- nvinfo : EIATTR_VRC_CTA_INIT_COUNT
	.align		4
.L_1142:
        /*0090*/ 	.byte	0x02, 0x4a
	.zero		1
	.zero		1


	//----- nvinfo : EIATTR_EXIT_INSTR_OFFSETS
	.align		4
        /*0094*/ 	.byte	0x04, 0x1c
        /*0096*/ 	.short	(.L_1144 - .L_1143)


	//   ....[0]....
.L_1143:
        /*0098*/ 	.word	0x00000560


	//   ....[1]....
        /*009c*/ 	.word	0x00001920


	//   ....[2]....
        /*00a0*/ 	.word	0x00001950


	//   ....[3]....
        /*00a4*/ 	.word	0x00023660


	//   ....[4]....
        /*00a8*/ 	.word	0x00023780


	//   ....[5]....
        /*00ac*/ 	.word	0x000237d0


	//----- nvinfo : EIATTR_CRS_STACK_SIZE
	.align		4
.L_1144:
        /*00b0*/ 	.byte	0x04, 0x1e
        /*00b2*/ 	.short	(.L_1146 - .L_1145)
.L_1145:
        /*00b4*/ 	.word	0x00000000


	//----- nvinfo : EIATTR_CBANK_PARAM_SIZE
	.align		4
.L_1146:
        /*00b8*/ 	.byte	0x03, 0x19
        /*00ba*/ 	.short	0x01d0


	//----- nvinfo : EIATTR_PARAM_CBANK
	.align		4
        /*00bc*/ 	.byte	0x04, 0x0a
        /*00be*/ 	.short	(.L_1148 - .L_1147)
	.align		4
.L_1147:
        /*00c0*/ 	.word	index@(.nv.constant0._ZN5flash24flash_fwd_splitkv_kernelI23Flash_fwd_kernel_traitsILi256ELi64ELi64ELi4ELb0ELb0EN7cutlass6half_tE19Flash_kernel_traitsILi256ELi64ELi64ELi4ES3_EELb0ELb0ELb1ELb0ELb0ELb1ELb1ELb1EEEvNS_16Flash_fwd_paramsE)
        /*00c4*/ 	.short	0x0380
        /*00c6*/ 	.short	0x01d0


	//----- nvinfo : EIATTR_SW_WAR
	.align		4
.L_1148:
        /*00c8*/ 	.byte	0x04, 0x36
        /*00ca*/ 	.short	(.L_1150 - .L_1149)
.L_1149:
        /*00cc*/ 	.word	0x00000008
.L_1150:


//--------------------- .nv.info._ZN5flash24flash_fwd_splitkv_kernelI23Flash_fwd_kernel_traitsILi256ELi64ELi64ELi4ELb0ELb0EN7cutlass6half_tE19Flash_kernel_traitsILi256ELi64ELi64ELi4ES3_EELb0ELb1ELb0ELb0ELb1ELb0ELb0ELb0EEEvNS_16Flash_fwd_paramsE --------------------------
	.section	.nv.info._ZN5flash24flash_fwd_splitkv_kernelI23Flash_fwd_kernel_traitsILi256ELi64ELi64ELi4ELb0ELb0EN7cutlass6half_tE19Flash_kernel_traitsILi256ELi64ELi64ELi4ES3_EELb0ELb1ELb0ELb0ELb1ELb0ELb0ELb0EEEvNS_16Flash_fwd_paramsE,"",@"SHT_CUDA_INFO"
	.sectionflags	@""
	.align	4


	//----- nvinfo : EIATTR_CUDA_API_VERSION
	.align		4
        /*0000*/ 	.byte	0x04, 0x37
        /*0002*/ 	.short	(.L_1152 - .L_1151)
.L_1151:
        /*0004*/ 	.word	0x00000082


	//----- nvinfo : EIATTR_KPARAM_INFO
	.align		4
.L_1152:
        /*0008*/ 	.byte	0x04, 0x17
        /*000a*/ 	.short	(.L_1154 - .L_1153)
.L_1153:
        /*000c*/ 	.word	0x00000000
        /*0010*/ 	.short	0x0000
        /*0012*/ 	.short	0x0000
        /*0014*/ 	.byte	0x00, 0xf0, 0x41, 0x07


	//----- nvinfo : EIATTR_SPARSE_MMA_MASK
	.align		4
.L_1154:
        /*0018*/ 	.byte	0x03, 0x50
        /*001a*/ 	.short	0x0000


	//----- nvinfo : EIATTR_MAXREG_COUNT
	.align		4
        /*001c*/ 	.byte	0x03, 0x1b
        /*001e*/ 	.short	0x00ff


	//----- nvinfo : EIATTR_NUM_BARRIERS
	.align		4
        /*0020*/ 	.byte	0x02, 0x4c
        /*0022*/ 	.byte	0x01
	.zero		1


	//----- nvinfo : EIATTR_MERCURY_ISA_VERSION
	.align		4
        /*0024*/ 	.byte	0x03, 0x5f
        /*0026*/ 	.short	0x0101


	//----- nvinfo : EIATTR_INT_WARP_WIDE_INSTR_OFFSETS
	.align		4
        /*0028*/ 	.byte	0x04, 0x31
        /*002a*/ 	.short	(.L_1156 - .L_1155)


	//   ....[0]....
.L_1155:
        /*002c*/ 	.word	0x000023b0


	//   ....[1]....
        /*0030*/ 	.word	0x000024e0


	//----- nvinfo : EIATTR_COOP_GROUP_MASK_REGIDS
	.align		4
.L_1156:
        /*0034*/ 	.byte	0x04, 0x29
        /*0036*/ 	.short	(.L_1158 - .L_1157)


	//   ....[0]....
.L_1157:
        /*0038*/ 	.word	0xffffffff


	//   ....[1]....
        /*003c*/ 	.word	0xffffffff


	//   ....[2]....
        /*0040*/ 	.word	0xffffffff


	//   ....[3]....
        /*0044*/ 	.word	0xffffffff


	//   ....[4]....
        /*0048*/ 	.word	0xffffffff


	//   ....[5]....
        /*004c*/ 	.word	0xffffffff


	//   ....[6]....
        /*0050*/ 	.word	0xffffffff


	//   ....[7]....
        /*0054*/ 	.word	0xffffffff


	//   ....[8]....
        /*0058*/ 	.word	0xffffffff


	//   ....[9]....
        /*005c*/ 	.word	0xffffffff


	//   ....[10]....
        /*0060*/ 	.word	0xffffffff


	//   ....[11]....
        /*0064*/ 	.word	0xffffffff


	//   ....[12]....
        /*0068*/ 	.word	0xffffffff


	//   ....[13]....
        /*006c*/ 	.word	0xffffffff


	//   ....[14]....
        /*0070*/ 	.word	0xffffffff


	//   ....[15]....
        /*0074*/ 	.word	0xffffffff


	//----- nvinfo : EIATTR_COOP_GROUP_INSTR_OFFSETS
	.align		4
.L_1158:
        /*0078*/ 	.byte	0x04, 0x28
        /*007a*/ 	.short	(.L_1160 - .L_1159)


	//   ....[0]....
.L_1159:
        /*007c*/ 	.word	0x00004aa0


	//   ....[1]....
        /*0080*/ 	.word	0x00004ad0


	//   ....[2]....
        /*0084*/ 	.word	0x00004af0


	//   ....[3]....
        /*0088*/ 	.word	0x00004b10


	//   ....[4]....
        /*008c*/ 	.word	0x00008270


	//   ....[5]....
        /*0090*/ 	.word	0x000082b0


	//   ....[6]....
        /*0094*/ 	.word	0x000082d0


	//   ....[7]....
        /*0098*/ 	.word	0x000082f0


	//   ....[8]....
        /*009c*/ 	.word	0x0000c7f0


	//   ....[9]....
        /*00a0*/ 	.word	0x0000c850


	//   ....[10]....
        /*00a4*/ 	.word	0x0000c890


	//   ....[11]....
        /*00a8*/ 	.word	0x0000c8b0


	//   ....[12]....
        /*00ac*/ 	.word	0x0000e4f0


	//   ....[13]....
        /*00b0*/ 	.word	0x0000e530


	//   ....[14]....
        /*00b4*/ 	.word	0x0000e620


	//   ....[15]....
        /*00b8*/ 	.word	0x0000e640


	//----- nvinfo : EIATTR_VRC_CTA_INIT_COUNT
	.align		4
.L_1160:
        /*00bc*/ 	.byte	0x02, 0x4a
	.zero		1
	.zero		1


	//----- nvinfo : EIATTR_EXIT_INSTR_OFFSETS
	.align		4
        /*00c0*/ 	.byte	0x04, 0x1c
        /*00c2*/ 	.short	(.L_1162 - .L_1161)


	//   ....[0]....
.L_1161:
        /*00c4*/ 	.word	0x000004c0


	//   ....[1]....
        /*00c8*/ 	.word	0x00000e40


	//   ....[2]....
        /*00cc*/ 	.word	0x00000e70


	//   ....[3]....
        /*00d0*/ 	.word	0x0000ffc0


	//   ....[4]....
        /*00d4*/ 	.word	0x000100b0


	//----- nvinfo : EIATTR_CRS_STACK_SIZE
	.align		4
.L_1162:
        /*00d8*/ 	.byte	0x04, 0x1e
        /*00da*/ 	.short	(.L_1164 - .L_1163)
.L_1163:
        /*00dc*/ 	.word	0x00000000


	//----- nvinfo : EIATTR_CBANK_PARAM_SIZE
	.align		4
.L_1164:
        /*00e0*/ 	.byte	0x03, 0x19
        /*00e2*/ 	.short	0x01d0


	//----- nvinfo : EIATTR_PARAM_CBANK
	.align		4
        /*00e4*/ 	.byte	0x04, 0x0a
        /*00e6*/ 	.short	(.L_1166 - .L_1165)
	.align		4
.L_1165:
        /*00e8*/ 	.word	index@(.nv.constant0._ZN5flash24flash_fwd_splitkv_kernelI23Flash_fwd_kernel_traitsILi256ELi64ELi64ELi4ELb0ELb0EN7cutlass6half_tE19Flash_kernel_traitsILi256ELi64ELi64ELi4ES3_EELb0ELb1ELb0ELb0ELb1ELb0ELb0ELb0EEEvNS_16Flash_fwd_paramsE)
        /*00ec*/ 	.short	0x0380
        /*00ee*/ 	.short	0x01d0


	//----- nvinfo : EIATTR_SW_WAR
	.align		4
.L_1166:
        /*00f0*/ 	.byte	0x04, 0x36
        /*00f2*/ 	.short	(.L_1168 - .L_1167)
.L_1167:
        /*00f4*/ 	.word	0x00000008
.L_1168:


//--------------------- .nv.info._ZN5flash24flash_fwd_splitkv_kernelI23Flash_fwd_kernel_traitsILi256ELi64ELi64ELi4ELb0ELb0EN7cutlass6half_tE19Flash_kernel_traitsILi256ELi64ELi64ELi4ES3_EELb0ELb1ELb0ELb0ELb1ELb1ELb0ELb0EEEvNS_16Flash_fwd_paramsE --------------------------
	.section	.nv.info._ZN5flash24flash_fwd_splitkv_kernelI23Flash_fwd_kernel_traitsILi256ELi64ELi64ELi4ELb0ELb0EN7cutlass6half_tE19Flash_kernel_traitsILi256ELi64ELi64ELi4ES3_EELb0ELb1ELb0ELb0ELb1ELb1ELb0ELb0EEEvNS_16Flash_fwd_paramsE,"",@"SHT_CUDA_INFO"
	.sectionflags	@""
	.align	4


	//----- nvinfo : EIATTR_CUDA_API_VERSION
	.align		4
        /*0000*/ 	.byte	0x04, 0x37
        /*0002*/ 	.short	(.L_1170 - .L_1169)
.L_1169:
        /*0004*/ 	.word	0x00000082


	//----- nvinfo : EIATTR_KPARAM_INFO
	.align		4
.L_1170:
        /*0008*/ 	.byte	0x04, 0x17
        /*000a*/ 	.short	(.L_1172 - .L_1171)
.L_1171:
        /*000c*/ 	.word	0x00000000
        /*0010*/ 	.short	0x0000
        /*0012*/ 	.short	0x0000
        /*0014*/ 	.byte	0x00, 0xf0, 0x41, 0x07


	//----- nvinfo : EIATTR_SPARSE_MMA_MASK
	.align		4
.L_1172:
        /*0018*/ 	.byte	0x03, 0x50
        /*001a*/ 	.short	0x0000


	//----- nvinfo : EIATTR_MAXREG_COUNT
	.align		4
        /*001c*/ 	.byte	0x03, 0x1b
        /*001e*/ 	.short	0x00ff


	//----- nvinfo : EIATTR_NUM_BARRIERS
	.align		4
        /*0020*/ 	.byte	0x02, 0x4c
        /*0022*/ 	.byte	0x01
	.zero		1


	//----- nvinfo : EIATTR_MERCURY_ISA_VERSION
	.align		4
        /*0024*/ 	.byte	0x03, 0x5f
        /*0026*/ 	.short	0x0101


	//----- nvinfo : EIATTR_INT_WARP_WIDE_INSTR_OFFSETS
	.align		4
        /*0028*/ 	.byte	0x04, 0x31
        /*002a*/ 	.short	(.L_1174 - .L_1173)


	//   ....[0]....
.L_1173:
        /*002c*/ 	.word	0x000023c0


	//   ....[1]....
        /*0030*/ 	.word	0x000024c0


	//----- nvinfo : EIATTR_COOP_GROUP_MASK_REGIDS
	.align		4
.L_1174:
        /*0034*/ 	.byte	0x04, 0x29
        /*0036*/ 	.short	(.L_1176 - .L_1175)


	//   ....[0]....
.L_1175:
        /*0038*/ 	.word	0xffffffff


	//   ....[1]....
        /*003c*/ 	.word	0xffffffff


	//   ....[2]....
        /*0040*/ 	.word	0xffffffff


	//   ....[3]....
        /*0044*/ 	.word	0xffffffff


	//   ....[4]....
        /*0048*/ 	.word	0xffffffff


	//   ....[5]....
        /*004c*/ 	.word	0xffffffff


	//   ....[6]....
        /*0050*/ 	.word	0xffffffff


	//   ....[7]....
        /*0054*/ 	.word	0xffffffff


	//   ....[8]....
        /*0058*/ 	.word	0xffffffff


	//   ....[9]....
        /*005c*/ 	.word	0xffffffff


	//   ....[10]....
        /*0060*/ 	.word	0xffffffff


	//   ....[11]....
        /*0064*/ 	.word	0xffffffff


	//   ....[12]....
        /*0068*/ 	.word	0xffffffff


	//   ....[13]....
        /*006c*/ 	.word	0xffffffff


	//   ....[14]....
        /*0070*/ 	.word	0xffffffff


	//   ....[15]....
        /*0074*/ 	.word	0xffffffff


	//----- nvinfo : EIATTR_COOP_GROUP_INSTR_OFFSETS
	.align		4
.L_1176:
        /*0078*/ 	.byte	0x04, 0x28
        /*007a*/ 	.short	(.L_1178 - .L_1177)


	//   ....[0]....
.L_1177:
        /*007c*/ 	.word	0x00004ec0


	//   ....[1]....
        /*0080*/ 	.word	0x00004ee0


	//   ....[2]....
        /*0084*/ 	.word	0x00004f00


	//   ....[3]....
        /*0088*/ 	.word	0x00004f20


	//   ....[4]....
        /*008c*/ 	.word	0x00008ae0


	//   ....[5]....
        /*0090*/ 	.word	0x00008af0


	//   ....[6]....
        /*0094*/ 	.word	0x00008b20


	//   ....[7]....
        /*0098*/ 	.word	0x00008b30


	//   ....[8]....
        /*009c*/ 	.word	0x0000d450


	//   ....[9]....
        /*00a0*/ 	.word	0x0000d480


	//   ....[10]....
        /*00a4*/ 	.word	0x0000d4d0


	//   ....[11]....
        /*00a8*/ 	.word	0x0000d4e0


	//   ....[12]....
        /*00ac*/ 	.word	0x0000f120


	//   ....[13]....
        /*00b0*/ 	.word	0x0000f160


	//   ....[14]....
        /*00b4*/ 	.word	0x0000f250


	//   ....[15]....
        /*00b8*/ 	.word	0x0000f270


	//----- nvinfo : EIATTR_VRC_CTA_INIT_COUNT
	.align		4
.L_1178:
        /*00bc*/ 	.byte	0x02, 0x4a
	.zero		1
	.zero		1


	//----- nvinfo : EIATTR_EXIT_INSTR_OFFSETS
	.align		4
        /*00c0*/ 	.byte	0x04, 0x1c
        /*00c2*/ 	.short	(.L_1180 - .L_1179)


	//   ....[0]....
.L_1179:
        /*00c4*/ 	.word	0x000004c0


	//   ....[1]....
        /*00c8*/ 	.word	0x00000e40


	//   ....[2]....
        /*00cc*/ 	.word	0x00000e70


	//   ....[3]....
        /*00d0*/ 	.word	0x00010bf0


	//   ....[4]....
        /*00d4*/ 	.word	0x00010ce0


	//----- nvinfo : EIATTR_CRS_STACK_SIZE
	.align		4
.L_1180:
        /*00d8*/ 	.byte	0x04, 0x1e
        /*00da*/ 	.short	(.L_1182 - .L_1181)
.L_1181:
        /*00dc*/ 	.word	0x00000000


	//----- nvinfo : EIATTR_CBANK_PARAM_SIZE
	.align		4
.L_1182:
        /*00e0*/ 	.byte	0x03, 0x19
        /*00e2*/ 	.short	0x01d0


	//----- nvinfo : EIATTR_PARAM_CBANK
	.align		4
        /*00e4*/ 	.byte	0x04, 0x0a
        /*00e6*/ 	.short	(.L_1184 - .L_1183)
	.align		4
.L_1183:
        /*00e8*/ 	.word	index@(.nv.constant0._ZN5flash24flash_fwd_splitkv_kernelI23Flash_fwd_kernel_traitsILi256ELi64ELi64ELi4ELb0ELb0EN7cutlass6half_tE19Flash_kernel_traitsILi256ELi64ELi64ELi4ES3_EELb0ELb1ELb0ELb0ELb1ELb1ELb0ELb0EEEvNS_16Flash_fwd_paramsE)
        /*00ec*/ 	.short	0x0380
        /*00ee*/ 	.short	0x01d0


	//----- nvinfo : EIATTR_SW_WAR
	.align		4
.L_1184:
        /*00f0*/ 	.byte	0x04, 0x36
        /*00f2*/ 	.short	(.L_1186 - .L_1185)
.L_1185:
        /*00f4*/ 	.word	0x00000008
.L_1186:


//--------------------- .nv.info._ZN5flash24flash_fwd_splitkv_kernelI23Flash_fwd_kernel_traitsILi256ELi64ELi64ELi4ELb0ELb0EN7cutlass6half_tE19Flash_kernel_traitsILi256ELi64ELi64ELi4ES3_EELb0ELb1ELb1ELb0ELb0ELb0ELb0ELb0EEEvNS_16Flash_fwd_paramsE --------------------------
	.section	.nv.info._ZN5flash24flash_fwd_splitkv_kernelI23Flash_fwd_kernel_traitsILi256ELi64ELi64ELi4ELb0ELb0EN7cutlass6half_tE19Flash_kernel_traitsILi256ELi64ELi64ELi4ES3_EELb0ELb1ELb1ELb0ELb0ELb0ELb0ELb0EEEvNS_16Flash_fwd_paramsE,"",@"SHT_CUDA_INFO"
	.sectionflags	@""
	.align	4


	//----- nvinfo : EIATTR_CUDA_API_VERSION
	.align		4
        /*0000*/ 	.byte	0x04, 0x37
        /*0002*/ 	.short	(.L_1188 - .L_1187)
.L_1187:
        /*0004*/ 	.word	0x00000082


	//----- nvinfo : EIATTR_KPARAM_INFO
	.align		4
.L_1188:
        /*0008*/ 	.byte	0x04, 0x17
        /*000a*/ 	.short	(.L_1190 - .L_1189)
.L_1189:
        /*000c*/ 	.word	0x00000000
        /*0010*/ 	.short	0x0000
        /*0012*/ 	.short	0x0000
        /*0014*/ 	.byte	0x00, 0xf0, 0x41, 0x07


	//----- nvinfo : EIATTR_SPARSE_MMA_MASK
	.align		4
.L_1190:
        /*0018*/ 	.byte	0x03, 0x50
        /*001a*/ 	.short	0x0000


	//----- nvinfo : EIATTR_MAXREG_COUNT
	.align		4
        /*001c*/ 	.byte	0x03, 0x1b
        /*001e*/ 	.short	0x00ff


	//----- nvinfo : EIATTR_NUM_BARRIERS
	.align		4
        /*0020*/ 	.byte	0x02, 0x4c
        /*0022*/ 	.byte	0x01
	.zero		1


	//----- nvinfo : EIATTR_MERCURY_ISA_VERSION
	.align		4
        /*0024*/ 	.byte	0x03, 0x5f
        /*0026*/ 	.short	0x0101


	//----- nvinfo : EIATTR_COOP_GROUP_MASK_REGIDS
	.align		4
        /*0028*/ 	.byte	0x04, 0x29
        /*002a*/ 	.short	(.L_1192 - .L_1191)


	//   ....[0]....
.L_1191:
        /*002c*/ 	.word	0xffffffff


	//   ....[1]....
        /*0030*/ 	.word	0xffffffff


	//   ....[2]....
        /*0034*/ 	.word	0xffffffff


	//   ....[3]....
        /*0038*/ 	.word	0xffffffff


	//   ....[4]....
        /*003c*/ 	.word	0xffffffff


	//   ....[5]....
        /*0040*/ 	.word	0xffffffff


	//   ....[6]....
        /*0044*/ 	.word	0xffffffff


	//   ....[7]....
        /*0048*/ 	.word	0xffffffff


	//   ....[8]....
        /*004c*/ 	.word	0xffffffff


	//   ....[9]....
        /*0050*/ 	.word	0xffffffff


	//   ....[10]....
        /*0054*/ 	.word	0xffffffff


	//   ....[11]....
        /*0058*/ 	.word	0xffffffff


	//   ....[12]....
        /*005c*/ 	.word	0xffffffff


	//   ....[13]....
        /*0060*/ 	.word	0xffffffff


	//   ....[14]....
        /*0064*/ 	.word	0xffffffff


	//   ....[15]....
        /*0068*/ 	.word	0xffffffff


	//----- nvinfo : EIATTR_COOP_GROUP_INSTR_OFFSETS
	.align		4
.L_1192:
        /*006c*/ 	.byte	0x04, 0x28
        /*006e*/ 	.short	(.L_1194 - .L_1193)


	//   ....[0]....
.L_1193:
        /*0070*/ 	.word	0x00006a20


	//   ....[1]....
        /*0074*/ 	.word	0x00006a40


	//   ....[2]....
        /*0078*/ 	.word	0x00006af0


	//   ....[3]....
        /*007c*/ 	.word	0x00006b00


	//   ....[4]....
        /*0080*/ 	.word	0x0000b370


	//   ....[5]....
        /*0084*/ 	.word	0x0000b380


	//   ....[6]....
        /*0088*/ 	.word	0x0000b3c0


	//   ....[7]....
        /*008c*/ 	.word	0x0000b3e0


	//   ....[8]....
        /*0090*/ 	.word	0x000107a0


	//   ....[9]....
        /*0094*/ 	.word	0x00010800


	//   ....[10]....
        /*0098*/ 	.word	0x00010850


	//   ....[11]....
        /*009c*/ 	.word	0x00010870


	//   ....[12]....
        /*00a0*/ 	.word	0x000124b0


	//   ....[13]....
        /*00a4*/ 	.word	0x000124f0


	//   ....[14]....
        /*00a8*/ 	.word	0x000125e0


	//   ....[15]....
        /*00ac*/ 	.word	0x00012600


	//----- nvinfo : EIATTR_VRC_CTA_INIT_COUNT
	.align		4
.L_1194:
        /*00b0*/ 	.byte	0x02, 0x4a
	.zero		1
	.zero		1


	//----- nvinfo : EIATTR_EXIT_INSTR_OFFSETS
	.align		4
        /*00b4*/ 	.byte	0x04, 0x1c
        /*00b6*/ 	.short	(.L_1196 - .L_1195)


	//   ....[0]....
.L_1195:
        /*00b8*/ 	.word	0x000004c0


	//   ....[1]....
        /*00bc*/ 	.word	0x00000fc0


	//   ....[2]....
        /*00c0*/ 	.word	0x00000ff0


	//   ....[3]....
        /*00c4*/ 	.word	0x00014060


	//   ....[4]....
        /*00c8*/ 	.word	0x000141a0


	//   ....[5]....
        /*00cc*/ 	.word	0x000141c0


	//----- nvinfo : EIATTR_CRS_STACK_SIZE
	.align		4
.L_1196:
        /*00d0*/ 	.byte	0x04, 0x1e
        /*00d2*/ 	.short	(.L_1198 - .L_1197)
.L_1197:
        /*00d4*/ 	.word	0x00000000


	//----- nvinfo : EIATTR_CBANK_PARAM_SIZE
	.align		4
.L_1198:
        /*00d8*/ 	.byte	0x03, 0x19
        /*00da*/ 	.short	0x01d0


	//----- nvinfo : EIATTR_PARAM_CBANK
	.align		4
        /*00dc*/ 	.byte	0x04, 0x0a
        /*00de*/ 	.short	(.L_1200 - .L_1199)
	.align		4
.L_1199:
        /*00e0*/ 	.word	index@(.nv.constant0._ZN5flash24flash_fwd_splitkv_kernelI23Flash_fwd_kernel_traitsILi256ELi64ELi64ELi4ELb0ELb0EN7cutlass6half_tE19Flash_kernel_traitsILi256ELi64ELi64ELi4ES3_EELb0ELb1ELb1ELb0ELb0ELb0ELb0ELb0EEEvNS_16Flash_fwd_paramsE)
        /*00e4*/ 	.short	0x0380
        /*00e6*/ 	.short	0x01d0


	//----- nvinfo : EIATTR_SW_WAR
	.align		4
.L_1200:
        /*00e8*/ 	.byte	0x04, 0x36
        /*00ea*/ 	.short	(.L_1202 - .L_1201)
.L_1201:
        /*00ec*/ 	.word	0x00000008
.L_1202:


//--------------------- .nv.info._ZN5flash24flash_fwd_splitkv_kernelI23Flash_fwd_kernel_traitsILi256ELi64ELi64ELi4ELb0ELb0EN7cutlass6half_tE19Flash_kernel_traitsILi256ELi64ELi64ELi4ES3_EELb0ELb1ELb1ELb0ELb0ELb1ELb0ELb0EEEvNS_16Flash_fwd_paramsE --------------------------
	.section	.nv.info._ZN5flash24flash_fwd_splitkv_kernelI23Flash_fwd_kernel_traitsILi256ELi64ELi64ELi4ELb0ELb0EN7cutlass6half_tE19Flash_kernel_traitsILi256ELi64ELi64ELi4ES3_EELb0ELb1ELb1ELb0ELb0ELb1ELb0ELb0EEEvNS_16Flash_fwd_paramsE,"",@"SHT_CUDA_INFO"
	.sectionflags	@""
	.align	4


	//----- nvinfo : EIATTR_CUDA_API_VERSION
	.align		4
        /*0000*/ 	.byte	0x04, 0x37
        /*0002*/ 	.short	(.L_1204 - .L_1203)
.L_1203:
        /*0004*/ 	.word	0x00000082


	//----- nvinfo : EIATTR_KPARAM_INFO
	.align		4
.L_1204:
        /*0008*/ 	.byte	0x04, 0x17
        /*000a*/ 	.short	(.L_1206 - .L_1205)
.L_1205:
        /*000c*/ 	.word	0x00000000
        /*0010*/ 	.short	0x0000
        /*0012*/ 	.short	0x0000
        /*0014*/ 	.byte	0x00, 0xf0, 0x41, 0x07


	//----- nvinfo : EIATTR_SPARSE_MMA_MASK
	.align		4
.L_1206:
        /*0018*/ 	.byte	0x03, 0x50
        /*001a*/ 	.short	0x0000


	//----- nvinfo : EIATTR_MAXREG_COUNT
	.align		4
        /*001c*/ 	.byte	0x03, 0x1b
        /*001e*/ 	.short	0x00ff


	//----- nvinfo : EIATTR_NUM_BARRIERS
	.align		4
        /*0020*/ 	.byte	0x02, 0x4c
        /*0022*/ 	.byte	0x01
	.zero		1


	//----- nvinfo : EIATTR_MERCURY_ISA_VERSION
	.align		4
        /*0024*/ 	.byte	0x03, 0x5f
        /*0026*/ 	.short	0x0101


	//----- nvinfo : EIATTR_COOP_GROUP_MASK_REGIDS
	.align		4
        /*0028*/ 	.byte	0x04, 0x29
        /*002a*/ 	.short	(.L_1208 - .L_1207)


	//   ....[0]....
.L_1207:
        /*002c*/ 	.word	0xffffffff


	//   ....[1]....
        /*0030*/ 	.word	0xffffffff


	//   ....[2]....
        /*0034*/ 	.word	0xffffffff


	//   ....[3]....
        /*0038*/ 	.word	0xffffffff


	//   ....[4]....
        /*003c*/ 	.word	0xffffffff


	//   ....[5]....
        /*0040*/ 	.word	0xffffffff


	//   ....[6]....
        /*0044*/ 	.word	0xffffffff


	//   ....[7]....
        /*0048*/ 	.word	0xffffffff


	//   ....[8]....
        /*004c*/ 	.word	0xffffffff


	//   ....[9]....
        /*0050*/ 	.word	0xffffffff


	//   ....[10]....
        /*0054*/ 	.word	0xffffffff


	//   ....[11]....
        /*0058*/ 	.word	0xffffffff


	//   ....[12]....
        /*005c*/ 	.word	0xffffffff


	//   ....[13]....
        /*0060*/ 	.word	0xffffffff


	//   ....[14]....
        /*0064*/ 	.word	0xffffffff


	//   ....[15]....
        /*0068*/ 	.word	0xffffffff


	//----- nvinfo : EIATTR_COOP_GROUP_INSTR_OFFSETS
	.align		4
.L_1208:
        /*006c*/ 	.byte	0x04, 0x28
        /*006e*/ 	.short	(.L_1210 - .L_1209)


	//   ....[0]....
.L_1209:
        /*0070*/ 	.word	0x00006e80


	//   ....[1]....
        /*0074*/ 	.word	0x00006ea0


	//   ....[2]....
        /*0078*/ 	.word	0x00006f50


	//   ....[3]....
        /*007c*/ 	.word	0x00006f60


	//   ....[4]....
        /*0080*/ 	.word	0x0000bc10


	//   ....[5]....
        /*0084*/ 	.word	0x0000bc20


	//   ....[6]....
        /*0088*/ 	.word	0x0000bc60


	//   ....[7]....
        /*008c*/ 	.word	0x0000bc80


	//   ....[8]....
        /*0090*/ 	.word	0x00011430


	//   ....[9]....
        /*0094*/ 	.word	0x00011490


	//   ....[10]....
        /*0098*/ 	.word	0x000114e0


	//   ....[11]....
        /*009c*/ 	.word	0x00011500


	//   ....[12]....
        /*00a0*/ 	.word	0x00013140


	//   ....[13]....
        /*00a4*/ 	.word	0x00013180


	//   ....[14]....
        /*00a8*/ 	.word	0x00013270


	//   ....[15]....
        /*00ac*/ 	.word	0x00013290


	//----- nvinfo : EIATTR_VRC_CTA_INIT_COUNT
	.align		4
.L_1210:
        /*00b0*/ 	.byte	0x02, 0x4a
	.zero		1
	.zero		1


	//----- nvinfo : EIATTR_EXIT_INSTR_OFFSETS
	.align		4
        /*00b4*/ 	.byte	0x04, 0x1c
        /*00b6*/ 	.short	(.L_1212 - .L_1211)


	//   ....[0]....
.L_1211:
        /*00b8*/ 	.word	0x000004c0


	//   ....[1]....
        /*00bc*/ 	.word	0x00000fc0


	//   ....[2]....
        /*00c0*/ 	.word	0x00000ff0


	//   ....[3]....
        /*00c4*/ 	.word	0x00014cf0


	//   ....[4]....
        /*00c8*/ 	.word	0x00014e30


	//   ....[5]....
        /*00cc*/ 	.word	0x00014e50


	//----- nvinfo : EIATTR_CRS_STACK_SIZE
	.align		4
.L_1212:
        /*00d0*/ 	.byte	0x04, 0x1e
        /*00d2*/ 	.short	(.L_1214 - .L_1213)
.L_1213:
        /*00d4*/ 	.word	0x00000000


	//----- nvinfo : EIATTR_CBANK_PARAM_SIZE
	.align		4
.L_1214:
        /*00d8*/ 	.byte	0x03, 0x19
        /*00da*/ 	.short	0x01d0


	//----- nvinfo : EIATTR_PARAM_CBANK
	.align		4
        /*00dc*/ 	.byte	0x04, 0x0a
        /*00de*/ 	.short	(.L_1216 - .L_1215)
	.align		4
.L_1215:
        /*00e0*/ 	.word	index@(.nv.constant0._ZN5flash24flash_fwd_splitkv_kernelI23Flash_fwd_kernel_traitsILi256ELi64ELi64ELi4ELb0ELb0EN7cutlass6half_tE19Flash_kernel_traitsILi256ELi64ELi64ELi4ES3_EELb0ELb1ELb1ELb0ELb0ELb1ELb0ELb0EEEvNS_16Flash_fwd_paramsE)
        /*00e4*/ 	.short	0x0380
        /*00e6*/ 	.short	0x01d0


	//----- nvinfo : EIATTR_SW_WAR
	.align		4
.L_1216:
        /*00e8*/ 	.byte	0x04, 0x36
        /*00ea*/ 	.short	(.L_1218 - .L_1217)
.L_1217:
        /*00ec*/ 	.word	0x00000008
.L_1218:


//--------------------- .nv.info._ZN5flash24flash_fwd_splitkv_kernelI23Flash_fwd_kernel_traitsILi256ELi64ELi64ELi4ELb0ELb0EN7cutlass6half_tE19Flash_kernel_traitsILi256ELi64ELi64ELi4ES3_EELb0ELb1ELb0ELb0ELb1ELb0ELb0ELb1EEEvNS_16Flash_fwd_paramsE --------------------------
	.section	.nv.info._ZN5flash24flash_fwd_splitkv_kernelI23Flash_fwd_kernel_traitsILi256ELi64ELi64ELi4ELb0ELb0EN7cutlass6half_tE19Flash_kernel_traitsILi256ELi64ELi64ELi4ES3_EELb0ELb1ELb0ELb0ELb1ELb0ELb0ELb1EEEvNS_16Flash_fwd_paramsE,"",@"SHT_CUDA_INFO"
	.sectionflags	@""
	.align	4


	//----- nvinfo : EIATTR_CUDA_API_VERSION
	.align		4
        /*0000*/ 	.byte	0x04, 0x37
        /*0002*/ 	.short	(.L_1220 - .L_1219)
.L_1219:
        /*0004*/ 	.word	0x00000082


	//----- nvinfo : EIATTR_KPARAM_INFO
	.align		4
.L_1220:
        /*0008*/ 	.byte	0x04, 0x17
        /*000a*/ 	.short	(.L_1222 - .L_1221)
.L_1221:
        /*000c*/ 	.word	0x00000000
        /*0010*/ 	.short	0x0000
        /*0012*/ 	.short	0x0000
        /*0014*/ 	.byte	0x00, 0xf0, 0x41, 0x07


	//----- nvinfo : EIATTR_SPARSE_MMA_MASK
	.align		4
.L_1222:
        /*0018*/ 	.byte	0x03, 0x50
        /*001a*/ 	.short	0x0000


	//----- nvinfo : EIATTR_MAXREG_COUNT
	.align		4
        /*001c*/ 	.byte	0x03, 0x1b
        /*001e*/ 	.short	0x00ff


	//----- nvinfo : EIATTR_NUM_BARRIERS
	.align		4
        /*0020*/ 	.byte	0x02, 0x4c
        /*0022*/ 	.byte	0x01
	.zero		1


	//----- nvinfo : EIATTR_MERCURY_ISA_VERSION
	.align		4
        /*0024*/ 	.byte	0x03, 0x5f
        /*0026*/ 	.short	0x0101


	//----- nvinfo : EIATTR_COOP_GROUP_MASK_REGIDS
	.align		4
        /*0028*/ 	.byte	0x04, 0x29
        /*002a*/ 	.short	(.L_1224 - .L_1223)


	//   ....[0]....
.L_1223:
        /*002c*/ 	.word	0xffffffff


	//   ....[1]....
        /*0030*/ 	.word	0xffffffff


	//   ....[2]....
        /*0034*/ 	.word	0xffffffff


	//   ....[3]....
        /*0038*/ 	.word	0xffffffff


	//   ....[4]....
        /*003c*/ 	.word	0xffffffff


	//   ....[5]....
        /*0040*/ 	.word	0xffffffff


	//   ....[6]....
        /*0044*/ 	.word	0xffffffff


	//   ....[7]....
        /*0048*/ 	.word	0xffffffff


	//   ....[8]....
        /*004c*/ 	.word	0xffffffff


	//   ....[9]....
        /*0050*/ 	.word	0xffffffff


	//   ....[10]....
        /*0054*/ 	.word	0xffffffff


	//   ....[11]....
        /*0058*/ 	.word	0xffffffff


	//   ....[12]....
        /*005c*/ 	.word	0xffffffff


	//   ....[13]....
        /*0060*/ 	.word	0xffffffff


	//   ....[14]....
        /*0064*/ 	.word	0xffffffff


	//   ....[15]....
        /*0068*/ 	.word	0xffffffff


	//----- nvinfo : EIATTR_COOP_GROUP_INSTR_OFFSETS
	.align		4
.L_1224:
        /*006c*/ 	.byte	0x04, 0x28
        /*006e*/ 	.short	(.L_1226 - .L_1225)


	//   ....[0]....
.L_1225:
        /*0070*/ 	.word	0x00017fe0


	//   ....[1]....
        /*0074*/ 	.word	0x00018010


	//   ....[2]....
        /*0078*/ 	.word	0x00018030


	//   ....[3]....
        /*007c*/ 	.word	0x00018050


	//   ....[4]....
        /*0080*/ 	.word	0x0001b940


	//   ....[5]....
        /*0084*/ 	.word	0x0001b960


	//   ....[6]....
        /*0088*/ 	.word	0x0001b980


	//   ....[7]....
        /*008c*/ 	.word	0x0001b9a0


	//   ....[8]....
        /*0090*/ 	.word	0x0001fed0


	//   ....[9]....
        /*0094*/ 	.word	0x0001ff30


	//   ....[10]....
        /*0098*/ 	.word	0x0001ff70


	//   ....[11]....
        /*009c*/ 	.word	0x0001ff90


	//   ....[12]....
        /*00a0*/ 	.word	0x00021bd0


	//   ....[13]....
        /*00a4*/ 	.word	0x00021c10


	//   ....[14]....
        /*00a8*/ 	.word	0x00021ca0


	//   ....[15]....
        /*00ac*/ 	.word	0x00021cb0


	//----- nvinfo : EIATTR_VRC_CTA_INIT_COUNT
	.align		4
.L_1226:
        /*00b0*/ 	.byte	0x02, 0x4a
	.zero		1
	.zero		1


	//----- nvinfo : EIATTR_EXIT_INSTR_OFFSETS
	.align		4
        /*00b4*/ 	.byte	0x04, 0x1c
        /*00b6*/ 	.short	(.L_1228 - .L_1227)


	//   ....[0]....
.L_1227:
        /*00b8*/ 	.word	0x000004c0


	//   ....[1]....
        /*00bc*/ 	.word	0x00000e40


	//   ....[2]....
        /*00c0*/ 	.word	0x00000e70


	//   ....[3]....
        /*00c4*/ 	.word	0x000236f0


	//   ....[4]....
        /*00c8*/ 	.word	0x000237e0


	//----- nvinfo : EIATTR_CRS_STACK_SIZE
	.align		4
.L_1228:
        /*00cc*/ 	.byte	0x04, 0x1e
        /*00ce*/ 	.short	(.L_1230 - .L_1229)
.L_1229:
        /*00d0*/ 	.word	0x00000000


	//----- nvinfo : EIATTR_CBANK_PARAM_SIZE
	.align		4
.L_1230:
        /*00d4*/ 	.byte	0x03, 0x19
        /*00d6*/ 	.short	0x01d0


	//----- nvinfo : EIATTR_PARAM_CBANK
	.align		4
        /*00d8*/ 	.byte	0x04, 0x0a
        /*00da*/ 	.short	(.L_1232 - .L_1231)
	.align		4
.L_1231:
        /*00dc*/ 	.word	index@(.nv.constant0._ZN5flash24flash_fwd_splitkv_kernelI23Flash_fwd_kernel_traitsILi256ELi64ELi64ELi4ELb0ELb0EN7cutlass6half_tE19Flash_kernel_traitsILi256ELi64ELi64ELi4ES3_EELb0ELb1ELb0ELb0ELb1ELb0ELb0ELb1EEEvNS_16Flash_fwd_paramsE)
        /*00e0*/ 	.short	0x0380
        /*00e2*/ 	.short	0x01d0


	//----- nvinfo : EIATTR_SW_WAR
	.align		4
.L_1232:
        /*00e4*/ 	.byte	0x04, 0x36
        /*00e6*/ 	.short	(.L_1234 - .L_1233)
.L_1233:
        /*00e8*/ 	.word	0x00000008
.L_1234:


//--------------------- .nv.info._ZN5flash24flash_fwd_splitkv_kernelI23Flash_fwd_kernel_traitsILi256ELi64ELi64ELi4ELb0ELb0EN7cutlass6half_tE19Flash_kernel_traitsILi256ELi64ELi64ELi4ES3_EELb0ELb1ELb0ELb0ELb1ELb1ELb0ELb1EEEvNS_16Flash_fwd_paramsE --------------------------
	.section	.nv.info._ZN5flash24flash_fwd_splitkv_kernelI23Flash_fwd_kernel_traitsILi256ELi64ELi64ELi4ELb0ELb0EN7cutlass6half_tE19Flash_kernel_traitsILi256ELi64ELi64ELi4ES3_EELb0ELb1ELb0ELb0ELb1ELb1ELb0ELb1EEEvNS_16Flash_fwd_paramsE,"",@"SHT_CUDA_INFO"
	.sectionflags	@""
	.align	4


	//----- nvinfo : EIATTR_CUDA_API_VERSION
	.align		4
        /*0000*/ 	.byte	0x04, 0x37
        /*0002*/ 	.short	(.L_1236 - .L_1235)
.L_1235:
        /*0004*/ 	.word	0x00000082


	//----- nvinfo : EIATTR_KPARAM_INFO
	.align		4
.L_1236:
        /*0008*/ 	.byte	0x04, 0x17
        /*000a*/ 	.short	(.L_1238 - .L_1237)
.L_1237:
        /*000c*/ 	.word	0x00000000
        /*0010*/ 	.short	0x0000
        /*0012*/ 	.short	0x0000
        /*0014*/ 	.byte	0x00, 0xf0, 0x41, 0x07


	//----- nvinfo : EIATTR_SPARSE_MMA_MASK
	.align		4
.L_1238:
        /*0018*/ 	.byte	0x03, 0x50
        /*001a*/ 	.short	0x0000


	//----- nvinfo : EIATTR_MAXREG_COUNT
	.align		4
        /*001c*/ 	.byte	0x03, 0x1b
        /*001e*/ 	.short	0x00ff


	//----- nvinfo : EIATTR_NUM_BARRIERS
	.align		4
        /*0020*/ 	.byte	0x02, 0x4c
        /*0022*/ 	.byte	0x01
	.zero		1


	//----- nvinfo : EIATTR_MERCURY_ISA_VERSION
	.align		4
        /*0024*/ 	.byte	0x03, 0x5f
        /*0026*/ 	.short	0x0101


	//----- nvinfo : EIATTR_COOP_GROUP_MASK_REGIDS
	.align		4
        /*0028*/ 	.byte	0x04, 0x29
        /*002a*/ 	.short	(.L_1240 - .L_1239)


	//   ....[0]....
.L_1239:
        /*002c*/ 	.word	0xffffffff


	//   ....[1]....
        /*0030*/ 	.word	0xffffffff


	//   ....[2]....
        /*0034*/ 	.word	0xffffffff


	//   ....[3]....
        /*0038*/ 	.word	0xffffffff


	//   ....[4]....
        /*003c*/ 	.word	0xffffffff


	//   ....[5]....
        /*0040*/ 	.word	0xffffffff


	//   ....[6]....
        /*0044*/ 	.word	0xffffffff


	//   ....[7]....
        /*0048*/ 	.word	0xffffffff


	//   ....[8]....
        /*004c*/ 	.word	0xffffffff


	//   ....[9]....
        /*0050*/ 	.word	0xffffffff


	//   ....[10]....
        /*0054*/ 	.word	0xffffffff


	//   ....[11]....
        /*0058*/ 	.word	0xffffffff


	//   ....[12]....
        /*005c*/ 	.word	0xffffffff


	//   ....[13]....
        /*0060*/ 	.word	0xffffffff


	//   ....[14]....
        /*0064*/ 	.word	0xffffffff


	//   ....[15]....
        /*0068*/ 	.word	0xffffffff


	//----- nvinfo : EIATTR_COOP_GROUP_INSTR_OFFSETS
	.align		4
.L_1240:
        /*006c*/ 	.byte	0x04, 0x28
        /*006e*/ 	.short	(.L_1242 - .L_1241)


	//   ....[0]....
.L_1241:
        /*0070*/ 	.word	0x00018410


	//   ....[1]....
        /*0074*/ 	.word	0x00018440


	//   ....[2]....
        /*0078*/ 	.word	0x00018460


	//   ....[3]....
        /*007c*/ 	.word	0x00018480


	//   ....[4]....
        /*0080*/ 	.word	0x0001c140


	//   ....[5]....
        /*0084*/ 	.word	0x0001c160


	//   ....[6]....
        /*0088*/ 	.word	0x0001c180


	//   ....[7]....
        /*008c*/ 	.word	0x0001c1a0


	//   ....[8]....
        /*0090*/ 	.word	0x00020ab0


	//   ....[9]....
        /*0094*/ 	.word	0x00020b10


	//   ....[10]....
        /*0098*/ 	.word	0x00020b50


	//   ....[11]....
        /*009c*/ 	.word	0x00020b70


	//   ....[12]....
        /*00a0*/ 	.word	0x000227b0


	//   ....[13]....
        /*00a4*/ 	.word	0x000227f0


	//   ....[14]....
        /*00a8*/ 	.word	0x00022880


	//   ....[15]....
        /*00ac*/ 	.word	0x00022890


	//----- nvinfo : EIATTR_VRC_CTA_INIT_COUNT
	.align		4
.L_1242:
        /*00b0*/ 	.byte	0x02, 0x4a
	.zero		1
	.zero		1


	//----- nvinfo : EIATTR_EXIT_INSTR_OFFSETS
	.align		4
        /*00b4*/ 	.byte	0x04, 0x1c
        /*00b6*/ 	.short	(.L_1244 - .L_1243)


	//   ....[0]....
.L_1243:
        /*00b8*/ 	.word	0x000004c0


	//   ....[1]....
        /*00bc*/ 	.word	0x00000e40


	//   ....[2]....
        /*00c0*/ 	.word	0x00000e70


	//   ....[3]....
        /*00c4*/ 	.word	0x000242d0


	//   ....[4]....
        /*00c8*/ 	.word	0x000243c0


	//----- nvinfo : EIATTR_CRS_STACK_SIZE
	.align		4
.L_1244:
        /*00cc*/ 	.byte	0x04, 0x1e
        /*00ce*/ 	.short	(.L_1246 - .L_1245)
.L_1245:
        /*00d0*/ 	.word	0x00000000


	//----- nvinfo : EIATTR_CBANK_PARAM_SIZE
	.align		4
.L_1246:
        /*00d4*/ 	.byte	0x03, 0x19
        /*00d6*/ 	.short	0x01d0


	//----- nvinfo : EIATTR_PARAM_CBANK
	.align		4
        /*00d8*/ 	.byte	0x04, 0x0a
        /*00da*/ 	.short	(.L_1248 - .L_1247)
	.align		4
.L_1247:
        /*00dc*/ 	.word	index@(.nv.constant0._ZN5flash24flash_fwd_splitkv_kernelI23Flash_fwd_kernel_traitsILi256ELi64ELi64ELi4ELb0ELb0EN7cutlass6half_tE19Flash_kernel_traitsILi256ELi64ELi64ELi4ES3_EELb0ELb1ELb0ELb0ELb1ELb1ELb0ELb1EEEvNS_16Flash_fwd_paramsE)
        /*00e0*/ 	.short	0x0380
        /*00e2*/ 	.short	0x01d0


	//----- nvinfo : EIATTR_SW_WAR
	.align		4
.L_1248:
        /*00e4*/ 	.byte	0x04, 0x36
        /*00e6*/ 	.short	(.L_1250 - .L_1249)
.L_1249:
        /*00e8*/ 	.word	0x00000008
.L_1250:


//--------------------- .nv.info._ZN5flash24flash_fwd_splitkv_kernelI23Flash_fwd_kernel_traitsILi256ELi64ELi64ELi4ELb0ELb0EN7cutlass6half_tE19Flash_kernel_traitsILi256ELi64ELi64ELi4ES3_EELb0ELb1ELb1ELb0ELb0ELb0ELb0ELb1EEEvNS_16Flash_fwd_paramsE --------------------------
	.section	.nv.info._ZN5flash24flash_fwd_splitkv_kernelI23Flash_fwd_kernel_traitsILi256ELi64ELi64ELi4ELb0ELb0EN7cutlass6half_tE19Flash_kernel_traitsILi256ELi64ELi64ELi4ES3_EELb0ELb1ELb1ELb0ELb0ELb0ELb0ELb1EEEvNS_16Flash_fwd_paramsE,"",@"SHT_CUDA_INFO"
	.sectionflags	@""
	.align	4


	//----- nvinfo : EIATTR_CUDA_API_VERSION
	.align		4
        /*0000*/ 	.byte	0x04, 0x37
        /*0002*/ 	.short	(.L_1252 - .L_1251)
.L_1251:
        /*0004*/ 	.word	0x00000082


	//----- nvinfo : EIATTR_KPARAM_INFO
	.align		4
.L_1252:
        /*0008*/ 	.byte	0x04, 0x17
        /*000a*/ 	.short	(.L_1254 - .L_1253)
.L_1253:
        /*000c*/ 	.word	0x00000000
        /*0010*/ 	.short	0x0000
        /*0012*/ 	.short	0x0000
        /*0014*/ 	.byte	0x00, 0xf0, 0x41, 0x07


	//----- nvinfo : EIATTR_SPARSE_MMA_MASK
	.align		4
.L_1254:
        /*0018*/ 	.byte	0x03, 0x50
        /*001a*/ 	.short	0x0000


	//----- nvinfo : EIATTR_MAXREG_COUNT
	.align		4
        /*001c*/ 	.byte	0x03, 0x1b
        /*001e*/ 	.short	0x00ff


	//----- nvinfo : EIATTR_NUM_BARRIERS
	.align		4
        /*0020*/ 	.byte	0x02, 0x4c
        /*0022*/ 	.byte	0x01
	.zero		1


	//----- nvinfo : EIATTR_MERCURY_ISA_VERSION
	.align		4
        /*0024*/ 	.byte	0x03, 0x5f
        /*0026*/ 	.short	0x0101


	//----- nvinfo : EIATTR_COOP_GROUP_MASK_REGIDS
	.align		4
        /*0028*/ 	.byte	0x04, 0x29
        /*002a*/ 	.short	(.L_1256 - .L_1255)


	//   ....[0]....
.L_1255:
        /*002c*/ 	.word	0xffffffff


	//   ....[1]....
        /*0030*/ 	.word	0xffffffff


	//   ....[2]....
        /*0034*/ 	.word	0xffffffff


	//   ....[3]....
        /*0038*/ 	.word	0xffffffff


	//   ....[4]....
        /*003c*/ 	.word	0xffffffff


	//   ....[5]....
        /*0040*/ 	.word	0xffffffff


	//   ....[6]....
        /*0044*/ 	.word	0xffffffff


	//   ....[7]....
        /*0048*/ 	.word	0xffffffff


	//   ....[8]....
        /*004c*/ 	.word	0xffffffff


	//   ....[9]....
        /*0050*/ 	.word	0xffffffff


	//   ....[10]....
        /*0054*/ 	.word	0xffffffff


	//   ....[11]....
        /*0058*/ 	.word	0xffffffff


	//   ....[12]....
        /*005c*/ 	.word	0xffffffff


	//   ....[13]....
        /*0060*/ 	.word	0xffffffff


	//   ....[14]....
        /*0064*/ 	.word	0xffffffff


	//   ....[15]....
        /*0068*/ 	.word	0xffffffff


	//----- nvinfo : EIATTR_COOP_GROUP_INSTR_OFFSETS
	.align		4
.L_1256:
        /*006c*/ 	.byte	0x04, 0x28
        /*006e*/ 	.short	(.L_1258 - .L_1257)


	//   ....[0]....
.L_1257:
        /*0070*/ 	.word	0x0001b6e0


	//   ....[1]....
        /*0074*/ 	.word	0x0001b700


	//   ....[2]....
        /*0078*/ 	.word	0x0001b7b0


	//   ....[3]....
        /*007c*/ 	.word	0x0001b7c0


	//   ....[4]....
        /*0080*/ 	.word	0x000202c0


	//   ....[5]....
        /*0084*/ 	.word	0x000202d0


	//   ....[6]....
        /*0088*/ 	.word	0x00020300


	//   ....[7]....
        /*008c*/ 	.word	0x00020310


	//   ....[8]....
        /*0090*/ 	.word	0x00025720


	//   ....[9]....
        /*0094*/ 	.word	0x00025780


	//   ....[10]....
        /*0098*/ 	.word	0x000257d0


	//   ....[11]....
        /*009c*/ 	.word	0x000257f0


	//   ....[12]....
        /*00a0*/ 	.word	0x00027430


	//   ....[13]....
        /*00a4*/ 	.word	0x00027470


	//   ....[14]....
        /*00a8*/ 	.word	0x00027500


	//   ....[15]....
        /*00ac*/ 	.word	0x00027530


	//----- nvinfo : EIATTR_VRC_CTA_INIT_COUNT
	.align		4
.L_1258:
        /*00b0*/ 	.byte	0x02, 0x4a
	.zero		1
	.zero		1


	//----- nvinfo : EIATTR_EXIT_INSTR_OFFSETS
	.align		4
        /*00b4*/ 	.byte	0x04, 0x1c
        /*00b6*/ 	.short	(.L_1260 - .L_1259)


	//   ....[0]....
.L_1259:
        /*00b8*/ 	.word	0x000004c0


	//   ....[1]....
        /*00bc*/ 	.word	0x00000fc0


	//   ....[2]....
        /*00c0*/ 	.word	0x00000ff0


	//   ....[3]....
        /*00c4*/ 	.word	0x00029080


	//   ....[4]....
        /*00c8*/ 	.word	0x000291d0


	//   ....[5]....
        /*00cc*/ 	.word	0x000291f0


	//----- nvinfo : EIATTR_CRS_STACK_SIZE
	.align		4
.L_1260:
        /*00d0*/ 	.byte	0x04, 0x1e
        /*00d2*/ 	.short	(.L_1262 - .L_1261)
.L_1261:
        /*00d4*/ 	.word	0x00000000


	//----- nvinfo : EIATTR_CBANK_PARAM_SIZE
	.align		4
.L_1262:
        /*00d8*/ 	.byte	0x03, 0x19
        /*00da*/ 	.short	0x01d0


	//----- nvinfo : EIATTR_PARAM_CBANK
	.align		4
        /*00dc*/ 	.byte	0x04, 0x0a
        /*00de*/ 	.short	(.L_1264 - .L_1263)
	.align		4
.L_1263:
        /*00e0*/ 	.word	index@(.nv.constant0._ZN5flash24flash_fwd_splitkv_kernelI23Flash_fwd_kernel_traitsILi256ELi64ELi64ELi4ELb0ELb0EN7cutlass6half_tE19Flash_kernel_traitsILi256ELi64ELi64ELi4ES3_EELb0ELb1ELb1ELb0ELb0ELb0ELb0ELb1EEEvNS_16Flash_fwd_paramsE)
        /*00e4*/ 	.short	0x0380
        /*00e6*/ 	.short	0x01d0


	//----- nvinfo : EIATTR_SW_WAR
	.align		4
.L_1264:
        /*00e8*/ 	.byte	0x04, 0x36
        /*00ea*/ 	.short	(.L_1266 - .L_1265)
.L_1265:
        /*00ec*/ 	.word	0x00000008
.L_1266:


//--------------------- .nv.info._ZN5flash24flash_fwd_splitkv_kernelI23Flash_fwd_kernel_traitsILi256ELi64ELi64ELi4ELb0ELb0EN7cutlass6half_tE19Flash_kernel_traitsILi256ELi64ELi64ELi4ES3_EELb0ELb1ELb1ELb0ELb0ELb1ELb0ELb1EEEvNS_16Flash_fwd_paramsE --------------------------
	.section	.nv.info._ZN5flash24flash_fwd_splitkv_kernelI23Flash_fwd_kernel_traitsILi256ELi64ELi64ELi4ELb0ELb0EN7cutlass6half_tE19Flash_kernel_traitsILi256ELi64ELi64ELi4ES3_EELb0ELb1ELb1ELb0ELb0ELb1ELb0ELb1EEEvNS_16Flash_fwd_paramsE,"",@"SHT_CUDA_INFO"
	.sectionflags	@""
	.align	4


	//----- nvinfo : EIATTR_CUDA_API_VERSION
	.align		4
        /*0000*/ 	.byte	0x04, 0x37
        /*0002*/ 	.short	(.L_1268 - .L_1267)
.L_1267:
        /*0004*/ 	.word	0x00000082


	//----- nvinfo : EIATTR_KPARAM_INFO
	.align		4
.L_1268:
        /*0008*/ 	.byte	0x04, 0x17
        /*000a*/ 	.short	(.L_1270 - .L_1269)
.L_1269:
        /*000c*/ 	.word	0x00000000
        /*0010*/ 	.short	0x0000
        /*0012*/ 	.short	0x0000
        /*0014*/ 	.byte	0x00, 0xf0, 0x41, 0x07


	//----- nvinfo : EIATTR_SPARSE_MMA_MASK
	.align		4
.L_1270:
        /*0018*/ 	.byte	0x03, 0x50
        /*001a*/ 	.short	0x0000


	//----- nvinfo : EIATTR_MAXREG_COUNT
	.align		4
        /*001c*/ 	.byte	0x03, 0x1b
        /*001e*/ 	.short	0x00ff


	//----- nvinfo : EIATTR_NUM_BARRIERS
	.align		4
        /*0020*/ 	.byte	0x02, 0x4c
        /*0022*/ 	.byte	0x01
	.zero		1


	//----- nvinfo : EIATTR_MERCURY_ISA_VERSION
	.align		4
        /*0024*/ 	.byte	0x03, 0x5f
        /*0026*/ 	.short	0x0101


	//----- nvinfo : EIATTR_COOP_GROUP_MASK_REGIDS
	.align		4
        /*0028*/ 	.byte	0x04, 0x29
        /*002a*/ 	.short	(.L_1272 - .L_1271)


	//   ....[0]....
.L_1271:
        /*002c*/ 	.word	0xffffffff


	//   ....[1]....
        /*0030*/ 	.word	0xffffffff


	//   ....[2]....
        /*0034*/ 	.word	0xffffffff


	//   ....[3]....
        /*0038*/ 	.word	0xffffffff


	//   ....[4]....
        /*003c*/ 	.word	0xffffffff


	//   ....[5]....
        /*0040*/ 	.word	0xffffffff


	//   ....[6]....
        /*0044*/ 	.word	0xffffffff


	//   ....[7]....
        /*0048*/ 	.word	0xffffffff


	//   ....[8]....
        /*004c*/ 	.word	0xffffffff


	//   ....[9]....
        /*0050*/ 	.word	0xffffffff


	//   ....[10]....
        /*0054*/ 	.word	0xffffffff


	//   ....[11]....
        /*0058*/ 	.word	0xffffffff


	//   ....[12]....
        /*005c*/ 	.word	0xffffffff


	//   ....[13]....
        /*0060*/ 	.word	0xffffffff


	//   ....[14]....
        /*0064*/ 	.word	0xffffffff


	//   ....[15]....
        /*0068*/ 	.word	0xffffffff


	//----- nvinfo : EIATTR_COOP_GROUP_INSTR_OFFSETS
	.align		4
.L_1272:
        /*006c*/ 	.byte	0x04, 0x28
        /*006e*/ 	.short	(.L_1274 - .L_1273)


	//   ....[0]....
.L_1273:
        /*0070*/ 	.word	0x0001baf0


	//   ....[1]....
        /*0074*/ 	.word	0x0001bb10


	//   ....[2]....
        /*0078*/ 	.word	0x0001bbd0


	//   ....[3]....
        /*007c*/ 	.word	0x0001bbe0


	//   ....[4]....
        /*0080*/ 	.word	0x00020a60


	//   ....[5]....
        /*0084*/ 	.word	0x00020a70


	//   ....[6]....
        /*0088*/ 	.word	0x00020aa0


	//   ....[7]....
        /*008c*/ 	.word	0x00020ab0


	//   ....[8]....
        /*0090*/ 	.word	0x000262b0


	//   ....[9]....
        /*0094*/ 	.word	0x00026310


	//   ....[10]....
        /*0098*/ 	.word	0x00026360


	//   ....[11]....
        /*009c*/ 	.word	0x00026380


	//   ....[12]....
        /*00a0*/ 	.word	0x00027fc0


	//   ....[13]....
        /*00a4*/ 	.word	0x00028000


	//   ....[14]....
        /*00a8*/ 	.word	0x00028090


	//   ....[15]....
        /*00ac*/ 	.word	0x000280c0


	//----- nvinfo : EIATTR_VRC_CTA_INIT_COUNT
	.align		4
.L_1274:
        /*00b0*/ 	.byte	0x02, 0x4a
	.zero		1
	.zero		1


	//----- nvinfo : EIATTR_EXIT_INSTR_OFFSETS
	.align		4
        /*00b4*/ 	.byte	0x04, 0x1c
        /*00b6*/ 	.short	(.L_1276 - .L_1275)


	//   ....[0]....
.L_1275:
        /*00b8*/ 	.word	0x000004c0


	//   ....[1]....
        /*00bc*/ 	.word	0x00000fc0


	//   ....[2]....
        /*00c0*/ 	.word	0x00000ff0


	//   ....[3]....
        /*00c4*/ 	.word	0x00029c10


	//   ....[4]....
        /*00c8*/ 	.word	0x00029d60


	//   ....[5]....
        /*00cc*/ 	.word	0x00029d80


	//----- nvinfo : EIATTR_CRS_STACK_SIZE
	.align		4
.L_1276:
        /*00d0*/ 	.byte	0x04, 0x1e
        /*00d2*/ 	.short	(.L_1278 - .L_1277)
.L_1277:
        /*00d4*/ 	.word	0x00000000


	//----- nvinfo : EIATTR_CBANK_PARAM_SIZE
	.align		4
.L_1278:
        /*00d8*/ 	.byte	0x03, 0x19
        /*00da*/ 	.short	0x01d0


	//----- nvinfo : EIATTR_PARAM_CBANK
	.align		4
        /*00dc*/ 	.byte	0x04, 0x0a
        /*00de*/ 	.short	(.L_1280 - .L_1279)
	.align		4
.L_1279:
        /*00e0*/ 	.word	index@(.nv.constant0._ZN5flash24flash_fwd_splitkv_kernelI23Flash_fwd_kernel_traitsILi256ELi64ELi64ELi4ELb0ELb0EN7cutlass6half_tE19Flash_kernel_traitsILi256ELi64ELi64ELi4ES3_EELb0ELb1ELb1ELb0ELb0ELb1ELb0ELb1EEEvNS_16Flash_fwd_paramsE)
        /*00e4*/ 	.short	0x0380
        /*00e6*/ 	.short	0x01d0


	//----- nvinfo : EIATTR_SW_WAR
	.align		4
.L_1280:
        /*00e8*/ 	.byte	0x04, 0x36
        /*00ea*/ 	.short	(.L_1282 - .L_1281)
.L_1281:
        /*00ec*/ 	.word	0x00000008
.L_1282:


//--------------------- .nv.info._ZN5flash24flash_fwd_splitkv_kernelI23Flash_fwd_kernel_traitsILi256ELi64ELi64ELi4ELb0ELb0EN7cutlass6half_tE19Flash_kernel_traitsILi256ELi64ELi64ELi4ES3_EELb0ELb1ELb0ELb0ELb1ELb0ELb1ELb0EEEvNS_16Flash_fwd_paramsE --------------------------
	.section	.nv.info._ZN5flash24flash_fwd_splitkv_kernelI23Flash_fwd_kernel_traitsILi256ELi64ELi64ELi4ELb0ELb0EN7cutlass6half_tE19Flash_kernel_traitsILi256ELi64ELi64ELi4ES3_EELb0ELb1ELb0ELb0ELb1ELb0ELb1ELb0EEEvNS_16Flash_fwd_paramsE,"",@"SHT_CUDA_INFO"
	.sectionflags	@""
	.align	4


	//----- nvinfo : EIATTR_CUDA_API_VERSION
	.align		4
        /*0000*/ 	.byte	0x04, 0x37
        /*0002*/ 	.short	(.L_1284 - .L_1283)
.L_1283:
        /*0004*/ 	.word	0x00000082


	//----- nvinfo : EIATTR_KPARAM_INFO
	.align		4
.L_1284:
        /*0008*/ 	.byte	0x04, 0x17
        /*000a*/ 	.short	(.L_1286 - .L_1285)
.L_1285:
        /*000c*/ 	.word	0x00000000
        /*0010*/ 	.short	0x0000
        /*0012*/ 	.short	0x0000
        /*0014*/ 	.byte	0x00, 0xf0, 0x41, 0x07


	//----- nvinfo : EIATTR_SPARSE_MMA_MASK
	.align		4
.L_1286:
        /*0018*/ 	.byte	0x03, 0x50
        /*001a*/ 	.short	0x0000


	//----- nvinfo : EIATTR_MAXREG_COUNT
	.align		4
        /*001c*/ 	.byte	0x03, 0x1b
        /*001e*/ 	.short	0x00ff


	//----- nvinfo : EIATTR_NUM_BARRIERS
	.align		4
        /*0020*/ 	.byte	0x02, 0x4c
        /*0022*/ 	.byte	0x01
	.zero		1


	//----- nvinfo : EIATTR_MERCURY_ISA_VERSION
	.align		4
        /*0024*/ 	.byte	0x03, 0x5f
        /*0026*/ 	.short	0x0101


	//----- nvinfo : EIATTR_INT_WARP_WIDE_INSTR_OFFSETS
	.align		4
        /*0028*/ 	.byte	0x04, 0x31
        /*002a*/ 	.short	(.L_1288 - .L_1287)


	//   ....[0]....
.L_1287:
        /*002c*/ 	.word	0x00002670


	//   ....[1]....
        /*0030*/ 	.word	0x00002850


	//----- nvinfo : EIATTR_COOP_GROUP_MASK_REGIDS
	.align		4
.L_1288:
        /*0034*/ 	.byte	0x04, 0x29
        /*0036*/ 	.short	(.L_1290 - .L_1289)


	//   ....[0]....
.L_1289:
        /*0038*/ 	.word	0xffffffff


	//   ....[1]....
        /*003c*/ 	.word	0xffffffff


	//   ....[2]....
        /*0040*/ 	.word	0xffffffff


	//   ....[3]....
        /*0044*/ 	.word	0xffffffff


	//   ....[4]....
        /*0048*/ 	.word	0xffffffff


	//   ....[5]....
        /*004c*/ 	.word	0xffffffff


	//   ....[6]....
        /*0050*/ 	.word	0xffffffff


	//   ....[7]....
        /*0054*/ 	.word	0xffffffff


	//   ....[8]....
        /*0058*/ 	.word	0xffffffff


	//   ....[9]....
        /*005c*/ 	.word	0xffffffff


	//   ....[10]....
        /*0060*/ 	.word	0xffffffff


	//   ....[11]....
        /*0064*/ 	.word	0xffffffff


	//   ....[12]....
        /*0068*/ 	.word	0xffffffff


	//   ....[13]....
        /*006c*/ 	.word	0xffffffff


	//   ....[14]....
        /*0070*/ 	.word	0xffffffff


	//   ....[15]....
        /*0074*/ 	.word	0xffffffff


	//----- nvinfo : EIATTR_COOP_GROUP_INSTR_OFFSETS
	.align		4
.L_1290:
        /*0078*/ 	.byte	0x04, 0x28
        /*007a*/ 	.short	(.L_1292 - .L_1291)


	//   ....[0]....
.L_1291:
        /*007c*/ 	.word	0x00004cc0


	//   ....[1]....
        /*0080*/ 	.word	0x00004dd0


	//   ....[2]....
        /*0084*/ 	.word	0x00004de0


	//   ....[3]....
        /*0088*/ 	.word	0x00004e10


	//   ....[4]....
        /*008c*/ 	.word	0x000085d0


	//   ....[5]....
        /*0090*/ 	.word	0x000085f0


	//   ....[6]....
        /*0094*/ 	.word	0x00008620


	//   ....[7]....
        /*0098*/ 	.word	0x00008630


	//   ....[8]....
        /*009c*/ 	.word	0x0000cb10


	//   ....[9]....
        /*00a0*/ 	.word	0x0000cb70


	//   ....[10]....
        /*00a4*/ 	.word	0x0000cbb0


	//   ....[11]....
        /*00a8*/ 	.word	0x0000cbd0


	//   ....[12]....
        /*00ac*/ 	.word	0x0000e800


	//   ....[13]....
        /*00b0*/ 	.word	0x0000e840


	//   ....[14]....
        /*00b4*/ 	.word	0x0000e980


	//   ....[15]....
        /*00b8*/ 	.word	0x0000e9a0


	//----- nvinfo : EIATTR_VRC_CTA_INIT_COUNT
	.align		4
.L_1292:
        /*00bc*/ 	.byte	0x02, 0x4a
	.zero		1
	.zero		1


	//----- nvinfo : EIATTR_EXIT_INSTR_OFFSETS
	.align		4
        /*00c0*/ 	.byte	0x04, 0x1c
        /*00c2*/ 	.short	(.L_1294 - .L_1293)


	//   ....[0]....
.L_1293:
        /*00c4*/ 	.word	0x00000640


	//   ....[1]....
        /*00c8*/ 	.word	0x000010b0


	//   ....[2]....
        /*00cc*/ 	.word	0x000010e0


	//   ....[3]....
        /*00d0*/ 	.word	0x0000fe60


	//   ....[4]....
        /*00d4*/ 	.word	0x0000feb0


	//----- nvinfo : EIATTR_CRS_STACK_SIZE
	.align		4
.L_1294:
        /*00d8*/ 	.byte	0x04, 0x1e
        /*00da*/ 	.short	(.L_1296 - .L_1295)
.L_1295:
        /*00dc*/ 	.word	0x00000000


	//----- nvinfo : EIATTR_CBANK_PARAM_SIZE
	.align		4
.L_1296:
        /*00e0*/ 	.byte	0x03, 0x19
        /*00e2*/ 	.short	0x01d0


	//----- nvinfo : EIATTR_PARAM_CBANK
	.align		4
        /*00e4*/ 	.byte	0x04, 0x0a
        /*00e6*/ 	.short	(.L_1298 - .L_1297)
	.align		4
.L_1297:
        /*00e8*/ 	.word	index@(.nv.constant0._ZN5flash24flash_fwd_splitkv_kernelI23Flash_fwd_kernel_traitsILi256ELi64ELi64ELi4ELb0ELb0EN7cutlass6half_tE19Flash_kernel_traitsILi256ELi64ELi64ELi4ES3_EELb0ELb1ELb0ELb0ELb1ELb0ELb1ELb0EEEvNS_16Flash_fwd_paramsE)
        /*00ec*/ 	.short	0x0380
        /*00ee*/ 	.short	0x01d0


	//----- nvinfo : EIATTR_SW_WAR
	.align		4
.L_1298:
        /*00f0*/ 	.byte	0x04, 0x36
        /*00f2*/ 	.short	(.L_1300 - .L_1299)
.L_1299:
        /*00f4*/ 	.word	0x00000008
.L_1300:


//--------------------- .nv.info._ZN5flash24flash_fwd_splitkv_kernelI23Flash_fwd_kernel_traitsILi256ELi64ELi64ELi4ELb0ELb0EN7cutlass6half_tE19Flash_kernel_traitsILi256ELi64ELi64ELi4ES3_EELb0ELb1ELb0ELb0ELb1ELb1ELb1ELb0EEEvNS_16Flash_fwd_paramsE --------------------------
	.section	.nv.info._ZN5flash24flash_fwd_splitkv_kernelI23Flash_fwd_kernel_traitsILi256ELi64ELi64ELi4ELb0ELb0EN7cutlass6half_tE19Flash_kernel_traitsILi256ELi64ELi64ELi4ES3_EELb0ELb1ELb0ELb0ELb1ELb1ELb1ELb0EEEvNS_16Flash_fwd_paramsE,"",@"SHT_CUDA_INFO"
	.sectionflags	@""
	.align	4


	//----- nvinfo : EIATTR_CUDA_API_VERSION
	.align		4
        /*0000*/ 	.byte	0x04, 0x37
        /*0002*/ 	.short	(.L_1302 - .L_1301)
.L_1301:
        /*0004*/ 	.word	0x00000082


	//----- nvinfo : EIATTR_KPARAM_INFO
	.align		4
.L_1302:
        /*0008*/ 	.byte	0x04, 0x17
        /*000a*/ 	.short	(.L_1304 - .L_1303)
.L_1303:
        /*000c*/ 	.word	0x00000000
        /*0010*/ 	.short	0x0000
        /*0012*/ 	.short	0x0000
        /*0014*/ 	.byte	0x00, 0xf0, 0x41, 0x07


	//----- nvinfo : EIATTR_SPARSE_MMA_MASK
	.align		4
.L_1304:
        /*0018*/ 	.byte	0x03, 0x50
        /*001a*/ 	.short	0x0000


	//----- nvinfo : EIATTR_MAXREG_COUNT
	.align		4
        /*001c*/ 	.byte	0x03, 0x1b
        /*001e*/ 	.short	0x00ff


	//----- nvinfo : EIATTR_NUM_BARRIERS
	.align		4
        /*0020*/ 	.byte	0x02, 0x4c
        /*0022*/ 	.byte	0x01
	.zero		1


	//----- nvinfo : EIATTR_MERCURY_ISA_VERSION
	.align		4
        /*0024*/ 	.byte	0x03, 0x5f
        /*0026*/ 	.short	0x0101


	//----- nvinfo : EIATTR_INT_WARP_WIDE_INSTR_OFFSETS
	.align		4
        /*0028*/ 	.byte	0x04, 0x31
        /*002a*/ 	.short	(.L_1306 - .L_1305)


	//   ....[0]....
.L_1305:
        /*002c*/ 	.word	0x000026b0


	//   ....[1]....
        /*0030*/ 	.word	0x00002850


	//----- nvinfo : EIATTR_COOP_GROUP_MASK_REGIDS
	.align		4
.L_1306:
        /*0034*/ 	.byte	0x04, 0x29
        /*0036*/ 	.short	(.L_1308 - .L_1307)


	//   ....[0]....
.L_1307:
        /*0038*/ 	.word	0xffffffff


	//   ....[1]....
        /*003c*/ 	.word	0xffffffff


	//   ....[2]....
        /*0040*/ 	.word	0xffffffff


	//   ....[3]....
        /*0044*/ 	.word	0xffffffff


	//   ....[4]....
        /*0048*/ 	.word	0xffffffff


	//   ....[5]....
        /*004c*/ 	.word	0xffffffff


	//   ....[6]....
        /*0050*/ 	.word	0xffffffff


	//   ....[7]....
        /*0054*/ 	.word	0xffffffff


	//   ....[8]....
        /*0058*/ 	.word	0xffffffff


	//   ....[9]....
        /*005c*/ 	.word	0xffffffff


	//   ....[10]....
        /*0060*/ 	.word	0xffffffff


	//   ....[11]....
        /*0064*/ 	.word	0xffffffff


	//   ....[12]....
        /*0068*/ 	.word	0xffffffff


	//   ....[13]....
        /*006c*/ 	.word	0xffffffff


	//   ....[14]....
        /*0070*/ 	.word	0xffffffff


	//   ....[15]....
        /*0074*/ 	.word	0xffffffff


	//----- nvinfo : EIATTR_COOP_GROUP_INSTR_OFFSETS
	.align		4
.L_1308:
        /*0078*/ 	.byte	0x04, 0x28
        /*007a*/ 	.short	(.L_1310 - .L_1309)


	//   ....[0]....
.L_1309:
        /*007c*/ 	.word	0x000051c0


	//   ....[1]....
        /*0080*/ 	.word	0x000051e0


	//   ....[2]....
        /*0084*/ 	.word	0x00005200


	//   ....[3]....
        /*0088*/ 	.word	0x00005220


	//   ....[4]....
        /*008c*/ 	.word	0x00008df0


	//   ....[5]....
        /*0090*/ 	.word	0x00008e10


	//   ....[6]....
        /*0094*/ 	.word	0x00008e50


	//   ....[7]....
        /*0098*/ 	.word	0x00008e60


	//   ....[8]....
        /*009c*/ 	.word	0x0000d730


	//   ....[9]....
        /*00a0*/ 	.word	0x0000d790


	//   ....[10]....
        /*00a4*/ 	.word	0x0000d7d0


	//   ....[11]....
        /*00a8*/ 	.word	0x0000d7f0


	//   ....[12]....
        /*00ac*/ 	.word	0x0000f420


	//   ....[13]....
        /*00b0*/ 	.word	0x0000f460


	//   ....[14]....
        /*00b4*/ 	.word	0x0000f5a0


	//   ....[15]....
        /*00b8*/ 	.word	0x0000f5c0


	//----- nvinfo : EIATTR_VRC_CTA_INIT_COUNT
	.align		4
.L_1310:
        /*00bc*/ 	.byte	0x02, 0x4a
	.zero		1
	.zero		1


	//----- nvinfo : EIATTR_EXIT_INSTR_OFFSETS
	.align		4
        /*00c0*/ 	.byte	0x04, 0x1c
        /*00c2*/ 	.short	(.L_1312 - .L_1311)


	//   ....[0]....
.L_1311:
        /*00c4*/ 	.word	0x00000640


	//   ....[1]....
        /*00c8*/ 	.word	0x000010b0


	//   ....[2]....
        /*00cc*/ 	.word	0x000010e0


	//   ....[3]....
        /*00d0*/ 	.word	0x00010a80


	//   ....[4]....
        /*00d4*/ 	.word	0x00010ad0


	//----- nvinfo : EIATTR_CRS_STACK_SIZE
	.align		4
.L_1312:
        /*00d8*/ 	.byte	0x04, 0x1e
        /*00da*/ 	.short	(.L_1314 - .L_1313)
.L_1313:
        /*00dc*/ 	.word	0x00000000


	//----- nvinfo : EIATTR_CBANK_PARAM_SIZE
	.align		4
.L_1314:
        /*00e0*/ 	.byte	0x03, 0x19
        /*00e2*/ 	.short	0x01d0


	//----- nvinfo : EIATTR_PARAM_CBANK
	.align		4
        /*00e4*/ 	.byte	0x04, 0x0a
        /*00e6*/ 	.short	(.L_1316 - .L_1315)
	.align		4
.L_1315:
        /*00e8*/ 	.word	index@(.nv.constant0._ZN5flash24flash_fwd_splitkv_kernelI23Flash_fwd_kernel_traitsILi256ELi64ELi64ELi4ELb0ELb0EN7cutlass6half_tE19Flash_kernel_traitsILi256ELi64ELi64ELi4ES3_EELb0ELb1ELb0ELb0ELb1ELb1ELb1ELb0EEEvNS_16Flash_fwd_paramsE)
        /*00ec*/ 	.short	0x0380
        /*00ee*/ 	.short	0x01d0


	//----- nvinfo : EIATTR_SW_WAR
	.align		4
.L_1316:
        /*00f0*/ 	.byte	0x04, 0x36
        /*00f2*/ 	.short	(.L_1318 - .L_1317)
.L_1317:
        /*00f4*/ 	.word	0x00000008
.L_1318:


//--------------------- .nv.info._ZN5flash24flash_fwd_splitkv_kernelI23Flash_fwd_kernel_traitsILi256ELi64ELi64ELi4ELb0ELb0EN7cutlass6half_tE19Flash_kernel_traitsILi256ELi64ELi64ELi4ES3_EELb0ELb1ELb1ELb0ELb0ELb0ELb1ELb0EEEvNS_16Flash_fwd_paramsE --------------------------
	.section	.nv.info._ZN5flash24flash_fwd_splitkv_kernelI23Flash_fwd_kernel_traitsILi256ELi64ELi64ELi4ELb0ELb0EN7cutlass6half_tE19Flash_kernel_traitsILi256ELi64ELi64ELi4ES3_EELb0ELb1ELb1ELb0ELb0ELb0ELb1ELb0EEEvNS_16Flash_fwd_paramsE,"",@"SHT_CUDA_INFO"
	.sectionflags	@""
	.align	4


	//----- nvinfo : EIATTR_CUDA_API_VERSION
	.align		4
        /*0000*/ 	.byte	0x04, 0x37
        /*0002*/ 	.short	(.L_1320 - .L_1319)
.L_1319:
        /*0004*/ 	.word	0x00000082


	//----- nvinfo : EIATTR_KPARAM_INFO
	.align		4
.L_1320:
        /*0008*/ 	.byte	0x04, 0x17
        /*000a*/ 	.short	(.L_1322 - .L_1321)
.L_1321:
        /*000c*/ 	.word	0x00000000
        /*0010*/ 	.short	0x0000
        /*0012*/ 	.short	0x0000
        /*0014*/ 	.byte	0x00, 0xf0, 0x41, 0x07


	//----- nvinfo : EIATTR_SPARSE_MMA_MASK
	.align		4
.L_1322:
        /*0018*/ 	.byte	0x03, 0x50
        /*001a*/ 	.short	0x0000


	//----- nvinfo : EIATTR_MAXREG_COUNT
	.align		4
        /*001c*/ 	.byte	0x03, 0x1b
        /*001e*/ 	.short	0x00ff


	//----- nvinfo : EIATTR_NUM_BARRIERS
	.align		4
        /*0020*/ 	.byte	0x02, 0x4c
        /*0022*/ 	.byte	0x01
	.zero		1


	//----- nvinfo : EIATTR_MERCURY_ISA_VERSION
	.align		4
        /*0024*/ 	.byte	0x03, 0x5f
        /*0026*/ 	.short	0x0101


	//----- nvinfo : EIATTR_COOP_GROUP_MASK_REGIDS
	.align		4
        /*0028*/ 	.byte	0x04, 0x29
        /*002a*/ 	.short	(.L_1324 - .L_1323)


	//   ....[0]....
.L_1323:
        /*002c*/ 	.word	0xffffffff


	//   ....[1]....
        /*0030*/ 	.word	0xffffffff


	//   ....[2]....
        /*0034*/ 	.word	0xffffffff


	//   ....[3]....
        /*0038*/ 	.word	0xffffffff


	//   ....[4]....
        /*003c*/ 	.word	0xffffffff


	//   ....[5]....
        /*0040*/ 	.word	0xffffffff


	//   ....[6]....
        /*0044*/ 	.word	0xffffffff


	//   ....[7]....
        /*0048*/ 	.word	0xffffffff


	//   ....[8]....
        /*004c*/ 	.word	0xffffffff


	//   ....[9]....
        /*0050*/ 	.word	0xffffffff


	//   ....[10]....
        /*0054*/ 	.word	0xffffffff


	//   ....[11]....
        /*0058*/ 	.word	0xffffffff


	//   ....[12]....
        /*005c*/ 	.word	0xffffffff


	//   ....[13]....
        /*0060*/ 	.word	0xffffffff


	//   ....[14]....
        /*0064*/ 	.word	0xffffffff


	//   ....[15]....
        /*0068*/ 	.word	0xffffffff


	//----- nvinfo : EIATTR_COOP_GROUP_INSTR_OFFSETS
	.align		4
.L_1324:
        /*006c*/ 	.byte	0x04, 0x28
        /*006e*/ 	.short	(.L_1326 - .L_1325)


	//   ....[0]....
.L_1325:
        /*0070*/ 	.word	0x000075b0


	//   ....[1]....
        /*0074*/ 	.word	0x000075d0


	//   ....[2]....
        /*0078*/ 	.word	0x00007680


	//   ....[3]....
        /*007c*/ 	.word	0x00007690


	//   ....[4]....
        /*0080*/ 	.word	0x0000bfe0


	//   ....[5]....
        /*0084*/ 	.word	0x0000bff0


	//   ....[6]....
        /*0088*/ 	.word	0x0000c030


	//   ....[7]....
        /*008c*/ 	.word	0x0000c050


	//   ....[8]....
        /*0090*/ 	.word	0x00011450


	//   ....[9]....
        /*0094*/ 	.word	0x000114b0


	//   ....[10]....
        /*0098*/ 	.word	0x00011500


	//   ....[11]....
        /*009c*/ 	.word	0x00011520


	//   ....[12]....
        /*00a0*/ 	.word	0x00013150


	//   ....[13]....
        /*00a4*/ 	.word	0x00013190


	//   ....[14]....
        /*00a8*/ 	.word	0x000132f0


	//   ....[15]....
        /*00ac*/ 	.word	0x00013300


	//----- nvinfo : EIATTR_VRC_CTA_INIT_COUNT
	.align		4
.L_1326:
        /*00b0*/ 	.byte	0x02, 0x4a
	.zero		1
	.zero		1


	//----- nvinfo : EIATTR_EXIT_INSTR_OFFSETS
	.align		4
        /*00b4*/ 	.byte	0x04, 0x1c
        /*00b6*/ 	.short	(.L_1328 - .L_1327)


	//   ....[0]....
.L_1327:
        /*00b8*/ 	.word	0x00000570


	//   ....[1]....
        /*00bc*/ 	.word	0x00001a40


	//   ....[2]....
        /*00c0*/ 	.word	0x00001a70


	//   ....[3]....
        /*00c4*/ 	.word	0x00015050


	//   ....[4]....
        /*00c8*/ 	.word	0x00015170


	//   ....[5]....
        /*00cc*/ 	.word	0x000151c0


	//----- nvinfo : EIATTR_CRS_STACK_SIZE
	.align		4
.L_1328:
        /*00d0*/ 	.byte	0x04, 0x1e
        /*00d2*/ 	.short	(.L_1330 - .L_1329)
.L_1329:
        /*00d4*/ 	.word	0x00000000


	//----- nvinfo : EIATTR_CBANK_PARAM_SIZE
	.align		4
.L_1330:
        /*00d8*/ 	.byte	0x03, 0x19
        /*00da*/ 	.short	0x01d0


	//----- nvinfo : EIATTR_PARAM_CBANK
	.align		4
        /*00dc*/ 	.byte	0x04, 0x0a
        /*00de*/ 	.short	(.L_1332 - .L_1331)
	.align		4
.L_1331:
        /*00e0*/ 	.word	index@(.nv.constant0._ZN5flash24flash_fwd_splitkv_kernelI23Flash_fwd_kernel_traitsILi256ELi64ELi64ELi4ELb0ELb0EN7cutlass6half_tE19Flash_kernel_traitsILi256ELi64ELi64ELi4ES3_EELb0ELb1ELb1ELb0ELb0ELb0ELb1ELb0EEEvNS_16Flash_fwd_paramsE)
        /*00e4*/ 	.short	0x0380
        /*00e6*/ 	.short	0x01d0


	//----- nvinfo : EIATTR_SW_WAR
	.align		4
.L_1332:
        /*00e8*/ 	.byte	0x04, 0x36
        /*00ea*/ 	.short	(.L_1334 - .L_1333)
.L_1333:
        /*00ec*/ 	.word	0x00000008
.L_1334:


//--------------------- .nv.info._ZN5flash24flash_fwd_splitkv_kernelI23Flash_fwd_kernel_traitsILi256ELi64ELi64ELi4ELb0ELb0EN7cutlass6half_tE19Flash_kernel_traitsILi256ELi64ELi64ELi4ES3_EELb0ELb1ELb1ELb0ELb0ELb1ELb1ELb0EEEvNS_16Flash_fwd_paramsE --------------------------
	.section	.nv.info._ZN5flash24flash_fwd_splitkv_kernelI23Flash_fwd_kernel_traitsILi256ELi64ELi64ELi4ELb0ELb0EN7cutlass6half_tE19Flash_kernel_traitsILi256ELi64ELi64ELi4ES3_EELb0ELb1ELb1ELb0ELb0ELb1ELb1ELb0EEEvNS_16Flash_fwd_paramsE,"",@"SHT_CUDA_INFO"
	.sectionflags	@""
	.align	4


	//----- nvinfo : EIATTR_CUDA_API_VERSION
	.align		4
        /*0000*/ 	.byte	0x04, 0x37
        /*0002*/ 	.short	(.L_1336 - .L_1335)
.L_1335:
        /*0004*/ 	.word	0x00000082


	//----- nvinfo : EIATTR_KPARAM_INFO
	.align		4
.L_1336:
        /*0008*/ 	.byte	0x04, 0x17
        /*000a*/ 	.short	(.L_1338 - .L_1337)
.L_1337:
        /*000c*/ 	.word	0x00000000
        /*0010*/ 	.short	0x0000
        /*0012*/ 	.short	0x0000
        /*0014*/ 	.byte	0x00, 0xf0, 0x41, 0x07


	//----- nvinfo : EIATTR_SPARSE_MMA_MASK
	.align		4
.L_1338:
        /*0018*/ 	.byte	0x03, 0x50
        /*001a*/ 	.short	0x0000


	//----- nvinfo : EIATTR_MAXREG_COUNT
	.align		4
        /*001c*/ 	.byte	0x03, 0x1b
        /*001e*/ 	.short	0x00ff


	//----- nvinfo : EIATTR_NUM_BARRIERS
	.align		4
        /*0020*/ 	.byte	0x02, 0x4c
        /*0022*/ 	.byte	0x01
	.zero		1


	//----- nvinfo : EIATTR_MERCURY_ISA_VERSION
	.align		4
        /*0024*/ 	.byte	0x03, 0x5f
        /*0026*/ 	.short	0x0101


	//----- nvinfo : EIATTR_COOP_GROUP_MASK_REGIDS
	.align		4
        /*0028*/ 	.byte	0x04, 0x29
        /*002a*/ 	.short	(.L_1340 - .L_1339)


	//   ....[0]....
.L_1339:
        /*002c*/ 	.word	0xffffffff


	//   ....[1]....
        /*0030*/ 	.word	0xffffffff


	//   ....[2]....
        /*0034*/ 	.word	0xffffffff


	//   ....[3]....
        /*0038*/ 	.word	0xffffffff


	//   ....[4]....
        /*003c*/ 	.word	0xffffffff


	//   ....[5]....
        /*0040*/ 	.word	0xffffffff


	//   ....[6]....
        /*0044*/ 	.word	0xffffffff


	//   ....[7]....
        /*0048*/ 	.word	0xffffffff


	//   ....[8]....
        /*004c*/ 	.word	0xffffffff


	//   ....[9]....
        /*0050*/ 	.word	0xffffffff


	//   ....[10]....
        /*0054*/ 	.word	0xffffffff


	//   ....[11]....
        /*0058*/ 	.word	0xffffffff


	//   ....[12]....
        /*005c*/ 	.word	0xffffffff


	//   ....[13]....
        /*0060*/ 	.word	0xffffffff


	//   ....[14]....
        /*0064*/ 	.word	0xffffffff


	//   ....[15]....
        /*0068*/ 	.word	0xffffffff


	//----- nvinfo : EIATTR_COOP_GROUP_INSTR_OFFSETS
	.align		4
.L_1340:
        /*006c*/ 	.byte	0x04, 0x28
        /*006e*/ 	.short	(.L_1342 - .L_1341)


	//   ....[0]....
.L_1341:
        /*0070*/ 	.word	0x000079c0


	//   ....[1]....
        /*0074*/ 	.word	0x000079e0


	//   ....[2]....
        /*0078*/ 	.word	0x00007a90


	//   ....[3]....
        /*007c*/ 	.word	0x00007aa0


	//   ....[4]....
        /*0080*/ 	.word	0x0000c7e0


	//   ....[5]....
        /*0084*/ 	.word	0x0000c7f0


	//   ....[6]....
        /*0088*/ 	.word	0x0000c830


	//   ....[7]....
        /*008c*/ 	.word	0x0000c850


	//   ....[8]....
        /*0090*/ 	.word	0x00012040


	//   ....[9]....
        /*0094*/ 	.word	0x000120a0


	//   ....[10]....
        /*0098*/ 	.word	0x000120f0


	//   ....[11]....
        /*009c*/ 	.word	0x00012110


	//   ....[12]....
        /*00a0*/ 	.word	0x00013d40


	//   ....[13]....
        /*00a4*/ 	.word	0x00013d80


	//   ....[14]....
        /*00a8*/ 	.word	0x00013ee0


	//   ....[15]....
        /*00ac*/ 	.word	0x00013ef0


	//----- nvinfo : EIATTR_VRC_CTA_INIT_COUNT
	.align		4
.L_1342:
        /*00b0*/ 	.byte	0x02, 0x4a
	.zero		1
	.zero		1


	//----- nvinfo : EIATTR_EXIT_INSTR_OFFSETS
	.align		4
        /*00b4*/ 	.byte	0x04, 0x1c
        /*00b6*/ 	.short	(.L_1344 - .L_1343)


	//   ....[0]....
.L_1343:
        /*00b8*/ 	.word	0x00000570


	//   ....[1]....
        /*00bc*/ 	.word	0x00001a40


	//   ....[2]....
        /*00c0*/ 	.word	0x00001a70


	//   ....[3]....
        /*00c4*/ 	.word	0x00015c40


	//   ....[4]....
        /*00c8*/ 	.word	0x00015d60


	//   ....[5]....
        /*00cc*/ 	.word	0x00015db0


	//----- nvinfo : EIATTR_CRS_STACK_SIZE
	.align		4
.L_1344:
        /*00d0*/ 	.byte	0x04, 0x1e
        /*00d2*/ 	.short	(.L_1346 - .L_1345)
.L_1345:
        /*00d4*/ 	.word	0x00000000


	//----- nvinfo : EIATTR_CBANK_PARAM_SIZE
	.align		4
.L_1346:
        /*00d8*/ 	.byte	0x03, 0x19
        /*00da*/ 	.short	0x01d0


	//----- nvinfo : EIATTR_PARAM_CBANK
	.align		4
        /*00dc*/ 	.byte	0x04, 0x0a
        /*00de*/ 	.short	(.L_1348 - .L_1347)
	.align		4
.L_1347:
        /*00e0*/ 	.word	index@(.nv.constant0._ZN5flash24flash_fwd_splitkv_kernelI23Flash_fwd_kernel_traitsILi256ELi64ELi64ELi4ELb0ELb0EN7cutlass6half_tE19Flash_kernel_traitsILi256ELi64ELi64ELi4ES3_EELb0ELb1ELb1ELb0ELb0ELb1ELb1ELb0EEEvNS_16Flash_fwd_paramsE)
        /*00e4*/ 	.short	0x0380
        /*00e6*/ 	.short	0x01d0


	//----- nvinfo : EIATTR_SW_WAR
	.align		4
.L_1348:
        /*00e8*/ 	.byte	0x04, 0x36
        /*00ea*/ 	.short	(.L_1350 - .L_1349)
.L_1349:
        /*00ec*/ 	.word	0x00000008
.L_1350:


//--------------------- .nv.info._ZN5flash24flash_fwd_splitkv_kernelI23Flash_fwd_kernel_traitsILi256ELi64ELi64ELi4ELb0ELb0EN7cutlass6half_tE19Flash_kernel_traitsILi256ELi64ELi64ELi4ES3_EELb0ELb1ELb0ELb0ELb1ELb0ELb1ELb1EEEvNS_16Flash_fwd_paramsE --------------------------
	.section	.nv.info._ZN5flash24flash_fwd_splitkv_kernelI23Flash_fwd_kernel_traitsILi256ELi64ELi64ELi4ELb0ELb0EN7cutlass6half_tE19Flash_kernel_traitsILi256ELi64ELi64ELi4ES3_EELb0ELb1ELb0ELb0ELb1ELb0ELb1ELb1EEEvNS_16Flash_fwd_paramsE,"",@"SHT_CUDA_INFO"
	.sectionflags	@""
	.align	4


	//----- nvinfo : EIATTR_CUDA_API_VERSION
	.align		4
        /*0000*/ 	.byte	0x04, 0x37
        /*0002*/ 	.short	(.L_1352 - .L_1351)
.L_1351:
        /*0004*/ 	.word	0x00000082


	//----- nvinfo : EIATTR_KPARAM_INFO
	.align		4
.L_1352:
        /*0008*/ 	.byte	0x04, 0x17
        /*000a*/ 	.short	(.L_1354 - .L_1353)
.L_1353:
        /*000c*/ 	.word	0x00000000
        /*0010*/ 	.short	0x0000
        /*0012*/ 	.short	0x0000
        /*0014*/ 	.byte	0x00, 0xf0, 0x41, 0x07


	//----- nvinfo : EIATTR_SPARSE_MMA_MASK
	.align		4
.L_1354:
        /*0018*/ 	.byte	0x03, 0x50
        /*001a*/ 	.short	0x0000


	//----- nvinfo : EIATTR_MAXREG_COUNT
	.align		4
        /*001c*/ 	.byte	0x03, 0x1b
        /*001e*/ 	.short	0x00ff


	//----- nvinfo : EIATTR_NUM_BARRIERS
	.align		4
        /*0020*/ 	.byte	0x02, 0x4c
        /*0022*/ 	.byte	0x01
	.zero		1


	//----- nvinfo : EIATTR_MERCURY_ISA_VERSION
	.align		4
        /*0024*/ 	.byte	0x03, 0x5f
        /*0026*/ 	.short	0x0101


	//----- nvinfo : EIATTR_COOP_GROUP_MASK_REGIDS
	.align		4
        /*0028*/ 	.byte	0x04, 0x29
        /*002a*/ 	.short	(.L_1356 - .L_1355)


	//   ....[0]....
.L_1355:
        /*002c*/ 	.word	0xffffffff


	//   ....[1]....
        /*0030*/ 	.word	0xffffffff


	//   ....[2]....
        /*0034*/ 	.word	0xffffffff


	//   ....[3]....
        /*0038*/ 	.word	0xffffffff


	//   ....[4]....
        /*003c*/ 	.word	0xffffffff


	//   ....[5]....
        /*0040*/ 	.word	0xffffffff


	//   ....[6]....
        /*0044*/ 	.word	0xffffffff


	//   ....[7]....
        /*0048*/ 	.word	0xffffffff


	//   ....[8]....
        /*004c*/ 	.word	0xffffffff


	//   ....[9]....
        /*0050*/ 	.word	0xffffffff


	//   ....[10]....
        /*0054*/ 	.word	0xffffffff


	//   ....[11]....
        /*0058*/ 	.word	0xffffffff


	//   ....[12]....
        /*005c*/ 	.word	0xffffffff


	//   ....[13]....
        /*0060*/ 	.word	0xffffffff


	//   ....[14]....
        /*0064*/ 	.word	0xffffffff


	//   ....[15]....
        /*0068*/ 	.word	0xffffffff


	//----- nvinfo : EIATTR_COOP_GROUP_INSTR_OFFSETS
	.align		4
.L_1356:
        /*006c*/ 	.byte	0x04, 0x28
        /*006e*/ 	.short	(.L_1358 - .L_1357)


	//   ....[0]....
.L_1357:
        /*0070*/ 	.word	0x00018400


	//   ....[1]....
        /*0074*/ 	.word	0x00018430


	//   ....[2]....
        /*0078*/ 	.word	0x00018450


	//   ....[3]....
        /*007c*/ 	.word	0x00018470


	//   ....[4]....
        /*0080*/ 	.word	0x0001bd80


	//   ....[5]....
        /*0084*/ 	.word	0x0001bdb0


	//   ....[6]....
        /*0088*/ 	.word	0x0001bdd0


	//   ....[7]....
        /*008c*/ 	.word	0x0001bdf0


	//   ....[8]....
        /*0090*/ 	.word	0x00020320


	//   ....[9]....
        /*0094*/ 	.word	0x00020380


	//   ....[10]....
        /*0098*/ 	.word	0x000203c0


	//   ....[11]....
        /*009c*/ 	.word	0x000203e0


	//   ....[12]....
        /*00a0*/ 	.word	0x00022010


	//   ....[13]....
        /*00a4*/ 	.word	0x00022050


	//   ....[14]....
        /*00a8*/ 	.word	0x000220f0


	//   ....[15]....
        /*00ac*/ 	.word	0x00022100


	//----- nvinfo : EIATTR_VRC_CTA_INIT_COUNT
	.align		4
.L_1358:
        /*00b0*/ 	.byte	0x02, 0x4a
	.zero		1
	.zero		1


	//----- nvinfo : EIATTR_EXIT_INSTR_OFFSETS
	.align		4
        /*00b4*/ 	.byte	0x04, 0x1c
        /*00b6*/ 	.short	(.L_1360 - .L_1359)


	//   ....[0]....
.L_1359:
        /*00b8*/ 	.word	0x00000640


	//   ....[1]....
        /*00bc*/ 	.word	0x000010c0


	//   ....[2]....
        /*00c0*/ 	.word	0x000010f0


	//   ....[3]....
        /*00c4*/ 	.word	0x000236e0


	//   ....[4]....
        /*00c8*/ 	.word	0x00023730


	//----- nvinfo : EIATTR_CRS_STACK_SIZE
	.align		4
.L_1360:
        /*00cc*/ 	.byte	0x04, 0x1e
        /*00ce*/ 	.short	(.L_1362 - .L_1361)
.L_1361:
        /*00d0*/ 	.word	0x00000000


	//----- nvinfo : EIATTR_CBANK_PARAM_SIZE
	.align		4
.L_1362:
        /*00d4*/ 	.byte	0x03, 0x19
        /*00d6*/ 	.short	0x01d0


	//----- nvinfo : EIATTR_PARAM_CBANK
	.align		4
        /*00d8*/ 	.byte	0x04, 0x0a
        /*00da*/ 	.short	(.L_1364 - .L_1363)
	.align		4
.L_1363:
        /*00dc*/ 	.word	index@(.nv.constant0._ZN5flash24flash_fwd_splitkv_kernelI23Flash_fwd_kernel_traitsILi256ELi64ELi64ELi4ELb0ELb0EN7cutlass6half_tE19Flash_kernel_traitsILi256ELi64ELi64ELi4ES3_EELb0ELb1ELb0ELb0ELb1ELb0ELb1ELb1EEEvNS_16Flash_fwd_paramsE)
        /*00e0*/ 	.short	0x0380
        /*00e2*/ 	.short	0x01d0


	//----- nvinfo : EIATTR_SW_WAR
	.align		4
.L_1364:
        /*00e4*/ 	.byte	0x04, 0x36
        /*00e6*/ 	.short	(.L_1366 - .L_1365)
.L_1365:
        /*00e8*/ 	.word	0x00000008
.L_1366:


//--------------------- .nv.info._ZN5flash24flash_fwd_splitkv_kernelI23Flash_fwd_kernel_traitsILi256ELi64ELi64ELi4ELb0ELb0EN7cutlass6half_tE19Flash_kernel_traitsILi256ELi64ELi64ELi4ES3_EELb0ELb1ELb0ELb0ELb1ELb1ELb1ELb1EEEvNS_16Flash_fwd_paramsE --------------------------
	.section	.nv.info._ZN5flash24flash_fwd_splitkv_kernelI23Flash_fwd_kernel_traitsILi256ELi64ELi64ELi4ELb0ELb0EN7cutlass6half_tE19Flash_kernel_traitsILi256ELi64ELi64ELi4ES3_EELb0ELb1ELb0ELb0ELb1ELb1ELb1ELb1EEEvNS_16Flash_fwd_paramsE,"",@"SHT_CUDA_INFO"
	.sectionflags	@""
	.align	4


	//----- nvinfo : EIATTR_CUDA_API_VERSION
	.align		4
        /*0000*/ 	.byte	0x04, 0x37
        /*0002*/ 	.short	(.L_1368 - .L_1367)
.L_1367:
        /*0004*/ 	.word	0x00000082


	//----- nvinfo : EIATTR_KPARAM_INFO
	.align		4
.L_1368:
        /*0008*/ 	.byte	0x04, 0x17
        /*000a*/ 	.short	(.L_1370 - .L_1369)
.L_1369:
        /*000c*/ 	.word	0x00000000
        /*0010*/ 	.short	0x0000
        /*0012*/ 	.short	0x0000
        /*0014*/ 	.byte	0x00, 0xf0, 0x41, 0x07


	//----- nvinfo : EIATTR_SPARSE_MMA_MASK
	.align		4
.L_1370:
        /*0018*/ 	.byte	0x03, 0x50
        /*001a*/ 	.short	0x0000


	//----- nvinfo : EIATTR_MAXREG_COUNT
	.align		4
        /*001c*/ 	.byte	0x03, 0x1b
        /*001e*/ 	.short	0x00ff


	//----- nvinfo : EIATTR_NUM_BARRIERS
	.align		4
        /*0020*/ 	.byte	0x02, 0x4c
        /*0022*/ 	.byte	0x01
	.zero		1


	//----- nvinfo : EIATTR_MERCURY_ISA_VERSION
	.align		4
        /*0024*/ 	.byte	0x03, 0x5f
        /*0026*/ 	.short	0x0101


	//----- nvinfo : EIATTR_COOP_GROUP_MASK_REGIDS
	.align		4
        /*0028*/ 	.byte	0x04, 0x29
        /*002a*/ 	.short	(.L_1372 - .L_1371)


	//   ....[0]....
.L_1371:
        /*002c*/ 	.word	0xffffffff


	//   ....[1]....
        /*0030*/ 	.word	0xffffffff


	//   ....[2]....
        /*0034*/ 	.word	0xffffffff


	//   ....[3]....
        /*0038*/ 	.word	0xffffffff


	//   ....[4]....
        /*003c*/ 	.word	0xffffffff


	//   ....[5]....
        /*0040*/ 	.word	0xffffffff


	//   ....[6]....
        /*0044*/ 	.word	0xffffffff


	//   ....[7]....
        /*0048*/ 	.word	0xffffffff


	//   ....[8]....
        /*004c*/ 	.word	0xffffffff


	//   ....[9]....
        /*0050*/ 	.word	0xffffffff


	//   ....[10]....
        /*0054*/ 	.word	0xffffffff


	//   ....[11]....
        /*0058*/ 	.word	0xffffffff


	//   ....[12]....
        /*005c*/ 	.word	0xffffffff


	//   ....[13]....
        /*0060*/ 	.word	0xffffffff


	//   ....[14]....
        /*0064*/ 	.word	0xffffffff


	//   ....[15]....
        /*0068*/ 	.word	0xffffffff


	//----- nvinfo : EIATTR_COOP_GROUP_INSTR_OFFSETS
	.align		4
.L_1372:
        /*006c*/ 	.byte	0x04, 0x28
        /*006e*/ 	.short	(.L_1374 - .L_1373)


	//   ....[0]....
.L_1373:
        /*0070*/ 	.word	0x00018810


	//   ....[1]....
        /*0074*/ 	.word	0x00018830


	//   ....[2]....
        /*0078*/ 	.word	0x00018850


	//   ....[3]....
        /*007c*/ 	.word	0x00018870


	//   ....[4]....
        /*0080*/ 	.word	0x0001c5a0


	//   ....[5]....
        /*0084*/ 	.word	0x0001c5b0


	//   ....[6]....
        /*0088*/ 	.word	0x0001c5e0


	//   ....[7]....
        /*008c*/ 	.word	0x0001c5f0


	//   ....[8]....
        /*0090*/ 	.word	0x00020f10


	//   ....[9]....
        /*0094*/ 	.word	0x00020f70


	//   ....[10]....
        /*0098*/ 	.word	0x00020fb0


	//   ....[11]....
        /*009c*/ 	.word	0x00020fd0


	//   ....[12]....
        /*00a0*/ 	.word	0x00022c00


	//   ....[13]....
        /*00a4*/ 	.word	0x00022c40


	//   ....[14]....
        /*00a8*/ 	.word	0x00022ce0


	//   ....[15]....
        /*00ac*/ 	.word	0x00022cf0


	//----- nvinfo : EIATTR_VRC_CTA_INIT_COUNT
	.align		4
.L_1374:
        /*00b0*/ 	.byte	0x02, 0x4a
	.zero		1
	.zero		1


	//----- nvinfo : EIATTR_EXIT_INSTR_OFFSETS
	.align		4
        /*00b4*/ 	.byte	0x04, 0x1c
        /*00b6*/ 	.short	(.L_1376 - .L_1375)


	//   ....[0]....
.L_1375:
        /*00b8*/ 	.word	0x00000640


	//   ....[1]....
        /*00bc*/ 	.word	0x000010c0


	//   ....[2]....
        /*00c0*/ 	.word	0x000010f0


	//   ....[3]....
        /*00c4*/ 	.word	0x000242d0


	//   ....[4]....
        /*00c8*/ 	.word	0x00024320


	//----- nvinfo : EIATTR_CRS_STACK_SIZE
	.align		4
.L_1376:
        /*00cc*/ 	.byte	0x04, 0x1e
        /*00ce*/ 	.short	(.L_1378 - .L_1377)
.L_1377:
        /*00d0*/ 	.word	0x00000000


	//----- nvinfo : EIATTR_CBANK_PARAM_SIZE
	.align		4
.L_1378:
        /*00d4*/ 	.byte	0x03, 0x19
        /*00d6*/ 	.short	0x01d0


	//----- nvinfo : EIATTR_PARAM_CBANK
	.align		4
        /*00d8*/ 	.byte	0x04, 0x0a
        /*00da*/ 	.short	(.L_1380 - .L_1379)
	.align		4
.L_1379:
        /*00dc*/ 	.word	index@(.nv.constant0._ZN5flash24flash_fwd_splitkv_kernelI23Flash_fwd_kernel_traitsILi256ELi64ELi64ELi4ELb0ELb0EN7cutlass6half_tE19Flash_kernel_traitsILi256ELi64ELi64ELi4ES3_EELb0ELb1ELb0ELb0ELb1ELb1ELb1ELb1EEEvNS_16Flash_fwd_paramsE)
        /*00e0*/ 	.short	0x0380
        /*00e2*/ 	.short	0x01d0


	//----- nvinfo : EIATTR_SW_WAR
	.align		4
.L_1380:
        /*00e4*/ 	.byte	0x04, 0x36
        /*00e6*/ 	.short	(.L_1382 - .L_1381)
.L_1381:
        /*00e8*/ 	.word	0x00000008
.L_1382:


//--------------------- .nv.info._ZN5flash24flash_fwd_splitkv_kernelI23Flash_fwd_kernel_traitsILi256ELi64ELi64ELi4ELb0ELb0EN7cutlass6half_tE19Flash_kernel_traitsILi256ELi64ELi64ELi4ES3_EELb0ELb1ELb1ELb0ELb0ELb0ELb1ELb1EEEvNS_16Flash_fwd_paramsE --------------------------
	.section	.nv.info._ZN5flash24flash_fwd_splitkv_kernelI23Flash_fwd_kernel_traitsILi256ELi64ELi64ELi4ELb0ELb0EN7cutlass6half_tE19Flash_kernel_traitsILi256ELi64ELi64ELi4ES3_EELb0ELb1ELb1ELb0ELb0ELb0ELb1ELb1EEEvNS_16Flash_fwd_paramsE,"",@"SHT_CUDA_INFO"
	.sectionflags	@""
	.align	4


	//----- nvinfo : EIATTR_CUDA_API_VERSION
	.align		4
        /*0000*/ 	.byte	0x04, 0x37
        /*0002*/ 	.short	(.L_1384 - .L_1383)
.L_1383:
        /*0004*/ 	.word	0x00000082


	//----- nvinfo : EIATTR_KPARAM_INFO
	.align		4
.L_1384:
        /*0008*/ 	.byte	0x04, 0x17
        /*000a*/ 	.short	(.L_1386 - .L_1385)
.L_1385:
        /*000c*/ 	.word	0x00000000
        /*0010*/ 	.short	0x0000
        /*0012*/ 	.short	0x0000
        /*0014*/ 	.byte	0x00, 0xf0, 0x41, 0x07


	//----- nvinfo : EIATTR_SPARSE_MMA_MASK
	.align		4
.L_1386:
        /*0018*/ 	.byte	0x03, 0x50
        /*001a*/ 	.short	0x0000


	//----- nvinfo : EIATTR_MAXREG_COUNT
	.align		4
        /*001c*/ 	.byte	0x03, 0x1b
        /*001e*/ 	.short	0x00ff


	//----- nvinfo : EIATTR_NUM_BARRIERS
	.align		4
        /*0020*/ 	.byte	0x02, 0x4c
        /*0022*/ 	.byte	0x01
	.zero		1


	//----- nvinfo : EIATTR_MERCURY_ISA_VERSION
	.align		4
        /*0024*/ 	.byte	0x03, 0x5f
        /*0026*/ 	.short	0x0101


	//----- nvinfo : EIATTR_COOP_GROUP_MASK_REGIDS
	.align		4
        /*0028*/ 	.byte	0x04, 0x29
        /*002a*/ 	.short	(.L_1388 - .L_1387)


	//   ....[0]....
.L_1387:
        /*002c*/ 	.word	0xffffffff


	//   ....[1]....
        /*0030*/ 	.word	0xffffffff


	//   ....[2]....
        /*0034*/ 	.word	0xffffffff


	//   ....[3]....
        /*0038*/ 	.word	0xffffffff


	//   ....[4]....
        /*003c*/ 	.word	0xffffffff


	//   ....[5]....
        /*0040*/ 	.word	0xffffffff


	//   ....[6]....
        /*0044*/ 	.word	0xffffffff


	//   ....[7]....
        /*0048*/ 	.word	0xffffffff


	//   ....[8]....
        /*004c*/ 	.word	0xffffffff


	//   ....[9]....
        /*0050*/ 	.word	0xffffffff


	//   ....[10]....
        /*0054*/ 	.word	0xffffffff


	//   ....[11]....
        /*0058*/ 	.word	0xffffffff


	//   ....[12]....
        /*005c*/ 	.word	0xffffffff


	//   ....[13]....
        /*0060*/ 	.word	0xffffffff


	//   ....[14]....
        /*0064*/ 	.word	0xffffffff


	//   ....[15]....
        /*0068*/ 	.word	0xffffffff


	//----- nvinfo : EIATTR_COOP_GROUP_INSTR_OFFSETS
	.align		4
.L_1388:
        /*006c*/ 	.byte	0x04, 0x28
        /*006e*/ 	.short	(.L_1390 - .L_1389)


	//   ....[0]....
.L_1389:
        /*0070*/ 	.word	0x0001c000


	//   ....[1]....
        /*0074*/ 	.word	0x0001c020


	//   ....[2]....
        /*0078*/ 	.word	0x0001c0d0


	//   ....[3]....
        /*007c*/ 	.word	0x0001c0e0


	//   ....[4]....
        /*0080*/ 	.word	0x00020bb0


	//   ....[5]....
        /*0084*/ 	.word	0x00020bd0


	//   ....[6]....
        /*0088*/ 	.word	0x00020c00


	//   ....[7]....
        /*008c*/ 	.word	0x00020c10


	//   ....[8]....
        /*0090*/ 	.word	0x00026010


	//   ....[9]....
        /*0094*/ 	.word	0x00026070


	//   ....[10]....
        /*0098*/ 	.word	0x000260c0


	//   ....[11]....
        /*009c*/ 	.word	0x000260e0


	//   ....[12]....
        /*00a0*/ 	.word	0x00027d20


	//   ....[13]....
        /*00a4*/ 	.word	0x00027d60


	//   ....[14]....
        /*00a8*/ 	.word	0x00027e10


	//   ....[15]....
        /*00ac*/ 	.word	0x00027e30


	//----- nvinfo : EIATTR_VRC_CTA_INIT_COUNT
	.align		4
.L_1390:
        /*00b0*/ 	.byte	0x02, 0x4a
	.zero		1
	.zero		1


	//----- nvinfo : EIATTR_EXIT_INSTR_OFFSETS
	.align		4
        /*00b4*/ 	.byte	0x04, 0x1c
        /*00b6*/ 	.short	(.L_1392 - .L_1391)


	//   ....[0]....
.L_1391:
        /*00b8*/ 	.word	0x00000560


	//   ....[1]....
        /*00bc*/ 	.word	0x00001a30


	//   ....[2]....
        /*00c0*/ 	.word	0x00001a60


	//   ....[3]....
        /*00c4*/ 	.word	0x00029c80


	//   ....[4]....
        /*00c8*/ 	.word	0x00029da0


	//   ....[5]....
        /*00cc*/ 	.word	0x00029df0


	//----- nvinfo : EIATTR_CRS_STACK_SIZE
	.align		4
.L_1392:
        /*00d0*/ 	.byte	0x04, 0x1e
        /*00d2*/ 	.short	(.L_1394 - .L_1393)
.L_1393:
        /*00d4*/ 	.word	0x00000000


	//----- nvinfo : EIATTR_CBANK_PARAM_SIZE
	.align		4
.L_1394:
        /*00d8*/ 	.byte	0x03, 0x19
        /*00da*/ 	.short	0x01d0


	//----- nvinfo : EIATTR_PARAM_CBANK
	.align		4
        /*00dc*/ 	.byte	0x04, 0x0a
        /*00de*/ 	.short	(.L_1396 - .L_1395)
	.align		4
.L_1395:
        /*00e0*/ 	.word	index@(.nv.constant0._ZN5flash24flash_fwd_splitkv_kernelI23Flash_fwd_kernel_traitsILi256ELi64ELi64ELi4ELb0ELb0EN7cutlass6half_tE19Flash_kernel_traitsILi256ELi64ELi64ELi4ES3_EELb0ELb1ELb1ELb0ELb0ELb0ELb1ELb1EEEvNS_16Flash_fwd_paramsE)
        /*00e4*/ 	.short	0x0380
        /*00e6*/ 	.short	0x01d0


	//----- nvinfo : EIATTR_SW_WAR
	.align		4
.L_1396:
        /*00e8*/ 	.byte	0x04, 0x36
        /*00ea*/ 	.short	(.L_1398 - .L_1397)
.L_1397:
        /*00ec*/ 	.word	0x00000008
.L_1398:


//--------------------- .nv.info._ZN5flash24flash_fwd_splitkv_kernelI23Flash_fwd_kernel_traitsILi256ELi64ELi64ELi4ELb0ELb0EN7cutlass6half_tE19Flash_kernel_traitsILi256ELi64ELi64ELi4ES3_EELb0ELb1ELb1ELb0ELb0ELb1ELb1ELb1EEEvNS_16Flash_fwd_paramsE --------------------------
	.section	.nv.info._ZN5flash24flash_fwd_splitkv_kernelI23Flash_fwd_kernel_traitsILi256ELi64ELi64ELi4ELb0ELb0EN7cutlass6half_tE19Flash_kernel_traitsILi256ELi64ELi64ELi4ES3_EELb0ELb1ELb1ELb0ELb0ELb1ELb1ELb1EEEvNS_16Flash_fwd_paramsE,"",@"SHT_CUDA_INFO"
	.sectionflags	@""
	.align	4


	//----- nvinfo : EIATTR_CUDA_API_VERSION
	.align		4
        /*0000*/ 	.byte	0x04, 0x37
        /*0002*/ 	.short	(.L_1400 - .L_1399)
.L_1399:
        /*0004*/ 	.word	0x00000082


	//----- nvinfo : EIATTR_KPARAM_INFO
	.align		4
.L_1400:
        /*0008*/ 	.byte	0x04, 0x17
        /*000a*/ 	.short	(.L_1402 - .L_1401)
.L_1401:
        /*000c*/ 	.word	0x00000000
        /*0010*/ 	.short	0x0000
        /*0012*/ 	.short	0x0000
        /*0014*/ 	.byte	0x00, 0xf0, 0x41, 0x07


	//----- nvinfo : EIATTR_SPARSE_MMA_MASK
	.align		4
.L_1402:
        /*0018*/ 	.byte	0x03, 0x50
        /*001a*/ 	.short	0x0000


	//----- nvinfo : EIATTR_MAXREG_COUNT
	.align		4
        /*001c*/ 	.byte	0x03, 0x1b
        /*001e*/ 	.short	0x00ff


	//----- nvinfo : EIATTR_NUM_BARRIERS
	.align		4
        /*0020*/ 	.byte	0x02, 0x4c
        /*0022*/ 	.byte	0x01
	.zero		1


	//----- nvinfo : EIATTR_MERCURY_ISA_VERSION
	.align		4
        /*0024*/ 	.byte	0x03, 0x5f
        /*0026*/ 	.short	0x0101


	//----- nvinfo : EIATTR_COOP_GROUP_MASK_REGIDS
	.align		4
        /*0028*/ 	.byte	0x04, 0x29
        /*002a*/ 	.short	(.L_1404 - .L_1403)


	//   ....[0]....
.L_1403:
        /*002c*/ 	.word	0xffffffff


	//   ....[1]....
        /*0030*/ 	.word	0xffffffff


	//   ....[2]....
        /*0034*/ 	.word	0xffffffff


	//   ....[3]....
        /*0038*/ 	.word	0xffffffff


	//   ....[4]....
        /*003c*/ 	.word	0xffffffff


	//   ....[5]....
        /*0040*/ 	.word	0xffffffff


	//   ....[6]....
        /*0044*/ 	.word	0xffffffff


	//   ....[7]....
        /*0048*/ 	.word	0xffffffff


	//   ....[8]....
        /*004c*/ 	.word	0xffffffff


	//   ....[9]....
        /*0050*/ 	.word	0xffffffff


	//   ....[10]....
        /*0054*/ 	.word	0xffffffff


	//   ....[11]....
        /*0058*/ 	.word	0xffffffff


	//   ....[12]....
        /*005c*/ 	.word	0xffffffff


	//   ....[13]....
        /*0060*/ 	.word	0xffffffff


	//   ....[14]....
        /*0064*/ 	.word	0xffffffff


	//   ....[15]....
        /*0068*/ 	.word	0xffffffff


	//----- nvinfo : EIATTR_COOP_GROUP_INSTR_OFFSETS
	.align		4
.L_1404:
        /*006c*/ 	.byte	0x04, 0x28
        /*006e*/ 	.short	(.L_1406 - .L_1405)


	//   ....[0]....
.L_1405:
        /*0070*/ 	.word	0x0001c410


	//   ....[1]....
        /*0074*/ 	.word	0x0001c430


	//   ....[2]....
        /*0078*/ 	.word	0x0001c4e0


	//   ....[3]....
        /*007c*/ 	.word	0x0001c4f0


	//   ....[4]....
        /*0080*/ 	.word	0x000213e0


	//   ....[5]....
        /*0084*/ 	.word	0x000213f0


	//   ....[6]....
        /*0088*/ 	.word	0x00021420


	//   ....[7]....
        /*008c*/ 	.word	0x00021430


	//   ....[8]....
        /*0090*/ 	.word	0x00026c20


	//   ....[9]....
        /*0094*/ 	.word	0x00026c80


	//   ....[10]....
        /*0098*/ 	.word	0x00026cd0


	//   ....[11]....
        /*009c*/ 	.word	0x00026cf0


	//   ....[12]....
        /*00a0*/ 	.word	0x00028930


	//   ....[13]....
        /*00a4*/ 	.word	0x00028970


	//   ....[14]....
        /*00a8*/ 	.word	0x00028a20


	//   ....[15]....
        /*00ac*/ 	.word	0x00028a40


	//----- nvinfo : EIATTR_VRC_CTA_INIT_COUNT
	.align		4
.L_1406:
        /*00b0*/ 	.byte	0x02, 0x4a
	.zero		1
	.zero		1


	//----- nvinfo : EIATTR_EXIT_INSTR_OFFSETS
	.align		4
        /*00b4*/ 	.byte	0x04, 0x1c
        /*00b6*/ 	.short	(.L_1408 - .L_1407)


	//   ....[0]....
.L_1407:
        /*00b8*/ 	.word	0x00000560


	//   ....[1]....
        /*00bc*/ 	.word	0x00001a30


	//   ....[2]....
        /*00c0*/ 	.word	0x00001a60


	//   ....[3]....
        /*00c4*/ 	.word	0x0002a890


	//   ....[4]....
        /*00c8*/ 	.word	0x0002a9b0


	//   ....[5]....
        /*00cc*/ 	.word	0x0002aa00


	//----- nvinfo : EIATTR_CRS_STACK_SIZE
	.align		4
.L_1408:
        /*00d0*/ 	.byte	0x04, 0x1e
        /*00d2*/ 	.short	(.L_1410 - .L_1409)
.L_1409:
        /*00d4*/ 	.word	0x00000000


	//----- nvinfo : EIATTR_CBANK_PARAM_SIZE
	.align		4
.L_1410:
        /*00d8*/ 	.byte	0x03, 0x19
        /*00da*/ 	.short	0x01d0


	//----- nvinfo : EIATTR_PARAM_CBANK
	.align		4
        /*00dc*/ 	.byte	0x04, 0x0a
        /*00de*/ 	.short	(.L_1412 - .L_1411)
	.align		4
.L_1411:
        /*00e0*/ 	.word	index@(.nv.constant0._ZN5flash24flash_fwd_splitkv_kernelI23Flash_fwd_kernel_traitsILi256ELi64ELi64ELi4ELb0ELb0EN7cutlass6half_tE19Flash_kernel_traitsILi256ELi64ELi64ELi4ES3_EELb0ELb1ELb1ELb0ELb0ELb1ELb1ELb1EEEvNS_16Flash_fwd_paramsE)
        /*00e4*/ 	.short	0x0380
        /*00e6*/ 	.short	0x01d0


	//----- nvinfo : EIATTR_SW_WAR
	.align		4
.L_1412:
        /*00e8*/ 	.byte	0x04, 0x36
        /*00ea*/ 	.short	(.L_1414 - .L_1413)
.L_1413:
        /*00ec*/ 	.word	0x00000008
.L_1414:


//--------------------- .nv.callgraph             --------------------------
	.section	.nv.callgraph,"",@"SHT_CUDA_CALLGRAPH"
	.align	4
	.sectionentsize	8
	.align		4
        /*0000*/ 	.word	0x00000000
	.align		4
        /*0004*/ 	.word	0xffffffff
	.align		4
        /*0008*/ 	.word	0x00000000
	.align		4
        /*000c*/ 	.word	0xfffffffe
	.align		4
        /*0010*/ 	.word	0x00000000
	.align		4
        /*0014*/ 	.word	0xfffffffd
	.align		4
        /*0018*/ 	.word	0x00000000
	.align		4
        /*001c*/ 	.word	0xfffffffc


//--------------------- .nv.constant4             --------------------------
	.section	.nv.constant4,"a",@progbits
	.align	8
	.align		8
.nv.constant4:
        /*0000*/ 	.dword	_ZN72_INTERNAL_4026b63c_36_flash_fwd_split_hdim256_fp16_sm80_cu_6987f922_32654cuda3std3__45__cpo5beginE
	.align		8
        /*0008*/ 	.dword	_ZN72_INTERNAL_4026b63c_36_flash_fwd_split_hdim256_fp16_sm80_cu_6987f922_32654cuda3std3__45__cpo3endE
	.align		8
        /*0010*/ 	.dword	_ZN72_INTERNAL_4026b63c_36_flash_fwd_split_hdim256_fp16_sm80_cu_6987f922_32654cuda3std3__45__cpo6cbeginE
	.align		8
        /*0018*/ 	.dword	_ZN72_INTERNAL_4026b63c_36_flash_fwd_split_hdim256_fp16_sm80_cu_6987f922_32654cuda3std3__45__cpo4cendE
	.align		8
        /*0020*/ 	.dword	_ZN72_INTERNAL_4026b63c_36_flash_fwd_split_hdim256_fp16_sm80_cu_6987f922_32654cuda3std3__474_GLOBAL__N__4026b63c_36_flash_fwd_split_hdim256_fp16_sm80_cu_6987f922_32656ignoreE
	.align		8
        /*0028*/ 	.dword	_ZN72_INTERNAL_4026b63c_36_flash_fwd_split_hdim256_fp16_sm80_cu_6987f922_32654cuda3std3__419piecewise_constructE
	.align		8
        /*0030*/ 	.dword	_ZN72_INTERNAL_4026b63c_36_flash_fwd_split_hdim256_fp16_sm80_cu_6987f922_32654cuda3std3__48in_placeE
	.align		8
        /*0038*/ 	.dword	_ZN72_INTERNAL_4026b63c_36_flash_fwd_split_hdim256_fp16_sm80_cu_6987f922_32654cuda3std6ranges3__45__cpo4swapE
	.align		8
        /*0040*/ 	.dword	_ZN72_INTERNAL_4026b63c_36_flash_fwd_split_hdim256_fp16_sm80_cu_6987f922_32654cuda3std6ranges3__45__cpo9iter_moveE
	.align		8
        /*0048*/ 	.dword	_ZN72_INTERNAL_4026b63c_36_flash_fwd_split_hdim256_fp16_sm80_cu_6987f922_32654cute7productE
	.align		8
        /*0050*/ 	.dword	_ZN72_INTERNAL_4026b63c_36_flash_fwd_split_hdim256_fp16_sm80_cu_6987f922_32654cute1_E


//--------------------- .text._ZN5flash32flash_fwd_splitkv_combine_kernelI23Flash_fwd_kernel_traitsILi256ELi64ELi64ELi4ELb0ELb0EN7cutlass6half_tE19Flash_kernel_traitsILi256ELi64ELi64ELi4ES3_EELi4ELi7ELb0EEEvNS_16Flash_fwd_paramsE --------------------------
	.section	.text._ZN5flash32flash_fwd_splitkv_combine_kernelI23Flash_fwd_kernel_traitsILi256ELi64ELi64ELi4ELb0ELb0EN7cutlass6half_tE19Flash_kernel_traitsILi256ELi64ELi64ELi4ES3_EELi4ELi7ELb0EEEvNS_16Flash_fwd_paramsE,"ax",@progbits
	.align	128
        .global         _ZN5flash32flash_fwd_splitkv_combine_kernelI23Flash_fwd_kernel_traitsILi256ELi64ELi64ELi4ELb0ELb0EN7cutlass6half_tE19Flash_kernel_traitsILi256ELi64ELi64ELi4ES3_EELi4ELi7ELb0EEEvNS_16Flash_fwd_paramsE
        .type           _ZN5flash32flash_fwd_splitkv_combine_kernelI23Flash_fwd_kernel_traitsILi256ELi64ELi64ELi4ELb0ELb0EN7cutlass6half_tE19Flash_kernel_traitsILi256ELi64ELi64ELi4ES3_EELi4ELi7ELb0EEEvNS_16Flash_fwd_paramsE,@function
        .size           _ZN5flash32flash_fwd_splitkv_combine_kernelI23Flash_fwd_kernel_traitsILi256ELi64ELi64ELi4ELb0ELb0EN7cutlass6half_tE19Flash_kernel_traitsILi256ELi64ELi64ELi4ES3_EELi4ELi7ELb0EEEvNS_16Flash_fwd_paramsE,(.L_x_7448 - _ZN5flash32flash_fwd_splitkv_combine_kernelI23Flash_fwd_kernel_traitsILi256ELi64ELi64ELi4ELb0ELb0EN7cutlass6half_tE19Flash_kernel_traitsILi256ELi64ELi64ELi4ES3_EELi4ELi7ELb0EEEvNS_16Flash_fwd_paramsE)
        .other          _ZN5flash32flash_fwd_splitkv_combine_kernelI23Flash_fwd_kernel_traitsILi256ELi64ELi64ELi4ELb0ELb0EN7cutlass6half_tE19Flash_kernel_traitsILi256ELi64ELi64ELi4ES3_EELi4ELi7ELb0EEEvNS_16Flash_fwd_paramsE,@"STO_CUDA_ENTRY STV_DEFAULT"
_ZN5flash32flash_fwd_splitkv_combine_kernelI23Flash_fwd_kernel_traitsILi256ELi64ELi64ELi4ELb0ELb0EN7cutlass6half_tE19Flash_kernel_traitsILi256ELi64ELi64ELi4ES3_EELi4ELi7ELb0EEEvNS_16Flash_fwd_paramsE:
.text._ZN5flash32flash_fwd_splitkv_combine_kernelI23Flash_fwd_kernel_traitsILi256ELi64ELi64ELi4ELb0ELb0EN7cutlass6half_tE19Flash_kernel_traitsILi256ELi64ELi64ELi4ES3_EELi4ELi7ELb0EEEvNS_16Flash_fwd_paramsE:
[----:B------:R-:W-:Y:S01]  /*0000*/  LDC R1, c[0x0][0x37c] ;  /* 0x0000df00ff017b82 */ /* 0x000fe20000000800 */
[----:B------:R-:W0:Y:S07]  /*0010*/  LDCU UR21, c[0x0][0x3e0] ;  /* 0x00007c00ff1577ac */ /* 0x000e2e0008000800 */
[----:B------:R-:W1:Y:S01]  /*0020*/  S2UR UR19, SR_CTAID.X ;  /* 0x00000000001379c3 */ /* 0x000e620000002500 */
[----:B------:R-:W0:Y:S02]  /*0030*/  LDCU.64 UR4, c[0x0][0x430] ;  /* 0x00008600ff0477ac */ /* 0x000e240008000a00 */
[----:B0-----:R-:W-:-:S02]  /*0040*/  UIMAD UR21, UR21, UR5, URZ ;  /* 0x00000005151572a4 */ /* 0x001fc4000f8e02ff */
[----:B-1----:R-:W-:Y:S02]  /*0050*/  USHF.L.U32 UR19, UR19, 0x2, URZ ;  /* 0x0000000213137899 */ /* 0x002fe400080006ff */
[----:B------:R-:W-:-:S04]  /*0060*/  UIMAD UR20, UR21, UR4, URZ ;  /* 0x00000004151472a4 */ /* 0x000fc8000f8e02ff */
[----:B------:R-:W-:Y:S02]  /*0070*/  UISETP.LT.AND UP0, UPT, UR20, UR5, UPT ;  /* 0x000000051400728c */ /* 0x000fe4000bf01270 */
[----:B------:R-:W-:Y:S02]  /*0080*/  USHF.R.S32.HI UR14, URZ, 0x1f, UR20 ;  /* 0x0000001fff0e7899 */ /* 0x000fe40008011414 */
[----:B------:R-:W-:-:S04]  /*0090*/  USEL UR18, UR20, UR5, UP0 ;  /* 0x0000000514127287 */ /* 0x000fc80008000000 */
[----:B------:R-:W-:-:S04]  /*00a0*/  USHF.R.S32.HI UR5, URZ, 0x1f, UR18 ;  /* 0x0000001fff057899 */ /* 0x000fc80008011412 */
[----:B------:R-:W-:-:S04]  /*00b0*/  ULOP3.LUT UR4, UR14, UR5, URZ, 0xfc, !UPT ;  /* 0x000000050e047292 */ /* 0x000fc8000f8efcff */
[----:B------:R-:W-:-:S09]  /*00c0*/  UISETP.NE.U32.AND UP0, UPT, UR4, URZ, UPT ;  /* 0x000000ff0400728c */ /* 0x000fd2000bf05070 */
[----:B------:R-:W-:Y:S05]  /*00d0*/  BRA.U UP0, `(.L_x_0) ;  /* 0x0000000100607547 */ /* 0x000fea000b800000 */
[----:B------:R-:W0:Y:S01]  /*00e0*/  I2F.U32.RP R2, UR18 ;  /* 0x0000001200027d06 */ /* 0x000e220008209000 */
[----:B------:R-:W-:Y:S02]  /*00f0*/  UIADD3 UR4, UPT, UPT, URZ, -UR18, URZ ;  /* 0x80000012ff047290 */ /* 0x000fe4000fffe0ff */
[----:B------:R-:W-:-:S05]  /*0100*/  UISETP.NE.U32.AND UP0, UPT, UR18, URZ, UPT ;  /* 0x000000ff1200728c */ /* 0x000fca000bf05070 */
[----:B0-----:R-:W0:Y:S02]  /*0110*/  MUFU.RCP R0, R2 ;  /* 0x0000000200007308 */ /* 0x001e240000001000 */
[----:B0-----:R-:W-:-:S06]  /*0120*/  VIADD R0, R0, 0xffffffe ;  /* 0x0ffffffe00007836 */ /* 0x001fcc0000000000 */
[----:B------:R-:W0:Y:S02]  /*0130*/  F2I.FTZ.U32.TRUNC.NTZ R0, R0 ;  /* 0x0000000000007305 */ /* 0x000e24000021f000 */
[----:B0-----:R-:W-:-:S13]  /*0140*/  R2UR UR5, R0 ;  /* 0x00000000000572ca */ /* 0x001fda00000e0000 */
[----:B------:R-:W-:-:S03]  /*0150*/  UIMAD UR6, UR4, UR5, URZ ;  /* 0x00000005040672a4 */ /* 0x000fc6000f8e02ff */
[----:B------:R-:W-:Y:S02]  /*0160*/  UMOV UR4, URZ ;  /* 0x000000ff00047c82 */ /* 0x000fe40008000000 */
[----:B------:R-:W-:-:S04]  /*0170*/  UIMAD.WIDE.U32 UR6, UR5, UR6, UR4 ;  /* 0x00000006050672a5 */ /* 0x000fc8000f8e0004 */
[----:B------:R-:W-:-:S04]  /*0180*/  UIMAD.WIDE.U32 UR4, UR7, UR20, URZ ;  /* 0x00000014070472a5 */ /* 0x000fc8000f8e00ff */
[----:B------:R-:W-:-:S04]  /*0190*/  UIADD3 UR4, UPT, UPT, -UR5, URZ, URZ ;  /* 0x000000ff05047290 */ /* 0x000fc8000fffe1ff */
[----:B------:R-:W-:-:S04]  /*01a0*/  UIMAD UR4, UR18, UR4, UR20 ;  /* 0x00000004120472a4 */ /* 0x000fc8000f8e0214 */
[----:B------:R-:W-:-:S11]  /*01b0*/  UISETP.GE.U32.AND UP2, UPT, UR4, UR18, UPT ;  /* 0x000000120400728c */ /* 0x000fd6000bf46070 */
[----:B------:R-:W-:Y:S02]  /*01c0*/  @UP2 UIADD3 UR4, UPT, UPT, -UR18, UR4, URZ ;  /* 0x0000000412042290 */ /* 0x000fe4000fffe1ff */
[----:B------:R-:W-:Y:S02]  /*01d0*/  @UP2 UIADD3 UR5, UPT, UPT, UR5, 0x1, URZ ;  /* 0x0000000105052890 */ /* 0x000fe4000fffe0ff */
[----:B------:R-:W-:-:S11]  /*01e0*/  UISETP.GE.U32.AND UP1, UPT, UR4, UR18, UPT ;  /* 0x000000120400728c */ /* 0x000fd6000bf26070 */
[----:B------:R-:W-:Y:S02]  /*01f0*/  @UP1 UIADD3 UR5, UPT, UPT, UR5, 0x1, URZ ;  /* 0x0000000105051890 */ /* 0x000fe4000fffe0ff */
[----:B------:R-:W-:-:S07]  /*0200*/  @!UP0 ULOP3.LUT UR5, URZ, UR18, URZ, 0x33, !UPT ;  /* 0x00000012ff058292 */ /* 0x000fce000f8e33ff */
[----:B------:R-:W-:Y:S01]  /*0210*/  UMOV UR4, UR5 ;  /* 0x0000000500047c82 */ /* 0x000fe20008000000 */
[----:B------:R-:W-:Y:S01]  /*0220*/  UMOV UR5, URZ ;  /* 0x000000ff00057c82 */ /* 0x000fe20008000000 */
[----:B------:R-:W-:Y:S01]  /*0230*/  MOV R16, UR4 ;  /* 0x0000000400107c02 */ /* 0x000fe20008000f00 */
[----:B------:R-:W-:Y:S01]  /*0240*/  IMAD.U32 R17, RZ, RZ, UR5 ;  /* 0x00000005ff117e24 */ /* 0x000fe2000f8e00ff */
[----:B------:R-:W-:Y:S06]  /*0250*/  BRA `(.L_x_1) ;  /* 0x0000000000207947 */ /* 0x000fec0003800000 */
.L_x_0:
[----:B------:R-:W-:Y:S01]  /*0260*/  IMAD.U32 R16, RZ, RZ, UR20 ;  /* 0x00000014ff107e24 */ /* 0x000fe2000f8e00ff */
[----:B------:R-:W-:Y:S01]  /*0270*/  MOV R14, UR18 ;  /* 0x00000012000e7c02 */ /* 0x000fe20008000f00 */
[----:B------:R-:W-:Y:S01]  /*0280*/  IMAD.U32 R15, RZ, RZ, UR14 ;  /* 0x0000000eff0f7e24 */ /* 0x000fe2000f8e00ff */
[----:B------:R-:W-:Y:S02]  /*0290*/  MOV R13, UR5 ;  /* 0x00000005000d7c02 */ /* 0x000fe40008000f00 */
[----:B------:R-:W-:Y:S02]  /*02a0*/  MOV R12, 0x2c0 ;  /* 0x000002c0000c7802 */ /* 0x000fe40000000f00 */
[----:B------:R-:W-:Y:S05]  /*02b0*/  CALL.REL.NOINC `($__internal_0_$__cuda_sm20_div_s64) ;  /* 0x0000004400907944 */ /* 0x000fea0003c00000 */
[----:B------:R-:W-:Y:S02]  /*02c0*/  MOV R16, R0 ;  /* 0x0000000000107202 */ /* 0x000fe40000000f00 */
[----:B------:R-:W-:-:S07]  /*02d0*/  MOV R17, R15 ;  /* 0x0000000f00117202 */ /* 0x000fce0000000f00 */
.L_x_1:
[----:B------:R-:W0:Y:S01]  /*02e0*/  LDCU UR4, c[0x0][0x3e0] ;  /* 0x00007c00ff0477ac */ /* 0x000e220008000800 */
[----:B------:R-:W-:Y:S01]  /*02f0*/  BSSY.RECONVERGENT B0, `(.L_x_2) ;  /* 0x0000022000007945 */ /* 0x000fe20003800200 */
[----:B0-----:R-:W-:Y:S01]  /*0300*/  USHF.R.S32.HI UR5, URZ, 0x1f, UR4 ;  /* 0x0000001fff057899 */ /* 0x001fe20008011404 */
[----:B------:R-:W-:-:S05]  /*0310*/  ISETP.LT.U32.AND P0, PT, R16, UR4, PT ;  /* 0x0000000410007c0c */ /* 0x000fca000bf01070 */
[----:B------:R-:W-:-:S04]  /*0320*/  ISETP.LT.AND.EX P0, PT, R17, UR5, PT, P0 ;  /* 0x0000000511007c0c */ /* 0x000fc8000bf01300 */
[C---:B------:R-:W-:Y:S02]  /*0330*/  SEL R13, R17.reuse, UR5, P0 ;  /* 0x00000005110d7c07 */ /* 0x040fe40008000000 */
[----:B------:R-:W-:Y:S02]  /*0340*/  SEL R14, R16, UR4, P0 ;  /* 0x00000004100e7c07 */ /* 0x000fe40008000000 */
[----:B------:R-:W-:-:S04]  /*0350*/  LOP3.LUT R0, R17, R13, RZ, 0xfc, !PT ;  /* 0x0000000d11007212 */ /* 0x000fc800078efcff */
[----:B------:R-:W-:-:S13]  /*0360*/  ISETP.NE.U32.AND P1, PT, R0, RZ, PT ;  /* 0x000000ff0000720c */ /* 0x000fda0003f25070 */
[----:B------:R-:W-:Y:S05]  /*0370*/  @P1 BRA `(.L_x_3) ;  /* 0x0000000000501947 */ /* 0x000fea0003800000 */
[----:B------:R-:W0:Y:S01]  /*0380*/  I2F.U32.RP R4, R14 ;  /* 0x0000000e00047306 */ /* 0x000e220000209000 */
[----:B------:R-:W-:Y:S02]  /*0390*/  ISETP.NE.U32.AND P0, PT, R14, RZ, PT ;  /* 0x000000ff0e00720c */ /* 0x000fe40003f05070 */
[----:B------:R-:W-:-:S05]  /*03a0*/  MOV R7, RZ ;  /* 0x000000ff00077202 */ /* 0x000fca0000000f00 */
[----:B0-----:R-:W0:Y:S02]  /*03b0*/  MUFU.RCP R2, R4 ;  /* 0x0000000400027308 */ /* 0x001e240000001000 */
[----:B0-----:R-:W-:-:S06]  /*03c0*/  VIADD R2, R2, 0xffffffe ;  /* 0x0ffffffe02027836 */ /* 0x001fcc0000000000 */
[----:B------:R-:W0:Y:S02]  /*03d0*/  F2I.FTZ.U32.TRUNC.NTZ R3, R2 ;  /* 0x0000000200037305 */ /* 0x000e24000021f000 */
[----:B0-----:R-:W-:Y:S02]  /*03e0*/  IMAD.MOV R0, RZ, RZ, -R3 ;  /* 0x000000ffff007224 */ /* 0x001fe400078e0a03 */
[----:B------:R-:W-:Y:S02]  /*03f0*/  HFMA2 R2, -RZ, RZ, 0, 0 ;  /* 0x00000000ff027431 */ /* 0x000fe400000001ff */
[----:B------:R-:W-:-:S04]  /*0400*/  IMAD R5, R0, R14, RZ ;  /* 0x0000000e00057224 */ /* 0x000fc800078e02ff */
[----:B------:R-:W-:-:S06]  /*0410*/  IMAD.HI.U32 R5, R3, R5, R2 ;  /* 0x0000000503057227 */ /* 0x000fcc00078e0002 */
[----:B------:R-:W-:-:S04]  /*0420*/  IMAD.HI.U32 R6, R5, R16, RZ ;  /* 0x0000001005067227 */ /* 0x000fc800078e00ff */
[----:B------:R-:W-:-:S04]  /*0430*/  IMAD.MOV R3, RZ, RZ, -R6 ;  /* 0x000000ffff037224 */ /* 0x000fc800078e0a06 */
[----:B------:R-:W-:-:S05]  /*0440*/  IMAD R3, R14, R3, R16 ;  /* 0x000000030e037224 */ /* 0x000fca00078e0210 */
[----:B------:R-:W-:-:S13]  /*0450*/  ISETP.GE.U32.AND P2, PT, R3, R14, PT ;  /* 0x0000000e0300720c */ /* 0x000fda0003f46070 */
[----:B------:R-:W-:Y:S01]  /*0460*/  @P2 IADD3 R3, PT, PT, R3, -R14, RZ ;  /* 0x8000000e03032210 */ /* 0x000fe20007ffe0ff */
[----:B------:R-:W-:-:S03]  /*0470*/  @P2 VIADD R6, R6, 0x1 ;  /* 0x0000000106062836 */ /* 0x000fc60000000000 */
[----:B------:R-:W-:-:S13]  /*0480*/  ISETP.GE.U32.AND P1, PT, R3, R14, PT ;  /* 0x0000000e0300720c */ /* 0x000fda0003f26070 */
[----:B------:R-:W-:Y:S02]  /*0490*/  @P1 IADD3 R6, PT, PT, R6, 0x1, RZ ;  /* 0x0000000106061810 */ /* 0x000fe40007ffe0ff */
[----:B------:R-:W-:Y:S01]  /*04a0*/  @!P0 LOP3.LUT R6, RZ, R14, RZ, 0x33, !PT ;  /* 0x0000000eff068212 */ /* 0x000fe200078e33ff */
[----:B------:R-:W-:Y:S05]  /*04b0*/  BRA `(.L_x_4) ;  /* 0x0000000000147947 */ /* 0x000fea0003800000 */
.L_x_3:
[----:B------:R-:W-:Y:S02]  /*04c0*/  MOV R15, R17 ;  /* 0x00000011000f7202 */ /* 0x000fe40000000f00 */
[----:B------:R-:W-:Y:S02]  /*04d0*/  MOV R12, 0x4f0 ;  /* 0x000004f0000c7802 */ /* 0x000fe40000000f00 */
[----:B------:R-:W-:Y:S05]  /*04e0*/  CALL.REL.NOINC `($__internal_0_$__cuda_sm20_div_s64) ;  /* 0x0000004400047944 */ /* 0x000fea0003c00000 */
[----:B------:R-:W-:Y:S02]  /*04f0*/  MOV R6, R0 ;  /* 0x0000000000067202 */ /* 0x000fe40000000f00 */
[----:B------:R-:W-:Y:S02]  /*0500*/  MOV R7, R15 ;  /* 0x0000000f00077202 */ /* 0x000fe40000000f00 */
.L_x_4:
[----:B------:R-:W-:Y:S05]  /*0510*/  BSYNC.RECONVERGENT B0 ;  /* 0x0000000000007941 */ /* 0x000fea0003800200 */
.L_x_2:
[----:B------:R-:W0:Y:S01]  /*0520*/  LDCU UR4, c[0x0][0x434] ;  /* 0x00008680ff0477ac */ /* 0x000e220008000800 */
[----:B------:R-:W-:Y:S01]  /*0530*/  BSSY.RECONVERGENT B0, `(.L_x_5) ;  /* 0x0000041000007945 */ /* 0x000fe20003800200 */
[----:B0-----:R-:W-:-:S05]  /*0540*/  IMAD.U32 R0, RZ, RZ, UR4 ;  /* 0x00000004ff007e24 */ /* 0x001fca000f8e00ff */
[----:B------:R-:W-:-:S04]  /*0550*/  IABS R0, R0 ;  /* 0x0000000000007213 */ /* 0x000fc80000000000 */
[----:B------:R-:W-:-:S13]  /*0560*/  R2UR UR5, R0 ;  /* 0x00000000000572ca */ /* 0x000fda00000e0000 */
[----:B------:R-:W0:Y:S01]  /*0570*/  I2F.RP R8, UR5 ;  /* 0x0000000500087d06 */ /* 0x000e220008209400 */
[----:B------:R-:W-:-:S04]  /*0580*/  UIADD3 UR8, UPT, UPT, UR4, -0x1, UR5 ;  /* 0xffffffff04087890 */ /* 0x000fc8000fffe005 */
[----:B------:R-:W-:-:S06]  /*0590*/  ULOP3.LUT UR6, UR8, UR5, URZ, 0x3c, !UPT ;  /* 0x0000000508067292 */ /* 0x000fcc000f8e3cff */
[----:B------:R-:W-:Y:S01]  /*05a0*/  ISETP.LE.AND P0, PT, RZ, UR6, PT ;  /* 0x00000006ff007c0c */ /* 0x000fe2000bf03270 */
[----:B0-----:R-:W0:Y:S02]  /*05b0*/  MUFU.RCP R4, R8 ;  /* 0x0000000800047308 */ /* 0x001e240000001000 */
[----:B0-----:R-:W-:-:S06]  /*05c0*/  VIADD R4, R4, 0xffffffe ;  /* 0x0ffffffe04047836 */ /* 0x001fcc0000000000 */
[----:B------:R-:W0:Y:S02]  /*05d0*/  F2I.FTZ.U32.TRUNC.NTZ R5, R4 ;  /* 0x0000000400057305 */ /* 0x000e24000021f000 */
[----:B0-----:R-:W-:Y:S02]  /*05e0*/  IMAD.MOV R0, RZ, RZ, -R5 ;  /* 0x000000ffff007224 */ /* 0x001fe400078e0a05 */
[----:B------:R-:W-:Y:S02]  /*05f0*/  IMAD.MOV.U32 R4, RZ, RZ, RZ ;  /* 0x000000ffff047224 */ /* 0x000fe400078e00ff */
[----:B------:R-:W-:Y:S01]  /*0600*/  IMAD R2, R0, UR5, RZ ;  /* 0x0000000500027c24 */ /* 0x000fe2000f8e02ff */
[----:B------:R-:W-:-:S03]  /*0610*/  IABS R0, UR8 ;  /* 0x0000000800007c13 */ /* 0x000fc60008000000 */
[----:B------:R-:W-:-:S04]  /*0620*/  IMAD.HI.U32 R2, R5, R2, R4 ;  /* 0x0000000205027227 */ /* 0x000fc800078e0004 */
[----:B------:R-:W-:-:S04]  /*0630*/  IMAD.MOV.U32 R3, RZ, RZ, R0 ;  /* 0x000000ffff037224 */ /* 0x000fc800078e0000 */
[----:B------:R-:W-:-:S04]  /*0640*/  IMAD.HI.U32 R2, R2, R3, RZ ;  /* 0x0000000302027227 */ /* 0x000fc800078e00ff */
[----:B------:R-:W-:-:S04]  /*0650*/  IMAD.MOV R0, RZ, RZ, -R2 ;  /* 0x000000ffff007224 */ /* 0x000fc800078e0a02 */
[----:B------:R-:W-:-:S05]  /*0660*/  IMAD R0, R0, UR5, R3 ;  /* 0x0000000500007c24 */ /* 0x000fca000f8e0203 */
[----:B------:R-:W-:-:S13]  /*0670*/  ISETP.LT.U32.AND P1, PT, R0, UR5, PT ;  /* 0x0000000500007c0c */ /* 0x000fda000bf21070 */
[----:B------:R-:W-:Y:S02]  /*0680*/  @!P1 VIADD R0, R0, -UR5 ;  /* 0x8000000500009c36 */ /* 0x000fe40008000000 */
[----:B------:R-:W-:Y:S01]  /*0690*/  @!P1 VIADD R2, R2, 0x1 ;  /* 0x0000000102029836 */ /* 0x000fe20000000000 */
[----:B------:R-:W-:Y:S02]  /*06a0*/  ISETP.NE.AND P1, PT, RZ, UR4, PT ;  /* 0x00000004ff007c0c */ /* 0x000fe4000bf25270 */
[----:B------:R-:W-:-:S13]  /*06b0*/  ISETP.GE.U32.AND P2, PT, R0, UR5, PT ;  /* 0x0000000500007c0c */ /* 0x000fda000bf46070 */
[----:B------:R-:W-:-:S04]  /*06c0*/  @P2 VIADD R2, R2, 0x1 ;  /* 0x0000000102022836 */ /* 0x000fc80000000000 */
[----:B------:R-:W-:-:S04]  /*06d0*/  IMAD.MOV.U32 R3, RZ, RZ, R2 ;  /* 0x000000ffff037224 */ /* 0x000fc800078e0002 */
[----:B------:R-:W-:Y:S01]  /*06e0*/  @!P0 IMAD.MOV R3, RZ, RZ, -R3 ;  /* 0x000000ffff038224 */ /* 0x000fe200078e0a03 */
[----:B------:R-:W-:-:S04]  /*06f0*/  @!P1 LOP3.LUT R3, RZ, UR5, RZ, 0x33, !PT ;  /* 0x00000005ff039c12 */ /* 0x000fc8000f8e33ff */
[----:B------:R-:W-:Y:S02]  /*0700*/  ISETP.LT.U32.AND P0, PT, R14, R3, PT ;  /* 0x000000030e00720c */ /* 0x000fe40003f01070 */
[----:B------:R-:W-:-:S04]  /*0710*/  SHF.R.S32.HI R4, RZ, 0x1f, R3 ;  /* 0x0000001fff047819 */ /* 0x000fc80000011403 */
[----:B------:R-:W-:-:S04]  /*0720*/  ISETP.LT.AND.EX P0, PT, R13, R4, PT, P0 ;  /* 0x000000040d00720c */ /* 0x000fc80003f01300 */
[C---:B------:R-:W-:Y:S02]  /*0730*/  SEL R4, R13.reuse, R4, P0 ;  /* 0x000000040d047207 */ /* 0x040fe40000000000 */
[----:B------:R-:W-:Y:S02]  /*0740*/  SEL R10, R14, R3, P0 ;  /* 0x000000030e0a7207 */ /* 0x000fe40000000000 */
[----:B------:R-:W-:-:S04]  /*0750*/  LOP3.LUT R0, R13, R4, RZ, 0xfc, !PT ;  /* 0x000000040d007212 */ /* 0x000fc800078efcff */
[----:B------:R-:W-:-:S13]  /*0760*/  ISETP.NE.U32.AND P1, PT, R0, RZ, PT ;  /* 0x000000ff0000720c */ /* 0x000fda0003f25070 */
[----:B------:R-:W-:Y:S05]  /*0770*/  @P1 BRA `(.L_x_6) ;  /* 0x0000000000541947 */ /* 0x000fea0003800000 */
[----:B------:R-:W0:Y:S01]  /*0780*/  I2F.U32.RP R8, R10 ;  /* 0x0000000a00087306 */ /* 0x000e220000209000 */
[----:B------:R-:W-:Y:S01]  /*0790*/  ISETP.NE.U32.AND P0, PT, R10, RZ, PT ;  /* 0x000000ff0a00720c */ /* 0x000fe20003f05070 */
[----:B------:R-:W-:-:S06]  /*07a0*/  IMAD.MOV.U32 R15, RZ, RZ, RZ ;  /* 0x000000ffff0f7224 */ /* 0x000fcc00078e00ff */
[----:B0-----:R-:W0:Y:S02]  /*07b0*/  MUFU.RCP R2, R8 ;  /* 0x0000000800027308 */ /* 0x001e240000001000 */
[----:B0-----:R-:W-:-:S06]  /*07c0*/  IADD3 R2, PT, PT, R2, 0xffffffe, RZ ;  /* 0x0ffffffe02027810 */ /* 0x001fcc0007ffe0ff */
[----:B------:R-:W0:Y:S02]  /*07d0*/  F2I.FTZ.U32.TRUNC.NTZ R3, R2 ;  /* 0x0000000200037305 */ /* 0x000e24000021f000 */
[----:B0-----:R-:W-:Y:S01]  /*07e0*/  IADD3 R0, PT, PT, RZ, -R3, RZ ;  /* 0x80000003ff007210 */ /* 0x001fe20007ffe0ff */
[----:B------:R-:W-:-:S04]  /*07f0*/  IMAD.MOV.U32 R2, RZ, RZ, RZ ;  /* 0x000000ffff027224 */ /* 0x000fc800078e00ff */
[----:B------:R-:W-:-:S04]  /*0800*/  IMAD R5, R0, R10, RZ ;  /* 0x0000000a00057224 */ /* 0x000fc800078e02ff */
[----:B------:R-:W-:-:S06]  /*0810*/  IMAD.HI.U32 R5, R3, R5, R2 ;  /* 0x0000000503057227 */ /* 0x000fcc00078e0002 */
[----:B------:R-:W-:-:S05]  /*0820*/  IMAD.HI.U32 R0, R5, R14, RZ ;  /* 0x0000000e05007227 */ /* 0x000fca00078e00ff */
[----:B------:R-:W-:-:S05]  /*0830*/  IADD3 R3, PT, PT, -R0, RZ, RZ ;  /* 0x000000ff00037210 */ /* 0x000fca0007ffe1ff */
[----:B------:R-:W-:-:S05]  /*0840*/  IMAD R3, R10, R3, R14 ;  /* 0x000000030a037224 */ /* 0x000fca00078e020e */
[----:B------:R-:W-:-:S13]  /*0850*/  ISETP.GE.U32.AND P2, PT, R3, R10, PT ;  /* 0x0000000a0300720c */ /* 0x000fda0003f46070 */
[----:B------:R-:W-:Y:S01]  /*0860*/  @P2 IMAD.IADD R3, R3, 0x1, -R10 ;  /* 0x0000000103032824 */ /* 0x000fe200078e0a0a */
[----:B------:R-:W-:-:S04]  /*0870*/  @P2 IADD3 R0, PT, PT, R0, 0x1, RZ ;  /* 0x0000000100002810 */ /* 0x000fc80007ffe0ff */
[----:B------:R-:W-:-:S13]  /*0880*/  ISETP.GE.U32.AND P1, PT, R3, R10, PT ;  /* 0x0000000a0300720c */ /* 0x000fda0003f26070 */
[----:B------:R-:W-:Y:S01]  /*0890*/  @P1 VIADD R0, R0, 0x1 ;  /* 0x0000000100001836 */ /* 0x000fe20000000000 */
[----:B------:R-:W-:-:S04]  /*08a0*/  @!P0 LOP3.LUT R0, RZ, R10, RZ, 0x33, !PT ;  /* 0x0000000aff008212 */ /* 0x000fc800078e33ff */
[----:B------:R-:W-:Y:S01]  /*08b0*/  MOV R14, R0 ;  /* 0x00000000000e7202 */ /* 0x000fe20000000f00 */
[----:B------:R-:W-:Y:S05]  /*08c0*/  BRA `(.L_x_7) ;  /* 0x00000000001c7947 */ /* 0x000fea0003800000 */
.L_x_6:
[----:B------:R-:W-:Y:S01]  /*08d0*/  IMAD.MOV.U32 R16, RZ, RZ, R14 ;  /* 0x000000ffff107224 */ /* 0x000fe200078e000e */
[----:B------:R-:W-:Y:S01]  /*08e0*/  MOV R14, R10 ;  /* 0x0000000a000e7202 */ /* 0x000fe20000000f00 */
[----:B------:R-:W-:Y:S01]  /*08f0*/  IMAD.MOV.U32 R15, RZ, RZ, R13 ;  /* 0x000000ffff0f7224 */ /* 0x000fe200078e000d */
[----:B------:R-:W-:Y:S02]  /*0900*/  MOV R13, R4 ;  /* 0x00000004000d7202 */ /* 0x000fe40000000f00 */
[----:B------:R-:W-:Y:S02]  /*0910*/  MOV R12, 0x930 ;  /* 0x00000930000c7802 */ /* 0x000fe40000000f00 */
[----:B------:R-:W-:Y:S05]  /*0920*/  CALL.REL.NOINC `($__internal_0_$__cuda_sm20_div_s64) ;  /* 0x0000003c00f47944 */ /* 0x000fea0003c00000 */
[----:B------:R-:W-:Y:S02]  /*0930*/  MOV R14, R0 ;  /* 0x00000000000e7202 */ /* 0x000fe40000000f00 */
.L_x_7:
[----:B------:R-:W-:Y:S05]  /*0940*/  BSYNC.RECONVERGENT B0 ;  /* 0x0000000000007941 */ /* 0x000fea0003800200 */
.L_x_5:
[----:B------:R-:W0:Y:S01]  /*0950*/  LDCU UR5, c[0x0][0x434] ;  /* 0x00008680ff0577ac */ /* 0x000e220008000800 */
[----:B------:R-:W-:Y:S01]  /*0960*/  BSSY.RECONVERGENT B0, `(.L_x_8) ;  /* 0x0000083000007945 */ /* 0x000fe20003800200 */
[----:B------:R-:W-:Y:S01]  /*0970*/  UMOV UR10, URZ ;  /* 0x000000ff000a7c82 */ /* 0x000fe20008000000 */
[----:B------:R-:W-:Y:S01]  /*0980*/  UMOV UR22, URZ ;  /* 0x000000ff00167c82 */ /* 0x000fe20008000000 */
[----:B0-----:R-:W-:-:S05]  /*0990*/  IMAD.U32 R0, RZ, RZ, UR5 ;  /* 0x00000005ff007e24 */ /* 0x001fca000f8e00ff */
[----:B------:R-:W-:-:S04]  /*09a0*/  IABS R0, R0 ;  /* 0x0000000000007213 */ /* 0x000fc80000000000 */
[----:B------:R-:W-:-:S13]  /*09b0*/  R2UR UR7, R0 ;  /* 0x00000000000772ca */ /* 0x000fda00000e0000 */
[----:B------:R-:W0:Y:S08]  /*09c0*/  I2F.RP R3, UR7 ;  /* 0x0000000700037d06 */ /* 0x000e300008209400 */
[----:B0-----:R-:W0:Y:S02]  /*09d0*/  MUFU.RCP R2, R3 ;  /* 0x0000000300027308 */ /* 0x001e240000001000 */
[----:B0-----:R-:W-:-:S06]  /*09e0*/  VIADD R2, R2, 0xffffffe ;  /* 0x0ffffffe02027836 */ /* 0x001fcc0000000000 */
[----:B------:R-:W0:Y:S02]  /*09f0*/  F2I.FTZ.U32.TRUNC.NTZ R0, R2 ;  /* 0x0000000200007305 */ /* 0x000e24000021f000 */
[----:B0-----:R-:W-:Y:S02]  /*0a00*/  R2UR UR11, R0 ;  /* 0x00000000000b72ca */ /* 0x001fe400000e0000 */
[----:B------:R-:W-:Y:S01]  /*0a10*/  IABS R0, UR8 ;  /* 0x0000000800007c13 */ /* 0x000fe20008000000 */
[----:B------:R-:W-:-:S03]  /*0a20*/  ULOP3.LUT UR8, UR8, UR5, URZ, 0x3c, !UPT ;  /* 0x0000000508087292 */ /* 0x000fc6000f8e3cff */
[----:B------:R-:W-:-:S07]  /*0a30*/  R2UR UR6, R0 ;  /* 0x00000000000672ca */ /* 0x000fce00000e0000 */
[----:B------:R-:W-:-:S04]  /*0a40*/  UIADD3 UR4, UPT, UPT, URZ, -UR11, URZ ;  /* 0x8000000bff047290 */ /* 0x000fc8000fffe0ff */
[----:B------:R-:W-:-:S04]  /*0a50*/  UIMAD UR4, UR4, UR7, URZ ;  /* 0x00000007040472a4 */ /* 0x000fc8000f8e02ff */
[----:B------:R-:W-:-:S04]  /*0a60*/  UIMAD.WIDE.U32 UR10, UR11, UR4, UR10 ;  /* 0x000000040b0a72a5 */ /* 0x000fc8000f8e000a */
[----:B------:R-:W-:-:S07]  /*0a70*/  UIMAD.WIDE.U32 UR10, UR11, UR6, URZ ;  /* 0x000000060b0a72a5 */ /* 0x000fce000f8e00ff */
[----:B------:R-:W-:Y:S02]  /*0a80*/  UMOV UR9, UR11 ;  /* 0x0000000b00097c82 */ /* 0x000fe40008000000 */
[----:B------:R-:W-:-:S04]  /*0a90*/  UIADD3 UR4, UPT, UPT, -UR9, URZ, URZ ;  /* 0x000000ff09047290 */ /* 0x000fc8000fffe1ff */
[----:B------:R-:W-:Y:S02]  /*0aa0*/  UIMAD UR4, UR7, UR4, UR6 ;  /* 0x00000004070472a4 */ /* 0x000fe4000f8e0206 */
[----:B------:R-:W-:Y:S02]  /*0ab0*/  USHF.R.S32.HI UR6, URZ, 0x1f, UR5 ;  /* 0x0000001fff067899 */ /* 0x000fe40008011405 */
[----:B------:R-:W-:Y:S02]  /*0ac0*/  UISETP.GT.U32.AND UP1, UPT, UR7, UR4, UPT ;  /* 0x000000040700728c */ /* 0x000fe4000bf24070 */
[----:B------:R-:W-:-:S09]  /*0ad0*/  ULOP3.LUT UR6, UR6, 0x1, URZ, 0xfc, !UPT ;  /* 0x0000000106067892 */ /* 0x000fd2000f8efcff */
[----:B------:R-:W-:Y:S02]  /*0ae0*/  @!UP1 UIADD3 UR4, UPT, UPT, UR4, -UR7, URZ ;  /* 0x8000000704049290 */ /* 0x000fe4000fffe0ff */
[----:B------:R-:W-:Y:S02]  /*0af0*/  @!UP1 UIADD3 UR9, UPT, UPT, UR9, 0x1, URZ ;  /* 0x0000000109099890 */ /* 0x000fe4000fffe0ff */
[----:B------:R-:W-:Y:S02]  /*0b00*/  UISETP.GE.U32.AND UP0, UPT, UR4, UR7, UPT ;  /* 0x000000070400728c */ /* 0x000fe4000bf06070 */
[----:B------:R-:W-:-:S05]  /*0b10*/  UISETP.GE.AND UP1, UPT, UR8, URZ, UPT ;  /* 0x000000ff0800728c */ /* 0x000fca000bf26270 */
[----:B------:R-:W0:Y:S04]  /*0b20*/  LDCU UR4, c[0x0][0x3e0] ;  /* 0x00007c00ff0477ac */ /* 0x000e280008000800 */
[----:B------:R-:W-:Y:S02]  /*0b30*/  @UP0 UIADD3 UR9, UPT, UPT, UR9, 0x1, URZ ;  /* 0x0000000109090890 */ /* 0x000fe4000fffe0ff */
[----:B------:R-:W-:-:S05]  /*0b40*/  UISETP.NE.AND UP0, UPT, UR5, URZ, UPT ;  /* 0x000000ff0500728c */ /* 0x000fca000bf05270 */
[----:B------:R-:W-:Y:S02]  /*0b50*/  UMOV UR8, UR9 ;  /* 0x0000000900087c82 */ /* 0x000fe40008000000 */
[----:B------:R-:W-:-:S04]  /*0b60*/  @!UP1 UIADD3 UR8, UPT, UPT, -UR8, URZ, URZ ;  /* 0x000000ff08089290 */ /* 0x000fc8000fffe1ff */
[----:B------:R-:W-:Y:S01]  /*0b70*/  @!UP0 ULOP3.LUT UR8, URZ, UR5, URZ, 0x33, !UPT ;  /* 0x00000005ff088292 */ /* 0x000fe2000f8e33ff */
[----:B0-----:R-:W-:Y:S01]  /*0b80*/  IMAD.U32 R0, RZ, RZ, UR4 ;  /* 0x00000004ff007e24 */ /* 0x001fe2000f8e00ff */
[----:B------:R-:W-:Y:S02]  /*0b90*/  UIADD3 UR17, UPT, UPT, UR4, -0x1, URZ ;  /* 0xffffffff04117890 */ /* 0x000fe4000fffe0ff */
[----:B------:R-:W-:Y:S02]  /*0ba0*/  UIMAD UR7, UR8, UR6, URZ ;  /* 0x00000006080772a4 */ /* 0x000fe4000f8e02ff */
[----:B------:R-:W-:Y:S01]  /*0bb0*/  IABS R0, R0 ;  /* 0x0000000000007213 */ /* 0x000fe20000000000 */
[----:B------:R-:W-:-:S03]  /*0bc0*/  UISETP.NE.AND UP2, UPT, UR4, URZ, UPT ;  /* 0x000000ff0400728c */ /* 0x000fc6000bf45270 */
[----:B------:R-:W-:Y:S02]  /*0bd0*/  IABS R2, UR7 ;  /* 0x0000000700027c13 */ /* 0x000fe40008000000 */
[----:B------:R-:W-:Y:S02]  /*0be0*/  R2UR UR11, R0 ;  /* 0x00000000000b72ca */ /* 0x000fe400000e0000 */
[----:B------:R-:W-:-:S11]  /*0bf0*/  R2UR UR13, R2 ;  /* 0x00000000020d72ca */ /* 0x000fd600000e0000 */
[----:B------:R-:W0:Y:S02]  /*0c00*/  I2F.RP R11, UR11 ;  /* 0x0000000b000b7d06 */ /* 0x000e240008209400 */
[----:B------:R-:W-:-:S04]  /*0c10*/  UIADD3 UR6, UPT, UPT, UR17, UR13, URZ ;  /* 0x0000000d11067290 */ /* 0x000fc8000fffe0ff */
[----:B------:R-:W-:Y:S02]  /*0c20*/  ULOP3.LUT UR16, UR6, UR13, URZ, 0x3c, !UPT ;  /* 0x0000000d06107292 */ /* 0x000fe4000f8e3cff */
[----:B------:R-:W1:Y:S01]  /*0c30*/  I2F.RP R12, UR13 ;  /* 0x0000000d000c7d06 */ /* 0x000e620008209400 */
[----:B------:R-:W-:Y:S01]  /*0c40*/  IMAD.U32 R2, RZ, RZ, UR6 ;  /* 0x00000006ff027e24 */ /* 0x000fe2000f8e00ff */
[----:B------:R-:W-:Y:S02]  /*0c50*/  ULOP3.LUT UR6, UR6, UR4, URZ, 0x3c, !UPT ;  /* 0x0000000406067292 */ /* 0x000fe4000f8e3cff */
[----:B------:R-:W-:Y:S02]  /*0c60*/  ISETP.LE.AND P0, PT, RZ, UR16, PT ;  /* 0x00000010ff007c0c */ /* 0x000fe4000bf03270 */
[----:B------:R-:W-:Y:S02]  /*0c70*/  IABS R2, R2 ;  /* 0x0000000200027213 */ /* 0x000fe40000000000 */
[----:B0-----:R-:W0:Y:S02]  /*0c80*/  MUFU.RCP R5, R11 ;  /* 0x0000000b00057308 */ /* 0x001e240000001000 */
[----:B------:R-:W-:-:S06]  /*0c90*/  R2UR UR12, R2 ;  /* 0x00000000020c72ca */ /* 0x000fcc00000e0000 */
[----:B-1----:R-:W1:Y:S01]  /*0ca0*/  MUFU.RCP R0, R12 ;  /* 0x0000000c00007308 */ /* 0x002e620000001000 */
[----:B0-----:R-:W-:Y:S02]  /*0cb0*/  VIADD R5, R5, 0xffffffe ;  /* 0x0ffffffe05057836 */ /* 0x001fe40000000000 */
[----:B-1----:R-:W-:-:S05]  /*0cc0*/  VIADD R8, R0, 0xffffffe ;  /* 0x0ffffffe00087836 */ /* 0x002fca0000000000 */
[----:B------:R-:W0:Y:S08]  /*0cd0*/  F2I.FTZ.U32.TRUNC.NTZ R0, R5 ;  /* 0x0000000500007305 */ /* 0x000e30000021f000 */
[----:B------:R-:W1:Y:S01]  /*0ce0*/  F2I.FTZ.U32.TRUNC.NTZ R9, R8 ;  /* 0x0000000800097305 */ /* 0x000e62000021f000 */
[----:B0-----:R-:W-:Y:S02]  /*0cf0*/  R2UR UR23, R0 ;  /* 0x00000000001772ca */ /* 0x001fe400000e0000 */
[----:B------:R-:W-:-:S05]  /*0d00*/  IABS R0, UR7 ;  /* 0x0000000700007c13 */ /* 0x000fca0008000000 */
[----:B------:R-:W-:Y:S02]  /*0d10*/  IMAD.MOV R0, RZ, RZ, -R0 ;  /* 0x000000ffff007224 */ /* 0x000fe400078e0a00 */
[----:B-1----:R-:W-:Y:S02]  /*0d20*/  IMAD.MOV R3, RZ, RZ, -R9 ;  /* 0x000000ffff037224 */ /* 0x002fe400078e0a09 */
[----:B------:R-:W-:Y:S02]  /*0d30*/  IMAD.MOV.U32 R8, RZ, RZ, RZ ;  /* 0x000000ffff087224 */ /* 0x000fe400078e00ff */
[----:B------:R-:W-:Y:S01]  /*0d40*/  IMAD R3, R3, UR13, RZ ;  /* 0x0000000d03037c24 */ /* 0x000fe2000f8e02ff */
[----:B------:R-:W-:-:S03]  /*0d50*/  UIADD3 UR9, UPT, UPT, URZ, -UR23, URZ ;  /* 0x80000017ff097290 */ /* 0x000fc6000fffe0ff */
[----:B------:R-:W-:Y:S01]  /*0d60*/  IMAD.HI.U32 R3, R9, R3, R8 ;  /* 0x0000000309037227 */ /* 0x000fe200078e0008 */
[----:B------:R-:W-:-:S04]  /*0d70*/  UIMAD UR9, UR9, UR11, URZ ;  /* 0x0000000b090972a4 */ /* 0x000fc8000f8e02ff */
[----:B------:R-:W-:Y:S01]  /*0d80*/  UIMAD.WIDE.U32 UR22, UR23, UR9, UR22 ;  /* 0x00000009171672a5 */ /* 0x000fe2000f8e0016 */
[----:B------:R-:W-:-:S03]  /*0d90*/  IMAD.HI.U32 R9, R3, UR12, RZ ;  /* 0x0000000c03097c27 */ /* 0x000fc6000f8e00ff */
[----:B------:R-:W-:Y:S01]  /*0da0*/  UIMAD.WIDE.U32 UR22, UR23, UR12, URZ ;  /* 0x0000000c171672a5 */ /* 0x000fe2000f8e00ff */
[----:B------:R-:W-:Y:S02]  /*0db0*/  IMAD R0, R9, R0, UR12 ;  /* 0x0000000c09007e24 */ /* 0x000fe4000f8e0200 */
[----:B------:R-:W0:Y:S03]  /*0dc0*/  LDCU.U8 UR9, c[0x0][0x549] ;  /* 0x0000a920ff0977ac */ /* 0x000e260008000000 */
[----:B------:R-:W-:Y:S01]  /*0dd0*/  ISETP.LT.U32.AND P1, PT, R0, UR13, PT ;  /* 0x0000000d00007c0c */ /* 0x000fe2000bf21070 */
[----:B------:R-:W-:Y:S02]  /*0de0*/  UMOV UR15, UR23 ;  /* 0x00000017000f7c82 */ /* 0x000fe40008000000 */
[----:B------:R-:W-:-:S04]  /*0df0*/  UIADD3 UR10, UPT, UPT, -UR15, URZ, URZ ;  /* 0x000000ff0f0a7290 */ /* 0x000fc8000fffe1ff */
[----:B------:R-:W-:-:S04]  /*0e00*/  UIMAD UR10, UR11, UR10, UR12 ;  /* 0x0000000a0b0a72a4 */ /* 0x000fc8000f8e020c */
[----:B------:R-:W-:Y:S02]  /*0e10*/  UISETP.GT.U32.AND UP1, UPT, UR11, UR10, UPT ;  /* 0x0000000a0b00728c */ /* 0x000fe4000bf24070 */
[----:B------:R-:W-:Y:S02]  /*0e20*/  @!P1 VIADD R0, R0, -UR13 ;  /* 0x8000000d00009c36 */ /* 0x000fe40008000000 */
[----:B------:R-:W-:Y:S01]  /*0e30*/  @!P1 VIADD R9, R9, 0x1 ;  /* 0x0000000109099836 */ /* 0x000fe20000000000 */
[----:B------:R-:W-:Y:S01]  /*0e40*/  ISETP.NE.AND P1, PT, RZ, UR7, PT ;  /* 0x00000007ff007c0c */ /* 0x000fe2000bf25270 */
[----:B0-----:R-:W-:Y:S01]  /*0e50*/  UISETP.NE.AND UP0, UPT, UR9, URZ, UPT ;  /* 0x000000ff0900728c */ /* 0x001fe2000bf05270 */
[----:B------:R-:W-:-:S03]  /*0e60*/  ISETP.GE.U32.AND P2, PT, R0, UR13, PT ;  /* 0x0000000d00007c0c */ /* 0x000fc6000bf46070 */
[----:B------:R-:W-:Y:S02]  /*0e70*/  USEL UR5, UR5, 0x1, !UP0 ;  /* 0x0000000105057887 */ /* 0x000fe4000c000000 */
[----:B------:R-:W-:Y:S02]  /*0e80*/  @!UP1 UIADD3 UR10, UPT, UPT, UR10, -UR11, URZ ;  /* 0x8000000b0a0a9290 */ /* 0x000fe4000fffe0ff */
[----:B------:R-:W-:Y:S02]  /*0e90*/  UISETP.GE.AND UP0, UPT, UR6, URZ, UPT ;  /* 0x000000ff0600728c */ /* 0x000fe4000bf06270 */
[----:B------:R-:W-:Y:S02]  /*0ea0*/  UISETP.GE.U32.AND UP3, UPT, UR10, UR11, UPT ;  /* 0x0000000b0a00728c */ /* 0x000fe4000bf66070 */
[----:B------:R-:W-:Y:S02]  /*0eb0*/  @!UP1 UIADD3 UR15, UPT, UPT, UR15, 0x1, URZ ;  /* 0x000000010f0f9890 */ /* 0x000fe4000fffe0ff */
[----:B------:R-:W-:Y:S01]  /*0ec0*/  @P2 VIADD R9, R9, 0x1 ;  /* 0x0000000109092836 */ /* 0x000fe20000000000 */
[----:B------:R-:W-:-:S02]  /*0ed0*/  UISETP.NE.AND UP1, UPT, UR8, URZ, UPT ;  /* 0x000000ff0800728c */ /* 0x000fc4000bf25270 */
[----:B------:R-:W-:Y:S01]  /*0ee0*/  USHF.R.S32.HI UR8, URZ, 0x1f, UR7 ;  /* 0x0000001fff087899 */ /* 0x000fe20008011407 */
[----:B------:R-:W-:Y:S01]  /*0ef0*/  @!P0 IMAD.MOV R9, RZ, RZ, -R9 ;  /* 0x000000ffff098224 */ /* 0x000fe200078e0a09 */
[----:B------:R-:W-:Y:S01]  /*0f00*/  @!P1 LOP3.LUT R9, RZ, UR13, RZ, 0x33, !PT ;  /* 0x0000000dff099c12 */ /* 0x000fe2000f8e33ff */
[----:B------:R-:W-:Y:S02]  /*0f10*/  USEL UR6, URZ, 0x1, !UP1 ;  /* 0x00000001ff067887 */ /* 0x000fe4000c800000 */
[----:B------:R-:W-:Y:S01]  /*0f20*/  @UP3 UIADD3 UR15, UPT, UPT, UR15, 0x1, URZ ;  /* 0x000000010f0f3890 */ /* 0x000fe2000fffe0ff */
[----:B------:R-:W-:Y:S01]  /*0f30*/  ISETP.LT.U32.AND P0, PT, R14, R9, PT ;  /* 0x000000090e00720c */ /* 0x000fe20003f01070 */
[----:B------:R-:W-:Y:S01]  /*0f40*/  ULOP3.LUT UR6, UR8, UR6, URZ, 0xfc, !UPT ;  /* 0x0000000608067292 */ /* 0x000fe2000f8efcff */
[----:B------:R-:W-:Y:S01]  /*0f50*/  SHF.R.S32.HI R3, RZ, 0x1f, R9 ;  /* 0x0000001fff037819 */ /* 0x000fe20000011409 */
[----:B------:R-:W-:Y:S02]  /*0f60*/  @!UP0 UIADD3 UR15, UPT, UPT, -UR15, URZ, URZ ;  /* 0x000000ff0f0f8290 */ /* 0x000fe4000fffe1ff */
[----:B------:R-:W-:Y:S01]  /*0f70*/  @!UP2 ULOP3.LUT UR15, URZ, UR4, URZ, 0x33, !UPT ;  /* 0x00000004ff0fa292 */ /* 0x000fe2000f8e33ff */
[----:B------:R-:W-:-:S04]  /*0f80*/  ISETP.LT.AND.EX P0, PT, R15, R3, PT, P0 ;  /* 0x000000030f00720c */ /* 0x000fc80003f01300 */
[C---:B------:R-:W-:Y:S02]  /*0f90*/  SEL R3, R15.reuse, R3, P0 ;  /* 0x000000030f037207 */ /* 0x040fe40000000000 */
[----:B------:R-:W-:Y:S02]  /*0fa0*/  SEL R9, R14, R9, P0 ;  /* 0x000000090e097207 */ /* 0x000fe40000000000 */
        /* <DEDUP_REMOVED lines=23> */
.L_x_9:
[----:B------:R-:W-:Y:S01]  /*1120*/  IMAD.MOV.U32 R16, RZ, RZ, R14 ;  /* 0x000000ffff107224 */ /* 0x000fe200078e000e */
[----:B------:R-:W-:Y:S01]  /*1130*/  MOV R14, R9 ;  /* 0x00000009000e7202 */ /* 0x000fe20000000f00 */
[----:B------:R-:W-:Y:S01]  /*1140*/  IMAD.MOV.U32 R13, RZ, RZ, R3 ;  /* 0x000000ffff0d7224 */ /* 0x000fe200078e0003 */
[----:B------:R-:W-:Y:S02]  /*1150*/  MOV R12, 0x1170 ;  /* 0x00001170000c7802 */ /* 0x000fe40000000f00 */
[----:B------:R-:W-:Y:S05]  /*1160*/  CALL.REL.NOINC `($__internal_0_$__cuda_sm20_div_s64) ;  /* 0x0000003400e47944 */ /* 0x000fea0003c00000 */
[----:B------:R-:W-:Y:S02]  /*1170*/  MOV R34, R0 ;  /* 0x0000000000227202 */ /* 0x000fe40000000f00 */
[----:B------:R-:W-:Y:S02]  /*1180*/  MOV R35, R15 ;  /* 0x0000000f00237202 */ /* 0x000fe40000000f00 */
.L_x_10:
[----:B------:R-:W-:Y:S05]  /*1190*/  BSYNC.RECONVERGENT B0 ;  /* 0x0000000000007941 */ /* 0x000fea0003800200 */
.L_x_8:
[----:B------:R-:W-:Y:S01]  /*11a0*/  IABS R12, UR21 ;  /* 0x00000015000c7c13 */ /* 0x000fe20008000000 */
[----:B------:R-:W0:Y:S01]  /*11b0*/  LDC R5, c[0x0][0x434] ;  /* 0x00010d00ff057b82 */ /* 0x000e220000000800 */
[----:B------:R-:W-:Y:S01]  /*11c0*/  IABS R0, UR21 ;  /* 0x0000001500007c13 */ /* 0x000fe20008000000 */
[----:B------:R-:W-:Y:S01]  /*11d0*/  UIMAD UR5, UR15, UR5, URZ ;  /* 0x000000050f0572a4 */ /* 0x000fe2000f8e02ff */
[----:B------:R-:W1:Y:S01]  /*11e0*/  I2F.RP R13, R12 ;  /* 0x0000000c000d7306 */ /* 0x000e620000209400 */
[----:B------:R-:W-:Y:S02]  /*11f0*/  BSSY.RECONVERGENT B0, `(.L_x_11) ;  /* 0x000003b000007945 */ /* 0x000fe40003800200 */
[----:B------:R-:W-:Y:S01]  /*1200*/  IMAD.MOV R0, RZ, RZ, -R0 ;  /* 0x000000ffff007224 */ /* 0x000fe200078e0a00 */
[----:B------:R-:W-:-:S04]  /*1210*/  UIMAD UR6, UR6, UR5, URZ ;  /* 0x00000005060672a4 */ /* 0x000fc8000f8e02ff */
[----:B-1----:R-:W1:Y:S01]  /*1220*/  MUFU.RCP R14, R13 ;  /* 0x0000000d000e7308 */ /* 0x002e620000001000 */
[----:B0-----:R-:W-:-:S04]  /*1230*/  IADD3 R5, PT, PT, R5, -0x1, R12 ;  /* 0xffffffff05057810 */ /* 0x001fc80007ffe00c */
[----:B------:R-:W-:Y:S01]  /*1240*/  IABS R2, R5 ;  /* 0x0000000500027213 */ /* 0x000fe20000000000 */
[----:B-1----:R-:W-:-:S04]  /*1250*/  VIADD R14, R14, 0xffffffe ;  /* 0x0ffffffe0e0e7836 */ /* 0x002fc80000000000 */
[----:B------:R-:W0:Y:S02]  /*1260*/  F2I.FTZ.U32.TRUNC.NTZ R15, R14 ;  /* 0x0000000e000f7305 */ /* 0x000e24000021f000 */
[----:B0-----:R-:W-:Y:S02]  /*1270*/  IMAD.MOV R11, RZ, RZ, -R15 ;  /* 0x000000ffff0b7224 */ /* 0x001fe400078e0a0f */
[----:B------:R-:W-:Y:S02]  /*1280*/  IMAD.MOV.U32 R14, RZ, RZ, RZ ;  /* 0x000000ffff0e7224 */ /* 0x000fe400078e00ff */
[----:B------:R-:W-:-:S04]  /*1290*/  IMAD R8, R11, R12, RZ ;  /* 0x0000000c0b087224 */ /* 0x000fc800078e02ff */
[----:B------:R-:W-:-:S06]  /*12a0*/  IMAD.HI.U32 R8, R15, R8, R14 ;  /* 0x000000080f087227 */ /* 0x000fcc00078e000e */
[----:B------:R-:W-:-:S04]  /*12b0*/  IMAD.HI.U32 R11, R8, R2, RZ ;  /* 0x00000002080b7227 */ /* 0x000fc800078e00ff */
[----:B------:R-:W-:Y:S01]  /*12c0*/  IMAD R13, R11, R0, R2 ;  /* 0x000000000b0d7224 */ /* 0x000fe200078e0202 */
[----:B------:R-:W-:-:S04]  /*12d0*/  LOP3.LUT R0, R5, R12, RZ, 0x3c, !PT ;  /* 0x0000000c05007212 */ /* 0x000fc800078e3cff */
[----:B------:R-:W-:Y:S02]  /*12e0*/  ISETP.GT.U32.AND P1, PT, R12, R13, PT ;  /* 0x0000000d0c00720c */ /* 0x000fe40003f24070 */
[----:B------:R-:W-:-:S11]  /*12f0*/  ISETP.GE.AND P0, PT, R0, RZ, PT ;  /* 0x000000ff0000720c */ /* 0x000fd60003f06270 */
[----:B------:R-:W-:Y:S02]  /*1300*/  @!P1 IMAD.IADD R13, R13, 0x1, -R12 ;  /* 0x000000010d0d9824 */ /* 0x000fe400078e0a0c */
[----:B------:R-:W-:Y:S01]  /*1310*/  @!P1 VIADD R11, R11, 0x1 ;  /* 0x000000010b0b9836 */ /* 0x000fe20000000000 */
[----:B------:R-:W-:Y:S02]  /*1320*/  ISETP.NE.AND P1, PT, RZ, UR21, PT ;  /* 0x00000015ff007c0c */ /* 0x000fe4000bf25270 */
[----:B------:R-:W-:-:S13]  /*1330*/  ISETP.GE.U32.AND P2, PT, R13, R12, PT ;  /* 0x0000000c0d00720c */ /* 0x000fda0003f46070 */
[----:B------:R-:W-:-:S04]  /*1340*/  @P2 VIADD R11, R11, 0x1 ;  /* 0x000000010b0b2836 */ /* 0x000fc80000000000 */
[----:B------:R-:W-:Y:S01]  /*1350*/  @!P0 IMAD.MOV R11, RZ, RZ, -R11 ;  /* 0x000000ffff0b8224 */ /* 0x000fe200078e0a0b */
[----:B------:R-:W-:-:S04]  /*1360*/  @!P1 LOP3.LUT R11, RZ, R12, RZ, 0x33, !PT ;  /* 0x0000000cff0b9212 */ /* 0x000fc800078e33ff */
        /* <DEDUP_REMOVED lines=28> */
.L_x_12:
[----:B------:R-:W-:Y:S01]  /*1530*/  IMAD.MOV.U32 R16, RZ, RZ, R6 ;  /* 0x000000ffff107224 */ /* 0x000fe200078e0006 */
[----:B------:R-:W-:Y:S01]  /*1540*/  MOV R15, R7 ;  /* 0x00000007000f7202 */ /* 0x000fe20000000f00 */
[----:B------:R-:W-:Y:S01]  /*1550*/  IMAD.MOV.U32 R14, RZ, RZ, R8 ;  /* 0x000000ffff0e7224 */ /* 0x000fe200078e0008 */
[----:B------:R-:W-:Y:S02]  /*1560*/  MOV R12, 0x1580 ;  /* 0x00001580000c7802 */ /* 0x000fe40000000f00 */
[----:B------:R-:W-:Y:S05]  /*1570*/  CALL.REL.NOINC `($__internal_0_$__cuda_sm20_div_s64) ;  /* 0x0000003000e07944 */ /* 0x000fea0003c00000 */
[----:B------:R-:W-:Y:S02]  /*1580*/  MOV R28, R0 ;  /* 0x00000000001c7202 */ /* 0x000fe40000000f00 */
[----:B------:R-:W-:Y:S02]  /*1590*/  MOV R29, R15 ;  /* 0x0000000f001d7202 */ /* 0x000fe40000000f00 */
.L_x_13:
[----:B------:R-:W-:Y:S05]  /*15a0*/  BSYNC.RECONVERGENT B0 ;  /* 0x0000000000007941 */ /* 0x000fea0003800200 */
.L_x_11:
[----:B------:R-:W0:Y:S01]  /*15b0*/  S2R R18, SR_TID.X ;  /* 0x0000000000127919 */ /* 0x000e220000002100 */
[----:B------:R-:W-:Y:S01]  /*15c0*/  UIADD3 UR8, UP0, UPT, UR20, -UR19, URZ ;  /* 0x8000001314087290 */ /* 0x000fe2000ff1e0ff */
[----:B------:R-:W1:Y:S03]  /*15d0*/  LDCU UR4, c[0x0][0x534] ;  /* 0x0000a680ff0477ac */ /* 0x000e660008000800 */
[----:B------:R-:W-:Y:S01]  /*15e0*/  UIADD3.X UR5, UPT, UPT, UR14, -0x1, URZ, UP0, !UPT ;  /* 0xffffffff0e057890 */ /* 0x000fe200087fe4ff */
[----:B------:R-:W2:Y:S05]  /*15f0*/  LDCU.64 UR10, c[0x0][0x358] ;  /* 0x00006b00ff0a77ac */ /* 0x000eaa0008000a00 */
[----:B------:R-:W-:Y:S01]  /*1600*/  IMAD.U32 R0, RZ, RZ, UR5 ;  /* 0x00000005ff007e24 */ /* 0x000fe2000f8e00ff */
[----:B0-----:R-:W-:-:S02]  /*1610*/  LOP3.LUT R19, R18, 0x3, RZ, 0xc0, !PT ;  /* 0x0000000312137812 */ /* 0x001fc400078ec0ff */
[----:B------:R-:W-:Y:S02]  /*1620*/  SHF.R.U32.HI R20, RZ, 0x2, R18 ;  /* 0x00000002ff147819 */ /* 0x000fe40000011612 */
[----:B------:R-:W-:-:S03]  /*1630*/  ISETP.LT.U32.AND P3, PT, R19, UR8, PT ;  /* 0x0000000813007c0c */ /* 0x000fc6000bf61070 */
[----:B------:R-:W-:Y:S01]  /*1640*/  VIADD R2, R20, 0x40 ;  /* 0x0000004014027836 */ /* 0x000fe20000000000 */
[----:B------:R-:W-:Y:S01]  /*1650*/  ISETP.GT.AND.EX P3, PT, R0, RZ, PT, P3 ;  /* 0x000000ff0000720c */ /* 0x000fe20003f64330 */
[C---:B------:R-:W-:Y:S02]  /*1660*/  VIADD R11, R20.reuse, 0x20 ;  /* 0x00000020140b7836 */ /* 0x040fe40000000000 */
[C---:B------:R-:W-:Y:S01]  /*1670*/  VIADD R0, R20.reuse, 0x60 ;  /* 0x0000006014007836 */ /* 0x040fe20000000000 */
[----:B-1----:R-:W-:Y:S02]  /*1680*/  ISETP.GE.OR P6, PT, R20, UR4, !P3 ;  /* 0x0000000414007c0c */ /* 0x002fe4000dfc6670 */
[----:B------:R-:W-:Y:S02]  /*1690*/  ISETP.GE.OR P4, PT, R2, UR4, !P3 ;  /* 0x0000000402007c0c */ /* 0x000fe4000df86670 */
[----:B------:R-:W-:Y:S02]  /*16a0*/  ISETP.GE.OR P5, PT, R11, UR4, !P3 ;  /* 0x000000040b007c0c */ /* 0x000fe4000dfa6670 */
[----:B------:R-:W-:-:S07]  /*16b0*/  ISETP.GE.OR P3, PT, R0, UR4, !P3 ;  /* 0x0000000400007c0c */ /* 0x000fce000df66670 */
[----:B------:R-:W0:Y:S01]  /*16c0*/  @!P6 LDC.64 R16, c[0x0][0x428] ;  /* 0x00010a00ff10eb82 */ /* 0x000e220000000a00 */
[C---:B------:R-:W-:Y:S02]  /*16d0*/  @!P6 IADD3 R24, P0, PT, R19.reuse, UR19, RZ ;  /* 0x000000131318ec10 */ /* 0x040fe4000ff1e0ff */
[C---:B------:R-:W-:Y:S02]  /*16e0*/  @!P4 IADD3 R26, P1, PT, R19.reuse, UR19, RZ ;  /* 0x00000013131acc10 */ /* 0x040fe4000ff3e0ff */
[----:B------:R-:W-:Y:S02]  /*16f0*/  @!P6 IADD3.X R25, PT, PT, RZ, RZ, RZ, P0, !PT ;  /* 0x000000ffff19e210 */ /* 0x000fe400007fe4ff */
[----:B------:R-:W-:Y:S01]  /*1700*/  @!P5 IADD3 R30, P2, PT, R19, UR19, RZ ;  /* 0x00000013131edc10 */ /* 0x000fe2000ff5e0ff */
[----:B------:R-:W1:Y:S01]  /*1710*/  @!P4 LDC.64 R12, c[0x0][0x428] ;  /* 0x00010a00ff0ccb82 */ /* 0x000e620000000a00 */
[----:B------:R-:W-:Y:S02]  /*1720*/  @!P4 IMAD.X R27, RZ, RZ, RZ, P1 ;  /* 0x000000ffff1bc224 */ /* 0x000fe400008e06ff */
[----:B------:R-:W-:-:S04]  /*1730*/  @!P6 IMAD.WIDE.U32 R24, R20, UR20, R24 ;  /* 0x000000141418ec25 */ /* 0x000fc8000f8e0018 */
[----:B------:R-:W-:Y:S01]  /*1740*/  @!P6 IMAD R22, R20, UR14, R25 ;  /* 0x0000000e1416ec24 */ /* 0x000fe2000f8e0219 */
[----:B------:R-:W3:Y:S01]  /*1750*/  @!P5 LDC.64 R14, c[0x0][0x428] ;  /* 0x00010a00ff0edb82 */ /* 0x000ee20000000a00 */
[----:B------:R-:W-:-:S07]  /*1760*/  @!P5 IMAD.X R31, RZ, RZ, RZ, P2 ;  /* 0x000000ffff1fd224 */ /* 0x000fce00010e06ff */
[----:B------:R-:W4:Y:S01]  /*1770*/  @!P3 LDC.64 R6, c[0x0][0x428] ;  /* 0x00010a00ff06bb82 */ /* 0x000f220000000a00 */
[----:B0-----:R-:W-:Y:S01]  /*1780*/  @!P6 LEA R32, P0, R24, R16, 0x2 ;  /* 0x000000101820e211 */ /* 0x001fe200078010ff */
[----:B------:R-:W-:-:S03]  /*1790*/  @!P4 IMAD.WIDE.U32 R26, R2, UR20, R26 ;  /* 0x00000014021acc25 */ /* 0x000fc6000f8e001a */
[----:B------:R-:W-:Y:S01]  /*17a0*/  @!P6 LEA.HI.X R33, R24, R17, R22, 0x2, P0 ;  /* 0x000000111821e211 */ /* 0x000fe200000f1416 */
[----:B------:R-:W-:Y:S01]  /*17b0*/  @!P5 IMAD.WIDE.U32 R30, R11, UR20, R30 ;  /* 0x000000140b1edc25 */ /* 0x000fe2000f8e001e */
[----:B------:R-:W-:-:S03]  /*17c0*/  @!P3 IADD3 R24, P0, PT, R19, UR19, RZ ;  /* 0x000000131318bc10 */ /* 0x000fc6000ff1e0ff */
[----:B------:R-:W-:Y:S02]  /*17d0*/  IMAD.MOV.U32 R16, RZ, RZ, -0x800000 ;  /* 0xff800000ff107424 */ /* 0x000fe400078e00ff */
[----:B------:R-:W-:Y:S01]  /*17e0*/  @!P3 IMAD.X R25, RZ, RZ, RZ, P0 ;  /* 0x000000ffff19b224 */ /* 0x000fe200000e06ff */
[----:B-1----:R-:W-:Y:S01]  /*17f0*/  @!P4 LEA R12, P1, R26, R12, 0x2 ;  /* 0x0000000c1a0cc211 */ /* 0x002fe200078210ff */
[----:B------:R-:W-:Y:S02]  /*1800*/  @!P4 IMAD R2, R2, UR14, R27 ;  /* 0x0000000e0202cc24 */ /* 0x000fe4000f8e021b */
[----:B------:R-:W-:Y:S01]  /*1810*/  @!P3 IMAD.WIDE.U32 R24, R0, UR20, R24 ;  /* 0x000000140018bc25 */ /* 0x000fe2000f8e0018 */
[----:B---3--:R-:W-:Y:S01]  /*1820*/  @!P5 LEA R14, P2, R30, R14, 0x2 ;  /* 0x0000000e1e0ed211 */ /* 0x008fe200078410ff */
[----:B--2---:R-:W2:Y:S01]  /*1830*/  @!P6 LDG.E R16, desc[UR10][R32.64] ;  /* 0x0000000a2010e981 */ /* 0x004ea2000c1e1900 */
[----:B------:R-:W-:Y:S01]  /*1840*/  @!P4 LEA.HI.X R13, R26, R13, R2, 0x2, P1 ;  /* 0x0000000d1a0dc211 */ /* 0x000fe200008f1402 */
[----:B------:R-:W-:Y:S01]  /*1850*/  @!P5 IMAD R22, R11, UR14, R31 ;  /* 0x0000000e0b16dc24 */ /* 0x000fe2000f8e021f */
[----:B------:R-:W-:Y:S01]  /*1860*/  MOV R2, 0xff800000 ;  /* 0xff80000000027802 */ /* 0x000fe20000000f00 */
[----:B------:R-:W-:Y:S01]  /*1870*/  @!P3 IMAD R0, R0, UR14, R25 ;  /* 0x0000000e0000bc24 */ /* 0x000fe2000f8e0219 */
[----:B----4-:R-:W-:Y:S01]  /*1880*/  @!P3 LEA R6, P0, R24, R6, 0x2 ;  /* 0x000000061806b211 */ /* 0x010fe200078010ff */
[----:B------:R-:W-:Y:S01]  /*1890*/  IMAD.MOV.U32 R11, RZ, RZ, -0x800000 ;  /* 0xff800000ff0b7424 */ /* 0x000fe200078e00ff */
[----:B------:R-:W-:-:S02]  /*18a0*/  @!P5 LEA.HI.X R15, R30, R15, R22, 0x2, P2 ;  /* 0x0000000f1e0fd211 */ /* 0x000fc400010f1416 */
[----:B------:R-:W-:Y:S01]  /*18b0*/  @!P3 LEA.HI.X R7, R24, R7, R0, 0x2, P0 ;  /* 0x000000071807b211 */ /* 0x000fe200000f1400 */
[----:B------:R-:W-:Y:S02]  /*18c0*/  IMAD.MOV.U32 R0, RZ, RZ, -0x800000 ;  /* 0xff800000ff007424 */ /* 0x000fe400078e00ff */
[----:B------:R0:W3:Y:S04]  /*18d0*/  @!P5 LDG.E R2, desc[UR10][R14.64] ;  /* 0x0000000a0e02d981 */ /* 0x0000e8000c1e1900 */
[----:B------:R1:W4:Y:S04]  /*18e0*/  @!P4 LDG.E R11, desc[UR10][R12.64] ;  /* 0x0000000a0c0bc981 */ /* 0x000328000c1e1900 */
[----:B------:R5:W4:Y:S01]  /*18f0*/  @!P3 LDG.E R0, desc[UR10][R6.64] ;  /* 0x0000000a0600b981 */ /* 0x000b22000c1e1900 */
[----:B------:R-:W5:Y:S01]  /*1900*/  S2UR UR4, SR_CgaCtaId ;  /* 0x00000000000479c3 */ /* 0x000f620000008800 */
[C---:B------:R-:W-:Y:S01]  /*1910*/  ISETP.GT.U32.AND P2, PT, R18.reuse, 0x17f, PT ;  /* 0x0000017f1200780c */ /* 0x040fe20003f44070 */
[----:B------:R-:W-:Y:S01]  /*1920*/  UMOV UR5, 0x400 ;  /* 0x0000040000057882 */ /* 0x000fe20000000000 */
[C---:B------:R-:W-:Y:S01]  /*1930*/  ISETP.GT.U32.AND P1, PT, R18.reuse, 0xff, PT ;  /* 0x000000ff1200780c */ /* 0x040fe20003f24070 */
[----:B------:R-:W-:Y:S01]  /*1940*/  IMAD.MOV.U32 R22, RZ, RZ, -0x800000 ;  /* 0xff800000ff167424 */ /* 0x000fe200078e00ff */
[C---:B------:R-:W-:Y:S01]  /*1950*/  ISETP.GT.U32.AND P0, PT, R18.reuse, 0x7f, PT ;  /* 0x0000007f1200780c */ /* 0x040fe20003f04070 */
[----:B------:R-:W-:Y:S01]  /*1960*/  IMAD.MOV.U32 R25, RZ, RZ, -0x800000 ;  /* 0xff800000ff197424 */ /* 0x000fe200078e00ff */
[C---:B------:R-:W-:Y:S01]  /*1970*/  ISETP.GT.U32.AND P3, PT, R18.reuse, 0x1ff, PT ;  /* 0x000001ff1200780c */ /* 0x040fe20003f64070 */
[----:B------:R-:W-:Y:S01]  /*1980*/  IMAD.MOV.U32 R23, RZ, RZ, -0x800000 ;  /* 0xff800000ff177424 */ /* 0x000fe200078e00ff */
[C---:B------:R-:W-:Y:S01]  /*1990*/  LOP3.LUT P4, RZ, R18.reuse, 0x380, RZ, 0xc0, !PT ;  /* 0x0000038012ff7812 */ /* 0x040fe2000788c0ff */
[----:B------:R-:W-:Y:S01]  /*19a0*/  BSSY.RECONVERGENT B1, `(.L_x_14) ;  /* 0x00001cc000017945 */ /* 0x000fe20003800200 */
[----:B------:R-:W-:-:S02]  /*19b0*/  LOP3.LUT R26, R18, 0x1f, RZ, 0xc0, !PT ;  /* 0x0000001f121a7812 */ /* 0x000fc400078ec0ff */
[----:B------:R-:W-:Y:S01]  /*19c0*/  MOV R27, 0xff800000 ;  /* 0xff800000001b7802 */ /* 0x000fe20000000f00 */
[C---:B------:R-:W-:Y:S02]  /*19d0*/  @!P2 IMAD.SHL.U32 R21, R18.reuse, 0x4, RZ ;  /* 0x000000041215a824 */ /* 0x040fe400078e00ff */
[C---:B------:R-:W-:Y:S02]  /*19e0*/  @!P1 IMAD.SHL.U32 R17, R18.reuse, 0x4, RZ ;  /* 0x0000000412119824 */ /* 0x040fe400078e00ff */
[----:B0-----:R-:W-:-:S03]  /*19f0*/  @!P0 SHF.L.U32 R14, R18, 0x2, RZ ;  /* 0x00000002120e8819 */ /* 0x001fc600000006ff */
[----:B------:R-:W-:Y:S02]  /*1a00*/  @!P1 LOP3.LUT R17, R17, 0xc, RZ, 0xc0, !PT ;  /* 0x0000000c11119812 */ /* 0x000fe400078ec0ff */
[----:B-1----:R-:W-:Y:S01]  /*1a10*/  @!P0 LOP3.LUT R13, R14, 0xc, RZ, 0xc0, !PT ;  /* 0x0000000c0e0d8812 */ /* 0x002fe200078ec0ff */
[----:B-----5:R-:W-:Y:S01]  /*1a20*/  ULEA UR4, UR4, UR5, 0x18 ;  /* 0x0000000504047291 */ /* 0x020fe2000f8ec0ff */
[----:B------:R-:W-:Y:S02]  /*1a30*/  @!P2 LOP3.LUT R7, R21, 0xc, RZ, 0xc0, !PT ;  /* 0x0000000c1507a812 */ /* 0x000fe400078ec0ff */
[----:B------:R-:W-:-:S03]  /*1a40*/  SHF.R.U32.HI R21, RZ, 0x5, R18 ;  /* 0x00000005ff157819 */ /* 0x000fc60000011612 */
[----:B------:R-:W-:Y:S01]  /*1a50*/  LEA R15, R19, UR4, 0x2 ;  /* 0x00000004130f7c11 */ /* 0x000fe2000f8e10ff */
[----:B------:R-:W-:Y:S02]  /*1a60*/  @!P2 VIADD R7, R7, UR4 ;  /* 0x000000040707ac36 */ /* 0x000fe40008000000 */
[----:B------:R-:W-:Y:S02]  /*1a70*/  @!P1 VIADD R17, R17, UR4 ;  /* 0x0000000411119c36 */ /* 0x000fe40008000000 */
[----:B------:R-:W-:Y:S02]  /*1a80*/  @!P0 VIADD R13, R13, UR4 ;  /* 0x000000040d0d8c36 */ /* 0x000fe40008000000 */
[C---:B------:R-:W-:Y:S02]  /*1a90*/  IMAD R15, R20.reuse, 0x14, R15 ;  /* 0x00000014140f7824 */ /* 0x040fe400078e020f */
[C---:B------:R-:W-:Y:S02]  /*1aa0*/  @!P2 IMAD R7, R20.reuse, 0x14, R7 ;  /* 0x000000141407a824 */ /* 0x040fe400078e0207 */
[C---:B------:R-:W-:Y:S01]  /*1ab0*/  @!P1 IMAD R6, R20.reuse, 0x14, R17 ;  /* 0x0000001414069824 */ /* 0x040fe200078e0211 */
[----:B------:R-:W-:Y:S01]  /*1ac0*/  LEA R17, R21, UR4, 0x2 ;  /* 0x0000000415117c11 */ /* 0x000fe2000f8e10ff */
[----:B------:R-:W-:Y:S01]  /*1ad0*/  @!P0 IMAD R13, R20, 0x14, R13 ;  /* 0x00000014140d8824 */ /* 0x000fe200078e020d */
[----:B------:R-:W-:-:S03]  /*1ae0*/  USHF.R.S32.HI UR4, URZ, 0x1f, UR21 ;  /* 0x0000001fff047899 */ /* 0x000fc60008011415 */
[----:B------:R-:W-:Y:S01]  /*1af0*/  IMAD R24, R26, 0x14, R17 ;  /* 0x000000141a187824 */ /* 0x000fe200078e0211 */
[----:B------:R-:W-:Y:S01]  /*1b00*/  ULOP3.LUT UR4, UR4, 0x1, URZ, 0xfc, !UPT ;  /* 0x0000000104047892 */ /* 0x000fe2000f8efcff */
[----:B--2---:R-:W-:Y:S04]  /*1b10*/  @!P3 STS [R15], R16 ;  /* 0x000000100f00b388 */ /* 0x004fe80000000800 */
[----:B---3--:R0:W-:Y:S04]  /*1b20*/  @!P2 STS [R7+0x280], R2 ;  /* 0x000280020700a388 */ /* 0x0081e80000000800 */
[----:B----4-:R1:W-:Y:S04]  /*1b30*/  @!P1 STS [R6+0x500], R11 ;  /* 0x0005000b06009388 */ /* 0x0103e80000000800 */
[----:B------:R-:W-:Y:S01]  /*1b40*/  @!P0 STS [R13+0x780], R0 ;  /* 0x000780000d008388 */ /* 0x000fe20000000800 */
[----:B------:R-:W-:Y:S08]  /*1b50*/  BAR.SYNC.DEFER_BLOCKING 0x0 ;  /* 0x0000000000007b1d */ /* 0x000ff00000010000 */
[----:B0-----:R-:W1:Y:S01]  /*1b60*/  LDC R2, c[0x0][0x434] ;  /* 0x00010d00ff027b82 */ /* 0x001e620000000800 */
[----:B------:R-:W-:Y:S04]  /*1b70*/  @!P4 LDS R27, [R24] ;  /* 0x00000000181bc984 */ /* 0x000fe80000000800 */
[----:B------:R-:W-:Y:S04]  /*1b80*/  @!P4 LDS R22, [R24+0x280] ;  /* 0x000280001816c984 */ /* 0x000fe80000000800 */
[----:B------:R-:W0:Y:S04]  /*1b90*/  @!P4 LDS R25, [R24+0x500] ;  /* 0x000500001819c984 */ /* 0x000e280000000800 */
[----:B------:R-:W2:Y:S01]  /*1ba0*/  @!P4 LDS R23, [R24+0x780] ;  /* 0x000780001817c984 */ /* 0x000ea20000000800 */
[----:B-1----:R-:W-:-:S04]  /*1bb0*/  IABS R6, R2 ;  /* 0x0000000200067213 */ /* 0x002fc80000000000 */
[----:B------:R-:W1:Y:S08]  /*1bc0*/  I2F.RP R17, R6 ;  /* 0x0000000600117306 */ /* 0x000e700000209400 */
[----:B-1----:R-:W1:Y:S01]  /*1bd0*/  MUFU.RCP R14, R17 ;  /* 0x00000011000e7308 */ /* 0x002e620000001000 */
[----:B0-----:R-:W-:Y:S02]  /*1be0*/  FMNMX3.FTZ R0, R27, R22, R25, !PT ;  /* 0x000000161b007276 */ /* 0x001fe40007810019 */
[----:B-1----:R-:W-:-:S02]  /*1bf0*/  IADD3 R14, PT, PT, R14, 0xffffffe, RZ ;  /* 0x0ffffffe0e0e7810 */ /* 0x002fc40007ffe0ff */
[----:B--2---:R-:W-:-:S03]  /*1c00*/  FMNMX.FTZ R7, R0, R23, !PT ;  /* 0x0000001700077209 */ /* 0x004fc60007810000 */
[----:B------:R0:W1:Y:S02]  /*1c10*/  F2I.FTZ.U32.TRUNC.NTZ R15, R14 ;  /* 0x0000000e000f7305 */ /* 0x000064000021f000 */
[----:B------:R-:W2:Y:S01]  /*1c20*/  SHFL.BFLY PT, R0, R7, 0x10, 0x1f ;  /* 0x0e001f0007007f89 */ /* 0x000ea200000e0000 */
[----:B0-----:R-:W-:Y:S01]  /*1c30*/  IMAD.MOV.U32 R14, RZ, RZ, RZ ;  /* 0x000000ffff0e7224 */ /* 0x001fe200078e00ff */
[----:B--2---:R-:W-:Y:S01]  /*1c40*/  FMNMX.FTZ R0, R7, R0, !PT ;  /* 0x0000000007007209 */ /* 0x004fe20007810000 */
[----:B-1----:R-:W-:-:S04]  /*1c50*/  IMAD.MOV R7, RZ, RZ, -R15 ;  /* 0x000000ffff077224 */ /* 0x002fc800078e0a0f */
[----:B------:R-:W0:Y:S01]  /*1c60*/  SHFL.BFLY PT, R13, R0, 0x8, 0x1f ;  /* 0x0d001f00000d7f89 */ /* 0x000e2200000e0000 */
[----:B------:R-:W-:Y:S01]  /*1c70*/  IMAD R12, R7, R6, RZ ;  /* 0x00000006070c7224 */ /* 0x000fe200078e02ff */
[----:B------:R-:W-:Y:S02]  /*1c80*/  IABS R7, R5 ;  /* 0x0000000500077213 */ /* 0x000fe40000000000 */
[----:B------:R-:W-:Y:S01]  /*1c90*/  LOP3.LUT R5, R5, R2, RZ, 0x3c, !PT ;  /* 0x0000000205057212 */ /* 0x000fe200078e3cff */
[----:B------:R-:W-:-:S03]  /*1ca0*/  IMAD.HI.U32 R12, R15, R12, R14 ;  /* 0x0000000c0f0c7227 */ /* 0x000fc600078e000e */
[----:B------:R-:W-:Y:S01]  /*1cb0*/  ISETP.GE.AND P1, PT, R5, RZ, PT ;  /* 0x000000ff0500720c */ /* 0x000fe20003f26270 */
[----:B------:R-:W-:-:S04]  /*1cc0*/  IMAD.MOV.U32 R17, RZ, RZ, R7 ;  /* 0x000000ffff117224 */ /* 0x000fc800078e0007 */
[----:B------:R-:W-:-:S05]  /*1cd0*/  IMAD.HI.U32 R7, R12, R17, RZ ;  /* 0x000000110c077227 */ /* 0x000fca00078e00ff */
[----:B------:R-:W-:-:S05]  /*1ce0*/  IADD3 R12, PT, PT, -R7, RZ, RZ ;  /* 0x000000ff070c7210 */ /* 0x000fca0007ffe1ff */
[----:B------:R-:W-:Y:S01]  /*1cf0*/  IMAD R17, R6, R12, R17 ;  /* 0x0000000c06117224 */ /* 0x000fe200078e0211 */
[----:B0-----:R-:W-:-:S05]  /*1d00*/  FMNMX.FTZ R13, R0, R13, !PT ;  /* 0x0000000d000d7209 */ /* 0x001fca0007810000 */
[----:B------:R-:W0:Y:S02]  /*1d10*/  SHFL.BFLY PT, R16, R13, 0x4, 0x1f ;  /* 0x0c801f000d107f89 */ /* 0x000e2400000e0000 */
[----:B0-----:R-:W-:-:S05]  /*1d20*/  FMNMX.FTZ R16, R13, R16, !PT ;  /* 0x000000100d107209 */ /* 0x001fca0007810000 */
[----:B------:R-:W0:Y:S02]  /*1d30*/  SHFL.BFLY PT, R11, R16, 0x2, 0x1f ;  /* 0x0c401f00100b7f89 */ /* 0x000e2400000e0000 */
[----:B0-----:R-:W-:-:S05]  /*1d40*/  FMNMX.FTZ R11, R16, R11, !PT ;  /* 0x0000000b100b7209 */ /* 0x001fca0007810000 */
[----:B------:R-:W0:Y:S02]  /*1d50*/  SHFL.BFLY PT, R0, R11, 0x1, 0x1f ;  /* 0x0c201f000b007f89 */ /* 0x000e2400000e0000 */
[----:B0-----:R-:W-:-:S04]  /*1d60*/  FMNMX.FTZ R0, R11, R0, !PT ;  /* 0x000000000b007209 */ /* 0x001fc80007810000 */
[----:B------:R-:W-:-:S04]  /*1d70*/  FSETP.NEU.FTZ.AND P0, PT, R0, -INF , PT ;  /* 0xff8000000000780b */ /* 0x000fc80003f1d000 */
[----:B------:R-:W-:Y:S02]  /*1d80*/  FSEL R0, R0, RZ, P0 ;  /* 0x000000ff00007208 */ /* 0x000fe40000000000 */
[----:B------:R-:W-:-:S03]  /*1d90*/  ISETP.GT.U32.AND P0, PT, R6, R17, PT ;  /* 0x000000110600720c */ /* 0x000fc60003f04070 */
[C---:B------:R-:W-:Y:S01]  /*1da0*/  FADD.FTZ R15, -R0.reuse, R27 ;  /* 0x0000001b000f7221 */ /* 0x040fe20000010100 */
[C---:B------:R-:W-:Y:S01]  /*1db0*/  FADD.FTZ R12, -R0.reuse, R22 ;  /* 0x00000016000c7221 */ /* 0x040fe20000010100 */
[C---:B------:R-:W-:Y:S01]  /*1dc0*/  FADD.FTZ R11, -R0.reuse, R25 ;  /* 0x00000019000b7221 */ /* 0x040fe20000010100 */
[----:B------:R-:W-:Y:S01]  /*1dd0*/  FADD.FTZ R13, -R0, R23 ;  /* 0x00000017000d7221 */ /* 0x000fe20000010100 */
[----:B------:R-:W-:Y:S01]  /*1de0*/  FMUL.FTZ R15, R15, 1.4426950216293334961 ;  /* 0x3fb8aa3b0f0f7820 */ /* 0x000fe20000410000 */
[----:B------:R-:W-:Y:S01]  /*1df0*/  FMUL.FTZ R12, R12, 1.4426950216293334961 ;  /* 0x3fb8aa3b0c0c7820 */ /* 0x000fe20000410000 */
[----:B------:R-:W-:Y:S01]  /*1e00*/  FMUL.FTZ R11, R11, 1.4426950216293334961 ;  /* 0x3fb8aa3b0b0b7820 */ /* 0x000fe20000410000 */
[----:B------:R-:W-:-:S03]  /*1e10*/  FMUL.FTZ R13, R13, 1.4426950216293334961 ;  /* 0x3fb8aa3b0d0d7820 */ /* 0x000fc60000410000 */
[----:B------:R-:W-:Y:S01]  /*1e20*/  MUFU.EX2 R15, R15 ;  /* 0x0000000f000f7308 */ /* 0x000fe20000000800 */
[----:B------:R-:W-:Y:S02]  /*1e30*/  @!P0 IMAD.IADD R17, R17, 0x1, -R6 ;  /* 0x0000000111118824 */ /* 0x000fe400078e0a06 */
[----:B------:R-:W-:Y:S01]  /*1e40*/  @!P0 VIADD R7, R7, 0x1 ;  /* 0x0000000107078836 */ /* 0x000fe20000000000 */
[----:B------:R-:W0:Y:S01]  /*1e50*/  MUFU.EX2 R12, R12 ;  /* 0x0000000c000c7308 */ /* 0x000e220000000800 */
[----:B------:R-:W-:Y:S02]  /*1e60*/  ISETP.NE.AND P0, PT, R2, RZ, PT ;  /* 0x000000ff0200720c */ /* 0x000fe40003f05270 */
[----:B------:R-:W-:Y:S01]  /*1e70*/  ISETP.GE.U32.AND P2, PT, R17, R6, PT ;  /* 0x000000061100720c */ /* 0x000fe20003f46070 */
[----:B------:R-:W1:Y:S04]  /*1e80*/  MUFU.EX2 R11, R11 ;  /* 0x0000000b000b7308 */ /* 0x000e680000000800 */
[----:B------:R-:W2:Y:S01]  /*1e90*/  MUFU.EX2 R13, R13 ;  /* 0x0000000d000d7308 */ /* 0x000ea20000000800 */
[----:B0-----:R-:W-:-:S07]  /*1ea0*/  FADD.FTZ R6, R15, R12 ;  /* 0x0000000c0f067221 */ /* 0x001fce0000010000 */
[----:B------:R-:W-:Y:S02]  /*1eb0*/  @P2 VIADD R7, R7, 0x1 ;  /* 0x0000000107072836 */ /* 0x000fe40000000000 */
[----:B-1----:R-:W-:Y:S02]  /*1ec0*/  FADD.FTZ R6, R6, R11 ;  /* 0x0000000b06067221 */ /* 0x002fe40000010000 */
[----:B------:R-:W0:Y:S01]  /*1ed0*/  LDC R11, c[0x0][0x3e0] ;  /* 0x0000f800ff0b7b82 */ /* 0x000e220000000800 */
[----:B------:R-:W-:Y:S01]  /*1ee0*/  @!P1 IADD3 R7, PT, PT, -R7, RZ, RZ ;  /* 0x000000ff07079210 */ /* 0x000fe20007ffe1ff */
[----:B--2---:R-:W-:Y:S01]  /*1ef0*/  FADD.FTZ R12, R6, R13 ;  /* 0x0000000d060c7221 */ /* 0x004fe20000010000 */
[----:B------:R-:W-:-:S04]  /*1f00*/  @!P0 LOP3.LUT R7, RZ, R2, RZ, 0x33, !PT ;  /* 0x00000002ff078212 */ /* 0x000fc800078e33ff */
[----:B------:R-:W1:Y:S01]  /*1f10*/  SHFL.BFLY PT, R13, R12, 0x10, 0x1f ;  /* 0x0e001f000c0d7f89 */ /* 0x000e6200000e0000 */
[----:B------:R-:W-:Y:S01]  /*1f20*/  IMAD R6, R7, UR4, RZ ;  /* 0x0000000407067c24 */ /* 0x000fe2000f8e02ff */
[----:B------:R-:W2:Y:S04]  /*1f30*/  LDCU UR4, c[0x0][0x430] ;  /* 0x00008600ff0477ac */ /* 0x000ea80008000800 */
[-C--:B------:R-:W-:Y:S02]  /*1f40*/  IABS R15, R6.reuse ;  /* 0x00000006000f7213 */ /* 0x080fe40000000000 */
[----:B------:R-:W-:Y:S02]  /*1f50*/  IABS R20, R6 ;  /* 0x0000000600147213 */ /* 0x000fe40000000000 */
[----:B------:R-:W3:Y:S01]  /*1f60*/  I2F.RP R19, R15 ;  /* 0x0000000f00137306 */ /* 0x000ee20000209400 */
[----:B------:R-:W-:-:S02]  /*1f70*/  ISETP.NE.AND P5, PT, R6, RZ, PT ;  /* 0x000000ff0600720c */ /* 0x000fc40003fa5270 */
[----:B------:R-:W-:Y:S02]  /*1f80*/  IADD3 R20, PT, PT, RZ, -R20, RZ ;  /* 0x80000014ff147210 */ /* 0x000fe40007ffe0ff */
[----:B0-----:R-:W-:-:S04]  /*1f90*/  IABS R5, R11 ;  /* 0x0000000b00057213 */ /* 0x001fc80000000000 */
[----:B------:R-:W0:Y:S01]  /*1fa0*/  I2F.RP R16, R5 ;  /* 0x0000000500107306 */ /* 0x000e220000209400 */
[----:B-1----:R-:W-:-:S05]  /*1fb0*/  FADD.FTZ R13, R12, R13 ;  /* 0x0000000d0c0d7221 */ /* 0x002fca0000010000 */
[----:B------:R-:W1:Y:S02]  /*1fc0*/  SHFL.BFLY PT, R14, R13, 0x8, 0x1f ;  /* 0x0d001f000d0e7f89 */ /* 0x000e6400000e0000 */
[----:B---3--:R-:W3:Y:S08]  /*1fd0*/  MUFU.RCP R36, R19 ;  /* 0x0000001300247308 */ /* 0x008ef00000001000 */
[----:B0-----:R-:W0:Y:S01]  /*1fe0*/  MUFU.RCP R32, R16 ;  /* 0x0000001000207308 */ /* 0x001e220000001000 */
[----:B---3--:R-:W-:-:S07]  /*1ff0*/  VIADD R36, R36, 0xffffffe ;  /* 0x0ffffffe24247836 */ /* 0x008fce0000000000 */
[----:B------:R-:W3:Y:S01]  /*2000*/  F2I.FTZ.U32.TRUNC.NTZ R37, R36 ;  /* 0x0000002400257305 */ /* 0x000ee2000021f000 */
[----:B-1----:R-:W-:Y:S01]  /*2010*/  FADD.FTZ R14, R13, R14 ;  /* 0x0000000e0d0e7221 */ /* 0x002fe20000010000 */
[----:B0-----:R-:W-:-:S04]  /*2020*/  VIADD R32, R32, 0xffffffe ;  /* 0x0ffffffe20207836 */ /* 0x001fc80000000000 */
[----:B------:R-:W0:Y:S02]  /*2030*/  SHFL.BFLY PT, R17, R14, 0x4, 0x1f ;  /* 0x0c801f000e117f89 */ /* 0x000e2400000e0000 */
[----:B------:R-:W1:Y:S01]  /*2040*/  F2I.FTZ.U32.TRUNC.NTZ R33, R32 ;  /* 0x0000002000217305 */ /* 0x000e62000021f000 */
[--C-:B---3--:R-:W-:Y:S02]  /*2050*/  IMAD.MOV R30, RZ, RZ, -R37.reuse ;  /* 0x000000ffff1e7224 */ /* 0x108fe400078e0a25 */
[----:B------:R-:W-:Y:S02]  /*2060*/  IMAD.MOV.U32 R36, RZ, RZ, RZ ;  /* 0x000000ffff247224 */ /* 0x000fe400078e00ff */
[----:B------:R-:W-:Y:S01]  /*2070*/  IMAD R30, R30, R15, RZ ;  /* 0x0000000f1e1e7224 */ /* 0x000fe200078e02ff */
[----:B-1----:R-:W-:Y:S01]  /*2080*/  IADD3 R12, PT, PT, RZ, -R33, RZ ;  /* 0x80000021ff0c7210 */ /* 0x002fe20007ffe0ff */
[----:B------:R-:W-:Y:S02]  /*2090*/  IMAD.MOV.U32 R32, RZ, RZ, RZ ;  /* 0x000000ffff207224 */ /* 0x000fe400078e00ff */
[----:B------:R-:W-:-:S04]  /*20a0*/  IMAD.HI.U32 R30, R37, R30, R36 ;  /* 0x0000001e251e7227 */ /* 0x000fc800078e0024 */
[----:B0-----:R-:W-:Y:S01]  /*20b0*/  FADD.FTZ R17, R14, R17 ;  /* 0x000000110e117221 */ /* 0x001fe20000010000 */
[----:B------:R-:W-:Y:S02]  /*20c0*/  IMAD R13, R12, R5, RZ ;  /* 0x000000050c0d7224 */ /* 0x000fe400078e02ff */
[----:B------:R-:W-:Y:S02]  /*20d0*/  VIADD R12, R15, UR17 ;  /* 0x000000110f0c7c36 */ /* 0x000fe40008000000 */
[----:B------:R-:W0:Y:S01]  /*20e0*/  SHFL.BFLY PT, R16, R17, 0x2, 0x1f ;  /* 0x0c401f0011107f89 */ /* 0x000e2200000e0000 */
[----:B------:R-:W-:Y:S02]  /*20f0*/  IMAD.HI.U32 R14, R33, R13, R32 ;  /* 0x0000000d210e7227 */ /* 0x000fe400078e0020 */
[----:B------:R-:W-:-:S05]  /*2100*/  IABS R13, R12 ;  /* 0x0000000c000d7213 */ /* 0x000fca0000000000 */
[----:B------:R-:W-:-:S04]  /*2110*/  IMAD.HI.U32 R30, R30, R13, RZ ;  /* 0x0000000d1e1e7227 */ /* 0x000fc800078e00ff */
[----:B------:R-:W-:Y:S02]  /*2120*/  IMAD R20, R30, R20, R13 ;  /* 0x000000141e147224 */ /* 0x000fe400078e020d */
[----:B------:R-:W-:-:S03]  /*2130*/  IMAD.HI.U32 R19, R14, R13, RZ ;  /* 0x0000000d0e137227 */ /* 0x000fc600078e00ff */
[----:B------:R-:W-:Y:S01]  /*2140*/  ISETP.GT.U32.AND P3, PT, R15, R20, PT ;  /* 0x000000140f00720c */ /* 0x000fe20003f64070 */
[----:B------:R-:W-:-:S04]  /*2150*/  IMAD.MOV R14, RZ, RZ, -R19 ;  /* 0x000000ffff0e7224 */ /* 0x000fc800078e0a13 */
[----:B------:R-:W-:Y:S02]  /*2160*/  IMAD R14, R5, R14, R13 ;  /* 0x0000000e050e7224 */ /* 0x000fe400078e020d */
[----:B0-----:R-:W-:Y:S01]  /*2170*/  FADD.FTZ R16, R17, R16 ;  /* 0x0000001011107221 */ /* 0x001fe20000010000 */
[----:B------:R-:W0:Y:S02]  /*2180*/  LDC.U8 R13, c[0x0][0x549] ;  /* 0x00015240ff0d7b82 */ /* 0x000e240000000000 */
[----:B------:R-:W-:Y:S02]  /*2190*/  ISETP.GT.U32.AND P1, PT, R5, R14, PT ;  /* 0x0000000e0500720c */ /* 0x000fe40003f24070 */
[----:B------:R-:W1:Y:S01]  /*21a0*/  SHFL.BFLY PT, R17, R16, 0x1, 0x1f ;  /* 0x0c201f0010117f89 */ /* 0x000e6200000e0000 */
[----:B------:R-:W-:Y:S01]  /*21b0*/  @!P3 IMAD.IADD R20, R20, 0x1, -R15 ;  /* 0x000000011414b824 */ /* 0x000fe200078e0a0f */
[----:B------:R-:W-:-:S04]  /*21c0*/  @!P3 IADD3 R30, PT, PT, R30, 0x1, RZ ;  /* 0x000000011e1eb810 */ /* 0x000fc80007ffe0ff */
[-C--:B------:R-:W-:Y:S02]  /*21d0*/  ISETP.GE.U32.AND P2, PT, R20, R15.reuse, PT ;  /* 0x0000000f1400720c */ /* 0x080fe40003f46070 */
[C---:B------:R-:W-:Y:S02]  /*21e0*/  LOP3.LUT R20, R12.reuse, R15, RZ, 0x3c, !PT ;  /* 0x0000000f0c147212 */ /* 0x040fe400078e3cff */
[----:B------:R-:W-:Y:S01]  /*21f0*/  LOP3.LUT R12, R12, R11, RZ, 0x3c, !PT ;  /* 0x0000000b0c0c7212 */ /* 0x000fe200078e3cff */
[----:B------:R-:W-:Y:S01]  /*2200*/  @!P1 IMAD.IADD R14, R14, 0x1, -R5 ;  /* 0x000000010e0e9824 */ /* 0x000fe200078e0a05 */
[----:B------:R-:W-:Y:S01]  /*2210*/  ISETP.GE.AND P0, PT, R20, RZ, PT ;  /* 0x000000ff1400720c */ /* 0x000fe20003f06270 */
[----:B------:R-:W-:Y:S01]  /*2220*/  @!P1 VIADD R19, R19, 0x1 ;  /* 0x0000000113139836 */ /* 0x000fe20000000000 */
[----:B------:R-:W-:Y:S01]  /*2230*/  ISETP.GE.AND P3, PT, R12, RZ, PT ;  /* 0x000000ff0c00720c */ /* 0x000fe20003f66270 */
[----:B------:R-:W-:Y:S01]  /*2240*/  IMAD.MOV.U32 R20, RZ, RZ, 0x7f800000 ;  /* 0x7f800000ff147424 */ /* 0x000fe200078e00ff */
[----:B------:R-:W-:-:S02]  /*2250*/  ISETP.GE.U32.AND P4, PT, R14, R5, PT ;  /* 0x000000050e00720c */ /* 0x000fc40003f86070 */
[----:B------:R-:W-:Y:S01]  /*2260*/  ISETP.NE.AND P1, PT, R11, RZ, PT ;  /* 0x000000ff0b00720c */ /* 0x000fe20003f25270 */
[----:B------:R-:W-:Y:S02]  /*2270*/  @P2 VIADD R30, R30, 0x1 ;  /* 0x000000011e1e2836 */ /* 0x000fe40000000000 */
[----:B-1----:R-:W-:-:S04]  /*2280*/  FADD.FTZ R17, R16, R17 ;  /* 0x0000001110117221 */ /* 0x002fc80000010000 */
[----:B------:R-:W-:Y:S02]  /*2290*/  @!P0 IADD3 R30, PT, PT, -R30, RZ, RZ ;  /* 0x000000ff1e1e8210 */ /* 0x000fe40007ffe1ff */
[----:B0-----:R-:W-:Y:S02]  /*22a0*/  ISETP.NE.AND P0, PT, R13, RZ, PT ;  /* 0x000000ff0d00720c */ /* 0x001fe40003f05270 */
[----:B------:R-:W-:Y:S01]  /*22b0*/  FSETP.NE.FTZ.AND P2, PT, R17, RZ, PT ;  /* 0x000000ff1100720b */ /* 0x000fe20003f55000 */
[----:B------:R-:W-:Y:S01]  /*22c0*/  @P4 VIADD R19, R19, 0x1 ;  /* 0x0000000113134836 */ /* 0x000fe20000000000 */
[----:B------:R-:W-:Y:S02]  /*22d0*/  ISETP.NE.AND P4, PT, R7, RZ, PT ;  /* 0x000000ff0700720c */ /* 0x000fe40003f85270 */
[----:B------:R-:W-:Y:S01]  /*22e0*/  @!P5 LOP3.LUT R30, RZ, R15, RZ, 0x33, !PT ;  /* 0x0000000fff1ed212 */ /* 0x000fe200078e33ff */
[----:B------:R-:W-:Y:S01]  /*22f0*/  @!P3 IMAD.MOV R19, RZ, RZ, -R19 ;  /* 0x000000ffff13b224 */ /* 0x000fe200078e0a13 */
[----:B------:R-:W-:-:S02]  /*2300*/  @!P1 LOP3.LUT R19, RZ, R11, RZ, 0x33, !PT ;  /* 0x0000000bff139212 */ /* 0x000fc400078e33ff */
[----:B------:R-:W-:Y:S02]  /*2310*/  LOP3.LUT P1, RZ, R18, 0x39f, RZ, 0xc0, !PT ;  /* 0x0000039f12ff7812 */ /* 0x000fe4000782c0ff */
[----:B------:R-:W-:Y:S02]  /*2320*/  SEL R14, R2, 0x1, !P0 ;  /* 0x00000001020e7807 */ /* 0x000fe40004000000 */
[----:B------:R-:W-:Y:S01]  /*2330*/  SEL R12, RZ, 0x1, !P4 ;  /* 0x00000001ff0c7807 */ /* 0x000fe20006000000 */
[----:B------:R-:W0:Y:S01]  /*2340*/  @P2 MUFU.LG2 R17, R17 ;  /* 0x0000001100112308 */ /* 0x000e220000000c00 */
[----:B------:R-:W-:Y:S02]  /*2350*/  SHF.R.S32.HI R7, RZ, 0x1f, R6 ;  /* 0x0000001fff077819 */ /* 0x000fe40000011406 */
[----:B------:R-:W-:Y:S02]  /*2360*/  ISETP.LT.U32.AND P0, PT, R28, R30, PT ;  /* 0x0000001e1c00720c */ /* 0x000fe40003f01070 */
[----:B------:R-:W-:-:S02]  /*2370*/  SHF.R.S32.HI R5, RZ, 0x1f, R30 ;  /* 0x0000001fff057819 */ /* 0x000fc4000001141e */
[----:B------:R-:W-:Y:S01]  /*2380*/  LOP3.LUT R12, R7, R12, RZ, 0xfc, !PT ;  /* 0x0000000c070c7212 */ /* 0x000fe200078efcff */
[----:B--2---:R-:W-:Y:S01]  /*2390*/  IMAD R7, R2, UR4, RZ ;  /* 0x0000000402077c24 */ /* 0x004fe2000f8e02ff */
[----:B------:R-:W-:Y:S01]  /*23a0*/  ISETP.LT.AND.EX P0, PT, R29, R5, PT, P0 ;  /* 0x000000051d00720c */ /* 0x000fe20003f01300 */
[----:B------:R-:W-:Y:S02]  /*23b0*/  IMAD R5, R19, R14, RZ ;  /* 0x0000000e13057224 */ /* 0x000fe400078e02ff */
[----:B------:R-:W-:Y:S01]  /*23c0*/  IMAD R6, R6, R7, RZ ;  /* 0x0000000706067224 */ /* 0x000fe200078e02ff */
[----:B------:R-:W-:Y:S01]  /*23d0*/  SEL R7, R28, R30, P0 ;  /* 0x0000001e1c077207 */ /* 0x000fe20000000000 */
[----:B------:R-:W-:Y:S02]  /*23e0*/  IMAD R5, R12, R5, RZ ;  /* 0x000000050c057224 */ /* 0x000fe400078e02ff */
[----:B0-----:R-:W-:Y:S01]  /*23f0*/  @P2 FFMA.FTZ R20, R17, 0.69314718246459960938, R0 ;  /* 0x3f31721811142823 */ /* 0x001fe20000010000 */
[----:B------:R-:W-:Y:S06]  /*2400*/  @P1 BRA `(.L_x_15) ;  /* 0x0000001000941947 */ /* 0x000fec0003800000 */
[----:B------:R-:W0:Y:S02]  /*2410*/  LDCU.U8 UR4, c[0x0][0x548] ;  /* 0x0000a900ff0477ac */ /* 0x000e240008000000 */
[----:B0-----:R-:W-:-:S09]  /*2420*/  UISETP.NE.AND UP0, UPT, UR4, URZ, UPT ;  /* 0x000000ff0400728c */ /* 0x001fd2000bf05270 */
[----:B------:R-:W-:Y:S05]  /*2430*/  BRA.U !UP0, `(.L_x_16) ;  /* 0x0000001108787547 */ /* 0x000fea000b800000 */
[----:B------:R-:W-:Y:S01]  /*2440*/  VIADD R30, R21, UR19 ;  /* 0x00000013151e7c36 */ /* 0x000fe20008000000 */
[----:B------:R-:W-:Y:S02]  /*2450*/  ISETP.LT.U32.AND P0, PT, R11, 0x1, PT ;  /* 0x000000010b00780c */ /* 0x000fe40003f01070 */
[----:B------:R-:W-:Y:S02]  /*2460*/  SHF.R.S32.HI R0, RZ, 0x1f, R11 ;  /* 0x0000001fff007819 */ /* 0x000fe4000001140b */
[----:B------:R-:W-:Y:S02]  /*2470*/  ISETP.GE.AND P1, PT, R30, UR20, PT ;  /* 0x000000141e007c0c */ /* 0x000fe4000bf26270 */
[----:B------:R-:W-:-:S04]  /*2480*/  ISETP.LT.AND.EX P0, PT, R0, RZ, PT, P0 ;  /* 0x000000ff0000720c */ /* 0x000fc80003f01300 */
[----:B------:R-:W-:Y:S02]  /*2490*/  SEL R11, R11, 0x1, P0 ;  /* 0x000000010b0b7807 */ /* 0x000fe40000000000 */
[----:B------:R-:W-:-:S05]  /*24a0*/  SEL R0, R0, RZ, P0 ;  /* 0x000000ff00007207 */ /* 0x000fca0000000000 */
[----:B------:R-:W-:Y:S05]  /*24b0*/  @P1 BRA `(.L_x_15) ;  /* 0x0000001000681947 */ /* 0x000fea0003800000 */
[C---:B------:R-:W-:Y:S01]  /*24c0*/  IADD3 R2, P1, PT, R11.reuse, 0x1, RZ ;  /* 0x000000010b027810 */ /* 0x040fe20007f3e0ff */
[----:B------:R-:W-:Y:S01]  /*24d0*/  USHF.R.S32.HI UR4, URZ, 0x1f, UR18 ;  /* 0x0000001fff047899 */ /* 0x000fe20008011412 */
[----:B------:R-:W-:Y:S02]  /*24e0*/  IMAD R14, R0, UR18, RZ ;  /* 0x00000012000e7c24 */ /* 0x000fe4000f8e02ff */
[----:B------:R-:W-:Y:S01]  /*24f0*/  ISETP.GE.U32.AND P0, PT, R2, 0x3, PT ;  /* 0x000000030200780c */ /* 0x000fe20003f06070 */
[----:B------:R-:W-:Y:S01]  /*2500*/  IMAD.WIDE.U32 R12, R11, UR18, RZ ;  /* 0x000000120b0c7c25 */ /* 0x000fe2000f8e00ff */
[----:B------:R-:W-:-:S03]  /*2510*/  IADD3.X R2, PT, PT, RZ, R0, RZ, P1, !PT ;  /* 0x00000000ff027210 */ /* 0x000fc60000ffe4ff */
[----:B------:R-:W-:Y:S01]  /*2520*/  IMAD R15, R11, UR4, R14 ;  /* 0x000000040b0f7c24 */ /* 0x000fe2000f8e020e */
[----:B------:R-:W-:-:S04]  /*2530*/  ISETP.GE.U32.AND.EX P0, PT, R2, RZ, PT, P0 ;  /* 0x000000ff0200720c */ /* 0x000fc80003f06100 */
[----:B------:R-:W-:Y:S02]  /*2540*/  IADD3 R15, PT, PT, R13, R15, RZ ;  /* 0x0000000f0d0f7210 */ /* 0x000fe40007ffe0ff */
[----:B------:R-:W-:Y:S02]  /*2550*/  SEL R32, R11, RZ, !P0 ;  /* 0x000000ff0b207207 */ /* 0x000fe40004000000 */
[----:B------:R-:W-:-:S03]  /*2560*/  SEL R13, R0, RZ, !P0 ;  /* 0x000000ff000d7207 */ /* 0x000fc60004000000 */
[-C--:B------:R-:W-:Y:S02]  /*2570*/  IMAD R0, R15, R32.reuse, RZ ;  /* 0x000000200f007224 */ /* 0x080fe400078e02ff */
[----:B------:R-:W-:-:S04]  /*2580*/  IMAD.WIDE.U32 R32, R12, R32, RZ ;  /* 0x000000200c207225 */ /* 0x000fc800078e00ff */
[----:B------:R-:W-:-:S05]  /*2590*/  IMAD R13, R13, R12, R0 ;  /* 0x0000000c0d0d7224 */ /* 0x000fca00078e0200 */
[----:B------:R-:W-:-:S04]  /*25a0*/  IADD3 R13, PT, PT, R33, R13, RZ ;  /* 0x0000000d210d7210 */ /* 0x000fc80007ffe0ff */
[----:B------:R-:W-:-:S13]  /*25b0*/  ISETP.NE.U32.AND P0, PT, R13, RZ, PT ;  /* 0x000000ff0d00720c */ /* 0x000fda0003f05070 */
[----:B------:R-:W-:Y:S05]  /*25c0*/  @P0 BRA `(.L_x_17) ;  /* 0x00000000005c0947 */ /* 0x000fea0003800000 */
[----:B------:R-:W0:Y:S01]  /*25d0*/  I2F.U32.RP R2, R32 ;  /* 0x0000002000027306 */ /* 0x000e220000209000 */
[----:B------:R-:W-:Y:S01]  /*25e0*/  ISETP.NE.U32.AND P0, PT, R32, RZ, PT ;  /* 0x000000ff2000720c */ /* 0x000fe20003f05070 */
[----:B------:R-:W-:-:S06]  /*25f0*/  HFMA2 R31, -RZ, RZ, 0, 0 ;  /* 0x00000000ff1f7431 */ /* 0x000fcc00000001ff */
[----:B0-----:R-:W0:Y:S02]  /*2600*/  MUFU.RCP R12, R2 ;  /* 0x00000002000c7308 */ /* 0x001e240000001000 */
[----:B0-----:R-:W-:-:S06]  /*2610*/  IADD3 R12, PT, PT, R12, 0xffffffe, RZ ;  /* 0x0ffffffe0c0c7810 */ /* 0x001fcc0007ffe0ff */
        /* <DEDUP_REMOVED lines=13> */
[----:B------:R-:W-:-:S05]  /*26f0*/  @!P0 LOP3.LUT R0, RZ, R32, RZ, 0x33, !PT ;  /* 0x00000020ff008212 */ /* 0x000fca00078e33ff */
[----:B------:R-:W-:-:S04]  /*2700*/  IMAD.MOV R13, RZ, RZ, -R0 ;  /* 0x000000ffff0d7224 */ /* 0x000fc800078e0a00 */
[----:B------:R-:W-:Y:S01]  /*2710*/  IMAD R2, R32, R13, R30 ;  /* 0x0000000d20027224 */ /* 0x000fe200078e021e */
[----:B------:R-:W-:Y:S01]  /*2720*/  MOV R30, R0 ;  /* 0x00000000001e7202 */ /* 0x000fe20000000f00 */
[----:B------:R-:W-:Y:S06]  /*2730*/  BRA `(.L_x_18) ;  /* 0x0000000000247947 */ /* 0x000fec0003800000 */
.L_x_17:
[----:B------:R-:W-:Y:S01]  /*2740*/  IMAD.MOV.U32 R16, RZ, RZ, R30 ;  /* 0x000000ffff107224 */ /* 0x000fe200078e001e */
[----:B------:R-:W-:Y:S01]  /*2750*/  MOV R15, RZ ;  /* 0x000000ff000f7202 */ /* 0x000fe20000000f00 */
[----:B------:R-:W-:Y:S01]  /*2760*/  IMAD.MOV.U32 R14, RZ, RZ, R32 ;  /* 0x000000ffff0e7224 */ /* 0x000fe200078e0020 */
[----:B------:R-:W-:Y:S02]  /*2770*/  MOV R12, 0x2790 ;  /* 0x00002790000c7802 */ /* 0x000fe40000000f00 */
[----:B------:R-:W-:Y:S05]  /*2780*/  CALL.REL.NOINC `($__internal_0_$__cuda_sm20_div_s64) ;  /* 0x00000020005c7944 */ /* 0x000fea0003c00000 */
[----:B------:R-:W-:Y:S02]  /*2790*/  IADD3 R13, PT, PT, -R0, RZ, RZ ;  /* 0x000000ff000d7210 */ /* 0x000fe40007ffe1ff */
[----:B------:R-:W-:-:S03]  /*27a0*/  MOV R31, R15 ;  /* 0x0000000f001f7202 */ /* 0x000fc60000000f00 */
[----:B------:R-:W-:Y:S01]  /*27b0*/  IMAD R2, R32, R13, R30 ;  /* 0x0000000d20027224 */ /* 0x000fe200078e021e */
[----:B------:R-:W-:-:S07]  /*27c0*/  MOV R30, R0 ;  /* 0x00000000001e7202 */ /* 0x000fce0000000f00 */
.L_x_18:
[----:B------:R-:W-:Y:S01]  /*27d0*/  IABS R14, UR18 ;  /* 0x00000012000e7c13 */ /* 0x000fe20008000000 */
[----:B------:R-:W-:Y:S01]  /*27e0*/  IMAD R3, R3, R10, RZ ;  /* 0x0000000a03037224 */ /* 0x000fe200078e02ff */
[----:B------:R-:W-:Y:S01]  /*27f0*/  IABS R12, R2 ;  /* 0x00000002000c7213 */ /* 0x000fe20000000000 */
[----:B------:R-:W-:Y:S01]  /*2800*/  BSSY.RECONVERGENT B0, `(.L_x_19) ;  /* 0x0000040000007945 */ /* 0x000fe20003800200 */
[----:B------:R-:W0:Y:S01]  /*2810*/  I2F.RP R15, R14 ;  /* 0x0000000e000f7306 */ /* 0x000e220000209400 */
[----:B------:R-:W-:Y:S01]  /*2820*/  IABS R0, UR18 ;  /* 0x0000001200007c13 */ /* 0x000fe20008000000 */
[----:B------:R-:W-:-:S04]  /*2830*/  IMAD R3, R9, R4, R3 ;  /* 0x0000000409037224 */ /* 0x000fc800078e0203 */
[----:B------:R-:W-:Y:S02]  /*2840*/  IMAD.MOV R0, RZ, RZ, -R0 ;  /* 0x000000ffff007224 */ /* 0x000fe400078e0a00 */
[----:B0-----:R-:W0:Y:S02]  /*2850*/  MUFU.RCP R16, R15 ;  /* 0x0000000f00107308 */ /* 0x001e240000001000 */
[----:B0-----:R-:W-:-:S06]  /*2860*/  VIADD R16, R16, 0xffffffe ;  /* 0x0ffffffe10107836 */ /* 0x001fcc0000000000 */
[----:B------:R-:W0:Y:S02]  /*2870*/  F2I.FTZ.U32.TRUNC.NTZ R17, R16 ;  /* 0x0000001000117305 */ /* 0x000e24000021f000 */
[----:B0-----:R-:W-:Y:S01]  /*2880*/  IMAD.MOV R13, RZ, RZ, -R17 ;  /* 0x000000ffff0d7224 */ /* 0x001fe200078e0a11 */
[----:B------:R-:W-:-:S03]  /*2890*/  MOV R16, RZ ;  /* 0x000000ff00107202 */ /* 0x000fc60000000f00 */
[----:B------:R-:W-:-:S04]  /*28a0*/  IMAD R13, R13, R14, RZ ;  /* 0x0000000e0d0d7224 */ /* 0x000fc800078e02ff */
[----:B------:R-:W-:-:S04]  /*28b0*/  IMAD.HI.U32 R13, R17, R13, R16 ;  /* 0x0000000d110d7227 */ /* 0x000fc800078e0010 */
[----:B------:R-:W-:-:S04]  /*28c0*/  IMAD.WIDE.U32 R16, R9, R10, RZ ;  /* 0x0000000a09107225 */ /* 0x000fc800078e00ff */
[----:B------:R-:W-:-:S04]  /*28d0*/  IMAD.HI.U32 R13, R13, R12, RZ ;  /* 0x0000000c0d0d7227 */ /* 0x000fc800078e00ff */
[----:B------:R-:W-:Y:S01]  /*28e0*/  IMAD R15, R13, R0, R12 ;  /* 0x000000000d0f7224 */ /* 0x000fe200078e020c */
[----:B------:R-:W-:Y:S01]  /*28f0*/  LOP3.LUT R0, R2, UR18, RZ, 0x3c, !PT ;  /* 0x0000001202007c12 */ /* 0x000fe2000f8e3cff */
[----:B------:R-:W-:Y:S02]  /*2900*/  IMAD.IADD R3, R17, 0x1, R3 ;  /* 0x0000000111037824 */ /* 0x000fe400078e0203 */
[-C--:B------:R-:W-:Y:S01]  /*2910*/  IMAD.WIDE.U32 R32, R16, R34.reuse, RZ ;  /* 0x0000002210207225 */ /* 0x080fe200078e00ff */
[----:B------:R-:W-:Y:S02]  /*2920*/  ISETP.GT.U32.AND P1, PT, R14, R15, PT ;  /* 0x0000000f0e00720c */ /* 0x000fe40003f24070 */
[----:B------:R-:W-:Y:S01]  /*2930*/  ISETP.GE.AND P0, PT, R0, RZ, PT ;  /* 0x000000ff0000720c */ /* 0x000fe20003f06270 */
[----:B------:R-:W-:-:S04]  /*2940*/  IMAD R3, R3, R34, RZ ;  /* 0x0000002203037224 */ /* 0x000fc800078e02ff */
[----:B------:R-:W-:-:S06]  /*2950*/  IMAD R3, R35, R16, R3 ;  /* 0x0000001023037224 */ /* 0x000fcc00078e0203 */
[-C--:B------:R-:W-:Y:S02]  /*2960*/  @!P1 IADD3 R15, PT, PT, R15, -R14.reuse, RZ ;  /* 0x8000000e0f0f9210 */ /* 0x080fe40007ffe0ff */
[----:B------:R-:W-:Y:S02]  /*2970*/  @!P1 IADD3 R13, PT, PT, R13, 0x1, RZ ;  /* 0x000000010d0d9810 */ /* 0x000fe40007ffe0ff */
[----:B------:R-:W-:Y:S02]  /*2980*/  ISETP.GE.U32.AND P2, PT, R15, R14, PT ;  /* 0x0000000e0f00720c */ /* 0x000fe40003f46070 */
[----:B------:R-:W-:-:S11]  /*2990*/  ISETP.NE.AND P1, PT, RZ, UR18, PT ;  /* 0x00000012ff007c0c */ /* 0x000fd6000bf25270 */
[----:B------:R-:W-:-:S05]  /*29a0*/  @P2 VIADD R13, R13, 0x1 ;  /* 0x000000010d0d2836 */ /* 0x000fca0000000000 */
[----:B------:R-:W-:Y:S01]  /*29b0*/  MOV R4, R13 ;  /* 0x0000000d00047202 */ /* 0x000fe20000000f00 */
[----:B------:R-:W-:-:S03]  /*29c0*/  IMAD.IADD R13, R33, 0x1, R3 ;  /* 0x00000001210d7824 */ /* 0x000fc600078e0203 */
[----:B------:R-:W-:Y:S02]  /*29d0*/  @!P0 IADD3 R4, PT, PT, -R4, RZ, RZ ;  /* 0x000000ff04048210 */ /* 0x000fe40007ffe1ff */
[----:B------:R-:W-:Y:S02]  /*29e0*/  LOP3.LUT R0, R31, R13, RZ, 0xfc, !PT ;  /* 0x0000000d1f007212 */ /* 0x000fe400078efcff */
[----:B------:R-:W-:Y:S02]  /*29f0*/  @!P1 LOP3.LUT R4, RZ, UR18, RZ, 0x33, !PT ;  /* 0x00000012ff049c12 */ /* 0x000fe4000f8e33ff */
[----:B------:R-:W-:Y:S02]  /*2a00*/  ISETP.NE.U32.AND P0, PT, R0, RZ, PT ;  /* 0x000000ff0000720c */ /* 0x000fe40003f05070 */
[----:B------:R-:W-:-:S05]  /*2a10*/  IADD3 R3, PT, PT, -R4, RZ, RZ ;  /* 0x000000ff04037210 */ /* 0x000fca0007ffe1ff */
[----:B------:R-:W-:-:S06]  /*2a20*/  IMAD R3, R3, UR18, R2 ;  /* 0x0000001203037c24 */ /* 0x000fcc000f8e0202 */
[----:B------:R-:W-:Y:S05]  /*2a30*/  @P0 BRA `(.L_x_20) ;  /* 0x0000000000540947 */ /* 0x000fea0003800000 */
[----:B------:R-:W0:Y:S01]  /*2a40*/  I2F.U32.RP R2, R32 ;  /* 0x0000002000027306 */ /* 0x000e220000209000 */
[----:B------:R-:W-:-:S07]  /*2a50*/  ISETP.NE.U32.AND P0, PT, R32, RZ, PT ;  /* 0x000000ff2000720c */ /* 0x000fce0003f05070 */
        /* <DEDUP_REMOVED lines=15> */
[----:B------:R-:W-:-:S04]  /*2b50*/  @!P0 LOP3.LUT R0, RZ, R32, RZ, 0x33, !PT ;  /* 0x00000020ff008212 */ /* 0x000fc800078e33ff */
[----:B------:R-:W-:-:S05]  /*2b60*/  IADD3 R31, PT, PT, -R0, RZ, RZ ;  /* 0x000000ff001f7210 */ /* 0x000fca0007ffe1ff */
[----:B------:R-:W-:Y:S01]  /*2b70*/  IMAD R31, R32, R31, R30 ;  /* 0x0000001f201f7224 */ /* 0x000fe200078e021e */
[----:B------:R-:W-:Y:S05]  /*2b80*/  BRA `(.L_x_21) ;  /* 0x00000000001c7947 */ /* 0x000fea0003800000 */
.L_x_20:
[----:B------:R-:W-:Y:S01]  /*2b90*/  IMAD.MOV.U32 R16, RZ, RZ, R30 ;  /* 0x000000ffff107224 */ /* 0x000fe200078e001e */
[----:B------:R-:W-:Y:S01]  /*2ba0*/  MOV R15, R31 ;  /* 0x0000001f000f7202 */ /* 0x000fe20000000f00 */
[----:B------:R-:W-:Y:S01]  /*2bb0*/  IMAD.MOV.U32 R14, RZ, RZ, R32 ;  /* 0x000000ffff0e7224 */ /* 0x000fe200078e0020 */
[----:B------:R-:W-:Y:S02]  /*2bc0*/  MOV R12, 0x2be0 ;  /* 0x00002be0000c7802 */ /* 0x000fe40000000f00 */
[----:B------:R-:W-:Y:S05]  /*2bd0*/  CALL.REL.NOINC `($__internal_0_$__cuda_sm20_div_s64) ;  /* 0x0000001c00487944 */ /* 0x000fea0003c00000 */
[----:B------:R-:W-:-:S05]  /*2be0*/  IADD3 R31, PT, PT, -R0, RZ, RZ ;  /* 0x000000ff001f7210 */ /* 0x000fca0007ffe1ff */
[----:B------:R-:W-:Y:S02]  /*2bf0*/  IMAD R31, R31, R32, R30 ;  /* 0x000000201f1f7224 */ /* 0x000fe400078e021e */
.L_x_21:
[----:B------:R-:W-:Y:S05]  /*2c00*/  BSYNC.RECONVERGENT B0 ;  /* 0x0000000000007941 */ /* 0x000fea0003800200 */
.L_x_19:
[----:B------:R-:W-:Y:S01]  /*2c10*/  IABS R16, R10 ;  /* 0x0000000a00107213 */ /* 0x000fe20000000000 */
[----:B------:R-:W0:Y:S01]  /*2c20*/  LDCU.U8 UR8, c[0x0][0x549] ;  /* 0x0000a920ff0877ac */ /* 0x000e220008000000 */
[----:B------:R-:W-:Y:S02]  /*2c30*/  IABS R15, R9 ;  /* 0x00000009000f7213 */ /* 0x000fe40000000000 */
[----:B------:R-:W1:Y:S01]  /*2c40*/  I2F.U32.RP R2, R16 ;  /* 0x0000001000027306 */ /* 0x000e620000209000 */
[----:B------:R-:W-:Y:S01]  /*2c50*/  IABS R14, R8 ;  /* 0x00000008000e7213 */ /* 0x000fe20000000000 */
[----:B------:R-:W2:Y:S01]  /*2c60*/  LDCU.64 UR4, c[0x0][0x430] ;  /* 0x00008600ff0477ac */ /* 0x000ea20008000a00 */
[----:B------:R-:W-:Y:S02]  /*2c70*/  IABS R13, R7 ;  /* 0x00000007000d7213 */ /* 0x000fe40000000000 */
[----:B------:R-:W-:-:S03]  /*2c80*/  ISETP.NE.AND P5, PT, R9, RZ, PT ;  /* 0x000000ff0900720c */ /* 0x000fc60003fa5270 */
[----:B------:R-:W3:Y:S01]  /*2c90*/  I2F.U32.RP R30, R15 ;  /* 0x0000000f001e7306 */ /* 0x000ee20000209000 */
[----:B0-----:R-:W-:-:S07]  /*2ca0*/  UISETP.NE.AND UP0, UPT, UR8, URZ, UPT ;  /* 0x000000ff0800728c */ /* 0x001fce000bf05270 */
[----:B-1----:R-:W0:Y:S01]  /*2cb0*/  MUFU.RCP R2, R2 ;  /* 0x0000000200027308 */ /* 0x002e220000001000 */
[----:B--2---:R-:W-:Y:S02]  /*2cc0*/  USEL UR8, UR5, 0x1, !UP0 ;  /* 0x0000000105087887 */ /* 0x004fe4000c000000 */
[----:B------:R-:W-:-:S05]  /*2cd0*/  USEL UR9, UR4, 0x1, UP0 ;  /* 0x0000000104097887 */ /* 0x000fca0008000000 */
[----:B------:R-:W1:Y:S01]  /*2ce0*/  I2F.U32.RP R19, R14 ;  /* 0x0000000e00137306 */ /* 0x000e620000209000 */
[----:B------:R-:W-:Y:S02]  /*2cf0*/  UIMAD UR4, UR5, UR4, URZ ;  /* 0x00000004050472a4 */ /* 0x000fe4000f8e02ff */
[----:B------:R-:W-:-:S05]  /*2d00*/  UIMAD UR5, UR9, UR5, URZ ;  /* 0x00000005090572a4 */ /* 0x000fca000f8e02ff */
[----:B---3--:R-:W2:Y:S01]  /*2d10*/  MUFU.RCP R28, R30 ;  /* 0x0000001e001c7308 */ /* 0x008ea20000001000 */
[----:B0-----:R-:W-:-:S07]  /*2d20*/  VIADD R32, R2, 0xffffffe ;  /* 0x0ffffffe02207836 */ /* 0x001fce0000000000 */
[----:B------:R-:W-:Y:S08]  /*2d30*/  I2F.U32.RP R12, R13 ;  /* 0x0000000d000c7306 */ /* 0x000ff00000209000 */
[----:B-1----:R-:W0:Y:S01]  /*2d40*/  MUFU.RCP R34, R19 ;  /* 0x0000001300227308 */ /* 0x002e220000001000 */
[----:B--2---:R-:W-:-:S07]  /*2d50*/  VIADD R28, R28, 0xffffffe ;  /* 0x0ffffffe1c1c7836 */ /* 0x004fce0000000000 */
[----:B------:R-:W1:Y:S08]  /*2d60*/  F2I.FTZ.U32.TRUNC.NTZ R33, R32 ;  /* 0x0000002000217305 */ /* 0x000e70000021f000 */
[----:B------:R-:W2:Y:S01]  /*2d70*/  F2I.FTZ.U32.TRUNC.NTZ R29, R28 ;  /* 0x0000001c001d7305 */ /* 0x000ea2000021f000 */
[----:B0-----:R-:W-:Y:S01]  /*2d80*/  IADD3 R34, PT, PT, R34, 0xffffffe, RZ ;  /* 0x0ffffffe22227810 */ /* 0x001fe20007ffe0ff */
[----:B-1----:R-:W-:-:S06]  /*2d90*/  IMAD.MOV R17, RZ, RZ, -R33 ;  /* 0x000000ffff117224 */ /* 0x002fcc00078e0a21 */
[----:B------:R-:W0:Y:S01]  /*2da0*/  MUFU.RCP R12, R12 ;  /* 0x0000000c000c7308 */ /* 0x000e220000001000 */
[----:B------:R-:W-:Y:S02]  /*2db0*/  IMAD.MOV.U32 R32, RZ, RZ, RZ ;  /* 0x000000ffff207224 */ /* 0x000fe400078e00ff */
[----:B------:R-:W-:Y:S02]  /*2dc0*/  IMAD R17, R17, R16, RZ ;  /* 0x0000001011117224 */ /* 0x000fe400078e02ff */
[----:B--2---:R-:W-:-:S03]  /*2dd0*/  IMAD.MOV R2, RZ, RZ, -R29 ;  /* 0x000000ffff027224 */ /* 0x004fc600078e0a1d */
[----:B------:R-:W1:Y:S01]  /*2de0*/  F2I.FTZ.U32.TRUNC.NTZ R35, R34 ;  /* 0x0000002200237305 */ /* 0x000e62000021f000 */
[----:B------:R-:W-:-:S04]  /*2df0*/  IMAD.HI.U32 R19, R33, R17, R32 ;  /* 0x0000001121137227 */ /* 0x000fc800078e0020 */
[----:B------:R-:W-:Y:S02]  /*2e00*/  IMAD.MOV.U32 R28, RZ, RZ, RZ ;  /* 0x000000ffff1c7224 */ /* 0x000fe400078e00ff */
[----:B------:R-:W-:Y:S01]  /*2e10*/  IMAD R17, R2, R15, RZ ;  /* 0x0000000f02117224 */ /* 0x000fe200078e02ff */
[----:B0-----:R-:W-:-:S03]  /*2e20*/  IADD3 R32, PT, PT, R12, 0xffffffe, RZ ;  /* 0x0ffffffe0c207810 */ /* 0x001fc60007ffe0ff */
[----:B------:R-:W-:Y:S01]  /*2e30*/  IMAD.HI.U32 R29, R29, R17, R28 ;  /* 0x000000111d1d7227 */ /* 0x000fe200078e001c */
[----:B------:R-:W-:Y:S01]  /*2e40*/  IABS R12, R11 ;  /* 0x0000000b000c7213 */ /* 0x000fe20000000000 */
[----:B------:R-:W0:Y:S02]  /*2e50*/  F2I.FTZ.U32.TRUNC.NTZ R33, R32 ;  /* 0x0000002000217305 */ /* 0x000e24000021f000 */
[--C-:B-1----:R-:W-:Y:S02]  /*2e60*/  IMAD.MOV R17, RZ, RZ, -R35.reuse ;  /* 0x000000ffff117224 */ /* 0x102fe400078e0a23 */
[----:B------:R-:W-:Y:S02]  /*2e70*/  HFMA2 R34, -RZ, RZ, 0, 0 ;  /* 0x00000000ff227431 */ /* 0x000fe400000001ff */
[----:B------:R-:W-:Y:S02]  /*2e80*/  IMAD R17, R17, R14, RZ ;  /* 0x0000000e11117224 */ /* 0x000fe400078e02ff */
[----:B------:R-:W1:Y:S02]  /*2e90*/  I2F.U32.RP R28, R12 ;  /* 0x0000000c001c7306 */ /* 0x000e640000209000 */
[----:B------:R-:W-:-:S04]  /*2ea0*/  IMAD.HI.U32 R37, R35, R17, R34 ;  /* 0x0000001123257227 */ /* 0x000fc800078e0022 */
[--C-:B0-----:R-:W-:Y:S02]  /*2eb0*/  IMAD.MOV R2, RZ, RZ, -R33.reuse ;  /* 0x000000ffff027224 */ /* 0x101fe400078e0a21 */
[----:B------:R-:W-:Y:S02]  /*2ec0*/  IMAD.MOV.U32 R32, RZ, RZ, RZ ;  /* 0x000000ffff207224 */ /* 0x000fe400078e00ff */
[----:B------:R-:W-:Y:S01]  /*2ed0*/  IMAD R17, R2, R13, RZ ;  /* 0x0000000d02117224 */ /* 0x000fe200078e02ff */
[----:B------:R-:W-:Y:S01]  /*2ee0*/  IABS R2, R31 ;  /* 0x0000001f00027213 */ /* 0x000fe20000000000 */
[----:B-1----:R-:W0:Y:S02]  /*2ef0*/  MUFU.RCP R34, R28 ;  /* 0x0000001c00227308 */ /* 0x002e240000001000 */
[----:B------:R-:W-:Y:S01]  /*2f00*/  IMAD.HI.U32 R17, R33, R17, R32 ;  /* 0x0000001121117227 */ /* 0x000fe200078e0020 */
[----:B------:R-:W-:-:S03]  /*2f10*/  IABS R33, R10 ;  /* 0x0000000a00217213 */ /* 0x000fc60000000000 */
[----:B------:R-:W-:Y:S01]  /*2f20*/  IMAD.HI.U32 R30, R19, R2, RZ ;  /* 0x00000002131e7227 */ /* 0x000fe200078e00ff */
[----:B------:R-:W-:Y:S02]  /*2f30*/  IADD3 R33, PT, PT, RZ, -R33, RZ ;  /* 0x80000021ff217210 */ /* 0x000fe40007ffe0ff */
[----:B------:R-:W-:-:S03]  /*2f40*/  IABS R19, R8 ;  /* 0x0000000800137213 */ /* 0x000fc60000000000 */
[----:B------:R-:W-:Y:S01]  /*2f50*/  IMAD R33, R30, R33, R2 ;  /* 0x000000211e217224 */ /* 0x000fe200078e0202 */
[----:B------:R-:W-:Y:S01]  /*2f60*/  IABS R2, R0 ;  /* 0x0000000000027213 */ /* 0x000fe20000000000 */
[----:B------:R-:W-:-:S03]  /*2f70*/  IMAD.MOV R19, RZ, RZ, -R19 ;  /* 0x000000ffff137224 */ /* 0x000fc600078e0a13 */
[----:B------:R-:W-:Y:S01]  /*2f80*/  ISETP.GT.U32.AND P3, PT, R16, R33, PT ;  /* 0x000000211000720c */ /* 0x000fe20003f64070 */
[----:B0-----:R-:W-:Y:S02]  /*2f90*/  VIADD R34, R34, 0xffffffe ;  /* 0x0ffffffe22227836 */ /* 0x001fe40000000000 */
[----:B------:R-:W-:Y:S02]  /*2fa0*/  IMAD.HI.U32 R28, R37, R2, RZ ;  /* 0x00000002251c7227 */ /* 0x000fe400078e00ff */
[----:B------:R-:W0:Y:S02]  /*2fb0*/  F2I.FTZ.U32.TRUNC.NTZ R35, R34 ;  /* 0x0000002200237305 */ /* 0x000e24000021f000 */
[----:B------:R-:W-:-:S06]  /*2fc0*/  IMAD R19, R28, R19, R2 ;  /* 0x000000131c137224 */ /* 0x000fcc00078e0202 */
[----:B------:R-:W-:Y:S01]  /*2fd0*/  @!P3 IMAD.IADD R33, R33, 0x1, -R16 ;  /* 0x000000012121b824 */ /* 0x000fe200078e0a10 */
[----:B------:R-:W-:Y:S01]  /*2fe0*/  ISETP.GT.U32.AND P0, PT, R14, R19, PT ;  /* 0x000000130e00720c */ /* 0x000fe20003f04070 */
[----:B------:R-:W-:Y:S01]  /*2ff0*/  @!P3 VIADD R30, R30, 0x1 ;  /* 0x000000011e1eb836 */ /* 0x000fe20000000000 */
[----:B------:R-:W-:Y:S02]  /*3000*/  ISETP.NE.AND P3, PT, R10, RZ, PT ;  /* 0x000000ff0a00720c */ /* 0x000fe40003f65270 */
[----:B------:R-:W-:Y:S02]  /*3010*/  ISETP.GE.U32.AND P4, PT, R33, R16, PT ;  /* 0x000000102100720c */ /* 0x000fe40003f86070 */
[----:B0-----:R-:W-:Y:S01]  /*3020*/  IADD3 R2, PT, PT, RZ, -R35, RZ ;  /* 0x80000023ff027210 */ /* 0x001fe20007ffe0ff */
[----:B------:R-:W-:-:S04]  /*3030*/  IMAD.MOV.U32 R34, RZ, RZ, RZ ;  /* 0x000000ffff227224 */ /* 0x000fc800078e00ff */
[----:B------:R-:W-:Y:S01]  /*3040*/  IMAD R33, R2, R12, RZ ;  /* 0x0000000c02217224 */ /* 0x000fe200078e02ff */
[----:B------:R-:W-:Y:S01]  /*3050*/  LOP3.LUT R2, R31, R10, RZ, 0x3c, !PT ;  /* 0x0000000a1f027212 */ /* 0x000fe200078e3cff */
[----:B------:R-:W-:Y:S01]  /*3060*/  @!P0 VIADD R28, R28, 0x1 ;  /* 0x000000011c1c8836 */ /* 0x000fe20000000000 */
[-C--:B------:R-:W-:Y:S01]  /*3070*/  @!P0 IADD3 R19, PT, PT, R19, -R14.reuse, RZ ;  /* 0x8000000e13138210 */ /* 0x080fe20007ffe0ff */
[----:B------:R-:W-:Y:S01]  /*3080*/  IMAD.HI.U32 R34, R35, R33, R34 ;  /* 0x0000002123227227 */ /* 0x000fe200078e0022 */
[----:B------:R-:W-:Y:S02]  /*3090*/  ISETP.GE.AND P1, PT, R2, RZ, PT ;  /* 0x000000ff0200720c */ /* 0x000fe40003f26270 */
[----:B------:R-:W-:Y:S01]  /*30a0*/  ISETP.GE.U32.AND P2, PT, R19, R14, PT ;  /* 0x0000000e1300720c */ /* 0x000fe20003f46070 */
[----:B------:R-:W-:Y:S01]  /*30b0*/  @P4 VIADD R30, R30, 0x1 ;  /* 0x000000011e1e4836 */ /* 0x000fe20000000000 */
[----:B------:R-:W-:Y:S02]  /*30c0*/  LOP3.LUT R14, R0, R8, RZ, 0x3c, !PT ;  /* 0x00000008000e7212 */ /* 0x000fe400078e3cff */
[----:B------:R-:W-:-:S02]  /*30d0*/  IABS R19, R4 ;  /* 0x0000000400137213 */ /* 0x000fc40000000000 */
[----:B------:R-:W-:-:S03]  /*30e0*/  IABS R2, R11 ;  /* 0x0000000b00027213 */ /* 0x000fc60000000000 */
[----:B------:R-:W-:Y:S01]  /*30f0*/  IMAD.HI.U32 R34, R34, R19, RZ ;  /* 0x0000001322227227 */ /* 0x000fe200078e00ff */
[----:B------:R-:W-:-:S03]  /*3100*/  IADD3 R2, PT, PT, RZ, -R2, RZ ;  /* 0x80000002ff027210 */ /* 0x000fc60007ffe0ff */
[----:B------:R-:W-:Y:S01]  /*3110*/  @!P1 IMAD.MOV R30, RZ, RZ, -R30 ;  /* 0x000000ffff1e9224 */ /* 0x000fe200078e0a1e */
[----:B------:R-:W-:Y:S01]  /*3120*/  ISETP.GE.AND P1, PT, R14, RZ, PT ;  /* 0x000000ff0e00720c */ /* 0x000fe20003f26270 */
[----:B------:R-:W-:Y:S01]  /*3130*/  IMAD R19, R34, R2, R19 ;  /* 0x0000000222137224 */ /* 0x000fe200078e0213 */
[----:B------:R-:W-:Y:S02]  /*3140*/  @!P3 LOP3.LUT R30, RZ, R10, RZ, 0x33, !PT ;  /* 0x0000000aff1eb212 */ /* 0x000fe400078e33ff */
[----:B------:R-:W-:Y:S02]  /*3150*/  ISETP.NE.AND P3, PT, R8, RZ, PT ;  /* 0x000000ff0800720c */ /* 0x000fe40003f65270 */
[----:B------:R-:W-:Y:S02]  /*3160*/  IABS R2, R9 ;  /* 0x0000000900027213 */ /* 0x000fe40000000000 */
[----:B------:R-:W-:Y:S02]  /*3170*/  @P2 IADD3 R28, PT, PT, R28, 0x1, RZ ;  /* 0x000000011c1c2810 */ /* 0x000fe40007ffe0ff */
[----:B------:R-:W-:Y:S01]  /*3180*/  IABS R14, R30 ;  /* 0x0000001e000e7213 */ /* 0x000fe20000000000 */
[----:B------:R-:W-:Y:S01]  /*3190*/  IMAD.MOV R2, RZ, RZ, -R2 ;  /* 0x000000ffff027224 */ /* 0x000fe200078e0a02 */
[----:B------:R-:W-:Y:S01]  /*31a0*/  ISETP.GT.U32.AND P0, PT, R12, R19, PT ;  /* 0x000000130c00720c */ /* 0x000fe20003f04070 */
[----:B------:R-:W-:-:S02]  /*31b0*/  @!P1 IMAD.MOV R28, RZ, RZ, -R28 ;  /* 0x000000ffff1c9224 */ /* 0x000fc400078e0a1c */
[----:B------:R-:W-:Y:S02]  /*31c0*/  IMAD.HI.U32 R29, R29, R14, RZ ;  /* 0x0000000e1d1d7227 */ /* 0x000fe400078e00ff */
[----:B------:R-:W-:Y:S02]  /*31d0*/  @!P3 LOP3.LUT R28, RZ, R8, RZ, 0x33, !PT ;  /* 0x00000008ff1cb212 */ /* 0x000fe400078e33ff */
[----:B------:R-:W-:Y:S01]  /*31e0*/  IMAD R16, R29, R2, R14 ;  /* 0x000000021d107224 */ /* 0x000fe200078e020e */
[----:B------:R-:W-:Y:S02]  /*31f0*/  IABS R2, R7 ;  /* 0x0000000700027213 */ /* 0x000fe40000000000 */
[----:B------:R-:W-:Y:S02]  /*3200*/  IABS R14, R28 ;  /* 0x0000001c000e7213 */ /* 0x000fe40000000000 */
[----:B------:R-:W-:Y:S01]  /*3210*/  IADD3 R2, PT, PT, RZ, -R2, RZ ;  /* 0x80000002ff027210 */ /* 0x000fe20007ffe0ff */
[----:B------:R-:W-:Y:S01]  /*3220*/  @!P0 IMAD.IADD R19, R19, 0x1, -R12 ;  /* 0x0000000113138824 */ /* 0x000fe200078e0a0c */
[----:B------:R-:W-:Y:S01]  /*3230*/  ISETP.GT.U32.AND P3, PT, R15, R16, PT ;  /* 0x000000100f00720c */ /* 0x000fe20003f64070 */
[----:B------:R-:W-:-:S03]  /*3240*/  IMAD.HI.U32 R17, R17, R14, RZ ;  /* 0x0000000e11117227 */ /* 0x000fc600078e00ff */
[----:B------:R-:W-:Y:S01]  /*3250*/  ISETP.GE.U32.AND P4, PT, R19, R12, PT ;  /* 0x0000000c1300720c */ /* 0x000fe20003f86070 */
[----:B------:R-:W-:Y:S01]  /*3260*/  IMAD R2, R17, R2, R14 ;  /* 0x0000000211027224 */ /* 0x000fe200078e020e */
[----:B------:R-:W-:Y:S01]  /*3270*/  LOP3.LUT R12, R4, R11, RZ, 0x3c, !PT ;  /* 0x0000000b040c7212 */ /* 0x000fe200078e3cff */
[----:B------:R-:W-:Y:S01]  /*3280*/  @!P0 VIADD R34, R34, 0x1 ;  /* 0x0000000122228836 */ /* 0x000fe20000000000 */
[----:B------:R-:W-:Y:S02]  /*3290*/  ISETP.NE.AND P0, PT, R11, RZ, PT ;  /* 0x000000ff0b00720c */ /* 0x000fe40003f05270 */
[----:B------:R-:W-:Y:S02]  /*32a0*/  ISETP.GT.U32.AND P1, PT, R13, R2, PT ;  /* 0x000000020d00720c */ /* 0x000fe40003f24070 */
[----:B------:R-:W-:Y:S01]  /*32b0*/  ISETP.GE.AND P2, PT, R12, RZ, PT ;  /* 0x000000ff0c00720c */ /* 0x000fe20003f46270 */
[----:B------:R-:W-:Y:S01]  /*32c0*/  IMAD.MOV R12, RZ, RZ, -R30 ;  /* 0x000000ffff0c7224 */ /* 0x000fe200078e0a1e */
[----:B------:R-:W-:Y:S01]  /*32d0*/  @!P3 IADD3 R29, PT, PT, R29, 0x1, RZ ;  /* 0x000000011d1db810 */ /* 0x000fe20007ffe0ff */
[----:B------:R-:W-:-:S02]  /*32e0*/  @!P3 IMAD.IADD R16, R16, 0x1, -R15 ;  /* 0x000000011010b824 */ /* 0x000fc400078e0a0f */
[----:B------:R-:W-:Y:S01]  /*32f0*/  @P4 IADD3 R34, PT, PT, R34, 0x1, RZ ;  /* 0x0000000122224810 */ /* 0x000fe20007ffe0ff */
[----:B------:R-:W-:Y:S01]  /*3300*/  IMAD R12, R10, R12, R31 ;  /* 0x0000000c0a0c7224 */ /* 0x000fe200078e021f */
[----:B------:R-:W-:Y:S02]  /*3310*/  LOP3.LUT R10, R30, R9, RZ, 0x3c, !PT ;  /* 0x000000091e0a7212 */ /* 0x000fe400078e3cff */
[----:B------:R-:W-:Y:S02]  /*3320*/  ISETP.GE.U32.AND P6, PT, R16, R15, PT ;  /* 0x0000000f1000720c */ /* 0x000fe40003fc6070 */
[----:B------:R-:W-:Y:S02]  /*3330*/  @!P1 IMAD.IADD R2, R2, 0x1, -R13 ;  /* 0x0000000102029824 */ /* 0x000fe400078e0a0d */
[----:B------:R-:W-:Y:S01]  /*3340*/  @!P2 IADD3 R34, PT, PT, -R34, RZ, RZ ;  /* 0x000000ff2222a210 */ /* 0x000fe20007ffe1ff */
[----:B------:R-:W-:Y:S01]  /*3350*/  @!P1 VIADD R17, R17, 0x1 ;  /* 0x0000000111119836 */ /* 0x000fe20000000000 */
[----:B------:R-:W-:-:S02]  /*3360*/  ISETP.GE.AND P2, PT, R10, RZ, PT ;  /* 0x000000ff0a00720c */ /* 0x000fc40003f46270 */
[----:B------:R-:W-:Y:S01]  /*3370*/  ISETP.GE.U32.AND P4, PT, R2, R13, PT ;  /* 0x0000000d0200720c */ /* 0x000fe20003f86070 */
[----:B------:R-:W-:Y:S01]  /*3380*/  IMAD.WIDE R12, R12, UR5, RZ ;  /* 0x000000050c0c7c25 */ /* 0x000fe2000f8e02ff */
[----:B------:R-:W-:Y:S02]  /*3390*/  LOP3.LUT R2, R28, R7, RZ, 0x3c, !PT ;  /* 0x000000071c027212 */ /* 0x000fe400078e3cff */
[----:B------:R-:W-:Y:S01]  /*33a0*/  @!P0 LOP3.LUT R34, RZ, R11, RZ, 0x33, !PT ;  /* 0x0000000bff228212 */ /* 0x000fe200078e33ff */
[----:B------:R-:W-:Y:S01]  /*33b0*/  @P6 VIADD R29, R29, 0x1 ;  /* 0x000000011d1d6836 */ /* 0x000fe20000000000 */
[----:B------:R-:W-:Y:S02]  /*33c0*/  ISETP.GE.AND P0, PT, R2, RZ, PT ;  /* 0x000000ff0200720c */ /* 0x000fe40003f06270 */
[----:B------:R-:W-:Y:S01]  /*33d0*/  ISETP.NE.AND P1, PT, R7, RZ, PT ;  /* 0x000000ff0700720c */ /* 0x000fe20003f25270 */
[----:B------:R-:W-:Y:S01]  /*33e0*/  IMAD.WIDE R14, R34, UR8, RZ ;  /* 0x00000008220e7c25 */ /* 0x000fe2000f8e02ff */
[----:B------:R-:W-:-:S03]  /*33f0*/  USHF.R.S32.HI UR8, URZ, 0x1f, UR9 ;  /* 0x0000001fff087899 */ /* 0x000fc60008011409 */
[----:B------:R-:W-:Y:S01]  /*3400*/  @P4 IADD3 R17, PT, PT, R17, 0x1, RZ ;  /* 0x0000000111114810 */ /* 0x000fe20007ffe0ff */
[----:B------:R-:W-:Y:S02]  /*3410*/  IMAD.MOV R34, RZ, RZ, -R34 ;  /* 0x000000ffff227224 */ /* 0x000fe400078e0a22 */
[----:B------:R-:W-:Y:S01]  /*3420*/  IMAD.WIDE.U32 R14, R3, UR9, R14 ;  /* 0x00000009030e7c25 */ /* 0x000fe2000f8e000e */
[----:B------:R-:W-:-:S03]  /*3430*/  UIMAD UR9, UR21, UR9, URZ ;  /* 0x00000009150972a4 */ /* 0x000fc6000f8e02ff */
[----:B------:R-:W-:Y:S01]  /*3440*/  @!P2 IMAD.MOV R29, RZ, RZ, -R29 ;  /* 0x000000ffff1da224 */ /* 0x000fe200078e0a1d */
[----:B------:R-:W-:Y:S01]  /*3450*/  @!P5 LOP3.LUT R29, RZ, R9, RZ, 0x33, !PT ;  /* 0x00000009ff1dd212 */ /* 0x000fe200078e33ff */
[----:B------:R-:W-:Y:S01]  /*3460*/  IMAD R15, R3, UR8, R15 ;  /* 0x00000008030f7c24 */ /* 0x000fe2000f8e020f */
[----:B------:R-:W-:Y:S01]  /*3470*/  IADD3 R3, PT, PT, -R28, RZ, RZ ;  /* 0x000000ff1c037210 */ /* 0x000fe20007ffe1ff */
[----:B------:R-:W-:Y:S01]  /*3480*/  IMAD R11, R11, R34, R4 ;  /* 0x000000220b0b7224 */ /* 0x000fe200078e0204 */
[----:B------:R-:W-:Y:S01]  /*3490*/  UIMAD UR8, UR7, UR4, URZ ;  /* 0x00000004070872a4 */ /* 0x000fe2000f8e02ff */
[----:B------:R-:W-:Y:S01]  /*34a0*/  @!P0 IMAD.MOV R17, RZ, RZ, -R17 ;  /* 0x000000ffff118224 */ /* 0x000fe200078e0a11 */
[----:B------:R-:W-:Y:S01]  /*34b0*/  @!P1 LOP3.LUT R17, RZ, R7, RZ, 0x33, !PT ;  /* 0x00000007ff119212 */ /* 0x000fe200078e33ff */
[----:B------:R-:W-:Y:S02]  /*34c0*/  IMAD.MOV R4, RZ, RZ, -R29 ;  /* 0x000000ffff047224 */ /* 0x000fe400078e0a1d */
[----:B------:R-:W-:Y:S01]  /*34d0*/  IMAD.WIDE R14, R11, UR4, R14 ;  /* 0x000000040b0e7c25 */ /* 0x000fe2000f8e020e */
[----:B------:R-:W-:Y:S01]  /*34e0*/  IADD3 R2, PT, PT, -R17, RZ, RZ ;  /* 0x000000ff11027210 */ /* 0x000fe20007ffe1ff */
[----:B------:R-:W0:Y:S02]  /*34f0*/  LDCU.64 UR4, c[0x0][0x420] ;  /* 0x00008400ff0477ac */ /* 0x000e240008000a00 */
[----:B------:R-:W-:-:S04]  /*3500*/  IMAD.WIDE R10, R29, UR6, RZ ;  /* 0x000000061d0a7c25 */ /* 0x000fc8000f8e02ff */
[----:B------:R-:W-:Y:S01]  /*3510*/  IMAD R3, R8, R3, R0 ;  /* 0x0000000308037224 */ /* 0x000fe200078e0200 */
[----:B------:R-:W-:Y:S01]  /*3520*/  IADD3 R0, P1, P0, R10, R14, R12 ;  /* 0x0000000e0a007210 */ /* 0x000fe2000783e00c */
[----:B------:R-:W-:Y:S02]  /*3530*/  IMAD R4, R9, R4, R30 ;  /* 0x0000000409047224 */ /* 0x000fe400078e021e */
[----:B------:R-:W-:Y:S01]  /*3540*/  IMAD R7, R7, R2, R28 ;  /* 0x0000000207077224 */ /* 0x000fe200078e021c */
[----:B------:R-:W-:Y:S01]  /*3550*/  IADD3.X R11, PT, PT, R11, R15, R13, P1, P0 ;  /* 0x0000000f0b0b7210 */ /* 0x000fe20000fe040d */
[----:B------:R-:W-:-:S04]  /*3560*/  IMAD.WIDE R2, R3, UR9, RZ ;  /* 0x0000000903027c25 */ /* 0x000fc8000f8e02ff */
[----:B------:R-:W-:-:S04]  /*3570*/  IMAD.WIDE R8, R4, UR8, RZ ;  /* 0x0000000804087c25 */ /* 0x000fc8000f8e02ff */
[----:B------:R-:W-:Y:S01]  /*3580*/  IMAD.WIDE R12, R7, R6, RZ ;  /* 0x00000006070c7225 */ /* 0x000fe200078e02ff */
[----:B------:R-:W-:-:S03]  /*3590*/  IADD3 R7, P1, P0, R2, R0, R8 ;  /* 0x0000000002077210 */ /* 0x000fc6000783e008 */
[----:B------:R-:W-:Y:S01]  /*35a0*/  IMAD.WIDE R4, R17, R5, RZ ;  /* 0x0000000511047225 */ /* 0x000fe200078e02ff */
[----:B------:R-:W-:Y:S02]  /*35b0*/  IADD3.X R11, PT, PT, R3, R11, R9, P1, P0 ;  /* 0x0000000b030b7210 */ /* 0x000fe40000fe0409 */
[----:B------:R-:W-:-:S04]  /*35c0*/  IADD3 R7, P1, P0, R12, R7, R4 ;  /* 0x000000070c077210 */ /* 0x000fc8000783e004 */
[----:B------:R-:W-:Y:S02]  /*35d0*/  IADD3.X R4, PT, PT, R13, R11, R5, P1, P0 ;  /* 0x0000000b0d047210 */ /* 0x000fe40000fe0405 */
[----:B0-----:R-:W-:-:S04]  /*35e0*/  LEA R2, P0, R7, UR4, 0x2 ;  /* 0x0000000407027c11 */ /* 0x001fc8000f8010ff */
[----:B------:R-:W-:-:S05]  /*35f0*/  LEA.HI.X R3, R7, UR5, R4, 0x2, P0 ;  /* 0x0000000507037c11 */ /* 0x000fca00080f1404 */
[----:B------:R0:W-:Y:S01]  /*3600*/  STG.E desc[UR10][R2.64], R20 ;  /* 0x0000001402007986 */ /* 0x0001e2000c10190a */
[----:B------:R-:W-:Y:S05]  /*3610*/  BRA `(.L_x_15) ;  /* 0x0000000000107947 */ /* 0x000fea0003800000 */
.L_x_16:
[----:B------:R-:W0:Y:S01]  /*3620*/  LDC.64 R2, c[0x0][0x420] ;  /* 0x00010800ff027b82 */ /* 0x000e220000000a00 */
[----:B------:R-:W-:-:S05]  /*3630*/  IADD3 R0, PT, PT, R21, UR19, RZ ;  /* 0x0000001315007c10 */ /* 0x000fca000fffe0ff */
[----:B0-----:R-:W-:-:S05]  /*3640*/  IMAD.WIDE.U32 R2, R0, 0x4, R2 ;  /* 0x0000000400027825 */ /* 0x001fca00078e0002 */
[----:B------:R1:W-:Y:S02]  /*3650*/  STG.E desc[UR10][R2.64], R20 ;  /* 0x0000001402007986 */ /* 0x0003e4000c10190a */
.L_x_15:
[----:B------:R-:W-:Y:S05]  /*3660*/  BSYNC.RECONVERGENT B1 ;  /* 0x0000000000017941 */ /* 0x000fea0003800200 */
.L_x_14:
[----:B------:R-:W2:Y:S01]  /*3670*/  LDCU UR6, c[0x0][0x534] ;  /* 0x0000a680ff0677ac */ /* 0x000ea20008000800 */
[C---:B------:R-:W-:Y:S02]  /*3680*/  LOP3.LUT R0, R26.reuse, 0x20, RZ, 0xfc, !PT ;  /* 0x000000201a007812 */ /* 0x040fe400078efcff */
[----:B01----:R-:W-:Y:S02]  /*3690*/  LOP3.LUT R2, R26, 0x40, RZ, 0xfc, !PT ;  /* 0x000000401a027812 */ /* 0x003fe400078efcff */
[----:B--2---:R-:W-:Y:S01]  /*36a0*/  ISETP.GE.AND P2, PT, R0, UR6, PT ;  /* 0x0000000600007c0c */ /* 0x004fe2000bf46270 */
[----:B------:R-:W-:Y:S01]  /*36b0*/  UISETP.GE.AND UP0, UPT, UR6, 0x1, UPT ;  /* 0x000000010600788c */ /* 0x000fe2000bf06270 */
[C---:B------:R-:W-:Y:S02]  /*36c0*/  LOP3.LUT R0, R26.reuse, 0x60, RZ, 0xfc, !PT ;  /* 0x000000601a007812 */ /* 0x040fe400078efcff */
[----:B------:R-:W-:Y:S02]  /*36d0*/  ISETP.GE.AND P3, PT, R26, UR6, PT ;  /* 0x000000061a007c0c */ /* 0x000fe4000bf66270 */
[----:B------:R-:W-:-:S02]  /*36e0*/  ISETP.GE.AND P1, PT, R2, UR6, PT ;  /* 0x0000000602007c0c */ /* 0x000fc4000bf26270 */
[----:B------:R-:W-:Y:S01]  /*36f0*/  ISETP.GE.AND P0, PT, R0, UR6, PT ;  /* 0x0000000600007c0c */ /* 0x000fe2000bf06270 */
[C---:B------:R-:W-:Y:S01]  /*3700*/  IMAD.SHL.U32 R0, R18.reuse, 0x8, RZ ;  /* 0x0000000812007824 */ /* 0x040fe200078e00ff */
[C---:B------:R-:W-:Y:S02]  /*3710*/  ISETP.GT.U32.OR P3, PT, R18.reuse, 0x7f, P3 ;  /* 0x0000007f1200780c */ /* 0x040fe40001f64470 */
[C---:B------:R-:W-:Y:S02]  /*3720*/  ISETP.GT.U32.OR P2, PT, R18.reuse, 0x7f, P2 ;  /* 0x0000007f1200780c */ /* 0x040fe40001744470 */
[C---:B------:R-:W-:Y:S02]  /*3730*/  ISETP.GT.U32.OR P1, PT, R18.reuse, 0x7f, P1 ;  /* 0x0000007f1200780c */ /* 0x040fe40000f24470 */
[----:B------:R-:W-:Y:S02]  /*3740*/  ISETP.GT.U32.OR P0, PT, R18, 0x7f, P0 ;  /* 0x0000007f1200780c */ /* 0x000fe40000704470 */
[----:B------:R-:W-:Y:S01]  /*3750*/  LOP3.LUT R3, R0, 0x1f00, RZ, 0xc0, !PT ;  /* 0x00001f0000037812 */ /* 0x000fe200078ec0ff */
[----:B------:R-:W-:-:S04]  /*3760*/  IMAD.MOV.U32 R0, RZ, RZ, RZ ;  /* 0x000000ffff007224 */ /* 0x000fc800078e00ff */
[----:B------:R-:W-:Y:S01]  /*3770*/  @!P3 FADD.FTZ R5, -R20, R27 ;  /* 0x0000001b1405b221 */ /* 0x000fe20000010100 */
[----:B------:R-:W-:Y:S02]  /*3780*/  IMAD R26, R26, 0x4, R3 ;  /* 0x000000041a1a7824 */ /* 0x000fe400078e0203 */
[C---:B------:R-:W-:Y:S01]  /*3790*/  @!P2 FADD.FTZ R11, -R20.reuse, R22 ;  /* 0x00000016140ba221 */ /* 0x040fe20000010100 */
[----:B------:R-:W-:Y:S01]  /*37a0*/  CS2R R2, SRZ ;  /* 0x0000000000027805 */ /* 0x000fe2000001ff00 */
[C---:B------:R-:W-:Y:S01]  /*37b0*/  @!P1 FADD.FTZ R7, -R20.reuse, R25 ;  /* 0x0000001914079221 */ /* 0x040fe20000010100 */
[----:B------:R-:W-:Y:S01]  /*37c0*/  @!P3 FMUL.FTZ R5, R5, 1.4426950216293334961 ;  /* 0x3fb8aa3b0505b820 */ /* 0x000fe20000410000 */
[----:B------:R-:W-:Y:S01]  /*37d0*/  @!P0 FADD.FTZ R9, -R20, R23 ;  /* 0x0000001714098221 */ /* 0x000fe20000010100 */
[----:B------:R-:W-:Y:S01]  /*37e0*/  @!P2 FMUL.FTZ R11, R11, 1.4426950216293334961 ;  /* 0x3fb8aa3b0b0ba820 */ /* 0x000fe20000410000 */
[----:B------:R-:W-:Y:S01]  /*37f0*/  @!P1 FMUL.FTZ R7, R7, 1.4426950216293334961 ;  /* 0x3fb8aa3b07079820 */ /* 0x000fe20000410000 */
[----:B------:R-:W0:Y:S01]  /*3800*/  LDC R23, c[0x0][0x44c] ;  /* 0x00011300ff177b82 */ /* 0x000e220000000800 */
[----:B------:R-:W-:Y:S01]  /*3810*/  @!P0 FMUL.FTZ R9, R9, 1.4426950216293334961 ;  /* 0x3fb8aa3b09098820 */ /* 0x000fe20000410000 */
[----:B------:R-:W1:Y:S01]  /*3820*/  @!P3 MUFU.EX2 R5, R5 ;  /* 0x000000050005b308 */ /* 0x000e620000000800 */
[----:B------:R-:W-:-:S03]  /*3830*/  IMAD.SHL.U32 R20, R18, 0x4, RZ ;  /* 0x0000000412147824 */ /* 0x000fc600078e00ff */
[----:B------:R-:W2:Y:S02]  /*3840*/  @!P2 MUFU.EX2 R11, R11 ;  /* 0x0000000b000ba308 */ /* 0x000ea40000000800 */
[----:B------:R-:W-:Y:S02]  /*3850*/  LOP3.LUT R20, R20, 0x7c, RZ, 0xc0, !PT ;  /* 0x0000007c14147812 */ /* 0x000fe400078ec0ff */
[----:B------:R-:W3:Y:S04]  /*3860*/  @!P1 MUFU.EX2 R7, R7 ;  /* 0x0000000700079308 */ /* 0x000ee80000000800 */
[----:B------:R-:W4:Y:S01]  /*3870*/  @!P0 MUFU.EX2 R9, R9 ;  /* 0x0000000900098308 */ /* 0x000f220000000800 */
[----:B-1----:R1:W-:Y:S04]  /*3880*/  @!P3 STS [R24], R5 ;  /* 0x000000051800b388 */ /* 0x0023e80000000800 */
[----:B--2---:R2:W-:Y:S04]  /*3890*/  @!P2 STS [R24+0x280], R11 ;  /* 0x0002800b1800a388 */ /* 0x0045e80000000800 */
[----:B---3--:R3:W-:Y:S01]  /*38a0*/  @!P1 STS [R24+0x500], R7 ;  /* 0x0005000718009388 */ /* 0x0087e20000000800 */
[----:B0-----:R-:W-:-:S03]  /*38b0*/  IMAD R25, R23, UR19, RZ ;  /* 0x0000001317197c24 */ /* 0x001fc6000f8e02ff */
[----:B----4-:R0:W-:Y:S01]  /*38c0*/  @!P0 STS [R24+0x780], R9 ;  /* 0x0007800918008388 */ /* 0x0101e20000000800 */
[----:B-1----:R-:W-:Y:S02]  /*38d0*/  CS2R R4, SRZ ;  /* 0x0000000000047805 */ /* 0x002fe4000001ff00 */
[----:B--2---:R-:W-:Y:S02]  /*38e0*/  LOP3.LUT R11, R20, 0x80, RZ, 0xfc, !PT ;  /* 0x00000080140b7812 */ /* 0x004fe400078efcff */
[----:B---3--:R-:W-:Y:S01]  /*38f0*/  CS2R R6, SRZ ;  /* 0x0000000000067805 */ /* 0x008fe2000001ff00 */
[----:B------:R-:W-:Y:S01]  /*3900*/  BAR.SYNC.DEFER_BLOCKING 0x0 ;  /* 0x0000000000007b1d */ /* 0x000fe20000010000 */
[----:B0-----:R-:W-:Y:S01]  /*3910*/  IADD3 R24, P0, PT, R25, R26, RZ ;  /* 0x0000001a19187210 */ /* 0x001fe20007f1e0ff */
[----:B------:R-:W-:-:S03]  /*3920*/  IMAD.MOV.U32 R9, RZ, RZ, RZ ;  /* 0x000000ffff097224 */ /* 0x000fc600078e00ff */
[----:B------:R-:W-:Y:S01]  /*3930*/  LEA.HI.X.SX32 R25, R25, RZ, 0x1, P0 ;  /* 0x000000ff19197211 */ /* 0x000fe200000f0eff */
[----:B------:R-:W-:Y:S08]  /*3940*/  BRA.U !UP0, `(.L_x_22) ;  /* 0x0000000908907547 */ /* 0x000ff0000b800000 */
[----:B------:R-:W0:Y:S01]  /*3950*/  LDCU.64 UR4, c[0x0][0x3f8] ;  /* 0x00007f00ff0477ac */ /* 0x000e220008000a00 */
[----:B------:R-:W-:Y:S01]  /*3960*/  SHF.L.U64.HI R25, R24, 0x2, R25 ;  /* 0x0000000218197819 */ /* 0x000fe20000010219 */
[----:B------:R-:W-:Y:S01]  /*3970*/  IMAD R23, R23, UR20, RZ ;  /* 0x0000001417177c24 */ /* 0x000fe2000f8e02ff */
[----:B------:R-:W-:Y:S01]  /*3980*/  CS2R R18, SRZ ;  /* 0x0000000000127805 */ /* 0x000fe2000001ff00 */
[----:B------:R-:W-:Y:S01]  /*3990*/  UISETP.GE.U32.AND UP0, UPT, UR6, 0x4, UPT ;  /* 0x000000040600788c */ /* 0x000fe2000bf06070 */
[----:B------:R-:W-:Y:S01]  /*39a0*/  IMAD.MOV.U32 R22, RZ, RZ, RZ ;  /* 0x000000ffff167224 */ /* 0x000fe200078e00ff */
[----:B------:R-:W-:Y:S01]  /*39b0*/  CS2R R16, SRZ ;  /* 0x0000000000107805 */ /* 0x000fe2000001ff00 */
[----:B------:R-:W-:Y:S01]  /*39c0*/  IMAD.MOV.U32 R0, RZ, RZ, RZ ;  /* 0x000000ffff007224 */ /* 0x000fe200078e00ff */
[----:B------:R-:W-:Y:S02]  /*39d0*/  CS2R R14, SRZ ;  /* 0x00000000000e7805 */ /* 0x000fe4000001ff00 */
[----:B------:R-:W-:-:S02]  /*39e0*/  CS2R R12, SRZ ;  /* 0x00000000000c7805 */ /* 0x000fc4000001ff00 */
[----:B0-----:R-:W-:Y:S01]  /*39f0*/  LEA R24, P0, R24, UR4, 0x2 ;  /* 0x0000000418187c11 */ /* 0x001fe2000f8010ff */
[----:B------:R-:W-:-:S03]  /*3a00*/  UIADD3 UR4, UPT, UPT, UR20, -UR19, URZ ;  /* 0x8000001314047290 */ /* 0x000fc6000fffe0ff */
[----:B------:R-:W-:Y:S01]  /*3a10*/  IADD3.X R25, PT, PT, R25, UR5, RZ, P0, !PT ;  /* 0x0000000519197c10 */ /* 0x000fe200087fe4ff */
[----:B------:R-:W-:Y:S08]  /*3a20*/  BRA.U !UP0, `(.L_x_23) ;  /* 0x0000000508ac7547 */ /* 0x000ff0000b800000 */
[----:B------:R-:W0:Y:S01]  /*3a30*/  S2UR UR5, SR_CgaCtaId ;  /* 0x00000000000579c3 */ /* 0x000e220000008800 */
[----:B------:R-:W-:Y:S01]  /*3a40*/  ULOP3.LUT UR8, UR6, 0x7ffffffc, URZ, 0xc0, !UPT ;  /* 0x7ffffffc06087892 */ /* 0x000fe2000f8ec0ff */
[----:B------:R-:W-:Y:S01]  /*3a50*/  ISETP.GE.AND P3, PT, R21, UR4, PT ;  /* 0x0000000415007c0c */ /* 0x000fe2000bf66270 */
[----:B------:R-:W-:Y:S01]  /*3a60*/  IMAD.MOV.U32 R0, RZ, RZ, RZ ;  /* 0x000000ffff007224 */ /* 0x000fe200078e00ff */
[----:B------:R-:W-:Y:S01]  /*3a70*/  UMOV UR6, 0x400 ;  /* 0x0000040000067882 */ /* 0x000fe20000000000 */
[----:B------:R-:W-:Y:S02]  /*3a80*/  CS2R R2, SRZ ;  /* 0x0000000000027805 */ /* 0x000fe4000001ff00 */
[----:B------:R-:W-:Y:S02]  /*3a90*/  CS2R R4, SRZ ;  /* 0x0000000000047805 */ /* 0x000fe4000001ff00 */
[----:B------:R-:W-:Y:S01]  /*3aa0*/  CS2R R6, SRZ ;  /* 0x0000000000067805 */ /* 0x000fe2000001ff00 */
[----:B------:R-:W-:Y:S01]  /*3ab0*/  IMAD.MOV.U32 R9, RZ, RZ, RZ ;  /* 0x000000ffff097224 */ /* 0x000fe200078e00ff */
[----:B------:R-:W1:Y:S01]  /*3ac0*/  LDCU UR7, c[0x0][0x440] ;  /* 0x00008800ff0777ac */ /* 0x000e620008000800 */
[----:B------:R-:W-:Y:S01]  /*3ad0*/  IMAD.U32 R22, RZ, RZ, UR8 ;  /* 0x00000008ff167e24 */ /* 0x000fe2000f8e00ff */
[----:B0-----:R-:W-:-:S02]  /*3ae0*/  ULEA UR5, UR5, UR6, 0x18 ;  /* 0x0000000605057291 */ /* 0x001fc4000f8ec0ff */
[----:B------:R-:W-:-:S04]  /*3af0*/  UIADD3 UR6, UPT, UPT, -UR8, URZ, URZ ;  /* 0x000000ff08067290 */ /* 0x000fc8000fffe1ff */
[----:B------:R-:W-:-:S05]  /*3b00*/  LEA R10, R21, UR5, 0x2 ;  /* 0x00000005150a7c11 */ /* 0x000fca000f8e10ff */
[----:B-1----:R-:W-:-:S07]  /*3b10*/  VIADD R10, R10, 0x28 ;  /* 0x000000280a0a7836 */ /* 0x002fce0000000000 */
.L_x_32:
[----:B------:R0:W1:Y:S01]  /*3b20*/  LDS R8, [R10+-0x28] ;  /* 0xffffd8000a087984 */ /* 0x0000620000000800 */
[----:B------:R-:W-:Y:S04]  /*3b30*/  BSSY.RECONVERGENT B0, `(.L_x_24) ;  /* 0x000000a000007945 */ /* 0x000fe80003800200 */
[----:B---34-:R-:W-:Y:S05]  /*3b40*/  @P3 BRA `(.L_x_25) ;  /* 0x0000000000203947 */ /* 0x018fea0003800000 */
[----:B------:R-:W-:Y:S02]  /*3b50*/  ISETP.GE.AND P1, PT, R20, UR7, PT ;  /* 0x0000000714007c0c */ /* 0x000fe4000bf26270 */
[----:B------:R-:W-:Y:S02]  /*3b60*/  CS2R R14, SRZ ;  /* 0x00000000000e7805 */ /* 0x000fe4000001ff00 */
[----:B------:R-:W-:Y:S02]  /*3b70*/  ISETP.GE.AND P0, PT, R11, UR7, PT ;  /* 0x000000070b007c0c */ /* 0x000fe4000bf06270 */
[----:B------:R-:W-:Y:S02]  /*3b80*/  CS2R R12, SRZ ;  /* 0x00000000000c7805 */ /* 0x000fe4000001ff00 */
[----:B------:R-:W-:Y:S02]  /*3b90*/  CS2R R18, SRZ ;  /* 0x0000000000127805 */ /* 0x000fe4000001ff00 */
[----:B------:R-:W-:Y:S03]  /*3ba0*/  CS2R R16, SRZ ;  /* 0x0000000000107805 */ /* 0x000fe6000001ff00 */
[----:B------:R2:W5:Y:S04]  /*3bb0*/  @!P1 LDG.E.128 R12, desc[UR10][R24.64] ;  /* 0x0000000a180c9981 */ /* 0x000568000c1e1d00 */
[----:B------:R2:W5:Y:S02]  /*3bc0*/  @!P0 LDG.E.128 R16, desc[UR10][R24.64+0x200] ;  /* 0x0002000a18108981 */ /* 0x000564000c1e1d00 */
.L_x_25:
[----:B------:R-:W-:Y:S05]  /*3bd0*/  BSYNC.RECONVERGENT B0 ;  /* 0x0000000000007941 */ /* 0x000fea0003800200 */
.L_x_24:
[----:B------:R-:W-:Y:S01]  /*3be0*/  ISETP.GE.AND P3, PT, R21, UR4, PT ;  /* 0x0000000415007c0c */ /* 0x000fe2000bf66270 */
[C---:B-1---5:R-:W-:Y:S01]  /*3bf0*/  FFMA.FTZ R9, R8.reuse, R12, R9 ;  /* 0x0000000c08097223 */ /* 0x062fe20000010009 */
[C---:B------:R-:W-:Y:S01]  /*3c00*/  FFMA.FTZ R6, R8.reuse, R13, R6 ;  /* 0x0000000d08067223 */ /* 0x040fe20000010006 */
[C---:B------:R-:W-:Y:S01]  /*3c10*/  FFMA.FTZ R7, R8.reuse, R14, R7 ;  /* 0x0000000e08077223 */ /* 0x040fe20000010007 */
[C---:B------:R-:W-:Y:S01]  /*3c20*/  FFMA.FTZ R4, R8.reuse, R15, R4 ;  /* 0x0000000f08047223 */ /* 0x040fe20000010004 */
[C---:B------:R-:W-:Y:S01]  /*3c30*/  FFMA.FTZ R5, R8.reuse, R16, R5 ;  /* 0x0000001008057223 */ /* 0x040fe20000010005 */
[C---:B------:R-:W-:Y:S01]  /*3c40*/  FFMA.FTZ R2, R8.reuse, R17, R2 ;  /* 0x0000001108027223 */ /* 0x040fe20000010002 */
[----:B------:R-:W-:Y:S01]  /*3c50*/  BSSY.RECONVERGENT B0, `(.L_x_26) ;  /* 0x000000e000007945 */ /* 0x000fe20003800200 */
[C---:B------:R-:W-:Y:S01]  /*3c60*/  FFMA.FTZ R3, R8.reuse, R18, R3 ;  /* 0x0000001208037223 */ /* 0x040fe20000010003 */
[----:B------:R-:W-:Y:S04]  /*3c70*/  FFMA.FTZ R0, R8, R19, R0 ;  /* 0x0000001308007223 */ /* 0x000fe80000010000 */
[----:B------:R-:W-:Y:S05]  /*3c80*/  @P3 BRA `(.L_x_27) ;  /* 0x0000000000283947 */ /* 0x000fea0003800000 */
[----:B------:R-:W-:Y:S02]  /*3c90*/  ISETP.GE.AND P2, PT, R20, UR7, PT ;  /* 0x0000000714007c0c */ /* 0x000fe4000bf46270 */
[----:B------:R-:W-:Y:S02]  /*3ca0*/  CS2R R14, SRZ ;  /* 0x00000000000e7805 */ /* 0x000fe4000001ff00 */
[----:B------:R-:W-:Y:S02]  /*3cb0*/  ISETP.GE.AND P1, PT, R11, UR7, PT ;  /* 0x000000070b007c0c */ /* 0x000fe4000bf26270 */
[----:B------:R-:W-:Y:S02]  /*3cc0*/  CS2R R12, SRZ ;  /* 0x00000000000c7805 */ /* 0x000fe4000001ff00 */
[C---:B------:R-:W-:Y:S02]  /*3cd0*/  LEA R26, P0, R23.reuse, R24, 0x2 ;  /* 0x00000018171a7211 */ /* 0x040fe400078010ff */
[----:B------:R-:W-:Y:S02]  /*3ce0*/  CS2R R18, SRZ ;  /* 0x0000000000127805 */ /* 0x000fe4000001ff00 */
[----:B------:R-:W-:Y:S02]  /*3cf0*/  CS2R R16, SRZ ;  /* 0x0000000000107805 */ /* 0x000fe4000001ff00 */
[----:B------:R-:W-:Y:S05]  /*3d00*/  LEA.HI.X.SX32 R27, R23, R25, 0x2, P0 ;  /* 0x00000019171b7211 */ /* 0x000fea00000f16ff */
[----:B------:R1:W5:Y:S04]  /*3d10*/  @!P2 LDG.E.128 R12, desc[UR10][R26.64] ;  /* 0x0000000a1a0ca981 */ /* 0x000368000c1e1d00 */
[----:B------:R1:W5:Y:S02]  /*3d20*/  @!P1 LDG.E.128 R16, desc[UR10][R26.64+0x200] ;  /* 0x0002000a1a109981 */ /* 0x000364000c1e1d00 */
.L_x_27:
[----:B------:R-:W-:Y:S05]  /*3d30*/  BSYNC.RECONVERGENT B0 ;  /* 0x0000000000007941 */ /* 0x000fea0003800200 */
.L_x_26:
[----:B------:R-:W3:Y:S01]  /*3d40*/  LDS R8, [R10+-0x14] ;  /* 0xffffec000a087984 */ /* 0x000ee20000000800 */
[----:B------:R-:W-:Y:S01]  /*3d50*/  BSSY.RECONVERGENT B0, `(.L_x_28) ;  /* 0x0000014000007945 */ /* 0x000fe20003800200 */
[C---:B---3-5:R-:W-:Y:S01]  /*3d60*/  FFMA.FTZ R9, R8.reuse, R12, R9 ;  /* 0x0000000c08097223 */ /* 0x068fe20000010009 */
[C---:B------:R-:W-:Y:S01]  /*3d70*/  FFMA.FTZ R6, R8.reuse, R13, R6 ;  /* 0x0000000d08067223 */ /* 0x040fe20000010006 */
[C---:B------:R-:W-:Y:S01]  /*3d80*/  FFMA.FTZ R7, R8.reuse, R14, R7 ;  /* 0x0000000e08077223 */ /* 0x040fe20000010007 */
[C---:B------:R-:W-:Y:S01]  /*3d90*/  FFMA.FTZ R4, R8.reuse, R15, R4 ;  /* 0x0000000f08047223 */ /* 0x040fe20000010004 */
[C---:B------:R-:W-:Y:S01]  /*3da0*/  FFMA.FTZ R5, R8.reuse, R16, R5 ;  /* 0x0000001008057223 */ /* 0x040fe20000010005 */
[C---:B------:R-:W-:Y:S01]  /*3db0*/  FFMA.FTZ R2, R8.reuse, R17, R2 ;  /* 0x0000001108027223 */ /* 0x040fe20000010002 */
[C---:B------:R-:W-:Y:S01]  /*3dc0*/  FFMA.FTZ R3, R8.reuse, R18, R3 ;  /* 0x0000001208037223 */ /* 0x040fe20000010003 */
[----:B------:R-:W-:Y:S01]  /*3dd0*/  FFMA.FTZ R0, R8, R19, R0 ;  /* 0x0000001308007223 */ /* 0x000fe20000010000 */
[----:B------:R-:W-:Y:S06]  /*3de0*/  @P3 BRA `(.L_x_29) ;  /* 0x0000000000283947 */ /* 0x000fec0003800000 */
[----:B------:R-:W-:Y:S02]  /*3df0*/  ISETP.GE.AND P2, PT, R20, UR7, PT ;  /* 0x0000000714007c0c */ /* 0x000fe4000bf46270 */
[----:B------:R-:W-:Y:S02]  /*3e00*/  CS2R R14, SRZ ;  /* 0x00000000000e7805 */ /* 0x000fe4000001ff00 */
[----:B------:R-:W-:Y:S02]  /*3e10*/  ISETP.GE.AND P1, PT, R11, UR7, PT ;  /* 0x000000070b007c0c */ /* 0x000fe4000bf26270 */
[----:B------:R-:W-:Y:S02]  /*3e20*/  CS2R R12, SRZ ;  /* 0x00000000000c7805 */ /* 0x000fe4000001ff00 */
[C---:B-1----:R-:W-:Y:S02]  /*3e30*/  LEA R26, P0, R23.reuse, R24, 0x3 ;  /* 0x00000018171a7211 */ /* 0x042fe400078018ff */
[----:B------:R-:W-:Y:S02]  /*3e40*/  CS2R R18, SRZ ;  /* 0x0000000000127805 */ /* 0x000fe4000001ff00 */
[----:B------:R-:W-:Y:S02]  /*3e50*/  CS2R R16, SRZ ;  /* 0x0000000000107805 */ /* 0x000fe4000001ff00 */
[----:B------:R-:W-:Y:S05]  /*3e60*/  LEA.HI.X.SX32 R27, R23, R25, 0x3, P0 ;  /* 0x00000019171b7211 */ /* 0x000fea00000f1eff */
[----:B------:R3:W5:Y:S04]  /*3e70*/  @!P2 LDG.E.128 R12, desc[UR10][R26.64] ;  /* 0x0000000a1a0ca981 */ /* 0x000768000c1e1d00 */
[----:B------:R3:W5:Y:S02]  /*3e80*/  @!P1 LDG.E.128 R16, desc[UR10][R26.64+0x200] ;  /* 0x0002000a1a109981 */ /* 0x000764000c1e1d00 */
.L_x_29:
[----:B------:R-:W-:Y:S05]  /*3e90*/  BSYNC.RECONVERGENT B0 ;  /* 0x0000000000007941 */ /* 0x000fea0003800200 */
.L_x_28:
[----:B------:R-:W4:Y:S01]  /*3ea0*/  LDS R8, [R10] ;  /* 0x000000000a087984 */ /* 0x000f220000000800 */
[----:B------:R-:W-:Y:S01]  /*3eb0*/  BSSY.RECONVERGENT B0, `(.L_x_30) ;  /* 0x0000013000007945 */ /* 0x000fe20003800200 */
[C---:B----45:R-:W-:Y:S01]  /*3ec0*/  FFMA.FTZ R9, R8.reuse, R12, R9 ;  /* 0x0000000c08097223 */ /* 0x070fe20000010009 */
        /* <DEDUP_REMOVED lines=12> */
[----:B------:R-:W-:Y:S02]  /*3f90*/  CS2R R18, SRZ ;  /* 0x0000000000127805 */ /* 0x000fe4000001ff00 */
[----:B------:R-:W-:Y:S01]  /*3fa0*/  CS2R R16, SRZ ;  /* 0x0000000000107805 */ /* 0x000fe2000001ff00 */
[----:B-1-3--:R-:W-:Y:S05]  /*3fb0*/  IMAD.WIDE R26, R23, 0xc, R24 ;  /* 0x0000000c171a7825 */ /* 0x00afea00078e0218 */
[----:B------:R4:W5:Y:S04]  /*3fc0*/  @!P1 LDG.E.128 R12, desc[UR10][R26.64] ;  /* 0x0000000a1a0c9981 */ /* 0x000968000c1e1d00 */
[----:B------:R4:W5:Y:S02]  /*3fd0*/  @!P0 LDG.E.128 R16, desc[UR10][R26.64+0x200] ;  /* 0x0002000a1a108981 */ /* 0x000964000c1e1d00 */
.L_x_31:
[----:B------:R-:W-:Y:S05]  /*3fe0*/  BSYNC.RECONVERGENT B0 ;  /* 0x0000000000007941 */ /* 0x000fea0003800200 */
.L_x_30:
[----:B------:R0:W1:Y:S01]  /*3ff0*/  LDS R8, [R10+0x14] ;  /* 0x000014000a087984 */ /* 0x0000620000000800 */
[----:B------:R-:W-:Y:S01]  /*4000*/  UIADD3 UR6, UPT, UPT, UR6, 0x4, URZ ;  /* 0x0000000406067890 */ /* 0x000fe2000fffe0ff */
[C---:B--2---:R-:W-:Y:S03]  /*4010*/  LEA R24, P0, R23.reuse, R24, 0x4 ;  /* 0x0000001817187211 */ /* 0x044fe600078020ff */
[----:B------:R-:W-:Y:S01]  /*4020*/  UISETP.NE.AND UP0, UPT, UR6, URZ, UPT ;  /* 0x000000ff0600728c */ /* 0x000fe2000bf05270 */
[----:B------:R-:W-:Y:S02]  /*4030*/  LEA.HI.X.SX32 R25, R23, R25, 0x4, P0 ;  /* 0x0000001917197211 */ /* 0x000fe400000f26ff */
[----:B0-----:R-:W-:Y:S01]  /*4040*/  IADD3 R10, PT, PT, R10, 0x50, RZ ;  /* 0x000000500a0a7810 */ /* 0x001fe20007ffe0ff */
[C---:B-1---5:R-:W-:Y:S01]  /*4050*/  FFMA.FTZ R9, R8.reuse, R12, R9 ;  /* 0x0000000c08097223 */ /* 0x062fe20000010009 */
[C---:B------:R-:W-:Y:S01]  /*4060*/  FFMA.FTZ R6, R8.reuse, R13, R6 ;  /* 0x0000000d08067223 */ /* 0x040fe20000010006 */
[C---:B------:R-:W-:Y:S01]  /*4070*/  FFMA.FTZ R7, R8.reuse, R14, R7 ;  /* 0x0000000e08077223 */ /* 0x040fe20000010007 */
[C---:B------:R-:W-:Y:S01]  /*4080*/  FFMA.FTZ R4, R8.reuse, R15, R4 ;  /* 0x0000000f08047223 */ /* 0x040fe20000010004 */
[C---:B------:R-:W-:Y:S01]  /*4090*/  FFMA.FTZ R5, R8.reuse, R16, R5 ;  /* 0x0000001008057223 */ /* 0x040fe20000010005 */
[C---:B------:R-:W-:Y:S01]  /*40a0*/  FFMA.FTZ R2, R8.reuse, R17, R2 ;  /* 0x0000001108027223 */ /* 0x040fe20000010002 */
[C---:B------:R-:W-:Y:S01]  /*40b0*/  FFMA.FTZ R3, R8.reuse, R18, R3 ;  /* 0x0000001208037223 */ /* 0x040fe20000010003 */
[----:B------:R-:W-:Y:S01]  /*40c0*/  FFMA.FTZ R0, R8, R19, R0 ;  /* 0x0000001308007223 */ /* 0x000fe20000010000 */
[----:B------:R-:W-:Y:S06]  /*40d0*/  BRA.U UP0, `(.L_x_32) ;  /* 0xfffffff900907547 */ /* 0x000fec000b83ffff */
.L_x_23:
[----:B------:R-:W0:Y:S02]  /*40e0*/  LDCU UR8, c[0x0][0x534] ;  /* 0x0000a680ff0877ac */ /* 0x000e240008000800 */
[----:B0-----:R-:W-:-:S09]  /*40f0*/  ULOP3.LUT UP0, UR8, UR8, 0x3, URZ, 0xc0, !UPT ;  /* 0x0000000308087892 */ /* 0x001fd2000f80c0ff */
[----:B------:R-:W-:Y:S05]  /*4100*/  BRA.U !UP0, `(.L_x_22) ;  /* 0x0000000108a07547 */ /* 0x000fea000b800000 */
[----:B------:R-:W0:Y:S01]  /*4110*/  S2UR UR6, SR_CgaCtaId ;  /* 0x00000000000679c3 */ /* 0x000e220000008800 */
[----:B------:R-:W-:Y:S01]  /*4120*/  UMOV UR7, 0x400 ;  /* 0x0000040000077882 */ /* 0x000fe20000000000 */
[----:B------:R-:W-:Y:S01]  /*4130*/  IMAD R22, R22, 0x5, R21 ;  /* 0x0000000516167824 */ /* 0x000fe200078e0215 */
[----:B------:R-:W-:Y:S01]  /*4140*/  IADD3 R24, P0, PT, R24, 0x200, RZ ;  /* 0x0000020018187810 */ /* 0x000fe20007f1e0ff */
[----:B---34-:R-:W-:Y:S01]  /*4150*/  IMAD.WIDE R26, R23, 0x4, RZ ;  /* 0x00000004171a7825 */ /* 0x018fe200078e02ff */
[----:B------:R-:W-:Y:S01]  /*4160*/  ISETP.GE.AND P2, PT, R21, UR4, PT ;  /* 0x0000000415007c0c */ /* 0x000fe2000bf46270 */
[----:B------:R-:W1:Y:S01]  /*4170*/  LDCU UR5, c[0x0][0x440] ;  /* 0x00008800ff0577ac */ /* 0x000e620008000800 */
[----:B------:R-:W-:Y:S01]  /*4180*/  IADD3.X R25, PT, PT, RZ, R25, RZ, P0, !PT ;  /* 0x00000019ff197210 */ /* 0x000fe200007fe4ff */
[----:B------:R-:W-:Y:S02]  /*4190*/  UIADD3 UR8, UPT, UPT, -UR8, URZ, URZ ;  /* 0x000000ff08087290 */ /* 0x000fe4000fffe1ff */
[----:B0-----:R-:W-:-:S06]  /*41a0*/  ULEA UR6, UR6, UR7, 0x18 ;  /* 0x0000000706067291 */ /* 0x001fcc000f8ec0ff */
[----:B-1----:R-:W-:-:S07]  /*41b0*/  LEA R10, R22, UR6, 0x2 ;  /* 0x00000006160a7c11 */ /* 0x002fce000f8e10ff */
.L_x_35:
[----:B--2---:R-:W-:Y:S01]  /*41c0*/  MOV R23, R25 ;  /* 0x0000001900177202 */ /* 0x004fe20000000f00 */
[----:B------:R0:W1:Y:S01]  /*41d0*/  LDS R8, [R10] ;  /* 0x000000000a087984 */ /* 0x0000620000000800 */
[----:B------:R-:W-:Y:S01]  /*41e0*/  UIADD3 UR8, UPT, UPT, UR8, 0x1, URZ ;  /* 0x0000000108087890 */ /* 0x000fe2000fffe0ff */
[----:B------:R-:W-:Y:S01]  /*41f0*/  IMAD.MOV.U32 R22, RZ, RZ, R24 ;  /* 0x000000ffff167224 */ /* 0x000fe200078e0018 */
[----:B------:R-:W-:Y:S04]  /*4200*/  BSSY.RECONVERGENT B0, `(.L_x_33) ;  /* 0x000000c000007945 */ /* 0x000fe80003800200 */
[----:B------:R-:W-:Y:S01]  /*4210*/  IADD3 R24, P3, PT, R26, R22, RZ ;  /* 0x000000161a187210 */ /* 0x000fe20007f7e0ff */
[----:B------:R-:W-:Y:S01]  /*4220*/  @!UPT UIADD3 URZ, UPT, UPT, URZ, URZ, URZ ;  /* 0x000000fffffff290 */ /* 0x000fe2000fffe0ff */
[----:B------:R-:W-:Y:S11]  /*4230*/  @P2 BRA `(.L_x_34) ;  /* 0x0000000000202947 */ /* 0x000ff60003800000 */
        /* <DEDUP_REMOVED lines=8> */
.L_x_34:
[----:B------:R-:W-:Y:S05]  /*42c0*/  BSYNC.RECONVERGENT B0 ;  /* 0x0000000000007941 */ /* 0x000fea0003800200 */
.L_x_33:
[----:B------:R-:W-:Y:S01]  /*42d0*/  UISETP.NE.AND UP0, UPT, UR8, URZ, UPT ;  /* 0x000000ff0800728c */ /* 0x000fe2000bf05270 */
[C---:B-1---5:R-:W-:Y:S01]  /*42e0*/  FFMA.FTZ R9, R8.reuse, R12, R9 ;  /* 0x0000000c08097223 */ /* 0x062fe20000010009 */
[C---:B------:R-:W-:Y:S01]  /*42f0*/  FFMA.FTZ R6, R8.reuse, R13, R6 ;  /* 0x0000000d08067223 */ /* 0x040fe20000010006 */
[C---:B------:R-:W-:Y:S01]  /*4300*/  FFMA.FTZ R7, R8.reuse, R14, R7 ;  /* 0x0000000e08077223 */ /* 0x040fe20000010007 */
[C---:B------:R-:W-:Y:S01]  /*4310*/  FFMA.FTZ R4, R8.reuse, R15, R4 ;  /* 0x0000000f08047223 */ /* 0x040fe20000010004 */
[C---:B------:R-:W-:Y:S01]  /*4320*/  FFMA.FTZ R5, R8.reuse, R16, R5 ;  /* 0x0000001008057223 */ /* 0x040fe20000010005 */
[----:B------:R-:W-:Y:S01]  /*4330*/  IADD3.X R25, PT, PT, R27, R23, RZ, P3, !PT ;  /* 0x000000171b197210 */ /* 0x000fe20001ffe4ff */
[C---:B------:R-:W-:Y:S01]  /*4340*/  FFMA.FTZ R2, R8.reuse, R17, R2 ;  /* 0x0000001108027223 */ /* 0x040fe20000010002 */
[----:B------:R-:W-:Y:S01]  /*4350*/  FFMA.FTZ R3, R8, R18, R3 ;  /* 0x0000001208037223 */ /* 0x000fe20000010003 */
[----:B0-----:R-:W-:Y:S01]  /*4360*/  IADD3 R10, PT, PT, R10, 0x14, RZ ;  /* 0x000000140a0a7810 */ /* 0x001fe20007ffe0ff */
[----:B------:R-:W-:Y:S01]  /*4370*/  FFMA.FTZ R0, R8, R19, R0 ;  /* 0x0000001308007223 */ /* 0x000fe20000010000 */
[----:B------:R-:W-:Y:S06]  /*4380*/  BRA.U UP0, `(.L_x_35) ;  /* 0xfffffffd008c7547 */ /* 0x000fec000b83ffff */
.L_x_22:
[----:B------:R-:W-:-:S04]  /*4390*/  IADD3 R21, PT, PT, R21, UR19, RZ ;  /* 0x0000001315157c10 */ /* 0x000fc8000fffe0ff */
[----:B------:R-:W-:-:S13]  /*43a0*/  ISETP.GE.AND P0, PT, R21, UR20, PT ;  /* 0x0000001415007c0c */ /* 0x000fda000bf06270 */
[----:B------:R-:W-:Y:S05]  /*43b0*/  @P0 EXIT ;  /* 0x000000000000094d */ /* 0x000fea0003800000 */
[----:B------:R-:W-:Y:S01]  /*43c0*/  IABS R14, UR21 ;  /* 0x00000015000e7c13 */ /* 0x000fe20008000000 */
[----:B------:R-:W0:Y:S01]  /*43d0*/  LDC R13, c[0x0][0x434] ;  /* 0x00010d00ff0d7b82 */ /* 0x000e220000000800 */
[----:B------:R-:W-:Y:S01]  /*43e0*/  IABS R16, R21 ;  /* 0x0000001500107213 */ /* 0x000fe20000000000 */
[----:B------:R-:W1:Y:S01]  /*43f0*/  LDCU.128 UR4, c[0x0][0x400] ;  /* 0x00008000ff0477ac */ /* 0x000e620008000c00 */
[----:B------:R-:W5:Y:S01]  /*4400*/  I2F.RP R12, R14 ;  /* 0x0000000e000c7306 */ /* 0x000f620000209400 */
[----:B------:R-:W-:Y:S01]  /*4410*/  IABS R10, UR21 ;  /* 0x00000015000a7c13 */ /* 0x000fe20008000000 */
[----:B------:R-:W2:Y:S01]  /*4420*/  LDCU.64 UR8, c[0x0][0x410] ;  /* 0x00008200ff0877ac */ /* 0x000ea20008000a00 */
[----:B------:R-:W-:Y:S02]  /*4430*/  F2FP.F16.F32.PACK_AB R6, R6, R9 ;  /* 0x000000090606723e */ /* 0x000fe400000000ff */
[----:B------:R-:W-:Y:S02]  /*4440*/  IADD3 R10, PT, PT, RZ, -R10, RZ ;  /* 0x8000000aff0a7210 */ /* 0x000fe40007ffe0ff */
[----:B------:R-:W-:-:S02]  /*4450*/  F2FP.F16.F32.PACK_AB R7, R4, R7 ;  /* 0x000000070407723e */ /* 0x000fc400000000ff */
[----:B------:R-:W-:Y:S02]  /*4460*/  F2FP.F16.F32.PACK_AB R2, R2, R5 ;  /* 0x000000050202723e */ /* 0x000fe400000000ff */
[----:B------:R-:W-:Y:S01]  /*4470*/  F2FP.F16.F32.PACK_AB R3, R0, R3 ;  /* 0x000000030003723e */ /* 0x000fe200000000ff */
[----:B-----5:R-:W5:Y:S02]  /*4480*/  MUFU.RCP R18, R12 ;  /* 0x0000000c00127308 */ /* 0x020f640000001000 */
[----:B-----5:R-:W-:Y:S01]  /*4490*/  VIADD R18, R18, 0xffffffe ;  /* 0x0ffffffe12127836 */ /* 0x020fe20000000000 */
[----:B0-----:R-:W-:-:S05]  /*44a0*/  IABS R12, R13 ;  /* 0x0000000d000c7213 */ /* 0x001fca0000000000 */
[----:B------:R-:W0:Y:S02]  /*44b0*/  F2I.FTZ.U32.TRUNC.NTZ R19, R18 ;  /* 0x0000001200137305 */ /* 0x000e24000021f000 */
[--C-:B0-----:R-:W-:Y:S02]  /*44c0*/  IMAD.MOV R8, RZ, RZ, -R19.reuse ;  /* 0x000000ffff087224 */ /* 0x101fe400078e0a13 */
[----:B------:R-:W-:Y:S02]  /*44d0*/  IMAD.MOV.U32 R18, RZ, RZ, RZ ;  /* 0x000000ffff127224 */ /* 0x000fe400078e00ff */
[----:B------:R-:W-:Y:S02]  /*44e0*/  IMAD R15, R8, R14, RZ ;  /* 0x0000000e080f7224 */ /* 0x000fe400078e02ff */
[----:B------:R-:W0:Y:S02]  /*44f0*/  I2F.RP R8, R12 ;  /* 0x0000000c00087306 */ /* 0x000e240000209400 */
[----:B------:R-:W-:-:S06]  /*4500*/  IMAD.HI.U32 R15, R19, R15, R18 ;  /* 0x0000000f130f7227 */ /* 0x000fcc00078e0012 */
[----:B------:R-:W-:-:S04]  /*4510*/  IMAD.HI.U32 R15, R15, R16, RZ ;  /* 0x000000100f0f7227 */ /* 0x000fc800078e00ff */
[----:B------:R-:W-:Y:S01]  /*4520*/  IMAD R17, R15, R10, R16 ;  /* 0x0000000a0f117224 */ /* 0x000fe200078e0210 */
[----:B------:R-:W-:Y:S01]  /*4530*/  LOP3.LUT R10, R21, UR21, RZ, 0x3c, !PT ;  /* 0x00000015150a7c12 */ /* 0x000fe2000f8e3cff */
[----:B0-----:R-:W0:Y:S03]  /*4540*/  MUFU.RCP R8, R8 ;  /* 0x0000000800087308 */ /* 0x001e260000001000 */
[----:B------:R-:W-:Y:S02]  /*4550*/  ISETP.GT.U32.AND P1, PT, R14, R17, PT ;  /* 0x000000110e00720c */ /* 0x000fe40003f24070 */
[----:B------:R-:W-:-:S11]  /*4560*/  ISETP.GE.AND P0, PT, R10, RZ, PT ;  /* 0x000000ff0a00720c */ /* 0x000fd60003f06270 */
[----:B------:R-:W-:Y:S02]  /*4570*/  @!P1 IMAD.IADD R17, R17, 0x1, -R14 ;  /* 0x0000000111119824 */ /* 0x000fe400078e0a0e */
[----:B------:R-:W-:Y:S01]  /*4580*/  @!P1 VIADD R15, R15, 0x1 ;  /* 0x000000010f0f9836 */ /* 0x000fe20000000000 */
[----:B0-----:R-:W-:Y:S02]  /*4590*/  IADD3 R18, PT, PT, R8, 0xffffffe, RZ ;  /* 0x0ffffffe08127810 */ /* 0x001fe40007ffe0ff */
[----:B------:R-:W-:Y:S02]  /*45a0*/  ISETP.GE.U32.AND P2, PT, R17, R14, PT ;  /* 0x0000000e1100720c */ /* 0x000fe40003f46070 */
[----:B------:R-:W-:Y:S01]  /*45b0*/  ISETP.NE.AND P1, PT, RZ, UR21, PT ;  /* 0x00000015ff007c0c */ /* 0x000fe2000bf25270 */
[----:B------:R0:W5:Y:S10]  /*45c0*/  F2I.FTZ.U32.TRUNC.NTZ R19, R18 ;  /* 0x0000001200137305 */ /* 0x000174000021f000 */
[----:B------:R-:W-:-:S04]  /*45d0*/  @P2 VIADD R15, R15, 0x1 ;  /* 0x000000010f0f2836 */ /* 0x000fc80000000000 */
[----:B------:R-:W-:Y:S01]  /*45e0*/  @!P0 IMAD.MOV R15, RZ, RZ, -R15 ;  /* 0x000000ffff0f8224 */ /* 0x000fe200078e0a0f */
[----:B------:R-:W-:Y:S01]  /*45f0*/  @!P1 LOP3.LUT R15, RZ, UR21, RZ, 0x33, !PT ;  /* 0x00000015ff0f9c12 */ /* 0x000fe2000f8e33ff */
[----:B0-----:R-:W-:Y:S01]  /*4600*/  IMAD.MOV.U32 R18, RZ, RZ, RZ ;  /* 0x000000ffff127224 */ /* 0x001fe200078e00ff */
[----:B-----5:R-:W-:-:S03]  /*4610*/  IADD3 R17, PT, PT, RZ, -R19, RZ ;  /* 0x80000013ff117210 */ /* 0x020fc60007ffe0ff */
[----:B------:R-:W-:Y:S02]  /*4620*/  IMAD R14, R15, UR21, RZ ;  /* 0x000000150f0e7c24 */ /* 0x000fe4000f8e02ff */
[----:B------:R-:W-:Y:S02]  /*4630*/  IMAD R10, R17, R12, RZ ;  /* 0x0000000c110a7224 */ /* 0x000fe400078e02ff */
[----:B------:R-:W-:Y:S02]  /*4640*/  IMAD.IADD R16, R21, 0x1, -R14 ;  /* 0x0000000115107824 */ /* 0x000fe400078e0a0e */
[----:B------:R-:W-:-:S03]  /*4650*/  IMAD.HI.U32 R10, R19, R10, R18 ;  /* 0x0000000a130a7227 */ /* 0x000fc600078e0012 */
[----:B------:R-:W-:Y:S02]  /*4660*/  IABS R8, R16 ;  /* 0x0000001000087213 */ /* 0x000fe40000000000 */
[----:B------:R-:W-:-:S03]  /*4670*/  LOP3.LUT R16, R16, R13, RZ, 0x3c, !PT ;  /* 0x0000000d10107212 */ /* 0x000fc600078e3cff */
[----:B------:R-:W-:Y:S01]  /*4680*/  IMAD.HI.U32 R10, R10, R8, RZ ;  /* 0x000000080a0a7227 */ /* 0x000fe200078e00ff */
[----:B------:R-:W-:-:S04]  /*4690*/  ISETP.GE.AND P1, PT, R16, RZ, PT ;  /* 0x000000ff1000720c */ /* 0x000fc80003f26270 */
[----:B------:R-:W-:-:S05]  /*46a0*/  IADD3 R17, PT, PT, -R10, RZ, RZ ;  /* 0x000000ff0a117210 */ /* 0x000fca0007ffe1ff */
[----:B------:R-:W-:Y:S01]  /*46b0*/  IMAD R17, R12, R17, R8 ;  /* 0x000000110c117224 */ /* 0x000fe200078e0208 */
[----:B------:R-:W-:-:S04]  /*46c0*/  SHF.R.S32.HI R8, RZ, 0x1f, R15 ;  /* 0x0000001fff087819 */ /* 0x000fc8000001140f */
[----:B------:R-:W-:Y:S01]  /*46d0*/  ISETP.GT.U32.AND P0, PT, R12, R17, PT ;  /* 0x000000110c00720c */ /* 0x000fe20003f04070 */
[----:B-1----:R-:W-:-:S04]  /*46e0*/  IMAD R8, R8, UR4, RZ ;  /* 0x0000000408087c24 */ /* 0x002fc8000f8e02ff */
[----:B------:R-:W-:-:S08]  /*46f0*/  IMAD R8, R15, UR5, R8 ;  /* 0x000000050f087c24 */ /* 0x000fd0000f8e0208 */
[----:B------:R-:W-:Y:S02]  /*4700*/  @!P0 IMAD.IADD R17, R17, 0x1, -R12 ;  /* 0x0000000111118824 */ /* 0x000fe400078e0a0c */
[----:B------:R-:W-:Y:S01]  /*4710*/  @!P0 VIADD R10, R10, 0x1 ;  /* 0x000000010a0a8836 */ /* 0x000fe20000000000 */
[----:B------:R-:W-:Y:S02]  /*4720*/  ISETP.NE.AND P0, PT, R13, RZ, PT ;  /* 0x000000ff0d00720c */ /* 0x000fe40003f05270 */
[----:B------:R-:W-:Y:S01]  /*4730*/  ISETP.GE.U32.AND P2, PT, R17, R12, PT ;  /* 0x0000000c1100720c */ /* 0x000fe20003f46070 */
[----:B------:R-:W-:Y:S01]  /*4740*/  IMAD.WIDE.U32 R16, R15, UR4, RZ ;  /* 0x000000040f107c25 */ /* 0x000fe2000f8e00ff */
[----:B------:R-:W0:Y:S03]  /*4750*/  LDCU.64 UR4, c[0x0][0x3f0] ;  /* 0x00007e00ff0477ac */ /* 0x000e260008000a00 */
[----:B------:R-:W-:-:S08]  /*4760*/  IMAD.IADD R17, R17, 0x1, R8 ;  /* 0x0000000111117824 */ /* 0x000fd000078e0208 */
[----:B------:R-:W-:-:S05]  /*4770*/  @P2 IADD3 R10, PT, PT, R10, 0x1, RZ ;  /* 0x000000010a0a2810 */ /* 0x000fca0007ffe0ff */
[----:B------:R-:W-:Y:S01]  /*4780*/  @!P1 IMAD.MOV R10, RZ, RZ, -R10 ;  /* 0x000000ffff0a9224 */ /* 0x000fe200078e0a0a */
[----:B------:R-:W-:-:S04]  /*4790*/  @!P0 LOP3.LUT R10, RZ, R13, RZ, 0x33, !PT ;  /* 0x0000000dff0a8212 */ /* 0x000fc800078e33ff */
[----:B------:R-:W-:Y:S01]  /*47a0*/  SHF.R.S32.HI R12, RZ, 0x1f, R10 ;  /* 0x0000001fff0c7819 */ /* 0x000fe2000001140a */
[C---:B------:R-:W-:Y:S02]  /*47b0*/  IMAD R14, R10.reuse, R13, R14 ;  /* 0x0000000d0a0e7224 */ /* 0x040fe400078e020e */
[----:B--2---:R-:W-:-:S03]  /*47c0*/  IMAD.WIDE.U32 R16, R10, UR8, R16 ;  /* 0x000000080a107c25 */ /* 0x004fc6000f8e0010 */
[----:B------:R-:W-:Y:S01]  /*47d0*/  IADD3 R14, PT, PT, R21, -R14, RZ ;  /* 0x8000000e150e7210 */ /* 0x000fe20007ffe0ff */
[----:B------:R-:W-:Y:S01]  /*47e0*/  IMAD R15, R12, UR8, RZ ;  /* 0x000000080c0f7c24 */ /* 0x000fe2000f8e02ff */
[----:B------:R-:W1:Y:S02]  /*47f0*/  LDCU UR8, c[0x0][0x440] ;  /* 0x00008800ff0877ac */ /* 0x000e640008000800 */
[----:B------:R-:W-:Y:S01]  /*4800*/  SHF.R.S32.HI R8, RZ, 0x1f, R14 ;  /* 0x0000001fff087819 */ /* 0x000fe2000001140e */
[----:B------:R-:W-:-:S04]  /*4810*/  IMAD R15, R10, UR9, R15 ;  /* 0x000000090a0f7c24 */ /* 0x000fc8000f8e020f */
[----:B------:R-:W-:Y:S02]  /*4820*/  IMAD.IADD R17, R17, 0x1, R15 ;  /* 0x0000000111117824 */ /* 0x000fe400078e020f */
[----:B------:R-:W-:Y:S02]  /*4830*/  IMAD R13, R8, UR6, RZ ;  /* 0x00000006080d7c24 */ /* 0x000fe4000f8e02ff */
[----:B------:R-:W-:-:S04]  /*4840*/  IMAD.WIDE.U32 R16, R14, UR6, R16 ;  /* 0x000000060e107c25 */ /* 0x000fc8000f8e0010 */
[----:B------:R-:W-:Y:S01]  /*4850*/  IMAD R13, R14, UR7, R13 ;  /* 0x000000070e0d7c24 */ /* 0x000fe2000f8e020d */
[C---:B------:R-:W-:Y:S02]  /*4860*/  IADD3 R8, P0, PT, R20.reuse, R16, RZ ;  /* 0x0000001014087210 */ /* 0x040fe40007f1e0ff */
[----:B-1----:R-:W-:Y:S02]  /*4870*/  ISETP.GE.AND P1, PT, R20, UR8, PT ;  /* 0x0000000814007c0c */ /* 0x002fe4000bf26270 */
[----:B------:R-:W-:Y:S02]  /*4880*/  IADD3.X R13, PT, PT, R17, R13, RZ, P0, !PT ;  /* 0x0000000d110d7210 */ /* 0x000fe400007fe4ff */
[----:B0-----:R-:W-:-:S04]  /*4890*/  LEA R12, P0, R8, UR4, 0x1 ;  /* 0x00000004080c7c11 */ /* 0x001fc8000f8008ff */
[----:B------:R-:W-:Y:S02]  /*48a0*/  LEA.HI.X R13, R8, UR5, R13, 0x1, P0 ;  /* 0x00000005080d7c11 */ /* 0x000fe400080f0c0d */
[----:B------:R-:W-:-:S03]  /*48b0*/  ISETP.GE.AND P0, PT, R11, UR8, PT ;  /* 0x000000080b007c0c */ /* 0x000fc6000bf06270 */
[----:B------:R0:W-:Y:S10]  /*48c0*/  @!P1 STG.E.64 desc[UR10][R12.64], R6 ;  /* 0x000000060c009986 */ /* 0x0001f4000c101b0a */
[----:B------:R-:W-:Y:S05]  /*48d0*/  @P0 EXIT ;  /* 0x000000000000094d */ /* 0x000fea0003800000 */
[----:B------:R-:W-:Y:S01]  /*48e0*/  STG.E.64 desc[UR10][R12.64+0x100], R2 ;  /* 0x000100020c007986 */ /* 0x000fe2000c101b0a */
[----:B------:R-:W-:Y:S05]  /*48f0*/  EXIT ;  /* 0x000000000000794d */ /* 0x000fea0003800000 */
        .weak           $__internal_0_$__cuda_sm20_div_s64
        .type           $__internal_0_$__cuda_sm20_div_s64,@function
        .size           $__internal_0_$__cuda_sm20_div_s64,(.L_x_7448 - $__internal_0_$__cuda_sm20_div_s64)
$__internal_0_$__cuda_sm20_div_s64:
[----:B------:R-:W-:Y:S02]  /*4900*/  IADD3 R29, P0, PT, RZ, -R14, RZ ;  /* 0x8000000eff1d7210 */ /* 0x000fe40007f1e0ff */
[----:B------:R-:W-:-:S03]  /*4910*/  ISETP.GE.AND P1, PT, R13, RZ, PT ;  /* 0x000000ff0d00720c */ /* 0x000fc60003f26270 */
[----:B------:R-:W-:Y:S01]  /*4920*/  IMAD.X R0, RZ, RZ, ~R13, P0 ;  /* 0x000000ffff007224 */ /* 0x000fe200000e0e0d */
[----:B------:R-:W-:-:S04]  /*4930*/  SEL R28, R29, R14, !P1 ;  /* 0x0000000e1d1c7207 */ /* 0x000fc80004800000 */
[----:B------:R-:W-:-:S04]  /*4940*/  SEL R29, R0, R13, !P1 ;  /* 0x0000000d001d7207 */ /* 0x000fc80004800000 */
[----:B------:R-:W0:Y:S02]  /*4950*/  I2F.U64.RP R0, R28 ;  /* 0x0000001c00007312 */ /* 0x000e240000309000 */
[----:B0-----:R-:W0:Y:S02]  /*4960*/  MUFU.RCP R38, R0 ;  /* 0x0000000000267308 */ /* 0x001e240000001000 */
[----:B0-----:R-:W-:-:S15]  /*4970*/  VIADD R38, R38, 0x1ffffffe ;  /* 0x1ffffffe26267836 */ /* 0x001fde0000000000 */
[----:B------:R-:W-:-:S15]  /*4980*/  NOP ;  /* 0x0000000000007918 */ /* 0x000fde0000000000 */
[----:B------:R-:W-:-:S15]  /*4990*/  NOP ;  /* 0x0000000000007918 */ /* 0x000fde0000000000 */
[----:B------:R-:W-:-:S15]  /*49a0*/  NOP ;  /* 0x0000000000007918 */ /* 0x000fde0000000000 */
[----:B------:R-:W0:Y:S02]  /*49b0*/  F2I.U64.TRUNC R38, R38 ;  /* 0x0000002600267311 */ /* 0x000e24000020d800 */
[----:B0-----:R-:W-:-:S04]  /*49c0*/  IMAD.WIDE.U32 R36, R38, R28, RZ ;  /* 0x0000001c26247225 */ /* 0x001fc800078e00ff */
[C---:B------:R-:W-:Y:S01]  /*49d0*/  IMAD R19, R38.reuse, R29, R37 ;  /* 0x0000001d26137224 */ /* 0x040fe200078e0225 */
[----:B------:R-:W-:Y:S01]  /*49e0*/  IADD3 R17, P0, PT, RZ, -R36, RZ ;  /* 0x80000024ff117210 */ /* 0x000fe20007f1e0ff */
[----:B------:R-:W-:Y:S02]  /*49f0*/  IMAD.MOV.U32 R37, RZ, RZ, R38 ;  /* 0x000000ffff257224 */ /* 0x000fe400078e0026 */
[----:B------:R-:W-:Y:S02]  /*4a00*/  IMAD R2, R39, R28, R19 ;  /* 0x0000001c27027224 */ /* 0x000fe400078e0213 */
[----:B------:R-:W-:-:S04]  /*4a10*/  IMAD.HI.U32 R36, R38, R17, RZ ;  /* 0x0000001126247227 */ /* 0x000fc800078e00ff */
[----:B------:R-:W-:-:S04]  /*4a20*/  IMAD.X R2, RZ, RZ, ~R2, P0 ;  /* 0x000000ffff027224 */ /* 0x000fc800000e0e02 */
[----:B------:R-:W-:-:S04]  /*4a30*/  IMAD.WIDE.U32 R36, P2, R38, R2, R36 ;  /* 0x0000000226247225 */ /* 0x000fc80007840024 */
[C---:B------:R-:W-:Y:S02]  /*4a40*/  IMAD R0, R39.reuse, R2, RZ ;  /* 0x0000000227007224 */ /* 0x040fe400078e02ff */
[----:B------:R-:W-:-:S04]  /*4a50*/  IMAD.HI.U32 R17, P1, R39, R17, R36 ;  /* 0x0000001127117227 */ /* 0x000fc80007820024 */
[----:B------:R-:W-:Y:S01]  /*4a60*/  IMAD.HI.U32 R2, R39, R2, RZ ;  /* 0x0000000227027227 */ /* 0x000fe200078e00ff */
[----:B------:R-:W-:-:S03]  /*4a70*/  IADD3 R37, P0, PT, R0, R17, RZ ;  /* 0x0000001100257210 */ /* 0x000fc60007f1e0ff */
[----:B------:R-:W-:Y:S02]  /*4a80*/  IMAD.X R2, R2, 0x1, R39, P2 ;  /* 0x0000000102027824 */ /* 0x000fe400010e0627 */
[----:B------:R-:W-:-:S03]  /*4a90*/  IMAD.WIDE.U32 R38, R37, R28, RZ ;  /* 0x0000001c25267225 */ /* 0x000fc600078e00ff */
[----:B------:R-:W-:Y:S01]  /*4aa0*/  IADD3.X R19, PT, PT, RZ, RZ, R2, P0, P1 ;  /* 0x000000ffff137210 */ /* 0x000fe200007e2402 */
[----:B------:R-:W-:Y:S01]  /*4ab0*/  IMAD R0, R37, R29, R39 ;  /* 0x0000001d25007224 */ /* 0x000fe200078e0227 */
[----:B------:R-:W-:Y:S02]  /*4ac0*/  IADD3 R2, P0, PT, RZ, -R38, RZ ;  /* 0x80000026ff027210 */ /* 0x000fe40007f1e0ff */
[----:B------:R-:W-:Y:S01]  /*4ad0*/  ISETP.GE.AND P1, PT, R15, RZ, PT ;  /* 0x000000ff0f00720c */ /* 0x000fe20003f26270 */
[----:B------:R-:W-:Y:S02]  /*4ae0*/  IMAD R0, R19, R28, R0 ;  /* 0x0000001c13007224 */ /* 0x000fe400078e0200 */
[----:B------:R-:W-:-:S04]  /*4af0*/  IMAD.HI.U32 R36, R37, R2, RZ ;  /* 0x0000000225247227 */ /* 0x000fc800078e00ff */
[----:B------:R-:W-:-:S04]  /*4b00*/  IMAD.X R0, RZ, RZ, ~R0, P0 ;  /* 0x000000ffff007224 */ /* 0x000fc800000e0e00 */
[----:B------:R-:W-:-:S04]  /*4b10*/  IMAD.WIDE.U32 R36, P0, R37, R0, R36 ;  /* 0x0000000025247225 */ /* 0x000fc80007800024 */
[----:B------:R-:W-:-:S04]  /*4b20*/  IMAD.HI.U32 R17, P3, R19, R2, R36 ;  /* 0x0000000213117227 */ /* 0x000fc80007860024 */
[----:B------:R-:W-:-:S04]  /*4b30*/  IMAD.HI.U32 R2, R19, R0, RZ ;  /* 0x0000000013027227 */ /* 0x000fc800078e00ff */
[----:B------:R-:W-:Y:S01]  /*4b40*/  IMAD R0, R19, R0, RZ ;  /* 0x0000000013007224 */ /* 0x000fe200078e02ff */
[----:B------:R-:W-:Y:S01]  /*4b50*/  IADD3.X R2, PT, PT, R2, R19, RZ, P0, !PT ;  /* 0x0000001302027210 */ /* 0x000fe200007fe4ff */
[----:B------:R-:W-:Y:S01]  /*4b60*/  IMAD.MOV.U32 R37, RZ, RZ, RZ ;  /* 0x000000ffff257224 */ /* 0x000fe200078e00ff */
[-C--:B------:R-:W-:Y:S02]  /*4b70*/  IADD3 R19, P0, PT, RZ, -R16.reuse, RZ ;  /* 0x80000010ff137210 */ /* 0x080fe40007f1e0ff */
[----:B------:R-:W-:Y:S02]  /*4b80*/  IADD3 R17, P2, PT, R0, R17, RZ ;  /* 0x0000001100117210 */ /* 0x000fe40007f5e0ff */
[----:B------:R-:W-:Y:S01]  /*4b90*/  SEL R16, R19, R16, !P1 ;  /* 0x0000001013107207 */ /* 0x000fe20004800000 */
[----:B------:R-:W-:Y:S01]  /*4ba0*/  IMAD.X R0, RZ, RZ, ~R15, P0 ;  /* 0x000000ffff007224 */ /* 0x000fe200000e0e0f */
[----:B------:R-:W-:-:S03]  /*4bb0*/  IADD3.X R19, PT, PT, RZ, RZ, R2, P2, P3 ;  /* 0x000000ffff137210 */ /* 0x000fc600017e6402 */
[----:B------:R-:W-:Y:S01]  /*4bc0*/  IMAD.HI.U32 R36, R17, R16, RZ ;  /* 0x0000001011247227 */ /* 0x000fe200078e00ff */
[----:B------:R-:W-:-:S05]  /*4bd0*/  SEL R0, R0, R15, !P1 ;  /* 0x0000000f00007207 */ /* 0x000fca0004800000 */
[----:B------:R-:W-:-:S04]  /*4be0*/  IMAD.WIDE.U32 R36, R17, R0, R36 ;  /* 0x0000000011247225 */ /* 0x000fc800078e0024 */
[C---:B------:R-:W-:Y:S02]  /*4bf0*/  IMAD R17, R19.reuse, R0, RZ ;  /* 0x0000000013117224 */ /* 0x040fe400078e02ff */
[----:B------:R-:W-:-:S05]  /*4c00*/  IMAD.HI.U32 R2, P0, R19, R16, R36 ;  /* 0x0000001013027227 */ /* 0x000fca0007800024 */
[----:B------:R-:W-:Y:S01]  /*4c10*/  IADD3 R17, P1, PT, R17, R2, RZ ;  /* 0x0000000211117210 */ /* 0x000fe20007f3e0ff */
[----:B------:R-:W-:-:S04]  /*4c20*/  IMAD.HI.U32 R2, R19, R0, RZ ;  /* 0x0000000013027227 */ /* 0x000fc800078e00ff */
[----:B------:R-:W-:Y:S02]  /*4c30*/  IMAD.X R2, RZ, RZ, R2, P0 ;  /* 0x000000ffff027224 */ /* 0x000fe400000e0602 */
[----:B------:R-:W-:-:S04]  /*4c40*/  IMAD.WIDE.U32 R36, R17, R28, RZ ;  /* 0x0000001c11247225 */ /* 0x000fc800078e00ff */
[C---:B------:R-:W-:Y:S01]  /*4c50*/  IMAD R37, R17.reuse, R29, R37 ;  /* 0x0000001d11257224 */ /* 0x040fe200078e0225 */
[----:B------:R-:W-:Y:S01]  /*4c60*/  IADD3 R19, P0, PT, -R36, R16, RZ ;  /* 0x0000001024137210 */ /* 0x000fe20007f1e1ff */
[----:B------:R-:W-:Y:S01]  /*4c70*/  IMAD.X R2, RZ, RZ, R2, P1 ;  /* 0x000000ffff027224 */ /* 0x000fe200008e0602 */
[----:B------:R-:W-:Y:S02]  /*4c80*/  IADD3 R16, P1, PT, R17, 0x1, RZ ;  /* 0x0000000111107810 */ /* 0x000fe40007f3e0ff */
[-C--:B------:R-:W-:Y:S01]  /*4c90*/  ISETP.GE.U32.AND P3, PT, R19, R28.reuse, PT ;  /* 0x0000001c1300720c */ /* 0x080fe20003f66070 */
[----:B------:R-:W-:-:S05]  /*4ca0*/  IMAD R37, R2, R28, R37 ;  /* 0x0000001c02257224 */ /* 0x000fca00078e0225 */
[----:B------:R-:W-:Y:S02]  /*4cb0*/  IADD3.X R37, PT, PT, ~R37, R0, RZ, P0, !PT ;  /* 0x0000000025257210 */ /* 0x000fe400007fe5ff */
[----:B------:R-:W-:Y:S02]  /*4cc0*/  IADD3 R0, P2, PT, R19, -R28, RZ ;  /* 0x8000001c13007210 */ /* 0x000fe40007f5e0ff */
[----:B------:R-:W-:-:S04]  /*4cd0*/  ISETP.GE.U32.AND.EX P3, PT, R37, R29, PT, P3 ;  /* 0x0000001d2500720c */ /* 0x000fc80003f66130 */
[----:B------:R-:W-:Y:S01]  /*4ce0*/  SEL R19, R0, R19, P3 ;  /* 0x0000001300137207 */ /* 0x000fe20001800000 */
[----:B------:R-:W-:Y:S01]  /*4cf0*/  IMAD.X R0, R37, 0x1, ~R29, P2 ;  /* 0x0000000125007824 */ /* 0x000fe200010e0e1d */
[----:B------:R-:W-:Y:S01]  /*4d00*/  SEL R16, R16, R17, P3 ;  /* 0x0000001110107207 */ /* 0x000fe20001800000 */
[----:B------:R-:W-:Y:S01]  /*4d10*/  IMAD.X R17, RZ, RZ, R2, P1 ;  /* 0x000000ffff117224 */ /* 0x000fe200008e0602 */
[----:B------:R-:W-:Y:S02]  /*4d20*/  ISETP.GE.U32.AND P0, PT, R19, R28, PT ;  /* 0x0000001c1300720c */ /* 0x000fe40003f06070 */
[----:B------:R-:W-:Y:S02]  /*4d30*/  SEL R37, R0, R37, P3 ;  /* 0x0000002500257207 */ /* 0x000fe40001800000 */
[----:B------:R-:W-:Y:S02]  /*4d40*/  SEL R17, R17, R2, P3 ;  /* 0x0000000211117207 */ /* 0x000fe40001800000 */
[----:B------:R-:W-:-:S02]  /*4d50*/  IADD3 R19, P1, PT, R16, 0x1, RZ ;  /* 0x0000000110137810 */ /* 0x000fc40007f3e0ff */
[----:B------:R-:W-:Y:S02]  /*4d60*/  ISETP.GE.U32.AND.EX P0, PT, R37, R29, PT, P0 ;  /* 0x0000001d2500720c */ /* 0x000fe40003f06100 */
[----:B------:R-:W-:Y:S01]  /*4d70*/  LOP3.LUT R2, R13, R15, RZ, 0x3c, !PT ;  /* 0x0000000f0d027212 */ /* 0x000fe200078e3cff */
[----:B------:R-:W-:Y:S01]  /*4d80*/  IMAD.X R0, RZ, RZ, R17, P1 ;  /* 0x000000ffff007224 */ /* 0x000fe200008e0611 */
[----:B------:R-:W-:Y:S01]  /*4d90*/  SEL R19, R19, R16, P0 ;  /* 0x0000001013137207 */ /* 0x000fe20000000000 */
[----:B------:R-:W-:Y:S01]  /*4da0*/  IMAD.MOV.U32 R16, RZ, RZ, R12 ;  /* 0x000000ffff107224 */ /* 0x000fe200078e000c */
[----:B------:R-:W-:Y:S02]  /*4db0*/  ISETP.GE.AND P2, PT, R2, RZ, PT ;  /* 0x000000ff0200720c */ /* 0x000fe40003f46270 */
[----:B------:R-:W-:Y:S02]  /*4dc0*/  SEL R17, R0, R17, P0 ;  /* 0x0000001100117207 */ /* 0x000fe40000000000 */
[----:B------:R-:W-:-:S02]  /*4dd0*/  IADD3 R0, P1, PT, RZ, -R19, RZ ;  /* 0x80000013ff007210 */ /* 0x000fc40007f3e0ff */
[----:B------:R-:W-:Y:S02]  /*4de0*/  ISETP.NE.U32.AND P0, PT, R14, RZ, PT ;  /* 0x000000ff0e00720c */ /* 0x000fe40003f05070 */
[-C--:B------:R-:W-:Y:S02]  /*4df0*/  IADD3.X R2, PT, PT, RZ, ~R17.reuse, RZ, P1, !PT ;  /* 0x80000011ff027210 */ /* 0x080fe40000ffe4ff */
[----:B------:R-:W-:Y:S02]  /*4e00*/  ISETP.NE.AND.EX P0, PT, R13, RZ, PT, P0 ;  /* 0x000000ff0d00720c */ /* 0x000fe40003f05300 */
[----:B------:R-:W-:Y:S01]  /*4e10*/  SEL R2, R2, R17, !P2 ;  /* 0x0000001102027207 */ /* 0x000fe20005000000 */
[----:B------:R-:W-:Y:S01]  /*4e20*/  IMAD.MOV.U32 R17, RZ, RZ, 0x0 ;  /* 0x00000000ff117424 */ /* 0x000fe200078e00ff */
[----:B------:R-:W-:Y:S02]  /*4e30*/  SEL R0, R0, R19, !P2 ;  /* 0x0000001300007207 */ /* 0x000fe40005000000 */
[----:B------:R-:W-:-:S02]  /*4e40*/  SEL R15, R2, 0xffffffff, P0 ;  /* 0xffffffff020f7807 */ /* 0x000fc40000000000 */
[----:B------:R-:W-:Y:S01]  /*4e50*/  SEL R0, R0, 0xffffffff, P0 ;  /* 0xffffffff00007807 */ /* 0x000fe20000000000 */
[----:B------:R-:W-:Y:S06]  /*4e60*/  RET.REL.NODEC R16 `(_ZN5flash32flash_fwd_splitkv_combine_kernelI23Flash_fwd_kernel_traitsILi256ELi64ELi64ELi4ELb0ELb0EN7cutlass6half_tE19Flash_kernel_traitsILi256ELi64ELi64ELi4ES3_EELi4ELi7ELb0EEEvNS_16Flash_fwd_paramsE) ;  /* 0xffffffb010647950 */ /* 0x000fec0003c3ffff */
.L_x_36:
[----:B------:R-:W-:-:S00]  /*4e70*/  BRA `(.L_x_36) ;  /* 0xfffffffc00fc7947 */ /* 0x000fc0000383ffff */
[----:B------:R-:W-:-:S00]  /*4e80*/  NOP ;  /* 0x0000000000007918 */ /* 0x000fc00000000000 */
[----:B------:R-:W-:-:S00]  /*4e90*/  NOP ;  /* 0x0000000000007918 */ /* 0x000fc00000000000 */
[----:B------:R-:W-:-:S00]  /*4ea0*/  NOP ;  /* 0x0000000000007918 */ /* 0x000fc00000000000 */
[----:B------:R-:W-:-:S00]  /*4eb0*/  NOP ;  /* 0x0000000000007918 */ /* 0x000fc00000000000 */
[----:B------:R-:W-:-:S00]  /*4ec0*/  NOP ;  /* 0x0000000000007918 */ /* 0x000fc00000000000 */
[----:B------:R-:W-:-:S00]  /*4ed0*/  NOP ;  /* 0x0000000000007918 */ /* 0x000fc00000000000 */
[----:B------:R-:W-:-:S00]  /*4ee0*/  NOP ;  /* 0x0000000000007918 */ /* 0x000fc00000000000 */
[----:B------:R-:W-:-:S00]  /*4ef0*/  NOP ;  /* 0x0000000000007918 */ /* 0x000fc00000000000 */
.L_x_7448:


//--------------------- .text._ZN5flash32flash_fwd_splitkv_combine_kernelI23Flash_fwd_kernel_traitsILi256ELi64ELi64ELi4ELb0ELb0EN7cutlass6half_tE19Flash_kernel_traitsILi256ELi64ELi64ELi4ES3_EELi4ELi6ELb0EEEvNS_16Flash_fwd_paramsE --------------------------
	.section	.text._ZN5flash32flash_fwd_splitkv_combine_kernelI23Flash_fwd_kernel_traitsILi256ELi64ELi64ELi4ELb0ELb0EN7cutlass6half_tE19Flash_kernel_traitsILi256ELi64ELi64ELi4ES3_EELi4ELi6ELb0EEEvNS_16Flash_fwd_paramsE,"ax",@progbits
	.align	128
        .global         _ZN5flash32flash_fwd_splitkv_combine_kernelI23Flash_fwd_kernel_traitsILi256ELi64ELi64ELi4ELb0ELb0EN7cutlass6half_tE19Flash_kernel_traitsILi256ELi64ELi64ELi4ES3_EELi4ELi6ELb0EEEvNS_16Flash_fwd_paramsE
        .type           _ZN5flash32flash_fwd_splitkv_combine_kernelI23Flash_fwd_kernel_traitsILi256ELi64ELi64ELi4ELb0ELb0EN7cutlass6half_tE19Flash_kernel_traitsILi256ELi64ELi64ELi4ES3_EELi4ELi6ELb0EEEvNS_16Flash_fwd_paramsE,@function
        .size           _ZN5flash32flash_fwd_splitkv_combine_kernelI23Flash_fwd_kernel_traitsILi256ELi64ELi64ELi4ELb0ELb0EN7cutlass6half_tE19Flash_kernel_traitsILi256ELi64ELi64ELi4ES3_EELi4ELi6ELb0EEEvNS_16Flash_fwd_paramsE,(.L_x_7449 - _ZN5flash32flash_fwd_splitkv_combine_kernelI23Flash_fwd_kernel_traitsILi256ELi64ELi64ELi4ELb0ELb0EN7cutlass6half_tE19Flash_kernel_traitsILi256ELi64ELi64ELi4ES3_EELi4ELi6ELb0EEEvNS_16Flash_fwd_paramsE)
        .other          _ZN5flash32flash_fwd_splitkv_combine_kernelI23Flash_fwd_kernel_traitsILi256ELi64ELi64ELi4ELb0ELb0EN7cutlass6half_tE19Flash_kernel_traitsILi256ELi64ELi64ELi4ES3_EELi4ELi6ELb0EEEvNS_16Flash_fwd_paramsE,@"STO_CUDA_ENTRY STV_DEFAULT"
_ZN5flash32flash_fwd_splitkv_combine_kernelI23Flash_fwd_kernel_traitsILi256ELi64ELi64ELi4ELb0ELb0EN7cutlass6half_tE19Flash_kernel_traitsILi256ELi64ELi64ELi4ES3_EELi4ELi6ELb0EEEvNS_16Flash_fwd_paramsE:
.text._ZN5flash32flash_fwd_splitkv_combine_kernelI23Flash_fwd_kernel_traitsILi256ELi64ELi64ELi4ELb0ELb0EN7cutlass6half_tE19Flash_kernel_traitsILi256ELi64ELi64ELi4ES3_EELi4ELi6ELb0EEEvNS_16Flash_fwd_paramsE:
        /* <DEDUP_REMOVED lines=38> */
.L_x_37:
[----:B------:R-:W-:Y:S01]  /*0260*/  IMAD.U32 R14, RZ, RZ, UR21 ;  /* 0x00000015ff0e7e24 */ /* 0x000fe2000f8e00ff */
[----:B------:R-:W-:Y:S01]  /*0270*/  MOV R20, UR19 ;  /* 0x0000001300147c02 */ /* 0x000fe20008000f00 */
[----:B------:R-:W-:Y:S01]  /*0280*/  IMAD.U32 R17, RZ, RZ, UR15 ;  /* 0x0000000fff117e24 */ /* 0x000fe2000f8e00ff */
[----:B------:R-:W-:Y:S02]  /*0290*/  MOV R15, UR14 ;  /* 0x0000000e000f7c02 */ /* 0x000fe40008000f00 */
[----:B------:R-:W-:Y:S02]  /*02a0*/  MOV R18, 0x2c0 ;  /* 0x000002c000127802 */ /* 0x000fe40000000f00 */
[----:B------:R-:W-:Y:S05]  /*02b0*/  CALL.REL.NOINC `($__internal_1_$__cuda_sm20_div_s64) ;  /* 0x0000004000987944 */ /* 0x000fea0003c00000 */
.L_x_38:
        /* <DEDUP_REMOVED lines=30> */
.L_x_40:
[----:B------:R-:W-:Y:S01]  /*04a0*/  IMAD.MOV.U32 R14, RZ, RZ, R12 ;  /* 0x000000ffff0e7224 */ /* 0x000fe200078e000c */
[----:B------:R-:W-:Y:S02]  /*04b0*/  MOV R17, R13 ;  /* 0x0000000d00117202 */ /* 0x000fe40000000f00 */
[----:B------:R-:W-:Y:S02]  /*04c0*/  MOV R18, 0x4e0 ;  /* 0x000004e000127802 */ /* 0x000fe40000000f00 */
[----:B------:R-:W-:Y:S05]  /*04d0*/  CALL.REL.NOINC `($__internal_1_$__cuda_sm20_div_s64) ;  /* 0x0000004000107944 */ /* 0x000fea0003c00000 */
[----:B------:R-:W-:Y:S02]  /*04e0*/  MOV R24, R12 ;  /* 0x0000000c00187202 */ /* 0x000fe40000000f00 */
[----:B------:R-:W-:Y:S02]  /*04f0*/  MOV R25, R13 ;  /* 0x0000000d00197202 */ /* 0x000fe40000000f00 */
.L_x_41:
[----:B------:R-:W-:Y:S05]  /*0500*/  BSYNC.RECONVERGENT B0 ;  /* 0x0000000000007941 */ /* 0x000fea0003800200 */
.L_x_39:
        /* <DEDUP_REMOVED lines=57> */
.L_x_43:
[----:B------:R-:W-:Y:S01]  /*08a0*/  IMAD.MOV.U32 R14, RZ, RZ, R20 ;  /* 0x000000ffff0e7224 */ /* 0x000fe200078e0014 */
[----:B------:R-:W-:Y:S01]  /*08b0*/  MOV R20, R9 ;  /* 0x0000000900147202 */ /* 0x000fe20000000f00 */
[----:B------:R-:W-:Y:S01]  /*08c0*/  IMAD.MOV.U32 R17, RZ, RZ, R15 ;  /* 0x000000ffff117224 */ /* 0x000fe200078e000f */
[----:B------:R-:W-:Y:S02]  /*08d0*/  MOV R15, R3 ;  /* 0x00000003000f7202 */ /* 0x000fe40000000f00 */
[----:B------:R-:W-:Y:S02]  /*08e0*/  MOV R18, 0x900 ;  /* 0x0000090000127802 */ /* 0x000fe40000000f00 */
[----:B------:R-:W-:Y:S05]  /*08f0*/  CALL.REL.NOINC `($__internal_1_$__cuda_sm20_div_s64) ;  /* 0x0000003c00087944 */ /* 0x000fea0003c00000 */
.L_x_44:
[----:B------:R-:W-:Y:S05]  /*0900*/  BSYNC.RECONVERGENT B0 ;  /* 0x0000000000007941 */ /* 0x000fea0003800200 */
.L_x_42:
        /* <DEDUP_REMOVED lines=44> */
[----:B------:R-:W-:-:S06]  /*0bd0*/  UIADD3 UR6, UPT, UPT, UR18, UR13, URZ ;  /* 0x0000000d12067290 */ /* 0x000fcc000fffe0ff */
[----:B------:R-:W1:Y:S01]  /*0be0*/  I2F.RP R8, UR13 ;  /* 0x0000000d00087d06 */ /* 0x000e620008209400 */
[----:B------:R-:W-:-:S05]  /*0bf0*/  IMAD.U32 R2, RZ, RZ, UR6 ;  /* 0x00000006ff027e24 */ /* 0x000fca000f8e00ff */
        /* <DEDUP_REMOVED lines=11> */
[----:B-1----:R-:W-:-:S04]  /*0cb0*/  IMAD.MOV R4, RZ, RZ, -R5 ;  /* 0x000000ffff047224 */ /* 0x002fc800078e0a05 */
[----:B------:R-:W-:Y:S01]  /*0cc0*/  IMAD R7, R4, UR13, RZ ;  /* 0x0000000d04077c24 */ /* 0x000fe2000f8e02ff */
[----:B------:R-:W-:Y:S01]  /*0cd0*/  UIADD3 UR9, UPT, UPT, URZ, -UR17, URZ ;  /* 0x80000011ff097290 */ /* 0x000fe2000fffe0ff */
[----:B------:R-:W-:-:S03]  /*0ce0*/  IMAD.MOV.U32 R4, RZ, RZ, RZ ;  /* 0x000000ffff047224 */ /* 0x000fc600078e00ff */
[----:B------:R-:W-:Y:S01]  /*0cf0*/  UIMAD UR9, UR9, UR11, URZ ;  /* 0x0000000b090972a4 */ /* 0x000fe2000f8e02ff */
[----:B------:R-:W-:-:S03]  /*0d00*/  IMAD.HI.U32 R7, R5, R7, R4 ;  /* 0x0000000705077227 */ /* 0x000fc600078e0004 */
[----:B------:R-:W-:-:S03]  /*0d10*/  UIMAD.WIDE.U32 UR16, UR17, UR9, UR16 ;  /* 0x00000009111072a5 */ /* 0x000fc6000f8e0010 */
[----:B------:R-:W-:Y:S01]  /*0d20*/  IMAD.HI.U32 R5, R7, UR12, RZ ;  /* 0x0000000c07057c27 */ /* 0x000fe2000f8e00ff */
[----:B------:R-:W-:Y:S02]  /*0d30*/  UIMAD.WIDE.U32 UR16, UR17, UR12, URZ ;  /* 0x0000000c111072a5 */ /* 0x000fe4000f8e00ff */
[----:B------:R-:W-:Y:S01]  /*0d40*/  ULOP3.LUT UR16, UR6, UR13, URZ, 0x3c, !UPT ;  /* 0x0000000d06107292 */ /* 0x000fe2000f8e3cff */
[----:B------:R-:W-:Y:S01]  /*0d50*/  IMAD R0, R5, R0, UR12 ;  /* 0x0000000c05007e24 */ /* 0x000fe2000f8e0200 */
[----:B------:R-:W-:Y:S01]  /*0d60*/  UIADD3 UR10, UPT, UPT, -UR17, URZ, URZ ;  /* 0x000000ff110a7290 */ /* 0x000fe2000fffe1ff */
[----:B------:R-:W0:Y:S03]  /*0d70*/  LDCU.U8 UR9, c[0x0][0x549] ;  /* 0x0000a920ff0977ac */ /* 0x000e260008000000 */
[----:B------:R-:W-:Y:S02]  /*0d80*/  ISETP.LT.U32.AND P1, PT, R0, UR13, PT ;  /* 0x0000000d00007c0c */ /* 0x000fe4000bf21070 */
[----:B------:R-:W-:Y:S01]  /*0d90*/  ISETP.LE.AND P0, PT, RZ, UR16, PT ;  /* 0x00000010ff007c0c */ /* 0x000fe2000bf03270 */
[----:B------:R-:W-:-:S02]  /*0da0*/  UIMAD UR10, UR11, UR10, UR12 ;  /* 0x0000000a0b0a72a4 */ /* 0x000fc4000f8e020c */
[----:B------:R-:W-:Y:S02]  /*0db0*/  ULOP3.LUT UR6, UR6, UR4, URZ, 0x3c, !UPT ;  /* 0x0000000406067292 */ /* 0x000fe4000f8e3cff */
[----:B------:R-:W-:-:S06]  /*0dc0*/  UISETP.GT.U32.AND UP1, UPT, UR11, UR10, UPT ;  /* 0x0000000a0b00728c */ /* 0x000fcc000bf24070 */
[----:B------:R-:W-:Y:S02]  /*0dd0*/  @!P1 VIADD R0, R0, -UR13 ;  /* 0x8000000d00009c36 */ /* 0x000fe40008000000 */
[----:B------:R-:W-:Y:S01]  /*0de0*/  @!P1 VIADD R5, R5, 0x1 ;  /* 0x0000000105059836 */ /* 0x000fe20000000000 */
[----:B------:R-:W-:Y:S01]  /*0df0*/  ISETP.NE.AND P1, PT, RZ, UR7, PT ;  /* 0x00000007ff007c0c */ /* 0x000fe2000bf25270 */
[----:B0-----:R-:W-:Y:S01]  /*0e00*/  UISETP.NE.AND UP0, UPT, UR9, URZ, UPT ;  /* 0x000000ff0900728c */ /* 0x001fe2000bf05270 */
[----:B------:R-:W-:Y:S01]  /*0e10*/  ISETP.GE.U32.AND P2, PT, R0, UR13, PT ;  /* 0x0000000d00007c0c */ /* 0x000fe2000bf46070 */
[----:B------:R-:W-:Y:S02]  /*0e20*/  @!UP1 UIADD3 UR10, UPT, UPT, UR10, -UR11, URZ ;  /* 0x8000000b0a0a9290 */ /* 0x000fe4000fffe0ff */
[----:B------:R-:W-:Y:S02]  /*0e30*/  USEL UR9, UR5, 0x1, !UP0 ;  /* 0x0000000105097887 */ /* 0x000fe4000c000000 */
[----:B------:R-:W-:-:S02]  /*0e40*/  UISETP.GE.U32.AND UP3, UPT, UR10, UR11, UPT ;  /* 0x0000000b0a00728c */ /* 0x000fc4000bf66070 */
[----:B------:R-:W-:Y:S02]  /*0e50*/  UISETP.GE.AND UP0, UPT, UR6, URZ, UPT ;  /* 0x000000ff0600728c */ /* 0x000fe4000bf06270 */
[----:B------:R-:W-:Y:S02]  /*0e60*/  @!UP1 UIADD3 UR17, UPT, UPT, UR17, 0x1, URZ ;  /* 0x0000000111119890 */ /* 0x000fe4000fffe0ff */
[----:B------:R-:W-:Y:S02]  /*0e70*/  UISETP.NE.AND UP1, UPT, UR8, URZ, UPT ;  /* 0x000000ff0800728c */ /* 0x000fe4000bf25270 */
[----:B------:R-:W-:Y:S01]  /*0e80*/  @P2 VIADD R5, R5, 0x1 ;  /* 0x0000000105052836 */ /* 0x000fe20000000000 */
[----:B------:R-:W-:Y:S02]  /*0e90*/  USHF.R.S32.HI UR6, URZ, 0x1f, UR7 ;  /* 0x0000001fff067899 */ /* 0x000fe40008011407 */
[----:B------:R-:W-:Y:S01]  /*0ea0*/  @UP3 UIADD3 UR17, UPT, UPT, UR17, 0x1, URZ ;  /* 0x0000000111113890 */ /* 0x000fe2000fffe0ff */
[----:B------:R-:W-:Y:S01]  /*0eb0*/  @!P0 IMAD.MOV R5, RZ, RZ, -R5 ;  /* 0x000000ffff058224 */ /* 0x000fe200078e0a05 */
[----:B------:R-:W-:Y:S01]  /*0ec0*/  @!P1 LOP3.LUT R5, RZ, UR13, RZ, 0x33, !PT ;  /* 0x0000000dff059c12 */ /* 0x000fe2000f8e33ff */
[----:B------:R-:W-:-:S02]  /*0ed0*/  USEL UR5, URZ, 0x1, !UP1 ;  /* 0x00000001ff057887 */ /* 0x000fc4000c800000 */
[----:B------:R-:W-:Y:S01]  /*0ee0*/  @!UP0 UIADD3 UR17, UPT, UPT, -UR17, URZ, URZ ;  /* 0x000000ff11118290 */ /* 0x000fe2000fffe1ff */
[----:B------:R-:W-:Y:S01]  /*0ef0*/  ISETP.LT.U32.AND P0, PT, R12, R5, PT ;  /* 0x000000050c00720c */ /* 0x000fe20003f01070 */
[----:B------:R-:W-:Y:S01]  /*0f00*/  ULOP3.LUT UR6, UR6, UR5, URZ, 0xfc, !UPT ;  /* 0x0000000506067292 */ /* 0x000fe2000f8efcff */
[----:B------:R-:W-:Y:S01]  /*0f10*/  SHF.R.S32.HI R7, RZ, 0x1f, R5 ;  /* 0x0000001fff077819 */ /* 0x000fe20000011405 */
[----:B------:R-:W-:-:S03]  /*0f20*/  @!UP2 ULOP3.LUT UR17, URZ, UR4, URZ, 0x33, !UPT ;  /* 0x00000004ff11a292 */ /* 0x000fc6000f8e33ff */
        /* <DEDUP_REMOVED lines=26> */
.L_x_46:
[----:B------:R-:W-:Y:S01]  /*10d0*/  IMAD.MOV.U32 R14, RZ, RZ, R12 ;  /* 0x000000ffff0e7224 */ /* 0x000fe200078e000c */
[----:B------:R-:W-:Y:S01]  /*10e0*/  MOV R20, R8 ;  /* 0x0000000800147202 */ /* 0x000fe20000000f00 */
[----:B------:R-:W-:Y:S01]  /*10f0*/  IMAD.MOV.U32 R17, RZ, RZ, R13 ;  /* 0x000000ffff117224 */ /* 0x000fe200078e000d */
[----:B------:R-:W-:Y:S02]  /*1100*/  MOV R15, R2 ;  /* 0x00000002000f7202 */ /* 0x000fe40000000f00 */
[----:B------:R-:W-:Y:S02]  /*1110*/  MOV R18, 0x1130 ;  /* 0x0000113000127802 */ /* 0x000fe40000000f00 */
[----:B------:R-:W-:Y:S05]  /*1120*/  CALL.REL.NOINC `($__internal_1_$__cuda_sm20_div_s64) ;  /* 0x0000003000fc7944 */ /* 0x000fea0003c00000 */
[----:B------:R-:W-:Y:S02]  /*1130*/  MOV R30, R12 ;  /* 0x0000000c001e7202 */ /* 0x000fe40000000f00 */
[----:B------:R-:W-:Y:S02]  /*1140*/  MOV R31, R13 ;  /* 0x0000000d001f7202 */ /* 0x000fe40000000f00 */
.L_x_47:
[----:B------:R-:W-:Y:S05]  /*1150*/  BSYNC.RECONVERGENT B0 ;  /* 0x0000000000007941 */ /* 0x000fea0003800200 */
.L_x_45:
        /* <DEDUP_REMOVED lines=18> */
[----:B------:R-:W-:-:S05]  /*1280*/  IMAD R0, R6, R0, R5 ;  /* 0x0000000006007224 */ /* 0x000fca00078e0205 */
[----:B------:R-:W-:-:S13]  /*1290*/  ISETP.GT.U32.AND P1, PT, R7, R0, PT ;  /* 0x000000000700720c */ /* 0x000fda0003f24070 */
[----:B------:R-:W-:Y:S02]  /*12a0*/  @!P1 IMAD.IADD R0, R0, 0x1, -R7 ;  /* 0x0000000100009824 */ /* 0x000fe400078e0a07 */
[----:B------:R-:W-:Y:S01]  /*12b0*/  @!P1 VIADD R6, R6, 0x1 ;  /* 0x0000000106069836 */ /* 0x000fe20000000000 */
[----:B------:R-:W-:Y:S02]  /*12c0*/  ISETP.NE.AND P1, PT, RZ, UR22, PT ;  /* 0x00000016ff007c0c */ /* 0x000fe4000bf25270 */
[-C--:B------:R-:W-:Y:S02]  /*12d0*/  ISETP.GE.U32.AND P2, PT, R0, R7.reuse, PT ;  /* 0x000000070000720c */ /* 0x080fe40003f46070 */
[----:B------:R-:W-:-:S04]  /*12e0*/  LOP3.LUT R0, R4, R7, RZ, 0x3c, !PT ;  /* 0x0000000704007212 */ /* 0x000fc800078e3cff */
[----:B------:R-:W-:-:S07]  /*12f0*/  ISETP.GE.AND P0, PT, R0, RZ, PT ;  /* 0x000000ff0000720c */ /* 0x000fce0003f06270 */
[----:B------:R-:W-:-:S06]  /*1300*/  @P2 VIADD R6, R6, 0x1 ;  /* 0x0000000106062836 */ /* 0x000fcc0000000000 */
        /* <DEDUP_REMOVED lines=30> */
.L_x_49:
[----:B------:R-:W-:Y:S01]  /*14f0*/  IMAD.MOV.U32 R14, RZ, RZ, R24 ;  /* 0x000000ffff0e7224 */ /* 0x000fe200078e0018 */
[----:B------:R-:W-:Y:S01]  /*1500*/  MOV R17, R25 ;  /* 0x0000001900117202 */ /* 0x000fe20000000f00 */
[----:B------:R-:W-:Y:S01]  /*1510*/  IMAD.MOV.U32 R20, RZ, RZ, R7 ;  /* 0x000000ffff147224 */ /* 0x000fe200078e0007 */
[----:B------:R-:W-:Y:S02]  /*1520*/  MOV R18, 0x1540 ;  /* 0x0000154000127802 */ /* 0x000fe40000000f00 */
[----:B------:R-:W-:Y:S05]  /*1530*/  CALL.REL.NOINC `($__internal_1_$__cuda_sm20_div_s64) ;  /* 0x0000002c00f87944 */ /* 0x000fea0003c00000 */
[----:B------:R-:W-:Y:S02]  /*1540*/  MOV R14, R12 ;  /* 0x0000000c000e7202 */ /* 0x000fe40000000f00 */
[----:B------:R-:W-:Y:S02]  /*1550*/  MOV R15, R13 ;  /* 0x0000000d000f7202 */ /* 0x000fe40000000f00 */
.L_x_50:
[----:B------:R-:W-:Y:S05]  /*1560*/  BSYNC.RECONVERGENT B0 ;  /* 0x0000000000007941 */ /* 0x000fea0003800200 */
.L_x_48:
        /* <DEDUP_REMOVED lines=10> */
[----:B------:R-:W-:-:S04]  /*1610*/  ISETP.GT.AND.EX P2, PT, R10, RZ, PT, P2 ;  /* 0x000000ff0a00720c */ /* 0x000fc80003f44320 */
[----:B-1----:R-:W-:Y:S02]  /*1620*/  ISETP.GE.OR P3, PT, R5, UR4, !P2 ;  /* 0x0000000405007c0c */ /* 0x002fe4000d766670 */
[----:B------:R-:W-:-:S11]  /*1630*/  ISETP.GE.OR P2, PT, R17, UR4, !P2 ;  /* 0x0000000411007c0c */ /* 0x000fd6000d746670 */
[----:B------:R-:W0:Y:S01]  /*1640*/  @!P3 LDC.64 R12, c[0x0][0x428] ;  /* 0x00010a00ff0cbb82 */ /* 0x000e220000000a00 */
[C---:B------:R-:W-:Y:S02]  /*1650*/  @!P3 IADD3 R20, P1, PT, R6.reuse, UR20, RZ ;  /* 0x000000140614bc10 */ /* 0x040fe4000ff3e0ff */
[----:B------:R-:W-:-:S03]  /*1660*/  @!P2 IADD3 R18, P0, PT, R6, UR20, RZ ;  /* 0x000000140612ac10 */ /* 0x000fc6000ff1e0ff */
[----:B------:R-:W-:Y:S02]  /*1670*/  @!P3 IMAD.X R21, RZ, RZ, RZ, P1 ;  /* 0x000000ffff15b224 */ /* 0x000fe400008e06ff */
[----:B------:R-:W1:Y:S01]  /*1680*/  @!P2 LDC.64 R10, c[0x0][0x428] ;  /* 0x00010a00ff0aab82 */ /* 0x000e620000000a00 */
[----:B------:R-:W-:Y:S02]  /*1690*/  @!P2 IMAD.X R19, RZ, RZ, RZ, P0 ;  /* 0x000000ffff13a224 */ /* 0x000fe400000e06ff */
[----:B------:R-:W-:-:S04]  /*16a0*/  @!P3 IMAD.WIDE.U32 R20, R5, UR21, R20 ;  /* 0x000000150514bc25 */ /* 0x000fc8000f8e0014 */
[----:B------:R-:W-:-:S04]  /*16b0*/  @!P2 IMAD.WIDE.U32 R18, R17, UR21, R18 ;  /* 0x000000151112ac25 */ /* 0x000fc8000f8e0012 */
[----:B------:R-:W-:Y:S02]  /*16c0*/  @!P3 IMAD R6, R5, UR15, R21 ;  /* 0x0000000f0506bc24 */ /* 0x000fe4000f8e0215 */
[----:B------:R-:W-:Y:S01]  /*16d0*/  @!P2 IMAD R16, R17, UR15, R19 ;  /* 0x0000000f1110ac24 */ /* 0x000fe2000f8e0213 */
[----:B0-----:R-:W-:-:S04]  /*16e0*/  @!P3 LEA R22, P1, R20, R12, 0x2 ;  /* 0x0000000c1416b211 */ /* 0x001fc800078210ff */
[----:B------:R-:W-:Y:S01]  /*16f0*/  @!P3 LEA.HI.X R23, R20, R13, R6, 0x2, P1 ;  /* 0x0000000d1417b211 */ /* 0x000fe200008f1406 */
[----:B------:R-:W-:Y:S01]  /*1700*/  IMAD.MOV.U32 R6, RZ, RZ, -0x800000 ;  /* 0xff800000ff067424 */ /* 0x000fe200078e00ff */
[----:B-1----:R-:W-:Y:S01]  /*1710*/  @!P2 LEA R24, P0, R18, R10, 0x2 ;  /* 0x0000000a1218a211 */ /* 0x002fe200078010ff */
[----:B------:R-:W-:-:S03]  /*1720*/  IMAD.MOV.U32 R10, RZ, RZ, -0x800000 ;  /* 0xff800000ff0a7424 */ /* 0x000fc600078e00ff */
[----:B------:R-:W-:-:S03]  /*1730*/  @!P2 LEA.HI.X R25, R18, R11, R16, 0x2, P0 ;  /* 0x0000000b1219a211 */ /* 0x000fc600000f1410 */
[----:B--2---:R-:W2:Y:S04]  /*1740*/  @!P3 LDG.E R10, desc[UR10][R22.64] ;  /* 0x0000000a160ab981 */ /* 0x004ea8000c1e1900 */
[----:B------:R0:W3:Y:S01]  /*1750*/  @!P2 LDG.E R6, desc[UR10][R24.64] ;  /* 0x0000000a1806a981 */ /* 0x0000e2000c1e1900 */
[C---:B------:R-:W-:Y:S01]  /*1760*/  ISETP.GT.U32.AND P1, PT, R0.reuse, 0xff, PT ;  /* 0x000000ff0000780c */ /* 0x040fe20003f24070 */
[----:B------:R-:W-:Y:S01]  /*1770*/  USHF.R.S32.HI UR4, URZ, 0x1f, UR22 ;  /* 0x0000001fff047899 */ /* 0x000fe20008011416 */
[----:B------:R-:W-:Y:S01]  /*1780*/  ISETP.GT.U32.AND P0, PT, R0, 0x7f, PT ;  /* 0x0000007f0000780c */ /* 0x000fe20003f04070 */
[----:B------:R-:W-:Y:S01]  /*1790*/  BSSY.RECONVERGENT B1, `(.L_x_51) ;  /* 0x00001bc000017945 */ /* 0x000fe20003800200 */
[----:B------:R-:W-:Y:S01]  /*17a0*/  SHF.R.U32.HI R21, RZ, 0x5, R0 ;  /* 0x00000005ff157819 */ /* 0x000fe20000011600 */
[----:B------:R-:W-:-:S08]  /*17b0*/  ULOP3.LUT UR4, UR4, 0x1, URZ, 0xfc, !UPT ;  /* 0x0000000104047892 */ /* 0x000fd0000f8efcff */
[----:B------:R-:W1:Y:S01]  /*17c0*/  @!P1 S2R R12, SR_CgaCtaId ;  /* 0x00000000000c9919 */ /* 0x000e620000008800 */
[----:B------:R-:W-:Y:S02]  /*17d0*/  @!P1 MOV R17, 0x400 ;  /* 0x0000040000119802 */ /* 0x000fe40000000f00 */
[----:B------:R-:W-:Y:S01]  /*17e0*/  @!P1 SHF.L.U32 R18, R0, 0x2, RZ ;  /* 0x0000000200129819 */ /* 0x000fe200000006ff */
[----:B------:R-:W4:Y:S01]  /*17f0*/  @!P0 S2R R11, SR_CgaCtaId ;  /* 0x00000000000b8919 */ /* 0x000f220000008800 */
[----:B------:R-:W-:Y:S02]  /*1800*/  @!P0 MOV R20, 0x400 ;  /* 0x0000040000148802 */ /* 0x000fe40000000f00 */
[----:B------:R-:W-:Y:S01]  /*1810*/  @!P1 LOP3.LUT R19, R18, 0xc, RZ, 0xc0, !PT ;  /* 0x0000000c12139812 */ /* 0x000fe200078ec0ff */
[----:B------:R-:W5:Y:S01]  /*1820*/  @!P0 S2R R13, SR_CgaCtaId ;  /* 0x00000000000d8919 */ /* 0x000f620000008800 */
[----:B------:R-:W-:Y:S01]  /*1830*/  @!P0 MOV R16, 0x400 ;  /* 0x0000040000108802 */ /* 0x000fe20000000f00 */
[----:B0-----:R-:W-:Y:S01]  /*1840*/  IMAD.MOV.U32 R24, RZ, RZ, -0x800000 ;  /* 0xff800000ff187424 */ /* 0x001fe200078e00ff */
[----:B------:R-:W-:-:S02]  /*1850*/  MOV R25, 0xff800000 ;  /* 0xff80000000197802 */ /* 0x000fc40000000f00 */
[----:B-1----:R-:W-:Y:S01]  /*1860*/  @!P1 LEA R12, R12, R17, 0x18 ;  /* 0x000000110c0c9211 */ /* 0x002fe200078ec0ff */
[----:B------:R-:W-:Y:S01]  /*1870*/  @!P0 IMAD.SHL.U32 R17, R0, 0x4, RZ ;  /* 0x0000000400118824 */ /* 0x000fe200078e00ff */
[----:B----4-:R-:W-:-:S03]  /*1880*/  @!P0 LEA R11, R11, R20, 0x18 ;  /* 0x000000140b0b8211 */ /* 0x010fc600078ec0ff */
[----:B------:R-:W-:Y:S01]  /*1890*/  @!P1 IMAD.IADD R12, R19, 0x1, R12 ;  /* 0x00000001130c9824 */ /* 0x000fe200078e020c */
[----:B------:R-:W-:Y:S02]  /*18a0*/  @!P0 LOP3.LUT R18, R17, 0xc, RZ, 0xc0, !PT ;  /* 0x0000000c11128812 */ /* 0x000fe400078ec0ff */
[----:B-----5:R-:W-:Y:S01]  /*18b0*/  @!P0 LEA R16, R13, R16, 0x18 ;  /* 0x000000100d108211 */ /* 0x020fe200078ec0ff */
[----:B------:R-:W-:Y:S02]  /*18c0*/  @!P1 IMAD R13, R5, 0x14, R12 ;  /* 0x00000014050d9824 */ /* 0x000fe400078e020c */
[----:B------:R-:W-:Y:S01]  /*18d0*/  @!P0 IMAD.IADD R18, R18, 0x1, R11 ;  /* 0x0000000112128824 */ /* 0x000fe200078e020b */
[----:B------:R-:W-:Y:S01]  /*18e0*/  @!P0 LOP3.LUT R11, R0, 0x1f, RZ, 0xc0, !PT ;  /* 0x0000001f000b8812 */ /* 0x000fe200078ec0ff */
[----:B------:R-:W-:Y:S02]  /*18f0*/  @!P0 IMAD R16, R21, 0x4, R16 ;  /* 0x0000000415108824 */ /* 0x000fe400078e0210 */
[----:B------:R-:W-:-:S02]  /*1900*/  @!P0 IMAD R17, R5, 0x14, R18 ;  /* 0x0000001405118824 */ /* 0x000fc400078e0212 */
[----:B------:R-:W-:Y:S01]  /*1910*/  @!P0 IMAD R16, R11, 0x14, R16 ;  /* 0x000000140b108824 */ /* 0x000fe200078e0210 */
[----:B------:R-:W0:Y:S02]  /*1920*/  LDC R5, c[0x0][0x434] ;  /* 0x00010d00ff057b82 */ /* 0x000e240000000800 */
[----:B0-----:R-:W-:Y:S01]  /*1930*/  IABS R11, R5 ;  /* 0x00000005000b7213 */ /* 0x001fe20000000000 */
[----:B--2---:R-:W-:Y:S04]  /*1940*/  @!P1 STS [R13], R10 ;  /* 0x0000000a0d009388 */ /* 0x004fe80000000800 */
[----:B---3--:R-:W-:Y:S01]  /*1950*/  @!P0 STS [R17+0x280], R6 ;  /* 0x0002800611008388 */ /* 0x008fe20000000800 */
[----:B------:R-:W-:Y:S06]  /*1960*/  BAR.SYNC.DEFER_BLOCKING 0x0 ;  /* 0x0000000000007b1d */ /* 0x000fec0000010000 */
[----:B------:R-:W-:Y:S04]  /*1970*/  @!P0 LDS R24, [R16] ;  /* 0x0000000010188984 */ /* 0x000fe80000000800 */
[----:B------:R-:W0:Y:S02]  /*1980*/  @!P0 LDS R25, [R16+0x280] ;  /* 0x0002800010198984 */ /* 0x000e240000000800 */
[----:B0-----:R-:W-:-:S05]  /*1990*/  FMNMX.FTZ R20, R25, R24, !PT ;  /* 0x0000001819147209 */ /* 0x001fca0007810000 */
[----:B------:R-:W0:Y:S02]  /*19a0*/  SHFL.BFLY PT, R27, R20, 0x10, 0x1f ;  /* 0x0e001f00141b7f89 */ /* 0x000e2400000e0000 */
[----:B0-----:R-:W-:-:S05]  /*19b0*/  FMNMX.FTZ R27, R20, R27, !PT ;  /* 0x0000001b141b7209 */ /* 0x001fca0007810000 */
[----:B------:R-:W0:Y:S02]  /*19c0*/  SHFL.BFLY PT, R12, R27, 0x8, 0x1f ;  /* 0x0d001f001b0c7f89 */ /* 0x000e2400000e0000 */
[----:B0-----:R-:W-:Y:S02]  /*19d0*/  FMNMX.FTZ R10, R27, R12, !PT ;  /* 0x0000000c1b0a7209 */ /* 0x001fe40007810000 */
[----:B------:R-:W0:Y:S03]  /*19e0*/  I2F.RP R12, R11 ;  /* 0x0000000b000c7306 */ /* 0x000e260000209400 */
[----:B------:R-:W1:Y:S05]  /*19f0*/  SHFL.BFLY PT, R23, R10, 0x4, 0x1f ;  /* 0x0c801f000a177f89 */ /* 0x000e6a00000e0000 */
[----:B0-----:R-:W0:Y:S01]  /*1a00*/  MUFU.RCP R18, R12 ;  /* 0x0000000c00127308 */ /* 0x001e220000001000 */
[----:B-1----:R-:W-:-:S05]  /*1a10*/  FMNMX.FTZ R23, R10, R23, !PT ;  /* 0x000000170a177209 */ /* 0x002fca0007810000 */
[----:B------:R-:W1:Y:S01]  /*1a20*/  SHFL.BFLY PT, R16, R23, 0x2, 0x1f ;  /* 0x0c401f0017107f89 */ /* 0x000e6200000e0000 */
[----:B0-----:R-:W-:-:S04]  /*1a30*/  VIADD R18, R18, 0xffffffe ;  /* 0x0ffffffe12127836 */ /* 0x001fc80000000000 */
[----:B------:R-:W0:Y:S02]  /*1a40*/  F2I.FTZ.U32.TRUNC.NTZ R19, R18 ;  /* 0x0000001200137305 */ /* 0x000e24000021f000 */
[--C-:B0-----:R-:W-:Y:S02]  /*1a50*/  IMAD.MOV R6, RZ, RZ, -R19.reuse ;  /* 0x000000ffff067224 */ /* 0x101fe400078e0a13 */
[----:B------:R-:W-:Y:S01]  /*1a60*/  IMAD.MOV.U32 R18, RZ, RZ, RZ ;  /* 0x000000ffff127224 */ /* 0x000fe200078e00ff */
[----:B-1----:R-:W-:Y:S01]  /*1a70*/  FMNMX.FTZ R16, R23, R16, !PT ;  /* 0x0000001017107209 */ /* 0x002fe20007810000 */
[----:B------:R-:W-:Y:S01]  /*1a80*/  IMAD R17, R6, R11, RZ ;  /* 0x0000000b06117224 */ /* 0x000fe200078e02ff */
[----:B------:R-:W-:Y:S02]  /*1a90*/  IABS R6, R4 ;  /* 0x0000000400067213 */ /* 0x000fe40000000000 */
[----:B------:R-:W-:Y:S01]  /*1aa0*/  LOP3.LUT R4, R4, R5, RZ, 0x3c, !PT ;  /* 0x0000000504047212 */ /* 0x000fe200078e3cff */
[----:B------:R-:W0:Y:S01]  /*1ab0*/  SHFL.BFLY PT, R13, R16, 0x1, 0x1f ;  /* 0x0c201f00100d7f89 */ /* 0x000e2200000e0000 */
[----:B------:R-:W-:-:S06]  /*1ac0*/  IMAD.HI.U32 R17, R19, R17, R18 ;  /* 0x0000001113117227 */ /* 0x000fcc00078e0012 */
[----:B------:R-:W-:-:S04]  /*1ad0*/  IMAD.HI.U32 R12, R17, R6, RZ ;  /* 0x00000006110c7227 */ /* 0x000fc800078e00ff */
[----:B------:R-:W-:-:S04]  /*1ae0*/  IMAD.MOV R10, RZ, RZ, -R12 ;  /* 0x000000ffff0a7224 */ /* 0x000fc800078e0a0c */
[----:B------:R-:W-:-:S05]  /*1af0*/  IMAD R6, R11, R10, R6 ;  /* 0x0000000a0b067224 */ /* 0x000fca00078e0206 */
[----:B------:R-:W-:Y:S02]  /*1b00*/  ISETP.GT.U32.AND P0, PT, R11, R6, PT ;  /* 0x000000060b00720c */ /* 0x000fe40003f04070 */
[----:B0-----:R-:W-:Y:S02]  /*1b10*/  FMNMX.FTZ R13, R16, R13, !PT ;  /* 0x0000000d100d7209 */ /* 0x001fe40007810000 */
[----:B------:R-:W0:Y:S02]  /*1b20*/  LDC R16, c[0x0][0x3e0] ;  /* 0x0000f800ff107b82 */ /* 0x000e240000000800 */
[----:B------:R-:W-:-:S04]  /*1b30*/  FSETP.NEU.FTZ.AND P1, PT, R13, -INF , PT ;  /* 0xff8000000d00780b */ /* 0x000fc80003f3d000 */
[----:B------:R-:W-:-:S03]  /*1b40*/  FSEL R10, R13, RZ, P1 ;  /* 0x000000ff0d0a7208 */ /* 0x000fc60000800000 */
[----:B------:R-:W-:Y:S01]  /*1b50*/  @!P0 IMAD.IADD R6, R6, 0x1, -R11 ;  /* 0x0000000106068824 */ /* 0x000fe200078e0a0b */
[----:B------:R-:W-:Y:S02]  /*1b60*/  ISETP.GE.AND P1, PT, R4, RZ, PT ;  /* 0x000000ff0400720c */ /* 0x000fe40003f26270 */
[----:B------:R-:W-:Y:S01]  /*1b70*/  @!P0 IADD3 R12, PT, PT, R12, 0x1, RZ ;  /* 0x000000010c0c8810 */ /* 0x000fe20007ffe0ff */
[C---:B------:R-:W-:Y:S01]  /*1b80*/  FADD.FTZ R17, -R10.reuse, R24 ;  /* 0x000000180a117221 */ /* 0x040fe20000010100 */
[----:B------:R-:W-:Y:S01]  /*1b90*/  FADD.FTZ R13, -R10, R25 ;  /* 0x000000190a0d7221 */ /* 0x000fe20000010100 */
[----:B------:R-:W-:Y:S02]  /*1ba0*/  ISETP.GE.U32.AND P2, PT, R6, R11, PT ;  /* 0x0000000b0600720c */ /* 0x000fe40003f46070 */
[----:B------:R-:W-:Y:S01]  /*1bb0*/  FMUL.FTZ R17, R17, 1.4426950216293334961 ;  /* 0x3fb8aa3b11117820 */ /* 0x000fe20000410000 */
[----:B------:R-:W-:Y:S01]  /*1bc0*/  FMUL.FTZ R13, R13, 1.4426950216293334961 ;  /* 0x3fb8aa3b0d0d7820 */ /* 0x000fe20000410000 */
[----:B------:R-:W-:-:S03]  /*1bd0*/  ISETP.NE.AND P0, PT, R5, RZ, PT ;  /* 0x000000ff0500720c */ /* 0x000fc60003f05270 */
[----:B------:R-:W-:Y:S04]  /*1be0*/  MUFU.EX2 R22, R13 ;  /* 0x0000000d00167308 */ /* 0x000fe80000000800 */
[----:B------:R-:W1:Y:S01]  /*1bf0*/  MUFU.EX2 R17, R17 ;  /* 0x0000001100117308 */ /* 0x000e620000000800 */
[----:B0-----:R-:W-:Y:S01]  /*1c00*/  IABS R6, R16 ;  /* 0x0000001000067213 */ /* 0x001fe20000000000 */
[----:B------:R-:W-:-:S03]  /*1c10*/  @P2 VIADD R12, R12, 0x1 ;  /* 0x000000010c0c2836 */ /* 0x000fc60000000000 */
[----:B------:R-:W0:Y:S01]  /*1c20*/  I2F.RP R19, R6 ;  /* 0x0000000600137306 */ /* 0x000e220000209400 */
[----:B------:R-:W-:Y:S01]  /*1c30*/  @!P1 IMAD.MOV R12, RZ, RZ, -R12 ;  /* 0x000000ffff0c9224 */ /* 0x000fe200078e0a0c */
[----:B------:R-:W-:-:S05]  /*1c40*/  @!P0 LOP3.LUT R12, RZ, R5, RZ, 0x33, !PT ;  /* 0x00000005ff0c8212 */ /* 0x000fca00078e33ff */
[----:B------:R-:W-:Y:S01]  /*1c50*/  IMAD R4, R12, UR4, RZ ;  /* 0x000000040c047c24 */ /* 0x000fe2000f8e02ff */
[----:B------:R-:W2:Y:S01]  /*1c60*/  LDCU UR4, c[0x0][0x430] ;  /* 0x00008600ff0477ac */ /* 0x000ea20008000800 */
[----:B-1----:R-:W-:-:S03]  /*1c70*/  FADD.FTZ R22, R17, R22 ;  /* 0x0000001611167221 */ /* 0x002fc60000010000 */
[----:B------:R-:W-:Y:S02]  /*1c80*/  IABS R18, R4 ;  /* 0x0000000400127213 */ /* 0x000fe40000000000 */
[----:B------:R-:W1:Y:S01]  /*1c90*/  SHFL.BFLY PT, R17, R22, 0x10, 0x1f ;  /* 0x0e001f0016117f89 */ /* 0x000e6200000e0000 */
[----:B0-----:R-:W0:Y:S01]  /*1ca0*/  MUFU.RCP R28, R19 ;  /* 0x00000013001c7308 */ /* 0x001e220000001000 */
[----:B------:R-:W-:-:S07]  /*1cb0*/  ISETP.NE.AND P5, PT, R4, RZ, PT ;  /* 0x000000ff0400720c */ /* 0x000fce0003fa5270 */
[----:B------:R-:W3:Y:S01]  /*1cc0*/  I2F.RP R20, R18 ;  /* 0x0000001200147306 */ /* 0x000ee20000209400 */
[----:B--2---:R-:W-:-:S04]  /*1cd0*/  IMAD R5, R5, UR4, RZ ;  /* 0x0000000405057c24 */ /* 0x004fc8000f8e02ff */
[----:B------:R-:W-:Y:S02]  /*1ce0*/  IMAD R5, R4, R5, RZ ;  /* 0x0000000504057224 */ /* 0x000fe400078e02ff */
[----:B0-----:R-:W-:-:S04]  /*1cf0*/  VIADD R28, R28, 0xffffffe ;  /* 0x0ffffffe1c1c7836 */ /* 0x001fc80000000000 */
[----:B------:R0:W-:Y:S01]  /*1d00*/  F2I.FTZ.U32.TRUNC.NTZ R29, R28 ;  /* 0x0000001c001d7305 */ /* 0x0001e2000021f000 */
[----:B-1----:R-:W-:-:S05]  /*1d10*/  FADD.FTZ R17, R22, R17 ;  /* 0x0000001116117221 */ /* 0x002fca0000010000 */
[----:B------:R-:W1:Y:S02]  /*1d20*/  SHFL.BFLY PT, R26, R17, 0x8, 0x1f ;  /* 0x0d001f00111a7f89 */ /* 0x000e6400000e0000 */
[----:B---3--:R-:W2:Y:S01]  /*1d30*/  MUFU.RCP R11, R20 ;  /* 0x00000014000b7308 */ /* 0x008ea20000001000 */
[----:B0-----:R-:W-:Y:S02]  /*1d40*/  IMAD.MOV.U32 R28, RZ, RZ, RZ ;  /* 0x000000ffff1c7224 */ /* 0x001fe400078e00ff */
[----:B--2---:R-:W-:Y:S02]  /*1d50*/  VIADD R22, R11, 0xffffffe ;  /* 0x0ffffffe0b167836 */ /* 0x004fe40000000000 */
[----:B-1----:R-:W-:-:S03]  /*1d60*/  FADD.FTZ R26, R17, R26 ;  /* 0x0000001a111a7221 */ /* 0x002fc60000010000 */
[----:B------:R-:W0:Y:S01]  /*1d70*/  F2I.FTZ.U32.TRUNC.NTZ R23, R22 ;  /* 0x0000001600177305 */ /* 0x000e22000021f000 */
[----:B------:R-:W-:Y:S01]  /*1d80*/  IADD3 R17, PT, PT, RZ, -R29, RZ ;  /* 0x8000001dff117210 */ /* 0x000fe20007ffe0ff */
[----:B------:R-:W1:Y:S01]  /*1d90*/  SHFL.BFLY PT, R13, R26, 0x4, 0x1f ;  /* 0x0c801f001a0d7f89 */ /* 0x000e6200000e0000 */
[----:B0-----:R-:W-:Y:S02]  /*1da0*/  IMAD.MOV R11, RZ, RZ, -R23 ;  /* 0x000000ffff0b7224 */ /* 0x001fe400078e0a17 */
[----:B------:R-:W-:Y:S02]  /*1db0*/  IMAD.MOV.U32 R22, RZ, RZ, RZ ;  /* 0x000000ffff167224 */ /* 0x000fe400078e00ff */
[----:B-1----:R-:W-:Y:S01]  /*1dc0*/  FADD.FTZ R13, R26, R13 ;  /* 0x0000000d1a0d7221 */ /* 0x002fe20000010000 */
[----:B------:R-:W-:Y:S02]  /*1dd0*/  IMAD R26, R11, R18, RZ ;  /* 0x000000120b1a7224 */ /* 0x000fe400078e02ff */
[----:B------:R-:W-:-:S02]  /*1de0*/  VIADD R11, R18, UR18 ;  /* 0x00000012120b7c36 */ /* 0x000fc40008000000 */
[----:B------:R-:W0:Y:S01]  /*1df0*/  SHFL.BFLY PT, R20, R13, 0x2, 0x1f ;  /* 0x0c401f000d147f89 */ /* 0x000e2200000e0000 */
[----:B------:R-:W-:Y:S01]  /*1e00*/  IMAD.HI.U32 R26, R23, R26, R22 ;  /* 0x0000001a171a7227 */ /* 0x000fe200078e0016 */
[----:B------:R-:W-:-:S03]  /*1e10*/  IABS R23, R4 ;  /* 0x0000000400177213 */ /* 0x000fc60000000000 */
[----:B------:R-:W-:Y:S01]  /*1e20*/  IMAD R22, R17, R6, RZ ;  /* 0x0000000611167224 */ /* 0x000fe200078e02ff */
[----:B------:R-:W-:Y:S01]  /*1e30*/  IABS R17, R11 ;  /* 0x0000000b00117213 */ /* 0x000fe20000000000 */
[----:B------:R-:W-:Y:S02]  /*1e40*/  IMAD.MOV R23, RZ, RZ, -R23 ;  /* 0x000000ffff177224 */ /* 0x000fe400078e0a17 */
[----:B------:R-:W-:-:S04]  /*1e50*/  IMAD.HI.U32 R22, R29, R22, R28 ;  /* 0x000000161d167227 */ /* 0x000fc800078e001c */
[----:B------:R-:W-:-:S04]  /*1e60*/  IMAD.HI.U32 R26, R26, R17, RZ ;  /* 0x000000111a1a7227 */ /* 0x000fc800078e00ff */
[----:B------:R-:W-:-:S04]  /*1e70*/  IMAD.HI.U32 R22, R22, R17, RZ ;  /* 0x0000001116167227 */ /* 0x000fc800078e00ff */
[--C-:B------:R-:W-:Y:S02]  /*1e80*/  IMAD R23, R26, R23, R17.reuse ;  /* 0x000000171a177224 */ /* 0x100fe400078e0211 */
[----:B0-----:R-:W-:Y:S01]  /*1e90*/  FADD.FTZ R20, R13, R20 ;  /* 0x000000140d147221 */ /* 0x001fe20000010000 */
[----:B------:R-:W-:Y:S02]  /*1ea0*/  IMAD.MOV R13, RZ, RZ, -R22 ;  /* 0x000000ffff0d7224 */ /* 0x000fe400078e0a16 */
[----:B------:R-:W-:Y:S02]  /*1eb0*/  ISETP.GT.U32.AND P2, PT, R18, R23, PT ;  /* 0x000000171200720c */ /* 0x000fe40003f44070 */
[----:B------:R-:W-:Y:S01]  /*1ec0*/  IMAD R13, R6, R13, R17 ;  /* 0x0000000d060d7224 */ /* 0x000fe200078e0211 */
[----:B------:R-:W0:Y:S01]  /*1ed0*/  SHFL.BFLY PT, R19, R20, 0x1, 0x1f ;  /* 0x0c201f0014137f89 */ /* 0x000e2200000e0000 */
[C---:B------:R-:W-:Y:S02]  /*1ee0*/  LOP3.LUT R17, R11.reuse, R18, RZ, 0x3c, !PT ;  /* 0x000000120b117212 */ /* 0x040fe400078e3cff */
[----:B------:R-:W-:-:S02]  /*1ef0*/  LOP3.LUT R11, R11, R16, RZ, 0x3c, !PT ;  /* 0x000000100b0b7212 */ /* 0x000fc400078e3cff */
[----:B------:R-:W-:Y:S02]  /*1f00*/  ISETP.GT.U32.AND P0, PT, R6, R13, PT ;  /* 0x0000000d0600720c */ /* 0x000fe40003f04070 */
[----:B------:R-:W-:-:S03]  /*1f10*/  ISETP.GE.AND P3, PT, R17, RZ, PT ;  /* 0x000000ff1100720c */ /* 0x000fc60003f66270 */
[-C--:B------:R-:W-:Y:S01]  /*1f20*/  @!P2 IADD3 R23, PT, PT, R23, -R18.reuse, RZ ;  /* 0x800000121717a210 */ /* 0x080fe20007ffe0ff */
[----:B------:R-:W-:Y:S01]  /*1f30*/  @!P2 VIADD R26, R26, 0x1 ;  /* 0x000000011a1aa836 */ /* 0x000fe20000000000 */
[----:B------:R-:W-:Y:S02]  /*1f40*/  ISETP.GE.AND P2, PT, R11, RZ, PT ;  /* 0x000000ff0b00720c */ /* 0x000fe40003f46270 */
[----:B------:R-:W-:-:S04]  /*1f50*/  ISETP.GE.U32.AND P1, PT, R23, R18, PT ;  /* 0x000000121700720c */ /* 0x000fc80003f26070 */
[----:B------:R-:W-:Y:S02]  /*1f60*/  @!P0 IMAD.IADD R13, R13, 0x1, -R6 ;  /* 0x000000010d0d8824 */ /* 0x000fe400078e0a06 */
[----:B------:R-:W-:Y:S01]  /*1f70*/  @!P0 VIADD R22, R22, 0x1 ;  /* 0x0000000116168836 */ /* 0x000fe20000000000 */
[----:B------:R-:W-:Y:S02]  /*1f80*/  ISETP.NE.AND P0, PT, R16, RZ, PT ;  /* 0x000000ff1000720c */ /* 0x000fe40003f05270 */
[----:B------:R-:W-:Y:S01]  /*1f90*/  ISETP.GE.U32.AND P4, PT, R13, R6, PT ;  /* 0x000000060d00720c */ /* 0x000fe20003f86070 */
[----:B0-----:R-:W-:Y:S01]  /*1fa0*/  FADD.FTZ R19, R20, R19 ;  /* 0x0000001314137221 */ /* 0x001fe20000010000 */
[----:B------:R-:W-:Y:S02]  /*1fb0*/  SHF.R.S32.HI R6, RZ, 0x1f, R4 ;  /* 0x0000001fff067819 */ /* 0x000fe40000011404 */
[----:B------:R-:W-:Y:S02]  /*1fc0*/  @P1 VIADD R26, R26, 0x1 ;  /* 0x000000011a1a1836 */ /* 0x000fe40000000000 */
[----:B------:R-:W-:-:S02]  /*1fd0*/  FSETP.NE.FTZ.AND P1, PT, R19, RZ, PT ;  /* 0x000000ff1300720b */ /* 0x000fc40003f35000 */
[----:B------:R-:W-:Y:S01]  /*1fe0*/  @!P3 IMAD.MOV R26, RZ, RZ, -R26 ;  /* 0x000000ffff1ab224 */ /* 0x000fe200078e0a1a */
[----:B------:R-:W-:Y:S02]  /*1ff0*/  ISETP.NE.AND P3, PT, R12, RZ, PT ;  /* 0x000000ff0c00720c */ /* 0x000fe40003f65270 */
[----:B------:R-:W-:Y:S02]  /*2000*/  @!P5 LOP3.LUT R26, RZ, R18, RZ, 0x33, !PT ;  /* 0x00000012ff1ad212 */ /* 0x000fe400078e33ff */
[----:B------:R-:W-:Y:S02]  /*2010*/  SEL R11, RZ, 0x1, !P3 ;  /* 0x00000001ff0b7807 */ /* 0x000fe40005800000 */
[----:B------:R-:W-:Y:S02]  /*2020*/  @P4 IADD3 R22, PT, PT, R22, 0x1, RZ ;  /* 0x0000000116164810 */ /* 0x000fe40007ffe0ff */
[----:B------:R-:W-:Y:S02]  /*2030*/  SHF.R.S32.HI R13, RZ, 0x1f, R26 ;  /* 0x0000001fff0d7819 */ /* 0x000fe4000001141a */
[----:B------:R-:W-:Y:S01]  /*2040*/  LOP3.LUT R11, R6, R11, RZ, 0xfc, !PT ;  /* 0x0000000b060b7212 */ /* 0x000fe200078efcff */
[----:B------:R-:W-:Y:S01]  /*2050*/  IMAD.MOV.U32 R12, RZ, RZ, R22 ;  /* 0x000000ffff0c7224 */ /* 0x000fe200078e0016 */
[----:B------:R-:W0:Y:S01]  /*2060*/  @P1 MUFU.LG2 R19, R19 ;  /* 0x0000001300131308 */ /* 0x000e220000000c00 */
[----:B------:R-:W-:-:S02]  /*2070*/  IMAD.MOV.U32 R22, RZ, RZ, 0x7f800000 ;  /* 0x7f800000ff167424 */ /* 0x000fc400078e00ff */
[----:B------:R-:W-:Y:S01]  /*2080*/  @!P2 IMAD.MOV R12, RZ, RZ, -R12 ;  /* 0x000000ffff0ca224 */ /* 0x000fe200078e0a0c */
[----:B------:R-:W-:Y:S02]  /*2090*/  @!P0 LOP3.LUT R12, RZ, R16, RZ, 0x33, !PT ;  /* 0x00000010ff0c8212 */ /* 0x000fe400078e33ff */
[----:B------:R-:W-:Y:S02]  /*20a0*/  LOP3.LUT P0, RZ, R0, 0x39f, RZ, 0xc0, !PT ;  /* 0x0000039f00ff7812 */ /* 0x000fe4000780c0ff */
[----:B------:R-:W-:Y:S01]  /*20b0*/  ISETP.LT.U32.AND P2, PT, R14, R26, PT ;  /* 0x0000001a0e00720c */ /* 0x000fe20003f41070 */
[----:B------:R-:W-:-:S03]  /*20c0*/  IMAD R12, R12, UR9, RZ ;  /* 0x000000090c0c7c24 */ /* 0x000fc6000f8e02ff */
[----:B------:R-:W-:Y:S01]  /*20d0*/  ISETP.LT.AND.EX P2, PT, R15, R13, PT, P2 ;  /* 0x0000000d0f00720c */ /* 0x000fe20003f41320 */
[----:B------:R-:W-:-:S03]  /*20e0*/  IMAD R4, R11, R12, RZ ;  /* 0x0000000c0b047224 */ /* 0x000fc600078e02ff */
[----:B------:R-:W-:Y:S01]  /*20f0*/  SEL R6, R14, R26, P2 ;  /* 0x0000001a0e067207 */ /* 0x000fe20001000000 */
[----:B0-----:R-:W-:Y:S02]  /*2100*/  @P1 FFMA.FTZ R22, R19, 0.69314718246459960938, R10 ;  /* 0x3f31721813161823 */ /* 0x001fe4000001000a */
        /* <DEDUP_REMOVED lines=13> */
[----:B------:R-:W-:Y:S02]  /*21e0*/  IMAD R15, R11, UR19, RZ ;  /* 0x000000130b0f7c24 */ /* 0x000fe4000f8e02ff */
[----:B------:R-:W-:Y:S01]  /*21f0*/  IMAD.WIDE.U32 R12, R16, UR19, RZ ;  /* 0x00000013100c7c25 */ /* 0x000fe2000f8e00ff */
[----:B------:R-:W-:Y:S02]  /*2200*/  ISETP.GE.U32.AND P0, PT, R10, 0x3, PT ;  /* 0x000000030a00780c */ /* 0x000fe40003f06070 */
[----:B------:R-:W-:Y:S01]  /*2210*/  IADD3.X R10, PT, PT, RZ, R11, RZ, P1, !PT ;  /* 0x0000000bff0a7210 */ /* 0x000fe20000ffe4ff */
[----:B------:R-:W-:-:S03]  /*2220*/  IMAD R15, R16, UR14, R15 ;  /* 0x0000000e100f7c24 */ /* 0x000fc6000f8e020f */
[----:B------:R-:W-:Y:S02]  /*2230*/  ISETP.GE.U32.AND.EX P0, PT, R10, RZ, PT, P0 ;  /* 0x000000ff0a00720c */ /* 0x000fe40003f06100 */
        /* <DEDUP_REMOVED lines=32> */
.L_x_54:
[----:B------:R-:W-:Y:S01]  /*2440*/  IMAD.MOV.U32 R14, RZ, RZ, R28 ;  /* 0x000000ffff0e7224 */ /* 0x000fe200078e001c */
[----:B------:R-:W-:Y:S01]  /*2450*/  MOV R17, RZ ;  /* 0x000000ff00117202 */ /* 0x000fe20000000f00 */
[----:B------:R-:W-:Y:S01]  /*2460*/  IMAD.MOV.U32 R20, RZ, RZ, R32 ;  /* 0x000000ffff147224 */ /* 0x000fe200078e0020 */
[----:B------:R-:W-:Y:S02]  /*2470*/  MOV R18, 0x2490 ;  /* 0x0000249000127802 */ /* 0x000fe40000000f00 */
[----:B------:R-:W-:Y:S05]  /*2480*/  CALL.REL.NOINC `($__internal_1_$__cuda_sm20_div_s64) ;  /* 0x0000002000247944 */ /* 0x000fea0003c00000 */
[----:B------:R-:W-:Y:S02]  /*2490*/  IADD3 R11, PT, PT, -R12, RZ, RZ ;  /* 0x000000ff0c0b7210 */ /* 0x000fe40007ffe1ff */
[----:B------:R-:W-:-:S03]  /*24a0*/  MOV R29, R13 ;  /* 0x0000000d001d7202 */ /* 0x000fc60000000f00 */
[----:B------:R-:W-:Y:S01]  /*24b0*/  IMAD R10, R32, R11, R28 ;  /* 0x0000000b200a7224 */ /* 0x000fe200078e021c */
[----:B------:R-:W-:-:S07]  /*24c0*/  MOV R28, R12 ;  /* 0x0000000c001c7202 */ /* 0x000fce0000000f00 */
.L_x_55:
[----:B------:R-:W-:Y:S01]  /*24d0*/  IABS R14, UR19 ;  /* 0x00000013000e7c13 */ /* 0x000fe20008000000 */
[----:B------:R-:W-:Y:S01]  /*24e0*/  IMAD R2, R2, R9, RZ ;  /* 0x0000000902027224 */ /* 0x000fe200078e02ff */
[----:B------:R-:W-:Y:S01]  /*24f0*/  IABS R11, UR19 ;  /* 0x00000013000b7c13 */ /* 0x000fe20008000000 */
[----:B------:R-:W-:Y:S01]  /*2500*/  BSSY.RECONVERGENT B0, `(.L_x_56) ;  /* 0x0000040000007945 */ /* 0x000fe20003800200 */
[----:B------:R-:W0:Y:S01]  /*2510*/  I2F.U32.RP R15, R14 ;  /* 0x0000000e000f7306 */ /* 0x000e220000209000 */
[----:B------:R-:W-:Y:S01]  /*2520*/  IABS R12, R10 ;  /* 0x0000000a000c7213 */ /* 0x000fe20000000000 */
[----:B------:R-:W-:Y:S01]  /*2530*/  IMAD R3, R8, R3, R2 ;  /* 0x0000000308037224 */ /* 0x000fe200078e0202 */
[----:B------:R-:W-:-:S04]  /*2540*/  LOP3.LUT R2, R10, UR19, RZ, 0x3c, !PT ;  /* 0x000000130a027c12 */ /* 0x000fc8000f8e3cff */
[----:B------:R-:W-:Y:S01]  /*2550*/  ISETP.GE.AND P0, PT, R2, RZ, PT ;  /* 0x000000ff0200720c */ /* 0x000fe20003f06270 */
[----:B0-----:R-:W0:Y:S02]  /*2560*/  MUFU.RCP R18, R15 ;  /* 0x0000000f00127308 */ /* 0x001e240000001000 */
[----:B0-----:R-:W-:-:S06]  /*2570*/  VIADD R18, R18, 0xffffffe ;  /* 0x0ffffffe12127836 */ /* 0x001fcc0000000000 */
[----:B------:R-:W0:Y:S02]  /*2580*/  F2I.FTZ.U32.TRUNC.NTZ R19, R18 ;  /* 0x0000001200137305 */ /* 0x000e24000021f000 */
[----:B0-----:R-:W-:Y:S01]  /*2590*/  IMAD.MOV R13, RZ, RZ, -R19 ;  /* 0x000000ffff0d7224 */ /* 0x001fe200078e0a13 */
[----:B------:R-:W-:-:S03]  /*25a0*/  MOV R18, RZ ;  /* 0x000000ff00127202 */ /* 0x000fc60000000f00 */
[----:B------:R-:W-:-:S04]  /*25b0*/  IMAD R13, R13, R14, RZ ;  /* 0x0000000e0d0d7224 */ /* 0x000fc800078e02ff */
[----:B------:R-:W-:-:S04]  /*25c0*/  IMAD.HI.U32 R19, R19, R13, R18 ;  /* 0x0000000d13137227 */ /* 0x000fc800078e0012 */
[----:B------:R-:W-:Y:S02]  /*25d0*/  IMAD.MOV R13, RZ, RZ, -R11 ;  /* 0x000000ffff0d7224 */ /* 0x000fe400078e0a0b */
[----:B------:R-:W-:-:S04]  /*25e0*/  IMAD.HI.U32 R11, R19, R12, RZ ;  /* 0x0000000c130b7227 */ /* 0x000fc800078e00ff */
[----:B------:R-:W-:Y:S02]  /*25f0*/  IMAD R13, R11, R13, R12 ;  /* 0x0000000d0b0d7224 */ /* 0x000fe400078e020c */
[----:B------:R-:W-:-:S03]  /*2600*/  IMAD.WIDE.U32 R18, R8, R9, RZ ;  /* 0x0000000908127225 */ /* 0x000fc600078e00ff */
[----:B------:R-:W-:Y:S01]  /*2610*/  ISETP.GT.U32.AND P1, PT, R14, R13, PT ;  /* 0x0000000d0e00720c */ /* 0x000fe20003f24070 */
[----:B------:R-:W-:Y:S02]  /*2620*/  IMAD.IADD R3, R19, 0x1, R3 ;  /* 0x0000000113037824 */ /* 0x000fe400078e0203 */
[----:B------:R-:W-:-:S04]  /*2630*/  IMAD.WIDE.U32 R32, R18, R30, RZ ;  /* 0x0000001e12207225 */ /* 0x000fc800078e00ff */
[----:B------:R-:W-:-:S04]  /*2640*/  IMAD R3, R3, R30, RZ ;  /* 0x0000001e03037224 */ /* 0x000fc800078e02ff */
[----:B------:R-:W-:Y:S02]  /*2650*/  IMAD R15, R31, R18, R3 ;  /* 0x000000121f0f7224 */ /* 0x000fe400078e0203 */
[-C--:B------:R-:W-:Y:S02]  /*2660*/  @!P1 IADD3 R13, PT, PT, R13, -R14.reuse, RZ ;  /* 0x8000000e0d0d9210 */ /* 0x080fe40007ffe0ff */
[----:B------:R-:W-:Y:S01]  /*2670*/  @!P1 IADD3 R11, PT, PT, R11, 0x1, RZ ;  /* 0x000000010b0b9810 */ /* 0x000fe20007ffe0ff */
[----:B------:R-:W-:Y:S01]  /*2680*/  IMAD.IADD R15, R33, 0x1, R15 ;  /* 0x00000001210f7824 */ /* 0x000fe200078e020f */
[----:B------:R-:W-:Y:S02]  /*2690*/  ISETP.GE.U32.AND P2, PT, R13, R14, PT ;  /* 0x0000000e0d00720c */ /* 0x000fe40003f46070 */
[----:B------:R-:W-:Y:S02]  /*26a0*/  ISETP.NE.AND P1, PT, RZ, UR19, PT ;  /* 0x00000013ff007c0c */ /* 0x000fe4000bf25270 */
[----:B------:R-:W-:-:S09]  /*26b0*/  LOP3.LUT R2, R29, R15, RZ, 0xfc, !PT ;  /* 0x0000000f1d027212 */ /* 0x000fd200078efcff */
[----:B------:R-:W-:-:S05]  /*26c0*/  @P2 VIADD R11, R11, 0x1 ;  /* 0x000000010b0b2836 */ /* 0x000fca0000000000 */
[----:B------:R-:W-:-:S04]  /*26d0*/  MOV R3, R11 ;  /* 0x0000000b00037202 */ /* 0x000fc80000000f00 */
[----:B------:R-:W-:Y:S02]  /*26e0*/  @!P0 IADD3 R3, PT, PT, -R3, RZ, RZ ;  /* 0x000000ff03038210 */ /* 0x000fe40007ffe1ff */
[----:B------:R-:W-:Y:S02]  /*26f0*/  ISETP.NE.U32.AND P0, PT, R2, RZ, PT ;  /* 0x000000ff0200720c */ /* 0x000fe40003f05070 */
[----:B------:R-:W-:-:S04]  /*2700*/  @!P1 LOP3.LUT R3, RZ, UR19, RZ, 0x33, !PT ;  /* 0x00000013ff039c12 */ /* 0x000fc8000f8e33ff */
[----:B------:R-:W-:-:S05]  /*2710*/  IADD3 R11, PT, PT, -R3, RZ, RZ ;  /* 0x000000ff030b7210 */ /* 0x000fca0007ffe1ff */
[----:B------:R-:W-:Y:S02]  /*2720*/  IMAD R2, R11, UR19, R10 ;  /* 0x000000130b027c24 */ /* 0x000fe4000f8e020a */
[----:B------:R-:W-:Y:S05]  /*2730*/  @P0 BRA `(.L_x_57) ;  /* 0x0000000000540947 */ /* 0x000fea0003800000 */
[----:B------:R-:W0:Y:S01]  /*2740*/  I2F.U32.RP R15, R32 ;  /* 0x00000020000f7306 */ /* 0x000e220000209000 */
[----:B------:R-:W-:Y:S01]  /*2750*/  HFMA2 R12, -RZ, RZ, 0, 0 ;  /* 0x00000000ff0c7431 */ /* 0x000fe200000001ff */
[----:B------:R-:W-:-:S06]  /*2760*/  ISETP.NE.U32.AND P0, PT, R32, RZ, PT ;  /* 0x000000ff2000720c */ /* 0x000fcc0003f05070 */
[----:B0-----:R-:W0:Y:S02]  /*2770*/  MUFU.RCP R14, R15 ;  /* 0x0000000f000e7308 */ /* 0x001e240000001000 */
[----:B0-----:R-:W-:-:S06]  /*2780*/  IADD3 R14, PT, PT, R14, 0xffffffe, RZ ;  /* 0x0ffffffe0e0e7810 */ /* 0x001fcc0007ffe0ff */
[----:B------:R-:W0:Y:S02]  /*2790*/  F2I.FTZ.U32.TRUNC.NTZ R13, R14 ;  /* 0x0000000e000d7305 */ /* 0x000e24000021f000 */
[----:B0-----:R-:W-:-:S04]  /*27a0*/  IMAD.MOV R10, RZ, RZ, -R13 ;  /* 0x000000ffff0a7224 */ /* 0x001fc800078e0a0d */
        /* <DEDUP_REMOVED lines=14> */
.L_x_57:
[----:B------:R-:W-:Y:S01]  /*2890*/  IMAD.MOV.U32 R14, RZ, RZ, R28 ;  /* 0x000000ffff0e7224 */ /* 0x000fe200078e001c */
[----:B------:R-:W-:Y:S01]  /*28a0*/  MOV R17, R29 ;  /* 0x0000001d00117202 */ /* 0x000fe20000000f00 */
[----:B------:R-:W-:Y:S01]  /*28b0*/  IMAD.MOV.U32 R20, RZ, RZ, R32 ;  /* 0x000000ffff147224 */ /* 0x000fe200078e0020 */
[----:B------:R-:W-:Y:S02]  /*28c0*/  MOV R18, 0x28e0 ;  /* 0x000028e000127802 */ /* 0x000fe40000000f00 */
[----:B------:R-:W-:Y:S05]  /*28d0*/  CALL.REL.NOINC `($__internal_1_$__cuda_sm20_div_s64) ;  /* 0x0000001c00107944 */ /* 0x000fea0003c00000 */
[----:B------:R-:W-:-:S05]  /*28e0*/  IADD3 R11, PT, PT, -R12, RZ, RZ ;  /* 0x000000ff0c0b7210 */ /* 0x000fca0007ffe1ff */
[----:B------:R-:W-:Y:S02]  /*28f0*/  IMAD R28, R11, R32, R28 ;  /* 0x000000200b1c7224 */ /* 0x000fe400078e021c */
.L_x_58:
[----:B------:R-:W-:Y:S05]  /*2900*/  BSYNC.RECONVERGENT B0 ;  /* 0x0000000000007941 */ /* 0x000fea0003800200 */
.L_x_56:
[----:B------:R-:W-:Y:S01]  /*2910*/  IABS R18, R9 ;  /* 0x0000000900127213 */ /* 0x000fe20000000000 */
[----:B------:R-:W0:Y:S01]  /*2920*/  LDCU.U8 UR8, c[0x0][0x549] ;  /* 0x0000a920ff0877ac */ /* 0x000e220008000000 */
[-C--:B------:R-:W-:Y:S02]  /*2930*/  IABS R15, R7.reuse ;  /* 0x00000007000f7213 */ /* 0x080fe40000000000 */
[----:B------:R-:W1:Y:S01]  /*2940*/  I2F.U32.RP R10, R18 ;  /* 0x00000012000a7306 */ /* 0x000e620000209000 */
[----:B------:R-:W-:Y:S01]  /*2950*/  IABS R13, R16 ;  /* 0x00000010000d7213 */ /* 0x000fe20000000000 */
[----:B------:R-:W2:Y:S01]  /*2960*/  LDCU.64 UR4, c[0x0][0x430] ;  /* 0x00008600ff0477ac */ /* 0x000ea20008000a00 */
[----:B------:R-:W-:Y:S02]  /*2970*/  IABS R14, R6 ;  /* 0x00000006000e7213 */ /* 0x000fe40000000000 */
[----:B------:R-:W-:Y:S02]  /*2980*/  IABS R17, R8 ;  /* 0x0000000800117213 */ /* 0x000fe40000000000 */
[----:B------:R-:W-:Y:S01]  /*2990*/  IABS R27, R28 ;  /* 0x0000001c001b7213 */ /* 0x000fe20000000000 */
[----:B------:R-:W3:Y:S01]  /*29a0*/  I2F.U32.RP R11, R15 ;  /* 0x0000000f000b7306 */ /* 0x000ee20000209000 */
[----:B------:R-:W-:-:S02]  /*29b0*/  IABS R20, R7 ;  /* 0x0000000700147213 */ /* 0x000fc40000000000 */
[----:B------:R-:W-:-:S03]  /*29c0*/  ISETP.NE.AND P5, PT, R9, RZ, PT ;  /* 0x000000ff0900720c */ /* 0x000fc60003fa5270 */
[----:B------:R-:W-:Y:S01]  /*29d0*/  IMAD.MOV R20, RZ, RZ, -R20 ;  /* 0x000000ffff147224 */ /* 0x000fe200078e0a14 */
[----:B0-----:R-:W-:Y:S01]  /*29e0*/  UISETP.NE.AND UP0, UPT, UR8, URZ, UPT ;  /* 0x000000ff0800728c */ /* 0x001fe2000bf05270 */
[----:B-1----:R-:W0:Y:S03]  /*29f0*/  MUFU.RCP R10, R10 ;  /* 0x0000000a000a7308 */ /* 0x002e260000001000 */
[----:B--2---:R-:W-:Y:S02]  /*2a00*/  USEL UR8, UR4, 0x1, UP0 ;  /* 0x0000000104087887 */ /* 0x004fe40008000000 */
[----:B------:R-:W-:-:S03]  /*2a10*/  UIMAD UR4, UR5, UR4, URZ ;  /* 0x00000004050472a4 */ /* 0x000fc6000f8e02ff */
[----:B---3--:R-:W1:Y:S01]  /*2a20*/  MUFU.RCP R36, R11 ;  /* 0x0000000b00247308 */ /* 0x008e620000001000 */
[----:B------:R-:W-:Y:S02]  /*2a30*/  USHF.R.S32.HI UR12, URZ, 0x1f, UR8 ;  /* 0x0000001fff0c7899 */ /* 0x000fe40008011408 */
[----:B------:R-:W-:-:S05]  /*2a40*/  UIMAD UR5, UR8, UR5, URZ ;  /* 0x00000005080572a4 */ /* 0x000fca000f8e02ff */
[----:B------:R-:W2:Y:S01]  /*2a50*/  I2F.U32.RP R19, R13 ;  /* 0x0000000d00137306 */ /* 0x000ea20000209000 */
[----:B0-----:R-:W-:-:S07]  /*2a60*/  VIADD R34, R10, 0xffffffe ;  /* 0x0ffffffe0a227836 */ /* 0x001fce0000000000 */
[----:B------:R-:W0:Y:S01]  /*2a70*/  F2I.FTZ.U32.TRUNC.NTZ R35, R34 ;  /* 0x0000002200237305 */ /* 0x000e22000021f000 */
[----:B-1----:R-:W-:-:S07]  /*2a80*/  VIADD R36, R36, 0xffffffe ;  /* 0x0ffffffe24247836 */ /* 0x002fce0000000000 */
[----:B--2---:R-:W1:Y:S01]  /*2a90*/  MUFU.RCP R31, R19 ;  /* 0x00000013001f7308 */ /* 0x004e620000001000 */
[----:B0-----:R-:W-:-:S07]  /*2aa0*/  IMAD.MOV R11, RZ, RZ, -R35 ;  /* 0x000000ffff0b7224 */ /* 0x001fce00078e0a23 */
[----:B------:R0:W2:Y:S01]  /*2ab0*/  F2I.FTZ.U32.TRUNC.NTZ R37, R36 ;  /* 0x0000002400257305 */ /* 0x0000a2000021f000 */
[----:B------:R-:W-:Y:S02]  /*2ac0*/  IMAD.MOV.U32 R34, RZ, RZ, RZ ;  /* 0x000000ffff227224 */ /* 0x000fe400078e00ff */
[----:B------:R-:W-:Y:S01]  /*2ad0*/  IMAD R26, R11, R18, RZ ;  /* 0x000000120b1a7224 */ /* 0x000fe200078e02ff */
[----:B------:R-:W-:-:S03]  /*2ae0*/  IABS R11, R12 ;  /* 0x0000000c000b7213 */ /* 0x000fc60000000000 */
[----:B------:R-:W-:Y:S01]  /*2af0*/  IMAD.HI.U32 R26, R35, R26, R34 ;  /* 0x0000001a231a7227 */ /* 0x000fe200078e0022 */
[----:B------:R-:W3:Y:S01]  /*2b00*/  I2F.U32.RP R10, R14 ;  /* 0x0000000e000a7306 */ /* 0x000ee20000209000 */
[----:B------:R-:W-:Y:S02]  /*2b10*/  IABS R34, R9 ;  /* 0x0000000900227213 */ /* 0x000fe40000000000 */
[----:B-1----:R-:W-:Y:S02]  /*2b20*/  IADD3 R31, PT, PT, R31, 0xffffffe, RZ ;  /* 0x0ffffffe1f1f7810 */ /* 0x002fe40007ffe0ff */
[----:B------:R-:W-:-:S04]  /*2b30*/  IMAD.HI.U32 R29, R26, R27, RZ ;  /* 0x0000001b1a1d7227 */ /* 0x000fc800078e00ff */
[----:B0-----:R-:W-:Y:S01]  /*2b40*/  HFMA2 R36, -RZ, RZ, 0, 0 ;  /* 0x00000000ff247431 */ /* 0x001fe200000001ff */
[----:B------:R-:W-:Y:S01]  /*2b50*/  I2F.U32.RP R32, R17 ;  /* 0x0000001100207306 */ /* 0x000fe20000209000 */
[----:B--2---:R-:W-:Y:S02]  /*2b60*/  IMAD.MOV R30, RZ, RZ, -R37 ;  /* 0x000000ffff1e7224 */ /* 0x004fe400078e0a25 */
[----:B------:R-:W-:Y:S02]  /*2b70*/  IMAD.MOV R34, RZ, RZ, -R34 ;  /* 0x000000ffff227224 */ /* 0x000fe400078e0a22 */
[----:B------:R-:W-:Y:S02]  /*2b80*/  IMAD R30, R30, R15, RZ ;  /* 0x0000000f1e1e7224 */ /* 0x000fe400078e02ff */
[----:B------:R-:W-:Y:S01]  /*2b90*/  IMAD R27, R29, R34, R27 ;  /* 0x000000221d1b7224 */ /* 0x000fe200078e021b */
[----:B------:R-:W0:Y:S01]  /*2ba0*/  F2I.FTZ.U32.TRUNC.NTZ R31, R31 ;  /* 0x0000001f001f7305 */ /* 0x000e22000021f000 */
[----:B------:R-:W-:-:S03]  /*2bb0*/  IMAD.HI.U32 R30, R37, R30, R36 ;  /* 0x0000001e251e7227 */ /* 0x000fc600078e0024 */
[----:B------:R-:W-:-:S03]  /*2bc0*/  ISETP.GT.U32.AND P3, PT, R18, R27, PT ;  /* 0x0000001b1200720c */ /* 0x000fc60003f64070 */
[----:B------:R-:W-:Y:S01]  /*2bd0*/  IMAD.HI.U32 R23, R30, R11, RZ ;  /* 0x0000000b1e177227 */ /* 0x000fe200078e00ff */
[----:B---3--:R-:W1:Y:S03]  /*2be0*/  MUFU.RCP R10, R10 ;  /* 0x0000000a000a7308 */ /* 0x008e660000001000 */
[----:B------:R-:W-:Y:S01]  /*2bf0*/  IMAD R20, R23, R20, R11 ;  /* 0x0000001417147224 */ /* 0x000fe200078e020b */
[----:B------:R-:W-:Y:S01]  /*2c00*/  IABS R11, R3 ;  /* 0x00000003000b7213 */ /* 0x000fe20000000000 */
[----:B------:R-:W-:Y:S01]  /*2c10*/  IMAD.MOV.U32 R30, RZ, RZ, RZ ;  /* 0x000000ffff1e7224 */ /* 0x000fe200078e00ff */
[----:B0-----:R-:W-:Y:S02]  /*2c20*/  IADD3 R26, PT, PT, RZ, -R31, RZ ;  /* 0x8000001fff1a7210 */ /* 0x001fe40007ffe0ff */
[----:B------:R-:W0:Y:S01]  /*2c30*/  MUFU.RCP R32, R32 ;  /* 0x0000002000207308 */ /* 0x000e220000001000 */
[----:B------:R-:W-:Y:S01]  /*2c40*/  ISETP.GT.U32.AND P1, PT, R15, R20, PT ;  /* 0x000000140f00720c */ /* 0x000fe20003f24070 */
[----:B------:R-:W-:Y:S01]  /*2c50*/  @!P3 IMAD.IADD R27, R27, 0x1, -R18 ;  /* 0x000000011b1bb824 */ /* 0x000fe200078e0a12 */
[----:B------:R-:W-:Y:S01]  /*2c60*/  @!P3 IADD3 R29, PT, PT, R29, 0x1, RZ ;  /* 0x000000011d1db810 */ /* 0x000fe20007ffe0ff */
[----:B------:R-:W-:Y:S01]  /*2c70*/  IMAD R19, R26, R13, RZ ;  /* 0x0000000d1a137224 */ /* 0x000fe200078e02ff */
[----:B------:R-:W-:-:S02]  /*2c80*/  LOP3.LUT R26, R28, R9, RZ, 0x3c, !PT ;  /* 0x000000091c1a7212 */ /* 0x000fc400078e3cff */
[----:B------:R-:W-:Y:S01]  /*2c90*/  ISETP.GE.U32.AND P6, PT, R27, R18, PT ;  /* 0x000000121b00720c */ /* 0x000fe20003fc6070 */
[----:B------:R-:W-:Y:S01]  /*2ca0*/  IMAD.HI.U32 R19, R31, R19, R30 ;  /* 0x000000131f137227 */ /* 0x000fe200078e001e */
[----:B------:R-:W-:Y:S02]  /*2cb0*/  LOP3.LUT R18, R12, R7, RZ, 0x3c, !PT ;  /* 0x000000070c127212 */ /* 0x000fe400078e3cff */
[----:B-1----:R-:W-:Y:S02]  /*2cc0*/  IADD3 R30, PT, PT, R10, 0xffffffe, RZ ;  /* 0x0ffffffe0a1e7810 */ /* 0x002fe40007ffe0ff */
[----:B------:R-:W-:Y:S01]  /*2cd0*/  IABS R10, R16 ;  /* 0x00000010000a7213 */ /* 0x000fe20000000000 */
[----:B------:R-:W-:Y:S01]  /*2ce0*/  IMAD.HI.U32 R19, R19, R11, RZ ;  /* 0x0000000b13137227 */ /* 0x000fe200078e00ff */
[-C--:B------:R-:W-:Y:S01]  /*2cf0*/  @!P1 IADD3 R20, PT, PT, R20, -R15.reuse, RZ ;  /* 0x8000000f14149210 */ /* 0x080fe20007ffe0ff */
[----:B------:R-:W1:Y:S01]  /*2d00*/  F2I.FTZ.U32.TRUNC.NTZ R31, R30 ;  /* 0x0000001e001f7305 */ /* 0x000e62000021f000 */
[----:B------:R-:W-:Y:S01]  /*2d10*/  ISETP.GE.AND P0, PT, R18, RZ, PT ;  /* 0x000000ff1200720c */ /* 0x000fe20003f06270 */
[----:B0-----:R-:W-:Y:S01]  /*2d20*/  VIADD R32, R32, 0xffffffe ;  /* 0x0ffffffe20207836 */ /* 0x001fe20000000000 */
[----:B------:R-:W-:Y:S01]  /*2d30*/  ISETP.GE.U32.AND P4, PT, R20, R15, PT ;  /* 0x0000000f1400720c */ /* 0x000fe20003f86070 */
[----:B------:R-:W-:Y:S01]  /*2d40*/  IMAD.MOV R10, RZ, RZ, -R10 ;  /* 0x000000ffff0a7224 */ /* 0x000fe200078e0a0a */
[----:B------:R-:W-:Y:S01]  /*2d50*/  ISETP.GE.AND P2, PT, R26, RZ, PT ;  /* 0x000000ff1a00720c */ /* 0x000fe20003f46270 */
[----:B------:R-:W-:Y:S01]  /*2d60*/  @!P1 VIADD R23, R23, 0x1 ;  /* 0x0000000117179836 */ /* 0x000fe20000000000 */
[----:B------:R-:W-:Y:S01]  /*2d70*/  ISETP.NE.AND P3, PT, R7, RZ, PT ;  /* 0x000000ff0700720c */ /* 0x000fe20003f65270 */
[----:B------:R-:W0:Y:S01]  /*2d80*/  F2I.FTZ.U32.TRUNC.NTZ R33, R32 ;  /* 0x0000002000217305 */ /* 0x000e22000021f000 */
[----:B------:R-:W-:Y:S01]  /*2d90*/  IMAD R18, R19, R10, R11 ;  /* 0x0000000a13127224 */ /* 0x000fe200078e020b */
[----:B------:R-:W-:Y:S01]  /*2da0*/  IABS R20, R8 ;  /* 0x0000000800147213 */ /* 0x000fe20000000000 */
[----:B------:R-:W-:-:S03]  /*2db0*/  @P6 VIADD R29, R29, 0x1 ;  /* 0x000000011d1d6836 */ /* 0x000fc60000000000 */
[----:B------:R-:W-:Y:S01]  /*2dc0*/  ISETP.GT.U32.AND P1, PT, R13, R18, PT ;  /* 0x000000120d00720c */ /* 0x000fe20003f24070 */
[----:B-1----:R-:W-:Y:S02]  /*2dd0*/  IMAD.MOV R10, RZ, RZ, -R31 ;  /* 0x000000ffff0a7224 */ /* 0x002fe400078e0a1f */
[----:B------:R-:W-:Y:S02]  /*2de0*/  HFMA2 R30, -RZ, RZ, 0, 0 ;  /* 0x00000000ff1e7431 */ /* 0x000fe400000001ff */
[----:B------:R-:W-:Y:S02]  /*2df0*/  @P4 VIADD R23, R23, 0x1 ;  /* 0x0000000117174836 */ /* 0x000fe40000000000 */
[----:B------:R-:W-:Y:S01]  /*2e00*/  IMAD R11, R10, R14, RZ ;  /* 0x0000000e0a0b7224 */ /* 0x000fe200078e02ff */
[----:B------:R-:W-:Y:S01]  /*2e10*/  IABS R10, R6 ;  /* 0x00000006000a7213 */ /* 0x000fe20000000000 */
[----:B------:R-:W-:Y:S01]  /*2e20*/  @!P0 IMAD.MOV R23, RZ, RZ, -R23 ;  /* 0x000000ffff178224 */ /* 0x000fe200078e0a17 */
[----:B------:R-:W-:Y:S01]  /*2e30*/  @!P3 LOP3.LUT R23, RZ, R7, RZ, 0x33, !PT ;  /* 0x00000007ff17b212 */ /* 0x000fe200078e33ff */
[----:B0-----:R-:W-:Y:S01]  /*2e40*/  IMAD.MOV R15, RZ, RZ, -R33 ;  /* 0x000000ffff0f7224 */ /* 0x001fe200078e0a21 */
[----:B------:R-:W-:Y:S01]  /*2e50*/  MOV R32, RZ ;  /* 0x000000ff00207202 */ /* 0x000fe20000000f00 */
[----:B------:R-:W-:Y:S01]  /*2e60*/  @!P2 IMAD.MOV R29, RZ, RZ, -R29 ;  /* 0x000000ffff1da224 */ /* 0x000fe200078e0a1d */
[----:B------:R-:W-:Y:S01]  /*2e70*/  @!P5 LOP3.LUT R29, RZ, R9, RZ, 0x33, !PT ;  /* 0x00000009ff1dd212 */ /* 0x000fe200078e33ff */
[----:B------:R-:W-:Y:S01]  /*2e80*/  IMAD R15, R15, R17, RZ ;  /* 0x000000110f0f7224 */ /* 0x000fe200078e02ff */
[----:B------:R-:W-:Y:S01]  /*2e90*/  IADD3 R10, PT, PT, RZ, -R10, RZ ;  /* 0x8000000aff0a7210 */ /* 0x000fe20007ffe0ff */
[----:B------:R-:W-:Y:S01]  /*2ea0*/  IMAD.HI.U32 R30, R31, R11, R30 ;  /* 0x0000000b1f1e7227 */ /* 0x000fe200078e001e */
[----:B------:R-:W-:-:S02]  /*2eb0*/  IABS R11, R23 ;  /* 0x00000017000b7213 */ /* 0x000fc40000000000 */
[----:B------:R-:W-:Y:S01]  /*2ec0*/  IABS R26, R29 ;  /* 0x0000001d001a7213 */ /* 0x000fe20000000000 */
[----:B------:R-:W-:Y:S01]  /*2ed0*/  IMAD.HI.U32 R15, R33, R15, R32 ;  /* 0x0000000f210f7227 */ /* 0x000fe200078e0020 */
[----:B------:R-:W-:Y:S02]  /*2ee0*/  ISETP.NE.AND P2, PT, R16, RZ, PT ;  /* 0x000000ff1000720c */ /* 0x000fe40003f45270 */
[----:B------:R-:W-:Y:S01]  /*2ef0*/  ISETP.NE.AND P5, PT, R8, RZ, PT ;  /* 0x000000ff0800720c */ /* 0x000fe20003fa5270 */
[----:B------:R-:W-:-:S04]  /*2f00*/  IMAD.HI.U32 R30, R30, R11, RZ ;  /* 0x0000000b1e1e7227 */ /* 0x000fc800078e00ff */
[----:B------:R-:W-:Y:S02]  /*2f10*/  IMAD.MOV R20, RZ, RZ, -R20 ;  /* 0x000000ffff147224 */ /* 0x000fe400078e0a14 */
[----:B------:R-:W-:-:S04]  /*2f20*/  IMAD.HI.U32 R15, R15, R26, RZ ;  /* 0x0000001a0f0f7227 */ /* 0x000fc800078e00ff */
[----:B------:R-:W-:Y:S02]  /*2f30*/  IMAD R11, R30, R10, R11 ;  /* 0x0000000a1e0b7224 */ /* 0x000fe400078e020b */
[----:B------:R-:W-:Y:S02]  /*2f40*/  IMAD R20, R15, R20, R26 ;  /* 0x000000140f147224 */ /* 0x000fe400078e021a */
[----:B------:R-:W-:Y:S02]  /*2f50*/  @!P1 IMAD.IADD R18, R18, 0x1, -R13 ;  /* 0x0000000112129824 */ /* 0x000fe400078e0a0d */
[----:B------:R-:W-:Y:S01]  /*2f60*/  @!P1 VIADD R19, R19, 0x1 ;  /* 0x0000000113139836 */ /* 0x000fe20000000000 */
[----:B------:R-:W-:Y:S01]  /*2f70*/  ISETP.GT.U32.AND P1, PT, R14, R11, PT ;  /* 0x0000000b0e00720c */ /* 0x000fe20003f24070 */
[----:B------:R-:W-:Y:S01]  /*2f80*/  IMAD.MOV R10, RZ, RZ, -R29 ;  /* 0x000000ffff0a7224 */ /* 0x000fe200078e0a1d */
[----:B------:R-:W-:Y:S02]  /*2f90*/  ISETP.GT.U32.AND P3, PT, R17, R20, PT ;  /* 0x000000141100720c */ /* 0x000fe40003f64070 */
[----:B------:R-:W-:Y:S01]  /*2fa0*/  ISETP.GE.U32.AND P4, PT, R18, R13, PT ;  /* 0x0000000d1200720c */ /* 0x000fe20003f86070 */
[----:B------:R-:W-:Y:S01]  /*2fb0*/  IMAD R10, R9, R10, R28 ;  /* 0x0000000a090a7224 */ /* 0x000fe200078e021c */
[----:B------:R-:W-:-:S02]  /*2fc0*/  LOP3.LUT R13, R3, R16, RZ, 0x3c, !PT ;  /* 0x00000010030d7212 */ /* 0x000fc400078e3cff */
[----:B------:R-:W-:Y:S02]  /*2fd0*/  LOP3.LUT R9, R23, R6, RZ, 0x3c, !PT ;  /* 0x0000000617097212 */ /* 0x000fe400078e3cff */
[----:B------:R-:W-:-:S03]  /*2fe0*/  ISETP.GE.AND P0, PT, R13, RZ, PT ;  /* 0x000000ff0d00720c */ /* 0x000fc60003f06270 */
[----:B------:R-:W-:Y:S02]  /*2ff0*/  @!P1 IMAD.IADD R11, R11, 0x1, -R14 ;  /* 0x000000010b0b9824 */ /* 0x000fe400078e0a0e */
[----:B------:R-:W-:Y:S01]  /*3000*/  @!P3 IMAD.IADD R20, R20, 0x1, -R17 ;  /* 0x000000011414b824 */ /* 0x000fe200078e0a11 */
[----:B------:R-:W-:Y:S01]  /*3010*/  @!P3 IADD3 R15, PT, PT, R15, 0x1, RZ ;  /* 0x000000010f0fb810 */ /* 0x000fe20007ffe0ff */
[----:B------:R-:W-:Y:S01]  /*3020*/  @!P1 VIADD R30, R30, 0x1 ;  /* 0x000000011e1e9836 */ /* 0x000fe20000000000 */
[----:B------:R-:W-:Y:S02]  /*3030*/  @P4 IADD3 R19, PT, PT, R19, 0x1, RZ ;  /* 0x0000000113134810 */ /* 0x000fe40007ffe0ff */
[----:B------:R-:W-:Y:S02]  /*3040*/  ISETP.GE.U32.AND P4, PT, R11, R14, PT ;  /* 0x0000000e0b00720c */ /* 0x000fe40003f86070 */
[----:B------:R-:W-:Y:S02]  /*3050*/  ISETP.GE.U32.AND P6, PT, R20, R17, PT ;  /* 0x000000111400720c */ /* 0x000fe40003fc6070 */
[----:B------:R-:W-:-:S02]  /*3060*/  LOP3.LUT R11, R29, R8, RZ, 0x3c, !PT ;  /* 0x000000081d0b7212 */ /* 0x000fc400078e3cff */
[----:B------:R-:W-:Y:S02]  /*3070*/  @!P0 IADD3 R19, PT, PT, -R19, RZ, RZ ;  /* 0x000000ff13138210 */ /* 0x000fe40007ffe1ff */
[----:B------:R-:W-:Y:S02]  /*3080*/  @!P2 LOP3.LUT R19, RZ, R16, RZ, 0x33, !PT ;  /* 0x00000010ff13a212 */ /* 0x000fe400078e33ff */
[----:B------:R-:W-:Y:S01]  /*3090*/  ISETP.GE.AND P2, PT, R11, RZ, PT ;  /* 0x000000ff0b00720c */ /* 0x000fe20003f46270 */
[----:B------:R-:W-:Y:S01]  /*30a0*/  IMAD.WIDE R10, R10, UR5, RZ ;  /* 0x000000050a0a7c25 */ /* 0x000fe2000f8e02ff */
[----:B------:R-:W-:Y:S02]  /*30b0*/  ISETP.GE.AND P0, PT, R9, RZ, PT ;  /* 0x000000ff0900720c */ /* 0x000fe40003f06270 */
[----:B------:R-:W-:Y:S01]  /*30c0*/  ISETP.NE.AND P1, PT, R6, RZ, PT ;  /* 0x000000ff0600720c */ /* 0x000fe20003f25270 */
[----:B------:R-:W-:Y:S01]  /*30d0*/  IMAD.WIDE R26, R19, UR9, RZ ;  /* 0x00000009131a7c25 */ /* 0x000fe2000f8e02ff */
[----:B------:R-:W-:-:S03]  /*30e0*/  @P4 IADD3 R30, PT, PT, R30, 0x1, RZ ;  /* 0x000000011e1e4810 */ /* 0x000fc60007ffe0ff */
[----:B------:R-:W-:Y:S02]  /*30f0*/  @P6 VIADD R15, R15, 0x1 ;  /* 0x000000010f0f6836 */ /* 0x000fe40000000000 */
[----:B------:R-:W-:Y:S02]  /*3100*/  IMAD.MOV R19, RZ, RZ, -R19 ;  /* 0x000000ffff137224 */ /* 0x000fe400078e0a13 */
[----:B------:R-:W-:Y:S01]  /*3110*/  @!P2 IMAD.MOV R15, RZ, RZ, -R15 ;  /* 0x000000ffff0fa224 */ /* 0x000fe200078e0a0f */
[----:B------:R-:W-:Y:S01]  /*3120*/  @!P5 LOP3.LUT R15, RZ, R8, RZ, 0x33, !PT ;  /* 0x00000008ff0fd212 */ /* 0x000fe200078e33ff */
[----:B------:R-:W-:Y:S01]  /*3130*/  IMAD.WIDE.U32 R26, R2, UR8, R26 ;  /* 0x00000008021a7c25 */ /* 0x000fe2000f8e001a */
[----:B------:R-:W-:-:S03]  /*3140*/  UIMAD UR8, UR22, UR8, URZ ;  /* 0x00000008160872a4 */ /* 0x000fc6000f8e02ff */
[----:B------:R-:W-:Y:S01]  /*3150*/  @!P0 IMAD.MOV R30, RZ, RZ, -R30 ;  /* 0x000000ffff1e8224 */ /* 0x000fe200078e0a1e */
[----:B------:R-:W-:Y:S01]  /*3160*/  @!P1 LOP3.LUT R30, RZ, R6, RZ, 0x33, !PT ;  /* 0x00000006ff1e9212 */ /* 0x000fe200078e33ff */
[----:B------:R-:W-:Y:S01]  /*3170*/  IMAD R19, R16, R19, R3 ;  /* 0x0000001310137224 */ /* 0x000fe200078e0203 */
[----:B------:R-:W-:Y:S01]  /*3180*/  IADD3 R3, PT, PT, -R23, RZ, RZ ;  /* 0x000000ff17037210 */ /* 0x000fe20007ffe1ff */
[----:B------:R-:W-:Y:S01]  /*3190*/  IMAD R27, R2, UR12, R27 ;  /* 0x0000000c021b7c24 */ /* 0x000fe2000f8e021b */
[----:B------:R-:W-:Y:S01]  /*31a0*/  UIMAD UR12, UR7, UR4, URZ ;  /* 0x00000004070c72a4 */ /* 0x000fe2000f8e02ff */
[----:B------:R-:W-:Y:S01]  /*31b0*/  IMAD.MOV R9, RZ, RZ, -R15 ;  /* 0x000000ffff097224 */ /* 0x000fe200078e0a0f */
[----:B------:R-:W-:Y:S01]  /*31c0*/  IADD3 R2, PT, PT, -R30, RZ, RZ ;  /* 0x000000ff1e027210 */ /* 0x000fe20007ffe1ff */
[----:B------:R-:W-:Y:S01]  /*31d0*/  IMAD.WIDE R26, R19, UR4, R26 ;  /* 0x00000004131a7c25 */ /* 0x000fe2000f8e021a */
[----:B------:R-:W0:Y:S03]  /*31e0*/  LDCU.64 UR4, c[0x0][0x420] ;  /* 0x00008400ff0477ac */ /* 0x000e260008000a00 */
[----:B------:R-:W-:-:S04]  /*31f0*/  IMAD.WIDE R14, R15, UR6, RZ ;  /* 0x000000060f0e7c25 */ /* 0x000fc8000f8e02ff */
[----:B------:R-:W-:Y:S02]  /*3200*/  IMAD R3, R7, R3, R12 ;  /* 0x0000000307037224 */ /* 0x000fe400078e020c */
[----:B------:R-:W-:Y:S02]  /*3210*/  IMAD R9, R8, R9, R29 ;  /* 0x0000000908097224 */ /* 0x000fe400078e021d */
[----:B------:R-:W-:Y:S01]  /*3220*/  IMAD R6, R6, R2, R23 ;  /* 0x0000000206067224 */ /* 0x000fe200078e0217 */
[----:B------:R-:W-:Y:S01]  /*3230*/  IADD3 R2, P1, P0, R14, R26, R10 ;  /* 0x0000001a0e027210 */ /* 0x000fe2000783e00a */
[----:B------:R-:W-:-:S03]  /*3240*/  IMAD.WIDE R12, R3, UR8, RZ ;  /* 0x00000008030c7c25 */ /* 0x000fc6000f8e02ff */
[----:B------:R-:W-:Y:S01]  /*3250*/  IADD3.X R11, PT, PT, R15, R27, R11, P1, P0 ;  /* 0x0000001b0f0b7210 */ /* 0x000fe20000fe040b */
        /* <DEDUP_REMOVED lines=11> */
.L_x_53:
[----:B------:R-:W0:Y:S01]  /*3310*/  LDC.64 R4, c[0x0][0x420] ;  /* 0x00010800ff047b82 */ /* 0x000e220000000a00 */
[----:B------:R-:W-:-:S05]  /*3320*/  IADD3 R2, PT, PT, R21, UR20, RZ ;  /* 0x0000001415027c10 */ /* 0x000fca000fffe0ff */
[----:B0-----:R-:W-:-:S05]  /*3330*/  IMAD.WIDE.U32 R2, R2, 0x4, R4 ;  /* 0x0000000402027825 */ /* 0x001fca00078e0004 */
[----:B------:R0:W-:Y:S02]  /*3340*/  STG.E desc[UR10][R2.64], R22 ;  /* 0x0000001602007986 */ /* 0x0001e4000c10190a */
.L_x_52:
[----:B------:R-:W-:Y:S05]  /*3350*/  BSYNC.RECONVERGENT B1 ;  /* 0x0000000000017941 */ /* 0x000fea0003800200 */
.L_x_51:
[----:B------:R-:W2:Y:S01]  /*3360*/  LDCU UR6, c[0x0][0x534] ;  /* 0x0000a680ff0677ac */ /* 0x000ea20008000800 */
[C---:B01----:R-:W-:Y:S01]  /*3370*/  LOP3.LUT R3, R0.reuse, 0x1f, RZ, 0xc0, !PT ;  /* 0x0000001f00037812 */ /* 0x043fe200078ec0ff */
[----:B------:R-:W0:Y:S01]  /*3380*/  S2UR UR7, SR_CgaCtaId ;  /* 0x00000000000779c3 */ /* 0x000e220000008800 */
[----:B------:R-:W-:Y:S01]  /*3390*/  IMAD.SHL.U32 R20, R0, 0x4, RZ ;  /* 0x0000000400147824 */ /* 0x000fe200078e00ff */
[----:B------:R-:W-:Y:S01]  /*33a0*/  UMOV UR4, 0x400 ;  /* 0x0000040000047882 */ /* 0x000fe20000000000 */
[----:B------:R-:W-:-:S03]  /*33b0*/  LOP3.LUT R2, R3, 0x20, RZ, 0xfc, !PT ;  /* 0x0000002003027812 */ /* 0x000fc600078efcff */
[----:B------:R-:W-:Y:S02]  /*33c0*/  LOP3.LUT R20, R20, 0x7c, RZ, 0xc0, !PT ;  /* 0x0000007c14147812 */ /* 0x000fe400078ec0ff */
[----:B------:R-:W1:Y:S02]  /*33d0*/  LDC R23, c[0x0][0x44c] ;  /* 0x00011300ff177b82 */ /* 0x000e640000000800 */
[----:B------:R-:W-:Y:S02]  /*33e0*/  LOP3.LUT R11, R20, 0x80, RZ, 0xfc, !PT ;  /* 0x00000080140b7812 */ /* 0x000fe400078efcff */
[----:B--2---:R-:W-:Y:S01]  /*33f0*/  ISETP.GE.AND P1, PT, R3, UR6, PT ;  /* 0x0000000603007c0c */ /* 0x004fe2000bf26270 */
[----:B------:R-:W-:Y:S01]  /*3400*/  UISETP.GE.AND UP0, UPT, UR6, 0x1, UPT ;  /* 0x000000010600788c */ /* 0x000fe2000bf06270 */
[----:B------:R-:W-:Y:S01]  /*3410*/  ISETP.GE.AND P0, PT, R2, UR6, PT ;  /* 0x0000000602007c0c */ /* 0x000fe2000bf06270 */
[C---:B------:R-:W-:Y:S01]  /*3420*/  IMAD.SHL.U32 R2, R0.reuse, 0x8, RZ ;  /* 0x0000000800027824 */ /* 0x040fe200078e00ff */
[----:B------:R-:W-:-:S02]  /*3430*/  ISETP.GT.U32.OR P1, PT, R0, 0x7f, P1 ;  /* 0x0000007f0000780c */ /* 0x000fc40000f24470 */
[----:B------:R-:W-:Y:S01]  /*3440*/  ISETP.GT.U32.OR P0, PT, R0, 0x7f, P0 ;  /* 0x0000007f0000780c */ /* 0x000fe20000704470 */
[----:B------:R-:W-:Y:S01]  /*3450*/  IMAD.MOV.U32 R0, RZ, RZ, RZ ;  /* 0x000000ffff007224 */ /* 0x000fe200078e00ff */
[----:B0-----:R-:W-:Y:S01]  /*3460*/  ULEA UR7, UR7, UR4, 0x18 ;  /* 0x0000000407077291 */ /* 0x001fe2000f8ec0ff */
[----:B------:R-:W-:-:S05]  /*3470*/  LOP3.LUT R2, R2, 0x1f00, RZ, 0xc0, !PT ;  /* 0x00001f0002027812 */ /* 0x000fca00078ec0ff */
[----:B------:R-:W-:Y:S02]  /*3480*/  IMAD R26, R3, 0x4, R2 ;  /* 0x00000004031a7824 */ /* 0x000fe400078e0202 */
[----:B-1----:R-:W-:Y:S02]  /*3490*/  IMAD R27, R23, UR20, RZ ;  /* 0x00000014171b7c24 */ /* 0x002fe4000f8e02ff */
[C---:B------:R-:W-:Y:S01]  /*34a0*/  @!P1 FADD.FTZ R24, -R22.reuse, R24 ;  /* 0x0000001816189221 */ /* 0x040fe20000010100 */
[----:B------:R-:W-:Y:S01]  /*34b0*/  @!P0 FADD.FTZ R9, -R22, R25 ;  /* 0x0000001916098221 */ /* 0x000fe20000010100 */
[----:B------:R-:W-:Y:S02]  /*34c0*/  IMAD.SHL.U32 R25, R21, 0x4, RZ ;  /* 0x0000000415197824 */ /* 0x000fe400078e00ff */
[----:B------:R-:W-:Y:S01]  /*34d0*/  @!P1 FMUL.FTZ R7, R24, 1.4426950216293334961 ;  /* 0x3fb8aa3b18079820 */ /* 0x000fe20000410000 */
[----:B------:R-:W-:Y:S01]  /*34e0*/  @!P0 FMUL.FTZ R9, R9, 1.4426950216293334961 ;  /* 0x3fb8aa3b09098820 */ /* 0x000fe20000410000 */
[----:B------:R-:W-:-:S04]  /*34f0*/  VIADD R10, R25, UR7 ;  /* 0x00000007190a7c36 */ /* 0x000fc80008000000 */
[----:B------:R-:W0:Y:S01]  /*3500*/  @!P1 MUFU.EX2 R7, R7 ;  /* 0x0000000700079308 */ /* 0x000e220000000800 */
[C-C-:B------:R-:W-:Y:S02]  /*3510*/  @!P1 IMAD R4, R3.reuse, 0x14, R10.reuse ;  /* 0x0000001403049824 */ /* 0x140fe400078e020a */
[----:B------:R-:W-:Y:S01]  /*3520*/  @!P0 IMAD R6, R3, 0x14, R10 ;  /* 0x0000001403068824 */ /* 0x000fe200078e020a */
[----:B------:R-:W1:Y:S01]  /*3530*/  @!P0 MUFU.EX2 R9, R9 ;  /* 0x0000000900098308 */ /* 0x000e620000000800 */
[----:B------:R-:W-:Y:S01]  /*3540*/  CS2R R2, SRZ ;  /* 0x0000000000027805 */ /* 0x000fe2000001ff00 */
[----:B0-----:R0:W-:Y:S04]  /*3550*/  @!P1 STS [R4], R7 ;  /* 0x0000000704009388 */ /* 0x0011e80000000800 */
[----:B-1----:R1:W-:Y:S01]  /*3560*/  @!P0 STS [R6+0x280], R9 ;  /* 0x0002800906008388 */ /* 0x0023e20000000800 */
[----:B------:R-:W-:Y:S01]  /*3570*/  BAR.SYNC.DEFER_BLOCKING 0x0 ;  /* 0x0000000000007b1d */ /* 0x000fe20000010000 */
[----:B------:R-:W-:-:S04]  /*3580*/  IADD3 R26, P0, PT, R27, R26, RZ ;  /* 0x0000001a1b1a7210 */ /* 0x000fc80007f1e0ff */
[----:B------:R-:W-:Y:S02]  /*3590*/  LEA.HI.X.SX32 R27, R27, RZ, 0x1, P0 ;  /* 0x000000ff1b1b7211 */ /* 0x000fe400000f0eff */
[----:B0-----:R-:W-:Y:S02]  /*35a0*/  CS2R R4, SRZ ;  /* 0x0000000000047805 */ /* 0x001fe4000001ff00 */
[----:B-1----:R-:W-:Y:S01]  /*35b0*/  CS2R R6, SRZ ;  /* 0x0000000000067805 */ /* 0x002fe2000001ff00 */
[----:B------:R-:W-:Y:S01]  /*35c0*/  IMAD.MOV.U32 R9, RZ, RZ, RZ ;  /* 0x000000ffff097224 */ /* 0x000fe200078e00ff */
[----:B------:R-:W-:Y:S06]  /*35d0*/  BRA.U !UP0, `(.L_x_59) ;  /* 0x0000000908747547 */ /* 0x000fec000b800000 */
        /* <DEDUP_REMOVED lines=14> */
[----:B------:R-:W-:Y:S01]  /*36c0*/  ULOP3.LUT UR8, UR6, 0x7ffffffc, URZ, 0xc0, !UPT ;  /* 0x7ffffffc06087892 */ /* 0x000fe2000f8ec0ff */
[----:B------:R-:W-:Y:S01]  /*36d0*/  VIADD R10, R10, 0x28 ;  /* 0x000000280a0a7836 */ /* 0x000fe20000000000 */
[----:B------:R-:W-:Y:S01]  /*36e0*/  ISETP.GE.AND P3, PT, R21, UR4, PT ;  /* 0x0000000415007c0c */ /* 0x000fe2000bf66270 */
[----:B------:R-:W-:Y:S01]  /*36f0*/  IMAD.MOV.U32 R0, RZ, RZ, RZ ;  /* 0x000000ffff007224 */ /* 0x000fe200078e00ff */
[----:B------:R-:W-:Y:S02]  /*3700*/  CS2R R2, SRZ ;  /* 0x0000000000027805 */ /* 0x000fe4000001ff00 */
[----:B------:R-:W-:Y:S02]  /*3710*/  CS2R R4, SRZ ;  /* 0x0000000000047805 */ /* 0x000fe4000001ff00 */
[----:B------:R-:W-:Y:S01]  /*3720*/  CS2R R6, SRZ ;  /* 0x0000000000067805 */ /* 0x000fe2000001ff00 */
[----:B------:R-:W-:Y:S01]  /*3730*/  IMAD.MOV.U32 R9, RZ, RZ, RZ ;  /* 0x000000ffff097224 */ /* 0x000fe200078e00ff */
[----:B------:R-:W0:Y:S01]  /*3740*/  LDCU UR5, c[0x0][0x440] ;  /* 0x00008800ff0577ac */ /* 0x000e220008000800 */
[----:B------:R-:W-:Y:S01]  /*3750*/  IMAD.U32 R22, RZ, RZ, UR8 ;  /* 0x00000008ff167e24 */ /* 0x000fe2000f8e00ff */
[----:B------:R-:W-:-:S12]  /*3760*/  UIADD3 UR6, UPT, UPT, -UR8, URZ, URZ ;  /* 0x000000ff08067290 */ /* 0x000fd8000fffe1ff */
.L_x_69:
[----:B--2---:R1:W2:Y:S01]  /*3770*/  LDS R8, [R10+-0x28] ;  /* 0xffffd8000a087984 */ /* 0x0042a20000000800 */
[----:B------:R-:W-:Y:S04]  /*3780*/  BSSY.RECONVERGENT B0, `(.L_x_61) ;  /* 0x000000a000007945 */ /* 0x000fe80003800200 */
[----:B----4-:R-:W-:Y:S05]  /*3790*/  @P3 BRA `(.L_x_62) ;  /* 0x0000000000203947 */ /* 0x010fea0003800000 */
[----:B0-----:R-:W-:Y:S02]  /*37a0*/  ISETP.GE.AND P1, PT, R20, UR5, PT ;  /* 0x0000000514007c0c */ /* 0x001fe4000bf26270 */
[----:B------:R-:W-:Y:S02]  /*37b0*/  CS2R R14, SRZ ;  /* 0x00000000000e7805 */ /* 0x000fe4000001ff00 */
[----:B------:R-:W-:Y:S02]  /*37c0*/  ISETP.GE.AND P0, PT, R11, UR5, PT ;  /* 0x000000050b007c0c */ /* 0x000fe4000bf06270 */
[----:B------:R-:W-:Y:S02]  /*37d0*/  CS2R R12, SRZ ;  /* 0x00000000000c7805 */ /* 0x000fe4000001ff00 */
[----:B------:R-:W-:Y:S02]  /*37e0*/  CS2R R18, SRZ ;  /* 0x0000000000127805 */ /* 0x000fe4000001ff00 */
[----:B------:R-:W-:Y:S03]  /*37f0*/  CS2R R16, SRZ ;  /* 0x0000000000107805 */ /* 0x000fe6000001ff00 */
[----:B------:R3:W5:Y:S04]  /*3800*/  @!P1 LDG.E.128 R12, desc[UR10][R26.64] ;  /* 0x0000000a1a0c9981 */ /* 0x000768000c1e1d00 */
[----:B------:R3:W5:Y:S02]  /*3810*/  @!P0 LDG.E.128 R16, desc[UR10][R26.64+0x200] ;  /* 0x0002000a1a108981 */ /* 0x000764000c1e1d00 */
.L_x_62:
[----:B0-----:R-:W-:Y:S05]  /*3820*/  BSYNC.RECONVERGENT B0 ;  /* 0x0000000000007941 */ /* 0x001fea0003800200 */
.L_x_61:
[----:B------:R-:W-:Y:S01]  /*3830*/  ISETP.GE.AND P3, PT, R21, UR4, PT ;  /* 0x0000000415007c0c */ /* 0x000fe2000bf66270 */
[C---:B--2--5:R-:W-:Y:S01]  /*3840*/  FFMA.FTZ R9, R8.reuse, R12, R9 ;  /* 0x0000000c08097223 */ /* 0x064fe20000010009 */
        /* <DEDUP_REMOVED lines=19> */
.L_x_64:
[----:B------:R-:W-:Y:S05]  /*3980*/  BSYNC.RECONVERGENT B0 ;  /* 0x0000000000007941 */ /* 0x000fea0003800200 */
.L_x_63:
[----:B------:R-:W2:Y:S01]  /*3990*/  LDS R8, [R10+-0x14] ;  /* 0xffffec000a087984 */ /* 0x000ea20000000800 */
[----:B------:R-:W-:Y:S01]  /*39a0*/  BSSY.RECONVERGENT B0, `(.L_x_65) ;  /* 0x0000014000007945 */ /* 0x000fe20003800200 */
[C---:B--2--5:R-:W-:Y:S01]  /*39b0*/  FFMA.FTZ R9, R8.reuse, R12, R9 ;  /* 0x0000000c08097223 */ /* 0x064fe20000010009 */
        /* <DEDUP_REMOVED lines=12> */
[C---:B0-----:R-:W-:Y:S02]  /*3a80*/  LEA R28, P0, R23.reuse, R26, 0x3 ;  /* 0x0000001a171c7211 */ /* 0x041fe400078018ff */
[----:B------:R-:W-:Y:S02]  /*3a90*/  CS2R R18, SRZ ;  /* 0x0000000000127805 */ /* 0x000fe4000001ff00 */
[----:B------:R-:W-:Y:S02]  /*3aa0*/  CS2R R16, SRZ ;  /* 0x0000000000107805 */ /* 0x000fe4000001ff00 */
[----:B------:R-:W-:Y:S05]  /*3ab0*/  LEA.HI.X.SX32 R29, R23, R27, 0x3, P0 ;  /* 0x0000001b171d7211 */ /* 0x000fea00000f1eff */
[----:B------:R2:W5:Y:S04]  /*3ac0*/  @!P2 LDG.E.128 R12, desc[UR10][R28.64] ;  /* 0x0000000a1c0ca981 */ /* 0x000568000c1e1d00 */
[----:B------:R2:W5:Y:S02]  /*3ad0*/  @!P1 LDG.E.128 R16, desc[UR10][R28.64+0x200] ;  /* 0x0002000a1c109981 */ /* 0x000564000c1e1d00 */
.L_x_66:
[----:B------:R-:W-:Y:S05]  /*3ae0*/  BSYNC.RECONVERGENT B0 ;  /* 0x0000000000007941 */ /* 0x000fea0003800200 */
.L_x_65:
        /* <DEDUP_REMOVED lines=17> */
[----:B0-2---:R-:W-:Y:S05]  /*3c00*/  IMAD.WIDE R28, R23, 0xc, R26 ;  /* 0x0000000c171c7825 */ /* 0x005fea00078e021a */
[----:B------:R4:W5:Y:S04]  /*3c10*/  @!P1 LDG.E.128 R12, desc[UR10][R28.64] ;  /* 0x0000000a1c0c9981 */ /* 0x000968000c1e1d00 */
[----:B------:R4:W5:Y:S02]  /*3c20*/  @!P0 LDG.E.128 R16, desc[UR10][R28.64+0x200] ;  /* 0x0002000a1c108981 */ /* 0x000964000c1e1d00 */
.L_x_68:
[----:B------:R-:W-:Y:S05]  /*3c30*/  BSYNC.RECONVERGENT B0 ;  /* 0x0000000000007941 */ /* 0x000fea0003800200 */
.L_x_67:
[----:B------:R1:W0:Y:S01]  /*3c40*/  LDS R8, [R10+0x14] ;  /* 0x000014000a087984 */ /* 0x0002220000000800 */
[----:B------:R-:W-:Y:S01]  /*3c50*/  UIADD3 UR6, UPT, UPT, UR6, 0x4, URZ ;  /* 0x0000000406067890 */ /* 0x000fe2000fffe0ff */
[C---:B---3--:R-:W-:Y:S03]  /*3c60*/  LEA R26, P0, R23.reuse, R26, 0x4 ;  /* 0x0000001a171a7211 */ /* 0x048fe600078020ff */
[----:B------:R-:W-:Y:S01]  /*3c70*/  UISETP.NE.AND UP0, UPT, UR6, URZ, UPT ;  /* 0x000000ff0600728c */ /* 0x000fe2000bf05270 */
[----:B------:R-:W-:Y:S02]  /*3c80*/  LEA.HI.X.SX32 R27, R23, R27, 0x4, P0 ;  /* 0x0000001b171b7211 */ /* 0x000fe400000f26ff */
[----:B-1----:R-:W-:Y:S01]  /*3c90*/  IADD3 R10, PT, PT, R10, 0x50, RZ ;  /* 0x000000500a0a7810 */ /* 0x002fe20007ffe0ff */
[C---:B0----5:R-:W-:Y:S01]  /*3ca0*/  FFMA.FTZ R9, R8.reuse, R12, R9 ;  /* 0x0000000c08097223 */ /* 0x061fe20000010009 */
        /* <DEDUP_REMOVED lines=8> */
.L_x_60:
[----:B------:R-:W0:Y:S02]  /*3d30*/  LDCU UR6, c[0x0][0x534] ;  /* 0x0000a680ff0677ac */ /* 0x000e240008000800 */
[----:B0-----:R-:W-:-:S09]  /*3d40*/  ULOP3.LUT UP0, UR6, UR6, 0x3, URZ, 0xc0, !UPT ;  /* 0x0000000306067892 */ /* 0x001fd2000f80c0ff */
[----:B------:R-:W-:Y:S05]  /*3d50*/  BRA.U !UP0, `(.L_x_59) ;  /* 0x0000000108947547 */ /* 0x000fea000b800000 */
[----:B------:R-:W-:Y:S01]  /*3d60*/  IMAD R22, R22, 0x14, R25 ;  /* 0x0000001416167824 */ /* 0x000fe200078e0219 */
[----:B------:R-:W-:Y:S01]  /*3d70*/  IADD3 R26, P0, PT, R26, 0x200, RZ ;  /* 0x000002001a1a7810 */ /* 0x000fe20007f1e0ff */
[----:B------:R-:W-:Y:S01]  /*3d80*/  IMAD.WIDE R24, R23, 0x4, RZ ;  /* 0x0000000417187825 */ /* 0x000fe200078e02ff */
[----:B------:R-:W-:Y:S01]  /*3d90*/  ISETP.GE.AND P2, PT, R21, UR4, PT ;  /* 0x0000000415007c0c */ /* 0x000fe2000bf46270 */
[----:B------:R-:W0:Y:S01]  /*3da0*/  LDCU UR5, c[0x0][0x440] ;  /* 0x00008800ff0577ac */ /* 0x000e220008000800 */
[----:B------:R-:W-:Y:S02]  /*3db0*/  IADD3 R10, PT, PT, R22, UR7, RZ ;  /* 0x00000007160a7c10 */ /* 0x000fe4000fffe0ff */
[----:B------:R-:W-:Y:S01]  /*3dc0*/  IADD3.X R27, PT, PT, RZ, R27, RZ, P0, !PT ;  /* 0x0000001bff1b7210 */ /* 0x000fe200007fe4ff */
[----:B------:R-:W-:-:S12]  /*3dd0*/  UIADD3 UR6, UPT, UPT, -UR6, URZ, URZ ;  /* 0x000000ff06067290 */ /* 0x000fd8000fffe1ff */
.L_x_72:
[----:B------:R-:W-:Y:S01]  /*3de0*/  MOV R23, R27 ;  /* 0x0000001b00177202 */ /* 0x000fe20000000f00 */
[----:B------:R1:W3:Y:S01]  /*3df0*/  LDS R8, [R10] ;  /* 0x000000000a087984 */ /* 0x0002e20000000800 */
[----:B------:R-:W-:Y:S01]  /*3e00*/  UIADD3 UR6, UPT, UPT, UR6, 0x1, URZ ;  /* 0x0000000106067890 */ /* 0x000fe2000fffe0ff */
[----:B------:R-:W-:Y:S01]  /*3e10*/  IMAD.MOV.U32 R22, RZ, RZ, R26 ;  /* 0x000000ffff167224 */ /* 0x000fe200078e001a */
[----:B------:R-:W-:Y:S04]  /*3e20*/  BSSY.RECONVERGENT B0, `(.L_x_70) ;  /* 0x000000c000007945 */ /* 0x000fe80003800200 */
[----:B------:R-:W-:Y:S01]  /*3e30*/  IADD3 R26, P3, PT, R24, R22, RZ ;  /* 0x00000016181a7210 */ /* 0x000fe20007f7e0ff */
[----:B------:R-:W-:Y:S01]  /*3e40*/  @!UPT UIADD3 URZ, UPT, UPT, URZ, URZ, URZ ;  /* 0x000000fffffff290 */ /* 0x000fe2000fffe0ff */
[----:B------:R-:W-:Y:S11]  /*3e50*/  @P2 BRA `(.L_x_71) ;  /* 0x0000000000202947 */ /* 0x000ff60003800000 */
        /* <DEDUP_REMOVED lines=8> */
.L_x_71:
[----:B0-----:R-:W-:Y:S05]  /*3ee0*/  BSYNC.RECONVERGENT B0 ;  /* 0x0000000000007941 */ /* 0x001fea0003800200 */
.L_x_70:
[----:B------:R-:W-:Y:S01]  /*3ef0*/  UISETP.NE.AND UP0, UPT, UR6, URZ, UPT ;  /* 0x000000ff0600728c */ /* 0x000fe2000bf05270 */
[C---:B---3-5:R-:W-:Y:S01]  /*3f00*/  FFMA.FTZ R9, R8.reuse, R12, R9 ;  /* 0x0000000c08097223 */ /* 0x068fe20000010009 */
[C---:B------:R-:W-:Y:S01]  /*3f10*/  FFMA.FTZ R6, R8.reuse, R13, R6 ;  /* 0x0000000d08067223 */ /* 0x040fe20000010006 */
[C---:B------:R-:W-:Y:S01]  /*3f20*/  FFMA.FTZ R7, R8.reuse, R14, R7 ;  /* 0x0000000e08077223 */ /* 0x040fe20000010007 */
[C---:B------:R-:W-:Y:S01]  /*3f30*/  FFMA.FTZ R4, R8.reuse, R15, R4 ;  /* 0x0000000f08047223 */ /* 0x040fe20000010004 */
[C---:B------:R-:W-:Y:S01]  /*3f40*/  FFMA.FTZ R5, R8.reuse, R16, R5 ;  /* 0x0000001008057223 */ /* 0x040fe20000010005 */
[----:B------:R-:W-:Y:S01]  /*3f50*/  IADD3.X R27, PT, PT, R25, R23, RZ, P3, !PT ;  /* 0x00000017191b7210 */ /* 0x000fe20001ffe4ff */
[C---:B------:R-:W-:Y:S01]  /*3f60*/  FFMA.FTZ R2, R8.reuse, R17, R2 ;  /* 0x0000001108027223 */ /* 0x040fe20000010002 */
[----:B------:R-:W-:Y:S01]  /*3f70*/  FFMA.FTZ R3, R8, R18, R3 ;  /* 0x0000001208037223 */ /* 0x000fe20000010003 */
[----:B-1----:R-:W-:Y:S01]  /*3f80*/  IADD3 R10, PT, PT, R10, 0x14, RZ ;  /* 0x000000140a0a7810 */ /* 0x002fe20007ffe0ff */
[----:B------:R-:W-:Y:S01]  /*3f90*/  FFMA.FTZ R0, R8, R19, R0 ;  /* 0x0000001308007223 */ /* 0x000fe20000010000 */
[----:B------:R-:W-:Y:S06]  /*3fa0*/  BRA.U UP0, `(.L_x_72) ;  /* 0xfffffffd008c7547 */ /* 0x000fec000b83ffff */
.L_x_59:
[----:B------:R-:W-:-:S04]  /*3fb0*/  IADD3 R21, PT, PT, R21, UR20, RZ ;  /* 0x0000001415157c10 */ /* 0x000fc8000fffe0ff */
[----:B------:R-:W-:-:S13]  /*3fc0*/  ISETP.GE.AND P0, PT, R21, UR21, PT ;  /* 0x0000001515007c0c */ /* 0x000fda000bf06270 */
[----:B------:R-:W-:Y:S05]  /*3fd0*/  @P0 EXIT ;  /* 0x000000000000094d */ /* 0x000fea0003800000 */
[----:B------:R-:W-:Y:S01]  /*3fe0*/  IABS R14, UR22 ;  /* 0x00000016000e7c13 */ /* 0x000fe20008000000 */
[----:B------:R-:W0:Y:S01]  /*3ff0*/  LDC R13, c[0x0][0x434] ;  /* 0x00010d00ff0d7b82 */ /* 0x000e220000000800 */
[----:B------:R-:W-:Y:S01]  /*4000*/  IABS R16, R21 ;  /* 0x0000001500107213 */ /* 0x000fe20000000000 */
[----:B------:R-:W1:Y:S01]  /*4010*/  LDCU.128 UR4, c[0x0][0x400] ;  /* 0x00008000ff0477ac */ /* 0x000e620008000c00 */
[----:B------:R-:W3:Y:S01]  /*4020*/  I2F.RP R12, R14 ;  /* 0x0000000e000c7306 */ /* 0x000ee20000209400 */
[----:B------:R-:W-:Y:S01]  /*4030*/  IABS R10, UR22 ;  /* 0x00000016000a7c13 */ /* 0x000fe20008000000 */
[----:B------:R-:W5:Y:S01]  /*4040*/  LDCU.64 UR8, c[0x0][0x410] ;  /* 0x00008200ff0877ac */ /* 0x000f620008000a00 */
[----:B------:R-:W-:Y:S02]  /*4050*/  F2FP.F16.F32.PACK_AB R6, R6, R9 ;  /* 0x000000090606723e */ /* 0x000fe400000000ff */
[----:B------:R-:W-:Y:S02]  /*4060*/  IADD3 R10, PT, PT, RZ, -R10, RZ ;  /* 0x8000000aff0a7210 */ /* 0x000fe40007ffe0ff */
[----:B------:R-:W-:-:S02]  /*4070*/  F2FP.F16.F32.PACK_AB R7, R4, R7 ;  /* 0x000000070407723e */ /* 0x000fc400000000ff */
[----:B------:R-:W-:Y:S02]  /*4080*/  F2FP.F16.F32.PACK_AB R2, R2, R5 ;  /* 0x000000050202723e */ /* 0x000fe400000000ff */
[----:B------:R-:W-:Y:S01]  /*4090*/  F2FP.F16.F32.PACK_AB R3, R0, R3 ;  /* 0x000000030003723e */ /* 0x000fe200000000ff */
[----:B---3--:R-:W3:Y:S02]  /*40a0*/  MUFU.RCP R18, R12 ;  /* 0x0000000c00127308 */ /* 0x008ee40000001000 */
[----:B---3--:R-:W-:Y:S01]  /*40b0*/  VIADD R18, R18, 0xffffffe ;  /* 0x0ffffffe12127836 */ /* 0x008fe20000000000 */
        /* <DEDUP_REMOVED lines=18> */
[----:B------:R0:W3:Y:S10]  /*41e0*/  F2I.FTZ.U32.TRUNC.NTZ R19, R18 ;  /* 0x0000001200137305 */ /* 0x0000f4000021f000 */
[----:B------:R-:W-:-:S04]  /*41f0*/  @P2 VIADD R15, R15, 0x1 ;  /* 0x000000010f0f2836 */ /* 0x000fc80000000000 */
[----:B------:R-:W-:Y:S01]  /*4200*/  @!P0 IMAD.MOV R15, RZ, RZ, -R15 ;  /* 0x000000ffff0f8224 */ /* 0x000fe200078e0a0f */
[----:B------:R-:W-:Y:S01]  /*4210*/  @!P1 LOP3.LUT R15, RZ, UR22, RZ, 0x33, !PT ;  /* 0x00000016ff0f9c12 */ /* 0x000fe2000f8e33ff */
[----:B0-----:R-:W-:Y:S01]  /*4220*/  IMAD.MOV.U32 R18, RZ, RZ, RZ ;  /* 0x000000ffff127224 */ /* 0x001fe200078e00ff */
[----:B---3--:R-:W-:-:S03]  /*4230*/  IADD3 R17, PT, PT, RZ, -R19, RZ ;  /* 0x80000013ff117210 */ /* 0x008fc60007ffe0ff */
        /* <DEDUP_REMOVED lines=26> */
[----:B-----5:R-:W-:-:S03]  /*43e0*/  IMAD.WIDE.U32 R16, R10, UR8, R16 ;  /* 0x000000080a107c25 */ /* 0x020fc6000f8e0010 */
        /* <DEDUP_REMOVED lines=19> */
        .weak           $__internal_1_$__cuda_sm20_div_s64
        .type           $__internal_1_$__cuda_sm20_div_s64,@function
        .size           $__internal_1_$__cuda_sm20_div_s64,(.L_x_7449 - $__internal_1_$__cuda_sm20_div_s64)
$__internal_1_$__cuda_sm20_div_s64:
        /* <DEDUP_REMOVED lines=31> */
[----:B------:R-:W-:-:S03]  /*4710*/  IMAD.HI.U32 R34, R35, R12, RZ ;  /* 0x0000000c23227227 */ /* 0x000fc600078e00ff */
[----:B------:R-:W-:Y:S02]  /*4720*/  IADD3.X R10, PT, PT, RZ, ~R10, RZ, P0, !PT ;  /* 0x8000000aff0a7210 */ /* 0x000fe400007fe4ff */
[----:B------:R-:W-:-:S03]  /*4730*/  IADD3 R11, P0, PT, RZ, -R14, RZ ;  /* 0x8000000eff0b7210 */ /* 0x000fc60007f1e0ff */
[----:B------:R-:W-:Y:S01]  /*4740*/  IMAD.WIDE.U32 R34, P4, R35, R10, R34 ;  /* 0x0000000a23227225 */ /* 0x000fe20007880022 */
[----:B------:R-:W-:-:S03]  /*4750*/  SEL R11, R11, R14, !P1 ;  /* 0x0000000e0b0b7207 */ /* 0x000fc60004800000 */
[----:B------:R-:W-:Y:S02]  /*4760*/  IMAD.X R14, RZ, RZ, ~R17, P0 ;  /* 0x000000ffff0e7224 */ /* 0x000fe400000e0e11 */
[----:B------:R-:W-:-:S04]  /*4770*/  IMAD.HI.U32 R19, P3, R13, R12, R34 ;  /* 0x0000000c0d137227 */ /* 0x000fc80007860022 */
[CC--:B------:R-:W-:Y:S02]  /*4780*/  IMAD R12, R13.reuse, R10.reuse, RZ ;  /* 0x0000000a0d0c7224 */ /* 0x0c0fe400078e02ff */
[----:B------:R-:W-:-:S03]  /*4790*/  IMAD.HI.U32 R10, R13, R10, RZ ;  /* 0x0000000a0d0a7227 */ /* 0x000fc600078e00ff */
[----:B------:R-:W-:Y:S01]  /*47a0*/  IADD3 R12, P2, PT, R12, R19, RZ ;  /* 0x000000130c0c7210 */ /* 0x000fe20007f5e0ff */
[----:B------:R-:W-:Y:S01]  /*47b0*/  IMAD.X R13, R10, 0x1, R13, P4 ;  /* 0x000000010a0d7824 */ /* 0x000fe200020e060d */
[----:B------:R-:W-:Y:S01]  /*47c0*/  SEL R10, R14, R17, !P1 ;  /* 0x000000110e0a7207 */ /* 0x000fe20004800000 */
[----:B------:R-:W-:Y:S02]  /*47d0*/  IMAD.MOV.U32 R35, RZ, RZ, RZ ;  /* 0x000000ffff237224 */ /* 0x000fe400078e00ff */
[----:B------:R-:W-:Y:S01]  /*47e0*/  IMAD.HI.U32 R34, R12, R11, RZ ;  /* 0x0000000b0c227227 */ /* 0x000fe200078e00ff */
[----:B------:R-:W-:-:S03]  /*47f0*/  IADD3.X R13, PT, PT, RZ, RZ, R13, P2, P3 ;  /* 0x000000ffff0d7210 */ /* 0x000fc600017e640d */
[----:B------:R-:W-:-:S04]  /*4800*/  IMAD.WIDE.U32 R34, R12, R10, R34 ;  /* 0x0000000a0c227225 */ /* 0x000fc800078e0022 */
[C---:B------:R-:W-:Y:S02]  /*4810*/  IMAD R23, R13.reuse, R10, RZ ;  /* 0x0000000a0d177224 */ /* 0x040fe400078e02ff */
[----:B------:R-:W-:-:S04]  /*4820*/  IMAD.HI.U32 R14, P1, R13, R11, R34 ;  /* 0x0000000b0d0e7227 */ /* 0x000fc80007820022 */
[----:B------:R-:W-:Y:S01]  /*4830*/  IMAD.HI.U32 R12, R13, R10, RZ ;  /* 0x0000000a0d0c7227 */ /* 0x000fe200078e00ff */
[----:B------:R-:W-:-:S03]  /*4840*/  IADD3 R23, P0, PT, R23, R14, RZ ;  /* 0x0000000e17177210 */ /* 0x000fc60007f1e0ff */
[----:B------:R-:W-:Y:S02]  /*4850*/  IMAD.X R12, RZ, RZ, R12, P1 ;  /* 0x000000ffff0c7224 */ /* 0x000fe400008e060c */
[----:B------:R-:W-:-:S03]  /*4860*/  IMAD.WIDE.U32 R34, R23, R26, RZ ;  /* 0x0000001a17227225 */ /* 0x000fc600078e00ff */
[----:B------:R-:W-:Y:S01]  /*4870*/  IADD3.X R19, PT, PT, RZ, R12, RZ, P0, !PT ;  /* 0x0000000cff137210 */ /* 0x000fe200007fe4ff */
[----:B------:R-:W-:Y:S01]  /*4880*/  IMAD R12, R23, R27, R35 ;  /* 0x0000001b170c7224 */ /* 0x000fe200078e0223 */
[----:B------:R-:W-:-:S03]  /*4890*/  IADD3 R11, P0, PT, -R34, R11, RZ ;  /* 0x0000000b220b7210 */ /* 0x000fc60007f1e1ff */
[-C--:B------:R-:W-:Y:S01]  /*48a0*/  IMAD R13, R19, R26.reuse, R12 ;  /* 0x0000001a130d7224 */ /* 0x080fe200078e020c */
[CC--:B------:R-:W-:Y:S02]  /*48b0*/  ISETP.GE.U32.AND P2, PT, R11.reuse, R26.reuse, PT ;  /* 0x0000001a0b00720c */ /* 0x0c0fe40003f46070 */
[----:B------:R-:W-:Y:S01]  /*48c0*/  IADD3 R12, P1, PT, R11, -R26, RZ ;  /* 0x8000001a0b0c7210 */ /* 0x000fe20007f3e0ff */
[----:B------:R-:W-:Y:S01]  /*48d0*/  IMAD.X R10, R10, 0x1, ~R13, P0 ;  /* 0x000000010a0a7824 */ /* 0x000fe200000e0e0d */
[----:B------:R-:W-:-:S03]  /*48e0*/  IADD3 R14, P0, PT, R23, 0x1, RZ ;  /* 0x00000001170e7810 */ /* 0x000fc60007f1e0ff */
[C---:B------:R-:W-:Y:S01]  /*48f0*/  IMAD.X R13, R10.reuse, 0x1, ~R27, P1 ;  /* 0x000000010a0d7824 */ /* 0x040fe200008e0e1b */
[----:B------:R-:W-:-:S04]  /*4900*/  ISETP.GE.U32.AND.EX P2, PT, R10, R27, PT, P2 ;  /* 0x0000001b0a00720c */ /* 0x000fc80003f46120 */
[----:B------:R-:W-:Y:S01]  /*4910*/  SEL R11, R12, R11, P2 ;  /* 0x0000000b0c0b7207 */ /* 0x000fe20001000000 */
[----:B------:R-:W-:Y:S01]  /*4920*/  IMAD.X R12, RZ, RZ, R19, P0 ;  /* 0x000000ffff0c7224 */ /* 0x000fe200000e0613 */
[----:B------:R-:W-:Y:S02]  /*4930*/  SEL R14, R14, R23, P2 ;  /* 0x000000170e0e7207 */ /* 0x000fe40001000000 */
[----:B------:R-:W-:Y:S02]  /*4940*/  SEL R13, R13, R10, P2 ;  /* 0x0000000a0d0d7207 */ /* 0x000fe40001000000 */
[----:B------:R-:W-:Y:S02]  /*4950*/  ISETP.GE.U32.AND P0, PT, R11, R26, PT ;  /* 0x0000001a0b00720c */ /* 0x000fe40003f06070 */
[----:B------:R-:W-:Y:S01]  /*4960*/  SEL R12, R12, R19, P2 ;  /* 0x000000130c0c7207 */ /* 0x000fe20001000000 */
[----:B------:R-:W-:Y:S01]  /*4970*/  IMAD.MOV.U32 R19, RZ, RZ, 0x0 ;  /* 0x00000000ff137424 */ /* 0x000fe200078e00ff */
[----:B------:R-:W-:-:S02]  /*4980*/  IADD3 R11, P1, PT, R14, 0x1, RZ ;  /* 0x000000010e0b7810 */ /* 0x000fc40007f3e0ff */
[----:B------:R-:W-:Y:S02]  /*4990*/  ISETP.GE.U32.AND.EX P0, PT, R13, R27, PT, P0 ;  /* 0x0000001b0d00720c */ /* 0x000fe40003f06100 */
[----:B------:R-:W-:Y:S02]  /*49a0*/  IADD3.X R13, PT, PT, RZ, R12, RZ, P1, !PT ;  /* 0x0000000cff0d7210 */ /* 0x000fe40000ffe4ff */
[----:B------:R-:W-:Y:S02]  /*49b0*/  SEL R11, R11, R14, P0 ;  /* 0x0000000e0b0b7207 */ /* 0x000fe40000000000 */
[----:B------:R-:W-:Y:S02]  /*49c0*/  SEL R13, R13, R12, P0 ;  /* 0x0000000c0d0d7207 */ /* 0x000fe40000000000 */
[----:B------:R-:W-:Y:S02]  /*49d0*/  LOP3.LUT R10, R15, R17, RZ, 0x3c, !PT ;  /* 0x000000110f0a7212 */ /* 0x000fe400078e3cff */
[----:B------:R-:W-:-:S02]  /*49e0*/  IADD3 R12, P1, PT, RZ, -R11, RZ ;  /* 0x8000000bff0c7210 */ /* 0x000fc40007f3e0ff */
[----:B------:R-:W-:Y:S02]  /*49f0*/  ISETP.GE.AND P2, PT, R10, RZ, PT ;  /* 0x000000ff0a00720c */ /* 0x000fe40003f46270 */
[----:B------:R-:W-:Y:S01]  /*4a00*/  ISETP.NE.U32.AND P0, PT, R20, RZ, PT ;  /* 0x000000ff1400720c */ /* 0x000fe20003f05070 */
[----:B------:R-:W-:Y:S01]  /*4a10*/  IMAD.X R10, RZ, RZ, ~R13, P1 ;  /* 0x000000ffff0a7224 */ /* 0x000fe200008e0e0d */
[----:B------:R-:W-:Y:S02]  /*4a20*/  SEL R12, R12, R11, !P2 ;  /* 0x0000000b0c0c7207 */ /* 0x000fe40005000000 */
[----:B------:R-:W-:Y:S02]  /*4a30*/  ISETP.NE.AND.EX P0, PT, R15, RZ, PT, P0 ;  /* 0x000000ff0f00720c */ /* 0x000fe40003f05300 */
[----:B------:R-:W-:Y:S02]  /*4a40*/  SEL R10, R10, R13, !P2 ;  /* 0x0000000d0a0a7207 */ /* 0x000fe40005000000 */
[----:B------:R-:W-:-:S02]  /*4a50*/  SEL R12, R12, 0xffffffff, P0 ;  /* 0xffffffff0c0c7807 */ /* 0x000fc40000000000 */
[----:B------:R-:W-:Y:S01]  /*4a60*/  SEL R13, R10, 0xffffffff, P0 ;  /* 0xffffffff0a0d7807 */ /* 0x000fe20000000000 */
[----:B------:R-:W-:Y:S06]  /*4a70*/  RET.REL.NODEC R18 `(_ZN5flash32flash_fwd_splitkv_combine_kernelI23Flash_fwd_kernel_traitsILi256ELi64ELi64ELi4ELb0ELb0EN7cutlass6half_tE19Flash_kernel_traitsILi256ELi64ELi64ELi4ES3_EELi4ELi6ELb0EEEvNS_16Flash_fwd_paramsE) ;  /* 0xffffffb412607950 */ /* 0x000fec0003c3ffff */
.L_x_73:
        /* <DEDUP_REMOVED lines=16> */
.L_x_7449:


//--------------------- .text._ZN5flash32flash_fwd_splitkv_combine_kernelI23Flash_fwd_kernel_traitsILi256ELi64ELi64ELi4ELb0ELb0EN7cutlass6half_tE19Flash_kernel_traitsILi256ELi64ELi64ELi4ES3_EELi4ELi5ELb0EEEvNS_16Flash_fwd_paramsE --------------------------
	.section	.text._ZN5flash32flash_fwd_splitkv_combine_kernelI23Flash_fwd_kernel_traitsILi256ELi64ELi64ELi4ELb0ELb0EN7cutlass6half_tE19Flash_kernel_traitsILi256ELi64ELi64ELi4ES3_EELi4ELi5ELb0EEEvNS_16Flash_fwd_paramsE,"ax",@progbits
	.align	128
        .global         _ZN5flash32flash_fwd_splitkv_combine_kernelI23Flash_fwd_kernel_traitsILi256ELi64ELi64ELi4ELb0ELb0EN7cutlass6half_tE19Flash_kernel_traitsILi256ELi64ELi64ELi4ES3_EELi4ELi5ELb0EEEvNS_16Flash_fwd_paramsE
        .type           _ZN5flash32flash_fwd_splitkv_combine_kernelI23Flash_fwd_kernel_traitsILi256ELi64ELi64ELi4ELb0ELb0EN7cutlass6half_tE19Flash_kernel_traitsILi256ELi64ELi64ELi4ES3_EELi4ELi5ELb0EEEvNS_16Flash_fwd_paramsE,@function
        .size           _ZN5flash32flash_fwd_splitkv_combine_kernelI23Flash_fwd_kernel_traitsILi256ELi64ELi64ELi4ELb0ELb0EN7cutlass6half_tE19Flash_kernel_traitsILi256ELi64ELi64ELi4ES3_EELi4ELi5ELb0EEEvNS_16Flash_fwd_paramsE,(.L_x_7450 - _ZN5flash32flash_fwd_splitkv_combine_kernelI23Flash_fwd_kernel_traitsILi256ELi64ELi64ELi4ELb0ELb0EN7cutlass6half_tE19Flash_kernel_traitsILi256ELi64ELi64ELi4ES3_EELi4ELi5ELb0EEEvNS_16Flash_fwd_paramsE)
        .other          _ZN5flash32flash_fwd_splitkv_combine_kernelI23Flash_fwd_kernel_traitsILi256ELi64ELi64ELi4ELb0ELb0EN7cutlass6half_tE19Flash_kernel_traitsILi256ELi64ELi64ELi4ES3_EELi4ELi5ELb0EEEvNS_16Flash_fwd_paramsE,@"STO_CUDA_ENTRY STV_DEFAULT"
_ZN5flash32flash_fwd_splitkv_combine_kernelI23Flash_fwd_kernel_traitsILi256ELi64ELi64ELi4ELb0ELb0EN7cutlass6half_tE19Flash_kernel_traitsILi256ELi64ELi64ELi4ES3_EELi4ELi5ELb0EEEvNS_16Flash_fwd_paramsE:
.text._ZN5flash32flash_fwd_splitkv_combine_kernelI23Flash_fwd_kernel_traitsILi256ELi64ELi64ELi4ELb0ELb0EN7cutlass6half_tE19Flash_kernel_traitsILi256ELi64ELi64ELi4ES3_EELi4ELi5ELb0EEEvNS_16Flash_fwd_paramsE:
[----:B------:R-:W-:Y:S01]  /*0000*/  LDC R1, c[0x0][0x37c] ;  /* 0x0000df00ff017b82 */ /* 0x000fe20000000800 */
[----:B------:R-:W0:Y:S07]  /*0010*/  LDCU UR8, c[0x0][0x3e0] ;  /* 0x00007c00ff0877ac */ /* 0x000e2e0008000800 */
[----:B------:R-:W1:Y:S01]  /*0020*/  S2UR UR13, SR_CTAID.X ;  /* 0x00000000000d79c3 */ /* 0x000e620000002500 */
[----:B------:R-:W0:Y:S02]  /*0030*/  LDCU.64 UR14, c[0x0][0x430] ;  /* 0x00008600ff0e77ac */ /* 0x000e240008000a00 */
[----:B0-----:R-:W-:-:S02]  /*0040*/  UIMAD UR8, UR8, UR15, URZ ;  /* 0x0000000f080872a4 */ /* 0x001fc4000f8e02ff */
[----:B-1----:R-:W-:Y:S02]  /*0050*/  USHF.L.U32 UR13, UR13, 0x2, URZ ;  /* 0x000000020d0d7899 */ /* 0x002fe400080006ff */
[----:B------:R-:W-:-:S04]  /*0060*/  UIMAD UR14, UR8, UR14, URZ ;  /* 0x0000000e080e72a4 */ /* 0x000fc8000f8e02ff */
[----:B------:R-:W-:-:S04]  /*0070*/  UISETP.LT.AND UP0, UPT, UR14, UR15, UPT ;  /* 0x0000000f0e00728c */ /* 0x000fc8000bf01270 */
[----:B------:R-:W-:Y:S02]  /*0080*/  USEL UR12, UR14, UR15, UP0 ;  /* 0x0000000f0e0c7287 */ /* 0x000fe40008000000 */
[----:B------:R-:W-:Y:S02]  /*0090*/  USHF.R.S32.HI UR15, URZ, 0x1f, UR14 ;  /* 0x0000001fff0f7899 */ /* 0x000fe4000801140e */
        /* <DEDUP_REMOVED lines=28> */
.L_x_74:
[----:B------:R-:W-:Y:S01]  /*0260*/  IMAD.U32 R22, RZ, RZ, UR14 ;  /* 0x0000000eff167e24 */ /* 0x000fe2000f8e00ff */
[----:B------:R-:W-:Y:S01]  /*0270*/  MOV R18, UR12 ;  /* 0x0000000c00127c02 */ /* 0x000fe20008000f00 */
[----:B------:R-:W-:Y:S01]  /*0280*/  IMAD.U32 R17, RZ, RZ, UR15 ;  /* 0x0000000fff117e24 */ /* 0x000fe2000f8e00ff */
[----:B------:R-:W-:Y:S02]  /*0290*/  MOV R16, UR7 ;  /* 0x0000000700107c02 */ /* 0x000fe40008000f00 */
[----:B------:R-:W-:Y:S02]  /*02a0*/  MOV R14, 0x2c0 ;  /* 0x000002c0000e7802 */ /* 0x000fe40000000f00 */
[----:B------:R-:W-:Y:S05]  /*02b0*/  CALL.REL.NOINC `($__internal_2_$__cuda_sm20_div_s64) ;  /* 0x0000004000347944 */ /* 0x000fea0003c00000 */
.L_x_75:
        /* <DEDUP_REMOVED lines=11> */
[----:B------:R-:W-:-:S07]  /*0370*/  ISETP.NE.U32.AND P0, PT, R18, RZ, PT ;  /* 0x000000ff1200720c */ /* 0x000fce0003f05070 */
[----:B0-----:R-:W0:Y:S02]  /*0380*/  MUFU.RCP R2, R6 ;  /* 0x0000000600027308 */ /* 0x001e240000001000 */
[----:B0-----:R-:W-:-:S06]  /*0390*/  VIADD R2, R2, 0xffffffe ;  /* 0x0ffffffe02027836 */ /* 0x001fcc0000000000 */
[----:B------:R-:W0:Y:S02]  /*03a0*/  F2I.FTZ.U32.TRUNC.NTZ R3, R2 ;  /* 0x0000000200037305 */ /* 0x000e24000021f000 */
[----:B0-----:R-:W-:Y:S02]  /*03b0*/  IMAD.MOV R0, RZ, RZ, -R3 ;  /* 0x000000ffff007224 */ /* 0x001fe400078e0a03 */
[----:B------:R-:W-:Y:S02]  /*03c0*/  HFMA2 R2, -RZ, RZ, 0, 0 ;  /* 0x00000000ff027431 */ /* 0x000fe400000001ff */
[----:B------:R-:W-:-:S04]  /*03d0*/  IMAD R5, R0, R18, RZ ;  /* 0x0000001200057224 */ /* 0x000fc800078e02ff */
[----:B------:R-:W-:-:S06]  /*03e0*/  IMAD.HI.U32 R5, R3, R5, R2 ;  /* 0x0000000503057227 */ /* 0x000fcc00078e0002 */
[----:B------:R-:W-:Y:S01]  /*03f0*/  IMAD.HI.U32 R4, R5, R10, RZ ;  /* 0x0000000a05047227 */ /* 0x000fe200078e00ff */
[----:B------:R-:W-:-:S03]  /*0400*/  MOV R5, RZ ;  /* 0x000000ff00057202 */ /* 0x000fc60000000f00 */
        /* <DEDUP_REMOVED lines=9> */
.L_x_77:
[----:B------:R-:W-:Y:S01]  /*04a0*/  IMAD.MOV.U32 R22, RZ, RZ, R10 ;  /* 0x000000ffff167224 */ /* 0x000fe200078e000a */
[----:B------:R-:W-:Y:S02]  /*04b0*/  MOV R17, R11 ;  /* 0x0000000b00117202 */ /* 0x000fe40000000f00 */
[----:B------:R-:W-:Y:S02]  /*04c0*/  MOV R14, 0x4e0 ;  /* 0x000004e0000e7802 */ /* 0x000fe40000000f00 */
[----:B------:R-:W-:Y:S05]  /*04d0*/  CALL.REL.NOINC `($__internal_2_$__cuda_sm20_div_s64) ;  /* 0x0000003c00ac7944 */ /* 0x000fea0003c00000 */
[----:B------:R-:W-:Y:S02]  /*04e0*/  MOV R4, R10 ;  /* 0x0000000a00047202 */ /* 0x000fe40000000f00 */
[----:B------:R-:W-:Y:S02]  /*04f0*/  MOV R5, R11 ;  /* 0x0000000b00057202 */ /* 0x000fe40000000f00 */
.L_x_78:
[----:B------:R-:W-:Y:S05]  /*0500*/  BSYNC.RECONVERGENT B0 ;  /* 0x0000000000007941 */ /* 0x000fea0003800200 */
.L_x_76:
        /* <DEDUP_REMOVED lines=33> */
[----:B------:R-:W-:Y:S02]  /*0720*/  SEL R0, R16, R7, P0 ;  /* 0x0000000710007207 */ /* 0x000fe40000000000 */
        /* <DEDUP_REMOVED lines=10> */
[----:B0-----:R-:W-:-:S04]  /*07d0*/  IMAD.MOV R2, RZ, RZ, -R3 ;  /* 0x000000ffff027224 */ /* 0x001fc800078e0a03 */
[----:B------:R-:W-:Y:S02]  /*07e0*/  IMAD R7, R2, R8, RZ ;  /* 0x0000000802077224 */ /* 0x000fe400078e02ff */
[----:B------:R-:W-:-:S05]  /*07f0*/  HFMA2 R2, -RZ, RZ, 0, 0 ;  /* 0x00000000ff027431 */ /* 0x000fca00000001ff */
        /* <DEDUP_REMOVED lines=11> */
.L_x_80:
[----:B------:R-:W-:Y:S01]  /*08b0*/  IMAD.MOV.U32 R22, RZ, RZ, R18 ;  /* 0x000000ffff167224 */ /* 0x000fe200078e0012 */
[----:B------:R-:W-:Y:S01]  /*08c0*/  MOV R18, R8 ;  /* 0x0000000800127202 */ /* 0x000fe20000000f00 */
[----:B------:R-:W-:Y:S01]  /*08d0*/  IMAD.MOV.U32 R17, RZ, RZ, R16 ;  /* 0x000000ffff117224 */ /* 0x000fe200078e0010 */
[----:B------:R-:W-:Y:S02]  /*08e0*/  MOV R16, R0 ;  /* 0x0000000000107202 */ /* 0x000fe40000000f00 */
[----:B------:R-:W-:Y:S02]  /*08f0*/  MOV R14, 0x910 ;  /* 0x00000910000e7802 */ /* 0x000fe40000000f00 */
[----:B------:R-:W-:Y:S05]  /*0900*/  CALL.REL.NOINC `($__internal_2_$__cuda_sm20_div_s64) ;  /* 0x0000003800a07944 */ /* 0x000fea0003c00000 */
.L_x_81:
[----:B------:R-:W-:Y:S05]  /*0910*/  BSYNC.RECONVERGENT B0 ;  /* 0x0000000000007941 */ /* 0x000fea0003800200 */
.L_x_79:
        /* <DEDUP_REMOVED lines=21> */
[----:B------:R-:W-:Y:S01]  /*0a70*/  UIMAD UR4, UR6, UR4, UR5 ;  /* 0x00000004060472a4 */ /* 0x000fe2000f8e0205 */
[----:B------:R-:W0:Y:S03]  /*0a80*/  LDCU UR5, c[0x0][0x3e0] ;  /* 0x00007c00ff0577ac */ /* 0x000e260008000800 */
[----:B------:R-:W-:-:S11]  /*0a90*/  UISETP.GT.U32.AND UP1, UPT, UR6, UR4, UPT ;  /* 0x000000040600728c */ /* 0x000fd6000bf24070 */
[----:B------:R-:W-:Y:S02]  /*0aa0*/  @!UP1 UIADD3 UR4, UPT, UPT, UR4, -UR6, URZ ;  /* 0x8000000604049290 */ /* 0x000fe4000fffe0ff */
[----:B------:R-:W-:Y:S01]  /*0ab0*/  @!UP1 UIADD3 UR11, UPT, UPT, UR11, 0x1, URZ ;  /* 0x000000010b0b9890 */ /* 0x000fe2000fffe0ff */
[----:B0-----:R-:W-:Y:S01]  /*0ac0*/  IMAD.U32 R2, RZ, RZ, UR5 ;  /* 0x00000005ff027e24 */ /* 0x001fe2000f8e00ff */
[----:B------:R-:W-:Y:S02]  /*0ad0*/  UISETP.GE.U32.AND UP0, UPT, UR4, UR6, UPT ;  /* 0x000000060400728c */ /* 0x000fe4000bf06070 */
[----:B------:R-:W-:Y:S02]  /*0ae0*/  UISETP.GE.AND UP1, UPT, UR10, URZ, UPT ;  /* 0x000000ff0a00728c */ /* 0x000fe4000bf26270 */
[----:B------:R-:W-:Y:S01]  /*0af0*/  USHF.R.S32.HI UR4, URZ, 0x1f, UR9 ;  /* 0x0000001fff047899 */ /* 0x000fe20008011409 */
[----:B------:R-:W-:Y:S01]  /*0b00*/  IABS R2, R2 ;  /* 0x0000000200027213 */ /* 0x000fe20000000000 */
[----:B------:R-:W-:-:S02]  /*0b10*/  UISETP.NE.AND UP2, UPT, UR5, URZ, UPT ;  /* 0x000000ff0500728c */ /* 0x000fc4000bf45270 */
[----:B------:R-:W-:Y:S01]  /*0b20*/  ULOP3.LUT UR4, UR4, 0x1, URZ, 0xfc, !UPT ;  /* 0x0000000104047892 */ /* 0x000fe2000f8efcff */
[----:B------:R-:W-:Y:S02]  /*0b30*/  R2UR UR20, R2 ;  /* 0x00000000021472ca */ /* 0x000fe400000e0000 */
[----:B------:R-:W-:Y:S02]  /*0b40*/  @UP0 UIADD3 UR11, UPT, UPT, UR11, 0x1, URZ ;  /* 0x000000010b0b0890 */ /* 0x000fe4000fffe0ff */
[----:B------:R-:W-:Y:S02]  /*0b50*/  UISETP.NE.AND UP0, UPT, UR9, URZ, UPT ;  /* 0x000000ff0900728c */ /* 0x000fe4000bf05270 */
[----:B------:R-:W-:-:S07]  /*0b60*/  @!UP1 UIADD3 UR11, UPT, UPT, -UR11, URZ, URZ ;  /* 0x000000ff0b0b9290 */ /* 0x000fce000fffe1ff */
[----:B------:R-:W0:Y:S02]  /*0b70*/  I2F.RP R12, UR20 ;  /* 0x00000014000c7d06 */ /* 0x000e240008209400 */
[----:B------:R-:W-:-:S04]  /*0b80*/  @!UP0 ULOP3.LUT UR11, URZ, UR9, URZ, 0x33, !UPT ;  /* 0x00000009ff0b8292 */ /* 0x000fc8000f8e33ff */
[----:B------:R-:W-:Y:S02]  /*0b90*/  UIMAD UR6, UR11, UR4, URZ ;  /* 0x000000040b0672a4 */ /* 0x000fe4000f8e02ff */
[----:B------:R-:W-:-:S04]  /*0ba0*/  UIADD3 UR4, UPT, UPT, UR5, -0x1, URZ ;  /* 0xffffffff05047890 */ /* 0x000fc8000fffe0ff */
[----:B------:R-:W-:Y:S01]  /*0bb0*/  IABS R3, UR6 ;  /* 0x0000000600037c13 */ /* 0x000fe20008000000 */
[----:B0-----:R-:W0:Y:S03]  /*0bc0*/  MUFU.RCP R9, R12 ;  /* 0x0000000c00097308 */ /* 0x001e260000001000 */
[----:B------:R-:W-:-:S13]  /*0bd0*/  R2UR UR16, R3 ;  /* 0x00000000031072ca */ /* 0x000fda00000e0000 */
[----:B------:R-:W1:Y:S01]  /*0be0*/  I2F.RP R13, UR16 ;  /* 0x00000010000d7d06 */ /* 0x000e620008209400 */
[----:B------:R-:W-:Y:S01]  /*0bf0*/  UIADD3 UR10, UPT, UPT, UR4, UR16, URZ ;  /* 0x00000010040a7290 */ /* 0x000fe2000fffe0ff */
[----:B0-----:R-:W-:-:S05]  /*0c00*/  VIADD R9, R9, 0xffffffe ;  /* 0x0ffffffe09097836 */ /* 0x001fca0000000000 */
[----:B------:R-:W-:-:S05]  /*0c10*/  IMAD.U32 R3, RZ, RZ, UR10 ;  /* 0x0000000aff037e24 */ /* 0x000fca000f8e00ff */
[----:B------:R-:W-:Y:S01]  /*0c20*/  IABS R3, R3 ;  /* 0x0000000300037213 */ /* 0x000fe20000000000 */
[----:B-1----:R-:W0:Y:S03]  /*0c30*/  MUFU.RCP R2, R13 ;  /* 0x0000000d00027308 */ /* 0x002e260000001000 */
[----:B------:R-:W-:Y:S01]  /*0c40*/  R2UR UR21, R3 ;  /* 0x00000000031572ca */ /* 0x000fe200000e0000 */
[----:B0-----:R-:W-:-:S04]  /*0c50*/  VIADD R7, R2, 0xffffffe ;  /* 0x0ffffffe02077836 */ /* 0x001fc80000000000 */
        /* <DEDUP_REMOVED lines=16> */
[----:B------:R-:W-:-:S03]  /*0d60*/  ULOP3.LUT UR10, UR10, UR5, URZ, 0x3c, !UPT ;  /* 0x000000050a0a7292 */ /* 0x000fc6000f8e3cff */
[----:B------:R-:W-:Y:S01]  /*0d70*/  UMOV UR17, UR23 ;  /* 0x0000001700117c82 */ /* 0x000fe20008000000 */
[----:B------:R-:W-:Y:S01]  /*0d80*/  ISETP.LT.U32.AND P1, PT, R2, UR16, PT ;  /* 0x0000001002007c0c */ /* 0x000fe2000bf21070 */
[----:B------:R-:W-:Y:S01]  /*0d90*/  UIADD3 UR19, UPT, UPT, -UR17, URZ, URZ ;  /* 0x000000ff11137290 */ /* 0x000fe2000fffe1ff */
[----:B------:R-:W-:Y:S01]  /*0da0*/  ISETP.LE.AND P0, PT, RZ, UR22, PT ;  /* 0x00000016ff007c0c */ /* 0x000fe2000bf03270 */
[----:B------:R-:W0:Y:S02]  /*0db0*/  LDCU.U8 UR18, c[0x0][0x549] ;  /* 0x0000a920ff1277ac */ /* 0x000e240008000000 */
[----:B------:R-:W-:-:S04]  /*0dc0*/  UIMAD UR19, UR20, UR19, UR21 ;  /* 0x00000013141372a4 */ /* 0x000fc8000f8e0215 */
[----:B------:R-:W-:-:S04]  /*0dd0*/  UISETP.GT.U32.AND UP1, UPT, UR20, UR19, UPT ;  /* 0x000000131400728c */ /* 0x000fc8000bf24070 */
[----:B------:R-:W-:Y:S02]  /*0de0*/  @!P1 VIADD R2, R2, -UR16 ;  /* 0x8000001002029c36 */ /* 0x000fe40008000000 */
[----:B------:R-:W-:Y:S01]  /*0df0*/  @!P1 VIADD R7, R7, 0x1 ;  /* 0x0000000107079836 */ /* 0x000fe20000000000 */
[----:B------:R-:W-:Y:S02]  /*0e00*/  ISETP.NE.AND P1, PT, RZ, UR6, PT ;  /* 0x00000006ff007c0c */ /* 0x000fe4000bf25270 */
[----:B------:R-:W-:Y:S01]  /*0e10*/  ISETP.GE.U32.AND P2, PT, R2, UR16, PT ;  /* 0x0000001002007c0c */ /* 0x000fe2000bf46070 */
[----:B0-----:R-:W-:Y:S02]  /*0e20*/  UISETP.NE.AND UP0, UPT, UR18, URZ, UPT ;  /* 0x000000ff1200728c */ /* 0x001fe4000bf05270 */
[----:B------:R-:W-:Y:S02]  /*0e30*/  @!UP1 UIADD3 UR19, UPT, UPT, UR19, -UR20, URZ ;  /* 0x8000001413139290 */ /* 0x000fe4000fffe0ff */
[----:B------:R-:W-:-:S02]  /*0e40*/  USEL UR9, UR9, 0x1, !UP0 ;  /* 0x0000000109097887 */ /* 0x000fc4000c000000 */
[----:B------:R-:W-:Y:S02]  /*0e50*/  UISETP.GE.U32.AND UP3, UPT, UR19, UR20, UPT ;  /* 0x000000141300728c */ /* 0x000fe4000bf66070 */
[----:B------:R-:W-:-:S04]  /*0e60*/  UISETP.GE.AND UP0, UPT, UR10, URZ, UPT ;  /* 0x000000ff0a00728c */ /* 0x000fc8000bf06270 */
[----:B------:R-:W-:Y:S01]  /*0e70*/  @P2 VIADD R7, R7, 0x1 ;  /* 0x0000000107072836 */ /* 0x000fe20000000000 */
[----:B------:R-:W-:Y:S02]  /*0e80*/  @!UP1 UIADD3 UR17, UPT, UPT, UR17, 0x1, URZ ;  /* 0x0000000111119890 */ /* 0x000fe4000fffe0ff */
[----:B------:R-:W-:Y:S01]  /*0e90*/  UISETP.NE.AND UP1, UPT, UR11, URZ, UPT ;  /* 0x000000ff0b00728c */ /* 0x000fe2000bf25270 */
[----:B------:R-:W-:Y:S01]  /*0ea0*/  @!P0 IMAD.MOV R7, RZ, RZ, -R7 ;  /* 0x000000ffff078224 */ /* 0x000fe200078e0a07 */
[----:B------:R-:W-:Y:S01]  /*0eb0*/  @!P1 LOP3.LUT R7, RZ, UR16, RZ, 0x33, !PT ;  /* 0x00000010ff079c12 */ /* 0x000fe2000f8e33ff */
[----:B------:R-:W-:Y:S02]  /*0ec0*/  USHF.R.S32.HI UR11, URZ, 0x1f, UR6 ;  /* 0x0000001fff0b7899 */ /* 0x000fe40008011406 */
[----:B------:R-:W-:Y:S01]  /*0ed0*/  @UP3 UIADD3 UR17, UPT, UPT, UR17, 0x1, URZ ;  /* 0x0000000111113890 */ /* 0x000fe2000fffe0ff */
[----:B------:R-:W-:Y:S01]  /*0ee0*/  ISETP.LT.U32.AND P0, PT, R10, R7, PT ;  /* 0x000000070a00720c */ /* 0x000fe20003f01070 */
[----:B------:R-:W-:Y:S01]  /*0ef0*/  USEL UR10, URZ, 0x1, !UP1 ;  /* 0x00000001ff0a7887 */ /* 0x000fe2000c800000 */
[----:B------:R-:W-:Y:S01]  /*0f00*/  SHF.R.S32.HI R29, RZ, 0x1f, R7 ;  /* 0x0000001fff1d7819 */ /* 0x000fe20000011407 */
[----:B------:R-:W-:-:S02]  /*0f10*/  @!UP0 UIADD3 UR17, UPT, UPT, -UR17, URZ, URZ ;  /* 0x000000ff11118290 */ /* 0x000fc4000fffe1ff */
[----:B------:R-:W-:Y:S01]  /*0f20*/  ULOP3.LUT UR10, UR11, UR10, URZ, 0xfc, !UPT ;  /* 0x0000000a0b0a7292 */ /* 0x000fe2000f8efcff */
[----:B------:R-:W-:Y:S01]  /*0f30*/  ISETP.LT.AND.EX P0, PT, R11, R29, PT, P0 ;  /* 0x0000001d0b00720c */ /* 0x000fe20003f01300 */
[----:B------:R-:W-:-:S03]  /*0f40*/  @!UP2 ULOP3.LUT UR17, URZ, UR5, URZ, 0x33, !UPT ;  /* 0x00000005ff11a292 */ /* 0x000fc6000f8e33ff */
        /* <DEDUP_REMOVED lines=25> */
.L_x_83:
[----:B------:R-:W-:Y:S01]  /*10e0*/  IMAD.MOV.U32 R22, RZ, RZ, R10 ;  /* 0x000000ffff167224 */ /* 0x000fe200078e000a */
[----:B------:R-:W-:Y:S01]  /*10f0*/  MOV R18, R7 ;  /* 0x0000000700127202 */ /* 0x000fe20000000f00 */
[----:B------:R-:W-:Y:S01]  /*1100*/  IMAD.MOV.U32 R17, RZ, RZ, R11 ;  /* 0x000000ffff117224 */ /* 0x000fe200078e000b */
[----:B------:R-:W-:Y:S02]  /*1110*/  MOV R16, R29 ;  /* 0x0000001d00107202 */ /* 0x000fe40000000f00 */
[----:B------:R-:W-:Y:S02]  /*1120*/  MOV R14, 0x1140 ;  /* 0x00001140000e7802 */ /* 0x000fe40000000f00 */
[----:B------:R-:W-:Y:S05]  /*1130*/  CALL.REL.NOINC `($__internal_2_$__cuda_sm20_div_s64) ;  /* 0x0000003000947944 */ /* 0x000fea0003c00000 */
[----:B------:R-:W-:Y:S02]  /*1140*/  MOV R34, R10 ;  /* 0x0000000a00227202 */ /* 0x000fe40000000f00 */
[----:B------:R-:W-:Y:S02]  /*1150*/  MOV R35, R11 ;  /* 0x0000000b00237202 */ /* 0x000fe40000000f00 */
.L_x_84:
[----:B------:R-:W-:Y:S05]  /*1160*/  BSYNC.RECONVERGENT B0 ;  /* 0x0000000000007941 */ /* 0x000fea0003800200 */
.L_x_82:
        /* <DEDUP_REMOVED lines=9> */
[----:B0-----:R-:W-:Y:S01]  /*1200*/  IADD3 R2, PT, PT, R2, -0x1, R11 ;  /* 0xffffffff02027810 */ /* 0x001fe20007ffe00b */
[----:B-1----:R-:W-:-:S06]  /*1210*/  VIADD R12, R12, 0xffffffe ;  /* 0x0ffffffe0c0c7836 */ /* 0x002fcc0000000000 */
[----:B------:R-:W0:Y:S02]  /*1220*/  F2I.FTZ.U32.TRUNC.NTZ R13, R12 ;  /* 0x0000000c000d7305 */ /* 0x000e24000021f000 */
[----:B0-----:R-:W-:Y:S02]  /*1230*/  IMAD.MOV R6, RZ, RZ, -R13 ;  /* 0x000000ffff067224 */ /* 0x001fe400078e0a0d */
[----:B------:R-:W-:Y:S02]  /*1240*/  IMAD.MOV.U32 R12, RZ, RZ, RZ ;  /* 0x000000ffff0c7224 */ /* 0x000fe400078e00ff */
[----:B------:R-:W-:Y:S01]  /*1250*/  IMAD R9, R6, R11, RZ ;  /* 0x0000000b06097224 */ /* 0x000fe200078e02ff */
[----:B------:R-:W-:-:S03]  /*1260*/  IABS R6, R2 ;  /* 0x0000000200067213 */ /* 0x000fc60000000000 */
        /* <DEDUP_REMOVED lines=22> */
[----:B------:R-:W-:Y:S01]  /*13d0*/  HFMA2 R10, -RZ, RZ, 0, 0 ;  /* 0x00000000ff0a7431 */ /* 0x000fe200000001ff */
[----:B------:R-:W-:-:S06]  /*13e0*/  ISETP.NE.U32.AND P0, PT, R6, RZ, PT ;  /* 0x000000ff0600720c */ /* 0x000fcc0003f05070 */
[----:B0-----:R-:W0:Y:S02]  /*13f0*/  MUFU.RCP R11, R5 ;  /* 0x00000005000b7308 */ /* 0x001e240000001000 */
[----:B0-----:R-:W-:-:S06]  /*1400*/  VIADD R11, R11, 0xffffffe ;  /* 0x0ffffffe0b0b7836 */ /* 0x001fcc0000000000 */
[----:B------:R-:W0:Y:S02]  /*1410*/  F2I.FTZ.U32.TRUNC.NTZ R11, R11 ;  /* 0x0000000b000b7305 */ /* 0x000e24000021f000 */
[----:B0-----:R-:W-:-:S04]  /*1420*/  IMAD.MOV R3, RZ, RZ, -R11 ;  /* 0x000000ffff037224 */ /* 0x001fc800078e0a0b */
[----:B------:R-:W-:-:S04]  /*1430*/  IMAD R3, R3, R6, RZ ;  /* 0x0000000603037224 */ /* 0x000fc800078e02ff */
[----:B------:R-:W-:Y:S01]  /*1440*/  IMAD.HI.U32 R3, R11, R3, R10 ;  /* 0x000000030b037227 */ /* 0x000fe200078e000a */
[----:B------:R-:W-:-:S05]  /*1450*/  MOV R11, RZ ;  /* 0x000000ff000b7202 */ /* 0x000fca0000000f00 */
        /* <DEDUP_REMOVED lines=10> */
.L_x_86:
[----:B------:R-:W-:Y:S01]  /*1500*/  IMAD.MOV.U32 R22, RZ, RZ, R4 ;  /* 0x000000ffff167224 */ /* 0x000fe200078e0004 */
[----:B------:R-:W-:Y:S01]  /*1510*/  MOV R17, R5 ;  /* 0x0000000500117202 */ /* 0x000fe20000000f00 */
[----:B------:R-:W-:Y:S01]  /*1520*/  IMAD.MOV.U32 R18, RZ, RZ, R6 ;  /* 0x000000ffff127224 */ /* 0x000fe200078e0006 */
[----:B------:R-:W-:Y:S02]  /*1530*/  MOV R14, 0x1550 ;  /* 0x00001550000e7802 */ /* 0x000fe40000000f00 */
[----:B------:R-:W-:Y:S05]  /*1540*/  CALL.REL.NOINC `($__internal_2_$__cuda_sm20_div_s64) ;  /* 0x0000002c00907944 */ /* 0x000fea0003c00000 */
.L_x_87:
[----:B------:R-:W-:Y:S05]  /*1550*/  BSYNC.RECONVERGENT B0 ;  /* 0x0000000000007941 */ /* 0x000fea0003800200 */
.L_x_85:
[----:B------:R-:W0:Y:S01]  /*1560*/  LDC R3, c[0x0][0x434] ;  /* 0x00010d00ff037b82 */ /* 0x000e220000000800 */
[----:B------:R-:W1:Y:S01]  /*1570*/  S2R R19, SR_TID.X ;  /* 0x0000000000137919 */ /* 0x000e620000002100 */
[----:B------:R-:W2:Y:S01]  /*1580*/  LDCU UR17, c[0x0][0x534] ;  /* 0x0000a680ff1177ac */ /* 0x000ea20008000800 */
[----:B------:R-:W-:Y:S01]  /*1590*/  BSSY.RECONVERGENT B0, `(.L_x_88) ;  /* 0x0000043000007945 */ /* 0x000fe20003800200 */
[----:B------:R-:W-:Y:S01]  /*15a0*/  IMAD.MOV.U32 R18, RZ, RZ, -0x800000 ;  /* 0xff800000ff127424 */ /* 0x000fe200078e00ff */
[----:B------:R-:W3:Y:S01]  /*15b0*/  LDCU UR5, c[0x0][0x430] ;  /* 0x00008600ff0577ac */ /* 0x000ee20008000800 */
[----:B------:R-:W-:Y:S01]  /*15c0*/  IMAD.MOV.U32 R24, RZ, RZ, -0x800000 ;  /* 0xff800000ff187424 */ /* 0x000fe200078e00ff */
[----:B------:R-:W-:-:S04]  /*15d0*/  USHF.R.S32.HI UR10, URZ, 0x1f, UR8 ;  /* 0x0000001fff0a7899 */ /* 0x000fc80008011408 */
[----:B------:R-:W-:Y:S01]  /*15e0*/  ULOP3.LUT UR10, UR10, 0x1, URZ, 0xfc, !UPT ;  /* 0x000000010a0a7892 */ /* 0x000fe2000f8efcff */
[----:B0-----:R-:W-:-:S04]  /*15f0*/  IABS R5, R3 ;  /* 0x0000000300057213 */ /* 0x001fc80000000000 */
[----:B------:R-:W0:Y:S01]  /*1600*/  I2F.RP R14, R5 ;  /* 0x00000005000e7306 */ /* 0x000e220000209400 */
[C---:B-1----:R-:W-:Y:S02]  /*1610*/  ISETP.GT.U32.AND P1, PT, R19.reuse, 0x7f, PT ;  /* 0x0000007f1300780c */ /* 0x042fe40003f24070 */
[----:B------:R-:W-:Y:S02]  /*1620*/  LOP3.LUT R25, R19, 0x1f, RZ, 0xc0, !PT ;  /* 0x0000001f13197812 */ /* 0x000fe400078ec0ff */
[----:B------:R-:W-:-:S03]  /*1630*/  SHF.R.U32.HI R21, RZ, 0x5, R19 ;  /* 0x00000005ff157819 */ /* 0x000fc60000011613 */
[----:B0-----:R-:W0:Y:S02]  /*1640*/  MUFU.RCP R12, R14 ;  /* 0x0000000e000c7308 */ /* 0x001e240000001000 */
[----:B0-----:R-:W-:-:S06]  /*1650*/  VIADD R12, R12, 0xffffffe ;  /* 0x0ffffffe0c0c7836 */ /* 0x001fcc0000000000 */
[----:B------:R-:W0:Y:S02]  /*1660*/  F2I.FTZ.U32.TRUNC.NTZ R13, R12 ;  /* 0x0000000c000d7305 */ /* 0x000e24000021f000 */
[--C-:B0-----:R-:W-:Y:S02]  /*1670*/  IMAD.MOV R4, RZ, RZ, -R13.reuse ;  /* 0x000000ffff047224 */ /* 0x101fe400078e0a0d */
[----:B------:R-:W-:Y:S02]  /*1680*/  IMAD.MOV.U32 R12, RZ, RZ, RZ ;  /* 0x000000ffff0c7224 */ /* 0x000fe400078e00ff */
[----:B------:R-:W-:Y:S01]  /*1690*/  IMAD R9, R4, R5, RZ ;  /* 0x0000000504097224 */ /* 0x000fe200078e02ff */
[----:B------:R-:W-:Y:S02]  /*16a0*/  IABS R4, R2 ;  /* 0x0000000200047213 */ /* 0x000fe40000000000 */
[----:B------:R-:W-:Y:S01]  /*16b0*/  LOP3.LUT R2, R2, R3, RZ, 0x3c, !PT ;  /* 0x0000000302027212 */ /* 0x000fe200078e3cff */
[----:B------:R-:W-:Y:S01]  /*16c0*/  IMAD.HI.U32 R9, R13, R9, R12 ;  /* 0x000000090d097227 */ /* 0x000fe200078e000c */
[----:B------:R-:W-:Y:S01]  /*16d0*/  SHF.R.U32.HI R13, RZ, 0x2, R19 ;  /* 0x00000002ff0d7819 */ /* 0x000fe20000011613 */
[----:B------:R-:W0:Y:S01]  /*16e0*/  @!P1 S2R R12, SR_CgaCtaId ;  /* 0x00000000000c9919 */ /* 0x000e220000008800 */
[----:B------:R-:W-:-:S03]  /*16f0*/  ISETP.GE.AND P2, PT, R2, RZ, PT ;  /* 0x000000ff0200720c */ /* 0x000fc60003f46270 */
[----:B------:R-:W-:Y:S01]  /*1700*/  IMAD.HI.U32 R16, R9, R4, RZ ;  /* 0x0000000409107227 */ /* 0x000fe200078e00ff */
[----:B------:R-:W-:-:S03]  /*1710*/  @!P1 SHF.L.U32 R9, R19, 0x2, RZ ;  /* 0x0000000213099819 */ /* 0x000fc600000006ff */
[----:B------:R-:W-:Y:S01]  /*1720*/  IMAD.MOV R14, RZ, RZ, -R16 ;  /* 0x000000ffff0e7224 */ /* 0x000fe200078e0a10 */
[----:B------:R-:W-:-:S03]  /*1730*/  @!P1 LOP3.LUT R9, R9, 0xc, RZ, 0xc0, !PT ;  /* 0x0000000c09099812 */ /* 0x000fc600078ec0ff */
[C---:B------:R-:W-:Y:S02]  /*1740*/  IMAD R14, R5.reuse, R14, R4 ;  /* 0x0000000e050e7224 */ /* 0x040fe400078e0204 */
[----:B------:R-:W1:Y:S03]  /*1750*/  @!P1 S2R R4, SR_CgaCtaId ;  /* 0x0000000000049919 */ /* 0x000e660000008800 */
[----:B------:R-:W-:-:S13]  /*1760*/  ISETP.GT.U32.AND P0, PT, R5, R14, PT ;  /* 0x0000000e0500720c */ /* 0x000fda0003f04070 */
[-C--:B------:R-:W-:Y:S01]  /*1770*/  @!P0 IADD3 R14, PT, PT, R14, -R5.reuse, RZ ;  /* 0x800000050e0e8210 */ /* 0x080fe20007ffe0ff */
[----:B------:R-:W-:Y:S01]  /*1780*/  @!P0 VIADD R16, R16, 0x1 ;  /* 0x0000000110108836 */ /* 0x000fe20000000000 */
[----:B------:R-:W-:Y:S02]  /*1790*/  ISETP.NE.AND P0, PT, R3, RZ, PT ;  /* 0x000000ff0300720c */ /* 0x000fe40003f05270 */
[----:B------:R-:W-:Y:S02]  /*17a0*/  ISETP.GE.U32.AND P3, PT, R14, R5, PT ;  /* 0x000000050e00720c */ /* 0x000fe40003f66070 */
[----:B------:R-:W-:-:S04]  /*17b0*/  @!P1 MOV R5, 0x400 ;  /* 0x0000040000059802 */ /* 0x000fc80000000f00 */
[----:B0-----:R-:W-:-:S05]  /*17c0*/  @!P1 LEA R12, R12, R5, 0x18 ;  /* 0x000000050c0c9211 */ /* 0x001fca00078ec0ff */
[----:B------:R-:W-:Y:S01]  /*17d0*/  @!P1 IMAD R12, R13, 0x14, R12 ;  /* 0x000000140d0c9824 */ /* 0x000fe200078e020c */
[----:B-1----:R-:W-:Y:S01]  /*17e0*/  @!P1 LEA R2, R4, R5, 0x18 ;  /* 0x0000000504029211 */ /* 0x002fe200078ec0ff */
[----:B------:R-:W-:Y:S02]  /*17f0*/  @P3 VIADD R16, R16, 0x1 ;  /* 0x0000000110103836 */ /* 0x000fe40000000000 */
[----:B------:R-:W-:Y:S02]  /*1800*/  @!P1 IMAD.IADD R9, R12, 0x1, R9 ;  /* 0x000000010c099824 */ /* 0x000fe400078e0209 */
[----:B------:R-:W-:Y:S01]  /*1810*/  @!P2 IMAD.MOV R16, RZ, RZ, -R16 ;  /* 0x000000ffff10a224 */ /* 0x000fe200078e0a10 */
[----:B------:R-:W-:Y:S01]  /*1820*/  @!P0 LOP3.LUT R16, RZ, R3, RZ, 0x33, !PT ;  /* 0x00000003ff108212 */ /* 0x000fe200078e33ff */
[----:B------:R-:W-:Y:S01]  /*1830*/  @!P1 IMAD R2, R25, 0x14, R2 ;  /* 0x0000001419029824 */ /* 0x000fe200078e0202 */
[----:B--2---:R-:W-:Y:S01]  /*1840*/  ISETP.GE.AND P0, PT, R13, UR17, PT ;  /* 0x000000110d007c0c */ /* 0x004fe2000bf06270 */
[----:B---3--:R-:W-:-:S02]  /*1850*/  IMAD R3, R3, UR5, RZ ;  /* 0x0000000503037c24 */ /* 0x008fc4000f8e02ff */
[----:B------:R-:W-:Y:S01]  /*1860*/  IMAD R4, R16, UR10, RZ ;  /* 0x0000000a10047c24 */ /* 0x000fe2000f8e02ff */
[----:B------:R-:W0:Y:S01]  /*1870*/  LDCU.64 UR10, c[0x0][0x358] ;  /* 0x00006b00ff0a77ac */ /* 0x000e220008000a00 */
[----:B------:R-:W-:-:S03]  /*1880*/  @!P1 LEA R5, R21, R2, 0x2 ;  /* 0x0000000215059211 */ /* 0x000fc600078e10ff */
[----:B------:R-:W-:-:S05]  /*1890*/  IABS R23, R4 ;  /* 0x0000000400177213 */ /* 0x000fca0000000000 */
[----:B------:R-:W-:Y:S01]  /*18a0*/  VIADD R14, R23, UR4 ;  /* 0x00000004170e7c36 */ /* 0x000fe20008000000 */
[----:B------:R-:W-:Y:S06]  /*18b0*/  @P0 BRA `(.L_x_89) ;  /* 0x0000000000400947 */ /* 0x000fec0003800000 */
[----:B------:R-:W-:Y:S01]  /*18c0*/  UIADD3 UR5, UP0, UPT, UR14, -UR13, URZ ;  /* 0x8000000d0e057290 */ /* 0x000fe2000ff1e0ff */
[----:B------:R-:W-:-:S03]  /*18d0*/  LOP3.LUT R12, R19, 0x3, RZ, 0xc0, !PT ;  /* 0x00000003130c7812 */ /* 0x000fc600078ec0ff */
[----:B------:R-:W-:Y:S02]  /*18e0*/  UIADD3.X UR4, UPT, UPT, UR15, -0x1, URZ, UP0, !UPT ;  /* 0xffffffff0f047890 */ /* 0x000fe400087fe4ff */
[----:B------:R-:W-:-:S04]  /*18f0*/  ISETP.LT.U32.AND P0, PT, R12, UR5, PT ;  /* 0x000000050c007c0c */ /* 0x000fc8000bf01070 */
[----:B------:R-:W-:-:S05]  /*1900*/  IMAD.U32 R2, RZ, RZ, UR4 ;  /* 0x00000004ff027e24 */ /* 0x000fca000f8e00ff */
[----:B------:R-:W-:-:S13]  /*1910*/  ISETP.GT.AND.EX P0, PT, R2, RZ, PT, P0 ;  /* 0x000000ff0200720c */ /* 0x000fda0003f04300 */
[----:B------:R-:W-:Y:S05]  /*1920*/  @!P0 BRA `(.L_x_89) ;  /* 0x0000000000248947 */ /* 0x000fea0003800000 */
[----:B------:R-:W1:Y:S01]  /*1930*/  LDCU.64 UR4, c[0x0][0x428] ;  /* 0x00008500ff0477ac */ /* 0x000e620008000a00 */
[----:B------:R-:W-:Y:S01]  /*1940*/  IADD3 R26, P0, PT, R12, UR13, RZ ;  /* 0x0000000d0c1a7c10 */ /* 0x000fe2000ff1e0ff */
[----:B------:R-:W-:-:S04]  /*1950*/  IMAD R2, R13, UR15, RZ ;  /* 0x0000000f0d027c24 */ /* 0x000fc8000f8e02ff */
[----:B------:R-:W-:Y:S02]  /*1960*/  IMAD.X R27, RZ, RZ, RZ, P0 ;  /* 0x000000ffff1b7224 */ /* 0x000fe400000e06ff */
[----:B------:R-:W-:-:S05]  /*1970*/  IMAD.WIDE.U32 R12, R13, UR14, R26 ;  /* 0x0000000e0d0c7c25 */ /* 0x000fca000f8e001a */
[----:B------:R-:W-:Y:S02]  /*1980*/  IADD3 R2, PT, PT, R13, R2, RZ ;  /* 0x000000020d027210 */ /* 0x000fe40007ffe0ff */
[----:B-1----:R-:W-:-:S04]  /*1990*/  LEA R26, P0, R12, UR4, 0x2 ;  /* 0x000000040c1a7c11 */ /* 0x002fc8000f8010ff */
[----:B------:R-:W-:-:S05]  /*19a0*/  LEA.HI.X R27, R12, UR5, R2, 0x2, P0 ;  /* 0x000000050c1b7c11 */ /* 0x000fca00080f1402 */
[----:B0-----:R1:W5:Y:S04]  /*19b0*/  LDG.E R18, desc[UR10][R26.64] ;  /* 0x0000000a1a127981 */ /* 0x001368000c1e1900 */
.L_x_89:
[----:B0-----:R-:W-:Y:S05]  /*19c0*/  BSYNC.RECONVERGENT B0 ;  /* 0x0000000000007941 */ /* 0x001fea0003800200 */
.L_x_88:
[----:B-----5:R-:W-:Y:S01]  /*19d0*/  @!P1 STS [R9], R18 ;  /* 0x0000001209009388 */ /* 0x020fe20000000800 */
[----:B------:R-:W0:Y:S08]  /*19e0*/  LDC R15, c[0x0][0x3e0] ;  /* 0x0000f800ff0f7b82 */ /* 0x000e300000000800 */
[----:B------:R-:W-:Y:S01]  /*19f0*/  BAR.SYNC.DEFER_BLOCKING 0x0 ;  /* 0x0000000000007b1d */ /* 0x000fe20000010000 */
[----:B------:R-:W-:-:S05]  /*1a00*/  ISETP.NE.AND P5, PT, R4, RZ, PT ;  /* 0x000000ff0400720c */ /* 0x000fca0003fa5270 */
[----:B------:R-:W-:Y:S01]  /*1a10*/  BSSY.RECONVERGENT B1, `(.L_x_90) ;  /* 0x000017b000017945 */ /* 0x000fe20003800200 */
[----:B------:R-:W2:Y:S04]  /*1a20*/  @!P1 LDS R24, [R5] ;  /* 0x0000000005189984 */ /* 0x000ea80000000800 */
[----:B--2---:R-:W2:Y:S02]  /*1a30*/  SHFL.BFLY PT, R13, R24, 0x10, 0x1f ;  /* 0x0e001f00180d7f89 */ /* 0x004ea400000e0000 */
[----:B--2---:R-:W-:-:S05]  /*1a40*/  FMNMX.FTZ R22, R13, R24, !PT ;  /* 0x000000180d167209 */ /* 0x004fca0007810000 */
[----:B------:R-:W2:Y:S02]  /*1a50*/  SHFL.BFLY PT, R13, R22, 0x8, 0x1f ;  /* 0x0d001f00160d7f89 */ /* 0x000ea400000e0000 */
[----:B--2---:R-:W-:-:S05]  /*1a60*/  FMNMX.FTZ R13, R22, R13, !PT ;  /* 0x0000000d160d7209 */ /* 0x004fca0007810000 */
[----:B------:R-:W2:Y:S02]  /*1a70*/  SHFL.BFLY PT, R20, R13, 0x4, 0x1f ;  /* 0x0c801f000d147f89 */ /* 0x000ea400000e0000 */
[----:B--2---:R-:W-:Y:S02]  /*1a80*/  FMNMX.FTZ R20, R13, R20, !PT ;  /* 0x000000140d147209 */ /* 0x004fe40007810000 */
[----:B0-----:R-:W-:-:S03]  /*1a90*/  IABS R13, R15 ;  /* 0x0000000f000d7213 */ /* 0x001fc60000000000 */
[----:B------:R-:W0:Y:S02]  /*1aa0*/  SHFL.BFLY PT, R17, R20, 0x2, 0x1f ;  /* 0x0c401f0014117f89 */ /* 0x000e2400000e0000 */
[----:B0-----:R-:W-:-:S05]  /*1ab0*/  FMNMX.FTZ R17, R20, R17, !PT ;  /* 0x0000001114117209 */ /* 0x001fca0007810000 */
[----:B------:R-:W0:Y:S02]  /*1ac0*/  SHFL.BFLY PT, R2, R17, 0x1, 0x1f ;  /* 0x0c201f0011027f89 */ /* 0x000e2400000e0000 */
[----:B0-----:R-:W-:Y:S02]  /*1ad0*/  FMNMX.FTZ R2, R17, R2, !PT ;  /* 0x0000000211027209 */ /* 0x001fe40007810000 */
[----:B------:R-:W0:Y:S02]  /*1ae0*/  I2F.RP R17, R13 ;  /* 0x0000000d00117306 */ /* 0x000e240000209400 */
[----:B------:R-:W-:-:S04]  /*1af0*/  FSETP.NEU.FTZ.AND P0, PT, R2, -INF , PT ;  /* 0xff8000000200780b */ /* 0x000fc80003f1d000 */
[----:B------:R-:W-:Y:S02]  /*1b00*/  FSEL R9, R2, RZ, P0 ;  /* 0x000000ff02097208 */ /* 0x000fe40000000000 */
[----:B------:R-:W2:Y:S03]  /*1b10*/  I2F.RP R2, R23 ;  /* 0x0000001700027306 */ /* 0x000ea60000209400 */
[----:B------:R-:W-:-:S04]  /*1b20*/  FADD.FTZ R12, -R9, R24 ;  /* 0x00000018090c7221 */ /* 0x000fc80000010100 */
[----:B------:R-:W-:Y:S01]  /*1b30*/  FMUL.FTZ R12, R12, 1.4426950216293334961 ;  /* 0x3fb8aa3b0c0c7820 */ /* 0x000fe20000410000 */
[----:B0-----:R-:W0:Y:S08]  /*1b40*/  MUFU.RCP R32, R17 ;  /* 0x0000001100207308 */ /* 0x001e300000001000 */
[----:B------:R-:W3:Y:S04]  /*1b50*/  MUFU.EX2 R12, R12 ;  /* 0x0000000c000c7308 */ /* 0x000ee80000000800 */
[----:B--2---:R-:W2:Y:S01]  /*1b60*/  MUFU.RCP R30, R2 ;  /* 0x00000002001e7308 */ /* 0x004ea20000001000 */
[----:B0-----:R-:W-:Y:S01]  /*1b70*/  VIADD R32, R32, 0xffffffe ;  /* 0x0ffffffe20207836 */ /* 0x001fe20000000000 */
[----:B---3--:R-:W0:Y:S06]  /*1b80*/  SHFL.BFLY PT, R5, R12, 0x10, 0x1f ;  /* 0x0e001f000c057f89 */ /* 0x008e2c00000e0000 */
[----:B------:R3:W4:Y:S01]  /*1b90*/  F2I.FTZ.U32.TRUNC.NTZ R33, R32 ;  /* 0x0000002000217305 */ /* 0x000722000021f000 */
[----:B--2---:R-:W-:-:S07]  /*1ba0*/  VIADD R30, R30, 0xffffffe ;  /* 0x0ffffffe1e1e7836 */ /* 0x004fce0000000000 */
[----:B------:R-:W2:Y:S01]  /*1bb0*/  F2I.FTZ.U32.TRUNC.NTZ R31, R30 ;  /* 0x0000001e001f7305 */ /* 0x000ea2000021f000 */
[----:B---3--:R-:W-:Y:S02]  /*1bc0*/  HFMA2 R32, -RZ, RZ, 0, 0 ;  /* 0x00000000ff207431 */ /* 0x008fe400000001ff */
[----:B0-----:R-:W-:Y:S01]  /*1bd0*/  FADD.FTZ R5, R12, R5 ;  /* 0x000000050c057221 */ /* 0x001fe20000010000 */
[----:B----4-:R-:W-:Y:S02]  /*1be0*/  IMAD.MOV R12, RZ, RZ, -R33 ;  /* 0x000000ffff0c7224 */ /* 0x010fe400078e0a21 */
[----:B--2---:R-:W-:Y:S02]  /*1bf0*/  IMAD.MOV R2, RZ, RZ, -R31 ;  /* 0x000000ffff027224 */ /* 0x004fe400078e0a1f */
[----:B------:R-:W0:Y:S01]  /*1c00*/  SHFL.BFLY PT, R20, R5, 0x8, 0x1f ;  /* 0x0d001f0005147f89 */ /* 0x000e2200000e0000 */
[----:B------:R-:W-:Y:S02]  /*1c10*/  IMAD R12, R12, R13, RZ ;  /* 0x0000000d0c0c7224 */ /* 0x000fe400078e02ff */
[----:B------:R-:W-:Y:S01]  /*1c20*/  IMAD R17, R2, R23, RZ ;  /* 0x0000001702117224 */ /* 0x000fe200078e02ff */
[----:B------:R-:W-:Y:S01]  /*1c30*/  IABS R2, R4 ;  /* 0x0000000400027213 */ /* 0x000fe20000000000 */
[----:B------:R-:W-:-:S02]  /*1c40*/  IMAD.MOV.U32 R30, RZ, RZ, RZ ;  /* 0x000000ffff1e7224 */ /* 0x000fc400078e00ff */
[----:B------:R-:W-:-:S04]  /*1c50*/  IMAD.HI.U32 R12, R33, R12, R32 ;  /* 0x0000000c210c7227 */ /* 0x000fc800078e0020 */
[----:B------:R-:W-:-:S04]  /*1c60*/  IMAD.HI.U32 R30, R31, R17, R30 ;  /* 0x000000111f1e7227 */ /* 0x000fc800078e001e */
[----:B------:R-:W-:Y:S02]  /*1c70*/  IMAD.MOV R2, RZ, RZ, -R2 ;  /* 0x000000ffff027224 */ /* 0x000fe400078e0a02 */
[----:B0-----:R-:W-:Y:S01]  /*1c80*/  FADD.FTZ R20, R5, R20 ;  /* 0x0000001405147221 */ /* 0x001fe20000010000 */
[----:B------:R-:W-:-:S04]  /*1c90*/  IABS R5, R14 ;  /* 0x0000000e00057213 */ /* 0x000fc80000000000 */
[----:B-1----:R-:W0:Y:S01]  /*1ca0*/  SHFL.BFLY PT, R27, R20, 0x4, 0x1f ;  /* 0x0c801f00141b7f89 */ /* 0x002e2200000e0000 */
[----:B------:R-:W-:-:S04]  /*1cb0*/  IMAD.HI.U32 R12, R12, R5, RZ ;  /* 0x000000050c0c7227 */ /* 0x000fc800078e00ff */
[----:B------:R-:W-:-:S04]  /*1cc0*/  IMAD.HI.U32 R30, R30, R5, RZ ;  /* 0x000000051e1e7227 */ /* 0x000fc800078e00ff */
[----:B------:R-:W-:-:S05]  /*1cd0*/  IMAD R2, R30, R2, R5 ;  /* 0x000000021e027224 */ /* 0x000fca00078e0205 */
[----:B------:R-:W-:Y:S01]  /*1ce0*/  ISETP.GT.U32.AND P1, PT, R23, R2, PT ;  /* 0x000000021700720c */ /* 0x000fe20003f24070 */
[----:B0-----:R-:W-:Y:S01]  /*1cf0*/  FADD.FTZ R27, R20, R27 ;  /* 0x0000001b141b7221 */ /* 0x001fe20000010000 */
[----:B------:R-:W-:-:S11]  /*1d00*/  IMAD.MOV R20, RZ, RZ, -R12 ;  /* 0x000000ffff147224 */ /* 0x000fd600078e0a0c */
[-C--:B------:R-:W-:Y:S01]  /*1d10*/  @!P1 IADD3 R2, PT, PT, R2, -R23.reuse, RZ ;  /* 0x8000001702029210 */ /* 0x080fe20007ffe0ff */
[----:B------:R-:W-:Y:S01]  /*1d20*/  @!P1 VIADD R30, R30, 0x1 ;  /* 0x000000011e1e9836 */ /* 0x000fe20000000000 */
[----:B------:R-:W0:Y:S01]  /*1d30*/  SHFL.BFLY PT, R18, R27, 0x2, 0x1f ;  /* 0x0c401f001b127f89 */ /* 0x000e2200000e0000 */
[C---:B------:R-:W-:Y:S01]  /*1d40*/  IMAD R20, R13.reuse, R20, R5 ;  /* 0x000000140d147224 */ /* 0x040fe200078e0205 */
[-C--:B------:R-:W-:Y:S02]  /*1d50*/  ISETP.GE.U32.AND P2, PT, R2, R23.reuse, PT ;  /* 0x000000170200720c */ /* 0x080fe40003f46070 */
[C---:B------:R-:W-:Y:S02]  /*1d60*/  LOP3.LUT R2, R14.reuse, R23, RZ, 0x3c, !PT ;  /* 0x000000170e027212 */ /* 0x040fe400078e3cff */
[----:B------:R-:W-:Y:S02]  /*1d70*/  ISETP.GT.U32.AND P0, PT, R13, R20, PT ;  /* 0x000000140d00720c */ /* 0x000fe40003f04070 */
[----:B------:R-:W-:-:S02]  /*1d80*/  LOP3.LUT R14, R14, R15, RZ, 0x3c, !PT ;  /* 0x0000000f0e0e7212 */ /* 0x000fc400078e3cff */
[----:B------:R-:W-:-:S05]  /*1d90*/  ISETP.GE.AND P3, PT, R2, RZ, PT ;  /* 0x000000ff0200720c */ /* 0x000fca0003f66270 */
[----:B------:R-:W-:Y:S01]  /*1da0*/  @P2 VIADD R30, R30, 0x1 ;  /* 0x000000011e1e2836 */ /* 0x000fe20000000000 */
[----:B------:R-:W-:-:S03]  /*1db0*/  ISETP.GE.AND P2, PT, R14, RZ, PT ;  /* 0x000000ff0e00720c */ /* 0x000fc60003f46270 */
[----:B------:R-:W-:Y:S01]  /*1dc0*/  @!P0 IMAD.IADD R20, R20, 0x1, -R13 ;  /* 0x0000000114148824 */ /* 0x000fe200078e0a0d */
[----:B------:R-:W-:Y:S02]  /*1dd0*/  @!P0 IADD3 R12, PT, PT, R12, 0x1, RZ ;  /* 0x000000010c0c8810 */ /* 0x000fe40007ffe0ff */
[----:B------:R-:W-:Y:S01]  /*1de0*/  ISETP.NE.AND P0, PT, R15, RZ, PT ;  /* 0x000000ff0f00720c */ /* 0x000fe20003f05270 */
[----:B------:R-:W-:Y:S02]  /*1df0*/  @!P3 IMAD.MOV R30, RZ, RZ, -R30 ;  /* 0x000000ffff1eb224 */ /* 0x000fe400078e0a1e */
[----:B0-----:R-:W-:Y:S01]  /*1e00*/  FADD.FTZ R18, R27, R18 ;  /* 0x000000121b127221 */ /* 0x001fe20000010000 */
[----:B------:R-:W-:Y:S02]  /*1e10*/  ISETP.GE.U32.AND P4, PT, R20, R13, PT ;  /* 0x0000000d1400720c */ /* 0x000fe40003f86070 */
[----:B------:R-:W-:Y:S02]  /*1e20*/  ISETP.NE.AND P3, PT, R16, RZ, PT ;  /* 0x000000ff1000720c */ /* 0x000fe40003f65270 */
[----:B------:R-:W0:Y:S01]  /*1e30*/  SHFL.BFLY PT, R5, R18, 0x1, 0x1f ;  /* 0x0c201f0012057f89 */ /* 0x000e2200000e0000 */
[----:B------:R-:W-:-:S02]  /*1e40*/  @!P5 LOP3.LUT R30, RZ, R23, RZ, 0x33, !PT ;  /* 0x00000017ff1ed212 */ /* 0x000fc400078e33ff */
[----:B------:R-:W-:Y:S01]  /*1e50*/  SHF.R.S32.HI R23, RZ, 0x1f, R4 ;  /* 0x0000001fff177819 */ /* 0x000fe20000011404 */
[----:B------:R-:W-:Y:S01]  /*1e60*/  IMAD R4, R4, R3, RZ ;  /* 0x0000000304047224 */ /* 0x000fe200078e02ff */
[----:B------:R-:W-:-:S04]  /*1e70*/  SHF.R.S32.HI R17, RZ, 0x1f, R30 ;  /* 0x0000001fff117819 */ /* 0x000fc8000001141e */
[----:B------:R-:W-:-:S04]  /*1e80*/  @P4 VIADD R12, R12, 0x1 ;  /* 0x000000010c0c4836 */ /* 0x000fc80000000000 */
[----:B------:R-:W-:Y:S01]  /*1e90*/  IMAD.MOV.U32 R13, RZ, RZ, R12 ;  /* 0x000000ffff0d7224 */ /* 0x000fe200078e000c */
[----:B------:R-:W-:-:S04]  /*1ea0*/  SEL R12, RZ, 0x1, !P3 ;  /* 0x00000001ff0c7807 */ /* 0x000fc80005800000 */
[----:B------:R-:W-:Y:S02]  /*1eb0*/  @!P2 IADD3 R13, PT, PT, -R13, RZ, RZ ;  /* 0x000000ff0d0da210 */ /* 0x000fe40007ffe1ff */
[----:B------:R-:W-:Y:S02]  /*1ec0*/  @!P0 LOP3.LUT R13, RZ, R15, RZ, 0x33, !PT ;  /* 0x0000000fff0d8212 */ /* 0x000fe400078e33ff */
[----:B------:R-:W-:Y:S01]  /*1ed0*/  LOP3.LUT P0, RZ, R19, 0x39f, RZ, 0xc0, !PT ;  /* 0x0000039f13ff7812 */ /* 0x000fe2000780c0ff */
[----:B0-----:R-:W-:Y:S01]  /*1ee0*/  FADD.FTZ R5, R18, R5 ;  /* 0x0000000512057221 */ /* 0x001fe20000010000 */
[----:B------:R-:W-:Y:S02]  /*1ef0*/  ISETP.LT.U32.AND P2, PT, R10, R30, PT ;  /* 0x0000001e0a00720c */ /* 0x000fe40003f41070 */
[----:B------:R-:W-:Y:S01]  /*1f00*/  LOP3.LUT R12, R23, R12, RZ, 0xfc, !PT ;  /* 0x0000000c170c7212 */ /* 0x000fe200078efcff */
[----:B------:R-:W-:Y:S01]  /*1f10*/  IMAD.MOV.U32 R23, RZ, RZ, 0x7f800000 ;  /* 0x7f800000ff177424 */ /* 0x000fe200078e00ff */
[----:B------:R-:W-:-:S02]  /*1f20*/  FSETP.NE.FTZ.AND P1, PT, R5, RZ, PT ;  /* 0x000000ff0500720b */ /* 0x000fc40003f35000 */
[----:B------:R-:W-:Y:S01]  /*1f30*/  ISETP.LT.AND.EX P2, PT, R11, R17, PT, P2 ;  /* 0x000000110b00720c */ /* 0x000fe20003f41320 */
[----:B------:R-:W-:-:S04]  /*1f40*/  IMAD R11, R13, UR9, RZ ;  /* 0x000000090d0b7c24 */ /* 0x000fc8000f8e02ff */
[----:B------:R-:W-:-:S06]  /*1f50*/  IMAD R3, R12, R11, RZ ;  /* 0x0000000b0c037224 */ /* 0x000fcc00078e02ff */
[----:B------:R0:W1:Y:S02]  /*1f60*/  @P1 MUFU.LG2 R2, R5 ;  /* 0x0000000500021308 */ /* 0x0000640000000c00 */
[----:B0-----:R-:W-:Y:S01]  /*1f70*/  SEL R5, R10, R30, P2 ;  /* 0x0000001e0a057207 */ /* 0x001fe20001000000 */
[----:B-1----:R-:W-:Y:S01]  /*1f80*/  @P1 FFMA.FTZ R23, R2, 0.69314718246459960938, R9 ;  /* 0x3f31721802171823 */ /* 0x002fe20000010009 */
[----:B------:R-:W-:Y:S05]  /*1f90*/  @P0 BRA `(.L_x_91) ;  /* 0x0000001000880947 */ /* 0x000fea0003800000 */
        /* <DEDUP_REMOVED lines=28> */
[----:B------:R-:W-:Y:S01]  /*2160*/  MOV R10, RZ ;  /* 0x000000ff000a7202 */ /* 0x000fe20000000f00 */
[----:B------:R-:W-:Y:S01]  /*2170*/  HFMA2 R33, -RZ, RZ, 0, 0 ;  /* 0x00000000ff217431 */ /* 0x000fe200000001ff */
[----:B------:R-:W-:-:S05]  /*2180*/  ISETP.NE.U32.AND P0, PT, R32, RZ, PT ;  /* 0x000000ff2000720c */ /* 0x000fca0003f05070 */
        /* <DEDUP_REMOVED lines=19> */
.L_x_93:
[----:B------:R-:W-:Y:S01]  /*22c0*/  IMAD.MOV.U32 R22, RZ, RZ, R2 ;  /* 0x000000ffff167224 */ /* 0x000fe200078e0002 */
[----:B------:R-:W-:Y:S01]  /*22d0*/  MOV R17, RZ ;  /* 0x000000ff00117202 */ /* 0x000fe20000000f00 */
[----:B------:R-:W-:Y:S01]  /*22e0*/  IMAD.MOV.U32 R18, RZ, RZ, R32 ;  /* 0x000000ffff127224 */ /* 0x000fe200078e0020 */
[----:B------:R-:W-:Y:S02]  /*22f0*/  MOV R14, 0x2310 ;  /* 0x00002310000e7802 */ /* 0x000fe40000000f00 */
[----:B------:R-:W-:Y:S05]  /*2300*/  CALL.REL.NOINC `($__internal_2_$__cuda_sm20_div_s64) ;  /* 0x0000002000207944 */ /* 0x000fea0003c00000 */
[----:B------:R-:W-:Y:S02]  /*2310*/  IADD3 R9, PT, PT, -R10, RZ, RZ ;  /* 0x000000ff0a097210 */ /* 0x000fe40007ffe1ff */
[----:B------:R-:W-:-:S03]  /*2320*/  MOV R33, R11 ;  /* 0x0000000b00217202 */ /* 0x000fc60000000f00 */
[----:B------:R-:W-:Y:S01]  /*2330*/  IMAD R9, R32, R9, R2 ;  /* 0x0000000920097224 */ /* 0x000fe200078e0202 */
[----:B------:R-:W-:-:S07]  /*2340*/  MOV R32, R10 ;  /* 0x0000000a00207202 */ /* 0x000fce0000000f00 */
.L_x_94:
[----:B------:R-:W-:Y:S01]  /*2350*/  IABS R12, UR12 ;  /* 0x0000000c000c7c13 */ /* 0x000fe20008000000 */
[----:B------:R-:W-:Y:S01]  /*2360*/  IMAD R29, R29, R8, RZ ;  /* 0x000000081d1d7224 */ /* 0x000fe200078e02ff */
[----:B------:R-:W-:Y:S01]  /*2370*/  IABS R10, R9 ;  /* 0x00000009000a7213 */ /* 0x000fe20000000000 */
[----:B------:R-:W-:Y:S01]  /*2380*/  BSSY.RECONVERGENT B0, `(.L_x_95) ;  /* 0x000003f000007945 */ /* 0x000fe20003800200 */
[----:B------:R-:W0:Y:S01]  /*2390*/  I2F.U32.RP R13, R12 ;  /* 0x0000000c000d7306 */ /* 0x000e220000209000 */
[----:B------:R-:W-:Y:S01]  /*23a0*/  IABS R2, UR12 ;  /* 0x0000000c00027c13 */ /* 0x000fe20008000000 */
[----:B------:R-:W-:Y:S01]  /*23b0*/  IMAD R29, R7, R0, R29 ;  /* 0x00000000071d7224 */ /* 0x000fe200078e021d */
[----:B------:R-:W-:-:S04]  /*23c0*/  LOP3.LUT R0, R9, UR12, RZ, 0x3c, !PT ;  /* 0x0000000c09007c12 */ /* 0x000fc8000f8e3cff */
[----:B------:R-:W-:Y:S01]  /*23d0*/  ISETP.GE.AND P0, PT, R0, RZ, PT ;  /* 0x000000ff0000720c */ /* 0x000fe20003f06270 */
[----:B0-----:R-:W0:Y:S02]  /*23e0*/  MUFU.RCP R16, R13 ;  /* 0x0000000d00107308 */ /* 0x001e240000001000 */
[----:B0-----:R-:W-:-:S06]  /*23f0*/  IADD3 R16, PT, PT, R16, 0xffffffe, RZ ;  /* 0x0ffffffe10107810 */ /* 0x001fcc0007ffe0ff */
[----:B------:R-:W0:Y:S02]  /*2400*/  F2I.FTZ.U32.TRUNC.NTZ R17, R16 ;  /* 0x0000001000117305 */ /* 0x000e24000021f000 */
[----:B0-----:R-:W-:Y:S01]  /*2410*/  IADD3 R11, PT, PT, RZ, -R17, RZ ;  /* 0x80000011ff0b7210 */ /* 0x001fe20007ffe0ff */
[----:B------:R-:W-:-:S04]  /*2420*/  IMAD.MOV.U32 R16, RZ, RZ, RZ ;  /* 0x000000ffff107224 */ /* 0x000fc800078e00ff */
[----:B------:R-:W-:-:S04]  /*2430*/  IMAD R11, R11, R12, RZ ;  /* 0x0000000c0b0b7224 */ /* 0x000fc800078e02ff */
[----:B------:R-:W-:Y:S01]  /*2440*/  IMAD.HI.U32 R17, R17, R11, R16 ;  /* 0x0000000b11117227 */ /* 0x000fe200078e0010 */
[----:B------:R-:W-:-:S05]  /*2450*/  IADD3 R11, PT, PT, RZ, -R2, RZ ;  /* 0x80000002ff0b7210 */ /* 0x000fca0007ffe0ff */
[----:B------:R-:W-:-:S04]  /*2460*/  IMAD.HI.U32 R2, R17, R10, RZ ;  /* 0x0000000a11027227 */ /* 0x000fc800078e00ff */
[----:B------:R-:W-:Y:S02]  /*2470*/  IMAD R11, R2, R11, R10 ;  /* 0x0000000b020b7224 */ /* 0x000fe400078e020a */
[----:B------:R-:W-:-:S03]  /*2480*/  IMAD.WIDE.U32 R16, R7, R8, RZ ;  /* 0x0000000807107225 */ /* 0x000fc600078e00ff */
[----:B------:R-:W-:-:S13]  /*2490*/  ISETP.GT.U32.AND P1, PT, R12, R11, PT ;  /* 0x0000000b0c00720c */ /* 0x000fda0003f24070 */
[----:B------:R-:W-:Y:S02]  /*24a0*/  @!P1 IMAD.IADD R11, R11, 0x1, -R12 ;  /* 0x000000010b0b9824 */ /* 0x000fe400078e0a0c */
[----:B------:R-:W-:Y:S01]  /*24b0*/  @!P1 VIADD R2, R2, 0x1 ;  /* 0x0000000102029836 */ /* 0x000fe20000000000 */
[----:B------:R-:W-:Y:S02]  /*24c0*/  ISETP.NE.AND P1, PT, RZ, UR12, PT ;  /* 0x0000000cff007c0c */ /* 0x000fe4000bf25270 */
[----:B------:R-:W-:Y:S02]  /*24d0*/  ISETP.GE.U32.AND P2, PT, R11, R12, PT ;  /* 0x0000000c0b00720c */ /* 0x000fe40003f46070 */
[----:B------:R-:W-:Y:S01]  /*24e0*/  IADD3 R11, PT, PT, R17, R29, RZ ;  /* 0x0000001d110b7210 */ /* 0x000fe20007ffe0ff */
[----:B------:R-:W-:-:S04]  /*24f0*/  IMAD.WIDE.U32 R28, R16, R34, RZ ;  /* 0x00000022101c7225 */ /* 0x000fc800078e00ff */
[----:B------:R-:W-:-:S04]  /*2500*/  IMAD R11, R11, R34, RZ ;  /* 0x000000220b0b7224 */ /* 0x000fc800078e02ff */
[----:B------:R-:W-:Y:S02]  /*2510*/  IMAD R11, R35, R16, R11 ;  /* 0x00000010230b7224 */ /* 0x000fe400078e020b */
[----:B------:R-:W-:Y:S02]  /*2520*/  @P2 IADD3 R2, PT, PT, R2, 0x1, RZ ;  /* 0x0000000102022810 */ /* 0x000fe40007ffe0ff */
[----:B------:R-:W-:Y:S02]  /*2530*/  IMAD.IADD R16, R29, 0x1, R11 ;  /* 0x000000011d107824 */ /* 0x000fe400078e020b */
[----:B------:R-:W-:Y:S02]  /*2540*/  @!P0 IADD3 R2, PT, PT, -R2, RZ, RZ ;  /* 0x000000ff02028210 */ /* 0x000fe40007ffe1ff */
[----:B------:R-:W-:Y:S02]  /*2550*/  @!P1 LOP3.LUT R2, RZ, UR12, RZ, 0x33, !PT ;  /* 0x0000000cff029c12 */ /* 0x000fe4000f8e33ff */
[----:B------:R-:W-:-:S04]  /*2560*/  LOP3.LUT R0, R33, R16, RZ, 0xfc, !PT ;  /* 0x0000001021007212 */ /* 0x000fc800078efcff */
[----:B------:R-:W-:Y:S01]  /*2570*/  ISETP.NE.U32.AND P0, PT, R0, RZ, PT ;  /* 0x000000ff0000720c */ /* 0x000fe20003f05070 */
[----:B------:R-:W-:-:S04]  /*2580*/  IMAD.MOV R0, RZ, RZ, -R2 ;  /* 0x000000ffff007224 */ /* 0x000fc800078e0a02 */
[----:B------:R-:W-:-:S08]  /*2590*/  IMAD R0, R0, UR12, R9 ;  /* 0x0000000c00007c24 */ /* 0x000fd0000f8e0209 */
        /* <DEDUP_REMOVED lines=22> */
.L_x_96:
[----:B------:R-:W-:Y:S01]  /*2700*/  IMAD.MOV.U32 R22, RZ, RZ, R32 ;  /* 0x000000ffff167224 */ /* 0x000fe200078e0020 */
[----:B------:R-:W-:Y:S01]  /*2710*/  MOV R17, R33 ;  /* 0x0000002100117202 */ /* 0x000fe20000000f00 */
[----:B------:R-:W-:Y:S01]  /*2720*/  IMAD.MOV.U32 R18, RZ, RZ, R28 ;  /* 0x000000ffff127224 */ /* 0x000fe200078e001c */
[----:B------:R-:W-:Y:S02]  /*2730*/  MOV R14, 0x2750 ;  /* 0x00002750000e7802 */ /* 0x000fe40000000f00 */
[----:B------:R-:W-:Y:S05]  /*2740*/  CALL.REL.NOINC `($__internal_2_$__cuda_sm20_div_s64) ;  /* 0x0000001c00107944 */ /* 0x000fea0003c00000 */
[----:B------:R-:W-:-:S05]  /*2750*/  IADD3 R29, PT, PT, -R10, RZ, RZ ;  /* 0x000000ff0a1d7210 */ /* 0x000fca0007ffe1ff */
[----:B------:R-:W-:Y:S02]  /*2760*/  IMAD R29, R29, R28, R32 ;  /* 0x0000001c1d1d7224 */ /* 0x000fe400078e0220 */
.L_x_97:
[----:B------:R-:W-:Y:S05]  /*2770*/  BSYNC.RECONVERGENT B0 ;  /* 0x0000000000007941 */ /* 0x000fea0003800200 */
.L_x_95:
[----:B------:R-:W-:Y:S01]  /*2780*/  IABS R17, R8 ;  /* 0x0000000800117213 */ /* 0x000fe20000000000 */
[----:B------:R-:W0:Y:S01]  /*2790*/  LDCU.U8 UR15, c[0x0][0x549] ;  /* 0x0000a920ff0f77ac */ /* 0x000e220008000000 */
[----:B------:R-:W-:Y:S02]  /*27a0*/  IABS R14, R6 ;  /* 0x00000006000e7213 */ /* 0x000fe40000000000 */
[----:B------:R-:W1:Y:S01]  /*27b0*/  I2F.U32.RP R9, R17 ;  /* 0x0000001100097306 */ /* 0x000e620000209000 */
[----:B------:R-:W-:Y:S01]  /*27c0*/  IABS R12, R15 ;  /* 0x0000000f000c7213 */ /* 0x000fe20000000000 */
[----:B------:R-:W2:Y:S01]  /*27d0*/  LDCU.64 UR4, c[0x0][0x430] ;  /* 0x00008600ff0477ac */ /* 0x000ea20008000a00 */
[----:B------:R-:W-:Y:S02]  /*27e0*/  IABS R16, R7 ;  /* 0x0000000700107213 */ /* 0x000fe40000000000 */
[----:B------:R-:W-:Y:S02]  /*27f0*/  IABS R13, R5 ;  /* 0x00000005000d7213 */ /* 0x000fe40000000000 */
[-C--:B------:R-:W-:Y:S01]  /*2800*/  IABS R35, R8.reuse ;  /* 0x0000000800237213 */ /* 0x080fe20000000000 */
[----:B------:R-:W3:Y:S01]  /*2810*/  I2F.U32.RP R18, R14 ;  /* 0x0000000e00127306 */ /* 0x000ee20000209000 */
[----:B------:R-:W-:-:S02]  /*2820*/  LOP3.LUT R22, R29, R8, RZ, 0x3c, !PT ;  /* 0x000000081d167212 */ /* 0x000fc400078e3cff */
[----:B------:R-:W-:Y:S01]  /*2830*/  ISETP.NE.AND P5, PT, R8, RZ, PT ;  /* 0x000000ff0800720c */ /* 0x000fe20003fa5270 */
[----:B------:R-:W-:Y:S01]  /*2840*/  IMAD.MOV R35, RZ, RZ, -R35 ;  /* 0x000000ffff237224 */ /* 0x000fe200078e0a23 */
[----:B------:R-:W-:Y:S02]  /*2850*/  ISETP.GE.AND P2, PT, R22, RZ, PT ;  /* 0x000000ff1600720c */ /* 0x000fe40003f46270 */
[----:B------:R-:W-:Y:S01]  /*2860*/  IABS R22, R7 ;  /* 0x0000000700167213 */ /* 0x000fe20000000000 */
[----:B-1----:R-:W1:Y:S01]  /*2870*/  MUFU.RCP R9, R9 ;  /* 0x0000000900097308 */ /* 0x002e620000001000 */
[----:B0-----:R-:W-:-:S03]  /*2880*/  UISETP.NE.AND UP0, UPT, UR15, URZ, UPT ;  /* 0x000000ff0f00728c */ /* 0x001fc6000bf05270 */
[----:B------:R-:W-:Y:S01]  /*2890*/  IMAD.MOV R22, RZ, RZ, -R22 ;  /* 0x000000ffff167224 */ /* 0x000fe200078e0a16 */
[----:B--2---:R-:W-:Y:S02]  /*28a0*/  USEL UR15, UR4, 0x1, UP0 ;  /* 0x00000001040f7887 */ /* 0x004fe40008000000 */
[----:B------:R-:W-:Y:S01]  /*28b0*/  UIMAD UR4, UR5, UR4, URZ ;  /* 0x00000004050472a4 */ /* 0x000fe2000f8e02ff */
[----:B---3--:R-:W0:Y:S01]  /*28c0*/  MUFU.RCP R36, R18 ;  /* 0x0000001200247308 */ /* 0x008e220000001000 */
[----:B------:R-:W-:Y:S02]  /*28d0*/  USHF.R.S32.HI UR17, URZ, 0x1f, UR15 ;  /* 0x0000001fff117899 */ /* 0x000fe4000801140f */
[----:B------:R-:W-:-:S05]  /*28e0*/  UIMAD UR5, UR15, UR5, URZ ;  /* 0x000000050f0572a4 */ /* 0x000fca000f8e02ff */
[----:B------:R-:W-:Y:S01]  /*28f0*/  I2F.U32.RP R11, R12 ;  /* 0x0000000c000b7306 */ /* 0x000fe20000209000 */
[----:B-1----:R-:W-:-:S07]  /*2900*/  VIADD R26, R9, 0xffffffe ;  /* 0x0ffffffe091a7836 */ /* 0x002fce0000000000 */
[----:B------:R-:W1:Y:S01]  /*2910*/  F2I.FTZ.U32.TRUNC.NTZ R27, R26 ;  /* 0x0000001a001b7305 */ /* 0x000e62000021f000 */
[----:B0-----:R-:W-:-:S07]  /*2920*/  VIADD R36, R36, 0xffffffe ;  /* 0x0ffffffe24247836 */ /* 0x001fce0000000000 */
[----:B------:R-:W0:Y:S01]  /*2930*/  F2I.FTZ.U32.TRUNC.NTZ R37, R36 ;  /* 0x0000002400257305 */ /* 0x000e22000021f000 */
[----:B-1----:R-:W-:-:S07]  /*2940*/  IMAD.MOV R18, RZ, RZ, -R27 ;  /* 0x000000ffff127224 */ /* 0x002fce00078e0a1b */
[----:B------:R-:W1:Y:S01]  /*2950*/  MUFU.RCP R30, R11 ;  /* 0x0000000b001e7308 */ /* 0x000e620000001000 */
[----:B------:R-:W-:Y:S02]  /*2960*/  IMAD.MOV.U32 R26, RZ, RZ, RZ ;  /* 0x000000ffff1a7224 */ /* 0x000fe400078e00ff */
[----:B0-----:R-:W-:-:S05]  /*2970*/  IMAD.MOV R33, RZ, RZ, -R37 ;  /* 0x000000ffff217224 */ /* 0x001fca00078e0a25 */
[----:B------:R-:W0:Y:S01]  /*2980*/  I2F.U32.RP R32, R16 ;  /* 0x0000001000207306 */ /* 0x000e220000209000 */
[----:B------:R-:W-:Y:S02]  /*2990*/  HFMA2 R36, -RZ, RZ, 0, 0 ;  /* 0x00000000ff247431 */ /* 0x000fe400000001ff */
[----:B------:R-:W-:-:S04]  /*29a0*/  IMAD R33, R33, R14, RZ ;  /* 0x0000000e21217224 */ /* 0x000fc800078e02ff */
[----:B------:R-:W-:Y:S01]  /*29b0*/  IMAD.HI.U32 R33, R37, R33, R36 ;  /* 0x0000002125217227 */ /* 0x000fe200078e0024 */
[----:B------:R-:W-:Y:S01]  /*29c0*/  I2F.U32.RP R9, R13 ;  /* 0x0000000d00097306 */ /* 0x000fe20000209000 */
[----:B-1----:R-:W-:Y:S02]  /*29d0*/  IADD3 R30, PT, PT, R30, 0xffffffe, RZ ;  /* 0x0ffffffe1e1e7810 */ /* 0x002fe40007ffe0ff */
[----:B------:R-:W-:Y:S01]  /*29e0*/  IMAD R11, R18, R17, RZ ;  /* 0x00000011120b7224 */ /* 0x000fe200078e02ff */
[----:B------:R-:W-:-:S03]  /*29f0*/  IABS R18, R10 ;  /* 0x0000000a00127213 */ /* 0x000fc60000000000 */
[----:B------:R-:W-:Y:S01]  /*2a00*/  IMAD.HI.U32 R11, R27, R11, R26 ;  /* 0x0000000b1b0b7227 */ /* 0x000fe200078e001a */
[----:B------:R-:W-:Y:S01]  /*2a10*/  IABS R26, R29 ;  /* 0x0000001d001a7213 */ /* 0x000fe20000000000 */
[----:B------:R-:W1:Y:S01]  /*2a20*/  F2I.FTZ.U32.TRUNC.NTZ R31, R30 ;  /* 0x0000001e001f7305 */ /* 0x000e62000021f000 */
[----:B------:R-:W-:Y:S01]  /*2a30*/  IABS R27, R6 ;  /* 0x00000006001b7213 */ /* 0x000fe20000000000 */
[----:B------:R-:W-:-:S04]  /*2a40*/  IMAD.HI.U32 R20, R33, R18, RZ ;  /* 0x0000001221147227 */ /* 0x000fc800078e00ff */
[----:B------:R-:W-:Y:S02]  /*2a50*/  IMAD.HI.U32 R28, R11, R26, RZ ;  /* 0x0000001a0b1c7227 */ /* 0x000fe400078e00ff */
[----:B0-----:R-:W0:Y:S02]  /*2a60*/  MUFU.RCP R32, R32 ;  /* 0x0000002000207308 */ /* 0x001e240000001000 */
[----:B------:R-:W-:Y:S02]  /*2a70*/  IMAD.MOV R27, RZ, RZ, -R27 ;  /* 0x000000ffff1b7224 */ /* 0x000fe400078e0a1b */
[----:B------:R-:W-:Y:S02]  /*2a80*/  IMAD R26, R28, R35, R26 ;  /* 0x000000231c1a7224 */ /* 0x000fe400078e021a */
[----:B------:R-:W-:Y:S01]  /*2a90*/  IMAD R27, R20, R27, R18 ;  /* 0x0000001b141b7224 */ /* 0x000fe200078e0212 */
[----:B-1----:R-:W-:Y:S01]  /*2aa0*/  IADD3 R11, PT, PT, RZ, -R31, RZ ;  /* 0x8000001fff0b7210 */ /* 0x002fe20007ffe0ff */
[----:B------:R-:W1:Y:S01]  /*2ab0*/  MUFU.RCP R9, R9 ;  /* 0x0000000900097308 */ /* 0x000e620000001000 */
[----:B------:R-:W-:Y:S01]  /*2ac0*/  ISETP.GT.U32.AND P3, PT, R17, R26, PT ;  /* 0x0000001a1100720c */ /* 0x000fe20003f64070 */
[----:B------:R-:W-:Y:S01]  /*2ad0*/  IMAD.MOV.U32 R30, RZ, RZ, RZ ;  /* 0x000000ffff1e7224 */ /* 0x000fe200078e00ff */
[----:B------:R-:W-:Y:S01]  /*2ae0*/  ISETP.GT.U32.AND P1, PT, R14, R27, PT ;  /* 0x0000001b0e00720c */ /* 0x000fe20003f24070 */
[----:B------:R-:W-:Y:S01]  /*2af0*/  IMAD R18, R11, R12, RZ ;  /* 0x0000000c0b127224 */ /* 0x000fe200078e02ff */
[----:B------:R-:W-:-:S03]  /*2b00*/  IABS R11, R2 ;  /* 0x00000002000b7213 */ /* 0x000fc60000000000 */
[----:B------:R-:W-:-:S04]  /*2b10*/  IMAD.HI.U32 R18, R31, R18, R30 ;  /* 0x000000121f127227 */ /* 0x000fc800078e001e */
[----:B0-----:R-:W-:Y:S02]  /*2b20*/  VIADD R32, R32, 0xffffffe ;  /* 0x0ffffffe20207836 */ /* 0x001fe40000000000 */
[----:B------:R-:W-:Y:S01]  /*2b30*/  @!P3 IMAD.IADD R26, R26, 0x1, -R17 ;  /* 0x000000011a1ab824 */ /* 0x000fe200078e0a11 */
[----:B------:R-:W-:Y:S01]  /*2b40*/  @!P3 IADD3 R28, PT, PT, R28, 0x1, RZ ;  /* 0x000000011c1cb810 */ /* 0x000fe20007ffe0ff */
[----:B------:R0:W2:Y:S01]  /*2b50*/  F2I.FTZ.U32.TRUNC.NTZ R33, R32 ;  /* 0x0000002000217305 */ /* 0x0000a2000021f000 */
[----:B------:R-:W-:Y:S01]  /*2b60*/  @!P1 IADD3 R27, PT, PT, R27, -R14, RZ ;  /* 0x8000000e1b1b9210 */ /* 0x000fe20007ffe0ff */
[----:B------:R-:W-:Y:S01]  /*2b70*/  IMAD.HI.U32 R18, R18, R11, RZ ;  /* 0x0000000b12127227 */ /* 0x000fe200078e00ff */
[----:B-1----:R-:W-:Y:S02]  /*2b80*/  IADD3 R30, PT, PT, R9, 0xffffffe, RZ ;  /* 0x0ffffffe091e7810 */ /* 0x002fe40007ffe0ff */
[----:B------:R-:W-:Y:S01]  /*2b90*/  ISETP.GE.U32.AND P6, PT, R26, R17, PT ;  /* 0x000000111a00720c */ /* 0x000fe20003fc6070 */
[----:B------:R-:W-:Y:S01]  /*2ba0*/  @!P1 VIADD R20, R20, 0x1 ;  /* 0x0000000114149836 */ /* 0x000fe20000000000 */
[----:B------:R-:W-:Y:S01]  /*2bb0*/  LOP3.LUT R17, R10, R6, RZ, 0x3c, !PT ;  /* 0x000000060a117212 */ /* 0x000fe200078e3cff */
[----:B------:R1:W3:Y:S01]  /*2bc0*/  F2I.FTZ.U32.TRUNC.NTZ R31, R30 ;  /* 0x0000001e001f7305 */ /* 0x0002e2000021f000 */
[----:B------:R-:W-:-:S02]  /*2bd0*/  ISETP.GE.U32.AND P4, PT, R27, R14, PT ;  /* 0x0000000e1b00720c */ /* 0x000fc40003f86070 */
[----:B------:R-:W-:Y:S02]  /*2be0*/  IABS R9, R15 ;  /* 0x0000000f00097213 */ /* 0x000fe40000000000 */
[----:B------:R-:W-:Y:S02]  /*2bf0*/  ISETP.GE.AND P0, PT, R17, RZ, PT ;  /* 0x000000ff1100720c */ /* 0x000fe40003f06270 */
[----:B------:R-:W-:Y:S01]  /*2c00*/  ISETP.NE.AND P3, PT, R6, RZ, PT ;  /* 0x000000ff0600720c */ /* 0x000fe20003f65270 */
[----:B------:R-:W-:Y:S01]  /*2c10*/  IMAD.MOV R9, RZ, RZ, -R9 ;  /* 0x000000ffff097224 */ /* 0x000fe200078e0a09 */
[----:B0-----:R-:W-:Y:S01]  /*2c20*/  MOV R32, RZ ;  /* 0x000000ff00207202 */ /* 0x001fe20000000f00 */
[----:B--2---:R-:W-:Y:S02]  /*2c30*/  IMAD.MOV R14, RZ, RZ, -R33 ;  /* 0x000000ffff0e7224 */ /* 0x004fe400078e0a21 */
[----:B------:R-:W-:Y:S02]  /*2c40*/  @P6 VIADD R28, R28, 0x1 ;  /* 0x000000011c1c6836 */ /* 0x000fe40000000000 */
[----:B------:R-:W-:-:S02]  /*2c50*/  IMAD R11, R18, R9, R11 ;  /* 0x00000009120b7224 */ /* 0x000fc400078e020b */
[----:B-1----:R-:W-:Y:S02]  /*2c60*/  HFMA2 R30, -RZ, RZ, 0, 0 ;  /* 0x00000000ff1e7431 */ /* 0x002fe400000001ff */
[----:B---3--:R-:W-:Y:S02]  /*2c70*/  IMAD.MOV R9, RZ, RZ, -R31 ;  /* 0x000000ffff097224 */ /* 0x008fe400078e0a1f */
[----:B------:R-:W-:Y:S01]  /*2c80*/  @P4 VIADD R20, R20, 0x1 ;  /* 0x0000000114144836 */ /* 0x000fe20000000000 */
[----:B------:R-:W-:Y:S01]  /*2c90*/  ISETP.GT.U32.AND P1, PT, R12, R11, PT ;  /* 0x0000000b0c00720c */ /* 0x000fe20003f24070 */
[----:B------:R-:W-:Y:S02]  /*2ca0*/  IMAD R17, R14, R16, RZ ;  /* 0x000000100e117224 */ /* 0x000fe400078e02ff */
[----:B------:R-:W-:Y:S01]  /*2cb0*/  @!P2 IMAD.MOV R28, RZ, RZ, -R28 ;  /* 0x000000ffff1ca224 */ /* 0x000fe200078e0a1c */
[----:B------:R-:W-:Y:S01]  /*2cc0*/  @!P5 LOP3.LUT R28, RZ, R8, RZ, 0x33, !PT ;  /* 0x00000008ff1cd212 */ /* 0x000fe200078e33ff */
[----:B------:R-:W-:Y:S01]  /*2cd0*/  IMAD R9, R9, R13, RZ ;  /* 0x0000000d09097224 */ /* 0x000fe200078e02ff */
[----:B------:R-:W-:Y:S01]  /*2ce0*/  ISETP.NE.AND P2, PT, R15, RZ, PT ;  /* 0x000000ff0f00720c */ /* 0x000fe20003f45270 */
[----:B------:R-:W-:Y:S01]  /*2cf0*/  @!P0 IMAD.MOV R20, RZ, RZ, -R20 ;  /* 0x000000ffff148224 */ /* 0x000fe200078e0a14 */
[----:B------:R-:W-:Y:S01]  /*2d00*/  @!P3 LOP3.LUT R20, RZ, R6, RZ, 0x33, !PT ;  /* 0x00000006ff14b212 */ /* 0x000fe200078e33ff */
[----:B------:R-:W-:Y:S01]  /*2d10*/  IMAD.HI.U32 R17, R33, R17, R32 ;  /* 0x0000001121117227 */ /* 0x000fe200078e0020 */
[----:B------:R-:W-:-:S02]  /*2d20*/  IABS R26, R28 ;  /* 0x0000001c001a7213 */ /* 0x000fc40000000000 */
[----:B------:R-:W-:Y:S01]  /*2d30*/  IABS R14, R20 ;  /* 0x00000014000e7213 */ /* 0x000fe20000000000 */
[----:B------:R-:W-:Y:S01]  /*2d40*/  IMAD.HI.U32 R30, R31, R9, R30 ;  /* 0x000000091f1e7227 */ /* 0x000fe200078e001e */
[----:B------:R-:W-:Y:S02]  /*2d50*/  IABS R9, R5 ;  /* 0x0000000500097213 */ /* 0x000fe40000000000 */
[----:B------:R-:W-:Y:S01]  /*2d60*/  ISETP.NE.AND P5, PT, R7, RZ, PT ;  /* 0x000000ff0700720c */ /* 0x000fe20003fa5270 */
[----:B------:R-:W-:Y:S01]  /*2d70*/  IMAD.HI.U32 R17, R17, R26, RZ ;  /* 0x0000001a11117227 */ /* 0x000fe200078e00ff */
[----:B------:R-:W-:-:S03]  /*2d80*/  IADD3 R9, PT, PT, RZ, -R9, RZ ;  /* 0x80000009ff097210 */ /* 0x000fc60007ffe0ff */
[----:B------:R-:W-:-:S04]  /*2d90*/  IMAD.HI.U32 R30, R30, R14, RZ ;  /* 0x0000000e1e1e7227 */ /* 0x000fc800078e00ff */
[----:B------:R-:W-:Y:S02]  /*2da0*/  IMAD R27, R17, R22, R26 ;  /* 0x00000016111b7224 */ /* 0x000fe400078e021a */
[----:B------:R-:W-:Y:S02]  /*2db0*/  @!P1 IMAD.IADD R11, R11, 0x1, -R12 ;  /* 0x000000010b0b9824 */ /* 0x000fe400078e0a0c */
[----:B------:R-:W-:Y:S01]  /*2dc0*/  IMAD R14, R30, R9, R14 ;  /* 0x000000091e0e7224 */ /* 0x000fe200078e020e */
[----:B------:R-:W-:Y:S01]  /*2dd0*/  ISETP.GT.U32.AND P3, PT, R16, R27, PT ;  /* 0x0000001b1000720c */ /* 0x000fe20003f64070 */
[----:B------:R-:W-:Y:S01]  /*2de0*/  @!P1 VIADD R18, R18, 0x1 ;  /* 0x0000000112129836 */ /* 0x000fe20000000000 */
[----:B------:R-:W-:Y:S01]  /*2df0*/  ISETP.GE.U32.AND P4, PT, R11, R12, PT ;  /* 0x0000000c0b00720c */ /* 0x000fe20003f86070 */
[----:B------:R-:W-:Y:S01]  /*2e00*/  IMAD.MOV R9, RZ, RZ, -R28 ;  /* 0x000000ffff097224 */ /* 0x000fe200078e0a1c */
[----:B------:R-:W-:Y:S02]  /*2e10*/  ISETP.GT.U32.AND P1, PT, R13, R14, PT ;  /* 0x0000000e0d00720c */ /* 0x000fe40003f24070 */
[----:B------:R-:W-:Y:S01]  /*2e20*/  LOP3.LUT R11, R2, R15, RZ, 0x3c, !PT ;  /* 0x0000000f020b7212 */ /* 0x000fe200078e3cff */
[----:B------:R-:W-:Y:S01]  /*2e30*/  IMAD R9, R8, R9, R29 ;  /* 0x0000000908097224 */ /* 0x000fe200078e021d */
[----:B------:R-:W-:-:S02]  /*2e40*/  LOP3.LUT R8, R20, R5, RZ, 0x3c, !PT ;  /* 0x0000000514087212 */ /* 0x000fc400078e3cff */
[----:B------:R-:W-:Y:S02]  /*2e50*/  ISETP.GE.AND P0, PT, R11, RZ, PT ;  /* 0x000000ff0b00720c */ /* 0x000fe40003f06270 */
[----:B------:R-:W-:Y:S01]  /*2e60*/  LOP3.LUT R11, R28, R7, RZ, 0x3c, !PT ;  /* 0x000000071c0b7212 */ /* 0x000fe200078e3cff */
[----:B------:R-:W-:Y:S01]  /*2e70*/  @!P3 IMAD.IADD R27, R27, 0x1, -R16 ;  /* 0x000000011b1bb824 */ /* 0x000fe200078e0a10 */
[----:B------:R-:W-:Y:S02]  /*2e80*/  @!P3 IADD3 R17, PT, PT, R17, 0x1, RZ ;  /* 0x000000011111b810 */ /* 0x000fe40007ffe0ff */
[----:B------:R-:W-:Y:S01]  /*2e90*/  @P4 IADD3 R18, PT, PT, R18, 0x1, RZ ;  /* 0x0000000112124810 */ /* 0x000fe20007ffe0ff */
[----:B------:R-:W-:Y:S01]  /*2ea0*/  @!P1 IMAD.IADD R14, R14, 0x1, -R13 ;  /* 0x000000010e0e9824 */ /* 0x000fe200078e0a0d */
[----:B------:R-:W-:Y:S01]  /*2eb0*/  ISETP.GE.U32.AND P6, PT, R27, R16, PT ;  /* 0x000000101b00720c */ /* 0x000fe20003fc6070 */
[----:B------:R-:W-:Y:S01]  /*2ec0*/  @!P1 VIADD R30, R30, 0x1 ;  /* 0x000000011e1e9836 */ /* 0x000fe20000000000 */
[----:B------:R-:W-:-:S02]  /*2ed0*/  ISETP.NE.AND P1, PT, R5, RZ, PT ;  /* 0x000000ff0500720c */ /* 0x000fc40003f25270 */
[----:B------:R-:W-:Y:S02]  /*2ee0*/  ISETP.GE.U32.AND P4, PT, R14, R13, PT ;  /* 0x0000000d0e00720c */ /* 0x000fe40003f86070 */
[----:B------:R-:W-:Y:S02]  /*2ef0*/  @!P0 IADD3 R18, PT, PT, -R18, RZ, RZ ;  /* 0x000000ff12128210 */ /* 0x000fe40007ffe1ff */
[----:B------:R-:W-:Y:S02]  /*2f00*/  @!P2 LOP3.LUT R18, RZ, R15, RZ, 0x33, !PT ;  /* 0x0000000fff12a212 */ /* 0x000fe400078e33ff */
[----:B------:R-:W-:Y:S02]  /*2f10*/  ISETP.GE.AND P2, PT, R11, RZ, PT ;  /* 0x000000ff0b00720c */ /* 0x000fe40003f46270 */
[----:B------:R-:W-:Y:S01]  /*2f20*/  ISETP.GE.AND P0, PT, R8, RZ, PT ;  /* 0x000000ff0800720c */ /* 0x000fe20003f06270 */
[----:B------:R-:W-:Y:S01]  /*2f30*/  IMAD.WIDE R12, R18, UR9, RZ ;  /* 0x00000009120c7c25 */ /* 0x000fe2000f8e02ff */
[----:B------:R-:W-:-:S03]  /*2f40*/  IADD3 R11, PT, PT, -R20, RZ, RZ ;  /* 0x000000ff140b7210 */ /* 0x000fc60007ffe1ff */
[----:B------:R-:W-:Y:S01]  /*2f50*/  @P6 VIADD R17, R17, 0x1 ;  /* 0x0000000111116836 */ /* 0x000fe20000000000 */
[----:B------:R-:W-:Y:S01]  /*2f60*/  @P4 IADD3 R30, PT, PT, R30, 0x1, RZ ;  /* 0x000000011e1e4810 */ /* 0x000fe20007ffe0ff */
[----:B------:R-:W-:Y:S02]  /*2f70*/  IMAD.MOV R18, RZ, RZ, -R18 ;  /* 0x000000ffff127224 */ /* 0x000fe400078e0a12 */
[----:B------:R-:W-:Y:S01]  /*2f80*/  IMAD.WIDE.U32 R12, R0, UR15, R12 ;  /* 0x0000000f000c7c25 */ /* 0x000fe2000f8e000c */
[----:B------:R-:W-:-:S03]  /*2f90*/  UIMAD UR15, UR8, UR15, URZ ;  /* 0x0000000f080f72a4 */ /* 0x000fc6000f8e02ff */
[----:B------:R-:W-:Y:S01]  /*2fa0*/  @!P2 IMAD.MOV R17, RZ, RZ, -R17 ;  /* 0x000000ffff11a224 */ /* 0x000fe200078e0a11 */
[----:B------:R-:W-:Y:S01]  /*2fb0*/  @!P5 LOP3.LUT R17, RZ, R7, RZ, 0x33, !PT ;  /* 0x00000007ff11d212 */ /* 0x000fe200078e33ff */
[----:B------:R-:W-:Y:S01]  /*2fc0*/  @!P0 IMAD.MOV R30, RZ, RZ, -R30 ;  /* 0x000000ffff1e8224 */ /* 0x000fe200078e0a1e */
[----:B------:R-:W-:Y:S01]  /*2fd0*/  @!P1 LOP3.LUT R30, RZ, R5, RZ, 0x33, !PT ;  /* 0x00000005ff1e9212 */ /* 0x000fe200078e33ff */
[----:B------:R-:W-:Y:S01]  /*2fe0*/  IMAD R13, R0, UR17, R13 ;  /* 0x00000011000d7c24 */ /* 0x000fe2000f8e020d */
[----:B------:R-:W-:Y:S01]  /*2ff0*/  UIMAD UR17, UR6, UR4, URZ ;  /* 0x00000004061172a4 */ /* 0x000fe2000f8e02ff */
[----:B------:R-:W-:Y:S01]  /*3000*/  IMAD R15, R15, R18, R2 ;  /* 0x000000120f0f7224 */ /* 0x000fe200078e0202 */
[----:B------:R-:W-:Y:S01]  /*3010*/  IADD3 R0, PT, PT, -R30, RZ, RZ ;  /* 0x000000ff1e007210 */ /* 0x000fe20007ffe1ff */
[----:B------:R-:W-:Y:S02]  /*3020*/  IMAD.MOV R2, RZ, RZ, -R17 ;  /* 0x000000ffff027224 */ /* 0x000fe400078e0a11 */
[----:B------:R-:W-:-:S04]  /*3030*/  IMAD.WIDE R12, R15, UR4, R12 ;  /* 0x000000040f0c7c25 */ /* 0x000fc8000f8e020c */
[----:B------:R-:W-:Y:S01]  /*3040*/  IMAD.WIDE R8, R9, UR5, RZ ;  /* 0x0000000509087c25 */ /* 0x000fe2000f8e02ff */
        /* <DEDUP_REMOVED lines=19> */
.L_x_92:
[----:B------:R-:W0:Y:S01]  /*3180*/  LDC.64 R2, c[0x0][0x420] ;  /* 0x00010800ff027b82 */ /* 0x000e220000000a00 */
[----:B------:R-:W-:-:S05]  /*3190*/  IADD3 R0, PT, PT, R21, UR13, RZ ;  /* 0x0000000d15007c10 */ /* 0x000fca000fffe0ff */
[----:B0-----:R-:W-:-:S05]  /*31a0*/  IMAD.WIDE.U32 R2, R0, 0x4, R2 ;  /* 0x0000000400027825 */ /* 0x001fca00078e0002 */
[----:B------:R1:W-:Y:S02]  /*31b0*/  STG.E desc[UR10][R2.64], R23 ;  /* 0x0000001702007986 */ /* 0x0003e4000c10190a */
.L_x_91:
[----:B------:R-:W-:Y:S05]  /*31c0*/  BSYNC.RECONVERGENT B1 ;  /* 0x0000000000017941 */ /* 0x000fea0003800200 */
.L_x_90:
[----:B------:R-:W2:Y:S01]  /*31d0*/  LDCU UR6, c[0x0][0x534] ;  /* 0x0000a680ff0677ac */ /* 0x000ea20008000800 */
[----:B------:R-:W3:Y:S01]  /*31e0*/  LDC R8, c[0x0][0x44c] ;  /* 0x00011300ff087b82 */ /* 0x000ee20000000800 */
[----:B01----:R-:W-:Y:S01]  /*31f0*/  IMAD.SHL.U32 R2, R19, 0x8, RZ ;  /* 0x0000000813027824 */ /* 0x003fe200078e00ff */
[----:B------:R-:W-:Y:S04]  /*3200*/  BSSY.RECONVERGENT B0, `(.L_x_98) ;  /* 0x000000e000007945 */ /* 0x000fe80003800200 */
[----:B------:R-:W-:Y:S02]  /*3210*/  LOP3.LUT R2, R2, 0x1f00, RZ, 0xc0, !PT ;  /* 0x00001f0002027812 */ /* 0x000fe400078ec0ff */
[----:B--2---:R-:W-:-:S04]  /*3220*/  ISETP.GE.AND P0, PT, R25, UR6, PT ;  /* 0x0000000619007c0c */ /* 0x004fc8000bf06270 */
[----:B------:R-:W-:-:S13]  /*3230*/  ISETP.GT.U32.OR P0, PT, R19, 0x7f, P0 ;  /* 0x0000007f1300780c */ /* 0x000fda0000704470 */
[----:B------:R-:W-:Y:S05]  /*3240*/  @P0 BRA `(.L_x_99) ;  /* 0x0000000000240947 */ /* 0x000fea0003800000 */
[----:B------:R-:W0:Y:S01]  /*3250*/  S2R R0, SR_CgaCtaId ;  /* 0x0000000000007919 */ /* 0x000e220000008800 */
[----:B------:R-:W-:Y:S01]  /*3260*/  FADD.FTZ R4, -R23, R24 ;  /* 0x0000001817047221 */ /* 0x000fe20000010100 */
[----:B------:R-:W-:-:S03]  /*3270*/  MOV R3, 0x400 ;  /* 0x0000040000037802 */ /* 0x000fc60000000f00 */
[----:B------:R-:W-:-:S06]  /*3280*/  FMUL.FTZ R4, R4, 1.4426950216293334961 ;  /* 0x3fb8aa3b04047820 */ /* 0x000fcc0000410000 */
[----:B------:R-:W1:Y:S01]  /*3290*/  MUFU.EX2 R4, R4 ;  /* 0x0000000400047308 */ /* 0x000e620000000800 */
[----:B0-----:R-:W-:-:S05]  /*32a0*/  LEA R0, R0, R3, 0x18 ;  /* 0x0000000300007211 */ /* 0x001fca00078ec0ff */
[----:B------:R-:W-:-:S05]  /*32b0*/  IMAD R0, R25, 0x14, R0 ;  /* 0x0000001419007824 */ /* 0x000fca00078e0200 */
[----:B------:R-:W-:-:S05]  /*32c0*/  LEA R3, R21, R0, 0x2 ;  /* 0x0000000015037211 */ /* 0x000fca00078e10ff */
[----:B-1----:R0:W-:Y:S02]  /*32d0*/  STS [R3], R4 ;  /* 0x0000000403007388 */ /* 0x0021e40000000800 */
.L_x_99:
[----:B------:R-:W-:Y:S05]  /*32e0*/  BSYNC.RECONVERGENT B0 ;  /* 0x0000000000007941 */ /* 0x000fea0003800200 */
.L_x_98:
[----:B------:R-:W-:Y:S01]  /*32f0*/  BAR.SYNC.DEFER_BLOCKING 0x0 ;  /* 0x0000000000007b1d */ /* 0x000fe20000010000 */
[----:B------:R-:W-:Y:S01]  /*3300*/  UISETP.GE.AND UP0, UPT, UR6, 0x1, UPT ;  /* 0x000000010600788c */ /* 0x000fe2000bf06270 */
[----:B------:R-:W-:Y:S01]  /*3310*/  IMAD R24, R25, 0x4, R2 ;  /* 0x0000000419187824 */ /* 0x000fe200078e0202 */
[----:B0-----:R-:W-:Y:S01]  /*3320*/  CS2R R2, SRZ ;  /* 0x0000000000027805 */ /* 0x001fe2000001ff00 */
[----:B------:R-:W-:Y:S01]  /*3330*/  IMAD.SHL.U32 R20, R19, 0x4, RZ ;  /* 0x0000000413147824 */ /* 0x000fe200078e00ff */
[----:B------:R-:W-:Y:S01]  /*3340*/  CS2R R4, SRZ ;  /* 0x0000000000047805 */ /* 0x000fe2000001ff00 */
[----:B---3--:R-:W-:Y:S01]  /*3350*/  IMAD R25, R8, UR13, RZ ;  /* 0x0000000d08197c24 */ /* 0x008fe2000f8e02ff */
[----:B------:R-:W-:Y:S01]  /*3360*/  CS2R R6, SRZ ;  /* 0x0000000000067805 */ /* 0x000fe2000001ff00 */
[----:B------:R-:W-:Y:S01]  /*3370*/  IMAD.MOV.U32 R0, RZ, RZ, RZ ;  /* 0x000000ffff007224 */ /* 0x000fe200078e00ff */
[----:B------:R-:W-:Y:S01]  /*3380*/  LOP3.LUT R20, R20, 0x7c, RZ, 0xc0, !PT ;  /* 0x0000007c14147812 */ /* 0x000fe200078ec0ff */
[----:B------:R-:W-:Y:S01]  /*3390*/  IMAD.MOV.U32 R9, RZ, RZ, RZ ;  /* 0x000000ffff097224 */ /* 0x000fe200078e00ff */
[----:B------:R-:W-:-:S02]  /*33a0*/  IADD3 R24, P0, PT, R25, R24, RZ ;  /* 0x0000001819187210 */ /* 0x000fc40007f1e0ff */
[----:B------:R-:W-:Y:S02]  /*33b0*/  LOP3.LUT R11, R20, 0x80, RZ, 0xfc, !PT ;  /* 0x00000080140b7812 */ /* 0x000fe400078efcff */
        /* <DEDUP_REMOVED lines=17> */
[----:B------:R-:W-:Y:S01]  /*34d0*/  UMOV UR7, 0x400 ;  /* 0x0000040000077882 */ /* 0x000fe20000000000 */
[----:B------:R-:W-:Y:S01]  /*34e0*/  ULOP3.LUT UR12, UR6, 0x7ffffffc, URZ, 0xc0, !UPT ;  /* 0x7ffffffc060c7892 */ /* 0x000fe2000f8ec0ff */
[----:B------:R-:W-:Y:S01]  /*34f0*/  ISETP.GE.AND P3, PT, R21, UR4, PT ;  /* 0x0000000415007c0c */ /* 0x000fe2000bf66270 */
[----:B------:R-:W-:Y:S01]  /*3500*/  IMAD.MOV.U32 R0, RZ, RZ, RZ ;  /* 0x000000ffff007224 */ /* 0x000fe200078e00ff */
        /* <DEDUP_REMOVED lines=10> */
.L_x_110:
        /* <DEDUP_REMOVED lines=11> */
.L_x_103:
[----:B------:R-:W-:Y:S05]  /*3660*/  BSYNC.RECONVERGENT B0 ;  /* 0x0000000000007941 */ /* 0x000fea0003800200 */
.L_x_102:
        /* <DEDUP_REMOVED lines=21> */
.L_x_105:
[----:B------:R-:W-:Y:S05]  /*37c0*/  BSYNC.RECONVERGENT B0 ;  /* 0x0000000000007941 */ /* 0x000fea0003800200 */
.L_x_104:
        /* <DEDUP_REMOVED lines=21> */
.L_x_107:
[----:B------:R-:W-:Y:S05]  /*3920*/  BSYNC.RECONVERGENT B0 ;  /* 0x0000000000007941 */ /* 0x000fea0003800200 */
.L_x_106:
        /* <DEDUP_REMOVED lines=20> */
.L_x_109:
[----:B------:R-:W-:Y:S05]  /*3a70*/  BSYNC.RECONVERGENT B0 ;  /* 0x0000000000007941 */ /* 0x000fea0003800200 */
.L_x_108:
        /* <DEDUP_REMOVED lines=15> */
.L_x_101:
        /* <DEDUP_REMOVED lines=14> */
.L_x_113:
        /* <DEDUP_REMOVED lines=16> */
.L_x_112:
[----:B------:R-:W-:Y:S05]  /*3d50*/  BSYNC.RECONVERGENT B0 ;  /* 0x0000000000007941 */ /* 0x000fea0003800200 */
.L_x_111:
        /* <DEDUP_REMOVED lines=12> */
.L_x_100:
        /* <DEDUP_REMOVED lines=11> */
[----:B------:R-:W-:Y:S01]  /*3ed0*/  IADD3 R10, PT, PT, RZ, -R10, RZ ;  /* 0x8000000aff0a7210 */ /* 0x000fe20007ffe0ff */
[----:B------:R-:W3:Y:S01]  /*3ee0*/  LDCU UR9, c[0x0][0x440] ;  /* 0x00008800ff0977ac */ /* 0x000ee20008000800 */
        /* <DEDUP_REMOVED lines=52> */
[-C--:B------:R-:W-:Y:S02]  /*4230*/  @!P0 LOP3.LUT R10, RZ, R13.reuse, RZ, 0x33, !PT ;  /* 0x0000000dff0a8212 */ /* 0x080fe400078e33ff */
[----:B---3--:R-:W-:Y:S02]  /*4240*/  ISETP.GE.AND P1, PT, R20, UR9, PT ;  /* 0x0000000914007c0c */ /* 0x008fe4000bf26270 */
[----:B------:R-:W-:Y:S01]  /*4250*/  SHF.R.S32.HI R12, RZ, 0x1f, R10 ;  /* 0x0000001fff0c7819 */ /* 0x000fe2000001140a */
[C---:B------:R-:W-:Y:S02]  /*4260*/  IMAD R14, R10.reuse, R13, R14 ;  /* 0x0000000d0a0e7224 */ /* 0x040fe400078e020e */
[----:B--2---:R-:W-:-:S03]  /*4270*/  IMAD.WIDE.U32 R16, R10, UR12, R16 ;  /* 0x0000000c0a107c25 */ /* 0x004fc6000f8e0010 */
[----:B------:R-:W-:Y:S01]  /*4280*/  IADD3 R14, PT, PT, R21, -R14, RZ ;  /* 0x8000000e150e7210 */ /* 0x000fe20007ffe0ff */
[----:B------:R-:W-:-:S03]  /*4290*/  IMAD R15, R12, UR12, RZ ;  /* 0x0000000c0c0f7c24 */ /* 0x000fc6000f8e02ff */
[----:B------:R-:W-:Y:S01]  /*42a0*/  SHF.R.S32.HI R8, RZ, 0x1f, R14 ;  /* 0x0000001fff087819 */ /* 0x000fe2000001140e */
[----:B------:R-:W-:-:S04]  /*42b0*/  IMAD R15, R10, UR13, R15 ;  /* 0x0000000d0a0f7c24 */ /* 0x000fc8000f8e020f */
[----:B------:R-:W-:Y:S02]  /*42c0*/  IMAD.IADD R17, R17, 0x1, R15 ;  /* 0x0000000111117824 */ /* 0x000fe400078e020f */
[----:B------:R-:W-:Y:S02]  /*42d0*/  IMAD R13, R8, UR6, RZ ;  /* 0x00000006080d7c24 */ /* 0x000fe4000f8e02ff */
[----:B------:R-:W-:-:S04]  /*42e0*/  IMAD.WIDE.U32 R16, R14, UR6, R16 ;  /* 0x000000060e107c25 */ /* 0x000fc8000f8e0010 */
[----:B------:R-:W-:Y:S01]  /*42f0*/  IMAD R13, R14, UR7, R13 ;  /* 0x000000070e0d7c24 */ /* 0x000fe2000f8e020d */
[----:B------:R-:W-:-:S04]  /*4300*/  IADD3 R8, P0, PT, R20, R16, RZ ;  /* 0x0000001014087210 */ /* 0x000fc80007f1e0ff */
        /* <DEDUP_REMOVED lines=8> */
        .weak           $__internal_2_$__cuda_sm20_div_s64
        .type           $__internal_2_$__cuda_sm20_div_s64,@function
        .size           $__internal_2_$__cuda_sm20_div_s64,(.L_x_7450 - $__internal_2_$__cuda_sm20_div_s64)
$__internal_2_$__cuda_sm20_div_s64:
        /* <DEDUP_REMOVED lines=32> */
[----:B------:R-:W-:Y:S01]  /*4590*/  IMAD.X R9, RZ, RZ, ~R9, P0 ;  /* 0x000000ffff097224 */ /* 0x000fe200000e0e09 */
[----:B------:R-:W-:-:S03]  /*45a0*/  IADD3 R10, P0, PT, RZ, -R22, RZ ;  /* 0x80000016ff0a7210 */ /* 0x000fc60007f1e0ff */
[----:B------:R-:W-:Y:S01]  /*45b0*/  IMAD.WIDE.U32 R30, P4, R31, R9, R30 ;  /* 0x000000091f1e7225 */ /* 0x000fe2000788001e */
[----:B------:R-:W-:-:S03]  /*45c0*/  SEL R10, R10, R22, !P1 ;  /* 0x000000160a0a7207 */ /* 0x000fc60004800000 */
[----:B------:R-:W-:-:S04]  /*45d0*/  IMAD.HI.U32 R20, P3, R12, R11, R30 ;  /* 0x0000000b0c147227 */ /* 0x000fc8000786001e */
[CC--:B------:R-:W-:Y:S02]  /*45e0*/  IMAD R11, R12.reuse, R9.reuse, RZ ;  /* 0x000000090c0b7224 */ /* 0x0c0fe400078e02ff */
[----:B------:R-:W-:-:S03]  /*45f0*/  IMAD.HI.U32 R9, R12, R9, RZ ;  /* 0x000000090c097227 */ /* 0x000fc600078e00ff */
[----:B------:R-:W-:Y:S01]  /*4600*/  IADD3 R11, P2, PT, R11, R20, RZ ;  /* 0x000000140b0b7210 */ /* 0x000fe20007f5e0ff */
[----:B------:R-:W-:Y:S01]  /*4610*/  IMAD.X R12, R9, 0x1, R12, P4 ;  /* 0x00000001090c7824 */ /* 0x000fe200020e060c */
[-C--:B------:R-:W-:Y:S01]  /*4620*/  IADD3.X R20, PT, PT, RZ, ~R17.reuse, RZ, P0, !PT ;  /* 0x80000011ff147210 */ /* 0x080fe200007fe4ff */
[----:B------:R-:W-:Y:S02]  /*4630*/  IMAD.MOV.U32 R31, RZ, RZ, RZ ;  /* 0x000000ffff1f7224 */ /* 0x000fe400078e00ff */
[----:B------:R-:W-:Y:S01]  /*4640*/  IMAD.HI.U32 R30, R11, R10, RZ ;  /* 0x0000000a0b1e7227 */ /* 0x000fe200078e00ff */
[----:B------:R-:W-:Y:S02]  /*4650*/  SEL R9, R20, R17, !P1 ;  /* 0x0000001114097207 */ /* 0x000fe40004800000 */
[----:B------:R-:W-:-:S03]  /*4660*/  IADD3.X R12, PT, PT, RZ, RZ, R12, P2, P3 ;  /* 0x000000ffff0c7210 */ /* 0x000fc600017e640c */
[----:B------:R-:W-:-:S04]  /*4670*/  IMAD.WIDE.U32 R30, R11, R9, R30 ;  /* 0x000000090b1e7225 */ /* 0x000fc800078e001e */
[C---:B------:R-:W-:Y:S02]  /*4680*/  IMAD R22, R12.reuse, R9, RZ ;  /* 0x000000090c167224 */ /* 0x040fe400078e02ff */
[----:B------:R-:W-:-:S04]  /*4690*/  IMAD.HI.U32 R13, P1, R12, R10, R30 ;  /* 0x0000000a0c0d7227 */ /* 0x000fc8000782001e */
[----:B------:R-:W-:Y:S01]  /*46a0*/  IMAD.HI.U32 R11, R12, R9, RZ ;  /* 0x000000090c0b7227 */ /* 0x000fe200078e00ff */
[----:B------:R-:W-:-:S03]  /*46b0*/  IADD3 R22, P0, PT, R22, R13, RZ ;  /* 0x0000000d16167210 */ /* 0x000fc60007f1e0ff */
[----:B------:R-:W-:Y:S02]  /*46c0*/  IMAD.X R11, RZ, RZ, R11, P1 ;  /* 0x000000ffff0b7224 */ /* 0x000fe400008e060b */
[----:B------:R-:W-:-:S04]  /*46d0*/  IMAD.WIDE.U32 R12, R22, R26, RZ ;  /* 0x0000001a160c7225 */ /* 0x000fc800078e00ff */
[----:B------:R-:W-:Y:S01]  /*46e0*/  IMAD.X R20, RZ, RZ, R11, P0 ;  /* 0x000000ffff147224 */ /* 0x000fe200000e060b */
[----:B------:R-:W-:Y:S01]  /*46f0*/  IADD3 R10, P0, PT, -R12, R10, RZ ;  /* 0x0000000a0c0a7210 */ /* 0x000fe20007f1e1ff */
[----:B------:R-:W-:-:S03]  /*4700*/  IMAD R11, R22, R27, R13 ;  /* 0x0000001b160b7224 */ /* 0x000fc600078e020d */
[-C--:B------:R-:W-:Y:S01]  /*4710*/  ISETP.GE.U32.AND P2, PT, R10, R26.reuse, PT ;  /* 0x0000001a0a00720c */ /* 0x080fe20003f46070 */
[-C--:B------:R-:W-:Y:S01]  /*4720*/  IMAD R12, R20, R26.reuse, R11 ;  /* 0x0000001a140c7224 */ /* 0x080fe200078e020b */
[----:B------:R-:W-:-:S04]  /*4730*/  IADD3 R11, P1, PT, R10, -R26, RZ ;  /* 0x8000001a0a0b7210 */ /* 0x000fc80007f3e0ff */
[----:B------:R-:W-:Y:S02]  /*4740*/  IADD3.X R9, PT, PT, ~R12, R9, RZ, P0, !PT ;  /* 0x000000090c097210 */ /* 0x000fe400007fe5ff */
[----:B------:R-:W-:Y:S02]  /*4750*/  IADD3 R13, P0, PT, R22, 0x1, RZ ;  /* 0x00000001160d7810 */ /* 0x000fe40007f1e0ff */
[C---:B------:R-:W-:Y:S01]  /*4760*/  ISETP.GE.U32.AND.EX P2, PT, R9.reuse, R27, PT, P2 ;  /* 0x0000001b0900720c */ /* 0x040fe20003f46120 */
[----:B------:R-:W-:Y:S02]  /*4770*/  IMAD.X R12, R9, 0x1, ~R27, P1 ;  /* 0x00000001090c7824 */ /* 0x000fe400008e0e1b */
[----:B------:R-:W-:Y:S01]  /*4780*/  IMAD.X R31, RZ, RZ, R20, P0 ;  /* 0x000000ffff1f7224 */ /* 0x000fe200000e0614 */
[----:B------:R-:W-:Y:S02]  /*4790*/  SEL R11, R11, R10, P2 ;  /* 0x0000000a0b0b7207 */ /* 0x000fe40001000000 */
[----:B------:R-:W-:-:S02]  /*47a0*/  SEL R13, R13, R22, P2 ;  /* 0x000000160d0d7207 */ /* 0x000fc40001000000 */
[----:B------:R-:W-:Y:S02]  /*47b0*/  SEL R9, R12, R9, P2 ;  /* 0x000000090c097207 */ /* 0x000fe40001000000 */
[----:B------:R-:W-:Y:S02]  /*47c0*/  ISETP.GE.U32.AND P0, PT, R11, R26, PT ;  /* 0x0000001a0b00720c */ /* 0x000fe40003f06070 */
[----:B------:R-:W-:Y:S02]  /*47d0*/  SEL R31, R31, R20, P2 ;  /* 0x000000141f1f7207 */ /* 0x000fe40001000000 */
[----:B------:R-:W-:Y:S02]  /*47e0*/  IADD3 R10, P1, PT, R13, 0x1, RZ ;  /* 0x000000010d0a7810 */ /* 0x000fe40007f3e0ff */
[----:B------:R-:W-:Y:S02]  /*47f0*/  ISETP.GE.U32.AND.EX P0, PT, R9, R27, PT, P0 ;  /* 0x0000001b0900720c */ /* 0x000fe40003f06100 */
[----:B------:R-:W-:Y:S01]  /*4800*/  LOP3.LUT R9, R16, R17, RZ, 0x3c, !PT ;  /* 0x0000001110097212 */ /* 0x000fe200078e3cff */
[----:B------:R-:W-:Y:S01]  /*4810*/  IMAD.X R12, RZ, RZ, R31, P1 ;  /* 0x000000ffff0c7224 */ /* 0x000fe200008e061f */
[----:B------:R-:W-:Y:S01]  /*4820*/  SEL R10, R10, R13, P0 ;  /* 0x0000000d0a0a7207 */ /* 0x000fe20000000000 */
[----:B------:R-:W-:Y:S01]  /*4830*/  IMAD.MOV.U32 R13, RZ, RZ, 0x0 ;  /* 0x00000000ff0d7424 */ /* 0x000fe200078e00ff */
[----:B------:R-:W-:-:S02]  /*4840*/  ISETP.GE.AND P2, PT, R9, RZ, PT ;  /* 0x000000ff0900720c */ /* 0x000fc40003f46270 */
[----:B------:R-:W-:Y:S02]  /*4850*/  SEL R12, R12, R31, P0 ;  /* 0x0000001f0c0c7207 */ /* 0x000fe40000000000 */
[----:B------:R-:W-:Y:S02]  /*4860*/  IADD3 R11, P1, PT, RZ, -R10, RZ ;  /* 0x8000000aff0b7210 */ /* 0x000fe40007f3e0ff */
[----:B------:R-:W-:Y:S02]  /*4870*/  ISETP.NE.U32.AND P0, PT, R18, RZ, PT ;  /* 0x000000ff1200720c */ /* 0x000fe40003f05070 */
[-C--:B------:R-:W-:Y:S02]  /*4880*/  IADD3.X R9, PT, PT, RZ, ~R12.reuse, RZ, P1, !PT ;  /* 0x8000000cff097210 */ /* 0x080fe40000ffe4ff */
[----:B------:R-:W-:Y:S02]  /*4890*/  ISETP.NE.AND.EX P0, PT, R16, RZ, PT, P0 ;  /* 0x000000ff1000720c */ /* 0x000fe40003f05300 */
[----:B------:R-:W-:Y:S01]  /*48a0*/  SEL R9, R9, R12, !P2 ;  /* 0x0000000c09097207 */ /* 0x000fe20005000000 */
[----:B------:R-:W-:Y:S01]  /*48b0*/  IMAD.MOV.U32 R12, RZ, RZ, R14 ;  /* 0x000000ffff0c7224 */ /* 0x000fe200078e000e */
[----:B------:R-:W-:-:S04]  /*48c0*/  SEL R11, R11, R10, !P2 ;  /* 0x0000000a0b0b7207 */ /* 0x000fc80005000000 */
[----:B------:R-:W-:Y:S02]  /*48d0*/  SEL R10, R11, 0xffffffff, P0 ;  /* 0xffffffff0b0a7807 */ /* 0x000fe40000000000 */
[----:B------:R-:W-:Y:S01]  /*48e0*/  SEL R11, R9, 0xffffffff, P0 ;  /* 0xffffffff090b7807 */ /* 0x000fe20000000000 */
[----:B------:R-:W-:Y:S06]  /*48f0*/  RET.REL.NODEC R12 `(_ZN5flash32flash_fwd_splitkv_combine_kernelI23Flash_fwd_kernel_traitsILi256ELi64ELi64ELi4ELb0ELb0EN7cutlass6half_tE19Flash_kernel_traitsILi256ELi64ELi64ELi4ES3_EELi4ELi5ELb0EEEvNS_16Flash_fwd_paramsE) ;  /* 0xffffffb40cc07950 */ /* 0x000fec0003c3ffff */
.L_x_114:
        /* <DEDUP_REMOVED lines=16> */
.L_x_7450:


//--------------------- .text._ZN5flash32flash_fwd_splitkv_combine_kernelI23Flash_fwd_kernel_traitsILi256ELi64ELi64ELi4ELb0ELb0EN7cutlass6half_tE19Flash_kernel_traitsILi256ELi64ELi64ELi4ES3_EELi4ELi4ELb0EEEvNS_16Flash_fwd_paramsE --------------------------
	.section	.text._ZN5flash32flash_fwd_splitkv_combine_kernelI23Flash_fwd_kernel_traitsILi256ELi64ELi64ELi4ELb0ELb0EN7cutlass6half_tE19Flash_kernel_traitsILi256ELi64ELi64ELi4ES3_EELi4ELi4ELb0EEEvNS_16Flash_fwd_paramsE,"ax",@progbits
	.align	128
        .global         _ZN5flash32flash_fwd_splitkv_combine_kernelI23Flash_fwd_kernel_traitsILi256ELi64ELi64ELi4ELb0ELb0EN7cutlass6half_tE19Flash_kernel_traitsILi256ELi64ELi64ELi4ES3_EELi4ELi4ELb0EEEvNS_16Flash_fwd_paramsE
        .type           _ZN5flash32flash_fwd_splitkv_combine_kernelI23Flash_fwd_kernel_traitsILi256ELi64ELi64ELi4ELb0ELb0EN7cutlass6half_tE19Flash_kernel_traitsILi256ELi64ELi64ELi4ES3_EELi4ELi4ELb0EEEvNS_16Flash_fwd_paramsE,@function
        .size           _ZN5flash32flash_fwd_splitkv_combine_kernelI23Flash_fwd_kernel_traitsILi256ELi64ELi64ELi4ELb0ELb0EN7cutlass6half_tE19Flash_kernel_traitsILi256ELi64ELi64ELi4ES3_EELi4ELi4ELb0EEEvNS_16Flash_fwd_paramsE,(.L_x_7451 - _ZN5flash32flash_fwd_splitkv_combine_kernelI23Flash_fwd_kernel_traitsILi256ELi64ELi64ELi4ELb0ELb0EN7cutlass6half_tE19Flash_kernel_traitsILi256ELi64ELi64ELi4ES3_EELi4ELi4ELb0EEEvNS_16Flash_fwd_paramsE)
        .other          _ZN5flash32flash_fwd_splitkv_combine_kernelI23Flash_fwd_kernel_traitsILi256ELi64ELi64ELi4ELb0ELb0EN7cutlass6half_tE19Flash_kernel_traitsILi256ELi64ELi64ELi4ES3_EELi4ELi4ELb0EEEvNS_16Flash_fwd_paramsE,@"STO_CUDA_ENTRY STV_DEFAULT"
_ZN5flash32flash_fwd_splitkv_combine_kernelI23Flash_fwd_kernel_traitsILi256ELi64ELi64ELi4ELb0ELb0EN7cutlass6half_tE19Flash_kernel_traitsILi256ELi64ELi64ELi4ES3_EELi4ELi4ELb0EEEvNS_16Flash_fwd_paramsE:
.text._ZN5flash32flash_fwd_splitkv_combine_kernelI23Flash_fwd_kernel_traitsILi256ELi64ELi64ELi4ELb0ELb0EN7cutlass6half_tE19Flash_kernel_traitsILi256ELi64ELi64ELi4ES3_EELi4ELi4ELb0EEEvNS_16Flash_fwd_paramsE:
        /* <DEDUP_REMOVED lines=38> */
.L_x_115:
[----:B------:R-:W-:Y:S01]  /*0260*/  IMAD.U32 R19, RZ, RZ, UR16 ;  /* 0x00000010ff137e24 */ /* 0x000fe2000f8e00ff */
[----:B------:R-:W-:Y:S01]  /*0270*/  MOV R17, UR14 ;  /* 0x0000000e00117c02 */ /* 0x000fe20008000f00 */
[----:B------:R-:W-:Y:S01]  /*0280*/  IMAD.U32 R18, RZ, RZ, UR17 ;  /* 0x00000011ff127e24 */ /* 0x000fe2000f8e00ff */
[----:B------:R-:W-:Y:S02]  /*0290*/  MOV R16, UR9 ;  /* 0x0000000900107c02 */ /* 0x000fe40008000f00 */
[----:B------:R-:W-:Y:S02]  /*02a0*/  MOV R15, 0x2c0 ;  /* 0x000002c0000f7802 */ /* 0x000fe40000000f00 */
[----:B------:R-:W-:Y:S05]  /*02b0*/  CALL.REL.NOINC `($__internal_3_$__cuda_sm20_div_s64) ;  /* 0x0000004000687944 */ /* 0x000fea0003c00000 */
[----:B------:R-:W-:-:S07]  /*02c0*/  MOV R11, R12 ;  /* 0x0000000c000b7202 */ /* 0x000fce0000000f00 */
.L_x_116:
        /* <DEDUP_REMOVED lines=30> */
.L_x_118:
[----:B------:R-:W-:Y:S01]  /*04b0*/  IMAD.MOV.U32 R19, RZ, RZ, R10 ;  /* 0x000000ffff137224 */ /* 0x000fe200078e000a */
[----:B------:R-:W-:Y:S01]  /*04c0*/  MOV R17, R3 ;  /* 0x0000000300117202 */ /* 0x000fe20000000f00 */
[----:B------:R-:W-:Y:S01]  /*04d0*/  IMAD.MOV.U32 R18, RZ, RZ, R11 ;  /* 0x000000ffff127224 */ /* 0x000fe200078e000b */
[----:B------:R-:W-:Y:S02]  /*04e0*/  MOV R16, R0 ;  /* 0x0000000000107202 */ /* 0x000fe40000000f00 */
[----:B------:R-:W-:Y:S02]  /*04f0*/  MOV R15, 0x510 ;  /* 0x00000510000f7802 */ /* 0x000fe40000000f00 */
[----:B------:R-:W-:Y:S05]  /*0500*/  CALL.REL.NOINC `($__internal_3_$__cuda_sm20_div_s64) ;  /* 0x0000003c00d47944 */ /* 0x000fea0003c00000 */
[----:B------:R-:W-:Y:S02]  /*0510*/  MOV R4, R10 ;  /* 0x0000000a00047202 */ /* 0x000fe40000000f00 */
[----:B------:R-:W-:Y:S02]  /*0520*/  MOV R5, R12 ;  /* 0x0000000c00057202 */ /* 0x000fe40000000f00 */
.L_x_119:
[----:B------:R-:W-:Y:S05]  /*0530*/  BSYNC.RECONVERGENT B0 ;  /* 0x0000000000007941 */ /* 0x000fea0003800200 */
.L_x_117:
        /* <DEDUP_REMOVED lines=57> */
.L_x_121:
[----:B------:R-:W-:Y:S01]  /*08d0*/  IMAD.MOV.U32 R19, RZ, RZ, R3 ;  /* 0x000000ffff137224 */ /* 0x000fe200078e0003 */
[----:B------:R-:W-:Y:S01]  /*08e0*/  MOV R17, R8 ;  /* 0x0000000800117202 */ /* 0x000fe20000000f00 */
[----:B------:R-:W-:Y:S01]  /*08f0*/  IMAD.MOV.U32 R18, RZ, RZ, R0 ;  /* 0x000000ffff127224 */ /* 0x000fe200078e0000 */
[----:B------:R-:W-:Y:S02]  /*0900*/  MOV R16, R2 ;  /* 0x0000000200107202 */ /* 0x000fe40000000f00 */
[----:B------:R-:W-:Y:S02]  /*0910*/  MOV R15, 0x930 ;  /* 0x00000930000f7802 */ /* 0x000fe40000000f00 */
[----:B------:R-:W-:Y:S05]  /*0920*/  CALL.REL.NOINC `($__internal_3_$__cuda_sm20_div_s64) ;  /* 0x0000003800cc7944 */ /* 0x000fea0003c00000 */
[----:B------:R-:W-:Y:S02]  /*0930*/  MOV R11, R12 ;  /* 0x0000000c000b7202 */ /* 0x000fe40000000f00 */
.L_x_122:
[----:B------:R-:W-:Y:S05]  /*0940*/  BSYNC.RECONVERGENT B0 ;  /* 0x0000000000007941 */ /* 0x000fea0003800200 */
.L_x_120:
        /* <DEDUP_REMOVED lines=46> */
[----:B0-----:R-:W-:-:S03]  /*0c30*/  VIADD R0, R0, 0xffffffe ;  /* 0x0ffffffe00007836 */ /* 0x001fc60000000000 */
[----:B------:R-:W-:-:S03]  /*0c40*/  ULOP3.LUT UR22, UR6, UR11, URZ, 0x3c, !UPT ;  /* 0x0000000b06167292 */ /* 0x000fc6000f8e3cff */
[----:B------:R-:W0:Y:S03]  /*0c50*/  F2I.FTZ.U32.TRUNC.NTZ R0, R0 ;  /* 0x0000000000007305 */ /* 0x000e26000021f000 */
[----:B------:R-:W-:-:S05]  /*0c60*/  ISETP.LE.AND P0, PT, RZ, UR22, PT ;  /* 0x00000016ff007c0c */ /* 0x000fca000bf03270 */
[----:B-1----:R-:W1:Y:S01]  /*0c70*/  MUFU.RCP R3, R3 ;  /* 0x0000000300037308 */ /* 0x002e620000001000 */
[----:B0-----:R-:W-:Y:S02]  /*0c80*/  R2UR UR19, R0 ;  /* 0x00000000001372ca */ /* 0x001fe400000e0000 */
[----:B------:R-:W-:-:S05]  /*0c90*/  IABS R0, UR7 ;  /* 0x0000000700007c13 */ /* 0x000fca0008000000 */
[----:B------:R-:W-:Y:S02]  /*0ca0*/  IMAD.MOV R0, RZ, RZ, -R0 ;  /* 0x000000ffff007224 */ /* 0x000fe400078e0a00 */
[----:B-1----:R-:W-:-:S04]  /*0cb0*/  VIADD R3, R3, 0xffffffe ;  /* 0x0ffffffe03037836 */ /* 0x002fc80000000000 */
[----:B------:R-:W-:Y:S01]  /*0cc0*/  UIADD3 UR12, UPT, UPT, URZ, -UR19, URZ ;  /* 0x80000013ff0c7290 */ /* 0x000fe2000fffe0ff */
[----:B------:R0:W1:Y:S03]  /*0cd0*/  F2I.FTZ.U32.TRUNC.NTZ R7, R3 ;  /* 0x0000000300077305 */ /* 0x000066000021f000 */
[----:B------:R-:W-:-:S04]  /*0ce0*/  UIMAD UR12, UR12, UR20, URZ ;  /* 0x000000140c0c72a4 */ /* 0x000fc8000f8e02ff */
[----:B------:R-:W-:-:S07]  /*0cf0*/  UIMAD.WIDE.U32 UR18, UR19, UR12, UR18 ;  /* 0x0000000c131272a5 */ /* 0x000fce000f8e0012 */
[----:B------:R-:W2:Y:S01]  /*0d00*/  LDCU.U8 UR12, c[0x0][0x549] ;  /* 0x0000a920ff0c77ac */ /* 0x000ea20008000000 */
[----:B0-----:R-:W-:Y:S02]  /*0d10*/  IMAD.U32 R3, RZ, RZ, UR6 ;  /* 0x00000006ff037e24 */ /* 0x001fe4000f8e00ff */
[----:B-1----:R-:W-:Y:S01]  /*0d20*/  IMAD.MOV R6, RZ, RZ, -R7 ;  /* 0x000000ffff067224 */ /* 0x002fe200078e0a07 */
[----:B------:R-:W-:Y:S02]  /*0d30*/  ULOP3.LUT UR6, UR6, UR5, URZ, 0x3c, !UPT ;  /* 0x0000000506067292 */ /* 0x000fe4000f8e3cff */
[----:B------:R-:W-:-:S04]  /*0d40*/  IABS R3, R3 ;  /* 0x0000000300037213 */ /* 0x000fc80000000000 */
[----:B------:R-:W-:Y:S01]  /*0d50*/  R2UR UR21, R3 ;  /* 0x00000000031572ca */ /* 0x000fe200000e0000 */
[----:B------:R-:W-:Y:S02]  /*0d60*/  IMAD R3, R6, UR11, RZ ;  /* 0x0000000b06037c24 */ /* 0x000fe4000f8e02ff */
[----:B------:R-:W-:-:S04]  /*0d70*/  IMAD.MOV.U32 R6, RZ, RZ, RZ ;  /* 0x000000ffff067224 */ /* 0x000fc800078e00ff */
[----:B------:R-:W-:Y:S01]  /*0d80*/  IMAD.HI.U32 R3, R7, R3, R6 ;  /* 0x0000000307037227 */ /* 0x000fe200078e0006 */
[----:B--2---:R-:W-:-:S04]  /*0d90*/  UISETP.NE.AND UP0, UPT, UR12, URZ, UPT ;  /* 0x000000ff0c00728c */ /* 0x004fc8000bf05270 */
[----:B------:R-:W-:Y:S01]  /*0da0*/  USEL UR13, UR13, 0x1, !UP0 ;  /* 0x000000010d0d7887 */ /* 0x000fe2000c000000 */
[----:B------:R-:W-:Y:S01]  /*0db0*/  IMAD.HI.U32 R3, R3, UR21, RZ ;  /* 0x0000001503037c27 */ /* 0x000fe2000f8e00ff */
[----:B------:R-:W-:Y:S02]  /*0dc0*/  UIMAD.WIDE.U32 UR18, UR19, UR21, URZ ;  /* 0x00000015131272a5 */ /* 0x000fe4000f8e00ff */
[----:B------:R-:W-:Y:S01]  /*0dd0*/  UISETP.GE.AND UP0, UPT, UR6, URZ, UPT ;  /* 0x000000ff0600728c */ /* 0x000fe2000bf06270 */
[----:B------:R-:W-:Y:S01]  /*0de0*/  IMAD R0, R3, R0, UR21 ;  /* 0x0000001503007e24 */ /* 0x000fe2000f8e0200 */
[----:B------:R-:W-:-:S04]  /*0df0*/  UIADD3 UR18, UPT, UPT, -UR19, URZ, URZ ;  /* 0x000000ff13127290 */ /* 0x000fc8000fffe1ff */
[----:B------:R-:W-:Y:S01]  /*0e00*/  ISETP.LT.U32.AND P1, PT, R0, UR11, PT ;  /* 0x0000000b00007c0c */ /* 0x000fe2000bf21070 */
[----:B------:R-:W-:-:S04]  /*0e10*/  UIMAD UR18, UR20, UR18, UR21 ;  /* 0x00000012141272a4 */ /* 0x000fc8000f8e0215 */
[----:B------:R-:W-:-:S08]  /*0e20*/  UISETP.GT.U32.AND UP1, UPT, UR20, UR18, UPT ;  /* 0x000000121400728c */ /* 0x000fd0000bf24070 */
[----:B------:R-:W-:Y:S02]  /*0e30*/  @!P1 VIADD R0, R0, -UR11 ;  /* 0x8000000b00009c36 */ /* 0x000fe40008000000 */
[----:B------:R-:W-:Y:S01]  /*0e40*/  @!P1 VIADD R3, R3, 0x1 ;  /* 0x0000000103039836 */ /* 0x000fe20000000000 */
[----:B------:R-:W-:Y:S01]  /*0e50*/  ISETP.NE.AND P1, PT, RZ, UR7, PT ;  /* 0x00000007ff007c0c */ /* 0x000fe2000bf25270 */
[----:B------:R-:W-:Y:S01]  /*0e60*/  @!UP1 UIADD3 UR18, UPT, UPT, UR18, -UR20, URZ ;  /* 0x8000001412129290 */ /* 0x000fe2000fffe0ff */
[----:B------:R-:W-:Y:S01]  /*0e70*/  ISETP.GE.U32.AND P2, PT, R0, UR11, PT ;  /* 0x0000000b00007c0c */ /* 0x000fe2000bf46070 */
[----:B------:R-:W-:Y:S02]  /*0e80*/  @!UP1 UIADD3 UR19, UPT, UPT, UR19, 0x1, URZ ;  /* 0x0000000113139890 */ /* 0x000fe4000fffe0ff */
[----:B------:R-:W-:Y:S02]  /*0e90*/  UISETP.GE.U32.AND UP3, UPT, UR18, UR20, UPT ;  /* 0x000000141200728c */ /* 0x000fe4000bf66070 */
[----:B------:R-:W-:-:S02]  /*0ea0*/  UISETP.NE.AND UP1, UPT, UR10, URZ, UPT ;  /* 0x000000ff0a00728c */ /* 0x000fc4000bf25270 */
[----:B------:R-:W-:Y:S02]  /*0eb0*/  USHF.R.S32.HI UR10, URZ, 0x1f, UR7 ;  /* 0x0000001fff0a7899 */ /* 0x000fe40008011407 */
[----:B------:R-:W-:-:S04]  /*0ec0*/  USEL UR6, URZ, 0x1, !UP1 ;  /* 0x00000001ff067887 */ /* 0x000fc8000c800000 */
[----:B------:R-:W-:Y:S01]  /*0ed0*/  @P2 VIADD R3, R3, 0x1 ;  /* 0x0000000103032836 */ /* 0x000fe20000000000 */
[----:B------:R-:W-:Y:S02]  /*0ee0*/  @UP3 UIADD3 UR19, UPT, UPT, UR19, 0x1, URZ ;  /* 0x0000000113133890 */ /* 0x000fe4000fffe0ff */
[----:B------:R-:W-:Y:S01]  /*0ef0*/  ULOP3.LUT UR6, UR10, UR6, URZ, 0xfc, !UPT ;  /* 0x000000060a067292 */ /* 0x000fe2000f8efcff */
[----:B------:R-:W-:Y:S01]  /*0f00*/  IMAD.MOV.U32 R7, RZ, RZ, R3 ;  /* 0x000000ffff077224 */ /* 0x000fe200078e0003 */
[----:B------:R-:W-:Y:S02]  /*0f10*/  @!UP0 UIADD3 UR19, UPT, UPT, -UR19, URZ, URZ ;  /* 0x000000ff13138290 */ /* 0x000fe4000fffe1ff */
[----:B------:R-:W-:Y:S01]  /*0f20*/  @!UP2 ULOP3.LUT UR19, URZ, UR5, URZ, 0x33, !UPT ;  /* 0x00000005ff13a292 */ /* 0x000fe2000f8e33ff */
        /* <DEDUP_REMOVED lines=30> */
.L_x_124:
        /* <DEDUP_REMOVED lines=8> */
.L_x_125:
[----:B------:R-:W-:Y:S05]  /*1190*/  BSYNC.RECONVERGENT B0 ;  /* 0x0000000000007941 */ /* 0x000fea0003800200 */
.L_x_123:
        /* <DEDUP_REMOVED lines=26> */
[----:B------:R-:W-:-:S04]  /*1340*/  @P2 VIADD R10, R10, 0x1 ;  /* 0x000000010a0a2836 */ /* 0x000fc80000000000 */
[----:B------:R-:W-:-:S04]  /*1350*/  IMAD.MOV.U32 R6, RZ, RZ, R10 ;  /* 0x000000ffff067224 */ /* 0x000fc800078e000a */
        /* <DEDUP_REMOVED lines=30> */
.L_x_127:
[----:B------:R-:W-:Y:S01]  /*1540*/  IMAD.MOV.U32 R19, RZ, RZ, R4 ;  /* 0x000000ffff137224 */ /* 0x000fe200078e0004 */
[----:B------:R-:W-:Y:S01]  /*1550*/  MOV R18, R5 ;  /* 0x0000000500127202 */ /* 0x000fe20000000f00 */
[----:B------:R-:W-:Y:S01]  /*1560*/  IMAD.MOV.U32 R17, RZ, RZ, R6 ;  /* 0x000000ffff117224 */ /* 0x000fe200078e0006 */
[----:B------:R-:W-:Y:S02]  /*1570*/  MOV R15, 0x1590 ;  /* 0x00001590000f7802 */ /* 0x000fe40000000f00 */
[----:B------:R-:W-:Y:S05]  /*1580*/  CALL.REL.NOINC `($__internal_3_$__cuda_sm20_div_s64) ;  /* 0x0000002c00b47944 */ /* 0x000fea0003c00000 */
[----:B------:R-:W-:Y:S02]  /*1590*/  MOV R26, R10 ;  /* 0x0000000a001a7202 */ /* 0x000fe40000000f00 */
[----:B------:R-:W-:Y:S02]  /*15a0*/  MOV R27, R12 ;  /* 0x0000000c001b7202 */ /* 0x000fe40000000f00 */
.L_x_128:
[----:B------:R-:W-:Y:S05]  /*15b0*/  BSYNC.RECONVERGENT B0 ;  /* 0x0000000000007941 */ /* 0x000fea0003800200 */
.L_x_126:
[----:B------:R-:W0:Y:S01]  /*15c0*/  LDCU UR5, c[0x0][0x434] ;  /* 0x00008680ff0577ac */ /* 0x000e220008000800 */
[----:B------:R-:W1:Y:S01]  /*15d0*/  S2R R20, SR_TID.X ;  /* 0x0000000000147919 */ /* 0x000e620000002100 */
[----:B------:R-:W-:Y:S01]  /*15e0*/  BSSY.RECONVERGENT B0, `(.L_x_129) ;  /* 0x0000046000007945 */ /* 0x000fe20003800200 */
[----:B------:R-:W-:Y:S01]  /*15f0*/  IMAD.MOV.U32 R12, RZ, RZ, -0x800000 ;  /* 0xff800000ff0c7424 */ /* 0x000fe200078e00ff */
[----:B------:R-:W2:Y:S01]  /*1600*/  LDCU UR18, c[0x0][0x534] ;  /* 0x0000a680ff1277ac */ /* 0x000ea20008000800 */
[----:B------:R-:W-:Y:S01]  /*1610*/  IMAD.MOV.U32 R23, RZ, RZ, -0x800000 ;  /* 0xff800000ff177424 */ /* 0x000fe200078e00ff */
[----:B------:R-:W3:Y:S01]  /*1620*/  LDCU UR12, c[0x0][0x430] ;  /* 0x00008600ff0c77ac */ /* 0x000ee20008000800 */
[----:B------:R-:W-:-:S04]  /*1630*/  USHF.R.S32.HI UR10, URZ, 0x1f, UR8 ;  /* 0x0000001fff0a7899 */ /* 0x000fc80008011408 */
[----:B------:R-:W-:Y:S01]  /*1640*/  ULOP3.LUT UR10, UR10, 0x1, URZ, 0xfc, !UPT ;  /* 0x000000010a0a7892 */ /* 0x000fe2000f8efcff */
[----:B0-----:R-:W-:-:S05]  /*1650*/  IMAD.U32 R9, RZ, RZ, UR5 ;  /* 0x00000005ff097e24 */ /* 0x001fca000f8e00ff */
[----:B------:R-:W-:Y:S01]  /*1660*/  IABS R9, R9 ;  /* 0x0000000900097213 */ /* 0x000fe20000000000 */
[----:B---3--:R-:W-:-:S03]  /*1670*/  UIMAD UR12, UR5, UR12, URZ ;  /* 0x0000000c050c72a4 */ /* 0x008fc6000f8e02ff */
[----:B------:R-:W0:Y:S01]  /*1680*/  I2F.RP R10, R9 ;  /* 0x00000009000a7306 */ /* 0x000e220000209400 */
[C---:B-1----:R-:W-:Y:S02]  /*1690*/  ISETP.GT.U32.AND P1, PT, R20.reuse, 0x3f, PT ;  /* 0x0000003f1400780c */ /* 0x042fe40003f24070 */
[----:B------:R-:W-:Y:S02]  /*16a0*/  SHF.R.U32.HI R14, RZ, 0x2, R20 ;  /* 0x00000002ff0e7819 */ /* 0x000fe40000011614 */
[----:B------:R-:W-:-:S03]  /*16b0*/  LOP3.LUT R24, R20, 0xf, RZ, 0xc0, !PT ;  /* 0x0000000f14187812 */ /* 0x000fc600078ec0ff */
[----:B0-----:R-:W0:Y:S02]  /*16c0*/  MUFU.RCP R10, R10 ;  /* 0x0000000a000a7308 */ /* 0x001e240000001000 */
[----:B0-----:R-:W-:-:S06]  /*16d0*/  VIADD R10, R10, 0xffffffe ;  /* 0x0ffffffe0a0a7836 */ /* 0x001fcc0000000000 */
[----:B------:R-:W0:Y:S02]  /*16e0*/  F2I.FTZ.U32.TRUNC.NTZ R11, R10 ;  /* 0x0000000a000b7305 */ /* 0x000e24000021f000 */
[--C-:B0-----:R-:W-:Y:S02]  /*16f0*/  IMAD.MOV R4, RZ, RZ, -R11.reuse ;  /* 0x000000ffff047224 */ /* 0x101fe400078e0a0b */
[----:B------:R-:W-:Y:S02]  /*1700*/  IMAD.MOV.U32 R10, RZ, RZ, RZ ;  /* 0x000000ffff0a7224 */ /* 0x000fe400078e00ff */
[----:B------:R-:W-:Y:S01]  /*1710*/  IMAD R5, R4, R9, RZ ;  /* 0x0000000904057224 */ /* 0x000fe200078e02ff */
[----:B------:R-:W-:Y:S02]  /*1720*/  IABS R4, R3 ;  /* 0x0000000300047213 */ /* 0x000fe40000000000 */
[----:B------:R-:W-:Y:S01]  /*1730*/  LOP3.LUT R3, R3, UR5, RZ, 0x3c, !PT ;  /* 0x0000000503037c12 */ /* 0x000fe2000f8e3cff */
[----:B------:R-:W-:-:S03]  /*1740*/  IMAD.HI.U32 R5, R11, R5, R10 ;  /* 0x000000050b057227 */ /* 0x000fc600078e000a */
[----:B------:R-:W-:Y:S02]  /*1750*/  ISETP.GE.AND P2, PT, R3, RZ, PT ;  /* 0x000000ff0300720c */ /* 0x000fe40003f46270 */
[----:B------:R-:W-:Y:S01]  /*1760*/  @!P1 MOV R3, 0x400 ;  /* 0x0000040000039802 */ /* 0x000fe20000000f00 */
[----:B------:R-:W-:Y:S02]  /*1770*/  IMAD.HI.U32 R15, R5, R4, RZ ;  /* 0x00000004050f7227 */ /* 0x000fe400078e00ff */
[----:B------:R-:W0:Y:S02]  /*1780*/  @!P1 S2R R5, SR_CgaCtaId ;  /* 0x0000000000059919 */ /* 0x000e240000008800 */
[----:B------:R-:W-:-:S04]  /*1790*/  IMAD.MOV R10, RZ, RZ, -R15 ;  /* 0x000000ffff0a7224 */ /* 0x000fc800078e0a0f */
[C---:B------:R-:W-:Y:S02]  /*17a0*/  IMAD R10, R9.reuse, R10, R4 ;  /* 0x0000000a090a7224 */ /* 0x040fe400078e0204 */
[----:B------:R-:W1:Y:S03]  /*17b0*/  @!P1 S2R R4, SR_CgaCtaId ;  /* 0x0000000000049919 */ /* 0x000e660000008800 */
[----:B------:R-:W-:-:S13]  /*17c0*/  ISETP.GT.U32.AND P0, PT, R9, R10, PT ;  /* 0x0000000a0900720c */ /* 0x000fda0003f04070 */
[-C--:B------:R-:W-:Y:S01]  /*17d0*/  @!P0 IADD3 R10, PT, PT, R10, -R9.reuse, RZ ;  /* 0x800000090a0a8210 */ /* 0x080fe20007ffe0ff */
[----:B------:R-:W-:Y:S01]  /*17e0*/  @!P0 VIADD R15, R15, 0x1 ;  /* 0x000000010f0f8836 */ /* 0x000fe20000000000 */
[----:B------:R-:W-:Y:S02]  /*17f0*/  ISETP.NE.AND P0, PT, RZ, UR5, PT ;  /* 0x00000005ff007c0c */ /* 0x000fe4000bf05270 */
[----:B------:R-:W-:Y:S02]  /*1800*/  ISETP.GE.U32.AND P3, PT, R10, R9, PT ;  /* 0x000000090a00720c */ /* 0x000fe40003f66070 */
[----:B------:R-:W-:Y:S02]  /*1810*/  @!P1 MOV R9, 0x400 ;  /* 0x0000040000099802 */ /* 0x000fe40000000f00 */
[----:B0-----:R-:W-:Y:S02]  /*1820*/  @!P1 LEA R3, R5, R3, 0x18 ;  /* 0x0000000305039211 */ /* 0x001fe400078ec0ff */
[----:B------:R-:W-:-:S03]  /*1830*/  @!P1 SHF.L.U32 R5, R20, 0x2, RZ ;  /* 0x0000000214059819 */ /* 0x000fc600000006ff */
[----:B------:R-:W-:Y:S01]  /*1840*/  @!P1 IMAD R3, R14, 0x14, R3 ;  /* 0x000000140e039824 */ /* 0x000fe200078e0203 */
[----:B------:R-:W-:Y:S02]  /*1850*/  @!P1 LOP3.LUT R5, R5, 0xc, RZ, 0xc0, !PT ;  /* 0x0000000c05059812 */ /* 0x000fe400078ec0ff */
[----:B-1----:R-:W-:Y:S01]  /*1860*/  @!P1 LEA R4, R4, R9, 0x18 ;  /* 0x0000000904049211 */ /* 0x002fe200078ec0ff */
[----:B------:R-:W-:Y:S01]  /*1870*/  @P3 VIADD R15, R15, 0x1 ;  /* 0x000000010f0f3836 */ /* 0x000fe20000000000 */
[----:B------:R-:W-:Y:S01]  /*1880*/  SHF.R.U32.HI R9, RZ, 0x4, R20 ;  /* 0x00000004ff097819 */ /* 0x000fe20000011614 */
[----:B------:R-:W-:Y:S02]  /*1890*/  @!P1 IMAD.IADD R5, R3, 0x1, R5 ;  /* 0x0000000103059824 */ /* 0x000fe400078e0205 */
[----:B------:R-:W-:Y:S01]  /*18a0*/  @!P2 IMAD.MOV R15, RZ, RZ, -R15 ;  /* 0x000000ffff0fa224 */ /* 0x000fe200078e0a0f */
[----:B------:R-:W-:Y:S01]  /*18b0*/  @!P0 LOP3.LUT R15, RZ, UR5, RZ, 0x33, !PT ;  /* 0x00000005ff0f8c12 */ /* 0x000fe2000f8e33ff */
[----:B------:R-:W-:Y:S01]  /*18c0*/  @!P1 IMAD R4, R24, 0x14, R4 ;  /* 0x0000001418049824 */ /* 0x000fe200078e0204 */
[----:B--2---:R-:W-:-:S03]  /*18d0*/  ISETP.GE.AND P0, PT, R14, UR18, PT ;  /* 0x000000120e007c0c */ /* 0x004fc6000bf06270 */
        /* <DEDUP_REMOVED lines=22> */
.L_x_130:
[----:B0-----:R-:W-:Y:S05]  /*1a40*/  BSYNC.RECONVERGENT B0 ;  /* 0x0000000000007941 */ /* 0x001fea0003800200 */
.L_x_129:
[----:B-----5:R0:W-:Y:S01]  /*1a50*/  @!P1 STS [R5], R12 ;  /* 0x0000000c05009388 */ /* 0x0201e20000000800 */
[----:B------:R-:W0:Y:S01]  /*1a60*/  LDC R14, c[0x0][0x3e0] ;  /* 0x0000f800ff0e7b82 */ /* 0x000e220000000800 */
[----:B-1----:R-:W1:Y:S07]  /*1a70*/  I2F.RP R28, R17 ;  /* 0x00000011001c7306 */ /* 0x002e6e0000209400 */
[----:B------:R-:W-:Y:S01]  /*1a80*/  BAR.SYNC.DEFER_BLOCKING 0x0 ;  /* 0x0000000000007b1d */ /* 0x000fe20000010000 */
[----:B------:R-:W-:Y:S01]  /*1a90*/  ISETP.NE.AND P5, PT, R10, RZ, PT ;  /* 0x000000ff0a00720c */ /* 0x000fe20003fa5270 */
[----:B------:R-:W-:-:S04]  /*1aa0*/  IMAD.MOV.U32 R22, RZ, RZ, 0x7f800000 ;  /* 0x7f800000ff167424 */ /* 0x000fc800078e00ff */
[----:B------:R-:W-:Y:S01]  /*1ab0*/  BSSY.RECONVERGENT B1, `(.L_x_131) ;  /* 0x000017a000017945 */ /* 0x000fe20003800200 */
[----:B-1----:R-:W1:Y:S01]  /*1ac0*/  MUFU.RCP R28, R28 ;  /* 0x0000001c001c7308 */ /* 0x002e620000001000 */
[----:B0-----:R-:W-:Y:S01]  /*1ad0*/  IABS R12, R14 ;  /* 0x0000000e000c7213 */ /* 0x001fe20000000000 */
[----:B------:R-:W0:Y:S06]  /*1ae0*/  @!P1 LDS R23, [R4] ;  /* 0x0000000004179984 */ /* 0x000e2c0000000800 */
[----:B------:R-:W2:Y:S01]  /*1af0*/  I2F.RP R32, R12 ;  /* 0x0000000c00207306 */ /* 0x000ea20000209400 */
[----:B-1----:R-:W-:-:S07]  /*1b00*/  VIADD R28, R28, 0xffffffe ;  /* 0x0ffffffe1c1c7836 */ /* 0x002fce0000000000 */
[----:B------:R-:W1:Y:S08]  /*1b10*/  F2I.FTZ.U32.TRUNC.NTZ R29, R28 ;  /* 0x0000001c001d7305 */ /* 0x000e70000021f000 */
[----:B--2---:R-:W2:Y:S01]  /*1b20*/  MUFU.RCP R32, R32 ;  /* 0x0000002000207308 */ /* 0x004ea20000001000 */
[----:B-1----:R-:W-:Y:S02]  /*1b30*/  IMAD.MOV R16, RZ, RZ, -R29 ;  /* 0x000000ffff107224 */ /* 0x002fe400078e0a1d */
[----:B------:R-:W-:-:S02]  /*1b40*/  IMAD.MOV.U32 R28, RZ, RZ, RZ ;  /* 0x000000ffff1c7224 */ /* 0x000fc400078e00ff */
[----:B------:R-:W-:-:S04]  /*1b50*/  IMAD R16, R16, R17, RZ ;  /* 0x0000001110107224 */ /* 0x000fc800078e02ff */
[----:B------:R-:W-:-:S04]  /*1b60*/  IMAD.HI.U32 R16, R29, R16, R28 ;  /* 0x000000101d107227 */ /* 0x000fc800078e001c */
[----:B--2---:R-:W-:Y:S01]  /*1b70*/  VIADD R32, R32, 0xffffffe ;  /* 0x0ffffffe20207836 */ /* 0x004fe20000000000 */
[----:B0-----:R-:W0:Y:S03]  /*1b80*/  SHFL.BFLY PT, R3, R23, 0x8, 0x1f ;  /* 0x0d001f0017037f89 */ /* 0x001e2600000e0000 */
[----:B------:R-:W1:Y:S02]  /*1b90*/  F2I.FTZ.U32.TRUNC.NTZ R33, R32 ;  /* 0x0000002000217305 */ /* 0x000e64000021f000 */
[----:B-1----:R-:W-:Y:S02]  /*1ba0*/  IMAD.MOV R11, RZ, RZ, -R33 ;  /* 0x000000ffff0b7224 */ /* 0x002fe400078e0a21 */
[----:B------:R-:W-:Y:S02]  /*1bb0*/  HFMA2 R32, -RZ, RZ, 0, 0 ;  /* 0x00000000ff207431 */ /* 0x000fe400000001ff */
[----:B------:R-:W-:Y:S01]  /*1bc0*/  IMAD R11, R11, R12, RZ ;  /* 0x0000000c0b0b7224 */ /* 0x000fe200078e02ff */
[----:B0-----:R-:W-:-:S03]  /*1bd0*/  FMNMX.FTZ R3, R3, R23, !PT ;  /* 0x0000001703037209 */ /* 0x001fc60007810000 */
[----:B------:R-:W-:Y:S02]  /*1be0*/  IMAD.HI.U32 R11, R33, R11, R32 ;  /* 0x0000000b210b7227 */ /* 0x000fe400078e0020 */
[----:B------:R-:W0:Y:S02]  /*1bf0*/  SHFL.BFLY PT, R4, R3, 0x4, 0x1f ;  /* 0x0c801f0003047f89 */ /* 0x000e2400000e0000 */
[----:B0-----:R-:W-:-:S05]  /*1c00*/  FMNMX.FTZ R4, R3, R4, !PT ;  /* 0x0000000403047209 */ /* 0x001fca0007810000 */
[----:B------:R-:W0:Y:S02]  /*1c10*/  SHFL.BFLY PT, R3, R4, 0x2, 0x1f ;  /* 0x0c401f0004037f89 */ /* 0x000e2400000e0000 */
[----:B0-----:R-:W-:-:S05]  /*1c20*/  FMNMX.FTZ R3, R4, R3, !PT ;  /* 0x0000000304037209 */ /* 0x001fca0007810000 */
[----:B------:R-:W0:Y:S02]  /*1c30*/  SHFL.BFLY PT, R4, R3, 0x1, 0x1f ;  /* 0x0c201f0003047f89 */ /* 0x000e2400000e0000 */
[----:B0-----:R-:W-:-:S04]  /*1c40*/  FMNMX.FTZ R4, R3, R4, !PT ;  /* 0x0000000403047209 */ /* 0x001fc80007810000 */
[----:B------:R-:W-:-:S04]  /*1c50*/  FSETP.NEU.FTZ.AND P0, PT, R4, -INF , PT ;  /* 0xff8000000400780b */ /* 0x000fc80003f1d000 */
[----:B------:R-:W-:-:S05]  /*1c60*/  FSEL R4, R4, RZ, P0 ;  /* 0x000000ff04047208 */ /* 0x000fca0000000000 */
[----:B------:R-:W-:-:S04]  /*1c70*/  FADD.FTZ R5, -R4, R23 ;  /* 0x0000001704057221 */ /* 0x000fc80000010100 */
[----:B------:R-:W-:-:S06]  /*1c80*/  FMUL.FTZ R5, R5, 1.4426950216293334961 ;  /* 0x3fb8aa3b05057820 */ /* 0x000fcc0000410000 */
[----:B------:R-:W0:Y:S02]  /*1c90*/  MUFU.EX2 R5, R5 ;  /* 0x0000000500057308 */ /* 0x000e240000000800 */
[----:B0-----:R-:W0:Y:S02]  /*1ca0*/  SHFL.BFLY PT, R3, R5, 0x8, 0x1f ;  /* 0x0d001f0005037f89 */ /* 0x001e2400000e0000 */
[----:B0-----:R-:W-:Y:S01]  /*1cb0*/  FADD.FTZ R3, R5, R3 ;  /* 0x0000000305037221 */ /* 0x001fe20000010000 */
[----:B------:R-:W-:-:S04]  /*1cc0*/  IABS R5, R13 ;  /* 0x0000000d00057213 */ /* 0x000fc80000000000 */
[----:B------:R-:W0:Y:S01]  /*1cd0*/  SHFL.BFLY PT, R19, R3, 0x4, 0x1f ;  /* 0x0c801f0003137f89 */ /* 0x000e2200000e0000 */
[----:B------:R-:W-:-:S04]  /*1ce0*/  IMAD.HI.U32 R11, R11, R5, RZ ;  /* 0x000000050b0b7227 */ /* 0x000fc800078e00ff */
[----:B------:R-:W-:-:S04]  /*1cf0*/  IMAD.HI.U32 R21, R16, R5, RZ ;  /* 0x0000000510157227 */ /* 0x000fc800078e00ff */
[----:B------:R-:W-:-:S04]  /*1d00*/  IMAD.MOV R16, RZ, RZ, -R11 ;  /* 0x000000ffff107224 */ /* 0x000fc800078e0a0b */
[----:B------:R-:W-:-:S05]  /*1d10*/  IMAD R16, R12, R16, R5 ;  /* 0x000000100c107224 */ /* 0x000fca00078e0205 */
[----:B------:R-:W-:Y:S01]  /*1d20*/  ISETP.GT.U32.AND P0, PT, R12, R16, PT ;  /* 0x000000100c00720c */ /* 0x000fe20003f04070 */
[----:B0-----:R-:W-:Y:S01]  /*1d30*/  FADD.FTZ R19, R3, R19 ;  /* 0x0000001303137221 */ /* 0x001fe20000010000 */
[----:B------:R-:W-:-:S04]  /*1d40*/  IABS R3, R10 ;  /* 0x0000000a00037213 */ /* 0x000fc80000000000 */
[----:B------:R-:W0:Y:S01]  /*1d50*/  SHFL.BFLY PT, R18, R19, 0x2, 0x1f ;  /* 0x0c401f0013127f89 */ /* 0x000e2200000e0000 */
[----:B------:R-:W-:-:S06]  /*1d60*/  IMAD.MOV R3, RZ, RZ, -R3 ;  /* 0x000000ffff037224 */ /* 0x000fcc00078e0a03 */
[----:B------:R-:W-:Y:S01]  /*1d70*/  @!P0 IADD3 R11, PT, PT, R11, 0x1, RZ ;  /* 0x000000010b0b8810 */ /* 0x000fe20007ffe0ff */
[----:B------:R-:W-:Y:S01]  /*1d80*/  @!P0 IMAD.IADD R16, R16, 0x1, -R12 ;  /* 0x0000000110108824 */ /* 0x000fe200078e0a0c */
[----:B------:R-:W-:Y:S01]  /*1d90*/  ISETP.NE.AND P0, PT, R14, RZ, PT ;  /* 0x000000ff0e00720c */ /* 0x000fe20003f05270 */
[----:B------:R-:W-:-:S03]  /*1da0*/  IMAD R3, R21, R3, R5 ;  /* 0x0000000315037224 */ /* 0x000fc600078e0205 */
[----:B------:R-:W-:Y:S02]  /*1db0*/  ISETP.GE.U32.AND P4, PT, R16, R12, PT ;  /* 0x0000000c1000720c */ /* 0x000fe40003f86070 */
[----:B------:R-:W-:-:S11]  /*1dc0*/  ISETP.GT.U32.AND P1, PT, R17, R3, PT ;  /* 0x000000031100720c */ /* 0x000fd60003f24070 */
[----:B------:R-:W-:Y:S02]  /*1dd0*/  @P4 VIADD R11, R11, 0x1 ;  /* 0x000000010b0b4836 */ /* 0x000fe40000000000 */
[-C--:B------:R-:W-:Y:S01]  /*1de0*/  @!P1 IADD3 R3, PT, PT, R3, -R17.reuse, RZ ;  /* 0x8000001103039210 */ /* 0x080fe20007ffe0ff */
[----:B0-----:R-:W-:Y:S01]  /*1df0*/  FADD.FTZ R18, R19, R18 ;  /* 0x0000001213127221 */ /* 0x001fe20000010000 */
[----:B------:R-:W-:Y:S02]  /*1e00*/  @!P1 VIADD R21, R21, 0x1 ;  /* 0x0000000115159836 */ /* 0x000fe40000000000 */
[-C--:B------:R-:W-:Y:S02]  /*1e10*/  ISETP.GE.U32.AND P2, PT, R3, R17.reuse, PT ;  /* 0x000000110300720c */ /* 0x080fe40003f46070 */
[----:B------:R-:W0:Y:S01]  /*1e20*/  SHFL.BFLY PT, R5, R18, 0x1, 0x1f ;  /* 0x0c201f0012057f89 */ /* 0x000e2200000e0000 */
[C---:B------:R-:W-:Y:S02]  /*1e30*/  LOP3.LUT R3, R13.reuse, R17, RZ, 0x3c, !PT ;  /* 0x000000110d037212 */ /* 0x040fe400078e3cff */
[----:B------:R-:W-:-:S02]  /*1e40*/  LOP3.LUT R13, R13, R14, RZ, 0x3c, !PT ;  /* 0x0000000e0d0d7212 */ /* 0x000fc400078e3cff */
[----:B------:R-:W-:Y:S01]  /*1e50*/  ISETP.GE.AND P3, PT, R3, RZ, PT ;  /* 0x000000ff0300720c */ /* 0x000fe20003f66270 */
[----:B------:R-:W-:-:S05]  /*1e60*/  IMAD.MOV.U32 R3, RZ, RZ, R11 ;  /* 0x000000ffff037224 */ /* 0x000fca00078e000b */
[----:B------:R-:W-:Y:S01]  /*1e70*/  @P2 VIADD R21, R21, 0x1 ;  /* 0x0000000115152836 */ /* 0x000fe20000000000 */
[----:B------:R-:W-:Y:S02]  /*1e80*/  ISETP.GE.AND P2, PT, R13, RZ, PT ;  /* 0x000000ff0d00720c */ /* 0x000fe40003f46270 */
[----:B------:R-:W-:-:S04]  /*1e90*/  SHF.R.S32.HI R13, RZ, 0x1f, R10 ;  /* 0x0000001fff0d7819 */ /* 0x000fc8000001140a */
[----:B------:R-:W-:Y:S01]  /*1ea0*/  @!P3 IMAD.MOV R21, RZ, RZ, -R21 ;  /* 0x000000ffff15b224 */ /* 0x000fe200078e0a15 */
[----:B------:R-:W-:Y:S02]  /*1eb0*/  ISETP.NE.AND P3, PT, R15, RZ, PT ;  /* 0x000000ff0f00720c */ /* 0x000fe40003f65270 */
[----:B------:R-:W-:Y:S02]  /*1ec0*/  @!P5 LOP3.LUT R21, RZ, R17, RZ, 0x33, !PT ;  /* 0x00000011ff15d212 */ /* 0x000fe400078e33ff */
[----:B------:R-:W-:Y:S01]  /*1ed0*/  SEL R12, RZ, 0x1, !P3 ;  /* 0x00000001ff0c7807 */ /* 0x000fe20005800000 */
[----:B0-----:R-:W-:Y:S01]  /*1ee0*/  FADD.FTZ R5, R18, R5 ;  /* 0x0000000512057221 */ /* 0x001fe20000010000 */
[----:B------:R-:W-:Y:S02]  /*1ef0*/  @!P2 IADD3 R3, PT, PT, -R3, RZ, RZ ;  /* 0x000000ff0303a210 */ /* 0x000fe40007ffe1ff */
[----:B------:R-:W-:Y:S02]  /*1f00*/  @!P0 LOP3.LUT R3, RZ, R14, RZ, 0x33, !PT ;  /* 0x0000000eff038212 */ /* 0x000fe400078e33ff */
[----:B------:R-:W-:-:S02]  /*1f10*/  FSETP.NE.FTZ.AND P1, PT, R5, RZ, PT ;  /* 0x000000ff0500720b */ /* 0x000fc40003f35000 */
[----:B------:R-:W-:Y:S01]  /*1f20*/  LOP3.LUT P0, RZ, R20, 0x3cf, RZ, 0xc0, !PT ;  /* 0x000003cf14ff7812 */ /* 0x000fe2000780c0ff */
[----:B------:R-:W-:Y:S01]  /*1f30*/  IMAD R3, R3, UR13, RZ ;  /* 0x0000000d03037c24 */ /* 0x000fe2000f8e02ff */
[----:B------:R-:W-:Y:S02]  /*1f40*/  ISETP.LT.U32.AND P2, PT, R26, R21, PT ;  /* 0x000000151a00720c */ /* 0x000fe40003f41070 */
[----:B------:R-:W-:-:S05]  /*1f50*/  LOP3.LUT R12, R13, R12, RZ, 0xfc, !PT ;  /* 0x0000000c0d0c7212 */ /* 0x000fca00078efcff */
[----:B------:R-:W-:Y:S02]  /*1f60*/  IMAD R3, R12, R3, RZ ;  /* 0x000000030c037224 */ /* 0x000fe400078e02ff */
[----:B------:R0:W1:Y:S02]  /*1f70*/  @P1 MUFU.LG2 R11, R5 ;  /* 0x00000005000b1308 */ /* 0x0000640000000c00 */
[----:B0-----:R-:W-:Y:S01]  /*1f80*/  SHF.R.S32.HI R5, RZ, 0x1f, R21 ;  /* 0x0000001fff057819 */ /* 0x001fe20000011415 */
[----:B-1----:R-:W-:Y:S01]  /*1f90*/  @P1 FFMA.FTZ R22, R11, 0.69314718246459960938, R4 ;  /* 0x3f3172180b161823 */ /* 0x002fe20000010004 */
[----:B------:R-:W-:Y:S02]  /*1fa0*/  IMAD R4, R10, UR12, RZ ;  /* 0x0000000c0a047c24 */ /* 0x000fe4000f8e02ff */
[----:B------:R-:W-:-:S04]  /*1fb0*/  ISETP.LT.AND.EX P2, PT, R27, R5, PT, P2 ;  /* 0x000000051b00720c */ /* 0x000fc80003f41320 */
[----:B------:R-:W-:Y:S01]  /*1fc0*/  SEL R5, R26, R21, P2 ;  /* 0x000000151a057207 */ /* 0x000fe20001000000 */
        /* <DEDUP_REMOVED lines=12> */
[----:B------:R-:W-:Y:S01]  /*2090*/  IADD3 R11, P1, PT, R14, 0x1, RZ ;  /* 0x000000010e0b7810 */ /* 0x000fe20007f3e0ff */
[----:B------:R-:W-:Y:S02]  /*20a0*/  IMAD R9, R10, UR14, RZ ;  /* 0x0000000e0a097c24 */ /* 0x000fe4000f8e02ff */
[C---:B------:R-:W-:Y:S01]  /*20b0*/  IMAD.WIDE.U32 R12, R14.reuse, UR14, RZ ;  /* 0x0000000e0e0c7c25 */ /* 0x040fe2000f8e00ff */
        /* <DEDUP_REMOVED lines=14> */
[----:B------:R-:W-:-:S07]  /*21a0*/  ISETP.NE.U32.AND P0, PT, R28, RZ, PT ;  /* 0x000000ff1c00720c */ /* 0x000fce0003f05070 */
[----:B0-----:R-:W0:Y:S02]  /*21b0*/  MUFU.RCP R10, R10 ;  /* 0x0000000a000a7308 */ /* 0x001e240000001000 */
[----:B0-----:R-:W-:-:S06]  /*21c0*/  VIADD R10, R10, 0xffffffe ;  /* 0x0ffffffe0a0a7836 */ /* 0x001fcc0000000000 */
[----:B------:R-:W0:Y:S02]  /*21d0*/  F2I.FTZ.U32.TRUNC.NTZ R11, R10 ;  /* 0x0000000a000b7305 */ /* 0x000e24000021f000 */
[----:B0-----:R-:W-:Y:S01]  /*21e0*/  IMAD.MOV R9, RZ, RZ, -R11 ;  /* 0x000000ffff097224 */ /* 0x001fe200078e0a0b */
[----:B------:R-:W-:-:S03]  /*21f0*/  MOV R10, RZ ;  /* 0x000000ff000a7202 */ /* 0x000fc60000000f00 */
[----:B------:R-:W-:-:S04]  /*2200*/  IMAD R9, R9, R28, RZ ;  /* 0x0000001c09097224 */ /* 0x000fc800078e02ff */
[----:B------:R-:W-:Y:S01]  /*2210*/  IMAD.HI.U32 R10, R11, R9, R10 ;  /* 0x000000090b0a7227 */ /* 0x000fe200078e000a */
[----:B------:R-:W-:-:S05]  /*2220*/  LEA.HI R9, R20, UR15, RZ, 0x1c ;  /* 0x0000000f14097c11 */ /* 0x000fca000f8fe0ff */
        /* <DEDUP_REMOVED lines=12> */
[----:B------:R-:W-:Y:S01]  /*22f0*/  HFMA2 R29, -RZ, RZ, 0, 0 ;  /* 0x00000000ff1d7431 */ /* 0x000fe200000001ff */
[----:B------:R-:W-:Y:S06]  /*2300*/  BRA `(.L_x_135) ;  /* 0x0000000000287947 */ /* 0x000fec0003800000 */
.L_x_134:
[----:B------:R-:W-:Y:S01]  /*2310*/  LEA.HI R25, R20, UR15, RZ, 0x1c ;  /* 0x0000000f14197c11 */ /* 0x000fe2000f8fe0ff */
[----:B------:R-:W-:Y:S01]  /*2320*/  IMAD.MOV.U32 R18, RZ, RZ, RZ ;  /* 0x000000ffff127224 */ /* 0x000fe200078e00ff */
[----:B------:R-:W-:Y:S02]  /*2330*/  MOV R17, R28 ;  /* 0x0000001c00117202 */ /* 0x000fe40000000f00 */
[----:B------:R-:W-:Y:S01]  /*2340*/  MOV R15, 0x2370 ;  /* 0x00002370000f7802 */ /* 0x000fe20000000f00 */
[----:B------:R-:W-:Y:S02]  /*2350*/  IMAD.MOV.U32 R19, RZ, RZ, R25 ;  /* 0x000000ffff137224 */ /* 0x000fe400078e0019 */
[----:B------:R-:W-:Y:S05]  /*2360*/  CALL.REL.NOINC `($__internal_3_$__cuda_sm20_div_s64) ;  /* 0x00000020003c7944 */ /* 0x000fea0003c00000 */
[----:B------:R-:W-:Y:S02]  /*2370*/  IADD3 R9, PT, PT, -R10, RZ, RZ ;  /* 0x000000ff0a097210 */ /* 0x000fe40007ffe1ff */
[----:B------:R-:W-:-:S03]  /*2380*/  MOV R29, R12 ;  /* 0x0000000c001d7202 */ /* 0x000fc60000000f00 */
[----:B------:R-:W-:Y:S01]  /*2390*/  IMAD R25, R28, R9, R25 ;  /* 0x000000091c197224 */ /* 0x000fe200078e0219 */
[----:B------:R-:W-:-:S07]  /*23a0*/  MOV R28, R10 ;  /* 0x0000000a001c7202 */ /* 0x000fce0000000f00 */
.L_x_135:
[----:B------:R-:W-:Y:S01]  /*23b0*/  IABS R12, UR14 ;  /* 0x0000000e000c7c13 */ /* 0x000fe20008000000 */
[----:B------:R-:W-:Y:S01]  /*23c0*/  IMAD R0, R0, R8, RZ ;  /* 0x0000000800007224 */ /* 0x000fe200078e02ff */
[----:B------:R-:W-:Y:S01]  /*23d0*/  IABS R9, UR14 ;  /* 0x0000000e00097c13 */ /* 0x000fe20008000000 */
[----:B------:R-:W-:Y:S01]  /*23e0*/  BSSY.RECONVERGENT B0, `(.L_x_136) ;  /* 0x0000042000007945 */ /* 0x000fe20003800200 */
[----:B------:R-:W0:Y:S01]  /*23f0*/  I2F.U32.RP R16, R12 ;  /* 0x0000000c00107306 */ /* 0x000e220000209000 */
[----:B------:R-:W-:Y:S01]  /*2400*/  IABS R10, R25 ;  /* 0x00000019000a7213 */ /* 0x000fe20000000000 */
[----:B------:R-:W-:Y:S01]  /*2410*/  IMAD R0, R7, R2, R0 ;  /* 0x0000000207007224 */ /* 0x000fe200078e0200 */
[----:B------:R-:W-:Y:S02]  /*2420*/  IADD3 R9, PT, PT, RZ, -R9, RZ ;  /* 0x80000009ff097210 */ /* 0x000fe40007ffe0ff */
        /* <DEDUP_REMOVED lines=8> */
[----:B------:R-:W-:-:S04]  /*24b0*/  IMAD.HI.U32 R16, R17, R11, R16 ;  /* 0x0000000b11107227 */ /* 0x000fc800078e0010 */
[----:B------:R-:W-:Y:S02]  /*24c0*/  IMAD.MOV.U32 R11, RZ, RZ, R9 ;  /* 0x000000ffff0b7224 */ /* 0x000fe400078e0009 */
        /* <DEDUP_REMOVED lines=18> */
[----:B------:R-:W-:-:S05]  /*25f0*/  @!P1 LOP3.LUT R2, RZ, UR14, RZ, 0x33, !PT ;  /* 0x0000000eff029c12 */ /* 0x000fca000f8e33ff */
[----:B------:R-:W-:-:S04]  /*2600*/  IMAD.MOV R0, RZ, RZ, -R2 ;  /* 0x000000ffff007224 */ /* 0x000fc800078e0a02 */
[----:B------:R-:W-:Y:S02]  /*2610*/  IMAD R0, R0, UR14, R25 ;  /* 0x0000000e00007c24 */ /* 0x000fe4000f8e0219 */
        /* <DEDUP_REMOVED lines=22> */
.L_x_137:
[----:B------:R-:W-:Y:S01]  /*2780*/  IMAD.MOV.U32 R19, RZ, RZ, R28 ;  /* 0x000000ffff137224 */ /* 0x000fe200078e001c */
[----:B------:R-:W-:Y:S01]  /*2790*/  MOV R18, R29 ;  /* 0x0000001d00127202 */ /* 0x000fe20000000f00 */
[----:B------:R-:W-:Y:S01]  /*27a0*/  IMAD.MOV.U32 R17, RZ, RZ, R32 ;  /* 0x000000ffff117224 */ /* 0x000fe200078e0020 */
[----:B------:R-:W-:Y:S02]  /*27b0*/  MOV R15, 0x27d0 ;  /* 0x000027d0000f7802 */ /* 0x000fe40000000f00 */
[----:B------:R-:W-:Y:S05]  /*27c0*/  CALL.REL.NOINC `($__internal_3_$__cuda_sm20_div_s64) ;  /* 0x0000001c00247944 */ /* 0x000fea0003c00000 */
[----:B------:R-:W-:Y:S02]  /*27d0*/  IADD3 R11, PT, PT, -R10, RZ, RZ ;  /* 0x000000ff0a0b7210 */ /* 0x000fe40007ffe1ff */
[----:B------:R-:W-:-:S03]  /*27e0*/  MOV R9, R10 ;  /* 0x0000000a00097202 */ /* 0x000fc60000000f00 */
[----:B------:R-:W-:Y:S02]  /*27f0*/  IMAD R28, R11, R32, R28 ;  /* 0x000000200b1c7224 */ /* 0x000fe400078e021c */
.L_x_138:
[----:B------:R-:W-:Y:S05]  /*2800*/  BSYNC.RECONVERGENT B0 ;  /* 0x0000000000007941 */ /* 0x000fea0003800200 */
.L_x_136:
[----:B------:R-:W-:Y:S01]  /*2810*/  IABS R19, R8 ;  /* 0x0000000800137213 */ /* 0x000fe20000000000 */
[----:B------:R-:W-:Y:S01]  /*2820*/  IMAD.MOV.U32 R32, RZ, RZ, RZ ;  /* 0x000000ffff207224 */ /* 0x000fe200078e00ff */
[----:B------:R-:W-:Y:S01]  /*2830*/  IABS R15, R6 ;  /* 0x00000006000f7213 */ /* 0x000fe20000000000 */
[----:B------:R-:W0:Y:S01]  /*2840*/  LDCU.U8 UR17, c[0x0][0x549] ;  /* 0x0000a920ff1177ac */ /* 0x000e220008000000 */
[----:B------:R-:W1:Y:S01]  /*2850*/  I2F.U32.RP R11, R19 ;  /* 0x00000013000b7306 */ /* 0x000e620000209000 */
[----:B------:R-:W-:Y:S02]  /*2860*/  IABS R12, R14 ;  /* 0x0000000e000c7213 */ /* 0x000fe40000000000 */
[----:B------:R-:W-:Y:S01]  /*2870*/  IABS R16, R7 ;  /* 0x0000000700107213 */ /* 0x000fe20000000000 */
[----:B------:R-:W2:Y:S01]  /*2880*/  LDCU.64 UR4, c[0x0][0x430] ;  /* 0x00008600ff0477ac */ /* 0x000ea20008000a00 */
[----:B------:R-:W-:Y:S02]  /*2890*/  IABS R13, R5 ;  /* 0x00000005000d7213 */ /* 0x000fe40000000000 */
[----:B------:R-:W-:Y:S01]  /*28a0*/  IABS R18, R28 ;  /* 0x0000001c00127213 */ /* 0x000fe20000000000 */
[----:B------:R-:W3:Y:S01]  /*28b0*/  I2F.U32.RP R10, R15 ;  /* 0x0000000f000a7306 */ /* 0x000ee20000209000 */
[----:B------:R-:W-:Y:S01]  /*28c0*/  IABS R17, R8 ;  /* 0x0000000800117213 */ /* 0x000fe20000000000 */
[----:B------:R-:W-:Y:S01]  /*28d0*/  UIMAD UR18, UR7, UR12, URZ ;  /* 0x0000000c071272a4 */ /* 0x000fe2000f8e02ff */
[----:B------:R-:W-:-:S03]  /*28e0*/  ISETP.NE.AND P5, PT, R8, RZ, PT ;  /* 0x000000ff0800720c */ /* 0x000fc60003fa5270 */
[----:B------:R-:W-:Y:S02]  /*28f0*/  IMAD.MOV R17, RZ, RZ, -R17 ;  /* 0x000000ffff117224 */ /* 0x000fe400078e0a11 */
[----:B-1----:R-:W1:Y:S01]  /*2900*/  MUFU.RCP R11, R11 ;  /* 0x0000000b000b7308 */ /* 0x002e620000001000 */
[----:B0-----:R-:W-:-:S04]  /*2910*/  UISETP.NE.AND UP0, UPT, UR17, URZ, UPT ;  /* 0x000000ff1100728c */ /* 0x001fc8000bf05270 */
[----:B--2---:R-:W-:-:S03]  /*2920*/  USEL UR4, UR4, 0x1, UP0 ;  /* 0x0000000104047887 */ /* 0x004fc60008000000 */
        /* <DEDUP_REMOVED lines=10> */
[----:B------:R-:W-:Y:S01]  /*29d0*/  IMAD R27, R27, R19, RZ ;  /* 0x000000131b1b7224 */ /* 0x000fe200078e02ff */
[----:B0-----:R-:W-:-:S06]  /*29e0*/  IADD3 R25, PT, PT, RZ, -R11, RZ ;  /* 0x8000000bff197210 */ /* 0x001fcc0007ffe0ff */
[----:B------:R-:W0:Y:S01]  /*29f0*/  I2F.U32.RP R26, R16 ;  /* 0x00000010001a7306 */ /* 0x000e220000209000 */
[----:B------:R-:W-:Y:S02]  /*2a00*/  HFMA2 R10, -RZ, RZ, 0, 0 ;  /* 0x00000000ff0a7431 */ /* 0x000fe400000001ff */
[----:B------:R-:W-:-:S04]  /*2a10*/  IMAD.HI.U32 R27, R33, R27, R32 ;  /* 0x0000001b211b7227 */ /* 0x000fc800078e0020 */
[----:B------:R-:W-:Y:S01]  /*2a20*/  IMAD R25, R25, R15, RZ ;  /* 0x0000000f19197224 */ /* 0x000fe200078e02ff */
[----:B------:R-:W2:Y:S01]  /*2a30*/  I2F.U32.RP R21, R13 ;  /* 0x0000000d00157306 */ /* 0x000ea20000209000 */
[----:B------:R-:W-:-:S04]  /*2a40*/  IMAD.HI.U32 R27, R27, R18, RZ ;  /* 0x000000121b1b7227 */ /* 0x000fc800078e00ff */
[----:B------:R-:W-:Y:S01]  /*2a50*/  IMAD.HI.U32 R25, R11, R25, R10 ;  /* 0x000000190b197227 */ /* 0x000fe200078e000a */
[----:B------:R-:W-:Y:S02]  /*2a60*/  IABS R11, R9 ;  /* 0x00000009000b7213 */ /* 0x000fe40000000000 */
[----:B------:R-:W-:Y:S01]  /*2a70*/  IABS R10, R6 ;  /* 0x00000006000a7213 */ /* 0x000fe20000000000 */
[----:B-1----:R-:W-:Y:S01]  /*2a80*/  VIADD R30, R30, 0xffffffe ;  /* 0x0ffffffe1e1e7836 */ /* 0x002fe20000000000 */
[----:B0-----:R-:W0:Y:S01]  /*2a90*/  MUFU.RCP R26, R26 ;  /* 0x0000001a001a7308 */ /* 0x001e220000001000 */
[----:B------:R-:W-:Y:S02]  /*2aa0*/  IMAD R17, R27, R17, R18 ;  /* 0x000000111b117224 */ /* 0x000fe400078e0212 */
[----:B------:R-:W-:Y:S02]  /*2ab0*/  IMAD.MOV R10, RZ, RZ, -R10 ;  /* 0x000000ffff0a7224 */ /* 0x000fe400078e0a0a */
[----:B------:R-:W-:Y:S01]  /*2ac0*/  IMAD.HI.U32 R25, R25, R11, RZ ;  /* 0x0000000b19197227 */ /* 0x000fe200078e00ff */
[----:B------:R-:W-:-:S02]  /*2ad0*/  ISETP.GT.U32.AND P3, PT, R19, R17, PT ;  /* 0x000000111300720c */ /* 0x000fc40003f64070 */
[----:B------:R-:W1:Y:S01]  /*2ae0*/  F2I.FTZ.U32.TRUNC.NTZ R31, R30 ;  /* 0x0000001e001f7305 */ /* 0x000e62000021f000 */
[----:B------:R-:W-:Y:S01]  /*2af0*/  IMAD R10, R25, R10, R11 ;  /* 0x0000000a190a7224 */ /* 0x000fe200078e020b */
[----:B------:R-:W-:-:S04]  /*2b00*/  LOP3.LUT R11, R28, R8, RZ, 0x3c, !PT ;  /* 0x000000081c0b7212 */ /* 0x000fc800078e3cff */
[----:B------:R-:W-:Y:S02]  /*2b10*/  ISETP.GT.U32.AND P1, PT, R15, R10, PT ;  /* 0x0000000a0f00720c */ /* 0x000fe40003f24070 */
[----:B--2---:R-:W2:Y:S01]  /*2b20*/  MUFU.RCP R21, R21 ;  /* 0x0000001500157308 */ /* 0x004ea20000001000 */
[----:B------:R-:W-:Y:S01]  /*2b30*/  ISETP.GE.AND P2, PT, R11, RZ, PT ;  /* 0x000000ff0b00720c */ /* 0x000fe20003f46270 */
[----:B0-----:R-:W-:Y:S01]  /*2b40*/  VIADD R26, R26, 0xffffffe ;  /* 0x0ffffffe1a1a7836 */ /* 0x001fe20000000000 */
[----:B------:R-:W-:Y:S01]  /*2b50*/  @!P3 IADD3 R27, PT, PT, R27, 0x1, RZ ;  /* 0x000000011b1bb810 */ /* 0x000fe20007ffe0ff */
[----:B------:R-:W-:Y:S01]  /*2b60*/  @!P3 IMAD.IADD R17, R17, 0x1, -R19 ;  /* 0x000000011111b824 */ /* 0x000fe200078e0a13 */
[----:B------:R-:W-:Y:S02]  /*2b70*/  ISETP.NE.AND P3, PT, R6, RZ, PT ;  /* 0x000000ff0600720c */ /* 0x000fe40003f65270 */
[----:B-1----:R-:W-:Y:S01]  /*2b80*/  IADD3 R18, PT, PT, RZ, -R31, RZ ;  /* 0x8000001fff127210 */ /* 0x002fe20007ffe0ff */
[----:B------:R2:W0:Y:S01]  /*2b90*/  F2I.FTZ.U32.TRUNC.NTZ R11, R26 ;  /* 0x0000001a000b7305 */ /* 0x000422000021f000 */
[----:B------:R-:W-:Y:S01]  /*2ba0*/  IMAD.MOV.U32 R30, RZ, RZ, RZ ;  /* 0x000000ffff1e7224 */ /* 0x000fe200078e00ff */
[----:B------:R-:W-:-:S02]  /*2bb0*/  ISETP.GE.U32.AND P6, PT, R17, R19, PT ;  /* 0x000000131100720c */ /* 0x000fc40003fc6070 */
[----:B------:R-:W-:Y:S01]  /*2bc0*/  IMAD R18, R18, R12, RZ ;  /* 0x0000000c12127224 */ /* 0x000fe200078e02ff */
[-C--:B------:R-:W-:Y:S02]  /*2bd0*/  @!P1 IADD3 R10, PT, PT, R10, -R15.reuse, RZ ;  /* 0x8000000f0a0a9210 */ /* 0x080fe40007ffe0ff */
[----:B------:R-:W-:Y:S01]  /*2be0*/  LOP3.LUT R17, R9, R6, RZ, 0x3c, !PT ;  /* 0x0000000609117212 */ /* 0x000fe200078e3cff */
[----:B------:R-:W-:Y:S01]  /*2bf0*/  IMAD.HI.U32 R30, R31, R18, R30 ;  /* 0x000000121f1e7227 */ /* 0x000fe200078e001e */
[----:B------:R-:W-:Y:S02]  /*2c00*/  ISETP.GE.U32.AND P4, PT, R10, R15, PT ;  /* 0x0000000f0a00720c */ /* 0x000fe40003f86070 */
[----:B------:R-:W-:Y:S02]  /*2c10*/  IABS R18, R2 ;  /* 0x0000000200127213 */ /* 0x000fe40000000000 */
[----:B------:R-:W-:Y:S02]  /*2c20*/  ISETP.GE.AND P0, PT, R17, RZ, PT ;  /* 0x000000ff1100720c */ /* 0x000fe40003f06270 */
[----:B--2---:R-:W-:Y:S01]  /*2c30*/  IADD3 R26, PT, PT, R21, 0xffffffe, RZ ;  /* 0x0ffffffe151a7810 */ /* 0x004fe20007ffe0ff */
[----:B------:R-:W-:Y:S01]  /*2c40*/  IMAD.HI.U32 R19, R30, R18, RZ ;  /* 0x000000121e137227 */ /* 0x000fe200078e00ff */
[----:B------:R-:W-:-:S02]  /*2c50*/  IABS R21, R14 ;  /* 0x0000000e00157213 */ /* 0x000fc40000000000 */
[----:B------:R-:W1:Y:S01]  /*2c60*/  F2I.FTZ.U32.TRUNC.NTZ R31, R26 ;  /* 0x0000001a001f7305 */ /* 0x000e62000021f000 */
[----:B0-----:R-:W-:Y:S01]  /*2c70*/  IMAD.MOV R10, RZ, RZ, -R11 ;  /* 0x000000ffff0a7224 */ /* 0x001fe200078e0a0b */
[----:B------:R-:W-:Y:S01]  /*2c80*/  @!P1 IADD3 R25, PT, PT, R25, 0x1, RZ ;  /* 0x0000000119199810 */ /* 0x000fe20007ffe0ff */
[----:B------:R-:W-:Y:S02]  /*2c90*/  IMAD.MOV R21, RZ, RZ, -R21 ;  /* 0x000000ffff157224 */ /* 0x000fe400078e0a15 */
[----:B------:R-:W-:Y:S02]  /*2ca0*/  @P6 VIADD R27, R27, 0x1 ;  /* 0x000000011b1b6836 */ /* 0x000fe40000000000 */
[----:B------:R-:W-:Y:S02]  /*2cb0*/  IMAD R18, R19, R21, R18 ;  /* 0x0000001513127224 */ /* 0x000fe400078e0212 */
[----:B------:R-:W-:Y:S01]  /*2cc0*/  IMAD.MOV.U32 R17, RZ, RZ, R10 ;  /* 0x000000ffff117224 */ /* 0x000fe200078e000a */
[----:B------:R-:W-:Y:S01]  /*2cd0*/  @!P2 IADD3 R27, PT, PT, -R27, RZ, RZ ;  /* 0x000000ff1b1ba210 */ /* 0x000fe20007ffe1ff */
[----:B------:R-:W-:Y:S01]  /*2ce0*/  @P4 VIADD R25, R25, 0x1 ;  /* 0x0000000119194836 */ /* 0x000fe20000000000 */
[----:B------:R-:W-:Y:S01]  /*2cf0*/  ISETP.GT.U32.AND P1, PT, R12, R18, PT ;  /* 0x000000120c00720c */ /* 0x000fe20003f24070 */
[----:B------:R-:W-:Y:S01]  /*2d00*/  IMAD.MOV.U32 R10, RZ, RZ, RZ ;  /* 0x000000ffff0a7224 */ /* 0x000fe200078e00ff */
[----:B------:R-:W-:Y:S01]  /*2d10*/  @!P5 LOP3.LUT R27, RZ, R8, RZ, 0x33, !PT ;  /* 0x00000008ff1bd212 */ /* 0x000fe200078e33ff */
[----:B-1----:R-:W-:Y:S01]  /*2d20*/  IMAD.MOV R15, RZ, RZ, -R31 ;  /* 0x000000ffff0f7224 */ /* 0x002fe200078e0a1f */
[----:B------:R-:W-:Y:S01]  /*2d30*/  ISETP.NE.AND P4, PT, R14, RZ, PT ;  /* 0x000000ff0e00720c */ /* 0x000fe20003f85270 */
[----:B------:R-:W-:Y:S01]  /*2d40*/  IMAD R17, R17, R16, RZ ;  /* 0x0000001011117224 */ /* 0x000fe200078e02ff */
[----:B------:R-:W-:Y:S01]  /*2d50*/  IABS R21, R27 ;  /* 0x0000001b00157213 */ /* 0x000fe20000000000 */
[----:B------:R-:W-:Y:S01]  /*2d60*/  IMAD R15, R15, R13, RZ ;  /* 0x0000000d0f0f7224 */ /* 0x000fe200078e02ff */
[----:B------:R-:W-:Y:S01]  /*2d70*/  ISETP.NE.AND P5, PT, R7, RZ, PT ;  /* 0x000000ff0700720c */ /* 0x000fe20003fa5270 */
[----:B------:R-:W-:-:S02]  /*2d80*/  IMAD.MOV.U32 R30, RZ, RZ, RZ ;  /* 0x000000ffff1e7224 */ /* 0x000fc400078e00ff */
[----:B------:R-:W-:Y:S01]  /*2d90*/  @!P0 IMAD.MOV R25, RZ, RZ, -R25 ;  /* 0x000000ffff198224 */ /* 0x000fe200078e0a19 */
[----:B------:R-:W-:Y:S01]  /*2da0*/  @!P3 LOP3.LUT R25, RZ, R6, RZ, 0x33, !PT ;  /* 0x00000006ff19b212 */ /* 0x000fe200078e33ff */
[----:B------:R-:W-:Y:S01]  /*2db0*/  IMAD.HI.U32 R10, R11, R17, R10 ;  /* 0x000000110b0a7227 */ /* 0x000fe200078e000a */
[----:B------:R-:W-:Y:S02]  /*2dc0*/  IABS R17, R7 ;  /* 0x0000000700117213 */ /* 0x000fe40000000000 */
[----:B------:R-:W-:Y:S01]  /*2dd0*/  IABS R11, R5 ;  /* 0x00000005000b7213 */ /* 0x000fe20000000000 */
[----:B------:R-:W-:Y:S01]  /*2de0*/  IMAD.HI.U32 R30, R31, R15, R30 ;  /* 0x0000000f1f1e7227 */ /* 0x000fe200078e001e */
[----:B------:R-:W-:Y:S02]  /*2df0*/  IABS R15, R25 ;  /* 0x00000019000f7213 */ /* 0x000fe40000000000 */
[----:B------:R-:W-:Y:S01]  /*2e00*/  IADD3 R17, PT, PT, RZ, -R17, RZ ;  /* 0x80000011ff117210 */ /* 0x000fe20007ffe0ff */
[----:B------:R-:W-:Y:S01]  /*2e10*/  IMAD.HI.U32 R10, R10, R21, RZ ;  /* 0x000000150a0a7227 */ /* 0x000fe200078e00ff */
[----:B------:R-:W-:-:S03]  /*2e20*/  @!P1 IADD3 R19, PT, PT, R19, 0x1, RZ ;  /* 0x0000000113139810 */ /* 0x000fc60007ffe0ff */
[----:B------:R-:W-:Y:S02]  /*2e30*/  IMAD.MOV R11, RZ, RZ, -R11 ;  /* 0x000000ffff0b7224 */ /* 0x000fe400078e0a0b */
[----:B------:R-:W-:-:S04]  /*2e40*/  IMAD.HI.U32 R30, R30, R15, RZ ;  /* 0x0000000f1e1e7227 */ /* 0x000fc800078e00ff */
[----:B------:R-:W-:Y:S02]  /*2e50*/  @!P1 IMAD.IADD R18, R18, 0x1, -R12 ;  /* 0x0000000112129824 */ /* 0x000fe400078e0a0c */
[----:B------:R-:W-:Y:S02]  /*2e60*/  IMAD R17, R10, R17, R21 ;  /* 0x000000110a117224 */ /* 0x000fe400078e0215 */
[----:B------:R-:W-:Y:S01]  /*2e70*/  IMAD R11, R30, R11, R15 ;  /* 0x0000000b1e0b7224 */ /* 0x000fe200078e020f */
[----:B------:R-:W-:Y:S02]  /*2e80*/  ISETP.GE.U32.AND P2, PT, R18, R12, PT ;  /* 0x0000000c1200720c */ /* 0x000fe40003f46070 */
[----:B------:R-:W-:Y:S02]  /*2e90*/  ISETP.GT.U32.AND P3, PT, R16, R17, PT ;  /* 0x000000111000720c */ /* 0x000fe40003f64070 */
[----:B------:R-:W-:Y:S02]  /*2ea0*/  LOP3.LUT R12, R2, R14, RZ, 0x3c, !PT ;  /* 0x0000000e020c7212 */ /* 0x000fe400078e3cff */
[----:B------:R-:W-:-:S02]  /*2eb0*/  ISETP.GT.U32.AND P1, PT, R13, R11, PT ;  /* 0x0000000b0d00720c */ /* 0x000fc40003f24070 */
[----:B------:R-:W-:Y:S02]  /*2ec0*/  ISETP.GE.AND P0, PT, R12, RZ, PT ;  /* 0x000000ff0c00720c */ /* 0x000fe40003f06270 */
[----:B------:R-:W-:-:S03]  /*2ed0*/  LOP3.LUT R12, R27, R7, RZ, 0x3c, !PT ;  /* 0x000000071b0c7212 */ /* 0x000fc600078e3cff */
[----:B------:R-:W-:Y:S01]  /*2ee0*/  @P2 VIADD R19, R19, 0x1 ;  /* 0x0000000113132836 */ /* 0x000fe20000000000 */
[----:B------:R-:W-:Y:S01]  /*2ef0*/  ISETP.GE.AND P2, PT, R12, RZ, PT ;  /* 0x000000ff0c00720c */ /* 0x000fe20003f46270 */
[----:B------:R-:W-:Y:S01]  /*2f00*/  @!P3 VIADD R10, R10, 0x1 ;  /* 0x000000010a0ab836 */ /* 0x000fe20000000000 */
[-C--:B------:R-:W-:Y:S02]  /*2f10*/  @!P3 IADD3 R17, PT, PT, R17, -R16.reuse, RZ ;  /* 0x800000101111b210 */ /* 0x080fe40007ffe0ff */
[----:B------:R-:W-:Y:S01]  /*2f20*/  LOP3.LUT R12, R25, R5, RZ, 0x3c, !PT ;  /* 0x00000005190c7212 */ /* 0x000fe200078e3cff */
[----:B------:R-:W-:Y:S01]  /*2f30*/  @!P1 IMAD.IADD R11, R11, 0x1, -R13 ;  /* 0x000000010b0b9824 */ /* 0x000fe200078e0a0d */
[----:B------:R-:W-:Y:S01]  /*2f40*/  ISETP.GE.U32.AND P6, PT, R17, R16, PT ;  /* 0x000000101100720c */ /* 0x000fe20003fc6070 */
[----:B------:R-:W-:Y:S01]  /*2f50*/  @!P0 IMAD.MOV R19, RZ, RZ, -R19 ;  /* 0x000000ffff138224 */ /* 0x000fe200078e0a13 */
[----:B------:R-:W-:Y:S01]  /*2f60*/  @!P4 LOP3.LUT R19, RZ, R14, RZ, 0x33, !PT ;  /* 0x0000000eff13c212 */ /* 0x000fe200078e33ff */
[----:B------:R-:W-:Y:S01]  /*2f70*/  @!P1 VIADD R30, R30, 0x1 ;  /* 0x000000011e1e9836 */ /* 0x000fe20000000000 */
[----:B------:R-:W-:-:S02]  /*2f80*/  ISETP.GE.U32.AND P4, PT, R11, R13, PT ;  /* 0x0000000d0b00720c */ /* 0x000fc40003f86070 */
[----:B------:R-:W-:Y:S01]  /*2f90*/  ISETP.GE.AND P0, PT, R12, RZ, PT ;  /* 0x000000ff0c00720c */ /* 0x000fe20003f06270 */
[----:B------:R-:W-:Y:S01]  /*2fa0*/  IMAD.WIDE R16, R19, UR13, RZ ;  /* 0x0000000d13107c25 */ /* 0x000fe2000f8e02ff */
[----:B------:R-:W-:Y:S02]  /*2fb0*/  ISETP.NE.AND P3, PT, R5, RZ, PT ;  /* 0x000000ff0500720c */ /* 0x000fe40003f65270 */
[----:B------:R-:W-:Y:S01]  /*2fc0*/  IADD3 R11, PT, PT, -R27, RZ, RZ ;  /* 0x000000ff1b0b7210 */ /* 0x000fe20007ffe1ff */
[----:B------:R-:W-:Y:S02]  /*2fd0*/  IMAD.MOV R19, RZ, RZ, -R19 ;  /* 0x000000ffff137224 */ /* 0x000fe400078e0a13 */
[----:B------:R-:W-:Y:S01]  /*2fe0*/  @P6 IADD3 R10, PT, PT, R10, 0x1, RZ ;  /* 0x000000010a0a6810 */ /* 0x000fe20007ffe0ff */
[----:B------:R-:W-:-:S04]  /*2ff0*/  IMAD.WIDE.U32 R12, R0, UR4, R16 ;  /* 0x00000004000c7c25 */ /* 0x000fc8000f8e0010 */
[----:B------:R-:W-:Y:S02]  /*3000*/  @P4 VIADD R30, R30, 0x1 ;  /* 0x000000011e1e4836 */ /* 0x000fe40000000000 */
[----:B------:R-:W-:Y:S01]  /*3010*/  @!P2 IMAD.MOV R10, RZ, RZ, -R10 ;  /* 0x000000ffff0aa224 */ /* 0x000fe200078e0a0a */
[----:B------:R-:W-:Y:S01]  /*3020*/  @!P5 LOP3.LUT R10, RZ, R7, RZ, 0x33, !PT ;  /* 0x00000007ff0ad212 */ /* 0x000fe200078e33ff */
[----:B------:R-:W-:Y:S01]  /*3030*/  IMAD R11, R8, R11, R28 ;  /* 0x0000000b080b7224 */ /* 0x000fe200078e021c */
[----:B------:R-:W-:Y:S01]  /*3040*/  @!P0 IADD3 R30, PT, PT, -R30, RZ, RZ ;  /* 0x000000ff1e1e8210 */ /* 0x000fe20007ffe1ff */
[----:B------:R-:W-:Y:S01]  /*3050*/  IMAD R13, R0, UR17, R13 ;  /* 0x00000011000d7c24 */ /* 0x000fe2000f8e020d */
[----:B------:R-:W-:Y:S01]  /*3060*/  @!P3 LOP3.LUT R30, RZ, R5, RZ, 0x33, !PT ;  /* 0x00000005ff1eb212 */ /* 0x000fe200078e33ff */
[----:B------:R-:W-:Y:S01]  /*3070*/  IMAD R19, R14, R19, R2 ;  /* 0x000000130e137224 */ /* 0x000fe200078e0202 */
[----:B------:R-:W-:Y:S01]  /*3080*/  UIMAD UR17, UR8, UR4, URZ ;  /* 0x00000004081172a4 */ /* 0x000fe2000f8e02ff */
[----:B------:R-:W-:Y:S01]  /*3090*/  IMAD.MOV R2, RZ, RZ, -R25 ;  /* 0x000000ffff027224 */ /* 0x000fe200078e0a19 */
[----:B------:R-:W-:Y:S01]  /*30a0*/  IADD3 R0, PT, PT, -R30, RZ, RZ ;  /* 0x000000ff1e007210 */ /* 0x000fe20007ffe1ff */
[----:B------:R-:W-:-:S02]  /*30b0*/  IMAD.MOV R8, RZ, RZ, -R10 ;  /* 0x000000ffff087224 */ /* 0x000fc400078e0a0a */
[----:B------:R-:W-:Y:S01]  /*30c0*/  IMAD.WIDE R14, R11, UR5, RZ ;  /* 0x000000050b0e7c25 */ /* 0x000fe2000f8e02ff */
[----:B------:R-:W0:Y:S03]  /*30d0*/  LDCU.64 UR4, c[0x0][0x420] ;  /* 0x00008400ff0477ac */ /* 0x000e260008000a00 */
[----:B------:R-:W-:-:S04]  /*30e0*/  IMAD.WIDE R12, R19, UR12, R12 ;  /* 0x0000000c130c7c25 */ /* 0x000fc8000f8e020c */
        /* <DEDUP_REMOVED lines=18> */
.L_x_133:
[----:B------:R-:W0:Y:S01]  /*3210*/  LDC.64 R2, c[0x0][0x420] ;  /* 0x00010800ff027b82 */ /* 0x000e220000000a00 */
[----:B------:R-:W-:-:S05]  /*3220*/  IADD3 R9, PT, PT, R9, UR15, RZ ;  /* 0x0000000f09097c10 */ /* 0x000fca000fffe0ff */
[----:B0-----:R-:W-:-:S05]  /*3230*/  IMAD.WIDE.U32 R2, R9, 0x4, R2 ;  /* 0x0000000409027825 */ /* 0x001fca00078e0002 */
[----:B------:R1:W-:Y:S02]  /*3240*/  STG.E desc[UR10][R2.64], R22 ;  /* 0x0000001602007986 */ /* 0x0003e4000c10190a */
.L_x_132:
[----:B------:R-:W-:Y:S05]  /*3250*/  BSYNC.RECONVERGENT B1 ;  /* 0x0000000000017941 */ /* 0x000fea0003800200 */
.L_x_131:
[----:B------:R-:W2:Y:S01]  /*3260*/  LDCU UR6, c[0x0][0x534] ;  /* 0x0000a680ff0677ac */ /* 0x000ea20008000800 */
[----:B------:R-:W3:Y:S01]  /*3270*/  LDC R9, c[0x0][0x44c] ;  /* 0x00011300ff097b82 */ /* 0x000ee20000000800 */
[----:B------:R-:W-:Y:S01]  /*3280*/  BSSY.RECONVERGENT B0, `(.L_x_139) ;  /* 0x0000011000007945 */ /* 0x000fe20003800200 */
[----:B------:R-:W-:Y:S01]  /*3290*/  IMAD.SHL.U32 R21, R20, 0x4, RZ ;  /* 0x0000000414157824 */ /* 0x000fe200078e00ff */
[----:B--2---:R-:W-:-:S04]  /*32a0*/  ISETP.GE.AND P0, PT, R24, UR6, PT ;  /* 0x0000000618007c0c */ /* 0x004fc8000bf06270 */
[----:B------:R-:W-:-:S13]  /*32b0*/  ISETP.GT.U32.OR P0, PT, R20, 0x3f, P0 ;  /* 0x0000003f1400780c */ /* 0x000fda0000704470 */
[----:B------:R-:W-:Y:S05]  /*32c0*/  @P0 BRA `(.L_x_140) ;  /* 0x0000000000300947 */ /* 0x000fea0003800000 */
[----:B------:R-:W2:Y:S01]  /*32d0*/  S2R R0, SR_CgaCtaId ;  /* 0x0000000000007919 */ /* 0x000ea20000008800 */
[----:B------:R-:W-:Y:S01]  /*32e0*/  FADD.FTZ R4, -R22, R23 ;  /* 0x0000001716047221 */ /* 0x000fe20000010100 */
[----:B01----:R-:W-:Y:S02]  /*32f0*/  MOV R2, 0x400 ;  /* 0x0000040000027802 */ /* 0x003fe40000000f00 */
[----:B------:R-:W-:Y:S01]  /*3300*/  LOP3.LUT R3, R20, 0xf, RZ, 0xc0, !PT ;  /* 0x0000000f14037812 */ /* 0x000fe200078ec0ff */
[----:B------:R-:W-:-:S06]  /*3310*/  FMUL.FTZ R4, R4, 1.4426950216293334961 ;  /* 0x3fb8aa3b04047820 */ /* 0x000fcc0000410000 */
[----:B------:R-:W0:Y:S01]  /*3320*/  MUFU.EX2 R4, R4 ;  /* 0x0000000400047308 */ /* 0x000e220000000800 */
[----:B--2---:R-:W-:Y:S02]  /*3330*/  LEA R0, R0, R2, 0x18 ;  /* 0x0000000200007211 */ /* 0x004fe400078ec0ff */
[----:B------:R-:W-:-:S03]  /*3340*/  SHF.R.U32.HI R2, RZ, 0x2, R20 ;  /* 0x00000002ff027819 */ /* 0x000fc60000011614 */
[----:B------:R-:W-:Y:S01]  /*3350*/  IMAD R0, R3, 0x14, R0 ;  /* 0x0000001403007824 */ /* 0x000fe200078e0200 */
[----:B------:R-:W-:-:S05]  /*3360*/  LOP3.LUT R2, R2, 0xfc, RZ, 0xc0, !PT ;  /* 0x000000fc02027812 */ /* 0x000fca00078ec0ff */
[----:B------:R-:W-:-:S05]  /*3370*/  IMAD.IADD R0, R0, 0x1, R2 ;  /* 0x0000000100007824 */ /* 0x000fca00078e0202 */
[----:B0-----:R2:W-:Y:S02]  /*3380*/  STS [R0], R4 ;  /* 0x0000000400007388 */ /* 0x0015e40000000800 */
.L_x_140:
[----:B------:R-:W-:Y:S05]  /*3390*/  BSYNC.RECONVERGENT B0 ;  /* 0x0000000000007941 */ /* 0x000fea0003800200 */
.L_x_139:
[----:B------:R-:W-:Y:S01]  /*33a0*/  BAR.SYNC.DEFER_BLOCKING 0x0 ;  /* 0x0000000000007b1d */ /* 0x000fe20000010000 */
[----:B------:R-:W-:Y:S01]  /*33b0*/  IMAD.SHL.U32 R24, R20, 0x8, RZ ;  /* 0x0000000814187824 */ /* 0x000fe200078e00ff */
[----:B------:R-:W-:Y:S01]  /*33c0*/  LOP3.LUT R21, R21, 0x7c, RZ, 0xc0, !PT ;  /* 0x0000007c15157812 */ /* 0x000fe200078ec0ff */
[----:B------:R-:W-:Y:S01]  /*33d0*/  UISETP.GE.AND UP0, UPT, UR6, 0x1, UPT ;  /* 0x000000010600788c */ /* 0x000fe2000bf06270 */
[----:B---3--:R-:W-:Y:S01]  /*33e0*/  IMAD R10, R9, UR15, RZ ;  /* 0x0000000f090a7c24 */ /* 0x008fe2000f8e02ff */
[----:B------:R-:W-:Y:S01]  /*33f0*/  SHF.R.U32.HI R20, RZ, 0x5, R20 ;  /* 0x00000005ff147819 */ /* 0x000fe20000011614 */
[----:B--2---:R-:W-:Y:S01]  /*3400*/  IMAD.MOV.U32 R0, RZ, RZ, RZ ;  /* 0x000000ffff007224 */ /* 0x004fe200078e00ff */
[----:B------:R-:W-:Y:S02]  /*3410*/  LOP3.LUT R24, R21, 0x1f00, R24, 0xf8, !PT ;  /* 0x00001f0015187812 */ /* 0x000fe400078ef818 */
[----:B01----:R-:W-:Y:S02]  /*3420*/  CS2R R2, SRZ ;  /* 0x0000000000027805 */ /* 0x003fe4000001ff00 */
[----:B------:R-:W-:-:S02]  /*3430*/  CS2R R4, SRZ ;  /* 0x0000000000047805 */ /* 0x000fc4000001ff00 */
[----:B------:R-:W-:Y:S02]  /*3440*/  CS2R R6, SRZ ;  /* 0x0000000000067805 */ /* 0x000fe4000001ff00 */
[C---:B------:R-:W-:Y:S01]  /*3450*/  IADD3 R24, P0, PT, R10.reuse, R24, RZ ;  /* 0x000000180a187210 */ /* 0x040fe20007f1e0ff */
[----:B------:R-:W-:Y:S01]  /*3460*/  IMAD.MOV.U32 R8, RZ, RZ, RZ ;  /* 0x000000ffff087224 */ /* 0x000fe200078e00ff */
[----:B------:R-:W-:Y:S02]  /*3470*/  LOP3.LUT R11, R21, 0x80, RZ, 0xfc, !PT ;  /* 0x00000080150b7812 */ /* 0x000fe400078efcff */
[----:B------:R-:W-:Y:S01]  /*3480*/  LEA.HI.X.SX32 R10, R10, RZ, 0x1, P0 ;  /* 0x000000ff0a0a7211 */ /* 0x000fe200000f0eff */
[----:B------:R-:W-:Y:S08]  /*3490*/  BRA.U !UP0, `(.L_x_141) ;  /* 0x0000000908907547 */ /* 0x000ff0000b800000 */
[----:B------:R-:W0:Y:S01]  /*34a0*/  LDCU.64 UR4, c[0x0][0x3f8] ;  /* 0x00007f00ff0477ac */ /* 0x000e220008000a00 */
[C---:B------:R-:W-:Y:S01]  /*34b0*/  SHF.L.U64.HI R10, R24.reuse, 0x2, R10 ;  /* 0x00000002180a7819 */ /* 0x040fe2000001020a */
[----:B------:R-:W-:Y:S01]  /*34c0*/  IMAD R23, R9, UR16, RZ ;  /* 0x0000001009177c24 */ /* 0x000fe2000f8e02ff */
[----:B------:R-:W-:Y:S01]  /*34d0*/  CS2R R18, SRZ ;  /* 0x0000000000127805 */ /* 0x000fe2000001ff00 */
[----:B------:R-:W-:Y:S01]  /*34e0*/  UISETP.GE.U32.AND UP0, UPT, UR6, 0x4, UPT ;  /* 0x000000040600788c */ /* 0x000fe2000bf06070 */
[----:B------:R-:W-:Y:S01]  /*34f0*/  IMAD.MOV.U32 R22, RZ, RZ, RZ ;  /* 0x000000ffff167224 */ /* 0x000fe200078e00ff */
[----:B------:R-:W-:Y:S01]  /*3500*/  CS2R R16, SRZ ;  /* 0x0000000000107805 */ /* 0x000fe2000001ff00 */
[----:B------:R-:W-:Y:S01]  /*3510*/  IMAD.MOV.U32 R0, RZ, RZ, RZ ;  /* 0x000000ffff007224 */ /* 0x000fe200078e00ff */
[----:B------:R-:W-:Y:S02]  /*3520*/  CS2R R14, SRZ ;  /* 0x00000000000e7805 */ /* 0x000fe4000001ff00 */
[----:B------:R-:W-:Y:S01]  /*3530*/  CS2R R12, SRZ ;  /* 0x00000000000c7805 */ /* 0x000fe2000001ff00 */
[----:B------:R-:W-:Y:S01]  /*3540*/  UIADD3 UR7, UPT, UPT, UR16, -UR15, URZ ;  /* 0x8000000f10077290 */ /* 0x000fe2000fffe0ff */
[----:B0-----:R-:W-:Y:S01]  /*3550*/  LEA R24, P0, R24, UR4, 0x2 ;  /* 0x0000000418187c11 */ /* 0x001fe2000f8010ff */
[----:B------:R-:W-:-:S03]  /*3560*/  ULOP3.LUT UR4, UR6, 0x3, URZ, 0xc0, !UPT ;  /* 0x0000000306047892 */ /* 0x000fc6000f8ec0ff */
        /* <DEDUP_REMOVED lines=17> */
.L_x_151:
        /* <DEDUP_REMOVED lines=11> */
.L_x_144:
[----:B------:R-:W-:Y:S05]  /*3730*/  BSYNC.RECONVERGENT B0 ;  /* 0x0000000000007941 */ /* 0x000fea0003800200 */
.L_x_143:
        /* <DEDUP_REMOVED lines=21> */
.L_x_146:
[----:B------:R-:W-:Y:S05]  /*3890*/  BSYNC.RECONVERGENT B0 ;  /* 0x0000000000007941 */ /* 0x000fea0003800200 */
.L_x_145:
        /* <DEDUP_REMOVED lines=21> */
.L_x_148:
[----:B------:R-:W-:Y:S05]  /*39f0*/  BSYNC.RECONVERGENT B0 ;  /* 0x0000000000007941 */ /* 0x000fea0003800200 */
.L_x_147:
        /* <DEDUP_REMOVED lines=20> */
.L_x_150:
[----:B------:R-:W-:Y:S05]  /*3b40*/  BSYNC.RECONVERGENT B0 ;  /* 0x0000000000007941 */ /* 0x000fea0003800200 */
.L_x_149:
        /* <DEDUP_REMOVED lines=15> */
.L_x_142:
[----:B------:R-:W-:-:S09]  /*3c40*/  UISETP.NE.AND UP0, UPT, UR4, URZ, UPT ;  /* 0x000000ff0400728c */ /* 0x000fd2000bf05270 */
        /* <DEDUP_REMOVED lines=9> */
[----:B0-----:R-:W-:Y:S02]  /*3ce0*/  ULEA UR9, UR9, UR12, 0x18 ;  /* 0x0000000c09097291 */ /* 0x001fe4000f8ec0ff */
[----:B------:R-:W-:-:S04]  /*3cf0*/  UIADD3 UR12, UPT, UPT, -UR4, URZ, URZ ;  /* 0x000000ff040c7290 */ /* 0x000fc8000fffe1ff */
[----:B-1----:R-:W-:-:S08]  /*3d00*/  LEA R10, R22, UR9, 0x2 ;  /* 0x00000009160a7c11 */ /* 0x002fd0000f8e10ff */
.L_x_154:
        /* <DEDUP_REMOVED lines=16> */
.L_x_153:
[----:B------:R-:W-:Y:S05]  /*3e10*/  BSYNC.RECONVERGENT B0 ;  /* 0x0000000000007941 */ /* 0x000fea0003800200 */
.L_x_152:
[----:B------:R-:W-:Y:S01]  /*3e20*/  UISETP.NE.AND UP0, UPT, UR12, URZ, UPT ;  /* 0x000000ff0c00728c */ /* 0x000fe2000bf05270 */
[C---:B-1---5:R-:W-:Y:S01]  /*3e30*/  FFMA.FTZ R8, R9.reuse, R12, R8 ;  /* 0x0000000c09087223 */ /* 0x062fe20000010008 */
[C---:B------:R-:W-:Y:S01]  /*3e40*/  FFMA.FTZ R7, R9.reuse, R13, R7 ;  /* 0x0000000d09077223 */ /* 0x040fe20000010007 */
[C---:B------:R-:W-:Y:S01]  /*3e50*/  FFMA.FTZ R6, R9.reuse, R14, R6 ;  /* 0x0000000e09067223 */ /* 0x040fe20000010006 */
[C---:B------:R-:W-:Y:S01]  /*3e60*/  FFMA.FTZ R5, R9.reuse, R15, R5 ;  /* 0x0000000f09057223 */ /* 0x040fe20000010005 */
[----:B------:R-:W-:Y:S01]  /*3e70*/  FFMA.FTZ R4, R9, R16, R4 ;  /* 0x0000001009047223 */ /* 0x000fe20000010004 */
[----:B------:R-:W-:Y:S01]  /*3e80*/  IADD3.X R25, PT, PT, R27, R23, RZ, P3, !PT ;  /* 0x000000171b197210 */ /* 0x000fe20001ffe4ff */
[C---:B------:R-:W-:Y:S01]  /*3e90*/  FFMA.FTZ R3, R9.reuse, R17, R3 ;  /* 0x0000001109037223 */ /* 0x040fe20000010003 */
[C---:B------:R-:W-:Y:S01]  /*3ea0*/  FFMA.FTZ R2, R9.reuse, R18, R2 ;  /* 0x0000001209027223 */ /* 0x040fe20000010002 */
[----:B0-----:R-:W-:Y:S01]  /*3eb0*/  IADD3 R10, PT, PT, R10, 0x14, RZ ;  /* 0x000000140a0a7810 */ /* 0x001fe20007ffe0ff */
[----:B------:R-:W-:Y:S01]  /*3ec0*/  FFMA.FTZ R0, R9, R19, R0 ;  /* 0x0000001309007223 */ /* 0x000fe20000010000 */
[----:B------:R-:W-:Y:S06]  /*3ed0*/  BRA.U UP0, `(.L_x_154) ;  /* 0xfffffffd008c7547 */ /* 0x000fec000b83ffff */
.L_x_141:
        /* <DEDUP_REMOVED lines=13> */
[----:B------:R-:W-:Y:S01]  /*3fb0*/  F2FP.F16.F32.PACK_AB R5, R5, R6 ;  /* 0x000000060505723e */ /* 0x000fe200000000ff */
[----:B------:R-:W-:Y:S01]  /*3fc0*/  IMAD.MOV.U32 R6, RZ, RZ, R7 ;  /* 0x000000ffff067224 */ /* 0x000fe200078e0007 */
[----:B------:R-:W-:-:S02]  /*3fd0*/  F2FP.F16.F32.PACK_AB R4, R3, R4 ;  /* 0x000000040304723e */ /* 0x000fc400000000ff */
[----:B------:R-:W-:Y:S02]  /*3fe0*/  MOV R7, R5 ;  /* 0x0000000500077202 */ /* 0x000fe40000000f00 */
[----:B------:R-:W-:Y:S01]  /*3ff0*/  F2FP.F16.F32.PACK_AB R5, R0, R2 ;  /* 0x000000020005723e */ /* 0x000fe200000000ff */
[----:B-----5:R-:W5:Y:S01]  /*4000*/  MUFU.RCP R18, R18 ;  /* 0x0000001200127308 */ /* 0x020f620000001000 */
[----:B0-----:R-:W-:Y:S01]  /*4010*/  IABS R12, R13 ;  /* 0x0000000d000c7213 */ /* 0x001fe20000000000 */
[----:B-----5:R-:W-:-:S06]  /*4020*/  VIADD R18, R18, 0xffffffe ;  /* 0x0ffffffe12127836 */ /* 0x020fcc0000000000 */
        /* <DEDUP_REMOVED lines=8> */
[----:B0-----:R-:W0:Y:S04]  /*40b0*/  MUFU.RCP R9, R9 ;  /* 0x0000000900097308 */ /* 0x001e280000001000 */
[----:B------:R-:W-:-:S13]  /*40c0*/  ISETP.GT.U32.AND P1, PT, R14, R10, PT ;  /* 0x0000000a0e00720c */ /* 0x000fda0003f24070 */
[----:B------:R-:W-:Y:S02]  /*40d0*/  @!P1 IMAD.IADD R10, R10, 0x1, -R14 ;  /* 0x000000010a0a9824 */ /* 0x000fe400078e0a0e */
[----:B------:R-:W-:Y:S01]  /*40e0*/  @!P1 VIADD R15, R15, 0x1 ;  /* 0x000000010f0f9836 */ /* 0x000fe20000000000 */
[----:B0-----:R-:W-:Y:S02]  /*40f0*/  IADD3 R9, PT, PT, R9, 0xffffffe, RZ ;  /* 0x0ffffffe09097810 */ /* 0x001fe40007ffe0ff */
[----:B------:R-:W-:Y:S02]  /*4100*/  ISETP.GE.U32.AND P2, PT, R10, R14, PT ;  /* 0x0000000e0a00720c */ /* 0x000fe40003f46070 */
[----:B------:R-:W-:Y:S01]  /*4110*/  LOP3.LUT R10, R20, UR8, RZ, 0x3c, !PT ;  /* 0x00000008140a7c12 */ /* 0x000fe2000f8e3cff */
[----:B------:R-:W0:Y:S01]  /*4120*/  F2I.FTZ.U32.TRUNC.NTZ R19, R9 ;  /* 0x0000000900137305 */ /* 0x000e22000021f000 */
[----:B------:R-:W-:Y:S02]  /*4130*/  ISETP.NE.AND P1, PT, RZ, UR8, PT ;  /* 0x00000008ff007c0c */ /* 0x000fe4000bf25270 */
[----:B------:R-:W-:-:S07]  /*4140*/  ISETP.GE.AND P0, PT, R10, RZ, PT ;  /* 0x000000ff0a00720c */ /* 0x000fce0003f06270 */
[----:B------:R-:W-:Y:S01]  /*4150*/  @P2 VIADD R15, R15, 0x1 ;  /* 0x000000010f0f2836 */ /* 0x000fe20000000000 */
[----:B0-----:R-:W-:-:S05]  /*4160*/  IADD3 R10, PT, PT, RZ, -R19, RZ ;  /* 0x80000013ff0a7210 */ /* 0x001fca0007ffe0ff */
[----:B------:R-:W-:Y:S01]  /*4170*/  @!P0 IMAD.MOV R15, RZ, RZ, -R15 ;  /* 0x000000ffff0f8224 */ /* 0x000fe200078e0a0f */
[----:B------:R-:W-:Y:S01]  /*4180*/  @!P1 LOP3.LUT R15, RZ, UR8, RZ, 0x33, !PT ;  /* 0x00000008ff0f9c12 */ /* 0x000fe2000f8e33ff */
[----:B------:R-:W-:-:S04]  /*4190*/  IMAD R10, R10, R12, RZ ;  /* 0x0000000c0a0a7224 */ /* 0x000fc800078e02ff */
[----:B------:R-:W-:Y:S02]  /*41a0*/  IMAD R14, R15, UR8, RZ ;  /* 0x000000080f0e7c24 */ /* 0x000fe4000f8e02ff */
[----:B------:R-:W-:-:S04]  /*41b0*/  IMAD.HI.U32 R10, R19, R10, R18 ;  /* 0x0000000a130a7227 */ /* 0x000fc800078e0012 */
[----:B------:R-:W-:Y:S02]  /*41c0*/  IMAD.IADD R16, R20, 0x1, -R14 ;  /* 0x0000000114107824 */ /* 0x000fe400078e0a0e */
[----:B-1----:R-:W-:-:S03]  /*41d0*/  IMAD.WIDE.U32 R18, R15, UR4, RZ ;  /* 0x000000040f127c25 */ /* 0x002fc6000f8e00ff */
[----:B------:R-:W-:Y:S02]  /*41e0*/  IABS R9, R16 ;  /* 0x0000001000097213 */ /* 0x000fe40000000000 */
[----:B------:R-:W-:-:S03]  /*41f0*/  LOP3.LUT R16, R16, R13, RZ, 0x3c, !PT ;  /* 0x0000000d10107212 */ /* 0x000fc600078e3cff */
[----:B------:R-:W-:Y:S01]  /*4200*/  IMAD.HI.U32 R17, R10, R9, RZ ;  /* 0x000000090a117227 */ /* 0x000fe200078e00ff */
[----:B------:R-:W-:-:S03]  /*4210*/  ISETP.GE.AND P1, PT, R16, RZ, PT ;  /* 0x000000ff1000720c */ /* 0x000fc60003f26270 */
[----:B------:R-:W-:-:S04]  /*4220*/  IMAD.MOV R10, RZ, RZ, -R17 ;  /* 0x000000ffff0a7224 */ /* 0x000fc800078e0a11 */
[----:B------:R-:W-:-:S05]  /*4230*/  IMAD R9, R12, R10, R9 ;  /* 0x0000000a0c097224 */ /* 0x000fca00078e0209 */
[----:B------:R-:W-:-:S13]  /*4240*/  ISETP.GT.U32.AND P0, PT, R12, R9, PT ;  /* 0x000000090c00720c */ /* 0x000fda0003f04070 */
[-C--:B------:R-:W-:Y:S01]  /*4250*/  @!P0 IADD3 R9, PT, PT, R9, -R12.reuse, RZ ;  /* 0x8000000c09098210 */ /* 0x080fe20007ffe0ff */
[----:B------:R-:W-:Y:S01]  /*4260*/  @!P0 VIADD R17, R17, 0x1 ;  /* 0x0000000111118836 */ /* 0x000fe20000000000 */
[----:B------:R-:W-:Y:S02]  /*4270*/  ISETP.NE.AND P0, PT, R13, RZ, PT ;  /* 0x000000ff0d00720c */ /* 0x000fe40003f05270 */
[----:B------:R-:W-:Y:S02]  /*4280*/  ISETP.GE.U32.AND P2, PT, R9, R12, PT ;  /* 0x0000000c0900720c */ /* 0x000fe40003f46070 */
[----:B------:R-:W-:-:S05]  /*4290*/  SHF.R.S32.HI R9, RZ, 0x1f, R15 ;  /* 0x0000001fff097819 */ /* 0x000fca000001140f */
[----:B------:R-:W-:-:S04]  /*42a0*/  IMAD R9, R9, UR4, RZ ;  /* 0x0000000409097c24 */ /* 0x000fc8000f8e02ff */
[----:B------:R-:W-:Y:S01]  /*42b0*/  IMAD R9, R15, UR5, R9 ;  /* 0x000000050f097c24 */ /* 0x000fe2000f8e0209 */
[----:B------:R-:W0:Y:S01]  /*42c0*/  LDCU.64 UR4, c[0x0][0x3f0] ;  /* 0x00007e00ff0477ac */ /* 0x000e220008000a00 */
[----:B------:R-:W-:Y:S02]  /*42d0*/  @P2 VIADD R17, R17, 0x1 ;  /* 0x0000000111112836 */ /* 0x000fe40000000000 */
[----:B------:R-:W-:-:S03]  /*42e0*/  IMAD.IADD R19, R19, 0x1, R9 ;  /* 0x0000000113137824 */ /* 0x000fc600078e0209 */
[----:B------:R-:W-:Y:S02]  /*42f0*/  @!P1 IADD3 R17, PT, PT, -R17, RZ, RZ ;  /* 0x000000ff11119210 */ /* 0x000fe40007ffe1ff */
[-C--:B------:R-:W-:Y:S02]  /*4300*/  @!P0 LOP3.LUT R17, RZ, R13.reuse, RZ, 0x33, !PT ;  /* 0x0000000dff118212 */ /* 0x080fe400078e33ff */
[----:B---3--:R-:W-:Y:S02]  /*4310*/  ISETP.GE.AND P1, PT, R21, UR9, PT ;  /* 0x0000000915007c0c */ /* 0x008fe4000bf26270 */
[----:B------:R-:W-:Y:S01]  /*4320*/  SHF.R.S32.HI R10, RZ, 0x1f, R17 ;  /* 0x0000001fff0a7819 */ /* 0x000fe20000011411 */
[C---:B------:R-:W-:Y:S02]  /*4330*/  IMAD R13, R17.reuse, R13, R14 ;  /* 0x0000000d110d7224 */ /* 0x040fe400078e020e */
[----:B--2---:R-:W-:-:S04]  /*4340*/  IMAD.WIDE.U32 R18, R17, UR12, R18 ;  /* 0x0000000c11127c25 */ /* 0x004fc8000f8e0012 */
[----:B------:R-:W-:Y:S02]  /*4350*/  IMAD R10, R10, UR12, RZ ;  /* 0x0000000c0a0a7c24 */ /* 0x000fe4000f8e02ff */
[----:B------:R-:W-:Y:S02]  /*4360*/  IMAD.IADD R13, R20, 0x1, -R13 ;  /* 0x00000001140d7824 */ /* 0x000fe400078e0a0d */
[----:B------:R-:W-:-:S03]  /*4370*/  IMAD R10, R17, UR13, R10 ;  /* 0x0000000d110a7c24 */ /* 0x000fc6000f8e020a */
[----:B------:R-:W-:Y:S02]  /*4380*/  SHF.R.S32.HI R9, RZ, 0x1f, R13 ;  /* 0x0000001fff097819 */ /* 0x000fe4000001140d */
[----:B------:R-:W-:-:S03]  /*4390*/  IADD3 R19, PT, PT, R19, R10, RZ ;  /* 0x0000000a13137210 */ /* 0x000fc60007ffe0ff */
[----:B------:R-:W-:Y:S02]  /*43a0*/  IMAD R9, R9, UR6, RZ ;  /* 0x0000000609097c24 */ /* 0x000fe4000f8e02ff */
[----:B------:R-:W-:-:S04]  /*43b0*/  IMAD.WIDE.U32 R18, R13, UR6, R18 ;  /* 0x000000060d127c25 */ /* 0x000fc8000f8e0012 */
[----:B------:R-:W-:Y:S01]  /*43c0*/  IMAD R9, R13, UR7, R9 ;  /* 0x000000070d097c24 */ /* 0x000fe2000f8e0209 */
[----:B------:R-:W-:-:S05]  /*43d0*/  IADD3 R10, P0, PT, R21, R18, RZ ;  /* 0x00000012150a7210 */ /* 0x000fca0007f1e0ff */
[----:B------:R-:W-:Y:S01]  /*43e0*/  IMAD.X R9, R19, 0x1, R9, P0 ;  /* 0x0000000113097824 */ /* 0x000fe200000e0609 */
[----:B0-----:R-:W-:-:S04]  /*43f0*/  LEA R12, P0, R10, UR4, 0x1 ;  /* 0x000000040a0c7c11 */ /* 0x001fc8000f8008ff */
[----:B------:R-:W-:Y:S02]  /*4400*/  LEA.HI.X R13, R10, UR5, R9, 0x1, P0 ;  /* 0x000000050a0d7c11 */ /* 0x000fe400080f0c09 */
[----:B------:R-:W-:-:S03]  /*4410*/  ISETP.GE.AND P0, PT, R11, UR9, PT ;  /* 0x000000090b007c0c */ /* 0x000fc6000bf06270 */
[----:B------:R0:W-:Y:S10]  /*4420*/  @!P1 STG.E.64 desc[UR10][R12.64], R6 ;  /* 0x000000060c009986 */ /* 0x0001f4000c101b0a */
[----:B------:R-:W-:Y:S05]  /*4430*/  @P0 EXIT ;  /* 0x000000000000094d */ /* 0x000fea0003800000 */
[----:B------:R-:W-:Y:S01]  /*4440*/  STG.E.64 desc[UR10][R12.64+0x100], R4 ;  /* 0x000100040c007986 */ /* 0x000fe2000c101b0a */
[----:B------:R-:W-:Y:S05]  /*4450*/  EXIT ;  /* 0x000000000000794d */ /* 0x000fea0003800000 */
        .weak           $__internal_3_$__cuda_sm20_div_s64
        .type           $__internal_3_$__cuda_sm20_div_s64,@function
        .size           $__internal_3_$__cuda_sm20_div_s64,(.L_x_7451 - $__internal_3_$__cuda_sm20_div_s64)
$__internal_3_$__cuda_sm20_div_s64:
        /* <DEDUP_REMOVED lines=36> */
[C---:B------:R-:W-:Y:S02]  /*46a0*/  IMAD R12, R11.reuse, R9, RZ ;  /* 0x000000090b0c7224 */ /* 0x040fe400078e02ff */
[----:B------:R-:W-:-:S04]  /*46b0*/  IMAD.HI.U32 R13, P3, R11, R13, R34 ;  /* 0x0000000d0b0d7227 */ /* 0x000fc80007860022 */
[----:B------:R-:W-:Y:S01]  /*46c0*/  IMAD.HI.U32 R9, R11, R9, RZ ;  /* 0x000000090b097227 */ /* 0x000fe200078e00ff */
[----:B------:R-:W-:Y:S02]  /*46d0*/  IADD3 R12, P2, PT, R12, R13, RZ ;  /* 0x0000000d0c0c7210 */ /* 0x000fe40007f5e0ff */
[----:B------:R-:W-:Y:S01]  /*46e0*/  IADD3.X R13, PT, PT, RZ, ~R18, RZ, P0, !PT ;  /* 0x80000012ff0d7210 */ /* 0x000fe200007fe4ff */
[----:B------:R-:W-:Y:S02]  /*46f0*/  IMAD.X R11, R9, 0x1, R11, P4 ;  /* 0x00000001090b7824 */ /* 0x000fe400020e060b */
[----:B------:R-:W-:Y:S01]  /*4700*/  IMAD.HI.U32 R34, R12, R10, RZ ;  /* 0x0000000a0c227227 */ /* 0x000fe200078e00ff */
[----:B------:R-:W-:Y:S02]  /*4710*/  SEL R9, R13, R18, !P1 ;  /* 0x000000120d097207 */ /* 0x000fe40004800000 */
[----:B------:R-:W-:Y:S01]  /*4720*/  IADD3.X R11, PT, PT, RZ, RZ, R11, P2, P3 ;  /* 0x000000ffff0b7210 */ /* 0x000fe200017e640b */
[----:B------:R-:W-:-:S02]  /*4730*/  IMAD.MOV.U32 R35, RZ, RZ, RZ ;  /* 0x000000ffff237224 */ /* 0x000fc400078e00ff */
        /* <DEDUP_REMOVED lines=10> */
[CC--:B------:R-:W-:Y:S01]  /*47e0*/  ISETP.GE.U32.AND P2, PT, R10.reuse, R26.reuse, PT ;  /* 0x0000001a0a00720c */ /* 0x0c0fe20003f46070 */
[-C--:B------:R-:W-:Y:S01]  /*47f0*/  IMAD R11, R19, R26.reuse, R11 ;  /* 0x0000001a130b7224 */ /* 0x080fe200078e020b */
[----:B------:R-:W-:-:S04]  /*4800*/  IADD3 R12, P1, PT, R10, -R26, RZ ;  /* 0x8000001a0a0c7210 */ /* 0x000fc80007f3e0ff */
[----:B------:R-:W-:Y:S02]  /*4810*/  IADD3.X R9, PT, PT, ~R11, R9, RZ, P0, !PT ;  /* 0x000000090b097210 */ /* 0x000fe400007fe5ff */
[----:B------:R-:W-:Y:S02]  /*4820*/  IADD3 R13, P0, PT, R21, 0x1, RZ ;  /* 0x00000001150d7810 */ /* 0x000fe40007f1e0ff */
[C---:B------:R-:W-:Y:S01]  /*4830*/  ISETP.GE.U32.AND.EX P2, PT, R9.reuse, R27, PT, P2 ;  /* 0x0000001b0900720c */ /* 0x040fe20003f46120 */
[----:B------:R-:W-:-:S03]  /*4840*/  IMAD.X R11, R9, 0x1, ~R27, P1 ;  /* 0x00000001090b7824 */ /* 0x000fc600008e0e1b */
[----:B------:R-:W-:Y:S01]  /*4850*/  SEL R12, R12, R10, P2 ;  /* 0x0000000a0c0c7207 */ /* 0x000fe20001000000 */
[----:B------:R-:W-:Y:S01]  /*4860*/  IMAD.X R10, RZ, RZ, R19, P0 ;  /* 0x000000ffff0a7224 */ /* 0x000fe200000e0613 */
[----:B------:R-:W-:Y:S02]  /*4870*/  SEL R13, R13, R21, P2 ;  /* 0x000000150d0d7207 */ /* 0x000fe40001000000 */
[----:B------:R-:W-:Y:S02]  /*4880*/  SEL R11, R11, R9, P2 ;  /* 0x000000090b0b7207 */ /* 0x000fe40001000000 */
[----:B------:R-:W-:Y:S02]  /*4890*/  ISETP.GE.U32.AND P0, PT, R12, R26, PT ;  /* 0x0000001a0c00720c */ /* 0x000fe40003f06070 */
[----:B------:R-:W-:Y:S02]  /*48a0*/  SEL R10, R10, R19, P2 ;  /* 0x000000130a0a7207 */ /* 0x000fe40001000000 */
[----:B------:R-:W-:-:S02]  /*48b0*/  IADD3 R9, P1, PT, R13, 0x1, RZ ;  /* 0x000000010d097810 */ /* 0x000fc40007f3e0ff */
[----:B------:R-:W-:Y:S02]  /*48c0*/  ISETP.GE.U32.AND.EX P0, PT, R11, R27, PT, P0 ;  /* 0x0000001b0b00720c */ /* 0x000fe40003f06100 */
[----:B------:R-:W-:Y:S01]  /*48d0*/  LOP3.LUT R12, R16, R18, RZ, 0x3c, !PT ;  /* 0x00000012100c7212 */ /* 0x000fe200078e3cff */
[----:B------:R-:W-:Y:S01]  /*48e0*/  IMAD.X R11, RZ, RZ, R10, P1 ;  /* 0x000000ffff0b7224 */ /* 0x000fe200008e060a */
[----:B------:R-:W-:Y:S02]  /*48f0*/  SEL R9, R9, R13, P0 ;  /* 0x0000000d09097207 */ /* 0x000fe40000000000 */
[----:B------:R-:W-:Y:S02]  /*4900*/  ISETP.GE.AND P2, PT, R12, RZ, PT ;  /* 0x000000ff0c00720c */ /* 0x000fe40003f46270 */
[----:B------:R-:W-:Y:S02]  /*4910*/  SEL R11, R11, R10, P0 ;  /* 0x0000000a0b0b7207 */ /* 0x000fe40000000000 */
[----:B------:R-:W-:-:S02]  /*4920*/  IADD3 R10, P1, PT, RZ, -R9, RZ ;  /* 0x80000009ff0a7210 */ /* 0x000fc40007f3e0ff */
[----:B------:R-:W-:Y:S01]  /*4930*/  ISETP.NE.U32.AND P0, PT, R17, RZ, PT ;  /* 0x000000ff1100720c */ /* 0x000fe20003f05070 */
[----:B------:R-:W-:Y:S01]  /*4940*/  IMAD.MOV.U32 R17, RZ, RZ, 0x0 ;  /* 0x00000000ff117424 */ /* 0x000fe200078e00ff */
[----:B------:R-:W-:Y:S02]  /*4950*/  IADD3.X R12, PT, PT, RZ, ~R11, RZ, P1, !PT ;  /* 0x8000000bff0c7210 */ /* 0x000fe40000ffe4ff */
[----:B------:R-:W-:Y:S01]  /*4960*/  ISETP.NE.AND.EX P0, PT, R16, RZ, PT, P0 ;  /* 0x000000ff1000720c */ /* 0x000fe20003f05300 */
[----:B------:R-:W-:Y:S01]  /*4970*/  IMAD.MOV.U32 R16, RZ, RZ, R15 ;  /* 0x000000ffff107224 */ /* 0x000fe200078e000f */
[----:B------:R-:W-:Y:S02]  /*4980*/  SEL R10, R10, R9, !P2 ;  /* 0x000000090a0a7207 */ /* 0x000fe40005000000 */
[----:B------:R-:W-:Y:S02]  /*4990*/  SEL R12, R12, R11, !P2 ;  /* 0x0000000b0c0c7207 */ /* 0x000fe40005000000 */
[----:B------:R-:W-:-:S02]  /*49a0*/  SEL R10, R10, 0xffffffff, P0 ;  /* 0xffffffff0a0a7807 */ /* 0x000fc40000000000 */
[----:B------:R-:W-:Y:S01]  /*49b0*/  SEL R12, R12, 0xffffffff, P0 ;  /* 0xffffffff0c0c7807 */ /* 0x000fe20000000000 */
[----:B------:R-:W-:Y:S06]  /*49c0*/  RET.REL.NODEC R16 `(_ZN5flash32flash_fwd_splitkv_combine_kernelI23Flash_fwd_kernel_traitsILi256ELi64ELi64ELi4ELb0ELb0EN7cutlass6half_tE19Flash_kernel_traitsILi256ELi64ELi64ELi4ES3_EELi4ELi4ELb0EEEvNS_16Flash_fwd_paramsE) ;  /* 0xffffffb4108c7950 */ /* 0x000fec0003c3ffff */
.L_x_155:
        /* <DEDUP_REMOVED lines=11> */
.L_x_7451:


//--------------------- .text._ZN5flash32flash_fwd_splitkv_combine_kernelI23Flash_fwd_kernel_traitsILi256ELi64ELi64ELi4ELb0ELb0EN7cutlass6half_tE19Flash_kernel_traitsILi256ELi64ELi64ELi4ES3_EELi4ELi3ELb0EEEvNS_16Flash_fwd_paramsE --------------------------
	.section	.text._ZN5flash32flash_fwd_splitkv_combine_kernelI23Flash_fwd_kernel_traitsILi256ELi64ELi64ELi4ELb0ELb0EN7cutlass6half_tE19Flash_kernel_traitsILi256ELi64ELi64ELi4ES3_EELi4ELi3ELb0EEEvNS_16Flash_fwd_paramsE,"ax",@progbits
	.align	128
        .global         _ZN5flash32flash_fwd_splitkv_combine_kernelI23Flash_fwd_kernel_traitsILi256ELi64ELi64ELi4ELb0ELb0EN7cutlass6half_tE19Flash_kernel_traitsILi256ELi64ELi64ELi4ES3_EELi4ELi3ELb0EEEvNS_16Flash_fwd_paramsE
        .type           _ZN5flash32flash_fwd_splitkv_combine_kernelI23Flash_fwd_kernel_traitsILi256ELi64ELi64ELi4ELb0ELb0EN7cutlass6half_tE19Flash_kernel_traitsILi256ELi64ELi64ELi4ES3_EELi4ELi3ELb0EEEvNS_16Flash_fwd_paramsE,@function
        .size           _ZN5flash32flash_fwd_splitkv_combine_kernelI23Flash_fwd_kernel_traitsILi256ELi64ELi64ELi4ELb0ELb0EN7cutlass6half_tE19Flash_kernel_traitsILi256ELi64ELi64ELi4ES3_EELi4ELi3ELb0EEEvNS_16Flash_fwd_paramsE,(.L_x_7452 - _ZN5flash32flash_fwd_splitkv_combine_kernelI23Flash_fwd_kernel_traitsILi256ELi64ELi64ELi4ELb0ELb0EN7cutlass6half_tE19Flash_kernel_traitsILi256ELi64ELi64ELi4ES3_EELi4ELi3ELb0EEEvNS_16Flash_fwd_paramsE)
        .other          _ZN5flash32flash_fwd_splitkv_combine_kernelI23Flash_fwd_kernel_traitsILi256ELi64ELi64ELi4ELb0ELb0EN7cutlass6half_tE19Flash_kernel_traitsILi256ELi64ELi64ELi4ES3_EELi4ELi3ELb0EEEvNS_16Flash_fwd_paramsE,@"STO_CUDA_ENTRY STV_DEFAULT"
_ZN5flash32flash_fwd_splitkv_combine_kernelI23Flash_fwd_kernel_traitsILi256ELi64ELi64ELi4ELb0ELb0EN7cutlass6half_tE19Flash_kernel_traitsILi256ELi64ELi64ELi4ES3_EELi4ELi3ELb0EEEvNS_16Flash_fwd_paramsE:
.text._ZN5flash32flash_fwd_splitkv_combine_kernelI23Flash_fwd_kernel_traitsILi256ELi64ELi64ELi4ELb0ELb0EN7cutlass6half_tE19Flash_kernel_traitsILi256ELi64ELi64ELi4ES3_EELi4ELi3ELb0EEEvNS_16Flash_fwd_paramsE:
        /* <DEDUP_REMOVED lines=38> */
.L_x_156:
[----:B------:R-:W-:Y:S01]  /*0260*/  IMAD.U32 R19, RZ, RZ, UR16 ;  /* 0x00000010ff137e24 */ /* 0x000fe2000f8e00ff */
[----:B------:R-:W-:Y:S01]  /*0270*/  MOV R17, UR14 ;  /* 0x0000000e00117c02 */ /* 0x000fe20008000f00 */
[----:B------:R-:W-:Y:S01]  /*0280*/  IMAD.U32 R18, RZ, RZ, UR17 ;  /* 0x00000011ff127e24 */ /* 0x000fe2000f8e00ff */
[----:B------:R-:W-:Y:S02]  /*0290*/  MOV R16, UR9 ;  /* 0x0000000900107c02 */ /* 0x000fe40008000f00 */
[----:B------:R-:W-:Y:S02]  /*02a0*/  MOV R15, 0x2c0 ;  /* 0x000002c0000f7802 */ /* 0x000fe40000000f00 */
[----:B------:R-:W-:Y:S05]  /*02b0*/  CALL.REL.NOINC `($__internal_4_$__cuda_sm20_div_s64) ;  /* 0x0000004000587944 */ /* 0x000fea0003c00000 */
[----:B------:R-:W-:-:S07]  /*02c0*/  MOV R11, R12 ;  /* 0x0000000c000b7202 */ /* 0x000fce0000000f00 */
.L_x_157:
        /* <DEDUP_REMOVED lines=30> */
.L_x_159:
[----:B------:R-:W-:Y:S01]  /*04b0*/  IMAD.MOV.U32 R19, RZ, RZ, R10 ;  /* 0x000000ffff137224 */ /* 0x000fe200078e000a */
[----:B------:R-:W-:Y:S01]  /*04c0*/  MOV R17, R3 ;  /* 0x0000000300117202 */ /* 0x000fe20000000f00 */
[----:B------:R-:W-:Y:S01]  /*04d0*/  IMAD.MOV.U32 R18, RZ, RZ, R11 ;  /* 0x000000ffff127224 */ /* 0x000fe200078e000b */
[----:B------:R-:W-:Y:S02]  /*04e0*/  MOV R16, R0 ;  /* 0x0000000000107202 */ /* 0x000fe40000000f00 */
[----:B------:R-:W-:Y:S02]  /*04f0*/  MOV R15, 0x510 ;  /* 0x00000510000f7802 */ /* 0x000fe40000000f00 */
[----:B------:R-:W-:Y:S05]  /*0500*/  CALL.REL.NOINC `($__internal_4_$__cuda_sm20_div_s64) ;  /* 0x0000003c00c47944 */ /* 0x000fea0003c00000 */
[----:B------:R-:W-:Y:S02]  /*0510*/  MOV R4, R10 ;  /* 0x0000000a00047202 */ /* 0x000fe40000000f00 */
[----:B------:R-:W-:Y:S02]  /*0520*/  MOV R5, R12 ;  /* 0x0000000c00057202 */ /* 0x000fe40000000f00 */
.L_x_160:
[----:B------:R-:W-:Y:S05]  /*0530*/  BSYNC.RECONVERGENT B0 ;  /* 0x0000000000007941 */ /* 0x000fea0003800200 */
.L_x_158:
        /* <DEDUP_REMOVED lines=57> */
.L_x_162:
[----:B------:R-:W-:Y:S01]  /*08d0*/  IMAD.MOV.U32 R19, RZ, RZ, R3 ;  /* 0x000000ffff137224 */ /* 0x000fe200078e0003 */
[----:B------:R-:W-:Y:S01]  /*08e0*/  MOV R17, R8 ;  /* 0x0000000800117202 */ /* 0x000fe20000000f00 */
[----:B------:R-:W-:Y:S01]  /*08f0*/  IMAD.MOV.U32 R18, RZ, RZ, R0 ;  /* 0x000000ffff127224 */ /* 0x000fe200078e0000 */
[----:B------:R-:W-:Y:S02]  /*0900*/  MOV R16, R2 ;  /* 0x0000000200107202 */ /* 0x000fe40000000f00 */
[----:B------:R-:W-:Y:S02]  /*0910*/  MOV R15, 0x930 ;  /* 0x00000930000f7802 */ /* 0x000fe40000000f00 */
[----:B------:R-:W-:Y:S05]  /*0920*/  CALL.REL.NOINC `($__internal_4_$__cuda_sm20_div_s64) ;  /* 0x0000003800bc7944 */ /* 0x000fea0003c00000 */
[----:B------:R-:W-:Y:S02]  /*0930*/  MOV R11, R12 ;  /* 0x0000000c000b7202 */ /* 0x000fe40000000f00 */
.L_x_163:
[----:B------:R-:W-:Y:S05]  /*0940*/  BSYNC.RECONVERGENT B0 ;  /* 0x0000000000007941 */ /* 0x000fea0003800200 */
.L_x_161:
        /* <DEDUP_REMOVED lines=124> */
.L_x_165:
        /* <DEDUP_REMOVED lines=8> */
.L_x_166:
[----:B------:R-:W-:Y:S05]  /*1190*/  BSYNC.RECONVERGENT B0 ;  /* 0x0000000000007941 */ /* 0x000fea0003800200 */
.L_x_164:
        /* <DEDUP_REMOVED lines=58> */
.L_x_168:
[----:B------:R-:W-:Y:S01]  /*1540*/  IMAD.MOV.U32 R19, RZ, RZ, R4 ;  /* 0x000000ffff137224 */ /* 0x000fe200078e0004 */
[----:B------:R-:W-:Y:S01]  /*1550*/  MOV R18, R5 ;  /* 0x0000000500127202 */ /* 0x000fe20000000f00 */
[----:B------:R-:W-:Y:S01]  /*1560*/  IMAD.MOV.U32 R17, RZ, RZ, R6 ;  /* 0x000000ffff117224 */ /* 0x000fe200078e0006 */
[----:B------:R-:W-:Y:S02]  /*1570*/  MOV R15, 0x1590 ;  /* 0x00001590000f7802 */ /* 0x000fe40000000f00 */
[----:B------:R-:W-:Y:S05]  /*1580*/  CALL.REL.NOINC `($__internal_4_$__cuda_sm20_div_s64) ;  /* 0x0000002c00a47944 */ /* 0x000fea0003c00000 */
[----:B------:R-:W-:Y:S02]  /*1590*/  MOV R26, R10 ;  /* 0x0000000a001a7202 */ /* 0x000fe40000000f00 */
[----:B------:R-:W-:Y:S02]  /*15a0*/  MOV R27, R12 ;  /* 0x0000000c001b7202 */ /* 0x000fe40000000f00 */
.L_x_169:
[----:B------:R-:W-:Y:S05]  /*15b0*/  BSYNC.RECONVERGENT B0 ;  /* 0x0000000000007941 */ /* 0x000fea0003800200 */
.L_x_167:
        /* <DEDUP_REMOVED lines=72> */
.L_x_171:
[----:B0-----:R-:W-:Y:S05]  /*1a40*/  BSYNC.RECONVERGENT B0 ;  /* 0x0000000000007941 */ /* 0x001fea0003800200 */
.L_x_170:
        /* <DEDUP_REMOVED lines=8> */
[----:B0-----:R-:W-:Y:S02]  /*1ad0*/  IABS R12, R14 ;  /* 0x0000000e000c7213 */ /* 0x001fe40000000000 */
[----:B------:R-:W-:Y:S01]  /*1ae0*/  IABS R5, R13 ;  /* 0x0000000d00057213 */ /* 0x000fe20000000000 */
[----:B------:R-:W0:Y:S04]  /*1af0*/  @!P1 LDS R23, [R4] ;  /* 0x0000000004179984 */ /* 0x000e280000000800 */
        /* <DEDUP_REMOVED lines=9> */
[----:B0-----:R-:W0:Y:S01]  /*1b90*/  SHFL.BFLY PT, R4, R23, 0x4, 0x1f ;  /* 0x0c801f0017047f89 */ /* 0x001e2200000e0000 */
[----:B------:R-:W-:Y:S02]  /*1ba0*/  IMAD.HI.U32 R21, R16, R5, RZ ;  /* 0x0000000510157227 */ /* 0x000fe400078e00ff */
[----:B------:R-:W1:Y:S02]  /*1bb0*/  F2I.FTZ.U32.TRUNC.NTZ R33, R32 ;  /* 0x0000002000217305 */ /* 0x000e64000021f000 */
[----:B-1----:R-:W-:Y:S02]  /*1bc0*/  IMAD.MOV R11, RZ, RZ, -R33 ;  /* 0x000000ffff0b7224 */ /* 0x002fe400078e0a21 */
[----:B------:R-:W-:Y:S02]  /*1bd0*/  HFMA2 R32, -RZ, RZ, 0, 0 ;  /* 0x00000000ff207431 */ /* 0x000fe400000001ff */
[----:B------:R-:W-:Y:S01]  /*1be0*/  IMAD R11, R11, R12, RZ ;  /* 0x0000000c0b0b7224 */ /* 0x000fe200078e02ff */
[----:B0-----:R-:W-:-:S03]  /*1bf0*/  FMNMX.FTZ R4, R4, R23, !PT ;  /* 0x0000001704047209 */ /* 0x001fc60007810000 */
[----:B------:R-:W-:Y:S02]  /*1c00*/  IMAD.HI.U32 R11, R33, R11, R32 ;  /* 0x0000000b210b7227 */ /* 0x000fe400078e0020 */
[----:B------:R-:W0:Y:S04]  /*1c10*/  SHFL.BFLY PT, R3, R4, 0x2, 0x1f ;  /* 0x0c401f0004037f89 */ /* 0x000e2800000e0000 */
[----:B------:R-:W-:-:S04]  /*1c20*/  IMAD.HI.U32 R11, R11, R5, RZ ;  /* 0x000000050b0b7227 */ /* 0x000fc800078e00ff */
[----:B------:R-:W-:-:S04]  /*1c30*/  IMAD.MOV R16, RZ, RZ, -R11 ;  /* 0x000000ffff107224 */ /* 0x000fc800078e0a0b */
[----:B------:R-:W-:Y:S01]  /*1c40*/  IMAD R16, R12, R16, R5 ;  /* 0x000000100c107224 */ /* 0x000fe200078e0205 */
[----:B0-----:R-:W-:-:S05]  /*1c50*/  FMNMX.FTZ R3, R4, R3, !PT ;  /* 0x0000000304037209 */ /* 0x001fca0007810000 */
[----:B------:R-:W0:Y:S02]  /*1c60*/  SHFL.BFLY PT, R4, R3, 0x1, 0x1f ;  /* 0x0c201f0003047f89 */ /* 0x000e2400000e0000 */
[----:B0-----:R-:W-:-:S04]  /*1c70*/  FMNMX.FTZ R4, R3, R4, !PT ;  /* 0x0000000403047209 */ /* 0x001fc80007810000 */
[----:B------:R-:W-:-:S04]  /*1c80*/  FSETP.NEU.FTZ.AND P0, PT, R4, -INF , PT ;  /* 0xff8000000400780b */ /* 0x000fc80003f1d000 */
[----:B------:R-:W-:Y:S02]  /*1c90*/  FSEL R4, R4, RZ, P0 ;  /* 0x000000ff04047208 */ /* 0x000fe40000000000 */
[----:B------:R-:W-:-:S03]  /*1ca0*/  ISETP.GT.U32.AND P0, PT, R12, R16, PT ;  /* 0x000000100c00720c */ /* 0x000fc60003f04070 */
[----:B------:R-:W-:-:S04]  /*1cb0*/  FADD.FTZ R3, -R4, R23 ;  /* 0x0000001704037221 */ /* 0x000fc80000010100 */
[----:B------:R-:W-:-:S06]  /*1cc0*/  FMUL.FTZ R3, R3, 1.4426950216293334961 ;  /* 0x3fb8aa3b03037820 */ /* 0x000fcc0000410000 */
[----:B------:R-:W0:Y:S01]  /*1cd0*/  MUFU.EX2 R3, R3 ;  /* 0x0000000300037308 */ /* 0x000e220000000800 */
[----:B------:R-:W-:Y:S01]  /*1ce0*/  @!P0 IMAD.IADD R16, R16, 0x1, -R12 ;  /* 0x0000000110108824 */ /* 0x000fe200078e0a0c */
[----:B------:R-:W-:Y:S02]  /*1cf0*/  @!P0 IADD3 R11, PT, PT, R11, 0x1, RZ ;  /* 0x000000010b0b8810 */ /* 0x000fe40007ffe0ff */
[----:B------:R-:W-:Y:S02]  /*1d00*/  ISETP.NE.AND P0, PT, R14, RZ, PT ;  /* 0x000000ff0e00720c */ /* 0x000fe40003f05270 */
[----:B------:R-:W-:Y:S01]  /*1d10*/  ISETP.GE.U32.AND P4, PT, R16, R12, PT ;  /* 0x0000000c1000720c */ /* 0x000fe20003f86070 */
[----:B0-----:R-:W0:-:S12]  /*1d20*/  SHFL.BFLY PT, R19, R3, 0x4, 0x1f ;  /* 0x0c801f0003137f89 */ /* 0x001e1800000e0000 */
[----:B------:R-:W-:Y:S02]  /*1d30*/  @P4 VIADD R11, R11, 0x1 ;  /* 0x000000010b0b4836 */ /* 0x000fe40000000000 */
[----:B0-----:R-:W-:Y:S01]  /*1d40*/  FADD.FTZ R19, R3, R19 ;  /* 0x0000001303137221 */ /* 0x001fe20000010000 */
[----:B------:R-:W-:-:S04]  /*1d50*/  IABS R3, R10 ;  /* 0x0000000a00037213 */ /* 0x000fc80000000000 */
[----:B------:R-:W0:Y:S01]  /*1d60*/  SHFL.BFLY PT, R18, R19, 0x2, 0x1f ;  /* 0x0c401f0013127f89 */ /* 0x000e2200000e0000 */
[----:B------:R-:W-:-:S04]  /*1d70*/  IMAD.MOV R3, RZ, RZ, -R3 ;  /* 0x000000ffff037224 */ /* 0x000fc800078e0a03 */
[----:B------:R-:W-:-:S05]  /*1d80*/  IMAD R3, R21, R3, R5 ;  /* 0x0000000315037224 */ /* 0x000fca00078e0205 */
[----:B------:R-:W-:-:S13]  /*1d90*/  ISETP.GT.U32.AND P1, PT, R17, R3, PT ;  /* 0x000000031100720c */ /* 0x000fda0003f24070 */
[-C--:B------:R-:W-:Y:S01]  /*1da0*/  @!P1 IADD3 R3, PT, PT, R3, -R17.reuse, RZ ;  /* 0x8000001103039210 */ /* 0x080fe20007ffe0ff */
[----:B0-----:R-:W-:Y:S01]  /*1db0*/  FADD.FTZ R18, R19, R18 ;  /* 0x0000001213127221 */ /* 0x001fe20000010000 */
[----:B------:R-:W-:Y:S02]  /*1dc0*/  @!P1 VIADD R21, R21, 0x1 ;  /* 0x0000000115159836 */ /* 0x000fe40000000000 */
[-C--:B------:R-:W-:Y:S02]  /*1dd0*/  ISETP.GE.U32.AND P2, PT, R3, R17.reuse, PT ;  /* 0x000000110300720c */ /* 0x080fe40003f46070 */
[----:B------:R-:W0:Y:S01]  /*1de0*/  SHFL.BFLY PT, R5, R18, 0x1, 0x1f ;  /* 0x0c201f0012057f89 */ /* 0x000e2200000e0000 */
[C---:B------:R-:W-:Y:S02]  /*1df0*/  LOP3.LUT R3, R13.reuse, R17, RZ, 0x3c, !PT ;  /* 0x000000110d037212 */ /* 0x040fe400078e3cff */
[----:B------:R-:W-:Y:S02]  /*1e00*/  LOP3.LUT R13, R13, R14, RZ, 0x3c, !PT ;  /* 0x0000000e0d0d7212 */ /* 0x000fe400078e3cff */
        /* <DEDUP_REMOVED lines=76> */
.L_x_175:
[----:B------:R-:W-:Y:S01]  /*22d0*/  LEA.HI R25, R20, UR15, RZ, 0x1d ;  /* 0x0000000f14197c11 */ /* 0x000fe2000f8fe8ff */
[----:B------:R-:W-:Y:S01]  /*22e0*/  IMAD.MOV.U32 R18, RZ, RZ, RZ ;  /* 0x000000ffff127224 */ /* 0x000fe200078e00ff */
[----:B------:R-:W-:Y:S02]  /*22f0*/  MOV R17, R28 ;  /* 0x0000001c00117202 */ /* 0x000fe40000000f00 */
[----:B------:R-:W-:Y:S01]  /*2300*/  MOV R15, 0x2330 ;  /* 0x00002330000f7802 */ /* 0x000fe20000000f00 */
[----:B------:R-:W-:Y:S02]  /*2310*/  IMAD.MOV.U32 R19, RZ, RZ, R25 ;  /* 0x000000ffff137224 */ /* 0x000fe400078e0019 */
[----:B------:R-:W-:Y:S05]  /*2320*/  CALL.REL.NOINC `($__internal_4_$__cuda_sm20_div_s64) ;  /* 0x00000020003c7944 */ /* 0x000fea0003c00000 */
[----:B------:R-:W-:Y:S02]  /*2330*/  IADD3 R9, PT, PT, -R10, RZ, RZ ;  /* 0x000000ff0a097210 */ /* 0x000fe40007ffe1ff */
[----:B------:R-:W-:-:S03]  /*2340*/  MOV R29, R12 ;  /* 0x0000000c001d7202 */ /* 0x000fc60000000f00 */
[----:B------:R-:W-:Y:S01]  /*2350*/  IMAD R25, R28, R9, R25 ;  /* 0x000000091c197224 */ /* 0x000fe200078e0219 */
[----:B------:R-:W-:-:S07]  /*2360*/  MOV R28, R10 ;  /* 0x0000000a001c7202 */ /* 0x000fce0000000f00 */
.L_x_176:
        /* <DEDUP_REMOVED lines=61> */
.L_x_178:
[----:B------:R-:W-:Y:S01]  /*2740*/  IMAD.MOV.U32 R19, RZ, RZ, R28 ;  /* 0x000000ffff137224 */ /* 0x000fe200078e001c */
[----:B------:R-:W-:Y:S01]  /*2750*/  MOV R18, R29 ;  /* 0x0000001d00127202 */ /* 0x000fe20000000f00 */
[----:B------:R-:W-:Y:S01]  /*2760*/  IMAD.MOV.U32 R17, RZ, RZ, R32 ;  /* 0x000000ffff117224 */ /* 0x000fe200078e0020 */
[----:B------:R-:W-:Y:S02]  /*2770*/  MOV R15, 0x2790 ;  /* 0x00002790000f7802 */ /* 0x000fe40000000f00 */
[----:B------:R-:W-:Y:S05]  /*2780*/  CALL.REL.NOINC `($__internal_4_$__cuda_sm20_div_s64) ;  /* 0x0000001c00247944 */ /* 0x000fea0003c00000 */
[----:B------:R-:W-:Y:S02]  /*2790*/  IADD3 R11, PT, PT, -R10, RZ, RZ ;  /* 0x000000ff0a0b7210 */ /* 0x000fe40007ffe1ff */
[----:B------:R-:W-:-:S03]  /*27a0*/  MOV R9, R10 ;  /* 0x0000000a00097202 */ /* 0x000fc60000000f00 */
[----:B------:R-:W-:Y:S02]  /*27b0*/  IMAD R28, R11, R32, R28 ;  /* 0x000000200b1c7224 */ /* 0x000fe400078e021c */
.L_x_179:
[----:B------:R-:W-:Y:S05]  /*27c0*/  BSYNC.RECONVERGENT B0 ;  /* 0x0000000000007941 */ /* 0x000fea0003800200 */
.L_x_177:
        /* <DEDUP_REMOVED lines=160> */
.L_x_174:
[----:B------:R-:W0:Y:S01]  /*31d0*/  LDC.64 R2, c[0x0][0x420] ;  /* 0x00010800ff027b82 */ /* 0x000e220000000a00 */
[----:B------:R-:W-:-:S05]  /*31e0*/  IADD3 R9, PT, PT, R9, UR15, RZ ;  /* 0x0000000f09097c10 */ /* 0x000fca000fffe0ff */
[----:B0-----:R-:W-:-:S05]  /*31f0*/  IMAD.WIDE.U32 R2, R9, 0x4, R2 ;  /* 0x0000000409027825 */ /* 0x001fca00078e0002 */
[----:B------:R1:W-:Y:S02]  /*3200*/  STG.E desc[UR10][R2.64], R22 ;  /* 0x0000001602007986 */ /* 0x0003e4000c10190a */
.L_x_173:
[----:B------:R-:W-:Y:S05]  /*3210*/  BSYNC.RECONVERGENT B1 ;  /* 0x0000000000017941 */ /* 0x000fea0003800200 */
.L_x_172:
        /* <DEDUP_REMOVED lines=19> */
.L_x_181:
[----:B------:R-:W-:Y:S05]  /*3350*/  BSYNC.RECONVERGENT B0 ;  /* 0x0000000000007941 */ /* 0x000fea0003800200 */
.L_x_180:
        /* <DEDUP_REMOVED lines=46> */
.L_x_192:
        /* <DEDUP_REMOVED lines=11> */
.L_x_185:
[----:B------:R-:W-:Y:S05]  /*36f0*/  BSYNC.RECONVERGENT B0 ;  /* 0x0000000000007941 */ /* 0x000fea0003800200 */
.L_x_184:
        /* <DEDUP_REMOVED lines=21> */
.L_x_187:
[----:B------:R-:W-:Y:S05]  /*3850*/  BSYNC.RECONVERGENT B0 ;  /* 0x0000000000007941 */ /* 0x000fea0003800200 */
.L_x_186:
        /* <DEDUP_REMOVED lines=21> */
.L_x_189:
[----:B------:R-:W-:Y:S05]  /*39b0*/  BSYNC.RECONVERGENT B0 ;  /* 0x0000000000007941 */ /* 0x000fea0003800200 */
.L_x_188:
        /* <DEDUP_REMOVED lines=20> */
.L_x_191:
[----:B------:R-:W-:Y:S05]  /*3b00*/  BSYNC.RECONVERGENT B0 ;  /* 0x0000000000007941 */ /* 0x000fea0003800200 */
.L_x_190:
        /* <DEDUP_REMOVED lines=15> */
.L_x_183:
        /* <DEDUP_REMOVED lines=13> */
.L_x_195:
        /* <DEDUP_REMOVED lines=16> */
.L_x_194:
[----:B------:R-:W-:Y:S05]  /*3dd0*/  BSYNC.RECONVERGENT B0 ;  /* 0x0000000000007941 */ /* 0x000fea0003800200 */
.L_x_193:
        /* <DEDUP_REMOVED lines=12> */
.L_x_182:
        /* <DEDUP_REMOVED lines=88> */
        .weak           $__internal_4_$__cuda_sm20_div_s64
        .type           $__internal_4_$__cuda_sm20_div_s64,@function
        .size           $__internal_4_$__cuda_sm20_div_s64,(.L_x_7452 - $__internal_4_$__cuda_sm20_div_s64)
$__internal_4_$__cuda_sm20_div_s64:
        /* <DEDUP_REMOVED lines=86> */
[----:B------:R-:W-:Y:S06]  /*4980*/  RET.REL.NODEC R16 `(_ZN5flash32flash_fwd_splitkv_combine_kernelI23Flash_fwd_kernel_traitsILi256ELi64ELi64ELi4ELb0ELb0EN7cutlass6half_tE19Flash_kernel_traitsILi256ELi64ELi64ELi4ES3_EELi4ELi3ELb0EEEvNS_16Flash_fwd_paramsE) ;  /* 0xffffffb4109c7950 */ /* 0x000fec0003c3ffff */
.L_x_196:
        /* <DEDUP_REMOVED lines=15> */
.L_x_7452:


//--------------------- .text._ZN5flash32flash_fwd_splitkv_combine_kernelI23Flash_fwd_kernel_traitsILi256ELi64ELi64ELi4ELb0ELb0EN7cutlass6half_tE19Flash_kernel_traitsILi256ELi64ELi64ELi4ES3_EELi4ELi2ELb0EEEvNS_16Flash_fwd_paramsE --------------------------
	.section	.text._ZN5flash32flash_fwd_splitkv_combine_kernelI23Flash_fwd_kernel_traitsILi256ELi64ELi64ELi4ELb0ELb0EN7cutlass6half_tE19Flash_kernel_traitsILi256ELi64ELi64ELi4ES3_EELi4ELi2ELb0EEEvNS_16Flash_fwd_paramsE,"ax",@progbits
	.align	128
        .global         _ZN5flash32flash_fwd_splitkv_combine_kernelI23Flash_fwd_kernel_traitsILi256ELi64ELi64ELi4ELb0ELb0EN7cutlass6half_tE19Flash_kernel_traitsILi256ELi64ELi64ELi4ES3_EELi4ELi2ELb0EEEvNS_16Flash_fwd_paramsE
        .type           _ZN5flash32flash_fwd_splitkv_combine_kernelI23Flash_fwd_kernel_traitsILi256ELi64ELi64ELi4ELb0ELb0EN7cutlass6half_tE19Flash_kernel_traitsILi256ELi64ELi64ELi4ES3_EELi4ELi2ELb0EEEvNS_16Flash_fwd_paramsE,@function
        .size           _ZN5flash32flash_fwd_splitkv_combine_kernelI23Flash_fwd_kernel_traitsILi256ELi64ELi64ELi4ELb0ELb0EN7cutlass6half_tE19Flash_kernel_traitsILi256ELi64ELi64ELi4ES3_EELi4ELi2ELb0EEEvNS_16Flash_fwd_paramsE,(.L_x_7453 - _ZN5flash32flash_fwd_splitkv_combine_kernelI23Flash_fwd_kernel_traitsILi256ELi64ELi64ELi4ELb0ELb0EN7cutlass6half_tE19Flash_kernel_traitsILi256ELi64ELi64ELi4ES3_EELi4ELi2ELb0EEEvNS_16Flash_fwd_paramsE)
        .other          _ZN5flash32flash_fwd_splitkv_combine_kernelI23Flash_fwd_kernel_traitsILi256ELi64ELi64ELi4ELb0ELb0EN7cutlass6half_tE19Flash_kernel_traitsILi256ELi64ELi64ELi4ES3_EELi4ELi2ELb0EEEvNS_16Flash_fwd_paramsE,@"STO_CUDA_ENTRY STV_DEFAULT"
_ZN5flash32flash_fwd_splitkv_combine_kernelI23Flash_fwd_kernel_traitsILi256ELi64ELi64ELi4ELb0ELb0EN7cutlass6half_tE19Flash_kernel_traitsILi256ELi64ELi64ELi4ES3_EELi4ELi2ELb0EEEvNS_16Flash_fwd_paramsE:
.text._ZN5flash32flash_fwd_splitkv_combine_kernelI23Flash_fwd_kernel_traitsILi256ELi64ELi64ELi4ELb0ELb0EN7cutlass6half_tE19Flash_kernel_traitsILi256ELi64ELi64ELi4ES3_EELi4ELi2ELb0EEEvNS_16Flash_fwd_paramsE:
        /* <DEDUP_REMOVED lines=38> */
.L_x_197:
[----:B------:R-:W-:Y:S01]  /*0260*/  IMAD.U32 R23, RZ, RZ, UR21 ;  /* 0x00000015ff177e24 */ /* 0x000fe2000f8e00ff */
[----:B------:R-:W-:Y:S01]  /*0270*/  MOV R16, UR19 ;  /* 0x0000001300107c02 */ /* 0x000fe20008000f00 */
[----:B------:R-:W-:Y:S01]  /*0280*/  IMAD.U32 R15, RZ, RZ, UR15 ;  /* 0x0000000fff0f7e24 */ /* 0x000fe2000f8e00ff */
[----:B------:R-:W-:Y:S02]  /*0290*/  MOV R13, UR14 ;  /* 0x0000000e000d7c02 */ /* 0x000fe40008000f00 */
[----:B------:R-:W-:Y:S02]  /*02a0*/  MOV R14, 0x2c0 ;  /* 0x000002c0000e7802 */ /* 0x000fe40000000f00 */
[----:B------:R-:W-:Y:S05]  /*02b0*/  CALL.REL.NOINC `($__internal_5_$__cuda_sm20_div_s64) ;  /* 0x0000004000107944 */ /* 0x000fea0003c00000 */
[----:B------:R-:W-:-:S07]  /*02c0*/  MOV R10, R0 ;  /* 0x00000000000a7202 */ /* 0x000fce0000000f00 */
.L_x_198:
        /* <DEDUP_REMOVED lines=30> */
.L_x_200:
[----:B------:R-:W-:Y:S01]  /*04b0*/  IMAD.MOV.U32 R23, RZ, RZ, R10 ;  /* 0x000000ffff177224 */ /* 0x000fe200078e000a */
[----:B------:R-:W-:Y:S02]  /*04c0*/  MOV R15, R11 ;  /* 0x0000000b000f7202 */ /* 0x000fe40000000f00 */
[----:B------:R-:W-:Y:S02]  /*04d0*/  MOV R14, 0x4f0 ;  /* 0x000004f0000e7802 */ /* 0x000fe40000000f00 */
[----:B------:R-:W-:Y:S05]  /*04e0*/  CALL.REL.NOINC `($__internal_5_$__cuda_sm20_div_s64) ;  /* 0x0000003c00847944 */ /* 0x000fea0003c00000 */
[----:B------:R-:W-:Y:S02]  /*04f0*/  MOV R6, R0 ;  /* 0x0000000000067202 */ /* 0x000fe40000000f00 */
[----:B------:R-:W-:Y:S02]  /*0500*/  MOV R7, R11 ;  /* 0x0000000b00077202 */ /* 0x000fe40000000f00 */
.L_x_201:
[----:B------:R-:W-:Y:S05]  /*0510*/  BSYNC.RECONVERGENT B0 ;  /* 0x0000000000007941 */ /* 0x000fea0003800200 */
.L_x_199:
        /* <DEDUP_REMOVED lines=58> */
.L_x_203:
[----:B------:R-:W-:Y:S01]  /*08c0*/  IMAD.MOV.U32 R23, RZ, RZ, R16 ;  /* 0x000000ffff177224 */ /* 0x000fe200078e0010 */
[----:B------:R-:W-:Y:S01]  /*08d0*/  MOV R16, R10 ;  /* 0x0000000a00107202 */ /* 0x000fe20000000f00 */
[----:B------:R-:W-:Y:S01]  /*08e0*/  IMAD.MOV.U32 R15, RZ, RZ, R13 ;  /* 0x000000ffff0f7224 */ /* 0x000fe200078e000d */
[----:B------:R-:W-:Y:S02]  /*08f0*/  MOV R13, R4 ;  /* 0x00000004000d7202 */ /* 0x000fe40000000f00 */
[----:B------:R-:W-:Y:S02]  /*0900*/  MOV R14, 0x920 ;  /* 0x00000920000e7802 */ /* 0x000fe40000000f00 */
[----:B------:R-:W-:Y:S05]  /*0910*/  CALL.REL.NOINC `($__internal_5_$__cuda_sm20_div_s64) ;  /* 0x0000003800787944 */ /* 0x000fea0003c00000 */
[----:B------:R-:W-:Y:S02]  /*0920*/  MOV R14, R0 ;  /* 0x00000000000e7202 */ /* 0x000fe40000000f00 */
[----:B------:R-:W-:Y:S02]  /*0930*/  MOV R15, R11 ;  /* 0x0000000b000f7202 */ /* 0x000fe40000000f00 */
.L_x_204:
[----:B------:R-:W-:Y:S05]  /*0940*/  BSYNC.RECONVERGENT B0 ;  /* 0x0000000000007941 */ /* 0x000fea0003800200 */
.L_x_202:
        /* <DEDUP_REMOVED lines=67> */
[----:B------:R-:W-:Y:S01]  /*0d80*/  IMAD R0, R9, R0, UR12 ;  /* 0x0000000c09007e24 */ /* 0x000fe2000f8e0200 */
[----:B------:R-:W-:Y:S02]  /*0d90*/  ULOP3.LUT UR16, UR6, UR13, URZ, 0x3c, !UPT ;  /* 0x0000000d06107292 */ /* 0x000fe4000f8e3cff */
[----:B------:R-:W-:Y:S02]  /*0da0*/  UIADD3 UR10, UPT, UPT, -UR17, URZ, URZ ;  /* 0x000000ff110a7290 */ /* 0x000fe4000fffe1ff */
[----:B------:R-:W-:Y:S01]  /*0db0*/  ISETP.LT.U32.AND P1, PT, R0, UR13, PT ;  /* 0x0000000d00007c0c */ /* 0x000fe2000bf21070 */
[----:B------:R-:W0:Y:S01]  /*0dc0*/  LDCU.U8 UR9, c[0x0][0x549] ;  /* 0x0000a920ff0977ac */ /* 0x000e220008000000 */
[----:B------:R-:W-:Y:S01]  /*0dd0*/  ISETP.LE.AND P0, PT, RZ, UR16, PT ;  /* 0x00000010ff007c0c */ /* 0x000fe2000bf03270 */
[----:B------:R-:W-:Y:S02]  /*0de0*/  UIMAD UR10, UR11, UR10, UR12 ;  /* 0x0000000a0b0a72a4 */ /* 0x000fe4000f8e020c */
[----:B------:R-:W-:-:S02]  /*0df0*/  ULOP3.LUT UR6, UR6, UR4, URZ, 0x3c, !UPT ;  /* 0x0000000406067292 */ /* 0x000fc4000f8e3cff */
[----:B------:R-:W-:-:S06]  /*0e00*/  UISETP.GT.U32.AND UP1, UPT, UR11, UR10, UPT ;  /* 0x0000000a0b00728c */ /* 0x000fcc000bf24070 */
[----:B------:R-:W-:Y:S02]  /*0e10*/  @!P1 VIADD R0, R0, -UR13 ;  /* 0x8000000d00009c36 */ /* 0x000fe40008000000 */
[----:B------:R-:W-:Y:S01]  /*0e20*/  @!P1 VIADD R9, R9, 0x1 ;  /* 0x0000000109099836 */ /* 0x000fe20000000000 */
[----:B------:R-:W-:Y:S02]  /*0e30*/  ISETP.NE.AND P1, PT, RZ, UR7, PT ;  /* 0x00000007ff007c0c */ /* 0x000fe4000bf25270 */
[----:B------:R-:W-:Y:S01]  /*0e40*/  ISETP.GE.U32.AND P2, PT, R0, UR13, PT ;  /* 0x0000000d00007c0c */ /* 0x000fe2000bf46070 */
[----:B0-----:R-:W-:Y:S02]  /*0e50*/  UISETP.NE.AND UP0, UPT, UR9, URZ, UPT ;  /* 0x000000ff0900728c */ /* 0x001fe4000bf05270 */
[----:B------:R-:W-:Y:S02]  /*0e60*/  @!UP1 UIADD3 UR10, UPT, UPT, UR10, -UR11, URZ ;  /* 0x8000000b0a0a9290 */ /* 0x000fe4000fffe0ff */
[----:B------:R-:W-:-:S02]  /*0e70*/  @!UP1 UIADD3 UR17, UPT, UPT, UR17, 0x1, URZ ;  /* 0x0000000111119890 */ /* 0x000fc4000fffe0ff */
[----:B------:R-:W-:Y:S02]  /*0e80*/  UISETP.GE.U32.AND UP3, UPT, UR10, UR11, UPT ;  /* 0x0000000b0a00728c */ /* 0x000fe4000bf66070 */
[----:B------:R-:W-:Y:S02]  /*0e90*/  UISETP.GE.AND UP1, UPT, UR6, URZ, UPT ;  /* 0x000000ff0600728c */ /* 0x000fe4000bf26270 */
[----:B------:R-:W-:Y:S02]  /*0ea0*/  USEL UR9, UR5, 0x1, !UP0 ;  /* 0x0000000105097887 */ /* 0x000fe4000c000000 */
[----:B------:R-:W-:Y:S01]  /*0eb0*/  @P2 VIADD R9, R9, 0x1 ;  /* 0x0000000109092836 */ /* 0x000fe20000000000 */
[----:B------:R-:W-:-:S03]  /*0ec0*/  USHF.R.S32.HI UR6, URZ, 0x1f, UR7 ;  /* 0x0000001fff067899 */ /* 0x000fc60008011407 */
[----:B------:R-:W-:Y:S01]  /*0ed0*/  @!P0 IMAD.MOV R9, RZ, RZ, -R9 ;  /* 0x000000ffff098224 */ /* 0x000fe200078e0a09 */
[----:B------:R-:W-:Y:S01]  /*0ee0*/  @!P1 LOP3.LUT R9, RZ, UR13, RZ, 0x33, !PT ;  /* 0x0000000dff099c12 */ /* 0x000fe2000f8e33ff */
[----:B------:R-:W-:Y:S02]  /*0ef0*/  @UP3 UIADD3 UR17, UPT, UPT, UR17, 0x1, URZ ;  /* 0x0000000111113890 */ /* 0x000fe4000fffe0ff */
[----:B------:R-:W-:Y:S01]  /*0f00*/  UISETP.NE.AND UP3, UPT, UR8, URZ, UPT ;  /* 0x000000ff0800728c */ /* 0x000fe2000bf65270 */
[----:B------:R-:W-:Y:S01]  /*0f10*/  ISETP.LT.U32.AND P0, PT, R14, R9, PT ;  /* 0x000000090e00720c */ /* 0x000fe20003f01070 */
[----:B------:R-:W-:Y:S01]  /*0f20*/  @!UP1 UIADD3 UR17, UPT, UPT, -UR17, URZ, URZ ;  /* 0x000000ff11119290 */ /* 0x000fe2000fffe1ff */
[----:B------:R-:W-:Y:S01]  /*0f30*/  SHF.R.S32.HI R3, RZ, 0x1f, R9 ;  /* 0x0000001fff037819 */ /* 0x000fe20000011409 */
[----:B------:R-:W-:Y:S02]  /*0f40*/  USEL UR5, URZ, 0x1, !UP3 ;  /* 0x00000001ff057887 */ /* 0x000fe4000d800000 */
[----:B------:R-:W-:Y:S01]  /*0f50*/  @!UP2 ULOP3.LUT UR17, URZ, UR4, URZ, 0x33, !UPT ;  /* 0x00000004ff11a292 */ /* 0x000fe2000f8e33ff */
[----:B------:R-:W-:Y:S01]  /*0f60*/  ISETP.LT.AND.EX P0, PT, R15, R3, PT, P0 ;  /* 0x000000030f00720c */ /* 0x000fe20003f01300 */
[----:B------:R-:W-:-:S03]  /*0f70*/  ULOP3.LUT UR6, UR6, UR5, URZ, 0xfc, !UPT ;  /* 0x0000000506067292 */ /* 0x000fc6000f8efcff */
        /* <DEDUP_REMOVED lines=25> */
.L_x_206:
[----:B------:R-:W-:Y:S01]  /*1110*/  IMAD.MOV.U32 R23, RZ, RZ, R14 ;  /* 0x000000ffff177224 */ /* 0x000fe200078e000e */
[----:B------:R-:W-:Y:S01]  /*1120*/  MOV R16, R9 ;  /* 0x0000000900107202 */ /* 0x000fe20000000f00 */
[----:B------:R-:W-:Y:S01]  /*1130*/  IMAD.MOV.U32 R13, RZ, RZ, R3 ;  /* 0x000000ffff0d7224 */ /* 0x000fe200078e0003 */
[----:B------:R-:W-:Y:S02]  /*1140*/  MOV R14, 0x1160 ;  /* 0x00001160000e7802 */ /* 0x000fe40000000f00 */
[----:B------:R-:W-:Y:S05]  /*1150*/  CALL.REL.NOINC `($__internal_5_$__cuda_sm20_div_s64) ;  /* 0x0000003000687944 */ /* 0x000fea0003c00000 */
[----:B------:R-:W-:Y:S02]  /*1160*/  MOV R28, R0 ;  /* 0x00000000001c7202 */ /* 0x000fe40000000f00 */
[----:B------:R-:W-:Y:S02]  /*1170*/  MOV R29, R11 ;  /* 0x0000000b001d7202 */ /* 0x000fe40000000f00 */
.L_x_207:
[----:B------:R-:W-:Y:S05]  /*1180*/  BSYNC.RECONVERGENT B0 ;  /* 0x0000000000007941 */ /* 0x000fea0003800200 */
.L_x_205:
        /* <DEDUP_REMOVED lines=57> */
.L_x_209:
[----:B------:R-:W-:Y:S01]  /*1520*/  IMAD.MOV.U32 R23, RZ, RZ, R6 ;  /* 0x000000ffff177224 */ /* 0x000fe200078e0006 */
[----:B------:R-:W-:Y:S01]  /*1530*/  MOV R15, R7 ;  /* 0x00000007000f7202 */ /* 0x000fe20000000f00 */
[----:B------:R-:W-:Y:S01]  /*1540*/  IMAD.MOV.U32 R16, RZ, RZ, R8 ;  /* 0x000000ffff107224 */ /* 0x000fe200078e0008 */
[----:B------:R-:W-:Y:S02]  /*1550*/  MOV R14, 0x1570 ;  /* 0x00001570000e7802 */ /* 0x000fe40000000f00 */
[----:B------:R-:W-:Y:S05]  /*1560*/  CALL.REL.NOINC `($__internal_5_$__cuda_sm20_div_s64) ;  /* 0x0000002c00647944 */ /* 0x000fea0003c00000 */
[----:B------:R-:W-:Y:S02]  /*1570*/  MOV R18, R0 ;  /* 0x0000000000127202 */ /* 0x000fe40000000f00 */
[----:B------:R-:W-:Y:S02]  /*1580*/  MOV R19, R11 ;  /* 0x0000000b00137202 */ /* 0x000fe40000000f00 */
.L_x_210:
[----:B------:R-:W-:Y:S05]  /*1590*/  BSYNC.RECONVERGENT B0 ;  /* 0x0000000000007941 */ /* 0x000fea0003800200 */
.L_x_208:
[----:B------:R-:W0:Y:S01]  /*15a0*/  LDCU UR8, c[0x0][0x434] ;  /* 0x00008680ff0877ac */ /* 0x000e220008000800 */
[----:B------:R-:W-:Y:S01]  /*15b0*/  HFMA2 R12, -RZ, RZ, 0, 0 ;  /* 0x00000000ff0c7431 */ /* 0x000fe200000001ff */
[----:B------:R-:W1:Y:S01]  /*15c0*/  S2R R20, SR_TID.X ;  /* 0x0000000000147919 */ /* 0x000e620000002100 */
[----:B------:R-:W-:Y:S01]  /*15d0*/  BSSY.RECONVERGENT B0, `(.L_x_211) ;  /* 0x000004e000007945 */ /* 0x000fe20003800200 */
[----:B------:R-:W-:Y:S01]  /*15e0*/  USHF.R.S32.HI UR4, URZ, 0x1f, UR22 ;  /* 0x0000001fff047899 */ /* 0x000fe20008011416 */
[----:B------:R-:W-:Y:S01]  /*15f0*/  MOV R17, 0xff800000 ;  /* 0xff80000000117802 */ /* 0x000fe20000000f00 */
[----:B------:R-:W2:Y:S02]  /*1600*/  LDCU UR5, c[0x0][0x534] ;  /* 0x0000a680ff0577ac */ /* 0x000ea40008000800 */
[----:B------:R-:W-:Y:S01]  /*1610*/  ULOP3.LUT UR4, UR4, 0x1, URZ, 0xfc, !UPT ;  /* 0x0000000104047892 */ /* 0x000fe2000f8efcff */
[----:B------:R-:W3:Y:S01]  /*1620*/  LDCU.64 UR10, c[0x0][0x358] ;  /* 0x00006b00ff0a77ac */ /* 0x000ee20008000a00 */
[----:B0-----:R-:W-:-:S04]  /*1630*/  IABS R6, UR8 ;  /* 0x0000000800067c13 */ /* 0x001fc80008000000 */
[----:B------:R-:W0:Y:S01]  /*1640*/  I2F.RP R7, R6 ;  /* 0x0000000600077306 */ /* 0x000e220000209400 */
[----:B-1----:R-:W-:-:S07]  /*1650*/  SHF.R.U32.HI R11, RZ, 0x2, R20 ;  /* 0x00000002ff0b7819 */ /* 0x002fce0000011614 */
[----:B0-----:R-:W0:Y:S02]  /*1660*/  MUFU.RCP R13, R7 ;  /* 0x00000007000d7308 */ /* 0x001e240000001000 */
[----:B0-----:R-:W-:-:S06]  /*1670*/  VIADD R13, R13, 0xffffffe ;  /* 0x0ffffffe0d0d7836 */ /* 0x001fcc0000000000 */
[----:B------:R-:W0:Y:S02]  /*1680*/  F2I.FTZ.U32.TRUNC.NTZ R13, R13 ;  /* 0x0000000d000d7305 */ /* 0x000e24000021f000 */
[----:B0-----:R-:W-:-:S04]  /*1690*/  IMAD.MOV R0, RZ, RZ, -R13 ;  /* 0x000000ffff007224 */ /* 0x001fc800078e0a0d */
[----:B------:R-:W-:Y:S01]  /*16a0*/  IMAD R5, R0, R6, RZ ;  /* 0x0000000600057224 */ /* 0x000fe200078e02ff */
[----:B------:R-:W-:Y:S02]  /*16b0*/  IABS R0, R2 ;  /* 0x0000000200007213 */ /* 0x000fe40000000000 */
[----:B------:R-:W-:Y:S01]  /*16c0*/  LOP3.LUT R2, R2, UR8, RZ, 0x3c, !PT ;  /* 0x0000000802027c12 */ /* 0x000fe2000f8e3cff */
[----:B------:R-:W-:-:S03]  /*16d0*/  IMAD.HI.U32 R5, R13, R5, R12 ;  /* 0x000000050d057227 */ /* 0x000fc600078e000c */
[----:B------:R-:W-:-:S03]  /*16e0*/  ISETP.GE.AND P1, PT, R2, RZ, PT ;  /* 0x000000ff0200720c */ /* 0x000fc60003f26270 */
[----:B------:R-:W-:-:S04]  /*16f0*/  IMAD.HI.U32 R12, R5, R0, RZ ;  /* 0x00000000050c7227 */ /* 0x000fc800078e00ff */
[----:B------:R-:W-:-:S04]  /*1700*/  IMAD.MOV R5, RZ, RZ, -R12 ;  /* 0x000000ffff057224 */ /* 0x000fc800078e0a0c */
[C---:B------:R-:W-:Y:S02]  /*1710*/  IMAD R5, R6.reuse, R5, R0 ;  /* 0x0000000506057224 */ /* 0x040fe400078e0200 */
[----:B------:R-:W0:Y:S03]  /*1720*/  LDC R0, c[0x0][0x3e0] ;  /* 0x0000f800ff007b82 */ /* 0x000e260000000800 */
[----:B------:R-:W-:-:S13]  /*1730*/  ISETP.GT.U32.AND P0, PT, R6, R5, PT ;  /* 0x000000050600720c */ /* 0x000fda0003f04070 */
[----:B------:R-:W-:Y:S01]  /*1740*/  @!P0 IMAD.IADD R5, R5, 0x1, -R6 ;  /* 0x0000000105058824 */ /* 0x000fe200078e0a06 */
[----:B------:R-:W-:Y:S02]  /*1750*/  @!P0 IADD3 R12, PT, PT, R12, 0x1, RZ ;  /* 0x000000010c0c8810 */ /* 0x000fe40007ffe0ff */
[----:B------:R-:W-:Y:S02]  /*1760*/  ISETP.NE.AND P0, PT, RZ, UR8, PT ;  /* 0x00000008ff007c0c */ /* 0x000fe4000bf05270 */
[----:B------:R-:W-:Y:S02]  /*1770*/  ISETP.GE.U32.AND P2, PT, R5, R6, PT ;  /* 0x000000060500720c */ /* 0x000fe40003f46070 */
[----:B0-----:R-:W-:-:S04]  /*1780*/  IABS R5, R0 ;  /* 0x0000000000057213 */ /* 0x001fc80000000000 */
[----:B------:R-:W0:Y:S07]  /*1790*/  I2F.RP R22, R5 ;  /* 0x0000000500167306 */ /* 0x000e2e0000209400 */
[----:B------:R-:W-:-:S05]  /*17a0*/  @P2 VIADD R12, R12, 0x1 ;  /* 0x000000010c0c2836 */ /* 0x000fca0000000000 */
[----:B------:R-:W-:Y:S02]  /*17b0*/  @!P1 IADD3 R12, PT, PT, -R12, RZ, RZ ;  /* 0x000000ff0c0c9210 */ /* 0x000fe40007ffe1ff */
[----:B------:R-:W-:Y:S01]  /*17c0*/  @!P0 LOP3.LUT R12, RZ, UR8, RZ, 0x33, !PT ;  /* 0x00000008ff0c8c12 */ /* 0x000fe2000f8e33ff */
[----:B0-----:R-:W0:Y:S01]  /*17d0*/  MUFU.RCP R22, R22 ;  /* 0x0000001600167308 */ /* 0x001e220000001000 */
[----:B--2---:R-:W-:-:S03]  /*17e0*/  ISETP.GE.AND P0, PT, R11, UR5, PT ;  /* 0x000000050b007c0c */ /* 0x004fc6000bf06270 */
[----:B------:R-:W-:Y:S01]  /*17f0*/  IMAD R6, R12, UR4, RZ ;  /* 0x000000040c067c24 */ /* 0x000fe2000f8e02ff */
[----:B------:R-:W1:Y:S04]  /*1800*/  LDCU UR4, c[0x0][0x430] ;  /* 0x00008600ff0477ac */ /* 0x000e680008000800 */
[-C--:B------:R-:W-:Y:S02]  /*1810*/  IABS R16, R6.reuse ;  /* 0x0000000600107213 */ /* 0x080fe40000000000 */
[----:B------:R-:W-:Y:S02]  /*1820*/  IABS R13, R6 ;  /* 0x00000006000d7213 */ /* 0x000fe40000000000 */
[----:B------:R-:W2:Y:S01]  /*1830*/  I2F.RP R2, R16 ;  /* 0x0000001000027306 */ /* 0x000ea20000209400 */
[----:B------:R-:W-:-:S02]  /*1840*/  VIADD R7, R16, UR18 ;  /* 0x0000001210077c36 */ /* 0x000fc40008000000 */
[----:B------:R-:W-:-:S03]  /*1850*/  IMAD.MOV R13, RZ, RZ, -R13 ;  /* 0x000000ffff0d7224 */ /* 0x000fc600078e0a0d */
[----:B------:R-:W-:Y:S02]  /*1860*/  IABS R14, R7 ;  /* 0x00000007000e7213 */ /* 0x000fe40000000000 */
[----:B0-----:R-:W-:Y:S01]  /*1870*/  IADD3 R22, PT, PT, R22, 0xffffffe, RZ ;  /* 0x0ffffffe16167810 */ /* 0x001fe20007ffe0ff */
[----:B-1----:R-:W-:-:S03]  /*1880*/  UIMAD UR8, UR8, UR4, URZ ;  /* 0x00000004080872a4 */ /* 0x002fc6000f8e02ff */
[----:B------:R0:W-:Y:S08]  /*1890*/  F2I.FTZ.U32.TRUNC.NTZ R23, R22 ;  /* 0x0000001600177305 */ /* 0x0001f0000021f000 */
[----:B--2---:R-:W1:Y:S01]  /*18a0*/  MUFU.RCP R24, R2 ;  /* 0x0000000200187308 */ /* 0x004e620000001000 */
[----:B0-----:R-:W-:Y:S02]  /*18b0*/  IMAD.MOV.U32 R22, RZ, RZ, RZ ;  /* 0x000000ffff167224 */ /* 0x001fe400078e00ff */
[----:B-1----:R-:W-:-:S02]  /*18c0*/  VIADD R24, R24, 0xffffffe ;  /* 0x0ffffffe18187836 */ /* 0x002fc40000000000 */
[----:B------:R-:W-:-:S03]  /*18d0*/  IMAD.MOV R2, RZ, RZ, -R23 ;  /* 0x000000ffff027224 */ /* 0x000fc600078e0a17 */
[----:B------:R-:W0:Y:S02]  /*18e0*/  F2I.FTZ.U32.TRUNC.NTZ R25, R24 ;  /* 0x0000001800197305 */ /* 0x000e24000021f000 */
[----:B0-----:R-:W-:Y:S02]  /*18f0*/  IADD3 R15, PT, PT, RZ, -R25, RZ ;  /* 0x80000019ff0f7210 */ /* 0x001fe40007ffe0ff */
[----:B------:R-:W-:-:S03]  /*1900*/  MOV R24, RZ ;  /* 0x000000ff00187202 */ /* 0x000fc60000000f00 */
[----:B------:R-:W-:-:S04]  /*1910*/  IMAD R15, R15, R16, RZ ;  /* 0x000000100f0f7224 */ /* 0x000fc800078e02ff */
[----:B------:R-:W-:-:S06]  /*1920*/  IMAD.HI.U32 R15, R25, R15, R24 ;  /* 0x0000000f190f7227 */ /* 0x000fcc00078e0018 */
[----:B------:R-:W-:-:S04]  /*1930*/  IMAD.HI.U32 R15, R15, R14, RZ ;  /* 0x0000000e0f0f7227 */ /* 0x000fc800078e00ff */
[----:B------:R-:W-:-:S05]  /*1940*/  IMAD R13, R15, R13, R14 ;  /* 0x0000000d0f0d7224 */ /* 0x000fca00078e020e */
[----:B------:R-:W-:-:S13]  /*1950*/  ISETP.GT.U32.AND P1, PT, R16, R13, PT ;  /* 0x0000000d1000720c */ /* 0x000fda0003f24070 */
[----:B------:R-:W-:-:S04]  /*1960*/  @!P1 IADD3 R13, PT, PT, R13, -R16, RZ ;  /* 0x800000100d0d9210 */ /* 0x000fc80007ffe0ff */
[----:B------:R-:W-:Y:S01]  /*1970*/  ISETP.GE.U32.AND P2, PT, R13, R16, PT ;  /* 0x000000100d00720c */ /* 0x000fe20003f46070 */
[----:B------:R-:W-:-:S04]  /*1980*/  IMAD R13, R2, R5, RZ ;  /* 0x00000005020d7224 */ /* 0x000fc800078e02ff */
[----:B------:R-:W-:Y:S01]  /*1990*/  IMAD.HI.U32 R2, R23, R13, R22 ;  /* 0x0000000d17027227 */ /* 0x000fe200078e0016 */
[----:B---3--:R-:W-:Y:S07]  /*19a0*/  @P0 BRA `(.L_x_212) ;  /* 0x0000000000400947 */ /* 0x008fee0003800000 */
[----:B------:R-:W-:Y:S01]  /*19b0*/  UIADD3 UR5, UP1, UPT, UR21, -UR20, URZ ;  /* 0x8000001415057290 */ /* 0x000fe2000ff3e0ff */
[----:B------:R-:W-:-:S03]  /*19c0*/  LOP3.LUT R21, R20, 0x3, RZ, 0xc0, !PT ;  /* 0x0000000314157812 */ /* 0x000fc600078ec0ff */
[----:B------:R-:W-:Y:S02]  /*19d0*/  UIADD3.X UR4, UPT, UPT, UR15, -0x1, URZ, UP1, !UPT ;  /* 0xffffffff0f047890 */ /* 0x000fe40008ffe4ff */
[----:B------:R-:W-:-:S04]  /*19e0*/  ISETP.LT.U32.AND P0, PT, R21, UR5, PT ;  /* 0x0000000515007c0c */ /* 0x000fc8000bf01070 */
[----:B------:R-:W-:-:S05]  /*19f0*/  IMAD.U32 R13, RZ, RZ, UR4 ;  /* 0x00000004ff0d7e24 */ /* 0x000fca000f8e00ff */
[----:B------:R-:W-:-:S13]  /*1a00*/  ISETP.GT.AND.EX P0, PT, R13, RZ, PT, P0 ;  /* 0x000000ff0d00720c */ /* 0x000fda0003f04300 */
[----:B------:R-:W-:Y:S05]  /*1a10*/  @!P0 BRA `(.L_x_212) ;  /* 0x0000000000248947 */ /* 0x000fea0003800000 */
[----:B------:R-:W0:Y:S01]  /*1a20*/  LDCU.64 UR4, c[0x0][0x428] ;  /* 0x00008500ff0477ac */ /* 0x000e220008000a00 */
[----:B------:R-:W-:Y:S01]  /*1a30*/  IADD3 R22, P0, PT, R21, UR20, RZ ;  /* 0x0000001415167c10 */ /* 0x000fe2000ff1e0ff */
[----:B------:R-:W-:-:S04]  /*1a40*/  IMAD R13, R11, UR15, RZ ;  /* 0x0000000f0b0d7c24 */ /* 0x000fc8000f8e02ff */
[----:B------:R-:W-:Y:S02]  /*1a50*/  IMAD.X R23, RZ, RZ, RZ, P0 ;  /* 0x000000ffff177224 */ /* 0x000fe400000e06ff */
[----:B------:R-:W-:-:S05]  /*1a60*/  IMAD.WIDE.U32 R22, R11, UR21, R22 ;  /* 0x000000150b167c25 */ /* 0x000fca000f8e0016 */
[----:B------:R-:W-:Y:S02]  /*1a70*/  IADD3 R13, PT, PT, R23, R13, RZ ;  /* 0x0000000d170d7210 */ /* 0x000fe40007ffe0ff */
[----:B0-----:R-:W-:-:S04]  /*1a80*/  LEA R24, P0, R22, UR4, 0x2 ;  /* 0x0000000416187c11 */ /* 0x001fc8000f8010ff */
[----:B------:R-:W-:-:S05]  /*1a90*/  LEA.HI.X R25, R22, UR5, R13, 0x2, P0 ;  /* 0x0000000516197c11 */ /* 0x000fca00080f140d */
[----:B------:R0:W5:Y:S04]  /*1aa0*/  LDG.E R17, desc[UR10][R24.64] ;  /* 0x0000000a18117981 */ /* 0x000168000c1e1900 */
.L_x_212:
[----:B------:R-:W-:Y:S05]  /*1ab0*/  BSYNC.RECONVERGENT B0 ;  /* 0x0000000000007941 */ /* 0x000fea0003800200 */
.L_x_211:
[----:B------:R-:W1:Y:S01]  /*1ac0*/  S2R R21, SR_CgaCtaId ;  /* 0x0000000000157919 */ /* 0x000e620000008800 */
[C---:B------:R-:W-:Y:S01]  /*1ad0*/  ISETP.GT.U32.AND P0, PT, R20.reuse, 0xf, PT ;  /* 0x0000000f1400780c */ /* 0x040fe20003f04070 */
[----:B------:R-:W-:Y:S01]  /*1ae0*/  @!P1 VIADD R15, R15, 0x1 ;  /* 0x000000010f0f9836 */ /* 0x000fe20000000000 */
[----:B------:R-:W-:Y:S01]  /*1af0*/  MOV R22, 0x400 ;  /* 0x0000040000167802 */ /* 0x000fe20000000f00 */
[----:B------:R-:W-:Y:S01]  /*1b00*/  BSSY.RECONVERGENT B1, `(.L_x_213) ;  /* 0x0000164000017945 */ /* 0x000fe20003800200 */
[----:B0-----:R-:W-:Y:S01]  /*1b10*/  LOP3.LUT R24, R20, 0x3, RZ, 0xc0, !PT ;  /* 0x0000000314187812 */ /* 0x001fe200078ec0ff */
[----:B------:R-:W-:Y:S01]  /*1b20*/  @P2 VIADD R15, R15, 0x1 ;  /* 0x000000010f0f2836 */ /* 0x000fe20000000000 */
[----:B------:R-:W-:-:S07]  /*1b30*/  ISETP.NE.AND P5, PT, R6, RZ, PT ;  /* 0x000000ff0600720c */ /* 0x000fce0003fa5270 */
[----:B------:R-:W-:-:S05]  /*1b40*/  @!P0 IMAD.SHL.U32 R13, R20, 0x4, RZ ;  /* 0x00000004140d8824 */ /* 0x000fca00078e00ff */
[----:B------:R-:W-:Y:S02]  /*1b50*/  @!P0 LOP3.LUT R13, R13, 0xc, RZ, 0xc0, !PT ;  /* 0x0000000c0d0d8812 */ /* 0x000fe400078ec0ff */
[----:B-1----:R-:W-:-:S05]  /*1b60*/  LEA R21, R21, R22, 0x18 ;  /* 0x0000001615157211 */ /* 0x002fca00078ec0ff */
[C-C-:B------:R-:W-:Y:S02]  /*1b70*/  @!P0 IMAD R22, R11.reuse, 0x14, R21.reuse ;  /* 0x000000140b168824 */ /* 0x140fe400078e0215 */
[----:B------:R-:W-:Y:S02]  /*1b80*/  IMAD R24, R24, 0x14, R21 ;  /* 0x0000001418187824 */ /* 0x000fe400078e0215 */
[----:B------:R-:W-:Y:S02]  /*1b90*/  @!P0 IMAD.IADD R26, R22, 0x1, R13 ;  /* 0x00000001161a8824 */ /* 0x000fe400078e020d */
[----:B------:R-:W-:Y:S02]  /*1ba0*/  IMAD.MOV.U32 R22, RZ, RZ, -0x800000 ;  /* 0xff800000ff167424 */ /* 0x000fe400078e00ff */
[----:B------:R-:W-:Y:S01]  /*1bb0*/  IMAD R21, R11, 0x4, R24 ;  /* 0x000000040b157824 */ /* 0x000fe200078e0218 */
[----:B-----5:R-:W-:Y:S01]  /*1bc0*/  @!P0 STS [R26], R17 ;  /* 0x000000111a008388 */ /* 0x020fe20000000800 */
[----:B------:R-:W-:Y:S06]  /*1bd0*/  BAR.SYNC.DEFER_BLOCKING 0x0 ;  /* 0x0000000000007b1d */ /* 0x000fec0000010000 */
[----:B------:R0:W1:Y:S02]  /*1be0*/  @!P0 LDS R22, [R21] ;  /* 0x0000000015168984 */ /* 0x0000640000000800 */
[----:B0-----:R-:W-:-:S04]  /*1bf0*/  IMAD.HI.U32 R21, R2, R14, RZ ;  /* 0x0000000e02157227 */ /* 0x001fc800078e00ff */
[----:B------:R-:W-:-:S04]  /*1c00*/  IMAD.MOV R2, RZ, RZ, -R21 ;  /* 0x000000ffff027224 */ /* 0x000fc800078e0a15 */
[----:B------:R-:W-:Y:S01]  /*1c10*/  IMAD R14, R5, R2, R14 ;  /* 0x00000002050e7224 */ /* 0x000fe200078e020e */
[----:B-1----:R-:W0:Y:S02]  /*1c20*/  SHFL.BFLY PT, R13, R22, 0x2, 0x1f ;  /* 0x0c401f00160d7f89 */ /* 0x002e2400000e0000 */
        /* <DEDUP_REMOVED lines=9> */
[----:B------:R-:W-:Y:S02]  /*1cc0*/  @!P0 IMAD.IADD R14, R14, 0x1, -R5 ;  /* 0x000000010e0e8824 */ /* 0x000fe400078e0a05 */
[----:B------:R-:W-:Y:S01]  /*1cd0*/  @!P0 VIADD R21, R21, 0x1 ;  /* 0x0000000115158836 */ /* 0x000fe20000000000 */
[----:B------:R-:W-:Y:S02]  /*1ce0*/  ISETP.NE.AND P0, PT, R0, RZ, PT ;  /* 0x000000ff0000720c */ /* 0x000fe40003f05270 */
[----:B------:R-:W-:Y:S02]  /*1cf0*/  ISETP.GE.U32.AND P4, PT, R14, R5, PT ;  /* 0x000000050e00720c */ /* 0x000fe40003f86070 */
[C---:B------:R-:W-:Y:S02]  /*1d00*/  LOP3.LUT R5, R7.reuse, R16, RZ, 0x3c, !PT ;  /* 0x0000001007057212 */ /* 0x040fe400078e3cff */
[----:B------:R-:W-:-:S02]  /*1d10*/  LOP3.LUT R7, R7, R0, RZ, 0x3c, !PT ;  /* 0x0000000007077212 */ /* 0x000fc400078e3cff */
[----:B------:R-:W-:Y:S01]  /*1d20*/  ISETP.GE.AND P3, PT, R5, RZ, PT ;  /* 0x000000ff0500720c */ /* 0x000fe20003f66270 */
[----:B0-----:R-:W0:Y:S01]  /*1d30*/  SHFL.BFLY PT, R17, R24, 0x2, 0x1f ;  /* 0x0c401f0018117f89 */ /* 0x001e2200000e0000 */
[----:B------:R-:W-:-:S05]  /*1d40*/  ISETP.GE.AND P2, PT, R7, RZ, PT ;  /* 0x000000ff0700720c */ /* 0x000fca0003f46270 */
[----:B------:R-:W-:-:S06]  /*1d50*/  @P4 VIADD R21, R21, 0x1 ;  /* 0x0000000115154836 */ /* 0x000fcc0000000000 */
[----:B------:R-:W-:Y:S01]  /*1d60*/  @!P3 IMAD.MOV R15, RZ, RZ, -R15 ;  /* 0x000000ffff0fb224 */ /* 0x000fe200078e0a0f */
[----:B------:R-:W-:Y:S01]  /*1d70*/  ISETP.NE.AND P3, PT, R12, RZ, PT ;  /* 0x000000ff0c00720c */ /* 0x000fe20003f65270 */
[----:B------:R-:W-:Y:S01]  /*1d80*/  @!P2 IMAD.MOV R21, RZ, RZ, -R21 ;  /* 0x000000ffff15a224 */ /* 0x000fe200078e0a15 */
[----:B------:R-:W-:Y:S02]  /*1d90*/  @!P0 LOP3.LUT R21, RZ, R0, RZ, 0x33, !PT ;  /* 0x00000000ff158212 */ /* 0x000fe400078e33ff */
[----:B------:R-:W-:Y:S02]  /*1da0*/  LOP3.LUT P0, RZ, R20, 0x3f3, RZ, 0xc0, !PT ;  /* 0x000003f314ff7812 */ /* 0x000fe4000780c0ff */
[----:B------:R-:W-:Y:S02]  /*1db0*/  @!P5 LOP3.LUT R15, RZ, R16, RZ, 0x33, !PT ;  /* 0x00000010ff0fd212 */ /* 0x000fe400078e33ff */
[----:B------:R-:W-:Y:S02]  /*1dc0*/  SEL R5, RZ, 0x1, !P3 ;  /* 0x00000001ff057807 */ /* 0x000fe40005800000 */
[----:B------:R-:W-:Y:S01]  /*1dd0*/  SHF.R.S32.HI R12, RZ, 0x1f, R6 ;  /* 0x0000001fff0c7819 */ /* 0x000fe20000011406 */
[----:B0-----:R-:W-:Y:S01]  /*1de0*/  FADD.FTZ R17, R24, R17 ;  /* 0x0000001118117221 */ /* 0x001fe20000010000 */
[----:B------:R-:W-:Y:S01]  /*1df0*/  ISETP.LT.U32.AND P2, PT, R18, R15, PT ;  /* 0x0000000f1200720c */ /* 0x000fe20003f41070 */
[----:B------:R-:W-:Y:S01]  /*1e00*/  IMAD R6, R6, UR8, RZ ;  /* 0x0000000806067c24 */ /* 0x000fe2000f8e02ff */
[----:B------:R-:W-:-:S02]  /*1e10*/  SHF.R.S32.HI R7, RZ, 0x1f, R15 ;  /* 0x0000001fff077819 */ /* 0x000fc4000001140f */
[----:B------:R-:W0:Y:S01]  /*1e20*/  SHFL.BFLY PT, R2, R17, 0x1, 0x1f ;  /* 0x0c201f0011027f89 */ /* 0x000e2200000e0000 */
[----:B------:R-:W-:Y:S01]  /*1e30*/  LOP3.LUT R5, R12, R5, RZ, 0xfc, !PT ;  /* 0x000000050c057212 */ /* 0x000fe200078efcff */
[----:B------:R-:W-:Y:S01]  /*1e40*/  IMAD R12, R21, UR9, RZ ;  /* 0x00000009150c7c24 */ /* 0x000fe2000f8e02ff */
[----:B------:R-:W-:Y:S01]  /*1e50*/  ISETP.LT.AND.EX P2, PT, R19, R7, PT, P2 ;  /* 0x000000071300720c */ /* 0x000fe20003f41320 */
[----:B------:R-:W-:Y:S02]  /*1e60*/  IMAD.MOV.U32 R19, RZ, RZ, 0x7f800000 ;  /* 0x7f800000ff137424 */ /* 0x000fe400078e00ff */
[----:B------:R-:W-:Y:S01]  /*1e70*/  IMAD R5, R5, R12, RZ ;  /* 0x0000000c05057224 */ /* 0x000fe200078e02ff */
[----:B------:R-:W-:Y:S01]  /*1e80*/  SEL R7, R18, R15, P2 ;  /* 0x0000000f12077207 */ /* 0x000fe20001000000 */
[----:B0-----:R-:W-:-:S05]  /*1e90*/  FADD.FTZ R2, R17, R2 ;  /* 0x0000000211027221 */ /* 0x001fca0000010000 */
[----:B------:R-:W-:-:S13]  /*1ea0*/  FSETP.NE.FTZ.AND P1, PT, R2, RZ, PT ;  /* 0x000000ff0200720b */ /* 0x000fda0003f35000 */
[----:B------:R-:W0:Y:S02]  /*1eb0*/  @P1 MUFU.LG2 R2, R2 ;  /* 0x0000000200021308 */ /* 0x000e240000000c00 */
[----:B0-----:R-:W-:Y:S01]  /*1ec0*/  @P1 FFMA.FTZ R19, R2, 0.69314718246459960938, R13 ;  /* 0x3f31721802131823 */ /* 0x001fe2000001000d */
        /* <DEDUP_REMOVED lines=13> */
[----:B------:R-:W-:-:S03]  /*1fa0*/  IMAD R15, R11, UR19, RZ ;  /* 0x000000130b0f7c24 */ /* 0x000fc6000f8e02ff */
        /* <DEDUP_REMOVED lines=15> */
[----:B------:R-:W-:Y:S01]  /*20a0*/  HFMA2 R12, -RZ, RZ, 0, 0 ;  /* 0x00000000ff0c7431 */ /* 0x000fe200000001ff */
[----:B------:R-:W-:Y:S01]  /*20b0*/  LEA.HI R11, R20, UR20, RZ, 0x1e ;  /* 0x00000014140b7c11 */ /* 0x000fe2000f8ff0ff */
[----:B------:R-:W-:Y:S01]  /*20c0*/  HFMA2 R27, -RZ, RZ, 0, 0 ;  /* 0x00000000ff1b7431 */ /* 0x000fe200000001ff */
[----:B------:R-:W-:-:S04]  /*20d0*/  ISETP.NE.U32.AND P0, PT, R26, RZ, PT ;  /* 0x000000ff1a00720c */ /* 0x000fc80003f05070 */
[----:B0-----:R-:W0:Y:S02]  /*20e0*/  MUFU.RCP R14, R15 ;  /* 0x0000000f000e7308 */ /* 0x001e240000001000 */
[----:B0-----:R-:W-:-:S06]  /*20f0*/  VIADD R14, R14, 0xffffffe ;  /* 0x0ffffffe0e0e7836 */ /* 0x001fcc0000000000 */
        /* <DEDUP_REMOVED lines=17> */
.L_x_216:
[----:B------:R-:W-:Y:S01]  /*2210*/  LEA.HI R23, R20, UR20, RZ, 0x1e ;  /* 0x0000001414177c11 */ /* 0x000fe2000f8ff0ff */
[----:B------:R-:W-:Y:S01]  /*2220*/  IMAD.MOV.U32 R15, RZ, RZ, RZ ;  /* 0x000000ffff0f7224 */ /* 0x000fe200078e00ff */
[----:B------:R-:W-:Y:S01]  /*2230*/  MOV R14, 0x2260 ;  /* 0x00002260000e7802 */ /* 0x000fe20000000f00 */
[----:B------:R-:W-:Y:S02]  /*2240*/  IMAD.MOV.U32 R16, RZ, RZ, R26 ;  /* 0x000000ffff107224 */ /* 0x000fe400078e001a */
[----:B------:R-:W-:Y:S05]  /*2250*/  CALL.REL.NOINC `($__internal_5_$__cuda_sm20_div_s64) ;  /* 0x0000002000287944 */ /* 0x000fea0003c00000 */
[----:B------:R-:W-:Y:S02]  /*2260*/  IADD3 R12, PT, PT, -R0, RZ, RZ ;  /* 0x000000ff000c7210 */ /* 0x000fe40007ffe1ff */
[----:B------:R-:W-:-:S03]  /*2270*/  MOV R27, R11 ;  /* 0x0000000b001b7202 */ /* 0x000fc60000000f00 */
[----:B------:R-:W-:Y:S01]  /*2280*/  IMAD R23, R26, R12, R23 ;  /* 0x0000000c1a177224 */ /* 0x000fe200078e0217 */
[----:B------:R-:W-:-:S07]  /*2290*/  MOV R26, R0 ;  /* 0x00000000001a7202 */ /* 0x000fce0000000f00 */
.L_x_217:
[----:B------:R-:W-:Y:S01]  /*22a0*/  IABS R13, UR19 ;  /* 0x00000013000d7c13 */ /* 0x000fe20008000000 */
[----:B------:R-:W-:Y:S01]  /*22b0*/  IMAD R3, R3, R10, RZ ;  /* 0x0000000a03037224 */ /* 0x000fe200078e02ff */
[----:B------:R-:W-:Y:S01]  /*22c0*/  MOV R14, RZ ;  /* 0x000000ff000e7202 */ /* 0x000fe20000000f00 */
[----:B------:R-:W-:Y:S01]  /*22d0*/  BSSY.RECONVERGENT B0, `(.L_x_218) ;  /* 0x0000040000007945 */ /* 0x000fe20003800200 */
[----:B------:R-:W0:Y:S01]  /*22e0*/  I2F.U32.RP R16, R13 ;  /* 0x0000000d00107306 */ /* 0x000e220000209000 */
[----:B------:R-:W-:Y:S01]  /*22f0*/  IABS R0, UR19 ;  /* 0x0000001300007c13 */ /* 0x000fe20008000000 */
[----:B------:R-:W-:Y:S01]  /*2300*/  IMAD R3, R9, R4, R3 ;  /* 0x0000000409037224 */ /* 0x000fe200078e0203 */
[----:B------:R-:W-:Y:S02]  /*2310*/  IABS R11, R23 ;  /* 0x00000017000b7213 */ /* 0x000fe40000000000 */
[----:B------:R-:W-:-:S04]  /*2320*/  LOP3.LUT R4, R23, UR19, RZ, 0x3c, !PT ;  /* 0x0000001317047c12 */ /* 0x000fc8000f8e3cff */
[----:B------:R-:W-:Y:S01]  /*2330*/  ISETP.GE.AND P0, PT, R4, RZ, PT ;  /* 0x000000ff0400720c */ /* 0x000fe20003f06270 */
[----:B0-----:R-:W0:Y:S02]  /*2340*/  MUFU.RCP R15, R16 ;  /* 0x00000010000f7308 */ /* 0x001e240000001000 */
[----:B0-----:R-:W-:-:S06]  /*2350*/  VIADD R15, R15, 0xffffffe ;  /* 0x0ffffffe0f0f7836 */ /* 0x001fcc0000000000 */
[----:B------:R-:W0:Y:S02]  /*2360*/  F2I.FTZ.U32.TRUNC.NTZ R15, R15 ;  /* 0x0000000f000f7305 */ /* 0x000e24000021f000 */
[----:B0-----:R-:W-:-:S04]  /*2370*/  IMAD.MOV R12, RZ, RZ, -R15 ;  /* 0x000000ffff0c7224 */ /* 0x001fc800078e0a0f */
        /* <DEDUP_REMOVED lines=12> */
[----:B------:R-:W-:Y:S02]  /*2440*/  @!P1 IADD3 R0, PT, PT, R0, 0x1, RZ ;  /* 0x0000000100009810 */ /* 0x000fe40007ffe0ff */
[----:B------:R-:W-:Y:S01]  /*2450*/  ISETP.GE.U32.AND P2, PT, R12, R13, PT ;  /* 0x0000000d0c00720c */ /* 0x000fe20003f46070 */
[----:B------:R-:W-:Y:S01]  /*2460*/  IMAD.IADD R13, R31, 0x1, R3 ;  /* 0x000000011f0d7824 */ /* 0x000fe200078e0203 */
[----:B------:R-:W-:-:S11]  /*2470*/  ISETP.NE.AND P1, PT, RZ, UR19, PT ;  /* 0x00000013ff007c0c */ /* 0x000fd6000bf25270 */
[----:B------:R-:W-:-:S05]  /*2480*/  @P2 VIADD R0, R0, 0x1 ;  /* 0x0000000100002836 */ /* 0x000fca0000000000 */
[----:B------:R-:W-:Y:S02]  /*2490*/  MOV R4, R0 ;  /* 0x0000000000047202 */ /* 0x000fe40000000f00 */
[----:B------:R-:W-:Y:S02]  /*24a0*/  LOP3.LUT R0, R27, R13, RZ, 0xfc, !PT ;  /* 0x0000000d1b007212 */ /* 0x000fe400078efcff */
[----:B------:R-:W-:Y:S02]  /*24b0*/  @!P0 IADD3 R4, PT, PT, -R4, RZ, RZ ;  /* 0x000000ff04048210 */ /* 0x000fe40007ffe1ff */
[----:B------:R-:W-:Y:S02]  /*24c0*/  ISETP.NE.U32.AND P0, PT, R0, RZ, PT ;  /* 0x000000ff0000720c */ /* 0x000fe40003f05070 */
[----:B------:R-:W-:-:S04]  /*24d0*/  @!P1 LOP3.LUT R4, RZ, UR19, RZ, 0x33, !PT ;  /* 0x00000013ff049c12 */ /* 0x000fc8000f8e33ff */
[----:B------:R-:W-:-:S05]  /*24e0*/  IADD3 R0, PT, PT, -R4, RZ, RZ ;  /* 0x000000ff04007210 */ /* 0x000fca0007ffe1ff */
        /* <DEDUP_REMOVED lines=23> */
.L_x_219:
[----:B------:R-:W-:Y:S01]  /*2660*/  IMAD.MOV.U32 R23, RZ, RZ, R26 ;  /* 0x000000ffff177224 */ /* 0x000fe200078e001a */
[----:B------:R-:W-:Y:S01]  /*2670*/  MOV R15, R27 ;  /* 0x0000001b000f7202 */ /* 0x000fe20000000f00 */
[----:B------:R-:W-:Y:S01]  /*2680*/  IMAD.MOV.U32 R16, RZ, RZ, R30 ;  /* 0x000000ffff107224 */ /* 0x000fe200078e001e */
[----:B------:R-:W-:Y:S02]  /*2690*/  MOV R14, 0x26b0 ;  /* 0x000026b0000e7802 */ /* 0x000fe40000000f00 */
[----:B------:R-:W-:Y:S05]  /*26a0*/  CALL.REL.NOINC `($__internal_5_$__cuda_sm20_div_s64) ;  /* 0x0000001c00147944 */ /* 0x000fea0003c00000 */
[----:B------:R-:W-:-:S05]  /*26b0*/  IADD3 R27, PT, PT, -R0, RZ, RZ ;  /* 0x000000ff001b7210 */ /* 0x000fca0007ffe1ff */
[----:B------:R-:W-:Y:S02]  /*26c0*/  IMAD R27, R27, R30, R26 ;  /* 0x0000001e1b1b7224 */ /* 0x000fe400078e021a */
.L_x_220:
[----:B------:R-:W-:Y:S05]  /*26d0*/  BSYNC.RECONVERGENT B0 ;  /* 0x0000000000007941 */ /* 0x000fea0003800200 */
.L_x_218:
[----:B------:R-:W-:Y:S01]  /*26e0*/  IABS R21, R10 ;  /* 0x0000000a00157213 */ /* 0x000fe20000000000 */
[----:B------:R-:W0:Y:S01]  /*26f0*/  LDCU UR12, c[0x0][0x430] ;  /* 0x00008600ff0c77ac */ /* 0x000e220008000800 */
[----:B------:R-:W-:Y:S02]  /*2700*/  IABS R18, R8 ;  /* 0x0000000800127213 */ /* 0x000fe40000000000 */
[----:B------:R-:W1:Y:S01]  /*2710*/  I2F.U32.RP R23, R21 ;  /* 0x0000001500177306 */ /* 0x000e620000209000 */
[----:B------:R-:W-:Y:S01]  /*2720*/  IABS R12, R9 ;  /* 0x00000009000c7213 */ /* 0x000fe20000000000 */
[----:B------:R-:W2:Y:S01]  /*2730*/  LDCU UR4, c[0x0][0x434] ;  /* 0x00008680ff0477ac */ /* 0x000ea20008000800 */
[----:B------:R-:W-:Y:S02]  /*2740*/  IABS R11, R7 ;  /* 0x00000007000b7213 */ /* 0x000fe40000000000 */
[----:B------:R-:W-:Y:S01]  /*2750*/  ISETP.NE.AND P5, PT, R9, RZ, PT ;  /* 0x000000ff0900720c */ /* 0x000fe20003fa5270 */
[----:B------:R-:W-:-:S02]  /*2760*/  UIMAD UR13, UR7, UR8, URZ ;  /* 0x00000008070d72a4 */ /* 0x000fc4000f8e02ff */
[----:B------:R-:W3:Y:S01]  /*2770*/  I2F.U32.RP R16, R18 ;  /* 0x0000001200107306 */ /* 0x000ee20000209000 */
[----:B0-----:R-:W-:-:S07]  /*2780*/  USEL UR12, UR12, 0x1, UP0 ;  /* 0x000000010c0c7887 */ /* 0x001fce0008000000 */
[----:B-1----:R-:W0:Y:S01]  /*2790*/  MUFU.RCP R14, R23 ;  /* 0x00000017000e7308 */ /* 0x002e220000001000 */
[----:B------:R-:W-:Y:S02]  /*27a0*/  USHF.R.S32.HI UR5, URZ, 0x1f, UR12 ;  /* 0x0000001fff057899 */ /* 0x000fe4000801140c */
[----:B--2---:R-:W-:-:S05]  /*27b0*/  UIMAD UR4, UR12, UR4, URZ ;  /* 0x000000040c0472a4 */ /* 0x004fca000f8e02ff */
[----:B------:R-:W1:Y:S08]  /*27c0*/  I2F.U32.RP R17, R12 ;  /* 0x0000000c00117306 */ /* 0x000e700000209000 */
[----:B---3--:R-:W2:Y:S01]  /*27d0*/  MUFU.RCP R24, R16 ;  /* 0x0000001000187308 */ /* 0x008ea20000001000 */
[----:B0-----:R-:W-:-:S07]  /*27e0*/  VIADD R14, R14, 0xffffffe ;  /* 0x0ffffffe0e0e7836 */ /* 0x001fce0000000000 */
[----:B-1----:R-:W0:Y:S08]  /*27f0*/  MUFU.RCP R13, R17 ;  /* 0x00000011000d7308 */ /* 0x002e300000001000 */
[----:B------:R-:W1:Y:S01]  /*2800*/  F2I.FTZ.U32.TRUNC.NTZ R15, R14 ;  /* 0x0000000e000f7305 */ /* 0x000e62000021f000 */
[----:B--2---:R-:W-:-:S07]  /*2810*/  VIADD R24, R24, 0xffffffe ;  /* 0x0ffffffe18187836 */ /* 0x004fce0000000000 */
[----:B------:R2:W3:Y:S01]  /*2820*/  F2I.FTZ.U32.TRUNC.NTZ R25, R24 ;  /* 0x0000001800197305 */ /* 0x0004e2000021f000 */
[----:B0-----:R-:W-:Y:S01]  /*2830*/  VIADD R30, R13, 0xffffffe ;  /* 0x0ffffffe0d1e7836 */ /* 0x001fe20000000000 */
[----:B-1----:R-:W-:Y:S01]  /*2840*/  IADD3 R13, PT, PT, RZ, -R15, RZ ;  /* 0x8000000fff0d7210 */ /* 0x002fe20007ffe0ff */
[----:B------:R-:W-:-:S05]  /*2850*/  IMAD.MOV.U32 R14, RZ, RZ, RZ ;  /* 0x000000ffff0e7224 */ /* 0x000fca00078e00ff */
[----:B------:R-:W0:Y:S01]  /*2860*/  F2I.FTZ.U32.TRUNC.NTZ R31, R30 ;  /* 0x0000001e001f7305 */ /* 0x000e22000021f000 */
[----:B------:R-:W-:Y:S02]  /*2870*/  IMAD R13, R13, R21, RZ ;  /* 0x000000150d0d7224 */ /* 0x000fe400078e02ff */
[----:B--2---:R-:W-:Y:S02]  /*2880*/  IMAD.MOV.U32 R24, RZ, RZ, RZ ;  /* 0x000000ffff187224 */ /* 0x004fe400078e00ff */
[----:B------:R-:W-:Y:S01]  /*2890*/  IMAD.HI.U32 R13, R15, R13, R14 ;  /* 0x0000000d0f0d7227 */ /* 0x000fe200078e000e */
[----:B---3--:R-:W-:Y:S02]  /*28a0*/  IADD3 R15, PT, PT, RZ, -R25, RZ ;  /* 0x80000019ff0f7210 */ /* 0x008fe40007ffe0ff */
[----:B------:R-:W1:Y:S03]  /*28b0*/  I2F.U32.RP R29, R11 ;  /* 0x0000000b001d7306 */ /* 0x000e660000209000 */
[----:B------:R-:W-:-:S02]  /*28c0*/  IMAD R15, R15, R18, RZ ;  /* 0x000000120f0f7224 */ /* 0x000fc400078e02ff */
[----:B0-----:R-:W-:Y:S02]  /*28d0*/  IMAD.MOV R17, RZ, RZ, -R31 ;  /* 0x000000ffff117224 */ /* 0x001fe400078e0a1f */
[----:B------:R-:W-:Y:S01]  /*28e0*/  IMAD.HI.U32 R26, R25, R15, R24 ;  /* 0x0000000f191a7227 */ /* 0x000fe200078e0018 */
[----:B------:R-:W-:Y:S02]  /*28f0*/  IABS R24, R27 ;  /* 0x0000001b00187213 */ /* 0x000fe40000000000 */
[----:B------:R-:W-:Y:S01]  /*2900*/  IABS R15, R10 ;  /* 0x0000000a000f7213 */ /* 0x000fe20000000000 */
[----:B------:R-:W-:Y:S02]  /*2910*/  IMAD R14, R17, R12, RZ ;  /* 0x0000000c110e7224 */ /* 0x000fe400078e02ff */
[----:B------:R-:W-:Y:S01]  /*2920*/  IMAD.HI.U32 R16, R13, R24, RZ ;  /* 0x000000180d107227 */ /* 0x000fe200078e00ff */
[----:B------:R-:W-:Y:S01]  /*2930*/  IADD3 R15, PT, PT, RZ, -R15, RZ ;  /* 0x8000000fff0f7210 */ /* 0x000fe20007ffe0ff */
[----:B-1----:R-:W0:Y:S02]  /*2940*/  MUFU.RCP R29, R29 ;  /* 0x0000001d001d7308 */ /* 0x002e240000001000 */
[----:B------:R-:W-:-:S02]  /*2950*/  IMAD.MOV.U32 R30, RZ, RZ, RZ ;  /* 0x000000ffff1e7224 */ /* 0x000fc400078e00ff */
[----:B------:R-:W-:Y:S02]  /*2960*/  IMAD R24, R16, R15, R24 ;  /* 0x0000000f10187224 */ /* 0x000fe400078e0218 */
[----:B------:R-:W1:Y:S01]  /*2970*/  LDC R15, c[0x0][0x3e0] ;  /* 0x0000f800ff0f7b82 */ /* 0x000e620000000800 */
[----:B------:R-:W-:Y:S02]  /*2980*/  IMAD.HI.U32 R14, R31, R14, R30 ;  /* 0x0000000e1f0e7227 */ /* 0x000fe400078e001e */
[----:B------:R-:W-:Y:S02]  /*2990*/  ISETP.GT.U32.AND P1, PT, R21, R24, PT ;  /* 0x000000181500720c */ /* 0x000fe40003f24070 */
[----:B0-----:R-:W-:-:S11]  /*29a0*/  VIADD R29, R29, 0xffffffe ;  /* 0x0ffffffe1d1d7836 */ /* 0x001fd60000000000 */
[----:B------:R-:W-:Y:S01]  /*29b0*/  @!P1 IMAD.IADD R24, R24, 0x1, -R21 ;  /* 0x0000000118189824 */ /* 0x000fe200078e0a15 */
[----:B------:R-:W-:Y:S01]  /*29c0*/  @!P1 IADD3 R16, PT, PT, R16, 0x1, RZ ;  /* 0x0000000110109810 */ /* 0x000fe20007ffe0ff */
[----:B------:R-:W0:Y:S01]  /*29d0*/  F2I.FTZ.U32.TRUNC.NTZ R29, R29 ;  /* 0x0000001d001d7305 */ /* 0x000e22000021f000 */
[----:B------:R-:W-:Y:S02]  /*29e0*/  ISETP.NE.AND P1, PT, R10, RZ, PT ;  /* 0x000000ff0a00720c */ /* 0x000fe40003f25270 */
[----:B------:R-:W-:Y:S02]  /*29f0*/  ISETP.GE.U32.AND P3, PT, R24, R21, PT ;  /* 0x000000151800720c */ /* 0x000fe40003f66070 */
[----:B------:R-:W-:Y:S02]  /*2a00*/  IABS R24, R8 ;  /* 0x0000000800187213 */ /* 0x000fe40000000000 */
[----:B-1----:R-:W-:Y:S02]  /*2a10*/  ISETP.LT.U32.AND P0, PT, R15, 0x1, PT ;  /* 0x000000010f00780c */ /* 0x002fe40003f01070 */
[----:B------:R-:W-:Y:S01]  /*2a20*/  IABS R21, R0 ;  /* 0x0000000000157213 */ /* 0x000fe20000000000 */
[----:B------:R-:W-:Y:S01]  /*2a30*/  IMAD.MOV R24, RZ, RZ, -R24 ;  /* 0x000000ffff187224 */ /* 0x000fe200078e0a18 */
[----:B------:R-:W-:-:S03]  /*2a40*/  ISETP.LT.AND.EX P0, PT, R2, RZ, PT, P0 ;  /* 0x000000ff0200720c */ /* 0x000fc60003f01300 */
[----:B------:R-:W-:Y:S01]  /*2a50*/  IMAD.HI.U32 R23, R26, R21, RZ ;  /* 0x000000151a177227 */ /* 0x000fe200078e00ff */
[----:B------:R-:W-:-:S03]  /*2a60*/  SEL R15, R15, 0x1, P0 ;  /* 0x000000010f0f7807 */ /* 0x000fc60000000000 */
[----:B------:R-:W-:Y:S01]  /*2a70*/  IMAD R21, R23, R24, R21 ;  /* 0x0000001817157224 */ /* 0x000fe200078e0215 */
[----:B------:R-:W-:Y:S01]  /*2a80*/  IABS R17, R15 ;  /* 0x0000000f00117213 */ /* 0x000fe20000000000 */
[----:B------:R-:W-:Y:S01]  /*2a90*/  @P3 VIADD R16, R16, 0x1 ;  /* 0x0000000110103836 */ /* 0x000fe20000000000 */
[----:B------:R-:W-:Y:S01]  /*2aa0*/  LOP3.LUT R24, R27, R10, RZ, 0x3c, !PT ;  /* 0x0000000a1b187212 */ /* 0x000fe200078e3cff */
[----:B0-----:R-:W-:Y:S01]  /*2ab0*/  IMAD.MOV R28, RZ, RZ, -R29 ;  /* 0x000000ffff1c7224 */ /* 0x001fe200078e0a1d */
[----:B------:R-:W0:Y:S01]  /*2ac0*/  I2F.U32.RP R2, R17 ;  /* 0x0000001100027306 */ /* 0x000e220000209000 */
[----:B------:R-:W-:Y:S02]  /*2ad0*/  ISETP.GT.U32.AND P2, PT, R18, R21, PT ;  /* 0x000000151200720c */ /* 0x000fe40003f44070 */
[----:B------:R-:W-:Y:S01]  /*2ae0*/  ISETP.GE.AND P0, PT, R24, RZ, PT ;  /* 0x000000ff1800720c */ /* 0x000fe20003f06270 */
[----:B------:R-:W-:Y:S02]  /*2af0*/  IMAD R13, R28, R11, RZ ;  /* 0x0000000b1c0d7224 */ /* 0x000fe400078e02ff */
[----:B------:R-:W-:-:S04]  /*2b00*/  IMAD.MOV.U32 R28, RZ, RZ, RZ ;  /* 0x000000ffff1c7224 */ /* 0x000fc800078e00ff */
[----:B------:R-:W-:-:S04]  /*2b10*/  IMAD.HI.U32 R13, R29, R13, R28 ;  /* 0x0000000d1d0d7227 */ /* 0x000fc800078e001c */
[----:B------:R-:W-:Y:S01]  /*2b20*/  @!P2 IADD3 R21, PT, PT, R21, -R18, RZ ;  /* 0x800000121515a210 */ /* 0x000fe20007ffe0ff */
[----:B0-----:R-:W0:Y:S01]  /*2b30*/  MUFU.RCP R2, R2 ;  /* 0x0000000200027308 */ /* 0x001e220000001000 */
[----:B------:R-:W-:Y:S01]  /*2b40*/  @!P0 IMAD.MOV R16, RZ, RZ, -R16 ;  /* 0x000000ffff108224 */ /* 0x000fe200078e0a10 */
[----:B------:R-:W-:Y:S01]  /*2b50*/  @!P1 LOP3.LUT R16, RZ, R10, RZ, 0x33, !PT ;  /* 0x0000000aff109212 */ /* 0x000fe200078e33ff */
[----:B------:R-:W-:Y:S01]  /*2b60*/  @!P2 VIADD R23, R23, 0x1 ;  /* 0x000000011717a836 */ /* 0x000fe20000000000 */
[----:B------:R-:W-:Y:S02]  /*2b70*/  ISETP.GE.U32.AND P0, PT, R21, R18, PT ;  /* 0x000000121500720c */ /* 0x000fe40003f06070 */
[----:B------:R-:W-:Y:S02]  /*2b80*/  IABS R18, R9 ;  /* 0x0000000900127213 */ /* 0x000fe40000000000 */
[----:B------:R-:W-:Y:S02]  /*2b90*/  IABS R21, R16 ;  /* 0x0000001000157213 */ /* 0x000fe40000000000 */
[----:B------:R-:W-:Y:S01]  /*2ba0*/  ISETP.NE.AND P2, PT, R8, RZ, PT ;  /* 0x000000ff0800720c */ /* 0x000fe20003f45270 */
[----:B------:R-:W-:-:S02]  /*2bb0*/  IMAD.MOV R18, RZ, RZ, -R18 ;  /* 0x000000ffff127224 */ /* 0x000fc400078e0a12 */
[----:B------:R-:W-:-:S04]  /*2bc0*/  IMAD.HI.U32 R14, R14, R21, RZ ;  /* 0x000000150e0e7227 */ /* 0x000fc800078e00ff */
[----:B------:R-:W-:Y:S01]  /*2bd0*/  IMAD R21, R14, R18, R21 ;  /* 0x000000120e157224 */ /* 0x000fe200078e0215 */
[----:B------:R-:W-:Y:S01]  /*2be0*/  LOP3.LUT R18, R0, R8, RZ, 0x3c, !PT ;  /* 0x0000000800127212 */ /* 0x000fe200078e3cff */
[----:B0-----:R-:W-:Y:S01]  /*2bf0*/  VIADD R24, R2, 0xffffffe ;  /* 0x0ffffffe02187836 */ /* 0x001fe20000000000 */
[----:B------:R-:W-:Y:S02]  /*2c00*/  @P0 IADD3 R23, PT, PT, R23, 0x1, RZ ;  /* 0x0000000117170810 */ /* 0x000fe40007ffe0ff */
[----:B------:R-:W-:Y:S01]  /*2c10*/  ISETP.GE.AND P1, PT, R18, RZ, PT ;  /* 0x000000ff1200720c */ /* 0x000fe20003f26270 */
[----:B------:R-:W0:Y:S01]  /*2c20*/  F2I.FTZ.U32.TRUNC.NTZ R25, R24 ;  /* 0x0000001800197305 */ /* 0x000e22000021f000 */
[----:B------:R-:W-:Y:S02]  /*2c30*/  IABS R18, R4 ;  /* 0x0000000400127213 */ /* 0x000fe40000000000 */
[----:B------:R-:W-:-:S09]  /*2c40*/  ISETP.GT.U32.AND P3, PT, R12, R21, PT ;  /* 0x000000150c00720c */ /* 0x000fd20003f64070 */
[----:B------:R-:W-:Y:S01]  /*2c50*/  @!P1 IMAD.MOV R23, RZ, RZ, -R23 ;  /* 0x000000ffff179224 */ /* 0x000fe200078e0a17 */
[----:B------:R-:W-:Y:S01]  /*2c60*/  @!P2 LOP3.LUT R23, RZ, R8, RZ, 0x33, !PT ;  /* 0x00000008ff17a212 */ /* 0x000fe200078e33ff */
[--C-:B0-----:R-:W-:Y:S02]  /*2c70*/  IMAD.MOV R2, RZ, RZ, -R25.reuse ;  /* 0x000000ffff027224 */ /* 0x101fe400078e0a19 */
[----:B------:R-:W-:Y:S02]  /*2c80*/  HFMA2 R24, -RZ, RZ, 0, 0 ;  /* 0x00000000ff187431 */ /* 0x000fe400000001ff */
[----:B------:R-:W-:Y:S01]  /*2c90*/  @!P3 IMAD.IADD R21, R21, 0x1, -R12 ;  /* 0x000000011515b824 */ /* 0x000fe200078e0a0c */
[----:B------:R-:W-:Y:S01]  /*2ca0*/  @!P3 IADD3 R14, PT, PT, R14, 0x1, RZ ;  /* 0x000000010e0eb810 */ /* 0x000fe20007ffe0ff */
[----:B------:R-:W-:Y:S01]  /*2cb0*/  IMAD R29, R2, R17, RZ ;  /* 0x00000011021d7224 */ /* 0x000fe200078e02ff */
[----:B------:R-:W-:Y:S02]  /*2cc0*/  IABS R2, R15 ;  /* 0x0000000f00027213 */ /* 0x000fe40000000000 */
[----:B------:R-:W-:Y:S01]  /*2cd0*/  ISETP.GE.U32.AND P6, PT, R21, R12, PT ;  /* 0x0000000c1500720c */ /* 0x000fe20003fc6070 */
[----:B------:R-:W-:Y:S01]  /*2ce0*/  IMAD.HI.U32 R29, R25, R29, R24 ;  /* 0x0000001d191d7227 */ /* 0x000fe200078e0018 */
[----:B------:R-:W-:-:S02]  /*2cf0*/  IABS R12, R7 ;  /* 0x00000007000c7213 */ /* 0x000fc40000000000 */
[----:B------:R-:W-:Y:S01]  /*2d00*/  ISETP.NE.AND P3, PT, R7, RZ, PT ;  /* 0x000000ff0700720c */ /* 0x000fe20003f65270 */
[----:B------:R-:W-:Y:S02]  /*2d10*/  IMAD.MOV R2, RZ, RZ, -R2 ;  /* 0x000000ffff027224 */ /* 0x000fe400078e0a02 */
[----:B------:R-:W-:-:S04]  /*2d20*/  IMAD.HI.U32 R29, R29, R18, RZ ;  /* 0x000000121d1d7227 */ /* 0x000fc800078e00ff */
[----:B------:R-:W-:Y:S01]  /*2d30*/  IMAD R2, R29, R2, R18 ;  /* 0x000000021d027224 */ /* 0x000fe200078e0212 */
[----:B------:R-:W-:Y:S01]  /*2d40*/  IABS R18, R23 ;  /* 0x0000001700127213 */ /* 0x000fe20000000000 */
[----:B------:R-:W-:Y:S02]  /*2d50*/  IMAD.MOV R12, RZ, RZ, -R12 ;  /* 0x000000ffff0c7224 */ /* 0x000fe400078e0a0c */
[----:B------:R-:W-:Y:S01]  /*2d60*/  @P6 VIADD R14, R14, 0x1 ;  /* 0x000000010e0e6836 */ /* 0x000fe20000000000 */
[----:B------:R-:W-:Y:S01]  /*2d70*/  ISETP.GT.U32.AND P0, PT, R17, R2, PT ;  /* 0x000000021100720c */ /* 0x000fe20003f04070 */
[----:B------:R-:W-:-:S04]  /*2d80*/  IMAD.HI.U32 R13, R13, R18, RZ ;  /* 0x000000120d0d7227 */ /* 0x000fc800078e00ff */
[----:B------:R-:W-:-:S08]  /*2d90*/  IMAD R12, R13, R12, R18 ;  /* 0x0000000c0d0c7224 */ /* 0x000fd000078e0212 */
[-C--:B------:R-:W-:Y:S01]  /*2da0*/  @!P0 IADD3 R2, PT, PT, R2, -R17.reuse, RZ ;  /* 0x8000001102028210 */ /* 0x080fe20007ffe0ff */
[----:B------:R-:W-:Y:S01]  /*2db0*/  @!P0 VIADD R29, R29, 0x1 ;  /* 0x000000011d1d8836 */ /* 0x000fe20000000000 */
[----:B------:R-:W-:Y:S02]  /*2dc0*/  ISETP.NE.AND P0, PT, R15, RZ, PT ;  /* 0x000000ff0f00720c */ /* 0x000fe40003f05270 */
[----:B------:R-:W-:Y:S02]  /*2dd0*/  ISETP.GE.U32.AND P1, PT, R2, R17, PT ;  /* 0x000000110200720c */ /* 0x000fe40003f26070 */
[----:B------:R-:W-:-:S04]  /*2de0*/  LOP3.LUT R2, R4, R15, RZ, 0x3c, !PT ;  /* 0x0000000f04027212 */ /* 0x000fc800078e3cff */
[----:B------:R-:W-:Y:S02]  /*2df0*/  ISETP.GE.AND P2, PT, R2, RZ, PT ;  /* 0x000000ff0200720c */ /* 0x000fe40003f46270 */
[----:B------:R-:W-:-:S05]  /*2e00*/  LOP3.LUT R2, R16, R9, RZ, 0x3c, !PT ;  /* 0x0000000910027212 */ /* 0x000fca00078e3cff */
[----:B------:R-:W-:Y:S02]  /*2e10*/  @P1 IADD3 R29, PT, PT, R29, 0x1, RZ ;  /* 0x000000011d1d1810 */ /* 0x000fe40007ffe0ff */
[----:B------:R-:W-:-:S04]  /*2e20*/  ISETP.GT.U32.AND P1, PT, R11, R12, PT ;  /* 0x0000000c0b00720c */ /* 0x000fc80003f24070 */
[----:B------:R-:W-:Y:S01]  /*2e30*/  @!P2 IMAD.MOV R29, RZ, RZ, -R29 ;  /* 0x000000ffff1da224 */ /* 0x000fe200078e0a1d */
[----:B------:R-:W-:Y:S02]  /*2e40*/  ISETP.GE.AND P2, PT, R2, RZ, PT ;  /* 0x000000ff0200720c */ /* 0x000fe40003f46270 */
[----:B------:R-:W-:Y:S02]  /*2e50*/  LOP3.LUT R2, R23, R7, RZ, 0x3c, !PT ;  /* 0x0000000717027212 */ /* 0x000fe400078e3cff */
[----:B------:R-:W-:Y:S02]  /*2e60*/  @!P0 LOP3.LUT R29, RZ, R15, RZ, 0x33, !PT ;  /* 0x0000000fff1d8212 */ /* 0x000fe400078e33ff */
[----:B------:R-:W-:Y:S01]  /*2e70*/  ISETP.GE.AND P0, PT, R2, RZ, PT ;  /* 0x000000ff0200720c */ /* 0x000fe20003f06270 */
[----:B------:R-:W-:Y:S02]  /*2e80*/  IMAD.MOV R2, RZ, RZ, -R16 ;  /* 0x000000ffff027224 */ /* 0x000fe400078e0a10 */
[----:B------:R-:W-:-:S02]  /*2e90*/  @!P1 IMAD.IADD R12, R12, 0x1, -R11 ;  /* 0x000000010c0c9824 */ /* 0x000fc400078e0a0b */
[C---:B------:R-:W-:Y:S01]  /*2ea0*/  IMAD.WIDE R24, R29.reuse, UR9, RZ ;  /* 0x000000091d187c25 */ /* 0x040fe2000f8e02ff */
[----:B------:R-:W-:Y:S02]  /*2eb0*/  IADD3 R29, PT, PT, -R29, RZ, RZ ;  /* 0x000000ff1d1d7210 */ /* 0x000fe40007ffe1ff */
[----:B------:R-:W-:Y:S01]  /*2ec0*/  ISETP.GE.U32.AND P4, PT, R12, R11, PT ;  /* 0x0000000b0c00720c */ /* 0x000fe20003f86070 */
[----:B------:R-:W-:Y:S01]  /*2ed0*/  @!P1 VIADD R13, R13, 0x1 ;  /* 0x000000010d0d9836 */ /* 0x000fe20000000000 */
[----:B------:R-:W-:Y:S01]  /*2ee0*/  @!P2 IADD3 R14, PT, PT, -R14, RZ, RZ ;  /* 0x000000ff0e0ea210 */ /* 0x000fe20007ffe1ff */
[C---:B------:R-:W-:Y:S01]  /*2ef0*/  IMAD.WIDE.U32 R24, R3.reuse, UR12, R24 ;  /* 0x0000000c03187c25 */ /* 0x040fe2000f8e0018 */
[----:B------:R-:W-:Y:S01]  /*2f00*/  @!P5 LOP3.LUT R14, RZ, R9, RZ, 0x33, !PT ;  /* 0x00000009ff0ed212 */ /* 0x000fe200078e33ff */
[----:B------:R-:W-:Y:S02]  /*2f10*/  UIMAD UR12, UR22, UR12, URZ ;  /* 0x0000000c160c72a4 */ /* 0x000fe4000f8e02ff */
[----:B------:R-:W-:Y:S01]  /*2f20*/  IMAD R2, R10, R2, R27 ;  /* 0x000000020a027224 */ /* 0x000fe200078e021b */
[----:B------:R-:W-:Y:S01]  /*2f30*/  IADD3 R10, PT, PT, -R14, RZ, RZ ;  /* 0x000000ff0e0a7210 */ /* 0x000fe20007ffe1ff */
[----:B------:R-:W-:-:S02]  /*2f40*/  IMAD R25, R3, UR5, R25 ;  /* 0x0000000503197c24 */ /* 0x000fc4000f8e0219 */
[----:B------:R-:W-:Y:S02]  /*2f50*/  IMAD R29, R15, R29, R4 ;  /* 0x0000001d0f1d7224 */ /* 0x000fe400078e0204 */
[----:B------:R-:W-:Y:S02]  /*2f60*/  @P4 VIADD R13, R13, 0x1 ;  /* 0x000000010d0d4836 */ /* 0x000fe40000000000 */
[----:B------:R-:W-:Y:S02]  /*2f70*/  IMAD.MOV R3, RZ, RZ, -R23 ;  /* 0x000000ffff037224 */ /* 0x000fe400078e0a17 */
[----:B------:R-:W-:Y:S01]  /*2f80*/  @!P0 IMAD.MOV R13, RZ, RZ, -R13 ;  /* 0x000000ffff0d8224 */ /* 0x000fe200078e0a0d */
[----:B------:R-:W-:Y:S01]  /*2f90*/  @!P3 LOP3.LUT R13, RZ, R7, RZ, 0x33, !PT ;  /* 0x00000007ff0db212 */ /* 0x000fe200078e33ff */
[----:B------:R-:W-:-:S04]  /*2fa0*/  IMAD.WIDE R24, R29, UR8, R24 ;  /* 0x000000081d187c25 */ /* 0x000fc8000f8e0218 */
[----:B------:R-:W-:Y:S01]  /*2fb0*/  IMAD.WIDE R26, R2, UR4, RZ ;  /* 0x00000004021a7c25 */ /* 0x000fe2000f8e02ff */
[----:B------:R-:W0:Y:S03]  /*2fc0*/  LDCU.64 UR4, c[0x0][0x420] ;  /* 0x00008400ff0477ac */ /* 0x000e260008000a00 */
[----:B------:R-:W-:-:S04]  /*2fd0*/  IMAD.WIDE R14, R14, UR6, RZ ;  /* 0x000000060e0e7c25 */ /* 0x000fc8000f8e02ff */
[----:B------:R-:W-:Y:S02]  /*2fe0*/  IMAD.MOV R4, RZ, RZ, -R13 ;  /* 0x000000ffff047224 */ /* 0x000fe400078e0a0d */
        /* <DEDUP_REMOVED lines=17> */
.L_x_215:
[----:B------:R-:W0:Y:S01]  /*3100*/  LDC.64 R2, c[0x0][0x420] ;  /* 0x00010800ff027b82 */ /* 0x000e220000000a00 */
[----:B------:R-:W-:-:S05]  /*3110*/  IADD3 R11, PT, PT, R11, UR20, RZ ;  /* 0x000000140b0b7c10 */ /* 0x000fca000fffe0ff */
[----:B0-----:R-:W-:-:S05]  /*3120*/  IMAD.WIDE.U32 R2, R11, 0x4, R2 ;  /* 0x000000040b027825 */ /* 0x001fca00078e0002 */
[----:B------:R1:W-:Y:S02]  /*3130*/  STG.E desc[UR10][R2.64], R19 ;  /* 0x0000001302007986 */ /* 0x0003e4000c10190a */
.L_x_214:
[----:B------:R-:W-:Y:S05]  /*3140*/  BSYNC.RECONVERGENT B1 ;  /* 0x0000000000017941 */ /* 0x000fea0003800200 */
.L_x_213:
[----:B------:R-:W2:Y:S01]  /*3150*/  LDCU UR6, c[0x0][0x534] ;  /* 0x0000a680ff0677ac */ /* 0x000ea20008000800 */
[C---:B01----:R-:W-:Y:S01]  /*3160*/  LOP3.LUT R2, R20.reuse, 0x3, RZ, 0xc0, !PT ;  /* 0x0000000314027812 */ /* 0x043fe200078ec0ff */
[----:B------:R-:W0:Y:S01]  /*3170*/  LDC R8, c[0x0][0x44c] ;  /* 0x00011300ff087b82 */ /* 0x000e220000000800 */
[----:B------:R-:W-:Y:S01]  /*3180*/  BSSY.RECONVERGENT B0, `(.L_x_221) ;  /* 0x000000f000007945 */ /* 0x000fe20003800200 */
[----:B------:R-:W-:Y:S01]  /*3190*/  IMAD.SHL.U32 R21, R20, 0x4, RZ ;  /* 0x0000000414157824 */ /* 0x000fe200078e00ff */
[----:B--2---:R-:W-:-:S04]  /*31a0*/  ISETP.GE.AND P0, PT, R2, UR6, PT ;  /* 0x0000000602007c0c */ /* 0x004fc8000bf06270 */
[----:B------:R-:W-:-:S13]  /*31b0*/  ISETP.GT.U32.OR P0, PT, R20, 0xf, P0 ;  /* 0x0000000f1400780c */ /* 0x000fda0000704470 */
[----:B------:R-:W-:Y:S05]  /*31c0*/  @P0 BRA `(.L_x_222) ;  /* 0x0000000000280947 */ /* 0x000fea0003800000 */
[----:B------:R-:W1:Y:S01]  /*31d0*/  S2R R0, SR_CgaCtaId ;  /* 0x0000000000007919 */ /* 0x000e620000008800 */
[----:B------:R-:W-:Y:S01]  /*31e0*/  FADD.FTZ R4, -R19, R22 ;  /* 0x0000001613047221 */ /* 0x000fe20000010100 */
[----:B------:R-:W-:-:S03]  /*31f0*/  MOV R3, 0x400 ;  /* 0x0000040000037802 */ /* 0x000fc60000000f00 */
[----:B------:R-:W-:-:S06]  /*3200*/  FMUL.FTZ R4, R4, 1.4426950216293334961 ;  /* 0x3fb8aa3b04047820 */ /* 0x000fcc0000410000 */
[----:B------:R-:W2:Y:S01]  /*3210*/  MUFU.EX2 R4, R4 ;  /* 0x0000000400047308 */ /* 0x000ea20000000800 */
[----:B-1----:R-:W-:Y:S02]  /*3220*/  LEA R3, R0, R3, 0x18 ;  /* 0x0000000300037211 */ /* 0x002fe400078ec0ff */
[----:B------:R-:W-:-:S03]  /*3230*/  LOP3.LUT R0, R20, 0x3fc, RZ, 0xc0, !PT ;  /* 0x000003fc14007812 */ /* 0x000fc600078ec0ff */
[----:B------:R-:W-:-:S05]  /*3240*/  IMAD R3, R2, 0x14, R3 ;  /* 0x0000001402037824 */ /* 0x000fca00078e0203 */
[----:B------:R-:W-:-:S05]  /*3250*/  IADD3 R3, PT, PT, R3, R0, RZ ;  /* 0x0000000003037210 */ /* 0x000fca0007ffe0ff */
[----:B--2---:R1:W-:Y:S02]  /*3260*/  STS [R3], R4 ;  /* 0x0000000403007388 */ /* 0x0043e40000000800 */
.L_x_222:
[----:B------:R-:W-:Y:S05]  /*3270*/  BSYNC.RECONVERGENT B0 ;  /* 0x0000000000007941 */ /* 0x000fea0003800200 */
.L_x_221:
[----:B------:R-:W-:Y:S01]  /*3280*/  BAR.SYNC.DEFER_BLOCKING 0x0 ;  /* 0x0000000000007b1d */ /* 0x000fe20000010000 */
[----:B------:R-:W-:Y:S01]  /*3290*/  IMAD.SHL.U32 R2, R20, 0x8, RZ ;  /* 0x0000000814027824 */ /* 0x000fe200078e00ff */
[----:B------:R-:W-:Y:S01]  /*32a0*/  LOP3.LUT R21, R21, 0x7c, RZ, 0xc0, !PT ;  /* 0x0000007c15157812 */ /* 0x000fe200078ec0ff */
[----:B------:R-:W-:Y:S01]  /*32b0*/  UISETP.GE.AND UP0, UPT, UR6, 0x1, UPT ;  /* 0x000000010600788c */ /* 0x000fe2000bf06270 */
[----:B0-----:R-:W-:Y:S01]  /*32c0*/  IMAD R10, R8, UR20, RZ ;  /* 0x00000014080a7c24 */ /* 0x001fe2000f8e02ff */
[----:B------:R-:W-:Y:S01]  /*32d0*/  SHF.R.U32.HI R20, RZ, 0x5, R20 ;  /* 0x00000005ff147819 */ /* 0x000fe20000011614 */
[----:B------:R-:W-:Y:S01]  /*32e0*/  IMAD.MOV.U32 R0, RZ, RZ, RZ ;  /* 0x000000ffff007224 */ /* 0x000fe200078e00ff */
[----:B------:R-:W-:Y:S02]  /*32f0*/  LOP3.LUT R13, R21, 0x1f00, R2, 0xf8, !PT ;  /* 0x00001f00150d7812 */ /* 0x000fe400078ef802 */
[----:B-1----:R-:W-:Y:S02]  /*3300*/  CS2R R2, SRZ ;  /* 0x0000000000027805 */ /* 0x002fe4000001ff00 */
        /* <DEDUP_REMOVED lines=15> */
[----:B------:R-:W-:Y:S01]  /*3400*/  CS2R R14, SRZ ;  /* 0x00000000000e7805 */ /* 0x000fe2000001ff00 */
[----:B------:R-:W-:Y:S01]  /*3410*/  UIADD3 UR7, UPT, UPT, UR21, -UR20, URZ ;  /* 0x8000001415077290 */ /* 0x000fe2000fffe0ff */
[----:B0-----:R-:W-:-:S02]  /*3420*/  LEA R24, P0, R13, UR4, 0x2 ;  /* 0x000000040d187c11 */ /* 0x001fc4000f8010ff */
[----:B------:R-:W-:Y:S01]  /*3430*/  CS2R R12, SRZ ;  /* 0x00000000000c7805 */ /* 0x000fe2000001ff00 */
[----:B------:R-:W-:Y:S01]  /*3440*/  ULOP3.LUT UR4, UR6, 0x3, URZ, 0xc0, !UPT ;  /* 0x0000000306047892 */ /* 0x000fe2000f8ec0ff */
[----:B------:R-:W-:Y:S01]  /*3450*/  IADD3.X R25, PT, PT, R10, UR5, RZ, P0, !PT ;  /* 0x000000050a197c10 */ /* 0x000fe200087fe4ff */
[----:B------:R-:W-:Y:S10]  /*3460*/  BRA.U !UP0, `(.L_x_224) ;  /* 0x0000000508ac7547 */ /* 0x000ff4000b800000 */
        /* <DEDUP_REMOVED lines=15> */
.L_x_233:
[----:B------:R-:W-:Y:S04]  /*3560*/  BSSY.RECONVERGENT B0, `(.L_x_225) ;  /* 0x000000a000007945 */ /* 0x000fe80003800200 */
[----:B--23--:R-:W-:Y:S05]  /*3570*/  @P3 BRA `(.L_x_226) ;  /* 0x0000000000203947 */ /* 0x00cfea0003800000 */
        /* <DEDUP_REMOVED lines=8> */
.L_x_226:
[----:B------:R-:W-:Y:S05]  /*3600*/  BSYNC.RECONVERGENT B0 ;  /* 0x0000000000007941 */ /* 0x000fea0003800200 */
.L_x_225:
[----:B------:R-:W1:Y:S01]  /*3610*/  LDS R8, [R10+-0x28] ;  /* 0xffffd8000a087984 */ /* 0x000e620000000800 */
[----:B------:R-:W-:Y:S01]  /*3620*/  ISETP.GE.AND P3, PT, R20, UR7, PT ;  /* 0x0000000714007c0c */ /* 0x000fe2000bf66270 */
[----:B------:R-:W-:Y:S01]  /*3630*/  BSSY.RECONVERGENT B0, `(.L_x_227) ;  /* 0x0000014000007945 */ /* 0x000fe20003800200 */
[C---:B-1---5:R-:W-:Y:S01]  /*3640*/  FFMA.FTZ R9, R8.reuse, R12, R9 ;  /* 0x0000000c08097223 */ /* 0x062fe20000010009 */
[C---:B------:R-:W-:Y:S01]  /*3650*/  FFMA.FTZ R6, R8.reuse, R13, R6 ;  /* 0x0000000d08067223 */ /* 0x040fe20000010006 */
[C---:B------:R-:W-:Y:S01]  /*3660*/  FFMA.FTZ R7, R8.reuse, R14, R7 ;  /* 0x0000000e08077223 */ /* 0x040fe20000010007 */
[C---:B------:R-:W-:Y:S01]  /*3670*/  FFMA.FTZ R4, R8.reuse, R15, R4 ;  /* 0x0000000f08047223 */ /* 0x040fe20000010004 */
[C---:B------:R-:W-:Y:S01]  /*3680*/  FFMA.FTZ R5, R8.reuse, R16, R5 ;  /* 0x0000001008057223 */ /* 0x040fe20000010005 */
[C---:B------:R-:W-:Y:S01]  /*3690*/  FFMA.FTZ R2, R8.reuse, R17, R2 ;  /* 0x0000001108027223 */ /* 0x040fe20000010002 */
        /* <DEDUP_REMOVED lines=13> */
.L_x_228:
[----:B------:R-:W-:Y:S05]  /*3770*/  BSYNC.RECONVERGENT B0 ;  /* 0x0000000000007941 */ /* 0x000fea0003800200 */
.L_x_227:
        /* <DEDUP_REMOVED lines=21> */
.L_x_230:
[----:B------:R-:W-:Y:S05]  /*38d0*/  BSYNC.RECONVERGENT B0 ;  /* 0x0000000000007941 */ /* 0x000fea0003800200 */
.L_x_229:
[----:B------:R-:W3:Y:S01]  /*38e0*/  LDS R8, [R10] ;  /* 0x000000000a087984 */ /* 0x000ee20000000800 */
        /* <DEDUP_REMOVED lines=16> */
[----:B-12---:R-:W-:Y:S05]  /*39f0*/  IMAD.WIDE R26, R22, 0xc, R24 ;  /* 0x0000000c161a7825 */ /* 0x006fea00078e0218 */
[----:B------:R3:W5:Y:S04]  /*3a00*/  @!P1 LDG.E.128 R12, desc[UR10][R26.64] ;  /* 0x0000000a1a0c9981 */ /* 0x000768000c1e1d00 */
[----:B------:R3:W5:Y:S02]  /*3a10*/  @!P0 LDG.E.128 R16, desc[UR10][R26.64+0x200] ;  /* 0x0002000a1a108981 */ /* 0x000764000c1e1d00 */
.L_x_232:
[----:B------:R-:W-:Y:S05]  /*3a20*/  BSYNC.RECONVERGENT B0 ;  /* 0x0000000000007941 */ /* 0x000fea0003800200 */
.L_x_231:
[----:B------:R4:W1:Y:S01]  /*3a30*/  LDS R8, [R10+0x14] ;  /* 0x000014000a087984 */ /* 0x0008620000000800 */
[----:B------:R-:W-:Y:S01]  /*3a40*/  UIADD3 UR8, UPT, UPT, UR8, 0x4, URZ ;  /* 0x0000000408087890 */ /* 0x000fe2000fffe0ff */
[C---:B0-----:R-:W-:Y:S03]  /*3a50*/  LEA R24, P0, R22.reuse, R24, 0x4 ;  /* 0x0000001816187211 */ /* 0x041fe600078020ff */
[----:B------:R-:W-:Y:S01]  /*3a60*/  UISETP.NE.AND UP0, UPT, UR8, URZ, UPT ;  /* 0x000000ff0800728c */ /* 0x000fe2000bf05270 */
[----:B------:R-:W-:Y:S02]  /*3a70*/  LEA.HI.X.SX32 R25, R22, R25, 0x4, P0 ;  /* 0x0000001916197211 */ /* 0x000fe400000f26ff */
[----:B----4-:R-:W-:Y:S01]  /*3a80*/  IADD3 R10, PT, PT, R10, 0x50, RZ ;  /* 0x000000500a0a7810 */ /* 0x010fe20007ffe0ff */
        /* <DEDUP_REMOVED lines=9> */
.L_x_224:
[----:B------:R-:W-:-:S09]  /*3b20*/  UISETP.NE.AND UP0, UPT, UR4, URZ, UPT ;  /* 0x000000ff0400728c */ /* 0x000fd2000bf05270 */
[----:B------:R-:W-:Y:S05]  /*3b30*/  BRA.U !UP0, `(.L_x_223) ;  /* 0x0000000108947547 */ /* 0x000fea000b800000 */
[----:B------:R-:W0:Y:S01]  /*3b40*/  S2UR UR8, SR_CgaCtaId ;  /* 0x00000000000879c3 */ /* 0x000e220000008800 */
[----:B------:R-:W-:Y:S01]  /*3b50*/  UMOV UR9, 0x400 ;  /* 0x0000040000097882 */ /* 0x000fe20000000000 */
[----:B------:R-:W-:Y:S01]  /*3b60*/  IMAD R23, R23, 0x5, R20 ;  /* 0x0000000517177824 */ /* 0x000fe200078e0214 */
[----:B------:R-:W-:Y:S01]  /*3b70*/  IADD3 R24, P0, PT, R24, 0x200, RZ ;  /* 0x0000020018187810 */ /* 0x000fe20007f1e0ff */
[----:B--23--:R-:W-:Y:S01]  /*3b80*/  IMAD.WIDE R26, R22, 0x4, RZ ;  /* 0x00000004161a7825 */ /* 0x00cfe200078e02ff */
[----:B------:R-:W-:Y:S01]  /*3b90*/  ISETP.GE.AND P2, PT, R20, UR7, PT ;  /* 0x0000000714007c0c */ /* 0x000fe2000bf46270 */
[----:B------:R-:W1:Y:S01]  /*3ba0*/  LDCU UR5, c[0x0][0x440] ;  /* 0x00008800ff0577ac */ /* 0x000e620008000800 */
[----:B------:R-:W-:Y:S01]  /*3bb0*/  IADD3.X R25, PT, PT, RZ, R25, RZ, P0, !PT ;  /* 0x00000019ff197210 */ /* 0x000fe200007fe4ff */
[----:B0-----:R-:W-:Y:S02]  /*3bc0*/  ULEA UR8, UR8, UR9, 0x18 ;  /* 0x0000000908087291 */ /* 0x001fe4000f8ec0ff */
[----:B------:R-:W-:-:S04]  /*3bd0*/  UIADD3 UR9, UPT, UPT, -UR4, URZ, URZ ;  /* 0x000000ff04097290 */ /* 0x000fc8000fffe1ff */
[----:B-1----:R-:W-:-:S08]  /*3be0*/  LEA R10, R23, UR8, 0x2 ;  /* 0x00000008170a7c11 */ /* 0x002fd0000f8e10ff */
.L_x_236:
[----:B------:R-:W-:Y:S04]  /*3bf0*/  BSSY.RECONVERGENT B0, `(.L_x_234) ;  /* 0x000000a000007945 */ /* 0x000fe80003800200 */
[----:B------:R-:W-:Y:S05]  /*3c00*/  @P2 BRA `(.L_x_235) ;  /* 0x0000000000202947 */ /* 0x000fea0003800000 */
        /* <DEDUP_REMOVED lines=8> */
.L_x_235:
[----:B------:R-:W-:Y:S05]  /*3c90*/  BSYNC.RECONVERGENT B0 ;  /* 0x0000000000007941 */ /* 0x000fea0003800200 */
.L_x_234:
[----:B------:R1:W2:Y:S01]  /*3ca0*/  LDS R8, [R10] ;  /* 0x000000000a087984 */ /* 0x0002a20000000800 */
[----:B------:R-:W-:Y:S01]  /*3cb0*/  UIADD3 UR9, UPT, UPT, UR9, 0x1, URZ ;  /* 0x0000000109097890 */ /* 0x000fe2000fffe0ff */
[----:B0-----:R-:W-:Y:S03]  /*3cc0*/  IADD3 R24, P0, PT, R26, R24, RZ ;  /* 0x000000181a187210 */ /* 0x001fe60007f1e0ff */
[----:B------:R-:W-:Y:S01]  /*3cd0*/  UISETP.NE.AND UP0, UPT, UR9, URZ, UPT ;  /* 0x000000ff0900728c */ /* 0x000fe2000bf05270 */
[----:B------:R-:W-:Y:S02]  /*3ce0*/  IADD3.X R25, PT, PT, R27, R25, RZ, P0, !PT ;  /* 0x000000191b197210 */ /* 0x000fe400007fe4ff */
[----:B-1----:R-:W-:Y:S01]  /*3cf0*/  IADD3 R10, PT, PT, R10, 0x14, RZ ;  /* 0x000000140a0a7810 */ /* 0x002fe20007ffe0ff */
        /* <DEDUP_REMOVED lines=9> */
.L_x_223:
[----:B------:R-:W-:-:S04]  /*3d90*/  IADD3 R17, PT, PT, R20, UR20, RZ ;  /* 0x0000001414117c10 */ /* 0x000fc8000fffe0ff */
[----:B------:R-:W-:-:S13]  /*3da0*/  ISETP.GE.AND P0, PT, R17, UR21, PT ;  /* 0x0000001511007c0c */ /* 0x000fda000bf06270 */
[----:B------:R-:W-:Y:S05]  /*3db0*/  @P0 EXIT ;  /* 0x000000000000094d */ /* 0x000fea0003800000 */
[----:B------:R-:W-:Y:S01]  /*3dc0*/  IABS R14, UR22 ;  /* 0x00000016000e7c13 */ /* 0x000fe20008000000 */
[----:B------:R-:W0:Y:S01]  /*3dd0*/  LDC R13, c[0x0][0x434] ;  /* 0x00010d00ff0d7b82 */ /* 0x000e220000000800 */
[----:B------:R-:W-:Y:S01]  /*3de0*/  IABS R16, R17 ;  /* 0x0000001100107213 */ /* 0x000fe20000000000 */
[----:B------:R-:W1:Y:S01]  /*3df0*/  LDCU.128 UR4, c[0x0][0x400] ;  /* 0x00008000ff0477ac */ /* 0x000e620008000c00 */
[----:B------:R-:W4:Y:S01]  /*3e00*/  I2F.RP R12, R14 ;  /* 0x0000000e000c7306 */ /* 0x000f220000209400 */
[----:B------:R-:W-:Y:S01]  /*3e10*/  IABS R10, UR22 ;  /* 0x00000016000a7c13 */ /* 0x000fe20008000000 */
[----:B------:R-:W5:Y:S01]  /*3e20*/  LDCU.64 UR8, c[0x0][0x410] ;  /* 0x00008200ff0877ac */ /* 0x000f620008000a00 */
[----:B------:R-:W-:Y:S02]  /*3e30*/  F2FP.F16.F32.PACK_AB R6, R6, R9 ;  /* 0x000000090606723e */ /* 0x000fe400000000ff */
[----:B------:R-:W-:Y:S02]  /*3e40*/  IADD3 R10, PT, PT, RZ, -R10, RZ ;  /* 0x8000000aff0a7210 */ /* 0x000fe40007ffe0ff */
[----:B------:R-:W-:-:S02]  /*3e50*/  F2FP.F16.F32.PACK_AB R7, R4, R7 ;  /* 0x000000070407723e */ /* 0x000fc400000000ff */
[----:B------:R-:W-:Y:S02]  /*3e60*/  F2FP.F16.F32.PACK_AB R2, R2, R5 ;  /* 0x000000050202723e */ /* 0x000fe400000000ff */
[----:B------:R-:W-:Y:S01]  /*3e70*/  F2FP.F16.F32.PACK_AB R3, R0, R3 ;  /* 0x000000030003723e */ /* 0x000fe200000000ff */
[----:B----4-:R-:W4:Y:S02]  /*3e80*/  MUFU.RCP R18, R12 ;  /* 0x0000000c00127308 */ /* 0x010f240000001000 */
[----:B----4-:R-:W-:Y:S01]  /*3e90*/  VIADD R18, R18, 0xffffffe ;  /* 0x0ffffffe12127836 */ /* 0x010fe20000000000 */
        /* <DEDUP_REMOVED lines=18> */
[----:B------:R0:W4:Y:S10]  /*3fc0*/  F2I.FTZ.U32.TRUNC.NTZ R19, R18 ;  /* 0x0000001200137305 */ /* 0x000134000021f000 */
[----:B------:R-:W-:-:S04]  /*3fd0*/  @P2 VIADD R15, R15, 0x1 ;  /* 0x000000010f0f2836 */ /* 0x000fc80000000000 */
[----:B------:R-:W-:Y:S01]  /*3fe0*/  @!P0 IMAD.MOV R15, RZ, RZ, -R15 ;  /* 0x000000ffff0f8224 */ /* 0x000fe200078e0a0f */
[----:B------:R-:W-:Y:S01]  /*3ff0*/  @!P1 LOP3.LUT R15, RZ, UR22, RZ, 0x33, !PT ;  /* 0x00000016ff0f9c12 */ /* 0x000fe2000f8e33ff */
[----:B0-----:R-:W-:Y:S01]  /*4000*/  IMAD.MOV.U32 R18, RZ, RZ, RZ ;  /* 0x000000ffff127224 */ /* 0x001fe200078e00ff */
[----:B----4-:R-:W-:-:S03]  /*4010*/  IADD3 R23, PT, PT, RZ, -R19, RZ ;  /* 0x80000013ff177210 */ /* 0x010fc60007ffe0ff */
        /* <DEDUP_REMOVED lines=46> */
        .weak           $__internal_5_$__cuda_sm20_div_s64
        .type           $__internal_5_$__cuda_sm20_div_s64,@function
        .size           $__internal_5_$__cuda_sm20_div_s64,(.L_x_7453 - $__internal_5_$__cuda_sm20_div_s64)
$__internal_5_$__cuda_sm20_div_s64:
        /* <DEDUP_REMOVED lines=20> */
[----:B------:R-:W-:-:S04]  /*4440*/  IMAD.HI.U32 R18, R33, R0, RZ ;  /* 0x0000000021127227 */ /* 0x000fc800078e00ff */
[----:B------:R-:W-:-:S04]  /*4450*/  IMAD.HI.U32 R11, P1, R33, R11, R34 ;  /* 0x0000000b210b7227 */ /* 0x000fc80007820022 */
[----:B------:R-:W-:Y:S02]  /*4460*/  IMAD R0, R33, R0, RZ ;  /* 0x0000000021007224 */ /* 0x000fe400078e02ff */
[----:B------:R-:W-:-:S03]  /*4470*/  IMAD.X R18, R18, 0x1, R33, P0 ;  /* 0x0000000112127824 */ /* 0x000fc600000e0621 */
[----:B------:R-:W-:-:S04]  /*4480*/  IADD3 R33, P0, PT, R0, R11, RZ ;  /* 0x0000000b00217210 */ /* 0x000fc80007f1e0ff */
[----:B------:R-:W-:Y:S01]  /*4490*/  IADD3.X R18, PT, PT, RZ, RZ, R18, P0, P1 ;  /* 0x000000ffff127210 */ /* 0x000fe200007e2412 */
[----:B------:R-:W-:Y:S01]  /*44a0*/  IMAD.WIDE.U32 R34, R33, R24, RZ ;  /* 0x0000001821227225 */ /* 0x000fe200078e00ff */
[----:B------:R-:W-:-:S03]  /*44b0*/  ISETP.GE.AND P1, PT, R15, RZ, PT ;  /* 0x000000ff0f00720c */ /* 0x000fc60003f26270 */
[----:B------:R-:W-:Y:S01]  /*44c0*/  IMAD R11, R33, R25, R35 ;  /* 0x00000019210b7224 */ /* 0x000fe200078e0223 */
[----:B------:R-:W-:-:S03]  /*44d0*/  IADD3 R17, P0, PT, RZ, -R34, RZ ;  /* 0x80000022ff117210 */ /* 0x000fc60007f1e0ff */
[----:B------:R-:W-:Y:S02]  /*44e0*/  IMAD R11, R18, R24, R11 ;  /* 0x00000018120b7224 */ /* 0x000fe400078e020b */
[----:B------:R-:W-:-:S03]  /*44f0*/  IMAD.HI.U32 R32, R33, R17, RZ ;  /* 0x0000001121207227 */ /* 0x000fc600078e00ff */
[----:B------:R-:W-:-:S05]  /*4500*/  IADD3.X R11, PT, PT, RZ, ~R11, RZ, P0, !PT ;  /* 0x8000000bff0b7210 */ /* 0x000fca00007fe4ff */
[----:B------:R-:W-:-:S04]  /*4510*/  IMAD.WIDE.U32 R32, P0, R33, R11, R32 ;  /* 0x0000000b21207225 */ /* 0x000fc80007800020 */
[----:B------:R-:W-:-:S04]  /*4520*/  IMAD.HI.U32 R12, P3, R18, R17, R32 ;  /* 0x00000011120c7227 */ /* 0x000fc80007860020 */
[----:B------:R-:W-:-:S04]  /*4530*/  IMAD.HI.U32 R17, R18, R11, RZ ;  /* 0x0000000b12117227 */ /* 0x000fc800078e00ff */
[----:B------:R-:W-:Y:S02]  /*4540*/  IMAD.X R0, R17, 0x1, R18, P0 ;  /* 0x0000000111007824 */ /* 0x000fe400000e0612 */
[----:B------:R-:W-:Y:S01]  /*4550*/  IMAD R11, R18, R11, RZ ;  /* 0x0000000b120b7224 */ /* 0x000fe200078e02ff */
[----:B------:R-:W-:Y:S01]  /*4560*/  IADD3 R18, P0, PT, RZ, -R23, RZ ;  /* 0x80000017ff127210 */ /* 0x000fe20007f1e0ff */
[----:B------:R-:W-:-:S03]  /*4570*/  IMAD.MOV.U32 R33, RZ, RZ, RZ ;  /* 0x000000ffff217224 */ /* 0x000fc600078e00ff */
        /* <DEDUP_REMOVED lines=19> */
[----:B------:R-:W-:-:S05]  /*46b0*/  IMAD.X R11, R11, 0x1, ~R32, P0 ;  /* 0x000000010b0b7824 */ /* 0x000fca00000e0e20 */
[----:B------:R-:W-:-:S04]  /*46c0*/  ISETP.GE.U32.AND.EX P2, PT, R11, R25, PT, P2 ;  /* 0x000000190b00720c */ /* 0x000fc80003f46120 */
[----:B------:R-:W-:Y:S01]  /*46d0*/  SEL R17, R17, R12, P2 ;  /* 0x0000000c11117207 */ /* 0x000fe20001000000 */
[----:B------:R-:W-:-:S03]  /*46e0*/  IMAD.X R12, R11, 0x1, ~R25, P1 ;  /* 0x000000010b0c7824 */ /* 0x000fc600008e0e19 */
[----:B------:R-:W-:Y:S02]  /*46f0*/  ISETP.GE.U32.AND P0, PT, R17, R24, PT ;  /* 0x000000181100720c */ /* 0x000fe40003f06070 */
[----:B------:R-:W-:Y:S02]  /*4700*/  IADD3 R17, P1, PT, R18, 0x1, RZ ;  /* 0x0000000112117810 */ /* 0x000fe40007f3e0ff */
[----:B------:R-:W-:Y:S02]  /*4710*/  SEL R11, R12, R11, P2 ;  /* 0x0000000b0c0b7207 */ /* 0x000fe40001000000 */
[----:B------:R-:W-:Y:S01]  /*4720*/  SEL R18, R17, R18, P2 ;  /* 0x0000001211127207 */ /* 0x000fe20001000000 */
[----:B------:R-:W-:Y:S01]  /*4730*/  IMAD.X R17, RZ, RZ, R0, P1 ;  /* 0x000000ffff117224 */ /* 0x000fe200008e0600 */
[----:B------:R-:W-:Y:S02]  /*4740*/  ISETP.GE.U32.AND.EX P1, PT, R11, R25, PT, P0 ;  /* 0x000000190b00720c */ /* 0x000fe40003f26100 */
[----:B------:R-:W-:-:S02]  /*4750*/  IADD3 R11, P0, PT, R18, 0x1, RZ ;  /* 0x00000001120b7810 */ /* 0x000fc40007f1e0ff */
[----:B------:R-:W-:Y:S02]  /*4760*/  SEL R17, R17, R0, P2 ;  /* 0x0000000011117207 */ /* 0x000fe40001000000 */
[----:B------:R-:W-:Y:S02]  /*4770*/  SEL R11, R11, R18, P1 ;  /* 0x000000120b0b7207 */ /* 0x000fe40000800000 */
[----:B------:R-:W-:Y:S02]  /*4780*/  IADD3.X R0, PT, PT, RZ, R17, RZ, P0, !PT ;  /* 0x00000011ff007210 */ /* 0x000fe400007fe4ff */
[----:B------:R-:W-:Y:S01]  /*4790*/  LOP3.LUT R12, R13, R15, RZ, 0x3c, !PT ;  /* 0x0000000f0d0c7212 */ /* 0x000fe200078e3cff */
[----:B------:R-:W-:Y:S01]  /*47a0*/  IMAD.MOV.U32 R15, RZ, RZ, 0x0 ;  /* 0x00000000ff0f7424 */ /* 0x000fe200078e00ff */
[----:B------:R-:W-:Y:S02]  /*47b0*/  SEL R17, R0, R17, P1 ;  /* 0x0000001100117207 */ /* 0x000fe40000800000 */
        /* <DEDUP_REMOVED lines=9> */
[----:B------:R-:W-:Y:S06]  /*4850*/  RET.REL.NODEC R14 `(_ZN5flash32flash_fwd_splitkv_combine_kernelI23Flash_fwd_kernel_traitsILi256ELi64ELi64ELi4ELb0ELb0EN7cutlass6half_tE19Flash_kernel_traitsILi256ELi64ELi64ELi4ES3_EELi4ELi2ELb0EEEvNS_16Flash_fwd_paramsE) ;  /* 0xffffffb40ee87950 */ /* 0x000fec0003c3ffff */
.L_x_237:
        /* <DEDUP_REMOVED lines=10> */
.L_x_7453:


//--------------------- .text._ZN5flash32flash_fwd_splitkv_combine_kernelI23Flash_fwd_kernel_traitsILi256ELi64ELi64ELi4ELb0ELb0EN7cutlass6half_tE19Flash_kernel_traitsILi256ELi64ELi64ELi4ES3_EELi4ELi1ELb0EEEvNS_16Flash_fwd_paramsE --------------------------
	.section	.text._ZN5flash32flash_fwd_splitkv_combine_kernelI23Flash_fwd_kernel_traitsILi256ELi64ELi64ELi4ELb0ELb0EN7cutlass6half_tE19Flash_kernel_traitsILi256ELi64ELi64ELi4ES3_EELi4ELi1ELb0EEEvNS_16Flash_fwd_paramsE,"ax",@progbits
	.align	128
        .global         _ZN5flash32flash_fwd_splitkv_combine_kernelI23Flash_fwd_kernel_traitsILi256ELi64ELi64ELi4ELb0ELb0EN7cutlass6half_tE19Flash_kernel_traitsILi256ELi64ELi64ELi4ES3_EELi4ELi1ELb0EEEvNS_16Flash_fwd_paramsE
        .type           _ZN5flash32flash_fwd_splitkv_combine_kernelI23Flash_fwd_kernel_traitsILi256ELi64ELi64ELi4ELb0ELb0EN7cutlass6half_tE19Flash_kernel_traitsILi256ELi64ELi64ELi4ES3_EELi4ELi1ELb0EEEvNS_16Flash_fwd_paramsE,@function
        .size           _ZN5flash32flash_fwd_splitkv_combine_kernelI23Flash_fwd_kernel_traitsILi256ELi64ELi64ELi4ELb0ELb0EN7cutlass6half_tE19Flash_kernel_traitsILi256ELi64ELi64ELi4ES3_EELi4ELi1ELb0EEEvNS_16Flash_fwd_paramsE,(.L_x_7454 - _ZN5flash32flash_fwd_splitkv_combine_kernelI23Flash_fwd_kernel_traitsILi256ELi64ELi64ELi4ELb0ELb0EN7cutlass6half_tE19Flash_kernel_traitsILi256ELi64ELi64ELi4ES3_EELi4ELi1ELb0EEEvNS_16Flash_fwd_paramsE)
        .other          _ZN5flash32flash_fwd_splitkv_combine_kernelI23Flash_fwd_kernel_traitsILi256ELi64ELi64ELi4ELb0ELb0EN7cutlass6half_tE19Flash_kernel_traitsILi256ELi64ELi64ELi4ES3_EELi4ELi1ELb0EEEvNS_16Flash_fwd_paramsE,@"STO_CUDA_ENTRY STV_DEFAULT"
_ZN5flash32flash_fwd_splitkv_combine_kernelI23Flash_fwd_kernel_traitsILi256ELi64ELi64ELi4ELb0ELb0EN7cutlass6half_tE19Flash_kernel_traitsILi256ELi64ELi64ELi4ES3_EELi4ELi1ELb0EEEvNS_16Flash_fwd_paramsE:
.text._ZN5flash32flash_fwd_splitkv_combine_kernelI23Flash_fwd_kernel_traitsILi256ELi64ELi64ELi4ELb0ELb0EN7cutlass6half_tE19Flash_kernel_traitsILi256ELi64ELi64ELi4ES3_EELi4ELi1ELb0EEEvNS_16Flash_fwd_paramsE:
        /* <DEDUP_REMOVED lines=38> */
.L_x_238:
[----:B------:R-:W-:Y:S01]  /*0260*/  IMAD.U32 R19, RZ, RZ, UR16 ;  /* 0x00000010ff137e24 */ /* 0x000fe2000f8e00ff */
[----:B------:R-:W-:Y:S01]  /*0270*/  MOV R17, UR14 ;  /* 0x0000000e00117c02 */ /* 0x000fe20008000f00 */
[----:B------:R-:W-:Y:S01]  /*0280*/  IMAD.U32 R18, RZ, RZ, UR17 ;  /* 0x00000011ff127e24 */ /* 0x000fe2000f8e00ff */
[----:B------:R-:W-:Y:S02]  /*0290*/  MOV R16, UR9 ;  /* 0x0000000900107c02 */ /* 0x000fe40008000f00 */
[----:B------:R-:W-:Y:S02]  /*02a0*/  MOV R15, 0x2c0 ;  /* 0x000002c0000f7802 */ /* 0x000fe40000000f00 */
[----:B------:R-:W-:Y:S05]  /*02b0*/  CALL.REL.NOINC `($__internal_6_$__cuda_sm20_div_s64) ;  /* 0x0000004000347944 */ /* 0x000fea0003c00000 */
[----:B------:R-:W-:-:S07]  /*02c0*/  MOV R11, R12 ;  /* 0x0000000c000b7202 */ /* 0x000fce0000000f00 */
.L_x_239:
        /* <DEDUP_REMOVED lines=30> */
.L_x_241:
[----:B------:R-:W-:Y:S01]  /*04b0*/  IMAD.MOV.U32 R19, RZ, RZ, R10 ;  /* 0x000000ffff137224 */ /* 0x000fe200078e000a */
[----:B------:R-:W-:Y:S01]  /*04c0*/  MOV R17, R3 ;  /* 0x0000000300117202 */ /* 0x000fe20000000f00 */
[----:B------:R-:W-:Y:S01]  /*04d0*/  IMAD.MOV.U32 R18, RZ, RZ, R11 ;  /* 0x000000ffff127224 */ /* 0x000fe200078e000b */
[----:B------:R-:W-:Y:S02]  /*04e0*/  MOV R16, R0 ;  /* 0x0000000000107202 */ /* 0x000fe40000000f00 */
[----:B------:R-:W-:Y:S02]  /*04f0*/  MOV R15, 0x510 ;  /* 0x00000510000f7802 */ /* 0x000fe40000000f00 */
[----:B------:R-:W-:Y:S05]  /*0500*/  CALL.REL.NOINC `($__internal_6_$__cuda_sm20_div_s64) ;  /* 0x0000003c00a07944 */ /* 0x000fea0003c00000 */
[----:B------:R-:W-:Y:S02]  /*0510*/  MOV R4, R10 ;  /* 0x0000000a00047202 */ /* 0x000fe40000000f00 */
[----:B------:R-:W-:Y:S02]  /*0520*/  MOV R5, R12 ;  /* 0x0000000c00057202 */ /* 0x000fe40000000f00 */
.L_x_242:
[----:B------:R-:W-:Y:S05]  /*0530*/  BSYNC.RECONVERGENT B0 ;  /* 0x0000000000007941 */ /* 0x000fea0003800200 */
.L_x_240:
        /* <DEDUP_REMOVED lines=57> */
.L_x_244:
[----:B------:R-:W-:Y:S01]  /*08d0*/  IMAD.MOV.U32 R19, RZ, RZ, R3 ;  /* 0x000000ffff137224 */ /* 0x000fe200078e0003 */
[----:B------:R-:W-:Y:S01]  /*08e0*/  MOV R17, R8 ;  /* 0x0000000800117202 */ /* 0x000fe20000000f00 */
[----:B------:R-:W-:Y:S01]  /*08f0*/  IMAD.MOV.U32 R18, RZ, RZ, R0 ;  /* 0x000000ffff127224 */ /* 0x000fe200078e0000 */
[----:B------:R-:W-:Y:S02]  /*0900*/  MOV R16, R2 ;  /* 0x0000000200107202 */ /* 0x000fe40000000f00 */
[----:B------:R-:W-:Y:S02]  /*0910*/  MOV R15, 0x930 ;  /* 0x00000930000f7802 */ /* 0x000fe40000000f00 */
[----:B------:R-:W-:Y:S05]  /*0920*/  CALL.REL.NOINC `($__internal_6_$__cuda_sm20_div_s64) ;  /* 0x0000003800987944 */ /* 0x000fea0003c00000 */
[----:B------:R-:W-:Y:S02]  /*0930*/  MOV R11, R12 ;  /* 0x0000000c000b7202 */ /* 0x000fe40000000f00 */
.L_x_245:
[----:B------:R-:W-:Y:S05]  /*0940*/  BSYNC.RECONVERGENT B0 ;  /* 0x0000000000007941 */ /* 0x000fea0003800200 */
.L_x_243:
        /* <DEDUP_REMOVED lines=124> */
.L_x_247:
        /* <DEDUP_REMOVED lines=8> */
.L_x_248:
[----:B------:R-:W-:Y:S05]  /*1190*/  BSYNC.RECONVERGENT B0 ;  /* 0x0000000000007941 */ /* 0x000fea0003800200 */
.L_x_246:
        /* <DEDUP_REMOVED lines=58> */
.L_x_250:
[----:B------:R-:W-:Y:S01]  /*1540*/  IMAD.MOV.U32 R19, RZ, RZ, R4 ;  /* 0x000000ffff137224 */ /* 0x000fe200078e0004 */
[----:B------:R-:W-:Y:S01]  /*1550*/  MOV R18, R5 ;  /* 0x0000000500127202 */ /* 0x000fe20000000f00 */
[----:B------:R-:W-:Y:S01]  /*1560*/  IMAD.MOV.U32 R17, RZ, RZ, R6 ;  /* 0x000000ffff117224 */ /* 0x000fe200078e0006 */
[----:B------:R-:W-:Y:S02]  /*1570*/  MOV R15, 0x1590 ;  /* 0x00001590000f7802 */ /* 0x000fe40000000f00 */
[----:B------:R-:W-:Y:S05]  /*1580*/  CALL.REL.NOINC `($__internal_6_$__cuda_sm20_div_s64) ;  /* 0x0000002c00807944 */ /* 0x000fea0003c00000 */
[----:B------:R-:W-:Y:S02]  /*1590*/  MOV R26, R10 ;  /* 0x0000000a001a7202 */ /* 0x000fe40000000f00 */
[----:B------:R-:W-:Y:S02]  /*15a0*/  MOV R27, R12 ;  /* 0x0000000c001b7202 */ /* 0x000fe40000000f00 */
.L_x_251:
[----:B------:R-:W-:Y:S05]  /*15b0*/  BSYNC.RECONVERGENT B0 ;  /* 0x0000000000007941 */ /* 0x000fea0003800200 */
.L_x_249:
[----:B------:R-:W0:Y:S01]  /*15c0*/  LDCU UR5, c[0x0][0x434] ;  /* 0x00008680ff0577ac */ /* 0x000e220008000800 */
[----:B------:R-:W1:Y:S01]  /*15d0*/  S2R R20, SR_TID.X ;  /* 0x0000000000147919 */ /* 0x000e620000002100 */
[----:B------:R-:W2:Y:S01]  /*15e0*/  LDC R14, c[0x0][0x3e0] ;  /* 0x0000f800ff0e7b82 */ /* 0x000ea20000000800 */
[----:B------:R-:W-:Y:S01]  /*15f0*/  BSSY.RECONVERGENT B0, `(.L_x_252) ;  /* 0x0000046000007945 */ /* 0x000fe20003800200 */
[----:B------:R-:W3:Y:S01]  /*1600*/  LDCU UR18, c[0x0][0x534] ;  /* 0x0000a680ff1277ac */ /* 0x000ee20008000800 */
[----:B------:R-:W-:Y:S02]  /*1610*/  IMAD.MOV.U32 R12, RZ, RZ, -0x800000 ;  /* 0xff800000ff0c7424 */ /* 0x000fe400078e00ff */
[----:B------:R-:W-:Y:S01]  /*1620*/  IMAD.MOV.U32 R23, RZ, RZ, -0x800000 ;  /* 0xff800000ff177424 */ /* 0x000fe200078e00ff */
[----:B------:R-:W4:Y:S01]  /*1630*/  LDCU UR12, c[0x0][0x430] ;  /* 0x00008600ff0c77ac */ /* 0x000f220008000800 */
[----:B------:R-:W-:-:S04]  /*1640*/  USHF.R.S32.HI UR10, URZ, 0x1f, UR8 ;  /* 0x0000001fff0a7899 */ /* 0x000fc80008011408 */
[----:B------:R-:W-:Y:S01]  /*1650*/  ULOP3.LUT UR10, UR10, 0x1, URZ, 0xfc, !UPT ;  /* 0x000000010a0a7892 */ /* 0x000fe2000f8efcff */
[----:B0-----:R-:W-:-:S05]  /*1660*/  IMAD.U32 R5, RZ, RZ, UR5 ;  /* 0x00000005ff057e24 */ /* 0x001fca000f8e00ff */
[----:B------:R-:W-:Y:S01]  /*1670*/  IABS R5, R5 ;  /* 0x0000000500057213 */ /* 0x000fe20000000000 */
[----:B----4-:R-:W-:-:S03]  /*1680*/  UIMAD UR12, UR5, UR12, URZ ;  /* 0x0000000c050c72a4 */ /* 0x010fc6000f8e02ff */
        /* <DEDUP_REMOVED lines=25> */
[----:B------:R-:W-:Y:S02]  /*1820*/  @!P1 SHF.L.U32 R5, R20, 0x2, RZ ;  /* 0x0000000214059819 */ /* 0x000fe400000006ff */
[----:B0-----:R-:W-:Y:S02]  /*1830*/  @!P1 LEA R3, R9, R3, 0x18 ;  /* 0x0000000309039211 */ /* 0x001fe400078ec0ff */
[----:B------:R-:W-:-:S02]  /*1840*/  @!P1 MOV R9, 0x400 ;  /* 0x0000040000099802 */ /* 0x000fc40000000f00 */
[----:B------:R-:W-:Y:S01]  /*1850*/  @!P1 LOP3.LUT R5, R5, 0xc, RZ, 0xc0, !PT ;  /* 0x0000000c05059812 */ /* 0x000fe200078ec0ff */
[----:B------:R-:W-:Y:S01]  /*1860*/  @!P1 IMAD R3, R13, 0x14, R3 ;  /* 0x000000140d039824 */ /* 0x000fe200078e0203 */
[----:B-1----:R-:W-:-:S03]  /*1870*/  @!P1 LEA R4, R4, R9, 0x18 ;  /* 0x0000000904049211 */ /* 0x002fc600078ec0ff */
[----:B------:R-:W-:Y:S01]  /*1880*/  @P3 VIADD R16, R16, 0x1 ;  /* 0x0000000110103836 */ /* 0x000fe20000000000 */
[----:B------:R-:W-:Y:S01]  /*1890*/  SHF.R.U32.HI R9, RZ, 0x1, R20 ;  /* 0x00000001ff097819 */ /* 0x000fe20000011614 */
[----:B------:R-:W-:Y:S02]  /*18a0*/  @!P1 IMAD.IADD R5, R3, 0x1, R5 ;  /* 0x0000000103059824 */ /* 0x000fe400078e0205 */
[----:B------:R-:W-:Y:S01]  /*18b0*/  @!P2 IMAD.MOV R16, RZ, RZ, -R16 ;  /* 0x000000ffff10a224 */ /* 0x000fe200078e0a10 */
[----:B------:R-:W-:Y:S01]  /*18c0*/  @!P0 LOP3.LUT R16, RZ, UR5, RZ, 0x33, !PT ;  /* 0x00000005ff108c12 */ /* 0x000fe2000f8e33ff */
[----:B------:R-:W-:Y:S01]  /*18d0*/  @!P1 IMAD R4, R24, 0x14, R4 ;  /* 0x0000001418049824 */ /* 0x000fe200078e0204 */
[----:B---3--:R-:W-:-:S03]  /*18e0*/  ISETP.GE.AND P0, PT, R13, UR18, PT ;  /* 0x000000120d007c0c */ /* 0x008fc6000bf06270 */
[----:B------:R-:W-:Y:S01]  /*18f0*/  IMAD R10, R16, UR10, RZ ;  /* 0x0000000a100a7c24 */ /* 0x000fe2000f8e02ff */
[----:B------:R-:W0:Y:S01]  /*1900*/  LDCU.64 UR10, c[0x0][0x358] ;  /* 0x00006b00ff0a77ac */ /* 0x000e220008000a00 */
[----:B------:R-:W-:-:S03]  /*1910*/  @!P1 LEA R4, R9, R4, 0x2 ;  /* 0x0000000409049211 */ /* 0x000fc600078e10ff */
[----:B------:R-:W-:-:S05]  /*1920*/  IABS R17, R10 ;  /* 0x0000000a00117213 */ /* 0x000fca0000000000 */
[----:B------:R-:W-:Y:S01]  /*1930*/  VIADD R15, R17, UR4 ;  /* 0x00000004110f7c36 */ /* 0x000fe20008000000 */
[----:B--2---:R-:W-:Y:S06]  /*1940*/  @P0 BRA `(.L_x_253) ;  /* 0x0000000000400947 */ /* 0x004fec0003800000 */
        /* <DEDUP_REMOVED lines=16> */
.L_x_253:
[----:B0-----:R-:W-:Y:S05]  /*1a50*/  BSYNC.RECONVERGENT B0 ;  /* 0x0000000000007941 */ /* 0x001fea0003800200 */
.L_x_252:
[----:B-----5:R0:W-:Y:S01]  /*1a60*/  @!P1 STS [R5], R12 ;  /* 0x0000000c05009388 */ /* 0x0201e20000000800 */
[----:B------:R-:W-:Y:S01]  /*1a70*/  IABS R13, R14 ;  /* 0x0000000e000d7213 */ /* 0x000fe20000000000 */
[----:B------:R-:W2:Y:S01]  /*1a80*/  I2F.RP R28, R17 ;  /* 0x00000011001c7306 */ /* 0x000ea20000209400 */
[----:B------:R-:W-:Y:S01]  /*1a90*/  BAR.SYNC.DEFER_BLOCKING 0x0 ;  /* 0x0000000000007b1d */ /* 0x000fe20000010000 */
[----:B------:R-:W-:Y:S01]  /*1aa0*/  ISETP.NE.AND P5, PT, R10, RZ, PT ;  /* 0x000000ff0a00720c */ /* 0x000fe20003fa5270 */
[----:B------:R-:W-:-:S05]  /*1ab0*/  IMAD.MOV.U32 R22, RZ, RZ, 0x7f800000 ;  /* 0x7f800000ff167424 */ /* 0x000fca00078e00ff */
[----:B-1----:R-:W1:Y:S01]  /*1ac0*/  I2F.RP R18, R13 ;  /* 0x0000000d00127306 */ /* 0x002e620000209400 */
[----:B------:R-:W-:Y:S07]  /*1ad0*/  BSSY.RECONVERGENT B1, `(.L_x_254) ;  /* 0x000016b000017945 */ /* 0x000fee0003800200 */
[----:B--2---:R-:W2:Y:S01]  /*1ae0*/  MUFU.RCP R28, R28 ;  /* 0x0000001c001c7308 */ /* 0x004ea20000001000 */
[----:B0-----:R-:W-:-:S07]  /*1af0*/  IABS R5, R15 ;  /* 0x0000000f00057213 */ /* 0x001fce0000000000 */
[----:B-1----:R-:W0:Y:S01]  /*1b00*/  MUFU.RCP R18, R18 ;  /* 0x0000001200127308 */ /* 0x002e220000001000 */
[----:B------:R-:W1:Y:S01]  /*1b10*/  @!P1 LDS R23, [R4] ;  /* 0x0000000004179984 */ /* 0x000e620000000800 */
[----:B--2---:R-:W-:-:S06]  /*1b20*/  VIADD R28, R28, 0xffffffe ;  /* 0x0ffffffe1c1c7836 */ /* 0x004fcc0000000000 */
[----:B------:R-:W2:Y:S01]  /*1b30*/  F2I.FTZ.U32.TRUNC.NTZ R29, R28 ;  /* 0x0000001c001d7305 */ /* 0x000ea2000021f000 */
[----:B0-----:R-:W-:-:S07]  /*1b40*/  VIADD R18, R18, 0xffffffe ;  /* 0x0ffffffe12127836 */ /* 0x001fce0000000000 */
[----:B------:R-:W0:Y:S01]  /*1b50*/  F2I.FTZ.U32.TRUNC.NTZ R19, R18 ;  /* 0x0000001200137305 */ /* 0x000e22000021f000 */
[----:B--2---:R-:W-:Y:S02]  /*1b60*/  IMAD.MOV R11, RZ, RZ, -R29 ;  /* 0x000000ffff0b7224 */ /* 0x004fe400078e0a1d */
[----:B------:R-:W-:Y:S02]  /*1b70*/  HFMA2 R28, -RZ, RZ, 0, 0 ;  /* 0x00000000ff1c7431 */ /* 0x000fe400000001ff */
[----:B------:R-:W-:Y:S02]  /*1b80*/  IMAD R11, R11, R17, RZ ;  /* 0x000000110b0b7224 */ /* 0x000fe400078e02ff */
[----:B0-----:R-:W-:Y:S02]  /*1b90*/  IMAD.MOV R3, RZ, RZ, -R19 ;  /* 0x000000ffff037224 */ /* 0x001fe400078e0a13 */
[----:B------:R-:W-:Y:S02]  /*1ba0*/  IMAD.MOV.U32 R18, RZ, RZ, RZ ;  /* 0x000000ffff127224 */ /* 0x000fe400078e00ff */
[----:B------:R-:W-:Y:S01]  /*1bb0*/  IMAD R12, R3, R13, RZ ;  /* 0x0000000d030c7224 */ /* 0x000fe200078e02ff */
[----:B-1----:R-:W0:Y:S01]  /*1bc0*/  SHFL.BFLY PT, R4, R23, 0x1, 0x1f ;  /* 0x0c201f0017047f89 */ /* 0x002e2200000e0000 */
[----:B------:R-:W-:Y:S01]  /*1bd0*/  IMAD.HI.U32 R11, R29, R11, R28 ;  /* 0x0000000b1d0b7227 */ /* 0x000fe200078e001c */
[----:B------:R-:W-:-:S03]  /*1be0*/  IABS R3, R10 ;  /* 0x0000000a00037213 */ /* 0x000fc60000000000 */
[----:B------:R-:W-:-:S04]  /*1bf0*/  IMAD.HI.U32 R12, R19, R12, R18 ;  /* 0x0000000c130c7227 */ /* 0x000fc800078e0012 */
[----:B------:R-:W-:Y:S02]  /*1c00*/  IMAD.MOV R3, RZ, RZ, -R3 ;  /* 0x000000ffff037224 */ /* 0x000fe400078e0a03 */
[----:B------:R-:W-:-:S04]  /*1c10*/  IMAD.HI.U32 R19, R11, R5, RZ ;  /* 0x000000050b137227 */ /* 0x000fc800078e00ff */
[----:B------:R-:W-:-:S04]  /*1c20*/  IMAD.HI.U32 R12, R12, R5, RZ ;  /* 0x000000050c0c7227 */ /* 0x000fc800078e00ff */
[----:B------:R-:W-:Y:S02]  /*1c30*/  IMAD R3, R19, R3, R5 ;  /* 0x0000000313037224 */ /* 0x000fe400078e0205 */
[----:B------:R-:W-:Y:S01]  /*1c40*/  IMAD.MOV R11, RZ, RZ, -R12 ;  /* 0x000000ffff0b7224 */ /* 0x000fe200078e0a0c */
[----:B0-----:R-:W-:-:S03]  /*1c50*/  FMNMX.FTZ R4, R4, R23, !PT ;  /* 0x0000001704047209 */ /* 0x001fc60007810000 */
[----:B------:R-:W-:Y:S01]  /*1c60*/  IMAD R11, R13, R11, R5 ;  /* 0x0000000b0d0b7224 */ /* 0x000fe200078e0205 */
[----:B------:R-:W-:Y:S02]  /*1c70*/  ISETP.GT.U32.AND P1, PT, R17, R3, PT ;  /* 0x000000031100720c */ /* 0x000fe40003f24070 */
[----:B------:R-:W-:-:S04]  /*1c80*/  FSETP.NEU.FTZ.AND P0, PT, R4, -INF , PT ;  /* 0xff8000000400780b */ /* 0x000fc80003f1d000 */
[----:B------:R-:W-:Y:S02]  /*1c90*/  FSEL R4, R4, RZ, P0 ;  /* 0x000000ff04047208 */ /* 0x000fe40000000000 */
[----:B------:R-:W-:-:S03]  /*1ca0*/  ISETP.GT.U32.AND P0, PT, R13, R11, PT ;  /* 0x0000000b0d00720c */ /* 0x000fc60003f04070 */
[----:B------:R-:W-:Y:S02]  /*1cb0*/  FADD.FTZ R18, -R4, R23 ;  /* 0x0000001704127221 */ /* 0x000fe40000010100 */
[----:B------:R-:W-:Y:S01]  /*1cc0*/  @!P1 IMAD.IADD R3, R3, 0x1, -R17 ;  /* 0x0000000103039824 */ /* 0x000fe200078e0a11 */
[----:B------:R-:W-:Y:S01]  /*1cd0*/  @!P1 IADD3 R19, PT, PT, R19, 0x1, RZ ;  /* 0x0000000113139810 */ /* 0x000fe20007ffe0ff */
[----:B------:R-:W-:-:S03]  /*1ce0*/  FMUL.FTZ R18, R18, 1.4426950216293334961 ;  /* 0x3fb8aa3b12127820 */ /* 0x000fc60000410000 */
[-C--:B------:R-:W-:Y:S02]  /*1cf0*/  ISETP.GE.U32.AND P2, PT, R3, R17.reuse, PT ;  /* 0x000000110300720c */ /* 0x080fe40003f46070 */
[----:B------:R-:W-:Y:S01]  /*1d00*/  LOP3.LUT R3, R15, R17, RZ, 0x3c, !PT ;  /* 0x000000110f037212 */ /* 0x000fe200078e3cff */
[----:B------:R-:W0:Y:S01]  /*1d10*/  MUFU.EX2 R18, R18 ;  /* 0x0000001200127308 */ /* 0x000e220000000800 */
[----:B------:R-:W-:Y:S01]  /*1d20*/  @!P0 IMAD.IADD R11, R11, 0x1, -R13 ;  /* 0x000000010b0b8824 */ /* 0x000fe200078e0a0d */
[----:B------:R-:W-:Y:S01]  /*1d30*/  LOP3.LUT R15, R15, R14, RZ, 0x3c, !PT ;  /* 0x0000000e0f0f7212 */ /* 0x000fe200078e3cff */
[----:B------:R-:W-:Y:S01]  /*1d40*/  @!P0 VIADD R12, R12, 0x1 ;  /* 0x000000010c0c8836 */ /* 0x000fe20000000000 */
[----:B------:R-:W-:Y:S02]  /*1d50*/  ISETP.NE.AND P0, PT, R14, RZ, PT ;  /* 0x000000ff0e00720c */ /* 0x000fe40003f05270 */
[----:B------:R-:W-:Y:S02]  /*1d60*/  ISETP.GE.U32.AND P4, PT, R11, R13, PT ;  /* 0x0000000d0b00720c */ /* 0x000fe40003f86070 */
[----:B------:R-:W-:-:S02]  /*1d70*/  ISETP.GE.AND P3, PT, R3, RZ, PT ;  /* 0x000000ff0300720c */ /* 0x000fc40003f66270 */
[----:B------:R-:W-:Y:S01]  /*1d80*/  @P2 VIADD R19, R19, 0x1 ;  /* 0x0000000113132836 */ /* 0x000fe20000000000 */
[----:B------:R-:W-:Y:S02]  /*1d90*/  ISETP.GE.AND P2, PT, R15, RZ, PT ;  /* 0x000000ff0f00720c */ /* 0x000fe40003f46270 */
[----:B------:R-:W-:Y:S01]  /*1da0*/  SHF.R.S32.HI R13, RZ, 0x1f, R10 ;  /* 0x0000001fff0d7819 */ /* 0x000fe2000001140a */
[----:B0-----:R-:W0:Y:S05]  /*1db0*/  SHFL.BFLY PT, R5, R18, 0x1, 0x1f ;  /* 0x0c201f0012057f89 */ /* 0x001e2a00000e0000 */
[----:B------:R-:W-:Y:S02]  /*1dc0*/  @P4 VIADD R12, R12, 0x1 ;  /* 0x000000010c0c4836 */ /* 0x000fe40000000000 */
[----:B------:R-:W-:-:S02]  /*1dd0*/  @!P3 IADD3 R19, PT, PT, -R19, RZ, RZ ;  /* 0x000000ff1313b210 */ /* 0x000fc40007ffe1ff */
[----:B------:R-:W-:Y:S01]  /*1de0*/  ISETP.NE.AND P3, PT, R16, RZ, PT ;  /* 0x000000ff1000720c */ /* 0x000fe20003f65270 */
[----:B------:R-:W-:Y:S01]  /*1df0*/  @!P2 IMAD.MOV R12, RZ, RZ, -R12 ;  /* 0x000000ffff0ca224 */ /* 0x000fe200078e0a0c */
[----:B------:R-:W-:Y:S02]  /*1e00*/  @!P0 LOP3.LUT R12, RZ, R14, RZ, 0x33, !PT ;  /* 0x0000000eff0c8212 */ /* 0x000fe400078e33ff */
[----:B------:R-:W-:Y:S02]  /*1e10*/  LOP3.LUT P0, RZ, R20, 0x3f9, RZ, 0xc0, !PT ;  /* 0x000003f914ff7812 */ /* 0x000fe4000780c0ff */
[----:B------:R-:W-:Y:S01]  /*1e20*/  @!P5 LOP3.LUT R19, RZ, R17, RZ, 0x33, !PT ;  /* 0x00000011ff13d212 */ /* 0x000fe200078e33ff */
[----:B------:R-:W-:Y:S01]  /*1e30*/  IMAD R12, R12, UR13, RZ ;  /* 0x0000000d0c0c7c24 */ /* 0x000fe2000f8e02ff */
[----:B------:R-:W-:Y:S02]  /*1e40*/  SEL R3, RZ, 0x1, !P3 ;  /* 0x00000001ff037807 */ /* 0x000fe40005800000 */
[----:B------:R-:W-:-:S02]  /*1e50*/  ISETP.LT.U32.AND P2, PT, R26, R19, PT ;  /* 0x000000131a00720c */ /* 0x000fc40003f41070 */
[----:B------:R-:W-:Y:S01]  /*1e60*/  LOP3.LUT R3, R13, R3, RZ, 0xfc, !PT ;  /* 0x000000030d037212 */ /* 0x000fe200078efcff */
[----:B0-----:R-:W-:-:S04]  /*1e70*/  FADD.FTZ R5, R18, R5 ;  /* 0x0000000512057221 */ /* 0x001fc80000010000 */
[----:B------:R-:W-:Y:S01]  /*1e80*/  IMAD R3, R3, R12, RZ ;  /* 0x0000000c03037224 */ /* 0x000fe200078e02ff */
[----:B------:R-:W-:-:S13]  /*1e90*/  FSETP.NE.FTZ.AND P1, PT, R5, RZ, PT ;  /* 0x000000ff0500720b */ /* 0x000fda0003f35000 */
        /* <DEDUP_REMOVED lines=58> */
.L_x_257:
[----:B------:R-:W-:Y:S01]  /*2240*/  LEA.HI R25, R20, UR15, RZ, 0x1f ;  /* 0x0000000f14197c11 */ /* 0x000fe2000f8ff8ff */
[----:B------:R-:W-:Y:S01]  /*2250*/  IMAD.MOV.U32 R18, RZ, RZ, RZ ;  /* 0x000000ffff127224 */ /* 0x000fe200078e00ff */
[----:B------:R-:W-:Y:S02]  /*2260*/  MOV R17, R28 ;  /* 0x0000001c00117202 */ /* 0x000fe40000000f00 */
[----:B------:R-:W-:Y:S01]  /*2270*/  MOV R15, 0x22a0 ;  /* 0x000022a0000f7802 */ /* 0x000fe20000000f00 */
[----:B------:R-:W-:Y:S02]  /*2280*/  IMAD.MOV.U32 R19, RZ, RZ, R25 ;  /* 0x000000ffff137224 */ /* 0x000fe400078e0019 */
[----:B------:R-:W-:Y:S05]  /*2290*/  CALL.REL.NOINC `($__internal_6_$__cuda_sm20_div_s64) ;  /* 0x00000020003c7944 */ /* 0x000fea0003c00000 */
[----:B------:R-:W-:Y:S02]  /*22a0*/  IADD3 R9, PT, PT, -R10, RZ, RZ ;  /* 0x000000ff0a097210 */ /* 0x000fe40007ffe1ff */
[----:B------:R-:W-:-:S03]  /*22b0*/  MOV R29, R12 ;  /* 0x0000000c001d7202 */ /* 0x000fc60000000f00 */
[----:B------:R-:W-:Y:S01]  /*22c0*/  IMAD R25, R28, R9, R25 ;  /* 0x000000091c197224 */ /* 0x000fe200078e0219 */
[----:B------:R-:W-:-:S07]  /*22d0*/  MOV R28, R10 ;  /* 0x0000000a001c7202 */ /* 0x000fce0000000f00 */
.L_x_258:
        /* <DEDUP_REMOVED lines=61> */
.L_x_260:
[----:B------:R-:W-:Y:S01]  /*26b0*/  IMAD.MOV.U32 R19, RZ, RZ, R28 ;  /* 0x000000ffff137224 */ /* 0x000fe200078e001c */
[----:B------:R-:W-:Y:S01]  /*26c0*/  MOV R18, R29 ;  /* 0x0000001d00127202 */ /* 0x000fe20000000f00 */
[----:B------:R-:W-:Y:S01]  /*26d0*/  IMAD.MOV.U32 R17, RZ, RZ, R32 ;  /* 0x000000ffff117224 */ /* 0x000fe200078e0020 */
[----:B------:R-:W-:Y:S02]  /*26e0*/  MOV R15, 0x2700 ;  /* 0x00002700000f7802 */ /* 0x000fe40000000f00 */
[----:B------:R-:W-:Y:S05]  /*26f0*/  CALL.REL.NOINC `($__internal_6_$__cuda_sm20_div_s64) ;  /* 0x0000001c00247944 */ /* 0x000fea0003c00000 */
[----:B------:R-:W-:Y:S02]  /*2700*/  IADD3 R11, PT, PT, -R10, RZ, RZ ;  /* 0x000000ff0a0b7210 */ /* 0x000fe40007ffe1ff */
[----:B------:R-:W-:-:S03]  /*2710*/  MOV R9, R10 ;  /* 0x0000000a00097202 */ /* 0x000fc60000000f00 */
[----:B------:R-:W-:Y:S02]  /*2720*/  IMAD R28, R11, R32, R28 ;  /* 0x000000200b1c7224 */ /* 0x000fe400078e021c */
.L_x_261:
[----:B------:R-:W-:Y:S05]  /*2730*/  BSYNC.RECONVERGENT B0 ;  /* 0x0000000000007941 */ /* 0x000fea0003800200 */
.L_x_259:
        /* <DEDUP_REMOVED lines=160> */
.L_x_256:
[----:B------:R-:W0:Y:S01]  /*3140*/  LDC.64 R2, c[0x0][0x420] ;  /* 0x00010800ff027b82 */ /* 0x000e220000000a00 */
[----:B------:R-:W-:-:S05]  /*3150*/  IADD3 R9, PT, PT, R9, UR15, RZ ;  /* 0x0000000f09097c10 */ /* 0x000fca000fffe0ff */
[----:B0-----:R-:W-:-:S05]  /*3160*/  IMAD.WIDE.U32 R2, R9, 0x4, R2 ;  /* 0x0000000409027825 */ /* 0x001fca00078e0002 */
[----:B------:R1:W-:Y:S02]  /*3170*/  STG.E desc[UR10][R2.64], R22 ;  /* 0x0000001602007986 */ /* 0x0003e4000c10190a */
.L_x_255:
[----:B------:R-:W-:Y:S05]  /*3180*/  BSYNC.RECONVERGENT B1 ;  /* 0x0000000000017941 */ /* 0x000fea0003800200 */
.L_x_254:
        /* <DEDUP_REMOVED lines=13> */
[----:B--2---:R-:W-:Y:S01]  /*3260*/  LEA R0, R0, R2, 0x18 ;  /* 0x0000000200007211 */ /* 0x004fe200078ec0ff */
[----:B------:R-:W-:-:S04]  /*3270*/  IMAD.SHL.U32 R2, R20, 0x2, RZ ;  /* 0x0000000214027824 */ /* 0x000fc800078e00ff */
[----:B------:R-:W-:Y:S01]  /*3280*/  IMAD R0, R3, 0x14, R0 ;  /* 0x0000001403007824 */ /* 0x000fe200078e0200 */
[----:B------:R-:W-:-:S04]  /*3290*/  LOP3.LUT R2, R2, 0x7fc, RZ, 0xc0, !PT ;  /* 0x000007fc02027812 */ /* 0x000fc800078ec0ff */
[----:B------:R-:W-:-:S05]  /*32a0*/  IADD3 R0, PT, PT, R0, R2, RZ ;  /* 0x0000000200007210 */ /* 0x000fca0007ffe0ff */
[----:B0-----:R2:W-:Y:S02]  /*32b0*/  STS [R0], R4 ;  /* 0x0000000400007388 */ /* 0x0015e40000000800 */
.L_x_263:
[----:B------:R-:W-:Y:S05]  /*32c0*/  BSYNC.RECONVERGENT B0 ;  /* 0x0000000000007941 */ /* 0x000fea0003800200 */
.L_x_262:
        /* <DEDUP_REMOVED lines=46> */
.L_x_274:
        /* <DEDUP_REMOVED lines=11> */
.L_x_267:
[----:B------:R-:W-:Y:S05]  /*3660*/  BSYNC.RECONVERGENT B0 ;  /* 0x0000000000007941 */ /* 0x000fea0003800200 */
.L_x_266:
        /* <DEDUP_REMOVED lines=21> */
.L_x_269:
[----:B------:R-:W-:Y:S05]  /*37c0*/  BSYNC.RECONVERGENT B0 ;  /* 0x0000000000007941 */ /* 0x000fea0003800200 */
.L_x_268:
        /* <DEDUP_REMOVED lines=21> */
.L_x_271:
[----:B------:R-:W-:Y:S05]  /*3920*/  BSYNC.RECONVERGENT B0 ;  /* 0x0000000000007941 */ /* 0x000fea0003800200 */
.L_x_270:
        /* <DEDUP_REMOVED lines=20> */
.L_x_273:
[----:B------:R-:W-:Y:S05]  /*3a70*/  BSYNC.RECONVERGENT B0 ;  /* 0x0000000000007941 */ /* 0x000fea0003800200 */
.L_x_272:
        /* <DEDUP_REMOVED lines=15> */
.L_x_265:
        /* <DEDUP_REMOVED lines=13> */
.L_x_277:
        /* <DEDUP_REMOVED lines=16> */
.L_x_276:
[----:B------:R-:W-:Y:S05]  /*3d40*/  BSYNC.RECONVERGENT B0 ;  /* 0x0000000000007941 */ /* 0x000fea0003800200 */
.L_x_275:
        /* <DEDUP_REMOVED lines=12> */
.L_x_264:
        /* <DEDUP_REMOVED lines=88> */
        .weak           $__internal_6_$__cuda_sm20_div_s64
        .type           $__internal_6_$__cuda_sm20_div_s64,@function
        .size           $__internal_6_$__cuda_sm20_div_s64,(.L_x_7454 - $__internal_6_$__cuda_sm20_div_s64)
$__internal_6_$__cuda_sm20_div_s64:
        /* <DEDUP_REMOVED lines=86> */
[----:B------:R-:W-:Y:S06]  /*48f0*/  RET.REL.NODEC R16 `(_ZN5flash32flash_fwd_splitkv_combine_kernelI23Flash_fwd_kernel_traitsILi256ELi64ELi64ELi4ELb0ELb0EN7cutlass6half_tE19Flash_kernel_traitsILi256ELi64ELi64ELi4ES3_EELi4ELi1ELb0EEEvNS_16Flash_fwd_paramsE) ;  /* 0xffffffb410c07950 */ /* 0x000fec0003c3ffff */
.L_x_278:
        /* <DEDUP_REMOVED lines=16> */
.L_x_7454:


//--------------------- .text._ZN5flash32flash_fwd_splitkv_combine_kernelI23Flash_fwd_kernel_traitsILi256ELi64ELi64ELi4ELb0ELb0EN7cutlass6half_tE19Flash_kernel_traitsILi256ELi64ELi64ELi4ES3_EELi4ELi7ELb1EEEvNS_16Flash_fwd_paramsE --------------------------
	.section	.text._ZN5flash32flash_fwd_splitkv_combine_kernelI23Flash_fwd_kernel_traitsILi256ELi64ELi64ELi4ELb0ELb0EN7cutlass6half_tE19Flash_kernel_traitsILi256ELi64ELi64ELi4ES3_EELi4ELi7ELb1EEEvNS_16Flash_fwd_paramsE,"ax",@progbits
	.align	128
        .global         _ZN5flash32flash_fwd_splitkv_combine_kernelI23Flash_fwd_kernel_traitsILi256ELi64ELi64ELi4ELb0ELb0EN7cutlass6half_tE19Flash_kernel_traitsILi256ELi64ELi64ELi4ES3_EELi4ELi7ELb1EEEvNS_16Flash_fwd_paramsE
        .type           _ZN5flash32flash_fwd_splitkv_combine_kernelI23Flash_fwd_kernel_traitsILi256ELi64ELi64ELi4ELb0ELb0EN7cutlass6half_tE19Flash_kernel_traitsILi256ELi64ELi64ELi4ES3_EELi4ELi7ELb1EEEvNS_16Flash_fwd_paramsE,@function
        .size           _ZN5flash32flash_fwd_splitkv_combine_kernelI23Flash_fwd_kernel_traitsILi256ELi64ELi64ELi4ELb0ELb0EN7cutlass6half_tE19Flash_kernel_traitsILi256ELi64ELi64ELi4ES3_EELi4ELi7ELb1EEEvNS_16Flash_fwd_paramsE,(.L_x_7455 - _ZN5flash32flash_fwd_splitkv_combine_kernelI23Flash_fwd_kernel_traitsILi256ELi64ELi64ELi4ELb0ELb0EN7cutlass6half_tE19Flash_kernel_traitsILi256ELi64ELi64ELi4ES3_EELi4ELi7ELb1EEEvNS_16Flash_fwd_paramsE)
        .other          _ZN5flash32flash_fwd_splitkv_combine_kernelI23Flash_fwd_kernel_traitsILi256ELi64ELi64ELi4ELb0ELb0EN7cutlass6half_tE19Flash_kernel_traitsILi256ELi64ELi64ELi4ES3_EELi4ELi7ELb1EEEvNS_16Flash_fwd_paramsE,@"STO_CUDA_ENTRY STV_DEFAULT"
_ZN5flash32flash_fwd_splitkv_combine_kernelI23Flash_fwd_kernel_traitsILi256ELi64ELi64ELi4ELb0ELb0EN7cutlass6half_tE19Flash_kernel_traitsILi256ELi64ELi64ELi4ES3_EELi4ELi7ELb1EEEvNS_16Flash_fwd_paramsE:
.text._ZN5flash32flash_fwd_splitkv_combine_kernelI23Flash_fwd_kernel_traitsILi256ELi64ELi64ELi4ELb0ELb0EN7cutlass6half_tE19Flash_kernel_traitsILi256ELi64ELi64ELi4ES3_EELi4ELi7ELb1EEEvNS_16Flash_fwd_paramsE:
        /* <DEDUP_REMOVED lines=38> */
.L_x_279:
[----:B------:R-:W-:Y:S01]  /*0260*/  IMAD.U32 R16, RZ, RZ, UR20 ;  /* 0x00000014ff107e24 */ /* 0x000fe2000f8e00ff */
[----:B------:R-:W-:Y:S01]  /*0270*/  MOV R14, UR18 ;  /* 0x00000012000e7c02 */ /* 0x000fe20008000f00 */
[----:B------:R-:W-:Y:S01]  /*0280*/  IMAD.U32 R15, RZ, RZ, UR14 ;  /* 0x0000000eff0f7e24 */ /* 0x000fe2000f8e00ff */
[----:B------:R-:W-:Y:S02]  /*0290*/  MOV R13, UR5 ;  /* 0x00000005000d7c02 */ /* 0x000fe40008000f00 */
[----:B------:R-:W-:Y:S02]  /*02a0*/  MOV R12, 0x2c0 ;  /* 0x000002c0000c7802 */ /* 0x000fe40000000f00 */
[----:B------:R-:W-:Y:S05]  /*02b0*/  CALL.REL.NOINC `($__internal_7_$__cuda_sm20_div_s64) ;  /* 0x0000004000ac7944 */ /* 0x000fea0003c00000 */
[----:B------:R-:W-:Y:S02]  /*02c0*/  MOV R16, R0 ;  /* 0x0000000000107202 */ /* 0x000fe40000000f00 */
[----:B------:R-:W-:-:S07]  /*02d0*/  MOV R17, R15 ;  /* 0x0000000f00117202 */ /* 0x000fce0000000f00 */
.L_x_280:
        /* <DEDUP_REMOVED lines=30> */
.L_x_282:
[----:B------:R-:W-:Y:S02]  /*04c0*/  MOV R15, R17 ;  /* 0x00000011000f7202 */ /* 0x000fe40000000f00 */
[----:B------:R-:W-:Y:S02]  /*04d0*/  MOV R12, 0x4f0 ;  /* 0x000004f0000c7802 */ /* 0x000fe40000000f00 */
[----:B------:R-:W-:Y:S05]  /*04e0*/  CALL.REL.NOINC `($__internal_7_$__cuda_sm20_div_s64) ;  /* 0x0000004000207944 */ /* 0x000fea0003c00000 */
[----:B------:R-:W-:Y:S02]  /*04f0*/  MOV R6, R0 ;  /* 0x0000000000067202 */ /* 0x000fe40000000f00 */
[----:B------:R-:W-:Y:S02]  /*0500*/  MOV R7, R15 ;  /* 0x0000000f00077202 */ /* 0x000fe40000000f00 */
.L_x_283:
[----:B------:R-:W-:Y:S05]  /*0510*/  BSYNC.RECONVERGENT B0 ;  /* 0x0000000000007941 */ /* 0x000fea0003800200 */
.L_x_281:
        /* <DEDUP_REMOVED lines=59> */
.L_x_285:
[----:B------:R-:W-:Y:S01]  /*08d0*/  IMAD.MOV.U32 R16, RZ, RZ, R14 ;  /* 0x000000ffff107224 */ /* 0x000fe200078e000e */
[----:B------:R-:W-:Y:S01]  /*08e0*/  MOV R14, R10 ;  /* 0x0000000a000e7202 */ /* 0x000fe20000000f00 */
[----:B------:R-:W-:Y:S01]  /*08f0*/  IMAD.MOV.U32 R15, RZ, RZ, R13 ;  /* 0x000000ffff0f7224 */ /* 0x000fe200078e000d */
[----:B------:R-:W-:Y:S02]  /*0900*/  MOV R13, R4 ;  /* 0x00000004000d7202 */ /* 0x000fe40000000f00 */
[----:B------:R-:W-:Y:S02]  /*0910*/  MOV R12, 0x930 ;  /* 0x00000930000c7802 */ /* 0x000fe40000000f00 */
[----:B------:R-:W-:Y:S05]  /*0920*/  CALL.REL.NOINC `($__internal_7_$__cuda_sm20_div_s64) ;  /* 0x0000003c00107944 */ /* 0x000fea0003c00000 */
[----:B------:R-:W-:Y:S02]  /*0930*/  MOV R14, R0 ;  /* 0x00000000000e7202 */ /* 0x000fe40000000f00 */
.L_x_286:
[----:B------:R-:W-:Y:S05]  /*0940*/  BSYNC.RECONVERGENT B0 ;  /* 0x0000000000007941 */ /* 0x000fea0003800200 */
.L_x_284:
        /* <DEDUP_REMOVED lines=125> */
.L_x_288:
[----:B------:R-:W-:Y:S01]  /*1120*/  IMAD.MOV.U32 R16, RZ, RZ, R14 ;  /* 0x000000ffff107224 */ /* 0x000fe200078e000e */
[----:B------:R-:W-:Y:S01]  /*1130*/  MOV R14, R9 ;  /* 0x00000009000e7202 */ /* 0x000fe20000000f00 */
[----:B------:R-:W-:Y:S01]  /*1140*/  IMAD.MOV.U32 R13, RZ, RZ, R3 ;  /* 0x000000ffff0d7224 */ /* 0x000fe200078e0003 */
[----:B------:R-:W-:Y:S02]  /*1150*/  MOV R12, 0x1170 ;  /* 0x00001170000c7802 */ /* 0x000fe40000000f00 */
[----:B------:R-:W-:Y:S05]  /*1160*/  CALL.REL.NOINC `($__internal_7_$__cuda_sm20_div_s64) ;  /* 0x0000003400007944 */ /* 0x000fea0003c00000 */
[----:B------:R-:W-:Y:S02]  /*1170*/  MOV R34, R0 ;  /* 0x0000000000227202 */ /* 0x000fe40000000f00 */
[----:B------:R-:W-:Y:S02]  /*1180*/  MOV R35, R15 ;  /* 0x0000000f00237202 */ /* 0x000fe40000000f00 */
.L_x_289:
[----:B------:R-:W-:Y:S05]  /*1190*/  BSYNC.RECONVERGENT B0 ;  /* 0x0000000000007941 */ /* 0x000fea0003800200 */
.L_x_287:
        /* <DEDUP_REMOVED lines=57> */
.L_x_291:
[----:B------:R-:W-:Y:S01]  /*1530*/  IMAD.MOV.U32 R16, RZ, RZ, R6 ;  /* 0x000000ffff107224 */ /* 0x000fe200078e0006 */
[----:B------:R-:W-:Y:S01]  /*1540*/  MOV R15, R7 ;  /* 0x00000007000f7202 */ /* 0x000fe20000000f00 */
[----:B------:R-:W-:Y:S01]  /*1550*/  IMAD.MOV.U32 R14, RZ, RZ, R8 ;  /* 0x000000ffff0e7224 */ /* 0x000fe200078e0008 */
[----:B------:R-:W-:Y:S02]  /*1560*/  MOV R12, 0x1580 ;  /* 0x00001580000c7802 */ /* 0x000fe40000000f00 */
[----:B------:R-:W-:Y:S05]  /*1570*/  CALL.REL.NOINC `($__internal_7_$__cuda_sm20_div_s64) ;  /* 0x0000002c00fc7944 */ /* 0x000fea0003c00000 */
[----:B------:R-:W-:Y:S02]  /*1580*/  MOV R28, R0 ;  /* 0x00000000001c7202 */ /* 0x000fe40000000f00 */
[----:B------:R-:W-:Y:S02]  /*1590*/  MOV R29, R15 ;  /* 0x0000000f001d7202 */ /* 0x000fe40000000f00 */
.L_x_292:
[----:B------:R-:W-:Y:S05]  /*15a0*/  BSYNC.RECONVERGENT B0 ;  /* 0x0000000000007941 */ /* 0x000fea0003800200 */
.L_x_290:
        /* <DEDUP_REMOVED lines=34> */
[----:B------:R-:W-:Y:S01]  /*17d0*/  IMAD.MOV.U32 R16, RZ, RZ, -0x800000 ;  /* 0xff800000ff107424 */ /* 0x000fe200078e00ff */
[----:B------:R-:W-:Y:S01]  /*17e0*/  @!P3 IADD3.X R25, PT, PT, RZ, RZ, RZ, P0, !PT ;  /* 0x000000ffff19b210 */ /* 0x000fe200007fe4ff */
[----:B------:R-:W-:Y:S01]  /*17f0*/  @!P4 IMAD R2, R2, UR14, R27 ;  /* 0x0000000e0202cc24 */ /* 0x000fe2000f8e021b */
[----:B-1----:R-:W-:Y:S01]  /*1800*/  @!P4 LEA R12, P1, R26, R12, 0x2 ;  /* 0x0000000c1a0cc211 */ /* 0x002fe200078210ff */
[----:B------:R-:W-:Y:S01]  /*1810*/  @!P3 IMAD.WIDE.U32 R24, R0, UR20, R24 ;  /* 0x000000140018bc25 */ /* 0x000fe2000f8e0018 */
[----:B---3--:R-:W-:Y:S01]  /*1820*/  @!P5 LEA R14, P2, R30, R14, 0x2 ;  /* 0x0000000e1e0ed211 */ /* 0x008fe200078410ff */
[----:B--2---:R-:W2:Y:S01]  /*1830*/  @!P6 LDG.E R16, desc[UR10][R32.64] ;  /* 0x0000000a2010e981 */ /* 0x004ea2000c1e1900 */
[----:B------:R-:W-:Y:S01]  /*1840*/  @!P4 LEA.HI.X R13, R26, R13, R2, 0x2, P1 ;  /* 0x0000000d1a0dc211 */ /* 0x000fe200008f1402 */
[----:B------:R-:W-:Y:S02]  /*1850*/  @!P5 IMAD R22, R11, UR14, R31 ;  /* 0x0000000e0b16dc24 */ /* 0x000fe4000f8e021f */
[----:B------:R-:W-:Y:S01]  /*1860*/  @!P3 IMAD R0, R0, UR14, R25 ;  /* 0x0000000e0000bc24 */ /* 0x000fe2000f8e0219 */
[----:B----4-:R-:W-:Y:S01]  /*1870*/  @!P3 LEA R6, P0, R24, R6, 0x2 ;  /* 0x000000061806b211 */ /* 0x010fe200078010ff */
[----:B------:R-:W-:Y:S01]  /*1880*/  IMAD.MOV.U32 R2, RZ, RZ, -0x800000 ;  /* 0xff800000ff027424 */ /* 0x000fe200078e00ff */
[----:B------:R-:W-:Y:S01]  /*1890*/  @!P5 LEA.HI.X R15, R30, R15, R22, 0x2, P2 ;  /* 0x0000000f1e0fd211 */ /* 0x000fe200010f1416 */
[----:B------:R-:W-:Y:S01]  /*18a0*/  IMAD.MOV.U32 R11, RZ, RZ, -0x800000 ;  /* 0xff800000ff0b7424 */ /* 0x000fe200078e00ff */
[----:B------:R-:W-:Y:S01]  /*18b0*/  @!P3 LEA.HI.X R7, R24, R7, R0, 0x2, P0 ;  /* 0x000000071807b211 */ /* 0x000fe200000f1400 */
[----:B------:R-:W-:-:S02]  /*18c0*/  IMAD.MOV.U32 R0, RZ, RZ, -0x800000 ;  /* 0xff800000ff007424 */ /* 0x000fc400078e00ff */
        /* <DEDUP_REMOVED lines=15> */
[----:B------:R-:W-:Y:S02]  /*19c0*/  MOV R24, 0xff800000 ;  /* 0xff80000000187802 */ /* 0x000fe40000000f00 */
[C---:B------:R-:W-:Y:S01]  /*19d0*/  @!P2 SHF.L.U32 R21, R18.reuse, 0x2, RZ ;  /* 0x000000021215a819 */ /* 0x040fe200000006ff */
[C---:B------:R-:W-:Y:S02]  /*19e0*/  @!P1 IMAD.SHL.U32 R17, R18.reuse, 0x4, RZ ;  /* 0x0000000412119824 */ /* 0x040fe400078e00ff */
[----:B0-----:R-:W-:-:S03]  /*19f0*/  @!P0 IMAD.SHL.U32 R14, R18, 0x4, RZ ;  /* 0x00000004120e8824 */ /* 0x001fc600078e00ff */
[----:B------:R-:W-:Y:S02]  /*1a00*/  @!P1 LOP3.LUT R17, R17, 0xc, RZ, 0xc0, !PT ;  /* 0x0000000c11119812 */ /* 0x000fe400078ec0ff */
[----:B-1----:R-:W-:Y:S01]  /*1a10*/  @!P0 LOP3.LUT R13, R14, 0xc, RZ, 0xc0, !PT ;  /* 0x0000000c0e0d8812 */ /* 0x002fe200078ec0ff */
[----:B-----5:R-:W-:Y:S01]  /*1a20*/  ULEA UR4, UR4, UR5, 0x18 ;  /* 0x0000000504047291 */ /* 0x020fe2000f8ec0ff */
[----:B------:R-:W-:Y:S01]  /*1a30*/  @!P2 LOP3.LUT R7, R21, 0xc, RZ, 0xc0, !PT ;  /* 0x0000000c1507a812 */ /* 0x000fe200078ec0ff */
[----:B------:R-:W-:-:S04]  /*1a40*/  HFMA2 R14, -RZ, RZ, 0, 0 ;  /* 0x00000000ff0e7431 */ /* 0x000fc800000001ff */
[----:B------:R-:W-:Y:S01]  /*1a50*/  LEA R15, R19, UR4, 0x2 ;  /* 0x00000004130f7c11 */ /* 0x000fe2000f8e10ff */
[----:B------:R-:W-:Y:S01]  /*1a60*/  @!P2 VIADD R7, R7, UR4 ;  /* 0x000000040707ac36 */ /* 0x000fe20008000000 */
[----:B------:R-:W-:Y:S01]  /*1a70*/  @!P1 IADD3 R17, PT, PT, R17, UR4, RZ ;  /* 0x0000000411119c10 */ /* 0x000fe2000fffe0ff */
[----:B------:R-:W-:Y:S02]  /*1a80*/  @!P0 VIADD R13, R13, UR4 ;  /* 0x000000040d0d8c36 */ /* 0x000fe40008000000 */
[C---:B------:R-:W-:Y:S02]  /*1a90*/  IMAD R15, R20.reuse, 0x14, R15 ;  /* 0x00000014140f7824 */ /* 0x040fe400078e020f */
[C---:B------:R-:W-:Y:S02]  /*1aa0*/  @!P2 IMAD R7, R20.reuse, 0x14, R7 ;  /* 0x000000141407a824 */ /* 0x040fe400078e0207 */
[C---:B------:R-:W-:Y:S02]  /*1ab0*/  @!P1 IMAD R6, R20.reuse, 0x14, R17 ;  /* 0x0000001414069824 */ /* 0x040fe400078e0211 */
[----:B------:R-:W-:Y:S01]  /*1ac0*/  @!P0 IMAD R13, R20, 0x14, R13 ;  /* 0x00000014140d8824 */ /* 0x000fe200078e020d */
[----:B------:R-:W-:-:S04]  /*1ad0*/  SHF.R.U32.HI R20, RZ, 0x5, R18 ;  /* 0x00000005ff147819 */ /* 0x000fc80000011612 */
[----:B------:R-:W-:Y:S01]  /*1ae0*/  LEA R12, R20, UR4, 0x2 ;  /* 0x00000004140c7c11 */ /* 0x000fe2000f8e10ff */
[----:B------:R-:W-:-:S04]  /*1af0*/  USHF.R.S32.HI UR4, URZ, 0x1f, UR21 ;  /* 0x0000001fff047899 */ /* 0x000fc80008011415 */
[----:B------:R-:W-:Y:S01]  /*1b00*/  IMAD R25, R27, 0x14, R12 ;  /* 0x000000141b197824 */ /* 0x000fe200078e020c */
[----:B------:R-:W-:Y:S01]  /*1b10*/  ULOP3.LUT UR4, UR4, 0x1, URZ, 0xfc, !UPT ;  /* 0x0000000104047892 */ /* 0x000fe2000f8efcff */
[----:B--2---:R-:W-:Y:S04]  /*1b20*/  @!P3 STS [R15], R16 ;  /* 0x000000100f00b388 */ /* 0x004fe80000000800 */
[----:B---3--:R-:W-:Y:S04]  /*1b30*/  @!P2 STS [R7+0x280], R2 ;  /* 0x000280020700a388 */ /* 0x008fe80000000800 */
[----:B----4-:R-:W-:Y:S04]  /*1b40*/  @!P1 STS [R6+0x500], R11 ;  /* 0x0005000b06009388 */ /* 0x010fe80000000800 */
[----:B------:R0:W-:Y:S01]  /*1b50*/  @!P0 STS [R13+0x780], R0 ;  /* 0x000780000d008388 */ /* 0x0001e20000000800 */
[----:B------:R-:W-:Y:S08]  /*1b60*/  BAR.SYNC.DEFER_BLOCKING 0x0 ;  /* 0x0000000000007b1d */ /* 0x000ff00000010000 */
[----:B0-----:R-:W0:Y:S01]  /*1b70*/  LDC R0, c[0x0][0x434] ;  /* 0x00010d00ff007b82 */ /* 0x001e220000000800 */
[----:B------:R-:W-:Y:S04]  /*1b80*/  @!P4 LDS R26, [R25] ;  /* 0x00000000191ac984 */ /* 0x000fe80000000800 */
[----:B------:R-:W-:Y:S04]  /*1b90*/  @!P4 LDS R23, [R25+0x280] ;  /* 0x000280001917c984 */ /* 0x000fe80000000800 */
[----:B------:R-:W1:Y:S04]  /*1ba0*/  @!P4 LDS R24, [R25+0x500] ;  /* 0x000500001918c984 */ /* 0x000e680000000800 */
[----:B------:R-:W2:Y:S01]  /*1bb0*/  @!P4 LDS R22, [R25+0x780] ;  /* 0x000780001916c984 */ /* 0x000ea20000000800 */
[----:B0-----:R-:W-:-:S04]  /*1bc0*/  IABS R6, R0 ;  /* 0x0000000000067213 */ /* 0x001fc80000000000 */
[----:B------:R-:W0:Y:S08]  /*1bd0*/  I2F.RP R17, R6 ;  /* 0x0000000600117306 */ /* 0x000e300000209400 */
[----:B0-----:R-:W0:Y:S01]  /*1be0*/  MUFU.RCP R15, R17 ;  /* 0x00000011000f7308 */ /* 0x001e220000001000 */
[----:B-1----:R-:W-:-:S04]  /*1bf0*/  FMNMX3.FTZ R7, R26, R23, R24, !PT ;  /* 0x000000171a077276 */ /* 0x002fc80007810018 */
[----:B--2---:R-:W-:-:S05]  /*1c00*/  FMNMX.FTZ R2, R7, R22, !PT ;  /* 0x0000001607027209 */ /* 0x004fca0007810000 */
[----:B------:R-:W1:Y:S01]  /*1c10*/  SHFL.BFLY PT, R7, R2, 0x10, 0x1f ;  /* 0x0e001f0002077f89 */ /* 0x000e6200000e0000 */
[----:B0-----:R-:W-:-:S06]  /*1c20*/  VIADD R15, R15, 0xffffffe ;  /* 0x0ffffffe0f0f7836 */ /* 0x001fcc0000000000 */
[----:B------:R-:W0:Y:S01]  /*1c30*/  F2I.FTZ.U32.TRUNC.NTZ R15, R15 ;  /* 0x0000000f000f7305 */ /* 0x000e22000021f000 */
[----:B-1----:R-:W-:Y:S01]  /*1c40*/  FMNMX.FTZ R7, R2, R7, !PT ;  /* 0x0000000702077209 */ /* 0x002fe20007810000 */
[----:B0-----:R-:W-:-:S04]  /*1c50*/  IMAD.MOV R2, RZ, RZ, -R15 ;  /* 0x000000ffff027224 */ /* 0x001fc800078e0a0f */
[----:B------:R-:W0:Y:S01]  /*1c60*/  SHFL.BFLY PT, R16, R7, 0x8, 0x1f ;  /* 0x0d001f0007107f89 */ /* 0x000e2200000e0000 */
[----:B------:R-:W-:Y:S01]  /*1c70*/  IMAD R11, R2, R6, RZ ;  /* 0x00000006020b7224 */ /* 0x000fe200078e02ff */
[----:B------:R-:W-:Y:S02]  /*1c80*/  IABS R2, R5 ;  /* 0x0000000500027213 */ /* 0x000fe40000000000 */
[----:B------:R-:W-:Y:S01]  /*1c90*/  LOP3.LUT R5, R5, R0, RZ, 0x3c, !PT ;  /* 0x0000000005057212 */ /* 0x000fe200078e3cff */
[----:B------:R-:W-:-:S03]  /*1ca0*/  IMAD.HI.U32 R14, R15, R11, R14 ;  /* 0x0000000b0f0e7227 */ /* 0x000fc600078e000e */
[----:B------:R-:W-:Y:S01]  /*1cb0*/  ISETP.GE.AND P1, PT, R5, RZ, PT ;  /* 0x000000ff0500720c */ /* 0x000fe20003f26270 */
[----:B------:R-:W-:-:S04]  /*1cc0*/  IMAD.MOV.U32 R17, RZ, RZ, R2 ;  /* 0x000000ffff117224 */ /* 0x000fc800078e0002 */
[----:B------:R-:W-:-:S04]  /*1cd0*/  IMAD.HI.U32 R2, R14, R17, RZ ;  /* 0x000000110e027227 */ /* 0x000fc800078e00ff */
[----:B------:R-:W-:-:S04]  /*1ce0*/  IMAD.MOV R11, RZ, RZ, -R2 ;  /* 0x000000ffff0b7224 */ /* 0x000fc800078e0a02 */
        /* <DEDUP_REMOVED lines=20> */
[----:B------:R-:W-:Y:S01]  /*1e30*/  @!P0 IMAD.IADD R17, R17, 0x1, -R6 ;  /* 0x0000000111118824 */ /* 0x000fe200078e0a06 */
[----:B------:R-:W-:Y:S02]  /*1e40*/  @!P0 IADD3 R2, PT, PT, R2, 0x1, RZ ;  /* 0x0000000102028810 */ /* 0x000fe40007ffe0ff */
        /* <DEDUP_REMOVED lines=9> */
[----:B------:R-:W-:Y:S02]  /*1ee0*/  IMAD.MOV.U32 R5, RZ, RZ, R2 ;  /* 0x000000ffff057224 */ /* 0x000fe400078e0002 */
[----:B--2---:R-:W-:Y:S02]  /*1ef0*/  FADD.FTZ R14, R6, R7 ;  /* 0x00000007060e7221 */ /* 0x004fe40000010000 */
[----:B------:R-:W-:Y:S01]  /*1f00*/  @!P1 IMAD.MOV R5, RZ, RZ, -R5 ;  /* 0x000000ffff059224 */ /* 0x000fe200078e0a05 */
[----:B------:R-:W-:-:S02]  /*1f10*/  @!P0 LOP3.LUT R5, RZ, R0, RZ, 0x33, !PT ;  /* 0x00000000ff058212 */ /* 0x000fc400078e33ff */
[----:B------:R-:W1:Y:S03]  /*1f20*/  SHFL.BFLY PT, R7, R14, 0x10, 0x1f ;  /* 0x0e001f000e077f89 */ /* 0x000e6600000e0000 */
[----:B------:R-:W-:Y:S01]  /*1f30*/  IMAD R6, R5, UR4, RZ ;  /* 0x0000000405067c24 */ /* 0x000fe2000f8e02ff */
[----:B------:R-:W2:Y:S04]  /*1f40*/  LDCU UR4, c[0x0][0x430] ;  /* 0x00008600ff0477ac */ /* 0x000ea80008000800 */
[----:B------:R-:W-:Y:S02]  /*1f50*/  IABS R15, R6 ;  /* 0x00000006000f7213 */ /* 0x000fe40000000000 */
[----:B------:R-:W-:-:S02]  /*1f60*/  ISETP.NE.AND P5, PT, R6, RZ, PT ;  /* 0x000000ff0600720c */ /* 0x000fc40003fa5270 */
[----:B------:R-:W3:Y:S01]  /*1f70*/  I2F.RP R19, R15 ;  /* 0x0000000f00137306 */ /* 0x000ee20000209400 */
[----:B0-----:R-:W-:-:S07]  /*1f80*/  IABS R2, R11 ;  /* 0x0000000b00027213 */ /* 0x001fce0000000000 */
[----:B------:R-:W0:Y:S01]  /*1f90*/  I2F.RP R16, R2 ;  /* 0x0000000200107306 */ /* 0x000e220000209400 */
[----:B-1----:R-:W-:-:S05]  /*1fa0*/  FADD.FTZ R7, R14, R7 ;  /* 0x000000070e077221 */ /* 0x002fca0000010000 */
[----:B------:R-:W1:Y:S02]  /*1fb0*/  SHFL.BFLY PT, R12, R7, 0x8, 0x1f ;  /* 0x0d001f00070c7f89 */ /* 0x000e6400000e0000 */
[----:B---3--:R-:W3:Y:S08]  /*1fc0*/  MUFU.RCP R32, R19 ;  /* 0x0000001300207308 */ /* 0x008ef00000001000 */
[----:B0-----:R-:W0:Y:S01]  /*1fd0*/  MUFU.RCP R30, R16 ;  /* 0x00000010001e7308 */ /* 0x001e220000001000 */
[----:B---3--:R-:W-:-:S07]  /*1fe0*/  IADD3 R32, PT, PT, R32, 0xffffffe, RZ ;  /* 0x0ffffffe20207810 */ /* 0x008fce0007ffe0ff */
[----:B------:R-:W3:Y:S01]  /*1ff0*/  F2I.FTZ.U32.TRUNC.NTZ R33, R32 ;  /* 0x0000002000217305 */ /* 0x000ee2000021f000 */
[----:B-1----:R-:W-:Y:S01]  /*2000*/  FADD.FTZ R12, R7, R12 ;  /* 0x0000000c070c7221 */ /* 0x002fe20000010000 */
[----:B0-----:R-:W-:-:S04]  /*2010*/  VIADD R30, R30, 0xffffffe ;  /* 0x0ffffffe1e1e7836 */ /* 0x001fc80000000000 */
[----:B------:R-:W0:Y:S02]  /*2020*/  SHFL.BFLY PT, R17, R12, 0x4, 0x1f ;  /* 0x0c801f000c117f89 */ /* 0x000e2400000e0000 */
[----:B------:R-:W1:Y:S01]  /*2030*/  F2I.FTZ.U32.TRUNC.NTZ R31, R30 ;  /* 0x0000001e001f7305 */ /* 0x000e62000021f000 */
[----:B---3--:R-:W-:Y:S01]  /*2040*/  IMAD.MOV R14, RZ, RZ, -R33 ;  /* 0x000000ffff0e7224 */ /* 0x008fe200078e0a21 */
[----:B------:R-:W-:-:S03]  /*2050*/  MOV R32, RZ ;  /* 0x000000ff00207202 */ /* 0x000fc60000000f00 */
[----:B------:R-:W-:Y:S02]  /*2060*/  IMAD R21, R14, R15, RZ ;  /* 0x0000000f0e157224 */ /* 0x000fe400078e02ff */
[----:B-1----:R-:W-:Y:S02]  /*2070*/  IMAD.MOV R7, RZ, RZ, -R31 ;  /* 0x000000ffff077224 */ /* 0x002fe400078e0a1f */
[----:B------:R-:W-:Y:S02]  /*2080*/  IMAD.MOV.U32 R30, RZ, RZ, RZ ;  /* 0x000000ffff1e7224 */ /* 0x000fe400078e00ff */
[----:B------:R-:W-:Y:S02]  /*2090*/  IMAD R7, R7, R2, RZ ;  /* 0x0000000207077224 */ /* 0x000fe400078e02ff */
[----:B------:R-:W-:-:S04]  /*20a0*/  IMAD.HI.U32 R21, R33, R21, R32 ;  /* 0x0000001521157227 */ /* 0x000fc800078e0020 */
[----:B0-----:R-:W-:Y:S01]  /*20b0*/  FADD.FTZ R17, R12, R17 ;  /* 0x000000110c117221 */ /* 0x001fe20000010000 */
[----:B------:R-:W-:-:S04]  /*20c0*/  VIADD R12, R15, UR17 ;  /* 0x000000110f0c7c36 */ /* 0x000fc80008000000 */
[----:B------:R-:W0:Y:S01]  /*20d0*/  SHFL.BFLY PT, R16, R17, 0x2, 0x1f ;  /* 0x0c401f0011107f89 */ /* 0x000e2200000e0000 */
[----:B------:R-:W-:Y:S01]  /*20e0*/  IMAD.HI.U32 R19, R31, R7, R30 ;  /* 0x000000071f137227 */ /* 0x000fe200078e001e */
[----:B------:R-:W-:Y:S02]  /*20f0*/  IABS R30, R6 ;  /* 0x00000006001e7213 */ /* 0x000fe40000000000 */
[----:B------:R-:W-:-:S03]  /*2100*/  IABS R14, R12 ;  /* 0x0000000c000e7213 */ /* 0x000fc60000000000 */
[----:B------:R-:W-:Y:S02]  /*2110*/  IMAD.MOV R30, RZ, RZ, -R30 ;  /* 0x000000ffff1e7224 */ /* 0x000fe400078e0a1e */
[----:B------:R-:W-:-:S04]  /*2120*/  IMAD.HI.U32 R21, R21, R14, RZ ;  /* 0x0000000e15157227 */ /* 0x000fc800078e00ff */
[----:B------:R-:W-:Y:S02]  /*2130*/  IMAD R30, R21, R30, R14 ;  /* 0x0000001e151e7224 */ /* 0x000fe400078e020e */
[----:B------:R-:W-:-:S03]  /*2140*/  IMAD.HI.U32 R19, R19, R14, RZ ;  /* 0x0000000e13137227 */ /* 0x000fc600078e00ff */
[----:B------:R-:W-:Y:S02]  /*2150*/  ISETP.GT.U32.AND P3, PT, R15, R30, PT ;  /* 0x0000001e0f00720c */ /* 0x000fe40003f64070 */
[----:B------:R-:W-:Y:S01]  /*2160*/  IADD3 R7, PT, PT, -R19, RZ, RZ ;  /* 0x000000ff13077210 */ /* 0x000fe20007ffe1ff */
[----:B0-----:R-:W-:-:S04]  /*2170*/  FADD.FTZ R16, R17, R16 ;  /* 0x0000001011107221 */ /* 0x001fc80000010000 */
[----:B------:R-:W-:Y:S01]  /*2180*/  IMAD R31, R2, R7, R14 ;  /* 0x00000007021f7224 */ /* 0x000fe200078e020e */
[C---:B------:R-:W-:Y:S01]  /*2190*/  LOP3.LUT R14, R12.reuse, R15, RZ, 0x3c, !PT ;  /* 0x0000000f0c0e7212 */ /* 0x040fe200078e3cff */
[----:B------:R-:W0:Y:S01]  /*21a0*/  LDC.U8 R7, c[0x0][0x549] ;  /* 0x00015240ff077b82 */ /* 0x000e220000000000 */
[----:B------:R-:W-:Y:S01]  /*21b0*/  LOP3.LUT R12, R12, R11, RZ, 0x3c, !PT ;  /* 0x0000000b0c0c7212 */ /* 0x000fe200078e3cff */
[----:B------:R-:W1:Y:S01]  /*21c0*/  SHFL.BFLY PT, R17, R16, 0x1, 0x1f ;  /* 0x0c201f0010117f89 */ /* 0x000e6200000e0000 */
[----:B------:R-:W-:Y:S01]  /*21d0*/  ISETP.GT.U32.AND P1, PT, R2, R31, PT ;  /* 0x0000001f0200720c */ /* 0x000fe20003f24070 */
[----:B------:R-:W-:Y:S01]  /*21e0*/  @!P3 IMAD.IADD R30, R30, 0x1, -R15 ;  /* 0x000000011e1eb824 */ /* 0x000fe200078e0a0f */
[----:B------:R-:W-:Y:S01]  /*21f0*/  ISETP.GE.AND P0, PT, R14, RZ, PT ;  /* 0x000000ff0e00720c */ /* 0x000fe20003f06270 */
[----:B------:R-:W-:Y:S01]  /*2200*/  @!P3 VIADD R21, R21, 0x1 ;  /* 0x000000011515b836 */ /* 0x000fe20000000000 */
[----:B------:R-:W-:Y:S02]  /*2210*/  ISETP.GE.AND P3, PT, R12, RZ, PT ;  /* 0x000000ff0c00720c */ /* 0x000fe40003f66270 */
[----:B------:R-:W-:-:S07]  /*2220*/  ISETP.GE.U32.AND P2, PT, R30, R15, PT ;  /* 0x0000000f1e00720c */ /* 0x000fce0003f46070 */
[----:B------:R-:W-:Y:S02]  /*2230*/  @!P1 IMAD.IADD R31, R31, 0x1, -R2 ;  /* 0x000000011f1f9824 */ /* 0x000fe400078e0a02 */
[----:B------:R-:W-:Y:S01]  /*2240*/  @!P1 VIADD R19, R19, 0x1 ;  /* 0x0000000113139836 */ /* 0x000fe20000000000 */
[----:B------:R-:W-:Y:S02]  /*2250*/  ISETP.NE.AND P1, PT, R11, RZ, PT ;  /* 0x000000ff0b00720c */ /* 0x000fe40003f25270 */
[----:B------:R-:W-:Y:S02]  /*2260*/  ISETP.GE.U32.AND P4, PT, R31, R2, PT ;  /* 0x000000021f00720c */ /* 0x000fe40003f86070 */
[----:B------:R-:W-:Y:S01]  /*2270*/  @P2 IADD3 R21, PT, PT, R21, 0x1, RZ ;  /* 0x0000000115152810 */ /* 0x000fe20007ffe0ff */
[----:B-1----:R-:W-:-:S04]  /*2280*/  FADD.FTZ R17, R16, R17 ;  /* 0x0000001110117221 */ /* 0x002fc80000010000 */
[----:B------:R-:W-:Y:S02]  /*2290*/  IMAD.MOV.U32 R31, RZ, RZ, R21 ;  /* 0x000000ffff1f7224 */ /* 0x000fe400078e0015 */
[----:B------:R-:W-:Y:S01]  /*22a0*/  IMAD.MOV.U32 R21, RZ, RZ, 0x7f800000 ;  /* 0x7f800000ff157424 */ /* 0x000fe200078e00ff */
[----:B------:R-:W-:Y:S02]  /*22b0*/  FSETP.NE.FTZ.AND P2, PT, R17, RZ, PT ;  /* 0x000000ff1100720b */ /* 0x000fe40003f55000 */
[----:B------:R-:W-:Y:S01]  /*22c0*/  @!P0 IADD3 R31, PT, PT, -R31, RZ, RZ ;  /* 0x000000ff1f1f8210 */ /* 0x000fe20007ffe1ff */
[----:B------:R-:W-:Y:S01]  /*22d0*/  @P4 VIADD R19, R19, 0x1 ;  /* 0x0000000113134836 */ /* 0x000fe20000000000 */
[----:B0-----:R-:W-:Y:S02]  /*22e0*/  ISETP.NE.AND P0, PT, R7, RZ, PT ;  /* 0x000000ff0700720c */ /* 0x001fe40003f05270 */
[----:B------:R-:W-:Y:S01]  /*22f0*/  ISETP.NE.AND P4, PT, R5, RZ, PT ;  /* 0x000000ff0500720c */ /* 0x000fe20003f85270 */
[----:B------:R-:W-:Y:S01]  /*2300*/  @!P3 IMAD.MOV R19, RZ, RZ, -R19 ;  /* 0x000000ffff13b224 */ /* 0x000fe200078e0a13 */
[----:B------:R-:W-:-:S02]  /*2310*/  @!P1 LOP3.LUT R19, RZ, R11, RZ, 0x33, !PT ;  /* 0x0000000bff139212 */ /* 0x000fc400078e33ff */
[----:B------:R-:W-:Y:S02]  /*2320*/  LOP3.LUT P1, RZ, R18, 0x39f, RZ, 0xc0, !PT ;  /* 0x0000039f12ff7812 */ /* 0x000fe4000782c0ff */
[----:B------:R-:W-:Y:S01]  /*2330*/  @!P5 LOP3.LUT R31, RZ, R15, RZ, 0x33, !PT ;  /* 0x0000000fff1fd212 */ /* 0x000fe200078e33ff */
[----:B------:R-:W0:Y:S01]  /*2340*/  @P2 MUFU.LG2 R2, R17 ;  /* 0x0000001100022308 */ /* 0x000e220000000c00 */
[----:B------:R-:W-:Y:S02]  /*2350*/  SEL R14, R0, 0x1, !P0 ;  /* 0x00000001000e7807 */ /* 0x000fe40004000000 */
[----:B------:R-:W-:Y:S02]  /*2360*/  SEL R12, RZ, 0x1, !P4 ;  /* 0x00000001ff0c7807 */ /* 0x000fe40006000000 */
[----:B------:R-:W-:Y:S02]  /*2370*/  SHF.R.S32.HI R7, RZ, 0x1f, R6 ;  /* 0x0000001fff077819 */ /* 0x000fe40000011406 */
[----:B------:R-:W-:-:S02]  /*2380*/  ISETP.LT.U32.AND P0, PT, R28, R31, PT ;  /* 0x0000001f1c00720c */ /* 0x000fc40003f01070 */
[----:B------:R-:W-:Y:S02]  /*2390*/  SHF.R.S32.HI R5, RZ, 0x1f, R31 ;  /* 0x0000001fff057819 */ /* 0x000fe4000001141f */
        /* <DEDUP_REMOVED lines=60> */
.L_x_296:
[----:B------:R-:W-:Y:S01]  /*2760*/  IMAD.MOV.U32 R16, RZ, RZ, R30 ;  /* 0x000000ffff107224 */ /* 0x000fe200078e001e */
[----:B------:R-:W-:Y:S01]  /*2770*/  MOV R15, RZ ;  /* 0x000000ff000f7202 */ /* 0x000fe20000000f00 */
[----:B------:R-:W-:Y:S01]  /*2780*/  IMAD.MOV.U32 R14, RZ, RZ, R32 ;  /* 0x000000ffff0e7224 */ /* 0x000fe200078e0020 */
[----:B------:R-:W-:Y:S02]  /*2790*/  MOV R12, 0x27b0 ;  /* 0x000027b0000c7802 */ /* 0x000fe40000000f00 */
[----:B------:R-:W-:Y:S05]  /*27a0*/  CALL.REL.NOINC `($__internal_7_$__cuda_sm20_div_s64) ;  /* 0x0000001c00707944 */ /* 0x000fea0003c00000 */
[----:B------:R-:W-:Y:S02]  /*27b0*/  IADD3 R13, PT, PT, -R0, RZ, RZ ;  /* 0x000000ff000d7210 */ /* 0x000fe40007ffe1ff */
[----:B------:R-:W-:-:S03]  /*27c0*/  MOV R31, R15 ;  /* 0x0000000f001f7202 */ /* 0x000fc60000000f00 */
[----:B------:R-:W-:Y:S01]  /*27d0*/  IMAD R2, R32, R13, R30 ;  /* 0x0000000d20027224 */ /* 0x000fe200078e021e */
[----:B------:R-:W-:-:S07]  /*27e0*/  MOV R30, R0 ;  /* 0x00000000001e7202 */ /* 0x000fce0000000f00 */
.L_x_297:
        /* <DEDUP_REMOVED lines=60> */
.L_x_299:
[----:B------:R-:W-:Y:S01]  /*2bb0*/  IMAD.MOV.U32 R16, RZ, RZ, R30 ;  /* 0x000000ffff107224 */ /* 0x000fe200078e001e */
[----:B------:R-:W-:Y:S01]  /*2bc0*/  MOV R15, R31 ;  /* 0x0000001f000f7202 */ /* 0x000fe20000000f00 */
[----:B------:R-:W-:Y:S01]  /*2bd0*/  IMAD.MOV.U32 R14, RZ, RZ, R32 ;  /* 0x000000ffff0e7224 */ /* 0x000fe200078e0020 */
[----:B------:R-:W-:Y:S02]  /*2be0*/  MOV R12, 0x2c00 ;  /* 0x00002c00000c7802 */ /* 0x000fe40000000f00 */
[----:B------:R-:W-:Y:S05]  /*2bf0*/  CALL.REL.NOINC `($__internal_7_$__cuda_sm20_div_s64) ;  /* 0x00000018005c7944 */ /* 0x000fea0003c00000 */
[----:B------:R-:W-:-:S05]  /*2c00*/  IADD3 R31, PT, PT, -R0, RZ, RZ ;  /* 0x000000ff001f7210 */ /* 0x000fca0007ffe1ff */
[----:B------:R-:W-:Y:S02]  /*2c10*/  IMAD R31, R31, R32, R30 ;  /* 0x000000201f1f7224 */ /* 0x000fe400078e021e */
.L_x_300:
[----:B------:R-:W-:Y:S05]  /*2c20*/  BSYNC.RECONVERGENT B0 ;  /* 0x0000000000007941 */ /* 0x000fea0003800200 */
.L_x_298:
        /* <DEDUP_REMOVED lines=161> */
.L_x_295:
[----:B------:R-:W0:Y:S01]  /*3640*/  LDC.64 R2, c[0x0][0x420] ;  /* 0x00010800ff027b82 */ /* 0x000e220000000a00 */
[----:B------:R-:W-:-:S05]  /*3650*/  IADD3 R0, PT, PT, R20, UR19, RZ ;  /* 0x0000001314007c10 */ /* 0x000fca000fffe0ff */
[----:B0-----:R-:W-:-:S05]  /*3660*/  IMAD.WIDE.U32 R2, R0, 0x4, R2 ;  /* 0x0000000400027825 */ /* 0x001fca00078e0002 */
[----:B------:R1:W-:Y:S02]  /*3670*/  STG.E desc[UR10][R2.64], R21 ;  /* 0x0000001502007986 */ /* 0x0003e4000c10190a */
.L_x_294:
[----:B------:R-:W-:Y:S05]  /*3680*/  BSYNC.RECONVERGENT B1 ;  /* 0x0000000000017941 */ /* 0x000fea0003800200 */
.L_x_293:
[----:B------:R-:W2:Y:S01]  /*3690*/  LDCU UR6, c[0x0][0x534] ;  /* 0x0000a680ff0677ac */ /* 0x000ea20008000800 */
[C---:B------:R-:W-:Y:S01]  /*36a0*/  LOP3.LUT R0, R27.reuse, 0x40, RZ, 0xfc, !PT ;  /* 0x000000401b007812 */ /* 0x040fe200078efcff */
[----:B------:R-:W-:Y:S01]  /*36b0*/  IMAD.SHL.U32 R11, R18, 0x4, RZ ;  /* 0x00000004120b7824 */ /* 0x000fe200078e00ff */
[----:B01----:R-:W-:Y:S01]  /*36c0*/  LOP3.LUT R2, R27, 0x20, RZ, 0xfc, !PT ;  /* 0x000000201b027812 */ /* 0x003fe200078efcff */
[----:B------:R-:W-:-:S03]  /*36d0*/  IMAD.MOV.U32 R9, RZ, RZ, RZ ;  /* 0x000000ffff097224 */ /* 0x000fc600078e00ff */
[----:B------:R-:W-:Y:S02]  /*36e0*/  LOP3.LUT R11, R11, 0x7c, RZ, 0xc0, !PT ;  /* 0x0000007c0b0b7812 */ /* 0x000fe400078ec0ff */
[C---:B--2---:R-:W-:Y:S01]  /*36f0*/  ISETP.GE.AND P3, PT, R27.reuse, UR6, PT ;  /* 0x000000061b007c0c */ /* 0x044fe2000bf66270 */
[----:B------:R-:W-:Y:S01]  /*3700*/  UISETP.GE.AND UP0, UPT, UR6, 0x1, UPT ;  /* 0x000000010600788c */ /* 0x000fe2000bf06270 */
[----:B------:R-:W-:Y:S02]  /*3710*/  LOP3.LUT R27, R27, 0x60, RZ, 0xfc, !PT ;  /* 0x000000601b1b7812 */ /* 0x000fe400078efcff */
[----:B------:R-:W-:Y:S02]  /*3720*/  ISETP.GE.AND P1, PT, R0, UR6, PT ;  /* 0x0000000600007c0c */ /* 0x000fe4000bf26270 */
[----:B------:R-:W-:Y:S02]  /*3730*/  ISETP.GE.AND P2, PT, R2, UR6, PT ;  /* 0x0000000602007c0c */ /* 0x000fe4000bf46270 */
[----:B------:R-:W-:-:S02]  /*3740*/  ISETP.GE.AND P0, PT, R27, UR6, PT ;  /* 0x000000061b007c0c */ /* 0x000fc4000bf06270 */
[C---:B------:R-:W-:Y:S02]  /*3750*/  ISETP.GT.U32.OR P1, PT, R18.reuse, 0x7f, P1 ;  /* 0x0000007f1200780c */ /* 0x040fe40000f24470 */
[C---:B------:R-:W-:Y:S02]  /*3760*/  ISETP.GT.U32.OR P3, PT, R18.reuse, 0x7f, P3 ;  /* 0x0000007f1200780c */ /* 0x040fe40001f64470 */
[C---:B------:R-:W-:Y:S02]  /*3770*/  ISETP.GT.U32.OR P2, PT, R18.reuse, 0x7f, P2 ;  /* 0x0000007f1200780c */ /* 0x040fe40001744470 */
[C---:B------:R-:W-:Y:S01]  /*3780*/  ISETP.GT.U32.OR P0, PT, R18.reuse, 0x7f, P0 ;  /* 0x0000007f1200780c */ /* 0x040fe20000704470 */
[----:B------:R-:W-:-:S05]  /*3790*/  IMAD.SHL.U32 R18, R18, 0x8, RZ ;  /* 0x0000000812127824 */ /* 0x000fca00078e00ff */
[----:B------:R-:W-:Y:S01]  /*37a0*/  LOP3.LUT R13, R11, 0x1f00, R18, 0xf8, !PT ;  /* 0x00001f000b0d7812 */ /* 0x000fe200078ef812 */
[C---:B------:R-:W-:Y:S02]  /*37b0*/  @!P1 FADD.FTZ R24, -R21.reuse, R24 ;  /* 0x0000001815189221 */ /* 0x040fe40000010100 */
[C---:B------:R-:W-:Y:S02]  /*37c0*/  @!P3 FADD.FTZ R0, -R21.reuse, R26 ;  /* 0x0000001a1500b221 */ /* 0x040fe40000010100 */
[C---:B------:R-:W-:Y:S01]  /*37d0*/  @!P2 FADD.FTZ R23, -R21.reuse, R23 ;  /* 0x000000171517a221 */ /* 0x040fe20000010100 */
[----:B------:R-:W-:Y:S01]  /*37e0*/  @!P1 FMUL.FTZ R24, R24, 1.4426950216293334961 ;  /* 0x3fb8aa3b18189820 */ /* 0x000fe20000410000 */
[----:B------:R-:W-:Y:S01]  /*37f0*/  @!P0 FADD.FTZ R21, -R21, R22 ;  /* 0x0000001615158221 */ /* 0x000fe20000010100 */
[----:B------:R-:W-:Y:S01]  /*3800*/  @!P3 FMUL.FTZ R0, R0, 1.4426950216293334961 ;  /* 0x3fb8aa3b0000b820 */ /* 0x000fe20000410000 */
[----:B------:R-:W-:Y:S01]  /*3810*/  @!P2 FMUL.FTZ R23, R23, 1.4426950216293334961 ;  /* 0x3fb8aa3b1717a820 */ /* 0x000fe20000410000 */
[----:B------:R-:W0:Y:S01]  /*3820*/  LDC R22, c[0x0][0x44c] ;  /* 0x00011300ff167b82 */ /* 0x000e220000000800 */
[----:B------:R-:W-:Y:S01]  /*3830*/  @!P0 FMUL.FTZ R21, R21, 1.4426950216293334961 ;  /* 0x3fb8aa3b15158820 */ /* 0x000fe20000410000 */
[----:B------:R-:W1:Y:S04]  /*3840*/  @!P3 MUFU.EX2 R2, R0 ;  /* 0x000000000002b308 */ /* 0x000e680000000800 */
[----:B------:R-:W2:Y:S04]  /*3850*/  @!P2 MUFU.EX2 R4, R23 ;  /* 0x000000170004a308 */ /* 0x000ea80000000800 */
[----:B------:R-:W3:Y:S04]  /*3860*/  @!P1 MUFU.EX2 R24, R24 ;  /* 0x0000001800189308 */ /* 0x000ee80000000800 */
[----:B------:R-:W4:Y:S01]  /*3870*/  @!P0 MUFU.EX2 R6, R21 ;  /* 0x0000001500068308 */ /* 0x000f220000000800 */
[----:B-1----:R1:W-:Y:S01]  /*3880*/  @!P3 STS [R25], R2 ;  /* 0x000000021900b388 */ /* 0x0023e20000000800 */
[----:B------:R-:W-:-:S03]  /*3890*/  IMAD.MOV.U32 R0, RZ, RZ, RZ ;  /* 0x000000ffff007224 */ /* 0x000fc600078e00ff */
[----:B--2---:R2:W-:Y:S04]  /*38a0*/  @!P2 STS [R25+0x280], R4 ;  /* 0x000280041900a388 */ /* 0x0045e80000000800 */
[----:B---3--:R-:W-:Y:S01]  /*38b0*/  @!P1 STS [R25+0x500], R24 ;  /* 0x0005001819009388 */ /* 0x008fe20000000800 */
[----:B0-----:R-:W-:-:S03]  /*38c0*/  IMAD R8, R22, UR19, RZ ;  /* 0x0000001316087c24 */ /* 0x001fc6000f8e02ff */
[----:B----4-:R0:W-:Y:S01]  /*38d0*/  @!P0 STS [R25+0x780], R6 ;  /* 0x0007800619008388 */ /* 0x0101e20000000800 */
[----:B------:R-:W-:Y:S01]  /*38e0*/  BAR.SYNC.DEFER_BLOCKING 0x0 ;  /* 0x0000000000007b1d */ /* 0x000fe20000010000 */
[----:B------:R-:W-:-:S04]  /*38f0*/  IADD3 R13, P0, PT, R8, R13, RZ ;  /* 0x0000000d080d7210 */ /* 0x000fc80007f1e0ff */
[----:B------:R-:W-:Y:S02]  /*3900*/  LEA.HI.X.SX32 R8, R8, RZ, 0x1, P0 ;  /* 0x000000ff08087211 */ /* 0x000fe400000f0eff */
[----:B-1----:R-:W-:Y:S02]  /*3910*/  CS2R R2, SRZ ;  /* 0x0000000000027805 */ /* 0x002fe4000001ff00 */
[----:B--2---:R-:W-:Y:S02]  /*3920*/  CS2R R4, SRZ ;  /* 0x0000000000047805 */ /* 0x004fe4000001ff00 */
[----:B0-----:R-:W-:Y:S01]  /*3930*/  CS2R R6, SRZ ;  /* 0x0000000000067805 */ /* 0x001fe2000001ff00 */
[----:B------:R-:W-:Y:S06]  /*3940*/  BRA.U !UP0, `(.L_x_301) ;  /* 0x0000000508bc7547 */ /* 0x000fec000b800000 */
        /* <DEDUP_REMOVED lines=10> */
[----:B0-----:R-:W-:Y:S01]  /*39f0*/  LEA R24, P0, R13, UR4, 0x2 ;  /* 0x000000040d187c11 */ /* 0x001fe2000f8010ff */
[----:B------:R-:W-:Y:S01]  /*3a00*/  ULOP3.LUT UR4, UR6, 0x3, URZ, 0xc0, !UPT ;  /* 0x0000000306047892 */ /* 0x000fe2000f8ec0ff */
[----:B------:R-:W-:-:S02]  /*3a10*/  CS2R R12, SRZ ;  /* 0x00000000000c7805 */ /* 0x000fc4000001ff00 */
[----:B------:R-:W-:Y:S01]  /*3a20*/  IADD3.X R25, PT, PT, R8, UR5, RZ, P0, !PT ;  /* 0x0000000508197c10 */ /* 0x000fe200087fe4ff */
[----:B------:R-:W-:Y:S01]  /*3a30*/  UISETP.NE.AND UP0, UPT, UR4, URZ, UPT ;  /* 0x000000ff0400728c */ /* 0x000fe2000bf05270 */
[----:B------:R-:W-:Y:S10]  /*3a40*/  BRA.U !UP1, `(.L_x_302) ;  /* 0x00000005090c7547 */ /* 0x000ff4000b800000 */
        /* <DEDUP_REMOVED lines=8> */
[----:B------:R-:W-:-:S02]  /*3ad0*/  IMAD.MOV.U32 R9, RZ, RZ, RZ ;  /* 0x000000ffff097224 */ /* 0x000fc400078e00ff */
[----:B------:R-:W-:Y:S01]  /*3ae0*/  IMAD.U32 R21, RZ, RZ, UR8 ;  /* 0x00000008ff157e24 */ /* 0x000fe2000f8e00ff */
[----:B0-----:R-:W-:Y:S02]  /*3af0*/  ULEA UR5, UR5, UR6, 0x18 ;  /* 0x0000000605057291 */ /* 0x001fe4000f8ec0ff */
[----:B------:R-:W-:-:S04]  /*3b00*/  UIADD3 UR6, UPT, UPT, -UR8, URZ, URZ ;  /* 0x000000ff08067290 */ /* 0x000fc8000fffe1ff */
[----:B------:R-:W-:-:S05]  /*3b10*/  LEA R10, R20, UR5, 0x2 ;  /* 0x00000005140a7c11 */ /* 0x000fca000f8e10ff */
[----:B------:R-:W-:-:S07]  /*3b20*/  VIADD R10, R10, 0x28 ;  /* 0x000000280a0a7836 */ /* 0x000fce0000000000 */
.L_x_303:
[----:B------:R-:W2:Y:S01]  /*3b30*/  @!P1 LDG.E.128 R12, desc[UR10][R24.64] ;  /* 0x0000000a180c9981 */ /* 0x000ea2000c1e1d00 */
[C-C-:B------:R-:W-:Y:S01]  /*3b40*/  @!P1 IMAD.WIDE R26, R22.reuse, 0x4, R24.reuse ;  /* 0x00000004161a9825 */ /* 0x140fe200078e0218 */
[----:B------:R-:W-:Y:S02]  /*3b50*/  UIADD3 UR6, UPT, UPT, UR6, 0x4, URZ ;  /* 0x0000000406067890 */ /* 0x000fe4000fffe0ff */
[----:B------:R-:W2:Y:S01]  /*3b60*/  LDS R8, [R10+-0x28] ;  /* 0xffffd8000a087984 */ /* 0x000ea20000000800 */
[----:B------:R-:W-:Y:S01]  /*3b70*/  @!P1 IMAD.WIDE R28, R22, 0x8, R24 ;  /* 0x00000008161c9825 */ /* 0x000fe200078e0218 */
[----:B------:R-:W-:Y:S02]  /*3b80*/  UISETP.NE.AND UP1, UPT, UR6, URZ, UPT ;  /* 0x000000ff0600728c */ /* 0x000fe4000bf25270 */
[----:B------:R-:W3:Y:S01]  /*3b90*/  @!P1 LDG.E.128 R16, desc[UR10][R24.64+0x200] ;  /* 0x0002000a18109981 */ /* 0x000ee2000c1e1d00 */
[C---:B--2---:R-:W-:Y:S01]  /*3ba0*/  FFMA.FTZ R9, R8.reuse, R12, R9 ;  /* 0x0000000c08097223 */ /* 0x044fe20000010009 */
[C---:B------:R-:W-:Y:S01]  /*3bb0*/  FFMA.FTZ R6, R8.reuse, R13, R6 ;  /* 0x0000000d08067223 */ /* 0x040fe20000010006 */
[C---:B------:R-:W-:Y:S01]  /*3bc0*/  FFMA.FTZ R7, R8.reuse, R14, R7 ;  /* 0x0000000e08077223 */ /* 0x040fe20000010007 */
[C---:B------:R-:W-:Y:S02]  /*3bd0*/  FFMA.FTZ R4, R8.reuse, R15, R4 ;  /* 0x0000000f08047223 */ /* 0x040fe40000010004 */
[----:B------:R-:W2:Y:S01]  /*3be0*/  @!P1 LDG.E.128 R12, desc[UR10][R26.64] ;  /* 0x0000000a1a0c9981 */ /* 0x000ea2000c1e1d00 */
[C---:B---3--:R-:W-:Y:S01]  /*3bf0*/  FFMA.FTZ R5, R8.reuse, R16, R5 ;  /* 0x0000001008057223 */ /* 0x048fe20000010005 */
[C---:B------:R-:W-:Y:S01]  /*3c00*/  FFMA.FTZ R2, R8.reuse, R17, R2 ;  /* 0x0000001108027223 */ /* 0x040fe20000010002 */
[C---:B------:R-:W-:Y:S01]  /*3c10*/  FFMA.FTZ R3, R8.reuse, R18, R3 ;  /* 0x0000001208037223 */ /* 0x040fe20000010003 */
[----:B------:R-:W-:Y:S02]  /*3c20*/  FFMA.FTZ R0, R8, R19, R0 ;  /* 0x0000001308007223 */ /* 0x000fe40000010000 */
[----:B------:R-:W2:Y:S04]  /*3c30*/  LDS R8, [R10+-0x14] ;  /* 0xffffec000a087984 */ /* 0x000ea80000000800 */
[----:B------:R0:W3:Y:S02]  /*3c40*/  @!P1 LDG.E.128 R16, desc[UR10][R26.64+0x200] ;  /* 0x0002000a1a109981 */ /* 0x0000e4000c1e1d00 */
[C---:B0-----:R-:W-:Y:S01]  /*3c50*/  @!P1 IMAD.WIDE R26, R22.reuse, 0xc, R24 ;  /* 0x0000000c161a9825 */ /* 0x041fe200078e0218 */
[C---:B------:R-:W-:Y:S04]  /*3c60*/  LEA R24, P0, R22.reuse, R24, 0x4 ;  /* 0x0000001816187211 */ /* 0x040fe800078020ff */
[----:B------:R-:W-:Y:S01]  /*3c70*/  LEA.HI.X.SX32 R25, R22, R25, 0x4, P0 ;  /* 0x0000001916197211 */ /* 0x000fe200000f26ff */
        /* <DEDUP_REMOVED lines=9> */
[----:B------:R-:W2:Y:S04]  /*3d10*/  LDS R8, [R10] ;  /* 0x000000000a087984 */ /* 0x000ea80000000800 */
        /* <DEDUP_REMOVED lines=10> */
[----:B------:R-:W3:Y:S04]  /*3dc0*/  @!P1 LDG.E.128 R16, desc[UR10][R26.64+0x200] ;  /* 0x0002000a1a109981 */ /* 0x000ee8000c1e1d00 */
[----:B------:R0:W2:Y:S02]  /*3dd0*/  LDS R8, [R10+0x14] ;  /* 0x000014000a087984 */ /* 0x0000a40000000800 */
[----:B0-----:R-:W-:Y:S01]  /*3de0*/  IADD3 R10, PT, PT, R10, 0x50, RZ ;  /* 0x000000500a0a7810 */ /* 0x001fe20007ffe0ff */
[C---:B--2---:R-:W-:Y:S01]  /*3df0*/  FFMA.FTZ R9, R8.reuse, R12, R9 ;  /* 0x0000000c08097223 */ /* 0x044fe20000010009 */
[C---:B------:R-:W-:Y:S01]  /*3e00*/  FFMA.FTZ R6, R8.reuse, R13, R6 ;  /* 0x0000000d08067223 */ /* 0x040fe20000010006 */
[C---:B------:R-:W-:Y:S01]  /*3e10*/  FFMA.FTZ R7, R8.reuse, R14, R7 ;  /* 0x0000000e08077223 */ /* 0x040fe20000010007 */
[C---:B------:R-:W-:Y:S01]  /*3e20*/  FFMA.FTZ R4, R8.reuse, R15, R4 ;  /* 0x0000000f08047223 */ /* 0x040fe20000010004 */
[C---:B---3--:R-:W-:Y:S01]  /*3e30*/  FFMA.FTZ R5, R8.reuse, R16, R5 ;  /* 0x0000001008057223 */ /* 0x048fe20000010005 */
[C---:B------:R-:W-:Y:S01]  /*3e40*/  FFMA.FTZ R2, R8.reuse, R17, R2 ;  /* 0x0000001108027223 */ /* 0x040fe20000010002 */
[C---:B------:R-:W-:Y:S01]  /*3e50*/  FFMA.FTZ R3, R8.reuse, R18, R3 ;  /* 0x0000001208037223 */ /* 0x040fe20000010003 */
[----:B------:R-:W-:Y:S01]  /*3e60*/  FFMA.FTZ R0, R8, R19, R0 ;  /* 0x0000001308007223 */ /* 0x000fe20000010000 */
[----:B------:R-:W-:Y:S09]  /*3e70*/  BRA.U UP1, `(.L_x_303) ;  /* 0xfffffffd012c7547 */ /* 0x000ff2000b83ffff */
.L_x_302:
[----:B------:R-:W-:Y:S05]  /*3e80*/  BRA.U !UP0, `(.L_x_301) ;  /* 0x00000001086c7547 */ /* 0x000fea000b800000 */
[----:B------:R-:W0:Y:S01]  /*3e90*/  S2UR UR5, SR_CgaCtaId ;  /* 0x00000000000579c3 */ /* 0x000e220000008800 */
[----:B------:R-:W-:Y:S01]  /*3ea0*/  UMOV UR6, 0x400 ;  /* 0x0000040000067882 */ /* 0x000fe20000000000 */
[----:B------:R-:W-:Y:S01]  /*3eb0*/  IMAD R21, R21, 0x5, R20 ;  /* 0x0000000515157824 */ /* 0x000fe200078e0214 */
[----:B------:R-:W-:Y:S01]  /*3ec0*/  IADD3 R24, P1, PT, R24, 0x200, RZ ;  /* 0x0000020018187810 */ /* 0x000fe20007f3e0ff */
[----:B------:R-:W-:Y:S01]  /*3ed0*/  IMAD.WIDE R22, R22, 0x4, RZ ;  /* 0x0000000416167825 */ /* 0x000fe200078e02ff */
[----:B------:R-:W-:Y:S01]  /*3ee0*/  ISETP.GE.AND P0, PT, R20, UR7, PT ;  /* 0x0000000714007c0c */ /* 0x000fe2000bf06270 */
[----:B------:R-:W-:Y:S01]  /*3ef0*/  UIADD3 UR4, UPT, UPT, -UR4, URZ, URZ ;  /* 0x000000ff04047290 */ /* 0x000fe2000fffe1ff */
[----:B------:R-:W-:Y:S01]  /*3f00*/  IADD3.X R25, PT, PT, RZ, R25, RZ, P1, !PT ;  /* 0x00000019ff197210 */ /* 0x000fe20000ffe4ff */
[----:B0-----:R-:W-:-:S06]  /*3f10*/  ULEA UR5, UR5, UR6, 0x18 ;  /* 0x0000000605057291 */ /* 0x001fcc000f8ec0ff */
[----:B------:R-:W-:-:S07]  /*3f20*/  LEA R10, R21, UR5, 0x2 ;  /* 0x00000005150a7c11 */ /* 0x000fce000f8e10ff */
.L_x_304:
[----:B------:R-:W2:Y:S01]  /*3f30*/  @!P0 LDG.E.128 R12, desc[UR10][R24.64+-0x200] ;  /* 0xfffe000a180c8981 */ /* 0x000ea2000c1e1d00 */
[----:B------:R-:W-:Y:S03]  /*3f40*/  UIADD3 UR4, UPT, UPT, UR4, 0x1, URZ ;  /* 0x0000000104047890 */ /* 0x000fe6000fffe0ff */
[----:B------:R0:W3:Y:S01]  /*3f50*/  @!P0 LDG.E.128 R16, desc[UR10][R24.64] ;  /* 0x0000000a18108981 */ /* 0x0000e2000c1e1d00 */
[----:B------:R-:W-:Y:S03]  /*3f60*/  UISETP.NE.AND UP0, UPT, UR4, URZ, UPT ;  /* 0x000000ff0400728c */ /* 0x000fe6000bf05270 */
[----:B------:R1:W2:Y:S01]  /*3f70*/  LDS R8, [R10] ;  /* 0x000000000a087984 */ /* 0x0002a20000000800 */
[----:B0-----:R-:W-:Y:S02]  /*3f80*/  IADD3 R24, P1, PT, R22, R24, RZ ;  /* 0x0000001816187210 */ /* 0x001fe40007f3e0ff */
[----:B-1----:R-:W-:Y:S02]  /*3f90*/  IADD3 R10, PT, PT, R10, 0x14, RZ ;  /* 0x000000140a0a7810 */ /* 0x002fe40007ffe0ff */
[----:B------:R-:W-:Y:S01]  /*3fa0*/  IADD3.X R25, PT, PT, R23, R25, RZ, P1, !PT ;  /* 0x0000001917197210 */ /* 0x000fe20000ffe4ff */
        /* <DEDUP_REMOVED lines=9> */
.L_x_301:
[----:B------:R-:W-:-:S04]  /*4040*/  IADD3 R20, PT, PT, R20, UR19, RZ ;  /* 0x0000001314147c10 */ /* 0x000fc8000fffe0ff */
[----:B------:R-:W-:-:S13]  /*4050*/  ISETP.GE.AND P0, PT, R20, UR20, PT ;  /* 0x0000001414007c0c */ /* 0x000fda000bf06270 */
[----:B------:R-:W-:Y:S05]  /*4060*/  @P0 EXIT ;  /* 0x000000000000094d */ /* 0x000fea0003800000 */
[----:B------:R-:W-:Y:S01]  /*4070*/  IABS R14, UR21 ;  /* 0x00000015000e7c13 */ /* 0x000fe20008000000 */
[----:B------:R-:W0:Y:S01]  /*4080*/  LDC R13, c[0x0][0x434] ;  /* 0x00010d00ff0d7b82 */ /* 0x000e220000000800 */
[----:B------:R-:W-:Y:S01]  /*4090*/  IABS R16, R20 ;  /* 0x0000001400107213 */ /* 0x000fe20000000000 */
[----:B------:R-:W1:Y:S01]  /*40a0*/  LDCU.128 UR4, c[0x0][0x400] ;  /* 0x00008000ff0477ac */ /* 0x000e620008000c00 */
[----:B------:R-:W2:Y:S01]  /*40b0*/  I2F.RP R12, R14 ;  /* 0x0000000e000c7306 */ /* 0x000ea20000209400 */
[----:B------:R-:W-:Y:S01]  /*40c0*/  IABS R10, UR21 ;  /* 0x00000015000a7c13 */ /* 0x000fe20008000000 */
[----:B------:R-:W3:Y:S01]  /*40d0*/  LDCU.64 UR8, c[0x0][0x410] ;  /* 0x00008200ff0877ac */ /* 0x000ee20008000a00 */
[----:B------:R-:W-:-:S03]  /*40e0*/  F2FP.F16.F32.PACK_AB R6, R6, R9 ;  /* 0x000000090606723e */ /* 0x000fc600000000ff */
[----:B------:R-:W-:Y:S01]  /*40f0*/  IMAD.MOV R10, RZ, RZ, -R10 ;  /* 0x000000ffff0a7224 */ /* 0x000fe200078e0a0a */
[----:B------:R-:W-:Y:S02]  /*4100*/  F2FP.F16.F32.PACK_AB R7, R4, R7 ;  /* 0x000000070407723e */ /* 0x000fe400000000ff */
[----:B------:R-:W-:Y:S02]  /*4110*/  F2FP.F16.F32.PACK_AB R2, R2, R5 ;  /* 0x000000050202723e */ /* 0x000fe400000000ff */
[----:B------:R-:W-:Y:S01]  /*4120*/  F2FP.F16.F32.PACK_AB R3, R0, R3 ;  /* 0x000000030003723e */ /* 0x000fe200000000ff */
[----:B--2---:R-:W2:Y:S02]  /*4130*/  MUFU.RCP R18, R12 ;  /* 0x0000000c00127308 */ /* 0x004ea40000001000 */
[----:B--2---:R-:W-:Y:S01]  /*4140*/  VIADD R18, R18, 0xffffffe ;  /* 0x0ffffffe12127836 */ /* 0x004fe20000000000 */
[----:B0-----:R-:W-:-:S05]  /*4150*/  IABS R12, R13 ;  /* 0x0000000d000c7213 */ /* 0x001fca0000000000 */
[----:B------:R-:W0:Y:S02]  /*4160*/  F2I.FTZ.U32.TRUNC.NTZ R19, R18 ;  /* 0x0000001200137305 */ /* 0x000e24000021f000 */
[--C-:B0-----:R-:W-:Y:S02]  /*4170*/  IMAD.MOV R8, RZ, RZ, -R19.reuse ;  /* 0x000000ffff087224 */ /* 0x101fe400078e0a13 */
[----:B------:R-:W-:Y:S02]  /*4180*/  HFMA2 R18, -RZ, RZ, 0, 0 ;  /* 0x00000000ff127431 */ /* 0x000fe400000001ff */
        /* <DEDUP_REMOVED lines=9> */
[----:B------:R-:W-:Y:S01]  /*4220*/  @!P1 IMAD.IADD R17, R17, 0x1, -R14 ;  /* 0x0000000111119824 */ /* 0x000fe200078e0a0e */
[----:B------:R-:W-:Y:S01]  /*4230*/  @!P1 IADD3 R15, PT, PT, R15, 0x1, RZ ;  /* 0x000000010f0f9810 */ /* 0x000fe20007ffe0ff */
[----:B0-----:R-:W-:Y:S01]  /*4240*/  VIADD R18, R8, 0xffffffe ;  /* 0x0ffffffe08127836 */ /* 0x001fe20000000000 */
[----:B------:R-:W-:Y:S02]  /*4250*/  ISETP.NE.AND P1, PT, RZ, UR21, PT ;  /* 0x00000015ff007c0c */ /* 0x000fe4000bf25270 */
[----:B------:R-:W-:Y:S01]  /*4260*/  ISETP.GE.U32.AND P2, PT, R17, R14, PT ;  /* 0x0000000e1100720c */ /* 0x000fe20003f46070 */
[----:B------:R-:W0:-:S12]  /*4270*/  F2I.FTZ.U32.TRUNC.NTZ R19, R18 ;  /* 0x0000001200137305 */ /* 0x000e18000021f000 */
[----:B------:R-:W-:Y:S02]  /*4280*/  @P2 VIADD R15, R15, 0x1 ;  /* 0x000000010f0f2836 */ /* 0x000fe40000000000 */
[----:B0-----:R-:W-:Y:S01]  /*4290*/  IMAD.MOV R17, RZ, RZ, -R19 ;  /* 0x000000ffff117224 */ /* 0x001fe200078e0a13 */
[----:B------:R-:W-:Y:S02]  /*42a0*/  MOV R18, RZ ;  /* 0x000000ff00127202 */ /* 0x000fe40000000f00 */
[----:B------:R-:W-:Y:S01]  /*42b0*/  @!P0 IADD3 R15, PT, PT, -R15, RZ, RZ ;  /* 0x000000ff0f0f8210 */ /* 0x000fe20007ffe1ff */
[----:B------:R-:W-:Y:S01]  /*42c0*/  IMAD R10, R17, R12, RZ ;  /* 0x0000000c110a7224 */ /* 0x000fe200078e02ff */
[----:B------:R-:W-:-:S03]  /*42d0*/  @!P1 LOP3.LUT R15, RZ, UR21, RZ, 0x33, !PT ;  /* 0x00000015ff0f9c12 */ /* 0x000fc6000f8e33ff */
[----:B------:R-:W-:-:S04]  /*42e0*/  IMAD.HI.U32 R10, R19, R10, R18 ;  /* 0x0000000a130a7227 */ /* 0x000fc800078e0012 */
[----:B------:R-:W-:-:S04]  /*42f0*/  IMAD R14, R15, UR21, RZ ;  /* 0x000000150f0e7c24 */ /* 0x000fc8000f8e02ff */
[----:B------:R-:W-:-:S05]  /*4300*/  IMAD.IADD R16, R20, 0x1, -R14 ;  /* 0x0000000114107824 */ /* 0x000fca00078e0a0e */
[----:B------:R-:W-:Y:S02]  /*4310*/  IABS R8, R16 ;  /* 0x0000001000087213 */ /* 0x000fe40000000000 */
[----:B------:R-:W-:-:S03]  /*4320*/  LOP3.LUT R16, R16, R13, RZ, 0x3c, !PT ;  /* 0x0000000d10107212 */ /* 0x000fc600078e3cff */
[----:B------:R-:W-:Y:S01]  /*4330*/  IMAD.HI.U32 R10, R10, R8, RZ ;  /* 0x000000080a0a7227 */ /* 0x000fe200078e00ff */
[----:B------:R-:W-:-:S03]  /*4340*/  ISETP.GE.AND P1, PT, R16, RZ, PT ;  /* 0x000000ff1000720c */ /* 0x000fc60003f26270 */
[----:B------:R-:W-:-:S04]  /*4350*/  IMAD.MOV R17, RZ, RZ, -R10 ;  /* 0x000000ffff117224 */ /* 0x000fc800078e0a0a */
[----:B------:R-:W-:Y:S01]  /*4360*/  IMAD R17, R12, R17, R8 ;  /* 0x000000110c117224 */ /* 0x000fe200078e0208 */
[----:B------:R-:W-:-:S04]  /*4370*/  SHF.R.S32.HI R8, RZ, 0x1f, R15 ;  /* 0x0000001fff087819 */ /* 0x000fc8000001140f */
[----:B------:R-:W-:Y:S01]  /*4380*/  ISETP.GT.U32.AND P0, PT, R12, R17, PT ;  /* 0x000000110c00720c */ /* 0x000fe20003f04070 */
[----:B-1----:R-:W-:-:S04]  /*4390*/  IMAD R8, R8, UR4, RZ ;  /* 0x0000000408087c24 */ /* 0x002fc8000f8e02ff */
[----:B------:R-:W-:-:S08]  /*43a0*/  IMAD R8, R15, UR5, R8 ;  /* 0x000000050f087c24 */ /* 0x000fd0000f8e0208 */
[----:B------:R-:W-:Y:S01]  /*43b0*/  @!P0 IMAD.IADD R17, R17, 0x1, -R12 ;  /* 0x0000000111118824 */ /* 0x000fe200078e0a0c */
[----:B------:R-:W-:Y:S02]  /*43c0*/  @!P0 IADD3 R10, PT, PT, R10, 0x1, RZ ;  /* 0x000000010a0a8810 */ /* 0x000fe40007ffe0ff */
[----:B------:R-:W-:Y:S02]  /*43d0*/  ISETP.NE.AND P0, PT, R13, RZ, PT ;  /* 0x000000ff0d00720c */ /* 0x000fe40003f05270 */
[----:B------:R-:W-:Y:S01]  /*43e0*/  ISETP.GE.U32.AND P2, PT, R17, R12, PT ;  /* 0x0000000c1100720c */ /* 0x000fe20003f46070 */
[----:B------:R-:W-:Y:S01]  /*43f0*/  IMAD.WIDE.U32 R16, R15, UR4, RZ ;  /* 0x000000040f107c25 */ /* 0x000fe2000f8e00ff */
[----:B------:R-:W0:Y:S03]  /*4400*/  LDCU.64 UR4, c[0x0][0x3f0] ;  /* 0x00007e00ff0477ac */ /* 0x000e260008000a00 */
[----:B------:R-:W-:-:S08]  /*4410*/  IMAD.IADD R17, R17, 0x1, R8 ;  /* 0x0000000111117824 */ /* 0x000fd000078e0208 */
[----:B------:R-:W-:-:S05]  /*4420*/  @P2 VIADD R10, R10, 0x1 ;  /* 0x000000010a0a2836 */ /* 0x000fca0000000000 */
[----:B------:R-:W-:Y:S02]  /*4430*/  @!P1 IADD3 R10, PT, PT, -R10, RZ, RZ ;  /* 0x000000ff0a0a9210 */ /* 0x000fe40007ffe1ff */
[----:B------:R-:W-:-:S04]  /*4440*/  @!P0 LOP3.LUT R10, RZ, R13, RZ, 0x33, !PT ;  /* 0x0000000dff0a8212 */ /* 0x000fc800078e33ff */
[----:B------:R-:W-:Y:S01]  /*4450*/  SHF.R.S32.HI R12, RZ, 0x1f, R10 ;  /* 0x0000001fff0c7819 */ /* 0x000fe2000001140a */
[C---:B------:R-:W-:Y:S02]  /*4460*/  IMAD R13, R10.reuse, R13, R14 ;  /* 0x0000000d0a0d7224 */ /* 0x040fe400078e020e */
[----:B---3--:R-:W-:-:S03]  /*4470*/  IMAD.WIDE.U32 R16, R10, UR8, R16 ;  /* 0x000000080a107c25 */ /* 0x008fc6000f8e0010 */
        /* <DEDUP_REMOVED lines=11> */
[----:B------:R-:W-:-:S05]  /*4530*/  LEA.HI.X R9, R11, UR5, R10, 0x1, P0 ;  /* 0x000000050b097c11 */ /* 0x000fca00080f0c0a */
[----:B------:R-:W-:Y:S04]  /*4540*/  STG.E.64 desc[UR10][R8.64], R6 ;  /* 0x0000000608007986 */ /* 0x000fe8000c101b0a */
[----:B------:R-:W-:Y:S01]  /*4550*/  STG.E.64 desc[UR10][R8.64+0x100], R2 ;  /* 0x0001000208007986 */ /* 0x000fe2000c101b0a */
[----:B------:R-:W-:Y:S05]  /*4560*/  EXIT ;  /* 0x000000000000794d */ /* 0x000fea0003800000 */
        .weak           $__internal_7_$__cuda_sm20_div_s64
        .type           $__internal_7_$__cuda_sm20_div_s64,@function
        .size           $__internal_7_$__cuda_sm20_div_s64,(.L_x_7455 - $__internal_7_$__cuda_sm20_div_s64)
$__internal_7_$__cuda_sm20_div_s64:
        /* <DEDUP_REMOVED lines=86> */
[----:B------:R-:W-:Y:S06]  /*4ad0*/  RET.REL.NODEC R16 `(_ZN5flash32flash_fwd_splitkv_combine_kernelI23Flash_fwd_kernel_traitsILi256ELi64ELi64ELi4ELb0ELb0EN7cutlass6half_tE19Flash_kernel_traitsILi256ELi64ELi64ELi4ES3_EELi4ELi7ELb1EEEvNS_16Flash_fwd_paramsE) ;  /* 0xffffffb410487950 */ /* 0x000fec0003c3ffff */
.L_x_305:
        /* <DEDUP_REMOVED lines=10> */
.L_x_7455:


//--------------------- .text._ZN5flash32flash_fwd_splitkv_combine_kernelI23Flash_fwd_kernel_traitsILi256ELi64ELi64ELi4ELb0ELb0EN7cutlass6half_tE19Flash_kernel_traitsILi256ELi64ELi64ELi4ES3_EELi4ELi6ELb1EEEvNS_16Flash_fwd_paramsE --------------------------
	.section	.text._ZN5flash32flash_fwd_splitkv_combine_kernelI23Flash_fwd_kernel_traitsILi256ELi64ELi64ELi4ELb0ELb0EN7cutlass6half_tE19Flash_kernel_traitsILi256ELi64ELi64ELi4ES3_EELi4ELi6ELb1EEEvNS_16Flash_fwd_paramsE,"ax",@progbits
	.align	128
        .global         _ZN5flash32flash_fwd_splitkv_combine_kernelI23Flash_fwd_kernel_traitsILi256ELi64ELi64ELi4ELb0ELb0EN7cutlass6half_tE19Flash_kernel_traitsILi256ELi64ELi64ELi4ES3_EELi4ELi6ELb1EEEvNS_16Flash_fwd_paramsE
        .type           _ZN5flash32flash_fwd_splitkv_combine_kernelI23Flash_fwd_kernel_traitsILi256ELi64ELi64ELi4ELb0ELb0EN7cutlass6half_tE19Flash_kernel_traitsILi256ELi64ELi64ELi4ES3_EELi4ELi6ELb1EEEvNS_16Flash_fwd_paramsE,@function
        .size           _ZN5flash32flash_fwd_splitkv_combine_kernelI23Flash_fwd_kernel_traitsILi256ELi64ELi64ELi4ELb0ELb0EN7cutlass6half_tE19Flash_kernel_traitsILi256ELi64ELi64ELi4ES3_EELi4ELi6ELb1EEEvNS_16Flash_fwd_paramsE,(.L_x_7456 - _ZN5flash32flash_fwd_splitkv_combine_kernelI23Flash_fwd_kernel_traitsILi256ELi64ELi64ELi4ELb0ELb0EN7cutlass6half_tE19Flash_kernel_traitsILi256ELi64ELi64ELi4ES3_EELi4ELi6ELb1EEEvNS_16Flash_fwd_paramsE)
        .other          _ZN5flash32flash_fwd_splitkv_combine_kernelI23Flash_fwd_kernel_traitsILi256ELi64ELi64ELi4ELb0ELb0EN7cutlass6half_tE19Flash_kernel_traitsILi256ELi64ELi64ELi4ES3_EELi4ELi6ELb1EEEvNS_16Flash_fwd_paramsE,@"STO_CUDA_ENTRY STV_DEFAULT"
_ZN5flash32flash_fwd_splitkv_combine_kernelI23Flash_fwd_kernel_traitsILi256ELi64ELi64ELi4ELb0ELb0EN7cutlass6half_tE19Flash_kernel_traitsILi256ELi64ELi64ELi4ES3_EELi4ELi6ELb1EEEvNS_16Flash_fwd_paramsE:
.text._ZN5flash32flash_fwd_splitkv_combine_kernelI23Flash_fwd_kernel_traitsILi256ELi64ELi64ELi4ELb0ELb0EN7cutlass6half_tE19Flash_kernel_traitsILi256ELi64ELi64ELi4ES3_EELi4ELi6ELb1EEEvNS_16Flash_fwd_paramsE:
[----:B------:R-:W-:Y:S08]  /*0000*/  LDC R1, c[0x0][0x37c] ;  /* 0x0000df00ff017b82 */ /* 0x000ff00000000800 */
[----:B------:R-:W0:Y:S01]  /*0010*/  LDC.64 R22, c[0x0][0x430] ;  /* 0x00010c00ff167b82 */ /* 0x000e220000000a00 */
[----:B------:R-:W0:Y:S07]  /*0020*/  LDCU UR4, c[0x0][0x3e0] ;  /* 0x00007c00ff0477ac */ /* 0x000e2e0008000800 */
[----:B------:R-:W1:Y:S01]  /*0030*/  S2UR UR6, SR_CTAID.X ;  /* 0x00000000000679c3 */ /* 0x000e620000002500 */
[----:B0-----:R-:W-:-:S04]  /*0040*/  IMAD R21, R23, UR4, RZ ;  /* 0x0000000417157c24 */ /* 0x001fc8000f8e02ff */
[----:B------:R-:W-:Y:S01]  /*0050*/  IMAD R22, R21, R22, RZ ;  /* 0x0000001615167224 */ /* 0x000fe200078e02ff */
[----:B-1----:R-:W-:-:S04]  /*0060*/  USHF.L.U32 UR6, UR6, 0x2, URZ ;  /* 0x0000000206067899 */ /* 0x002fc800080006ff */
[----:B------:R-:W-:Y:S02]  /*0070*/  VIMNMX R31, PT, PT, R22, R23, PT ;  /* 0x00000017161f7248 */ /* 0x000fe40003fe0100 */
[----:B------:R-:W-:Y:S02]  /*0080*/  SHF.R.S32.HI R3, RZ, 0x1f, R22 ;  /* 0x0000001fff037819 */ /* 0x000fe40000011416 */
[----:B------:R-:W-:-:S04]  /*0090*/  SHF.R.S32.HI R16, RZ, 0x1f, R31 ;  /* 0x0000001fff107819 */ /* 0x000fc8000001141f */
[----:B------:R-:W-:-:S04]  /*00a0*/  LOP3.LUT R0, R3, R16, RZ, 0xfc, !PT ;  /* 0x0000001003007212 */ /* 0x000fc800078efcff */
[----:B------:R-:W-:-:S13]  /*00b0*/  ISETP.NE.U32.AND P0, PT, R0, RZ, PT ;  /* 0x000000ff0000720c */ /* 0x000fda0003f05070 */
[----:B------:R-:W-:Y:S05]  /*00c0*/  @P0 BRA `(.L_x_306) ;  /* 0x0000000000500947 */ /* 0x000fea0003800000 */
[----:B------:R-:W0:Y:S01]  /*00d0*/  I2F.U32.RP R2, R31 ;  /* 0x0000001f00027306 */ /* 0x000e220000209000 */
[----:B------:R-:W-:Y:S01]  /*00e0*/  IMAD.MOV R0, RZ, RZ, -R31 ;  /* 0x000000ffff007224 */ /* 0x000fe200078e0a1f */
[----:B------:R-:W-:Y:S02]  /*00f0*/  ISETP.NE.U32.AND P0, PT, R31, RZ, PT ;  /* 0x000000ff1f00720c */ /* 0x000fe40003f05070 */
[----:B------:R-:W-:-:S04]  /*0100*/  MOV R13, RZ ;  /* 0x000000ff000d7202 */ /* 0x000fc80000000f00 */
[----:B0-----:R-:W0:Y:S02]  /*0110*/  MUFU.RCP R4, R2 ;  /* 0x0000000200047308 */ /* 0x001e240000001000 */
[----:B0-----:R-:W-:-:S06]  /*0120*/  VIADD R4, R4, 0xffffffe ;  /* 0x0ffffffe04047836 */ /* 0x001fcc0000000000 */
[----:B------:R0:W1:Y:S02]  /*0130*/  F2I.FTZ.U32.TRUNC.NTZ R5, R4 ;  /* 0x0000000400057305 */ /* 0x000064000021f000 */
[----:B0-----:R-:W-:Y:S02]  /*0140*/  HFMA2 R4, -RZ, RZ, 0, 0 ;  /* 0x00000000ff047431 */ /* 0x001fe400000001ff */
[----:B-1----:R-:W-:-:S04]  /*0150*/  IMAD R7, R0, R5, RZ ;  /* 0x0000000500077224 */ /* 0x002fc800078e02ff */
[----:B------:R-:W-:-:S06]  /*0160*/  IMAD.HI.U32 R7, R5, R7, R4 ;  /* 0x0000000705077227 */ /* 0x000fcc00078e0004 */
[----:B------:R-:W-:-:S04]  /*0170*/  IMAD.HI.U32 R12, R7, R22, RZ ;  /* 0x00000016070c7227 */ /* 0x000fc800078e00ff */
[----:B------:R-:W-:-:S04]  /*0180*/  IMAD.MOV R0, RZ, RZ, -R12 ;  /* 0x000000ffff007224 */ /* 0x000fc800078e0a0c */
[----:B------:R-:W-:-:S05]  /*0190*/  IMAD R0, R31, R0, R22 ;  /* 0x000000001f007224 */ /* 0x000fca00078e0216 */
[----:B------:R-:W-:-:S13]  /*01a0*/  ISETP.GE.U32.AND P2, PT, R0, R31, PT ;  /* 0x0000001f0000720c */ /* 0x000fda0003f46070 */
[----:B------:R-:W-:Y:S01]  /*01b0*/  @P2 IADD3 R0, PT, PT, -R31, R0, RZ ;  /* 0x000000001f002210 */ /* 0x000fe20007ffe1ff */
[----:B------:R-:W-:-:S03]  /*01c0*/  @P2 VIADD R12, R12, 0x1 ;  /* 0x000000010c0c2836 */ /* 0x000fc60000000000 */
[----:B------:R-:W-:-:S13]  /*01d0*/  ISETP.GE.U32.AND P1, PT, R0, R31, PT ;  /* 0x0000001f0000720c */ /* 0x000fda0003f26070 */
[----:B------:R-:W-:Y:S02]  /*01e0*/  @P1 IADD3 R12, PT, PT, R12, 0x1, RZ ;  /* 0x000000010c0c1810 */ /* 0x000fe40007ffe0ff */
[----:B------:R-:W-:Y:S01]  /*01f0*/  @!P0 LOP3.LUT R12, RZ, R31, RZ, 0x33, !PT ;  /* 0x0000001fff0c8212 */ /* 0x000fe200078e33ff */
[----:B------:R-:W-:Y:S06]  /*0200*/  BRA `(.L_x_307) ;  /* 0x00000000001c7947 */ /* 0x000fec0003800000 */
.L_x_306:
[----:B------:R-:W-:Y:S01]  /*0210*/  IMAD.MOV.U32 R27, RZ, RZ, R22 ;  /* 0x000000ffff1b7224 */ /* 0x000fe200078e0016 */
[----:B------:R-:W-:Y:S01]  /*0220*/  MOV R24, R31 ;  /* 0x0000001f00187202 */ /* 0x000fe20000000f00 */
[----:B------:R-:W-:Y:S01]  /*0230*/  IMAD.MOV.U32 R19, RZ, RZ, R3 ;  /* 0x000000ffff137224 */ /* 0x000fe200078e0003 */
[----:B------:R-:W-:Y:S02]  /*0240*/  MOV R17, R16 ;  /* 0x0000001000117202 */ /* 0x000fe40000000f00 */
[----:B------:R-:W-:Y:S02]  /*0250*/  MOV R18, 0x270 ;  /* 0x0000027000127802 */ /* 0x000fe40000000f00 */
[----:B------:R-:W-:Y:S05]  /*0260*/  CALL.REL.NOINC `($__internal_8_$__cuda_sm20_div_s64) ;  /* 0x0000003c00807944 */ /* 0x000fea0003c00000 */
[----:B------:R-:W-:-:S07]  /*0270*/  MOV R12, R2 ;  /* 0x00000002000c7202 */ /* 0x000fce0000000f00 */
.L_x_307:
        /* <DEDUP_REMOVED lines=30> */
.L_x_309:
[----:B------:R-:W-:Y:S01]  /*0460*/  IMAD.MOV.U32 R27, RZ, RZ, R12 ;  /* 0x000000ffff1b7224 */ /* 0x000fe200078e000c */
[----:B------:R-:W-:Y:S02]  /*0470*/  MOV R19, R13 ;  /* 0x0000000d00137202 */ /* 0x000fe40000000f00 */
[----:B------:R-:W-:Y:S02]  /*0480*/  MOV R18, 0x4a0 ;  /* 0x000004a000127802 */ /* 0x000fe40000000f00 */
[----:B------:R-:W-:Y:S05]  /*0490*/  CALL.REL.NOINC `($__internal_8_$__cuda_sm20_div_s64) ;  /* 0x0000003800f47944 */ /* 0x000fea0003c00000 */
[----:B------:R-:W-:Y:S02]  /*04a0*/  MOV R28, R2 ;  /* 0x00000002001c7202 */ /* 0x000fe40000000f00 */
[----:B------:R-:W-:Y:S02]  /*04b0*/  MOV R29, R13 ;  /* 0x0000000d001d7202 */ /* 0x000fe40000000f00 */
.L_x_310:
[----:B------:R-:W-:Y:S05]  /*04c0*/  BSYNC.RECONVERGENT B0 ;  /* 0x0000000000007941 */ /* 0x000fea0003800200 */
.L_x_308:
[----:B------:R-:W0:Y:S01]  /*04d0*/  LDC R4, c[0x0][0x434] ;  /* 0x00010d00ff047b82 */ /* 0x000e220000000800 */
[----:B------:R-:W-:Y:S01]  /*04e0*/  BSSY.RECONVERGENT B0, `(.L_x_311) ;  /* 0x000003e000007945 */ /* 0x000fe20003800200 */
[----:B0-----:R-:W-:-:S04]  /*04f0*/  IABS R7, R4 ;  /* 0x0000000400077213 */ /* 0x001fc80000000000 */
[----:B------:R-:W0:Y:S01]  /*0500*/  I2F.RP R10, R7 ;  /* 0x00000007000a7306 */ /* 0x000e220000209400 */
[----:B------:R-:W-:-:S07]  /*0510*/  IADD3 R0, PT, PT, R4, -0x1, R7 ;  /* 0xffffffff04007810 */ /* 0x000fce0007ffe007 */
[----:B0-----:R-:W0:Y:S02]  /*0520*/  MUFU.RCP R8, R10 ;  /* 0x0000000a00087308 */ /* 0x001e240000001000 */
[----:B0-----:R-:W-:-:S06]  /*0530*/  VIADD R8, R8, 0xffffffe ;  /* 0x0ffffffe08087836 */ /* 0x001fcc0000000000 */
[----:B------:R-:W0:Y:S02]  /*0540*/  F2I.FTZ.U32.TRUNC.NTZ R9, R8 ;  /* 0x0000000800097305 */ /* 0x000e24000021f000 */
[----:B0-----:R-:W-:Y:S02]  /*0550*/  IMAD.MOV R2, RZ, RZ, -R9 ;  /* 0x000000ffff027224 */ /* 0x001fe400078e0a09 */
[----:B------:R-:W-:Y:S02]  /*0560*/  IMAD.MOV.U32 R8, RZ, RZ, RZ ;  /* 0x000000ffff087224 */ /* 0x000fe400078e00ff */
[----:B------:R-:W-:Y:S01]  /*0570*/  IMAD R5, R2, R7, RZ ;  /* 0x0000000702057224 */ /* 0x000fe200078e02ff */
[----:B------:R-:W-:-:S03]  /*0580*/  IABS R2, R0 ;  /* 0x0000000000027213 */ /* 0x000fc60000000000 */
[----:B------:R-:W-:-:S04]  /*0590*/  IMAD.HI.U32 R6, R9, R5, R8 ;  /* 0x0000000509067227 */ /* 0x000fc800078e0008 */
[----:B------:R-:W-:-:S04]  /*05a0*/  IMAD.MOV.U32 R5, RZ, RZ, R2 ;  /* 0x000000ffff057224 */ /* 0x000fc800078e0002 */
[----:B------:R-:W-:-:S04]  /*05b0*/  IMAD.HI.U32 R6, R6, R5, RZ ;  /* 0x0000000506067227 */ /* 0x000fc800078e00ff */
[----:B------:R-:W-:-:S04]  /*05c0*/  IMAD.MOV R2, RZ, RZ, -R6 ;  /* 0x000000ffff027224 */ /* 0x000fc800078e0a06 */
[----:B------:R-:W-:-:S05]  /*05d0*/  IMAD R2, R7, R2, R5 ;  /* 0x0000000207027224 */ /* 0x000fca00078e0205 */
[----:B------:R-:W-:-:S13]  /*05e0*/  ISETP.GT.U32.AND P1, PT, R7, R2, PT ;  /* 0x000000020700720c */ /* 0x000fda0003f24070 */
[----:B------:R-:W-:Y:S02]  /*05f0*/  @!P1 IMAD.IADD R2, R2, 0x1, -R7 ;  /* 0x0000000102029824 */ /* 0x000fe400078e0a07 */
[----:B------:R-:W-:Y:S01]  /*0600*/  @!P1 VIADD R6, R6, 0x1 ;  /* 0x0000000106069836 */ /* 0x000fe20000000000 */
[----:B------:R-:W-:Y:S02]  /*0610*/  ISETP.NE.AND P1, PT, R4, RZ, PT ;  /* 0x000000ff0400720c */ /* 0x000fe40003f25270 */
        /* <DEDUP_REMOVED lines=34> */
.L_x_312:
[----:B------:R-:W-:Y:S01]  /*0840*/  IMAD.MOV.U32 R27, RZ, RZ, R24 ;  /* 0x000000ffff1b7224 */ /* 0x000fe200078e0018 */
[----:B------:R-:W-:Y:S01]  /*0850*/  MOV R24, R11 ;  /* 0x0000000b00187202 */ /* 0x000fe20000000f00 */
[----:B------:R-:W-:Y:S01]  /*0860*/  IMAD.MOV.U32 R19, RZ, RZ, R17 ;  /* 0x000000ffff137224 */ /* 0x000fe200078e0011 */
[----:B------:R-:W-:Y:S02]  /*0870*/  MOV R17, R12 ;  /* 0x0000000c00117202 */ /* 0x000fe40000000f00 */
[----:B------:R-:W-:Y:S02]  /*0880*/  MOV R18, 0x8a0 ;  /* 0x000008a000127802 */ /* 0x000fe40000000f00 */
[----:B------:R-:W-:Y:S05]  /*0890*/  CALL.REL.NOINC `($__internal_8_$__cuda_sm20_div_s64) ;  /* 0x0000003400f47944 */ /* 0x000fea0003c00000 */
[----:B------:R-:W-:Y:S02]  /*08a0*/  MOV R18, R2 ;  /* 0x0000000200127202 */ /* 0x000fe40000000f00 */
[----:B------:R-:W-:Y:S02]  /*08b0*/  MOV R19, R13 ;  /* 0x0000000d00137202 */ /* 0x000fe40000000f00 */
.L_x_313:
[----:B------:R-:W-:Y:S05]  /*08c0*/  BSYNC.RECONVERGENT B0 ;  /* 0x0000000000007941 */ /* 0x000fea0003800200 */
.L_x_311:
[----:B------:R-:W0:Y:S01]  /*08d0*/  LDC R23, c[0x0][0x434] ;  /* 0x00010d00ff177b82 */ /* 0x000e220000000800 */
[----:B------:R-:W-:Y:S01]  /*08e0*/  IMAD.MOV.U32 R6, RZ, RZ, RZ ;  /* 0x000000ffff067224 */ /* 0x000fe200078e00ff */
[----:B------:R-:W-:Y:S01]  /*08f0*/  BSSY.RECONVERGENT B0, `(.L_x_314) ;  /* 0x0000078000007945 */ /* 0x000fe20003800200 */
[----:B0-----:R-:W-:-:S04]  /*0900*/  IABS R5, R23 ;  /* 0x0000001700057213 */ /* 0x001fc80000000000 */
[----:B------:R-:W0:Y:S08]  /*0910*/  I2F.RP R9, R5 ;  /* 0x0000000500097306 */ /* 0x000e300000209400 */
[----:B0-----:R-:W0:Y:S02]  /*0920*/  MUFU.RCP R8, R9 ;  /* 0x0000000900087308 */ /* 0x001e240000001000 */
[----:B0-----:R-:W-:-:S06]  /*0930*/  VIADD R8, R8, 0xffffffe ;  /* 0x0ffffffe08087836 */ /* 0x001fcc0000000000 */
[----:B------:R-:W0:Y:S02]  /*0940*/  F2I.FTZ.U32.TRUNC.NTZ R7, R8 ;  /* 0x0000000800077305 */ /* 0x000e24000021f000 */
[----:B0-----:R-:W-:-:S04]  /*0950*/  IMAD.MOV R2, RZ, RZ, -R7 ;  /* 0x000000ffff027224 */ /* 0x001fc800078e0a07 */
[----:B------:R-:W-:Y:S01]  /*0960*/  IMAD R4, R2, R5, RZ ;  /* 0x0000000502047224 */ /* 0x000fe200078e02ff */
[----:B------:R-:W-:Y:S02]  /*0970*/  IABS R2, R0 ;  /* 0x0000000000027213 */ /* 0x000fe40000000000 */
[----:B------:R-:W-:Y:S01]  /*0980*/  LOP3.LUT R0, R0, R23, RZ, 0x3c, !PT ;  /* 0x0000001700007212 */ /* 0x000fe200078e3cff */
[----:B------:R-:W-:-:S03]  /*0990*/  IMAD.HI.U32 R7, R7, R4, R6 ;  /* 0x0000000407077227 */ /* 0x000fc600078e0006 */
[----:B------:R-:W-:Y:S01]  /*09a0*/  ISETP.GE.AND P2, PT, R0, RZ, PT ;  /* 0x000000ff0000720c */ /* 0x000fe20003f46270 */
[----:B------:R-:W-:Y:S01]  /*09b0*/  IMAD.MOV.U32 R6, RZ, RZ, R2 ;  /* 0x000000ffff067224 */ /* 0x000fe200078e0002 */
[----:B------:R-:W0:Y:S03]  /*09c0*/  LDC R0, c[0x0][0x3e0] ;  /* 0x0000f800ff007b82 */ /* 0x000e260000000800 */
[----:B------:R-:W-:-:S04]  /*09d0*/  IMAD.HI.U32 R4, R7, R6, RZ ;  /* 0x0000000607047227 */ /* 0x000fc800078e00ff */
[----:B------:R-:W-:-:S04]  /*09e0*/  IMAD.MOV R2, RZ, RZ, -R4 ;  /* 0x000000ffff027224 */ /* 0x000fc800078e0a04 */
[----:B------:R-:W-:-:S05]  /*09f0*/  IMAD R2, R5, R2, R6 ;  /* 0x0000000205027224 */ /* 0x000fca00078e0206 */
[----:B------:R-:W-:Y:S02]  /*0a00*/  ISETP.GT.U32.AND P1, PT, R5, R2, PT ;  /* 0x000000020500720c */ /* 0x000fe40003f24070 */
[----:B0-----:R-:W-:Y:S02]  /*0a10*/  IABS R6, R0 ;  /* 0x0000000000067213 */ /* 0x001fe40000000000 */
[----:B------:R-:W-:Y:S02]  /*0a20*/  ISETP.NE.AND P5, PT, R0, RZ, PT ;  /* 0x000000ff0000720c */ /* 0x000fe40003fa5270 */
[----:B------:R-:W0:Y:S07]  /*0a30*/  I2F.RP R9, R6 ;  /* 0x0000000600097306 */ /* 0x000e2e0000209400 */
[----:B------:R-:W-:-:S02]  /*0a40*/  @!P1 IMAD.IADD R2, R2, 0x1, -R5 ;  /* 0x0000000102029824 */ /* 0x000fc400078e0a05 */
[----:B------:R-:W-:Y:S01]  /*0a50*/  @!P1 VIADD R4, R4, 0x1 ;  /* 0x0000000104049836 */ /* 0x000fe20000000000 */
[----:B------:R-:W-:Y:S02]  /*0a60*/  ISETP.NE.AND P1, PT, R23, RZ, PT ;  /* 0x000000ff1700720c */ /* 0x000fe40003f25270 */
[----:B------:R-:W-:Y:S02]  /*0a70*/  ISETP.GE.U32.AND P0, PT, R2, R5, PT ;  /* 0x000000050200720c */ /* 0x000fe40003f06070 */
[----:B------:R-:W-:-:S04]  /*0a80*/  SHF.R.S32.HI R5, RZ, 0x1f, R23 ;  /* 0x0000001fff057819 */ /* 0x000fc80000011417 */
[----:B------:R-:W-:Y:S01]  /*0a90*/  LOP3.LUT R5, R5, 0x1, RZ, 0xfc, !PT ;  /* 0x0000000105057812 */ /* 0x000fe200078efcff */
[----:B0-----:R-:W0:Y:S06]  /*0aa0*/  MUFU.RCP R24, R9 ;  /* 0x0000000900187308 */ /* 0x001e2c0000001000 */
[----:B------:R-:W-:-:S04]  /*0ab0*/  @P0 VIADD R4, R4, 0x1 ;  /* 0x0000000104040836 */ /* 0x000fc80000000000 */
[----:B------:R-:W-:-:S05]  /*0ac0*/  IMAD.MOV.U32 R2, RZ, RZ, R4 ;  /* 0x000000ffff027224 */ /* 0x000fca00078e0004 */
[----:B------:R-:W-:Y:S02]  /*0ad0*/  @!P2 IADD3 R2, PT, PT, -R2, RZ, RZ ;  /* 0x000000ff0202a210 */ /* 0x000fe40007ffe1ff */
[----:B------:R-:W-:Y:S01]  /*0ae0*/  @!P1 LOP3.LUT R2, RZ, R23, RZ, 0x33, !PT ;  /* 0x00000017ff029212 */ /* 0x000fe200078e33ff */
[----:B0-----:R-:W-:-:S03]  /*0af0*/  VIADD R24, R24, 0xffffffe ;  /* 0x0ffffffe18187836 */ /* 0x001fc60000000000 */
[C---:B------:R-:W-:Y:S01]  /*0b00*/  ISETP.NE.AND P4, PT, R2.reuse, RZ, PT ;  /* 0x000000ff0200720c */ /* 0x040fe20003f85270 */
[----:B------:R-:W-:Y:S01]  /*0b10*/  IMAD R10, R2, R5, RZ ;  /* 0x00000005020a7224 */ /* 0x000fe200078e02ff */
[----:B------:R0:W-:Y:S04]  /*0b20*/  F2I.FTZ.U32.TRUNC.NTZ R25, R24 ;  /* 0x0000001800197305 */ /* 0x0001e8000021f000 */
[-C--:B------:R-:W-:Y:S02]  /*0b30*/  IABS R8, R10.reuse ;  /* 0x0000000a00087213 */ /* 0x080fe40000000000 */
[----:B------:R-:W-:Y:S02]  /*0b40*/  IABS R13, R10 ;  /* 0x0000000a000d7213 */ /* 0x000fe40000000000 */
[----:B------:R-:W-:Y:S01]  /*0b50*/  SHF.R.S32.HI R2, RZ, 0x1f, R10 ;  /* 0x0000001fff027819 */ /* 0x000fe2000001140a */
[----:B------:R-:W1:Y:S01]  /*0b60*/  I2F.RP R7, R8 ;  /* 0x0000000800077306 */ /* 0x000e620000209400 */
[----:B------:R-:W-:Y:S01]  /*0b70*/  IADD3 R13, PT, PT, RZ, -R13, RZ ;  /* 0x8000000dff0d7210 */ /* 0x000fe20007ffe0ff */
[----:B0-----:R-:W-:-:S06]  /*0b80*/  IMAD.MOV.U32 R24, RZ, RZ, RZ ;  /* 0x000000ffff187224 */ /* 0x001fcc00078e00ff */
[----:B-1----:R-:W0:Y:S02]  /*0b90*/  MUFU.RCP R4, R7 ;  /* 0x0000000700047308 */ /* 0x002e240000001000 */
[----:B0-----:R-:W-:Y:S02]  /*0ba0*/  VIADD R26, R4, 0xffffffe ;  /* 0x0ffffffe041a7836 */ /* 0x001fe40000000000 */
[----:B------:R-:W-:-:S04]  /*0bb0*/  VIADD R4, R0, 0xffffffff ;  /* 0xffffffff00047836 */ /* 0x000fc80000000000 */
[----:B------:R-:W0:Y:S01]  /*0bc0*/  F2I.FTZ.U32.TRUNC.NTZ R27, R26 ;  /* 0x0000001a001b7305 */ /* 0x000e22000021f000 */
[----:B------:R-:W-:-:S05]  /*0bd0*/  IMAD.IADD R7, R4, 0x1, R8 ;  /* 0x0000000104077824 */ /* 0x000fca00078e0208 */
[----:B------:R-:W-:Y:S02]  /*0be0*/  IABS R9, R7 ;  /* 0x0000000700097213 */ /* 0x000fe40000000000 */
[C---:B------:R-:W-:Y:S02]  /*0bf0*/  LOP3.LUT R15, R7.reuse, R8, RZ, 0x3c, !PT ;  /* 0x00000008070f7212 */ /* 0x040fe400078e3cff */
[----:B------:R-:W-:Y:S02]  /*0c00*/  LOP3.LUT R7, R7, R0, RZ, 0x3c, !PT ;  /* 0x0000000007077212 */ /* 0x000fe400078e3cff */
[----:B------:R-:W-:Y:S01]  /*0c10*/  ISETP.GE.AND P0, PT, R15, RZ, PT ;  /* 0x000000ff0f00720c */ /* 0x000fe20003f06270 */
[----:B0-----:R-:W-:Y:S02]  /*0c20*/  IMAD.MOV R5, RZ, RZ, -R27 ;  /* 0x000000ffff057224 */ /* 0x001fe400078e0a1b */
[----:B------:R-:W-:Y:S02]  /*0c30*/  IMAD.MOV.U32 R26, RZ, RZ, RZ ;  /* 0x000000ffff1a7224 */ /* 0x000fe400078e00ff */
[----:B------:R-:W-:-:S02]  /*0c40*/  IMAD R14, R5, R8, RZ ;  /* 0x00000008050e7224 */ /* 0x000fc400078e02ff */
[----:B------:R-:W-:Y:S02]  /*0c50*/  IMAD.MOV R5, RZ, RZ, -R25 ;  /* 0x000000ffff057224 */ /* 0x000fe400078e0a19 */
[----:B------:R-:W-:-:S04]  /*0c60*/  IMAD.HI.U32 R14, R27, R14, R26 ;  /* 0x0000000e1b0e7227 */ /* 0x000fc800078e001a */
[----:B------:R-:W-:Y:S02]  /*0c70*/  IMAD R5, R5, R6, RZ ;  /* 0x0000000605057224 */ /* 0x000fe400078e02ff */
[----:B------:R-:W-:-:S04]  /*0c80*/  IMAD.HI.U32 R14, R14, R9, RZ ;  /* 0x000000090e0e7227 */ /* 0x000fc800078e00ff */
[----:B------:R-:W-:Y:S02]  /*0c90*/  IMAD R13, R14, R13, R9 ;  /* 0x0000000d0e0d7224 */ /* 0x000fe400078e0209 */
[----:B------:R-:W-:-:S03]  /*0ca0*/  IMAD.HI.U32 R24, R25, R5, R24 ;  /* 0x0000000519187227 */ /* 0x000fc600078e0018 */
[----:B------:R-:W-:-:S03]  /*0cb0*/  ISETP.GT.U32.AND P1, PT, R8, R13, PT ;  /* 0x0000000d0800720c */ /* 0x000fc60003f24070 */
[----:B------:R-:W-:-:S10]  /*0cc0*/  IMAD.HI.U32 R5, R24, R9, RZ ;  /* 0x0000000918057227 */ /* 0x000fd400078e00ff */
[----:B------:R-:W-:Y:S02]  /*0cd0*/  @!P1 IMAD.IADD R13, R13, 0x1, -R8 ;  /* 0x000000010d0d9824 */ /* 0x000fe400078e0a08 */
[----:B------:R-:W-:Y:S01]  /*0ce0*/  @!P1 VIADD R14, R14, 0x1 ;  /* 0x000000010e0e9836 */ /* 0x000fe20000000000 */
[----:B------:R-:W-:Y:S02]  /*0cf0*/  ISETP.NE.AND P1, PT, R10, RZ, PT ;  /* 0x000000ff0a00720c */ /* 0x000fe40003f25270 */
[----:B------:R-:W-:Y:S01]  /*0d00*/  ISETP.GE.U32.AND P3, PT, R13, R8, PT ;  /* 0x000000080d00720c */ /* 0x000fe20003f66070 */
[----:B------:R-:W-:-:S04]  /*0d10*/  IMAD.MOV R13, RZ, RZ, -R5 ;  /* 0x000000ffff0d7224 */ /* 0x000fc800078e0a05 */
[C---:B------:R-:W-:Y:S02]  /*0d20*/  IMAD R13, R6.reuse, R13, R9 ;  /* 0x0000000d060d7224 */ /* 0x040fe400078e0209 */
[----:B------:R-:W0:Y:S03]  /*0d30*/  LDC.U8 R9, c[0x0][0x549] ;  /* 0x00015240ff097b82 */ /* 0x000e260000000000 */
[----:B------:R-:W-:-:S03]  /*0d40*/  ISETP.GT.U32.AND P2, PT, R6, R13, PT ;  /* 0x0000000d0600720c */ /* 0x000fc60003f44070 */
[----:B------:R-:W-:Y:S01]  /*0d50*/  @P3 VIADD R14, R14, 0x1 ;  /* 0x000000010e0e3836 */ /* 0x000fe20000000000 */
[----:B------:R-:W-:Y:S02]  /*0d60*/  ISETP.GE.AND P3, PT, R7, RZ, PT ;  /* 0x000000ff0700720c */ /* 0x000fe40003f66270 */
[----:B------:R-:W-:Y:S02]  /*0d70*/  SEL R7, RZ, 0x1, !P4 ;  /* 0x00000001ff077807 */ /* 0x000fe40006000000 */
[----:B------:R-:W-:Y:S02]  /*0d80*/  @!P0 IADD3 R14, PT, PT, -R14, RZ, RZ ;  /* 0x000000ff0e0e8210 */ /* 0x000fe40007ffe1ff */
[----:B------:R-:W-:Y:S02]  /*0d90*/  @!P1 LOP3.LUT R14, RZ, R8, RZ, 0x33, !PT ;  /* 0x00000008ff0e9212 */ /* 0x000fe400078e33ff */
[----:B------:R-:W-:Y:S01]  /*0da0*/  LOP3.LUT R7, R2, R7, RZ, 0xfc, !PT ;  /* 0x0000000702077212 */ /* 0x000fe200078efcff */
[----:B------:R-:W-:Y:S01]  /*0db0*/  @!P2 IMAD.IADD R13, R13, 0x1, -R6 ;  /* 0x000000010d0da824 */ /* 0x000fe200078e0a06 */
[----:B------:R-:W-:Y:S01]  /*0dc0*/  ISETP.LT.U32.AND P0, PT, R18, R14, PT ;  /* 0x0000000e1200720c */ /* 0x000fe20003f01070 */
[----:B------:R-:W-:-:S03]  /*0dd0*/  @!P2 VIADD R5, R5, 0x1 ;  /* 0x000000010505a836 */ /* 0x000fc60000000000 */
[----:B------:R-:W-:Y:S02]  /*0de0*/  ISETP.GE.U32.AND P1, PT, R13, R6, PT ;  /* 0x000000060d00720c */ /* 0x000fe40003f26070 */
[----:B------:R-:W-:Y:S02]  /*0df0*/  SHF.R.S32.HI R13, RZ, 0x1f, R14 ;  /* 0x0000001fff0d7819 */ /* 0x000fe4000001140e */
[----:B0-----:R-:W-:Y:S02]  /*0e00*/  ISETP.NE.AND P2, PT, R9, RZ, PT ;  /* 0x000000ff0900720c */ /* 0x001fe40003f45270 */
[-C--:B------:R-:W-:Y:S02]  /*0e10*/  ISETP.LT.AND.EX P0, PT, R19, R13.reuse, PT, P0 ;  /* 0x0000000d1300720c */ /* 0x080fe40003f01300 */
[----:B------:R-:W-:Y:S02]  /*0e20*/  SEL R23, R23, 0x1, !P2 ;  /* 0x0000000117177807 */ /* 0x000fe40005000000 */
[----:B------:R-:W-:-:S02]  /*0e30*/  SEL R8, R19, R13, P0 ;  /* 0x0000000d13087207 */ /* 0x000fc40000000000 */
[----:B------:R-:W-:Y:S01]  /*0e40*/  SEL R9, R18, R14, P0 ;  /* 0x0000000e12097207 */ /* 0x000fe20000000000 */
[----:B------:R-:W-:Y:S01]  /*0e50*/  @P1 VIADD R5, R5, 0x1 ;  /* 0x0000000105051836 */ /* 0x000fe20000000000 */
[----:B------:R-:W-:-:S04]  /*0e60*/  LOP3.LUT R6, R19, R8, RZ, 0xfc, !PT ;  /* 0x0000000813067212 */ /* 0x000fc800078efcff */
[----:B------:R-:W-:Y:S01]  /*0e70*/  ISETP.NE.U32.AND P1, PT, R6, RZ, PT ;  /* 0x000000ff0600720c */ /* 0x000fe20003f25070 */
[----:B------:R-:W-:-:S04]  /*0e80*/  IMAD.MOV.U32 R6, RZ, RZ, R5 ;  /* 0x000000ffff067224 */ /* 0x000fc800078e0005 */
[----:B------:R-:W-:Y:S01]  /*0e90*/  @!P3 IMAD.MOV R6, RZ, RZ, -R6 ;  /* 0x000000ffff06b224 */ /* 0x000fe200078e0a06 */
[----:B------:R-:W-:-:S07]  /*0ea0*/  @!P5 LOP3.LUT R6, RZ, R0, RZ, 0x33, !PT ;  /* 0x00000000ff06d212 */ /* 0x000fce00078e33ff */
        /* <DEDUP_REMOVED lines=21> */
.L_x_315:
[----:B------:R-:W-:Y:S01]  /*1000*/  IMAD.MOV.U32 R27, RZ, RZ, R18 ;  /* 0x000000ffff1b7224 */ /* 0x000fe200078e0012 */
[----:B------:R-:W-:Y:S01]  /*1010*/  MOV R24, R9 ;  /* 0x0000000900187202 */ /* 0x000fe20000000f00 */
[----:B------:R-:W-:Y:S01]  /*1020*/  IMAD.MOV.U32 R17, RZ, RZ, R8 ;  /* 0x000000ffff117224 */ /* 0x000fe200078e0008 */
[----:B------:R-:W-:Y:S02]  /*1030*/  MOV R18, 0x1050 ;  /* 0x0000105000127802 */ /* 0x000fe40000000f00 */
[----:B------:R-:W-:Y:S05]  /*1040*/  CALL.REL.NOINC `($__internal_8_$__cuda_sm20_div_s64) ;  /* 0x0000003000087944 */ /* 0x000fea0003c00000 */
[----:B------:R-:W-:Y:S02]  /*1050*/  MOV R36, R2 ;  /* 0x0000000200247202 */ /* 0x000fe40000000f00 */
[----:B------:R-:W-:Y:S02]  /*1060*/  MOV R37, R13 ;  /* 0x0000000d00257202 */ /* 0x000fe40000000f00 */
.L_x_316:
[----:B------:R-:W-:Y:S05]  /*1070*/  BSYNC.RECONVERGENT B0 ;  /* 0x0000000000007941 */ /* 0x000fea0003800200 */
.L_x_314:
[-C--:B------:R-:W-:Y:S01]  /*1080*/  IABS R15, R21.reuse ;  /* 0x00000015000f7213 */ /* 0x080fe20000000000 */
[----:B------:R-:W0:Y:S01]  /*1090*/  LDC R0, c[0x0][0x434] ;  /* 0x00010d00ff007b82 */ /* 0x000e220000000800 */
[----:B------:R-:W-:Y:S01]  /*10a0*/  IABS R2, R21 ;  /* 0x0000001500027213 */ /* 0x000fe20000000000 */
[----:B------:R-:W-:Y:S01]  /*10b0*/  IMAD R6, R6, R23, RZ ;  /* 0x0000001706067224 */ /* 0x000fe200078e02ff */
[----:B------:R-:W1:Y:S01]  /*10c0*/  I2F.RP R17, R15 ;  /* 0x0000000f00117306 */ /* 0x000e620000209400 */
[----:B------:R-:W-:Y:S02]  /*10d0*/  BSSY.RECONVERGENT B0, `(.L_x_317) ;  /* 0x000003c000007945 */ /* 0x000fe40003800200 */
[----:B------:R-:W-:Y:S02]  /*10e0*/  IMAD.MOV R2, RZ, RZ, -R2 ;  /* 0x000000ffff027224 */ /* 0x000fe400078e0a02 */
[----:B------:R-:W-:-:S03]  /*10f0*/  IMAD R7, R7, R6, RZ ;  /* 0x0000000607077224 */ /* 0x000fc600078e02ff */
        /* <DEDUP_REMOVED lines=50> */
.L_x_318:
[----:B------:R-:W-:Y:S01]  /*1420*/  IMAD.MOV.U32 R27, RZ, RZ, R28 ;  /* 0x000000ffff1b7224 */ /* 0x000fe200078e001c */
[----:B------:R-:W-:Y:S01]  /*1430*/  MOV R19, R29 ;  /* 0x0000001d00137202 */ /* 0x000fe20000000f00 */
[----:B------:R-:W-:Y:S01]  /*1440*/  IMAD.MOV.U32 R24, RZ, RZ, R6 ;  /* 0x000000ffff187224 */ /* 0x000fe200078e0006 */
[----:B------:R-:W-:Y:S02]  /*1450*/  MOV R18, 0x1470 ;  /* 0x0000147000127802 */ /* 0x000fe40000000f00 */
[----:B------:R-:W-:Y:S05]  /*1460*/  CALL.REL.NOINC `($__internal_8_$__cuda_sm20_div_s64) ;  /* 0x0000002c00007944 */ /* 0x000fea0003c00000 */
[----:B------:R-:W-:Y:S02]  /*1470*/  MOV R18, R2 ;  /* 0x0000000200127202 */ /* 0x000fe40000000f00 */
[----:B------:R-:W-:Y:S02]  /*1480*/  MOV R19, R13 ;  /* 0x0000000d00137202 */ /* 0x000fe40000000f00 */
.L_x_319:
[----:B------:R-:W-:Y:S05]  /*1490*/  BSYNC.RECONVERGENT B0 ;  /* 0x0000000000007941 */ /* 0x000fea0003800200 */
.L_x_317:
[----:B------:R-:W0:Y:S01]  /*14a0*/  LDC R13, c[0x0][0x434] ;  /* 0x00010d00ff0d7b82 */ /* 0x000e220000000800 */
[----:B------:R-:W1:Y:S01]  /*14b0*/  LDCU UR4, c[0x0][0x534] ;  /* 0x0000a680ff0477ac */ /* 0x000e620008000800 */
[----:B------:R-:W2:Y:S01]  /*14c0*/  LDCU.64 UR10, c[0x0][0x358] ;  /* 0x00006b00ff0a77ac */ /* 0x000ea20008000a00 */
[----:B0-----:R-:W-:-:S04]  /*14d0*/  IABS R2, R13 ;  /* 0x0000000d00027213 */ /* 0x001fc80000000000 */
[----:B------:R-:W0:Y:S08]  /*14e0*/  I2F.RP R15, R2 ;  /* 0x00000002000f7306 */ /* 0x000e300000209400 */
[----:B0-----:R-:W0:Y:S02]  /*14f0*/  MUFU.RCP R24, R15 ;  /* 0x0000000f00187308 */ /* 0x001e240000001000 */
[----:B0-----:R-:W-:Y:S01]  /*1500*/  VIADD R24, R24, 0xffffffe ;  /* 0x0ffffffe18187836 */ /* 0x001fe20000000000 */
[----:B------:R-:W0:Y:S05]  /*1510*/  LDC R15, c[0x0][0x3e0] ;  /* 0x0000f800ff0f7b82 */ /* 0x000e2a0000000800 */
[----:B------:R-:W3:Y:S02]  /*1520*/  F2I.FTZ.U32.TRUNC.NTZ R25, R24 ;  /* 0x0000001800197305 */ /* 0x000ee4000021f000 */
[----:B---3--:R-:W-:-:S02]  /*1530*/  IMAD.MOV R5, RZ, RZ, -R25 ;  /* 0x000000ffff057224 */ /* 0x008fc400078e0a19 */
[----:B------:R-:W-:Y:S02]  /*1540*/  IMAD.MOV.U32 R24, RZ, RZ, RZ ;  /* 0x000000ffff187224 */ /* 0x000fe400078e00ff */
[----:B------:R-:W-:Y:S01]  /*1550*/  IMAD R14, R5, R2, RZ ;  /* 0x00000002050e7224 */ /* 0x000fe200078e02ff */
[----:B------:R-:W-:Y:S02]  /*1560*/  IABS R5, R0 ;  /* 0x0000000000057213 */ /* 0x000fe40000000000 */
[----:B------:R-:W-:Y:S01]  /*1570*/  LOP3.LUT R0, R0, R13, RZ, 0x3c, !PT ;  /* 0x0000000d00007212 */ /* 0x000fe200078e3cff */
[----:B------:R-:W-:Y:S01]  /*1580*/  IMAD.HI.U32 R14, R25, R14, R24 ;  /* 0x0000000e190e7227 */ /* 0x000fe200078e0018 */
[----:B0-----:R-:W-:Y:S02]  /*1590*/  IABS R33, R15 ;  /* 0x0000000f00217213 */ /* 0x001fe40000000000 */
[----:B------:R-:W-:Y:S02]  /*15a0*/  ISETP.GE.AND P1, PT, R0, RZ, PT ;  /* 0x000000ff0000720c */ /* 0x000fe40003f26270 */
[----:B------:R-:W0:Y:S01]  /*15b0*/  S2R R0, SR_TID.X ;  /* 0x0000000000007919 */ /* 0x000e220000002100 */
[----:B------:R-:W-:-:S04]  /*15c0*/  IMAD.HI.U32 R17, R14, R5, RZ ;  /* 0x000000050e117227 */ /* 0x000fc800078e00ff */
[----:B------:R-:W-:-:S04]  /*15d0*/  IMAD.MOV R14, RZ, RZ, -R17 ;  /* 0x000000ffff0e7224 */ /* 0x000fc800078e0a11 */
[----:B------:R-:W-:Y:S01]  /*15e0*/  IMAD R5, R2, R14, R5 ;  /* 0x0000000e02057224 */ /* 0x000fe200078e0205 */
[----:B------:R-:W-:-:S04]  /*15f0*/  SHF.R.S32.HI R14, RZ, 0x1f, R21 ;  /* 0x0000001fff0e7819 */ /* 0x000fc80000011415 */
[----:B------:R-:W-:Y:S02]  /*1600*/  ISETP.GT.U32.AND P0, PT, R2, R5, PT ;  /* 0x000000050200720c */ /* 0x000fe40003f04070 */
[----:B------:R-:W-:-:S11]  /*1610*/  LOP3.LUT R14, R14, 0x1, RZ, 0xfc, !PT ;  /* 0x000000010e0e7812 */ /* 0x000fd600078efcff */
[----:B------:R-:W-:Y:S02]  /*1620*/  @!P0 IMAD.IADD R5, R5, 0x1, -R2 ;  /* 0x0000000105058824 */ /* 0x000fe400078e0a02 */
[----:B------:R-:W-:Y:S01]  /*1630*/  @!P0 VIADD R17, R17, 0x1 ;  /* 0x0000000111118836 */ /* 0x000fe20000000000 */
[----:B------:R-:W-:Y:S02]  /*1640*/  ISETP.NE.AND P0, PT, R13, RZ, PT ;  /* 0x000000ff0d00720c */ /* 0x000fe40003f05270 */
[----:B------:R-:W-:Y:S02]  /*1650*/  ISETP.GE.U32.AND P2, PT, R5, R2, PT ;  /* 0x000000020500720c */ /* 0x000fe40003f46070 */
[----:B------:R-:W3:Y:S11]  /*1660*/  I2F.RP R5, R33 ;  /* 0x0000002100057306 */ /* 0x000ef60000209400 */
[----:B------:R-:W-:Y:S01]  /*1670*/  @P2 VIADD R17, R17, 0x1 ;  /* 0x0000000111112836 */ /* 0x000fe20000000000 */
[----:B0-----:R-:W-:-:S03]  /*1680*/  ISETP.GT.U32.AND P2, PT, R0, 0xff, PT ;  /* 0x000000ff0000780c */ /* 0x001fc60003f44070 */
[----:B------:R-:W-:Y:S01]  /*1690*/  @!P1 IMAD.MOV R17, RZ, RZ, -R17 ;  /* 0x000000ffff119224 */ /* 0x000fe200078e0a11 */
[----:B------:R-:W-:Y:S01]  /*16a0*/  @!P0 LOP3.LUT R17, RZ, R13, RZ, 0x33, !PT ;  /* 0x0000000dff118212 */ /* 0x000fe200078e33ff */
[----:B---3--:R-:W0:Y:S04]  /*16b0*/  MUFU.RCP R28, R5 ;  /* 0x00000005001c7308 */ /* 0x008e280000001000 */
[----:B------:R-:W-:-:S05]  /*16c0*/  IMAD R14, R17, R14, RZ ;  /* 0x0000000e110e7224 */ /* 0x000fca00078e02ff */
[----:B------:R-:W-:-:S04]  /*16d0*/  IABS R25, R14 ;  /* 0x0000000e00197213 */ /* 0x000fc80000000000 */
[----:B------:R-:W3:Y:S01]  /*16e0*/  I2F.RP R30, R25 ;  /* 0x00000019001e7306 */ /* 0x000ee20000209400 */
[----:B------:R-:W-:Y:S02]  /*16f0*/  IMAD.IADD R24, R4, 0x1, R25 ;  /* 0x0000000104187824 */ /* 0x000fe400078e0219 */
[----:B0-----:R-:W-:-:S05]  /*1700*/  VIADD R28, R28, 0xffffffe ;  /* 0x0ffffffe1c1c7836 */ /* 0x001fca0000000000 */
[----:B------:R-:W0:Y:S08]  /*1710*/  F2I.FTZ.U32.TRUNC.NTZ R29, R28 ;  /* 0x0000001c001d7305 */ /* 0x000e30000021f000 */
[----:B---3--:R-:W3:Y:S01]  /*1720*/  MUFU.RCP R26, R30 ;  /* 0x0000001e001a7308 */ /* 0x008ee20000001000 */
[----:B0-----:R-:W-:Y:S02]  /*1730*/  IMAD.MOV R20, RZ, RZ, -R29 ;  /* 0x000000ffff147224 */ /* 0x001fe400078e0a1d */
[----:B------:R-:W-:-:S02]  /*1740*/  IMAD.MOV.U32 R28, RZ, RZ, RZ ;  /* 0x000000ffff1c7224 */ /* 0x000fc400078e00ff */
[----:B------:R-:W-:Y:S01]  /*1750*/  IMAD R5, R20, R33, RZ ;  /* 0x0000002114057224 */ /* 0x000fe200078e02ff */
[----:B------:R-:W-:-:S03]  /*1760*/  IABS R20, R24 ;  /* 0x0000001800147213 */ /* 0x000fc60000000000 */
[----:B------:R-:W-:-:S04]  /*1770*/  IMAD.HI.U32 R5, R29, R5, R28 ;  /* 0x000000051d057227 */ /* 0x000fc800078e001c */
[----:B---3--:R-:W-:-:S04]  /*1780*/  VIADD R26, R26, 0xffffffe ;  /* 0x0ffffffe1a1a7836 */ /* 0x008fc80000000000 */
[----:B------:R-:W0:Y:S02]  /*1790*/  F2I.FTZ.U32.TRUNC.NTZ R27, R26 ;  /* 0x0000001a001b7305 */ /* 0x000e24000021f000 */
[----:B0-----:R-:W-:Y:S01]  /*17a0*/  IADD3 R2, PT, PT, RZ, -R27, RZ ;  /* 0x8000001bff027210 */ /* 0x001fe20007ffe0ff */
[----:B------:R-:W-:-:S04]  /*17b0*/  IMAD.MOV.U32 R26, RZ, RZ, RZ ;  /* 0x000000ffff1a7224 */ /* 0x000fc800078e00ff */
[----:B------:R-:W-:Y:S01]  /*17c0*/  IMAD R29, R2, R25, RZ ;  /* 0x00000019021d7224 */ /* 0x000fe200078e02ff */
[----:B------:R-:W-:-:S03]  /*17d0*/  LOP3.LUT R2, R0, 0x3, RZ, 0xc0, !PT ;  /* 0x0000000300027812 */ /* 0x000fc600078ec0ff */
[----:B------:R-:W-:Y:S01]  /*17e0*/  IMAD.HI.U32 R27, R27, R29, R26 ;  /* 0x0000001d1b1b7227 */ /* 0x000fe200078e001a */
[----:B------:R-:W-:-:S03]  /*17f0*/  SHF.R.U32.HI R29, RZ, 0x2, R0 ;  /* 0x00000002ff1d7819 */ /* 0x000fc60000011600 */
[----:B------:R-:W-:Y:S01]  /*1800*/  IMAD.HI.U32 R26, R5, R20, RZ ;  /* 0x00000014051a7227 */ /* 0x000fe200078e00ff */
[----:B------:R-:W-:-:S03]  /*1810*/  IADD3 R5, P0, PT, R22, -UR6, RZ ;  /* 0x8000000616057c10 */ /* 0x000fc6000ff1e0ff */
[----:B------:R-:W-:Y:S01]  /*1820*/  IMAD.MOV R28, RZ, RZ, -R26 ;  /* 0x000000ffff1c7224 */ /* 0x000fe200078e0a1a */
[----:B------:R-:W-:Y:S01]  /*1830*/  ISETP.GT.U32.AND P3, PT, R5, R2, PT ;  /* 0x000000020500720c */ /* 0x000fe20003f64070 */
[----:B------:R-:W-:Y:S01]  /*1840*/  IMAD.HI.U32 R27, R27, R20, RZ ;  /* 0x000000141b1b7227 */ /* 0x000fe200078e00ff */
[----:B------:R-:W-:-:S03]  /*1850*/  IADD3.X R4, PT, PT, R3, -0x1, RZ, P0, !PT ;  /* 0xffffffff03047810 */ /* 0x000fc600007fe4ff */
[----:B------:R-:W-:Y:S01]  /*1860*/  IMAD R28, R33, R28, R20 ;  /* 0x0000001c211c7224 */ /* 0x000fe200078e0214 */
[----:B------:R-:W-:-:S04]  /*1870*/  ISETP.GT.AND.EX P3, PT, R4, RZ, PT, P3 ;  /* 0x000000ff0400720c */ /* 0x000fc80003f64330 */
[----:B------:R-:W-:Y:S02]  /*1880*/  ISETP.GT.U32.AND P0, PT, R33, R28, PT ;  /* 0x0000001c2100720c */ /* 0x000fe40003f04070 */
[----:B-1----:R-:W-:-:S11]  /*1890*/  ISETP.GE.OR P5, PT, R29, UR4, !P3 ;  /* 0x000000041d007c0c */ /* 0x002fd6000dfa6670 */
[----:B------:R-:W-:Y:S02]  /*18a0*/  @!P0 IMAD.IADD R28, R28, 0x1, -R33 ;  /* 0x000000011c1c8824 */ /* 0x000fe400078e0a21 */
[----:B------:R-:W0:Y:S01]  /*18b0*/  @!P5 LDC.64 R4, c[0x0][0x428] ;  /* 0x00010a00ff04db82 */ /* 0x000e220000000a00 */
[----:B------:R-:W-:Y:S02]  /*18c0*/  @!P5 IADD3 R32, P1, PT, R2, UR6, RZ ;  /* 0x000000060220dc10 */ /* 0x000fe4000ff3e0ff */
[----:B------:R-:W-:Y:S02]  /*18d0*/  ISETP.GE.U32.AND P4, PT, R28, R33, PT ;  /* 0x000000211c00720c */ /* 0x000fe40003f86070 */
[----:B------:R-:W-:Y:S01]  /*18e0*/  IABS R28, R14 ;  /* 0x0000000e001c7213 */ /* 0x000fe20000000000 */
[----:B------:R-:W-:-:S04]  /*18f0*/  @!P5 IMAD.X R33, RZ, RZ, RZ, P1 ;  /* 0x000000ffff21d224 */ /* 0x000fc800008e06ff */
[----:B------:R-:W-:Y:S02]  /*1900*/  IMAD.MOV R28, RZ, RZ, -R28 ;  /* 0x000000ffff1c7224 */ /* 0x000fe400078e0a1c */
[----:B------:R-:W-:-:S04]  /*1910*/  @!P5 IMAD.WIDE.U32 R32, R22, R29, R32 ;  /* 0x0000001d1620d225 */ /* 0x000fc800078e0020 */
[----:B------:R-:W-:Y:S02]  /*1920*/  IMAD R28, R27, R28, R20 ;  /* 0x0000001c1b1c7224 */ /* 0x000fe400078e0214 */
[----:B------:R-:W-:-:S05]  /*1930*/  VIADD R20, R29, 0x20 ;  /* 0x000000201d147836 */ /* 0x000fca0000000000 */
[----:B------:R-:W-:Y:S02]  /*1940*/  ISETP.GE.OR P3, PT, R20, UR4, !P3 ;  /* 0x0000000414007c0c */ /* 0x000fe4000df66670 */
[----:B------:R-:W-:Y:S01]  /*1950*/  @!P2 MOV R30, 0x400 ;  /* 0x00000400001ea802 */ /* 0x000fe20000000f00 */
[----:B------:R-:W-:Y:S01]  /*1960*/  @!P0 VIADD R26, R26, 0x1 ;  /* 0x000000011a1a8836 */ /* 0x000fe20000000000 */
[C---:B0-----:R-:W-:Y:S01]  /*1970*/  @!P5 LEA R34, P1, R32.reuse, R4, 0x2 ;  /* 0x000000042022d211 */ /* 0x041fe200078210ff */
[----:B------:R-:W-:Y:S01]  /*1980*/  @!P5 IMAD R4, R29, R3, R33 ;  /* 0x000000031d04d224 */ /* 0x000fe200078e0221 */
[----:B------:R-:W0:Y:S04]  /*1990*/  LDCU UR4, c[0x0][0x430] ;  /* 0x00008600ff0477ac */ /* 0x000e280008000800 */
[----:B------:R-:W-:Y:S01]  /*19a0*/  @!P5 LEA.HI.X R35, R32, R5, R4, 0x2, P1 ;  /* 0x000000052023d211 */ /* 0x000fe200008f1404 */
[----:B------:R-:W-:Y:S01]  /*19b0*/  IMAD.MOV.U32 R4, RZ, RZ, -0x800000 ;  /* 0xff800000ff047424 */ /* 0x000fe200078e00ff */
[----:B------:R-:W1:Y:S01]  /*19c0*/  @!P2 S2R R5, SR_CgaCtaId ;  /* 0x000000000005a919 */ /* 0x000e620000008800 */
[----:B------:R-:W-:-:S04]  /*19d0*/  @!P3 IADD3 R32, P1, PT, R2, UR6, RZ ;  /* 0x000000060220bc10 */ /* 0x000fc8000ff3e0ff */
[----:B--2---:R2:W3:Y:S01]  /*19e0*/  @!P5 LDG.E R4, desc[UR10][R34.64] ;  /* 0x0000000a2204d981 */ /* 0x0044e2000c1e1900 */
[----:B------:R-:W-:Y:S02]  /*19f0*/  @!P3 IMAD.X R33, RZ, RZ, RZ, P1 ;  /* 0x000000ffff21b224 */ /* 0x000fe400008e06ff */
[----:B------:R-:W-:-:S04]  /*1a00*/  @!P3 IMAD.WIDE.U32 R32, R22, R20, R32 ;  /* 0x000000141620b225 */ /* 0x000fc800078e0020 */
[----:B------:R-:W-:Y:S02]  /*1a10*/  @!P3 IMAD R20, R20, R3, R33 ;  /* 0x000000031414b224 */ /* 0x000fe400078e0221 */
[----:B------:R-:W2:Y:S01]  /*1a20*/  @!P3 LDC.64 R2, c[0x0][0x428] ;  /* 0x00010a00ff02bb82 */ /* 0x000ea20000000a00 */
[----:B-1----:R-:W-:Y:S02]  /*1a30*/  @!P2 LEA R5, R5, R30, 0x18 ;  /* 0x0000001e0505a211 */ /* 0x002fe400078ec0ff */
[----:B------:R-:W-:-:S04]  /*1a40*/  @!P2 SHF.L.U32 R30, R0, 0x2, RZ ;  /* 0x00000002001ea819 */ /* 0x000fc800000006ff */
[----:B------:R-:W-:Y:S02]  /*1a50*/  @!P2 LOP3.LUT R30, R30, 0xc, RZ, 0xc0, !PT ;  /* 0x0000000c1e1ea812 */ /* 0x000fe400078ec0ff */
[----:B--2---:R-:W-:Y:S01]  /*1a60*/  @!P3 LEA R34, P1, R32, R2, 0x2 ;  /* 0x000000022022b211 */ /* 0x004fe200078210ff */
[----:B------:R-:W-:Y:S02]  /*1a70*/  IMAD.MOV.U32 R2, RZ, RZ, -0x800000 ;  /* 0xff800000ff027424 */ /* 0x000fe400078e00ff */
[----:B------:R-:W-:Y:S01]  /*1a80*/  @!P2 IMAD.IADD R30, R30, 0x1, R5 ;  /* 0x000000011e1ea824 */ /* 0x000fe200078e0205 */
[----:B------:R-:W-:-:S05]  /*1a90*/  @!P3 LEA.HI.X R35, R32, R3, R20, 0x2, P1 ;  /* 0x000000032023b211 */ /* 0x000fca00008f1414 */
[----:B------:R-:W2:Y:S01]  /*1aa0*/  @!P3 LDG.E R2, desc[UR10][R34.64] ;  /* 0x0000000a2202b981 */ /* 0x000ea2000c1e1900 */
[----:B------:R-:W-:Y:S01]  /*1ab0*/  ISETP.GT.U32.AND P1, PT, R0, 0x7f, PT ;  /* 0x0000007f0000780c */ /* 0x000fe20003f24070 */
[----:B------:R-:W-:Y:S01]  /*1ac0*/  @!P2 IMAD R33, R29, 0x14, R30 ;  /* 0x000000141d21a824 */ /* 0x000fe200078e021e */
[----:B------:R-:W-:Y:S01]  /*1ad0*/  ISETP.NE.AND P0, PT, R15, RZ, PT ;  /* 0x000000ff0f00720c */ /* 0x000fe20003f05270 */
[----:B------:R-:W-:Y:S01]  /*1ae0*/  @P4 VIADD R26, R26, 0x1 ;  /* 0x000000011a1a4836 */ /* 0x000fe20000000000 */
[----:B------:R-:W-:Y:S01]  /*1af0*/  ISETP.NE.AND P5, PT, R14, RZ, PT ;  /* 0x000000ff0e00720c */ /* 0x000fe20003fa5270 */
[----:B0-----:R-:W-:Y:S01]  /*1b00*/  IMAD R13, R13, UR4, RZ ;  /* 0x000000040d0d7c24 */ /* 0x001fe2000f8e02ff */
[----:B------:R-:W-:Y:S07]  /*1b10*/  BSSY.RECONVERGENT B1, `(.L_x_320) ;  /* 0x0000174000017945 */ /* 0x000fee0003800200 */
[----:B------:R-:W0:Y:S01]  /*1b20*/  @!P1 S2R R32, SR_CgaCtaId ;  /* 0x0000000000209919 */ /* 0x000e220000008800 */
[----:B------:R-:W-:-:S02]  /*1b30*/  @!P1 MOV R3, 0x400 ;  /* 0x0000040000039802 */ /* 0x000fc40000000f00 */
[----:B------:R-:W-:Y:S01]  /*1b40*/  @!P1 MOV R20, 0x400 ;  /* 0x0000040000149802 */ /* 0x000fe20000000f00 */
[----:B------:R-:W1:Y:S01]  /*1b50*/  @!P1 S2R R5, SR_CgaCtaId ;  /* 0x0000000000059919 */ /* 0x000e620000008800 */
[----:B------:R-:W-:Y:S02]  /*1b60*/  @!P1 LOP3.LUT R30, R0, 0x1f, RZ, 0xc0, !PT ;  /* 0x0000001f001e9812 */ /* 0x000fe400078ec0ff */
[----:B0-----:R-:W-:Y:S01]  /*1b70*/  @!P1 LEA R32, R32, R3, 0x18 ;  /* 0x0000000320209211 */ /* 0x001fe200078ec0ff */
[----:B------:R-:W-:Y:S01]  /*1b80*/  @!P1 IMAD.SHL.U32 R3, R0, 0x4, RZ ;  /* 0x0000000400039824 */ /* 0x000fe200078e00ff */
[----:B-1----:R-:W-:-:S04]  /*1b90*/  @!P1 LEA R5, R5, R20, 0x18 ;  /* 0x0000001405059211 */ /* 0x002fc800078ec0ff */
[----:B------:R-:W-:Y:S02]  /*1ba0*/  @!P1 LOP3.LUT R3, R3, 0xc, RZ, 0xc0, !PT ;  /* 0x0000000c03039812 */ /* 0x000fe400078ec0ff */
[----:B------:R-:W-:-:S03]  /*1bb0*/  SHF.R.U32.HI R20, RZ, 0x5, R0 ;  /* 0x00000005ff147819 */ /* 0x000fc60000011600 */
[----:B------:R-:W-:Y:S02]  /*1bc0*/  @!P1 IMAD.IADD R32, R3, 0x1, R32 ;  /* 0x0000000103209824 */ /* 0x000fe400078e0220 */
[----:B------:R-:W-:Y:S02]  /*1bd0*/  @!P1 IMAD R5, R20, 0x4, R5 ;  /* 0x0000000414059824 */ /* 0x000fe400078e0205 */
[----:B------:R-:W-:Y:S02]  /*1be0*/  @!P1 IMAD R3, R29, 0x14, R32 ;  /* 0x000000141d039824 */ /* 0x000fe400078e0220 */
[----:B------:R-:W-:Y:S02]  /*1bf0*/  @!P1 IMAD R5, R30, 0x14, R5 ;  /* 0x000000141e059824 */ /* 0x000fe400078e0205 */
[----:B------:R-:W-:Y:S02]  /*1c00*/  IMAD.MOV.U32 R30, RZ, RZ, -0x800000 ;  /* 0xff800000ff1e7424 */ /* 0x000fe400078e00ff */
[----:B------:R-:W-:Y:S01]  /*1c10*/  IMAD.MOV.U32 R29, RZ, RZ, -0x800000 ;  /* 0xff800000ff1d7424 */ /* 0x000fe200078e00ff */
[----:B---3--:R-:W-:Y:S01]  /*1c20*/  @!P2 STS [R33], R4 ;  /* 0x000000042100a388 */ /* 0x008fe20000000800 */
[----:B------:R-:W-:-:S13]  /*1c30*/  ISETP.GT.U32.AND P2, PT, R25, R28, PT ;  /* 0x0000001c1900720c */ /* 0x000fda0003f44070 */
[----:B------:R-:W-:Y:S01]  /*1c40*/  @!P2 IADD3 R28, PT, PT, R28, -R25, RZ ;  /* 0x800000191c1ca210 */ /* 0x000fe20007ffe0ff */
[----:B------:R-:W-:Y:S01]  /*1c50*/  @!P2 VIADD R27, R27, 0x1 ;  /* 0x000000011b1ba836 */ /* 0x000fe20000000000 */
[----:B--2---:R-:W-:Y:S01]  /*1c60*/  @!P1 STS [R3+0x280], R2 ;  /* 0x0002800203009388 */ /* 0x004fe20000000800 */
[----:B------:R-:W-:Y:S06]  /*1c70*/  BAR.SYNC.DEFER_BLOCKING 0x0 ;  /* 0x0000000000007b1d */ /* 0x000fec0000010000 */
[----:B------:R-:W-:Y:S04]  /*1c80*/  @!P1 LDS R30, [R5] ;  /* 0x00000000051e9984 */ /* 0x000fe80000000800 */
[----:B------:R-:W0:Y:S02]  /*1c90*/  @!P1 LDS R29, [R5+0x280] ;  /* 0x00028000051d9984 */ /* 0x000e240000000800 */
[----:B0-----:R-:W-:-:S05]  /*1ca0*/  FMNMX.FTZ R35, R29, R30, !PT ;  /* 0x0000001e1d237209 */ /* 0x001fca0007810000 */
[----:B------:R-:W0:Y:S02]  /*1cb0*/  SHFL.BFLY PT, R32, R35, 0x10, 0x1f ;  /* 0x0e001f0023207f89 */ /* 0x000e2400000e0000 */
        /* <DEDUP_REMOVED lines=11> */
[-C--:B------:R-:W-:Y:S02]  /*1d70*/  ISETP.GE.U32.AND P1, PT, R28, R25.reuse, PT ;  /* 0x000000191c00720c */ /* 0x080fe40003f26070 */
[----:B------:R-:W-:Y:S01]  /*1d80*/  LOP3.LUT R28, R24, R25, RZ, 0x3c, !PT ;  /* 0x00000019181c7212 */ /* 0x000fe200078e3cff */
[C---:B------:R-:W-:Y:S01]  /*1d90*/  FADD.FTZ R3, -R2.reuse, R30 ;  /* 0x0000001e02037221 */ /* 0x040fe20000010100 */
[----:B------:R-:W-:Y:S01]  /*1da0*/  FADD.FTZ R35, -R2, R29 ;  /* 0x0000001d02237221 */ /* 0x000fe20000010100 */
[----:B------:R-:W-:Y:S02]  /*1db0*/  LOP3.LUT R24, R24, R15, RZ, 0x3c, !PT ;  /* 0x0000000f18187212 */ /* 0x000fe400078e3cff */
[----:B------:R-:W-:Y:S01]  /*1dc0*/  FMUL.FTZ R3, R3, 1.4426950216293334961 ;  /* 0x3fb8aa3b03037820 */ /* 0x000fe20000410000 */
[----:B------:R-:W-:Y:S01]  /*1dd0*/  FMUL.FTZ R35, R35, 1.4426950216293334961 ;  /* 0x3fb8aa3b23237820 */ /* 0x000fe20000410000 */
[----:B------:R-:W-:Y:S01]  /*1de0*/  ISETP.GE.AND P3, PT, R28, RZ, PT ;  /* 0x000000ff1c00720c */ /* 0x000fe20003f66270 */
[----:B------:R-:W-:Y:S01]  /*1df0*/  IMAD.MOV.U32 R28, RZ, RZ, 0x7f800000 ;  /* 0x7f800000ff1c7424 */ /* 0x000fe200078e00ff */
[----:B------:R-:W-:Y:S01]  /*1e00*/  ISETP.GE.AND P2, PT, R24, RZ, PT ;  /* 0x000000ff1800720c */ /* 0x000fe20003f46270 */
[----:B------:R-:W-:Y:S01]  /*1e10*/  MUFU.EX2 R34, R35 ;  /* 0x0000002300227308 */ /* 0x000fe20000000800 */
[----:B------:R-:W-:-:S03]  /*1e20*/  @P1 VIADD R27, R27, 0x1 ;  /* 0x000000011b1b1836 */ /* 0x000fc60000000000 */
[----:B------:R-:W0:Y:S06]  /*1e30*/  MUFU.EX2 R3, R3 ;  /* 0x0000000300037308 */ /* 0x000e2c0000000800 */
[----:B------:R-:W-:Y:S01]  /*1e40*/  @!P3 IMAD.MOV R27, RZ, RZ, -R27 ;  /* 0x000000ffff1bb224 */ /* 0x000fe200078e0a1b */
[----:B------:R-:W-:Y:S01]  /*1e50*/  ISETP.NE.AND P3, PT, R17, RZ, PT ;  /* 0x000000ff1100720c */ /* 0x000fe20003f65270 */
[----:B------:R-:W-:Y:S01]  /*1e60*/  @!P2 IMAD.MOV R26, RZ, RZ, -R26 ;  /* 0x000000ffff1aa224 */ /* 0x000fe200078e0a1a */
[----:B------:R-:W-:Y:S02]  /*1e70*/  @!P0 LOP3.LUT R26, RZ, R15, RZ, 0x33, !PT ;  /* 0x0000000fff1a8212 */ /* 0x000fe400078e33ff */
[----:B------:R-:W-:-:S02]  /*1e80*/  LOP3.LUT P0, RZ, R0, 0x39f, RZ, 0xc0, !PT ;  /* 0x0000039f00ff7812 */ /* 0x000fc4000780c0ff */
[----:B------:R-:W-:Y:S01]  /*1e90*/  @!P5 LOP3.LUT R27, RZ, R25, RZ, 0x33, !PT ;  /* 0x00000019ff1bd212 */ /* 0x000fe200078e33ff */
[----:B0-----:R-:W-:Y:S01]  /*1ea0*/  FADD.FTZ R34, R3, R34 ;  /* 0x0000002203227221 */ /* 0x001fe20000010000 */
[----:B------:R-:W-:Y:S02]  /*1eb0*/  SEL R24, RZ, 0x1, !P3 ;  /* 0x00000001ff187807 */ /* 0x000fe40005800000 */
[----:B------:R-:W-:Y:S02]  /*1ec0*/  SHF.R.S32.HI R25, RZ, 0x1f, R14 ;  /* 0x0000001fff197819 */ /* 0x000fe4000001140e */
[----:B------:R-:W0:Y:S01]  /*1ed0*/  SHFL.BFLY PT, R33, R34, 0x10, 0x1f ;  /* 0x0e001f0022217f89 */ /* 0x000e2200000e0000 */
[----:B------:R-:W-:Y:S02]  /*1ee0*/  ISETP.LT.U32.AND P2, PT, R18, R27, PT ;  /* 0x0000001b1200720c */ /* 0x000fe40003f41070 */
[----:B------:R-:W-:Y:S01]  /*1ef0*/  LOP3.LUT R24, R25, R24, RZ, 0xfc, !PT ;  /* 0x0000001819187212 */ /* 0x000fe200078efcff */
[----:B0-----:R-:W-:-:S05]  /*1f00*/  FADD.FTZ R33, R34, R33 ;  /* 0x0000002122217221 */ /* 0x001fca0000010000 */
[----:B------:R-:W0:Y:S02]  /*1f10*/  SHFL.BFLY PT, R32, R33, 0x8, 0x1f ;  /* 0x0d001f0021207f89 */ /* 0x000e2400000e0000 */
[----:B0-----:R-:W-:-:S05]  /*1f20*/  FADD.FTZ R32, R33, R32 ;  /* 0x0000002021207221 */ /* 0x001fca0000010000 */
[----:B------:R-:W0:Y:S02]  /*1f30*/  SHFL.BFLY PT, R5, R32, 0x4, 0x1f ;  /* 0x0c801f0020057f89 */ /* 0x000e2400000e0000 */
[----:B0-----:R-:W-:-:S05]  /*1f40*/  FADD.FTZ R5, R32, R5 ;  /* 0x0000000520057221 */ /* 0x001fca0000010000 */
[----:B------:R-:W0:Y:S02]  /*1f50*/  SHFL.BFLY PT, R4, R5, 0x2, 0x1f ;  /* 0x0c401f0005047f89 */ /* 0x000e2400000e0000 */
[----:B0-----:R-:W-:Y:S01]  /*1f60*/  FADD.FTZ R4, R5, R4 ;  /* 0x0000000405047221 */ /* 0x001fe20000010000 */
[----:B------:R-:W-:-:S04]  /*1f70*/  SHF.R.S32.HI R5, RZ, 0x1f, R27 ;  /* 0x0000001fff057819 */ /* 0x000fc8000001141b */
[----:B------:R-:W0:Y:S01]  /*1f80*/  SHFL.BFLY PT, R3, R4, 0x1, 0x1f ;  /* 0x0c201f0004037f89 */ /* 0x000e2200000e0000 */
[----:B------:R-:W-:-:S04]  /*1f90*/  ISETP.LT.AND.EX P2, PT, R19, R5, PT, P2 ;  /* 0x000000051300720c */ /* 0x000fc80003f41320 */
[----:B------:R-:W-:Y:S01]  /*1fa0*/  SEL R5, R18, R27, P2 ;  /* 0x0000001b12057207 */ /* 0x000fe20001000000 */
[----:B0-----:R-:W-:Y:S01]  /*1fb0*/  FADD.FTZ R3, R4, R3 ;  /* 0x0000000304037221 */ /* 0x001fe20000010000 */
[----:B------:R-:W-:-:S04]  /*1fc0*/  IMAD R4, R14, R13, RZ ;  /* 0x0000000d0e047224 */ /* 0x000fc800078e02ff */
[----:B------:R-:W-:-:S13]  /*1fd0*/  FSETP.NE.FTZ.AND P1, PT, R3, RZ, PT ;  /* 0x000000ff0300720b */ /* 0x000fda0003f35000 */
[----:B------:R0:W1:Y:S02]  /*1fe0*/  @P1 MUFU.LG2 R17, R3 ;  /* 0x0000000300111308 */ /* 0x0000640000000c00 */
[----:B0-----:R-:W-:Y:S02]  /*1ff0*/  IMAD R3, R26, R23, RZ ;  /* 0x000000171a037224 */ /* 0x001fe400078e02ff */
[----:B-1----:R-:W-:Y:S02]  /*2000*/  @P1 FFMA.FTZ R28, R17, 0.69314718246459960938, R2 ;  /* 0x3f317218111c1823 */ /* 0x002fe40000010002 */
[----:B------:R-:W-:Y:S01]  /*2010*/  IMAD R3, R24, R3, RZ ;  /* 0x0000000318037224 */ /* 0x000fe200078e02ff */
[----:B------:R-:W-:Y:S06]  /*2020*/  @P0 BRA `(.L_x_321) ;  /* 0x0000001000880947 */ /* 0x000fec0003800000 */
[----:B------:R-:W0:Y:S02]  /*2030*/  LDCU.U8 UR4, c[0x0][0x548] ;  /* 0x0000a900ff0477ac */ /* 0x000e240008000000 */
[----:B0-----:R-:W-:-:S09]  /*2040*/  UISETP.NE.AND UP0, UPT, UR4, URZ, UPT ;  /* 0x000000ff0400728c */ /* 0x001fd2000bf05270 */
[----:B------:R-:W-:Y:S05]  /*2050*/  BRA.U !UP0, `(.L_x_322) ;  /* 0x00000011086c7547 */ /* 0x000fea000b800000 */
[----:B------:R-:W-:Y:S01]  /*2060*/  VIADD R27, R20, UR6 ;  /* 0x00000006141b7c36 */ /* 0x000fe20008000000 */
[----:B------:R-:W-:Y:S02]  /*2070*/  ISETP.LT.U32.AND P0, PT, R15, 0x1, PT ;  /* 0x000000010f00780c */ /* 0x000fe40003f01070 */
[----:B------:R-:W-:Y:S02]  /*2080*/  SHF.R.S32.HI R2, RZ, 0x1f, R15 ;  /* 0x0000001fff027819 */ /* 0x000fe4000001140f */
[----:B------:R-:W-:Y:S02]  /*2090*/  ISETP.GE.AND P1, PT, R27, R22, PT ;  /* 0x000000161b00720c */ /* 0x000fe40003f26270 */
[----:B------:R-:W-:-:S04]  /*20a0*/  ISETP.LT.AND.EX P0, PT, R2, RZ, PT, P0 ;  /* 0x000000ff0200720c */ /* 0x000fc80003f01300 */
[----:B------:R-:W-:Y:S02]  /*20b0*/  SEL R15, R15, 0x1, P0 ;  /* 0x000000010f0f7807 */ /* 0x000fe40000000000 */
[----:B------:R-:W-:-:S05]  /*20c0*/  SEL R2, R2, RZ, P0 ;  /* 0x000000ff02027207 */ /* 0x000fca0000000000 */
[----:B------:R-:W-:Y:S05]  /*20d0*/  @P1 BRA `(.L_x_321) ;  /* 0x00000010005c1947 */ /* 0x000fea0003800000 */
[----:B------:R-:W-:Y:S01]  /*20e0*/  IADD3 R13, P1, PT, R15, 0x1, RZ ;  /* 0x000000010f0d7810 */ /* 0x000fe20007f3e0ff */
[----:B------:R-:W-:-:S03]  /*20f0*/  IMAD R19, R2, R31, RZ ;  /* 0x0000001f02137224 */ /* 0x000fc600078e02ff */
[----:B------:R-:W-:Y:S01]  /*2100*/  ISETP.GE.U32.AND P0, PT, R13, 0x3, PT ;  /* 0x000000030d00780c */ /* 0x000fe20003f06070 */
[----:B------:R-:W-:Y:S01]  /*2110*/  IMAD R19, R16, R15, R19 ;  /* 0x0000000f10137224 */ /* 0x000fe200078e0213 */
[----:B------:R-:W-:Y:S01]  /*2120*/  IADD3.X R13, PT, PT, RZ, R2, RZ, P1, !PT ;  /* 0x00000002ff0d7210 */ /* 0x000fe20000ffe4ff */
[----:B------:R-:W-:-:S03]  /*2130*/  IMAD.WIDE.U32 R16, R15, R31, RZ ;  /* 0x0000001f0f107225 */ /* 0x000fc600078e00ff */
        /* <DEDUP_REMOVED lines=33> */
.L_x_323:
[----:B------:R-:W-:Y:S01]  /*2350*/  IMAD.MOV.U32 R19, RZ, RZ, RZ ;  /* 0x000000ffff137224 */ /* 0x000fe200078e00ff */
[----:B------:R-:W-:Y:S02]  /*2360*/  MOV R24, R38 ;  /* 0x0000002600187202 */ /* 0x000fe40000000f00 */
[----:B------:R-:W-:Y:S02]  /*2370*/  MOV R18, 0x2390 ;  /* 0x0000239000127802 */ /* 0x000fe40000000f00 */
[----:B------:R-:W-:Y:S05]  /*2380*/  CALL.REL.NOINC `($__internal_8_$__cuda_sm20_div_s64) ;  /* 0x0000001c00387944 */ /* 0x000fea0003c00000 */
[----:B------:R-:W-:Y:S02]  /*2390*/  IADD3 R14, PT, PT, -R2, RZ, RZ ;  /* 0x000000ff020e7210 */ /* 0x000fe40007ffe1ff */
[----:B------:R-:W-:-:S03]  /*23a0*/  MOV R39, R13 ;  /* 0x0000000d00277202 */ /* 0x000fc60000000f00 */
[----:B------:R-:W-:Y:S01]  /*23b0*/  IMAD R14, R38, R14, R27 ;  /* 0x0000000e260e7224 */ /* 0x000fe200078e021b */
[----:B------:R-:W-:-:S07]  /*23c0*/  MOV R38, R2 ;  /* 0x0000000200267202 */ /* 0x000fce0000000f00 */
.L_x_324:
[----:B------:R-:W-:Y:S01]  /*23d0*/  IABS R17, R31 ;  /* 0x0000001f00117213 */ /* 0x000fe20000000000 */
[----:B------:R-:W-:Y:S01]  /*23e0*/  IMAD R8, R8, R11, RZ ;  /* 0x0000000b08087224 */ /* 0x000fe200078e02ff */
[----:B------:R-:W-:Y:S01]  /*23f0*/  IABS R16, R14 ;  /* 0x0000000e00107213 */ /* 0x000fe20000000000 */
[----:B------:R-:W-:Y:S01]  /*2400*/  BSSY.RECONVERGENT B0, `(.L_x_325) ;  /* 0x0000040000007945 */ /* 0x000fe20003800200 */
[----:B------:R-:W0:Y:S01]  /*2410*/  I2F.U32.RP R18, R17 ;  /* 0x0000001100127306 */ /* 0x000e220000209000 */
[----:B------:R-:W-:-:S05]  /*2420*/  IABS R13, R31 ;  /* 0x0000001f000d7213 */ /* 0x000fca0000000000 */
[----:B------:R-:W-:Y:S02]  /*2430*/  IMAD.MOV R13, RZ, RZ, -R13 ;  /* 0x000000ffff0d7224 */ /* 0x000fe400078e0a0d */
[----:B0-----:R-:W0:Y:S02]  /*2440*/  MUFU.RCP R24, R18 ;  /* 0x0000001200187308 */ /* 0x001e240000001000 */
[----:B0-----:R-:W-:-:S06]  /*2450*/  VIADD R24, R24, 0xffffffe ;  /* 0x0ffffffe18187836 */ /* 0x001fcc0000000000 */
[----:B------:R-:W0:Y:S02]  /*2460*/  F2I.FTZ.U32.TRUNC.NTZ R25, R24 ;  /* 0x0000001800197305 */ /* 0x000e24000021f000 */
[----:B0-----:R-:W-:Y:S01]  /*2470*/  IMAD.MOV R2, RZ, RZ, -R25 ;  /* 0x000000ffff027224 */ /* 0x001fe200078e0a19 */
[----:B------:R-:W-:-:S03]  /*2480*/  MOV R24, RZ ;  /* 0x000000ff00187202 */ /* 0x000fc60000000f00 */
[----:B------:R-:W-:-:S04]  /*2490*/  IMAD R19, R2, R17, RZ ;  /* 0x0000001102137224 */ /* 0x000fc800078e02ff */
[----:B------:R-:W-:-:S06]  /*24a0*/  IMAD.HI.U32 R19, R25, R19, R24 ;  /* 0x0000001319137227 */ /* 0x000fcc00078e0018 */
[----:B------:R-:W-:-:S04]  /*24b0*/  IMAD.HI.U32 R2, R19, R16, RZ ;  /* 0x0000001013027227 */ /* 0x000fc800078e00ff */
[----:B------:R-:W-:Y:S02]  /*24c0*/  IMAD R16, R2, R13, R16 ;  /* 0x0000000d02107224 */ /* 0x000fe400078e0210 */
[----:B------:R-:W-:-:S03]  /*24d0*/  IMAD.WIDE.U32 R18, R9, R11, RZ ;  /* 0x0000000b09127225 */ /* 0x000fc600078e00ff */
[----:B------:R-:W-:Y:S01]  /*24e0*/  ISETP.GT.U32.AND P1, PT, R17, R16, PT ;  /* 0x000000101100720c */ /* 0x000fe20003f24070 */
[----:B------:R-:W-:Y:S01]  /*24f0*/  IMAD R13, R9, R12, R8 ;  /* 0x0000000c090d7224 */ /* 0x000fe200078e0208 */
[----:B------:R-:W-:Y:S01]  /*2500*/  LOP3.LUT R8, R14, R31, RZ, 0x3c, !PT ;  /* 0x0000001f0e087212 */ /* 0x000fe200078e3cff */
[----:B------:R-:W-:-:S03]  /*2510*/  IMAD.WIDE.U32 R40, R18, R36, RZ ;  /* 0x0000002412287225 */ /* 0x000fc600078e00ff */
[----:B------:R-:W-:Y:S01]  /*2520*/  ISETP.GE.AND P0, PT, R8, RZ, PT ;  /* 0x000000ff0800720c */ /* 0x000fe20003f06270 */
[----:B------:R-:W-:-:S04]  /*2530*/  IMAD.IADD R13, R19, 0x1, R13 ;  /* 0x00000001130d7824 */ /* 0x000fc800078e020d */
[----:B------:R-:W-:Y:S02]  /*2540*/  IMAD R13, R13, R36, RZ ;  /* 0x000000240d0d7224 */ /* 0x000fe400078e02ff */
[-C--:B------:R-:W-:Y:S02]  /*2550*/  @!P1 IADD3 R16, PT, PT, R16, -R17.reuse, RZ ;  /* 0x8000001110109210 */ /* 0x080fe40007ffe0ff */
[----:B------:R-:W-:Y:S01]  /*2560*/  @!P1 IADD3 R2, PT, PT, R2, 0x1, RZ ;  /* 0x0000000102029810 */ /* 0x000fe20007ffe0ff */
[----:B------:R-:W-:Y:S01]  /*2570*/  IMAD R13, R37, R18, R13 ;  /* 0x00000012250d7224 */ /* 0x000fe200078e020d */
[----:B------:R-:W-:Y:S02]  /*2580*/  ISETP.GE.U32.AND P2, PT, R16, R17, PT ;  /* 0x000000111000720c */ /* 0x000fe40003f46070 */
[----:B------:R-:W-:Y:S01]  /*2590*/  ISETP.NE.AND P1, PT, R31, RZ, PT ;  /* 0x000000ff1f00720c */ /* 0x000fe20003f25270 */
[----:B------:R-:W-:-:S10]  /*25a0*/  IMAD.IADD R17, R41, 0x1, R13 ;  /* 0x0000000129117824 */ /* 0x000fd400078e020d */
[----:B------:R-:W-:-:S05]  /*25b0*/  @P2 VIADD R2, R2, 0x1 ;  /* 0x0000000102022836 */ /* 0x000fca0000000000 */
[----:B------:R-:W-:Y:S02]  /*25c0*/  MOV R8, R2 ;  /* 0x0000000200087202 */ /* 0x000fe40000000f00 */
[----:B------:R-:W-:Y:S02]  /*25d0*/  LOP3.LUT R2, R39, R17, RZ, 0xfc, !PT ;  /* 0x0000001127027212 */ /* 0x000fe400078efcff */
[----:B------:R-:W-:Y:S02]  /*25e0*/  @!P0 IADD3 R8, PT, PT, -R8, RZ, RZ ;  /* 0x000000ff08088210 */ /* 0x000fe40007ffe1ff */
[----:B------:R-:W-:Y:S02]  /*25f0*/  ISETP.NE.U32.AND P0, PT, R2, RZ, PT ;  /* 0x000000ff0200720c */ /* 0x000fe40003f05070 */
[----:B------:R-:W-:-:S04]  /*2600*/  @!P1 LOP3.LUT R8, RZ, R31, RZ, 0x33, !PT ;  /* 0x0000001fff089212 */ /* 0x000fc800078e33ff */
[----:B------:R-:W-:-:S05]  /*2610*/  IADD3 R2, PT, PT, -R8, RZ, RZ ;  /* 0x000000ff08027210 */ /* 0x000fca0007ffe1ff */
[----:B------:R-:W-:Y:S02]  /*2620*/  IMAD R31, R31, R2, R14 ;  /* 0x000000021f1f7224 */ /* 0x000fe400078e020e */
        /* <DEDUP_REMOVED lines=22> */
.L_x_326:
[----:B------:R-:W-:Y:S01]  /*2790*/  IMAD.MOV.U32 R27, RZ, RZ, R38 ;  /* 0x000000ffff1b7224 */ /* 0x000fe200078e0026 */
[----:B------:R-:W-:Y:S01]  /*27a0*/  MOV R19, R39 ;  /* 0x0000002700137202 */ /* 0x000fe20000000f00 */
[----:B------:R-:W-:Y:S01]  /*27b0*/  IMAD.MOV.U32 R24, RZ, RZ, R40 ;  /* 0x000000ffff187224 */ /* 0x000fe200078e0028 */
[----:B------:R-:W-:Y:S02]  /*27c0*/  MOV R18, 0x27e0 ;  /* 0x000027e000127802 */ /* 0x000fe40000000f00 */
[----:B------:R-:W-:Y:S05]  /*27d0*/  CALL.REL.NOINC `($__internal_8_$__cuda_sm20_div_s64) ;  /* 0x0000001800247944 */ /* 0x000fea0003c00000 */
[----:B------:R-:W-:-:S05]  /*27e0*/  IADD3 R13, PT, PT, -R2, RZ, RZ ;  /* 0x000000ff020d7210 */ /* 0x000fca0007ffe1ff */
[----:B------:R-:W-:Y:S02]  /*27f0*/  IMAD R38, R13, R40, R38 ;  /* 0x000000280d267224 */ /* 0x000fe400078e0226 */
.L_x_327:
[----:B------:R-:W-:Y:S05]  /*2800*/  BSYNC.RECONVERGENT B0 ;  /* 0x0000000000007941 */ /* 0x000fea0003800200 */
.L_x_325:
        /* <DEDUP_REMOVED lines=10> */
[----:B------:R-:W-:Y:S01]  /*28b0*/  I2F.U32.RP R34, R14 ;  /* 0x0000000e00227306 */ /* 0x000fe20000209000 */
[----:B--2---:R-:W-:Y:S02]  /*28c0*/  USEL UR8, UR4, 0x1, UP0 ;  /* 0x0000000104087887 */ /* 0x004fe40008000000 */
[----:B------:R-:W-:-:S05]  /*28d0*/  UIMAD UR7, UR5, UR4, URZ ;  /* 0x00000004050772a4 */ /* 0x000fca000f8e02ff */
[----:B-1----:R-:W0:Y:S01]  /*28e0*/  MUFU.RCP R12, R12 ;  /* 0x0000000c000c7308 */ /* 0x002e220000001000 */
[----:B------:R-:W-:Y:S02]  /*28f0*/  USHF.R.S32.HI UR4, URZ, 0x1f, UR8 ;  /* 0x0000001fff047899 */ /* 0x000fe40008011408 */
[----:B------:R-:W-:-:S05]  /*2900*/  UIMAD UR5, UR8, UR5, URZ ;  /* 0x00000005080572a4 */ /* 0x000fca000f8e02ff */
[----:B---3--:R-:W1:Y:S08]  /*2910*/  MUFU.RCP R26, R36 ;  /* 0x00000024001a7308 */ /* 0x008e700000001000 */
[----:B------:R-:W2:Y:S01]  /*2920*/  I2F.U32.RP R35, R16 ;  /* 0x0000001000237306 */ /* 0x000ea20000209000 */
[----:B0-----:R-:W-:-:S07]  /*2930*/  VIADD R32, R12, 0xffffffe ;  /* 0x0ffffffe0c207836 */ /* 0x001fce0000000000 */
[----:B------:R-:W0:Y:S01]  /*2940*/  MUFU.RCP R19, R34 ;  /* 0x0000002200137308 */ /* 0x000e220000001000 */
[----:B-1----:R-:W-:Y:S01]  /*2950*/  VIADD R26, R26, 0xffffffe ;  /* 0x0ffffffe1a1a7836 */ /* 0x002fe20000000000 */
[----:B------:R-:W-:-:S06]  /*2960*/  IABS R36, R38 ;  /* 0x0000002600247213 */ /* 0x000fcc0000000000 */
[----:B--2---:R-:W1:Y:S08]  /*2970*/  MUFU.RCP R24, R35 ;  /* 0x0000002300187308 */ /* 0x004e700000001000 */
[----:B------:R-:W2:Y:S01]  /*2980*/  F2I.FTZ.U32.TRUNC.NTZ R33, R32 ;  /* 0x0000002000217305 */ /* 0x000ea2000021f000 */
[----:B0-----:R-:W-:Y:S02]  /*2990*/  VIADD R19, R19, 0xffffffe ;  /* 0x0ffffffe13137836 */ /* 0x001fe40000000000 */
[----:B------:R-:W-:-:S05]  /*29a0*/  HFMA2 R34, -RZ, RZ, 0, 0 ;  /* 0x00000000ff227431 */ /* 0x000fca00000001ff */
[----:B------:R-:W0:Y:S01]  /*29b0*/  F2I.FTZ.U32.TRUNC.NTZ R27, R26 ;  /* 0x0000001a001b7305 */ /* 0x000e22000021f000 */
[----:B-1----:R-:W-:Y:S01]  /*29c0*/  IADD3 R24, PT, PT, R24, 0xffffffe, RZ ;  /* 0x0ffffffe18187810 */ /* 0x002fe20007ffe0ff */
[----:B--2---:R-:W-:-:S06]  /*29d0*/  IMAD.MOV R13, RZ, RZ, -R33 ;  /* 0x000000ffff0d7224 */ /* 0x004fcc00078e0a21 */
[----:B------:R-:W1:Y:S01]  /*29e0*/  F2I.FTZ.U32.TRUNC.NTZ R35, R19 ;  /* 0x0000001300237305 */ /* 0x000e62000021f000 */
[----:B------:R-:W-:Y:S02]  /*29f0*/  IMAD.MOV.U32 R32, RZ, RZ, RZ ;  /* 0x000000ffff207224 */ /* 0x000fe400078e00ff */
[----:B------:R-:W-:Y:S01]  /*2a00*/  IMAD R13, R13, R18, RZ ;  /* 0x000000120d0d7224 */ /* 0x000fe200078e02ff */
[----:B0-----:R-:W-:-:S04]  /*2a10*/  IADD3 R12, PT, PT, RZ, -R27, RZ ;  /* 0x8000001bff0c7210 */ /* 0x001fc80007ffe0ff */
[----:B------:R-:W0:Y:S01]  /*2a20*/  F2I.FTZ.U32.TRUNC.NTZ R25, R24 ;  /* 0x0000001800197305 */ /* 0x000e22000021f000 */
[----:B------:R-:W-:Y:S01]  /*2a30*/  IMAD.HI.U32 R13, R33, R13, R32 ;  /* 0x0000000d210d7227 */ /* 0x000fe200078e0020 */
[----:B------:R-:W-:-:S03]  /*2a40*/  IABS R32, R11 ;  /* 0x0000000b00207213 */ /* 0x000fc60000000000 */
[----:B------:R-:W-:Y:S01]  /*2a50*/  IMAD R33, R12, R17, RZ ;  /* 0x000000110c217224 */ /* 0x000fe200078e02ff */
[----:B------:R-:W-:Y:S01]  /*2a60*/  IABS R12, R15 ;  /* 0x0000000f000c7213 */ /* 0x000fe20000000000 */
[----:B------:R-:W-:Y:S02]  /*2a70*/  IMAD.MOV.U32 R26, RZ, RZ, RZ ;  /* 0x000000ffff1a7224 */ /* 0x000fe400078e00ff */
[----:B-1----:R-:W-:Y:S02]  /*2a80*/  IMAD.MOV R19, RZ, RZ, -R35 ;  /* 0x000000ffff137224 */ /* 0x002fe400078e0a23 */
[----:B------:R-:W-:Y:S02]  /*2a90*/  IMAD.HI.U32 R26, R27, R33, R26 ;  /* 0x000000211b1a7227 */ /* 0x000fe400078e001a */
[----:B------:R-:W1:Y:S02]  /*2aa0*/  I2F.U32.RP R33, R12 ;  /* 0x0000000c00217306 */ /* 0x000e640000209000 */
[----:B------:R-:W-:Y:S01]  /*2ab0*/  IMAD R19, R19, R14, RZ ;  /* 0x0000000e13137224 */ /* 0x000fe200078e02ff */
[----:B0-----:R-:W-:Y:S01]  /*2ac0*/  IADD3 R27, PT, PT, RZ, -R25, RZ ;  /* 0x80000019ff1b7210 */ /* 0x001fe20007ffe0ff */
[----:B------:R-:W-:-:S02]  /*2ad0*/  IMAD.MOV R32, RZ, RZ, -R32 ;  /* 0x000000ffff207224 */ /* 0x000fc400078e0a20 */
[----:B------:R-:W-:-:S04]  /*2ae0*/  IMAD.HI.U32 R13, R13, R36, RZ ;  /* 0x000000240d0d7227 */ /* 0x000fc800078e00ff */
[----:B------:R-:W-:-:S04]  /*2af0*/  IMAD.HI.U32 R34, R35, R19, R34 ;  /* 0x0000001323227227 */ /* 0x000fc800078e0022 */
[----:B------:R-:W-:Y:S01]  /*2b00*/  IMAD R19, R13, R32, R36 ;  /* 0x000000200d137224 */ /* 0x000fe200078e0224 */
[----:B------:R-:W-:Y:S01]  /*2b10*/  IABS R32, R8 ;  /* 0x0000000800207213 */ /* 0x000fe20000000000 */
[----:B------:R-:W-:Y:S02]  /*2b20*/  IMAD R27, R27, R16, RZ ;  /* 0x000000101b1b7224 */ /* 0x000fe400078e02ff */
[----:B------:R-:W-:Y:S01]  /*2b30*/  IMAD.MOV.U32 R24, RZ, RZ, RZ ;  /* 0x000000ffff187224 */ /* 0x000fe200078e00ff */
[----:B------:R-:W-:-:S03]  /*2b40*/  ISETP.GT.U32.AND P1, PT, R18, R19, PT ;  /* 0x000000131200720c */ /* 0x000fc60003f24070 */
[----:B------:R-:W-:Y:S01]  /*2b50*/  IMAD.HI.U32 R24, R25, R27, R24 ;  /* 0x0000001b19187227 */ /* 0x000fe200078e0018 */
[----:B------:R-:W-:Y:S01]  /*2b60*/  IABS R27, R6 ;  /* 0x00000006001b7213 */ /* 0x000fe20000000000 */
[----:B-1----:R-:W0:Y:S04]  /*2b70*/  MUFU.RCP R25, R33 ;  /* 0x0000002100197308 */ /* 0x002e280000001000 */
[----:B------:R-:W-:-:S04]  /*2b80*/  IMAD.MOV R27, RZ, RZ, -R27 ;  /* 0x000000ffff1b7224 */ /* 0x000fc800078e0a1b */
[----:B------:R-:W-:Y:S02]  /*2b90*/  @!P1 IMAD.IADD R19, R19, 0x1, -R18 ;  /* 0x0000000113139824 */ /* 0x000fe400078e0a12 */
[----:B------:R-:W-:-:S03]  /*2ba0*/  @!P1 VIADD R13, R13, 0x1 ;  /* 0x000000010d0d9836 */ /* 0x000fc60000000000 */
[----:B------:R-:W-:Y:S02]  /*2bb0*/  ISETP.GE.U32.AND P3, PT, R19, R18, PT ;  /* 0x000000121300720c */ /* 0x000fe40003f66070 */
[----:B------:R-:W-:Y:S02]  /*2bc0*/  IABS R19, R2 ;  /* 0x0000000200137213 */ /* 0x000fe40000000000 */
[----:B0-----:R-:W-:-:S03]  /*2bd0*/  IADD3 R25, PT, PT, R25, 0xffffffe, RZ ;  /* 0x0ffffffe19197810 */ /* 0x001fc60007ffe0ff */
[----:B------:R-:W-:Y:S01]  /*2be0*/  IMAD.HI.U32 R18, R24, R19, RZ ;  /* 0x0000001318127227 */ /* 0x000fe200078e00ff */
[----:B------:R-:W-:Y:S02]  /*2bf0*/  LOP3.LUT R24, R38, R11, RZ, 0x3c, !PT ;  /* 0x0000000b26187212 */ /* 0x000fe400078e3cff */
[----:B------:R-:W0:Y:S01]  /*2c00*/  F2I.FTZ.U32.TRUNC.NTZ R25, R25 ;  /* 0x0000001900197305 */ /* 0x000e22000021f000 */
[----:B------:R-:W-:Y:S01]  /*2c10*/  IMAD R27, R18, R27, R19 ;  /* 0x0000001b121b7224 */ /* 0x000fe200078e0213 */
[----:B------:R-:W-:Y:S01]  /*2c20*/  ISETP.GE.AND P0, PT, R24, RZ, PT ;  /* 0x000000ff1800720c */ /* 0x000fe20003f06270 */
[----:B------:R-:W-:Y:S01]  /*2c30*/  @P3 VIADD R13, R13, 0x1 ;  /* 0x000000010d0d3836 */ /* 0x000fe20000000000 */
[----:B------:R-:W-:Y:S02]  /*2c40*/  MOV R24, RZ ;  /* 0x000000ff00187202 */ /* 0x000fe40000000f00 */
[----:B------:R-:W-:Y:S01]  /*2c50*/  ISETP.GT.U32.AND P1, PT, R16, R27, PT ;  /* 0x0000001b1000720c */ /* 0x000fe20003f24070 */
[----:B0-----:R-:W-:-:S08]  /*2c60*/  IMAD.MOV R19, RZ, RZ, -R25 ;  /* 0x000000ffff137224 */ /* 0x001fd000078e0a19 */
[----:B------:R-:W-:Y:S02]  /*2c70*/  @!P0 IADD3 R13, PT, PT, -R13, RZ, RZ ;  /* 0x000000ff0d0d8210 */ /* 0x000fe40007ffe1ff */
[----:B------:R-:W-:Y:S02]  /*2c80*/  @!P2 LOP3.LUT R13, RZ, R11, RZ, 0x33, !PT ;  /* 0x0000000bff0da212 */ /* 0x000fe400078e33ff */
[----:B------:R-:W-:Y:S01]  /*2c90*/  @!P1 IMAD.IADD R27, R27, 0x1, -R16 ;  /* 0x000000011b1b9824 */ /* 0x000fe200078e0a10 */
[----:B------:R-:W-:Y:S01]  /*2ca0*/  ISETP.NE.AND P2, PT, R6, RZ, PT ;  /* 0x000000ff0600720c */ /* 0x000fe20003f45270 */
[----:B------:R-:W-:Y:S01]  /*2cb0*/  IMAD R19, R19, R12, RZ ;  /* 0x0000000c13137224 */ /* 0x000fe200078e02ff */
[----:B------:R-:W-:Y:S02]  /*2cc0*/  @!P1 IADD3 R18, PT, PT, R18, 0x1, RZ ;  /* 0x0000000112129810 */ /* 0x000fe40007ffe0ff */
[----:B------:R-:W-:Y:S01]  /*2cd0*/  ISETP.GE.U32.AND P3, PT, R27, R16, PT ;  /* 0x000000101b00720c */ /* 0x000fe20003f66070 */
[----:B------:R-:W-:Y:S01]  /*2ce0*/  IMAD.HI.U32 R19, R25, R19, R24 ;  /* 0x0000001319137227 */ /* 0x000fe200078e0018 */
[----:B------:R-:W-:-:S03]  /*2cf0*/  LOP3.LUT R24, R2, R6, RZ, 0x3c, !PT ;  /* 0x0000000602187212 */ /* 0x000fc600078e3cff */
[----:B------:R-:W-:Y:S01]  /*2d00*/  IMAD.MOV R16, RZ, RZ, -R13 ;  /* 0x000000ffff107224 */ /* 0x000fe200078e0a0d */
[----:B------:R-:W-:Y:S01]  /*2d10*/  ISETP.GE.AND P0, PT, R24, RZ, PT ;  /* 0x000000ff1800720c */ /* 0x000fe20003f06270 */
[----:B------:R-:W-:Y:S01]  /*2d20*/  IMAD.HI.U32 R19, R19, R32, RZ ;  /* 0x0000002013137227 */ /* 0x000fe200078e00ff */
[----:B------:R-:W-:-:S03]  /*2d30*/  IABS R24, R13 ;  /* 0x0000000d00187213 */ /* 0x000fc60000000000 */
[----:B------:R-:W-:Y:S01]  /*2d40*/  IMAD R38, R11, R16, R38 ;  /* 0x000000100b267224 */ /* 0x000fe200078e0226 */
[----:B------:R-:W-:Y:S01]  /*2d50*/  IABS R11, R15 ;  /* 0x0000000f000b7213 */ /* 0x000fe20000000000 */
[----:B------:R-:W-:Y:S01]  /*2d60*/  IMAD.HI.U32 R25, R26, R24, RZ ;  /* 0x000000181a197227 */ /* 0x000fe200078e00ff */
[----:B------:R-:W-:Y:S02]  /*2d70*/  IABS R16, R9 ;  /* 0x0000000900107213 */ /* 0x000fe40000000000 */
[----:B------:R-:W-:Y:S01]  /*2d80*/  @P3 IADD3 R18, PT, PT, R18, 0x1, RZ ;  /* 0x0000000112123810 */ /* 0x000fe20007ffe0ff */
[----:B------:R-:W-:Y:S02]  /*2d90*/  IMAD.MOV R11, RZ, RZ, -R11 ;  /* 0x000000ffff0b7224 */ /* 0x000fe400078e0a0b */
[----:B------:R-:W-:Y:S02]  /*2da0*/  IMAD.MOV R16, RZ, RZ, -R16 ;  /* 0x000000ffff107224 */ /* 0x000fe400078e0a10 */
[----:B------:R-:W-:Y:S01]  /*2db0*/  @!P0 IMAD.MOV R18, RZ, RZ, -R18 ;  /* 0x000000ffff128224 */ /* 0x000fe200078e0a12 */
[----:B------:R-:W-:Y:S01]  /*2dc0*/  @!P2 LOP3.LUT R18, RZ, R6, RZ, 0x33, !PT ;  /* 0x00000006ff12a212 */ /* 0x000fe200078e33ff */
[----:B------:R-:W-:-:S02]  /*2dd0*/  IMAD R11, R19, R11, R32 ;  /* 0x0000000b130b7224 */ /* 0x000fc400078e0220 */
[----:B------:R-:W-:Y:S01]  /*2de0*/  IMAD R26, R25, R16, R24 ;  /* 0x00000010191a7224 */ /* 0x000fe200078e0218 */
[----:B------:R-:W-:Y:S01]  /*2df0*/  IABS R16, R5 ;  /* 0x0000000500107213 */ /* 0x000fe20000000000 */
[----:B------:R-:W-:Y:S01]  /*2e00*/  IMAD.WIDE R38, R38, UR5, RZ ;  /* 0x0000000526267c25 */ /* 0x000fe2000f8e02ff */
[----:B------:R-:W-:Y:S02]  /*2e10*/  IABS R24, R18 ;  /* 0x0000001200187213 */ /* 0x000fe40000000000 */
[----:B------:R-:W-:Y:S01]  /*2e20*/  ISETP.GT.U32.AND P4, PT, R12, R11, PT ;  /* 0x0000000b0c00720c */ /* 0x000fe20003f84070 */
[----:B------:R-:W-:Y:S01]  /*2e30*/  IMAD.MOV R16, RZ, RZ, -R16 ;  /* 0x000000ffff107224 */ /* 0x000fe200078e0a10 */
[----:B------:R-:W-:Y:S01]  /*2e40*/  ISETP.GT.U32.AND P3, PT, R17, R26, PT ;  /* 0x0000001a1100720c */ /* 0x000fe20003f64070 */
[----:B------:R-:W-:-:S04]  /*2e50*/  IMAD.HI.U32 R27, R34, R24, RZ ;  /* 0x00000018221b7227 */ /* 0x000fc800078e00ff */
[----:B------:R-:W-:-:S05]  /*2e60*/  IMAD R33, R27, R16, R24 ;  /* 0x000000101b217224 */ /* 0x000fca00078e0218 */
[----:B------:R-:W-:Y:S01]  /*2e70*/  ISETP.GT.U32.AND P1, PT, R14, R33, PT ;  /* 0x000000210e00720c */ /* 0x000fe20003f24070 */
[----:B------:R-:W-:Y:S01]  /*2e80*/  @!P4 VIADD R19, R19, 0x1 ;  /* 0x000000011313c836 */ /* 0x000fe20000000000 */
[-C--:B------:R-:W-:Y:S02]  /*2e90*/  @!P4 IADD3 R11, PT, PT, R11, -R12.reuse, RZ ;  /* 0x8000000c0b0bc210 */ /* 0x080fe40007ffe0ff */
[----:B------:R-:W-:Y:S02]  /*2ea0*/  ISETP.NE.AND P4, PT, R15, RZ, PT ;  /* 0x000000ff0f00720c */ /* 0x000fe40003f85270 */
[----:B------:R-:W-:Y:S02]  /*2eb0*/  ISETP.GE.U32.AND P2, PT, R11, R12, PT ;  /* 0x0000000c0b00720c */ /* 0x000fe40003f46070 */
[----:B------:R-:W-:Y:S02]  /*2ec0*/  LOP3.LUT R11, R8, R15, RZ, 0x3c, !PT ;  /* 0x0000000f080b7212 */ /* 0x000fe400078e3cff */
[----:B------:R-:W-:-:S02]  /*2ed0*/  @!P3 IADD3 R26, PT, PT, R26, -R17, RZ ;  /* 0x800000111a1ab210 */ /* 0x000fc40007ffe0ff */
[----:B------:R-:W-:Y:S01]  /*2ee0*/  ISETP.GE.AND P0, PT, R11, RZ, PT ;  /* 0x000000ff0b00720c */ /* 0x000fe20003f06270 */
[----:B------:R-:W-:Y:S01]  /*2ef0*/  @!P1 IMAD.IADD R33, R33, 0x1, -R14 ;  /* 0x0000000121219824 */ /* 0x000fe200078e0a0e */
[----:B------:R-:W-:Y:S01]  /*2f00*/  LOP3.LUT R11, R13, R9, RZ, 0x3c, !PT ;  /* 0x000000090d0b7212 */ /* 0x000fe200078e3cff */
[----:B------:R-:W-:Y:S01]  /*2f10*/  @!P1 VIADD R27, R27, 0x1 ;  /* 0x000000011b1b9836 */ /* 0x000fe20000000000 */
[----:B------:R-:W-:Y:S02]  /*2f20*/  ISETP.GE.U32.AND P6, PT, R26, R17, PT ;  /* 0x000000111a00720c */ /* 0x000fe40003fc6070 */
[----:B------:R-:W-:Y:S01]  /*2f30*/  ISETP.GE.U32.AND P5, PT, R33, R14, PT ;  /* 0x0000000e2100720c */ /* 0x000fe20003fa6070 */
[----:B------:R-:W-:Y:S01]  /*2f40*/  @P2 VIADD R19, R19, 0x1 ;  /* 0x0000000113132836 */ /* 0x000fe20000000000 */
[----:B------:R-:W-:Y:S02]  /*2f50*/  ISETP.GE.AND P2, PT, R11, RZ, PT ;  /* 0x000000ff0b00720c */ /* 0x000fe40003f46270 */
[----:B------:R-:W-:-:S02]  /*2f60*/  LOP3.LUT R11, R18, R5, RZ, 0x3c, !PT ;  /* 0x00000005120b7212 */ /* 0x000fc400078e3cff */
[----:B------:R-:W-:Y:S01]  /*2f70*/  @!P3 IADD3 R25, PT, PT, R25, 0x1, RZ ;  /* 0x000000011919b810 */ /* 0x000fe20007ffe0ff */
[----:B------:R-:W-:Y:S01]  /*2f80*/  @!P0 IMAD.MOV R19, RZ, RZ, -R19 ;  /* 0x000000ffff138224 */ /* 0x000fe200078e0a13 */
[----:B------:R-:W-:Y:S02]  /*2f90*/  ISETP.GE.AND P0, PT, R11, RZ, PT ;  /* 0x000000ff0b00720c */ /* 0x000fe40003f06270 */
[----:B------:R-:W-:Y:S02]  /*2fa0*/  @!P4 LOP3.LUT R19, RZ, R15, RZ, 0x33, !PT ;  /* 0x0000000fff13c212 */ /* 0x000fe400078e33ff */
[----:B------:R-:W-:Y:S01]  /*2fb0*/  ISETP.NE.AND P3, PT, R9, RZ, PT ;  /* 0x000000ff0900720c */ /* 0x000fe20003f65270 */
[----:B------:R-:W-:Y:S01]  /*2fc0*/  @P5 VIADD R27, R27, 0x1 ;  /* 0x000000011b1b5836 */ /* 0x000fe20000000000 */
[----:B------:R-:W-:Y:S01]  /*2fd0*/  ISETP.NE.AND P4, PT, R5, RZ, PT ;  /* 0x000000ff0500720c */ /* 0x000fe20003f85270 */
[----:B------:R-:W-:Y:S01]  /*2fe0*/  IMAD.MOV R11, RZ, RZ, -R19 ;  /* 0x000000ffff0b7224 */ /* 0x000fe200078e0a13 */
[----:B------:R-:W-:Y:S01]  /*2ff0*/  @P6 IADD3 R25, PT, PT, R25, 0x1, RZ ;  /* 0x0000000119196810 */ /* 0x000fe20007ffe0ff */
[----:B------:R-:W-:-:S03]  /*3000*/  IMAD.WIDE R16, R19, R23, RZ ;  /* 0x0000001713107225 */ /* 0x000fc600078e02ff */
[----:B------:R-:W-:Y:S01]  /*3010*/  @!P2 IADD3 R25, PT, PT, -R25, RZ, RZ ;  /* 0x000000ff1919a210 */ /* 0x000fe20007ffe1ff */
[----:B------:R-:W-:Y:S01]  /*3020*/  IMAD R11, R15, R11, R8 ;  /* 0x0000000b0f0b7224 */ /* 0x000fe200078e0208 */
[----:B------:R-:W-:Y:S01]  /*3030*/  @!P0 IADD3 R27, PT, PT, -R27, RZ, RZ ;  /* 0x000000ff1b1b8210 */ /* 0x000fe20007ffe1ff */
[----:B------:R-:W-:Y:S02]  /*3040*/  IMAD.MOV R15, RZ, RZ, -R18 ;  /* 0x000000ffff0f7224 */ /* 0x000fe400078e0a12 */
[----:B------:R-:W-:Y:S01]  /*3050*/  @!P3 LOP3.LUT R25, RZ, R9, RZ, 0x33, !PT ;  /* 0x00000009ff19b212 */ /* 0x000fe200078e33ff */
[----:B------:R-:W-:Y:S01]  /*3060*/  IMAD.WIDE.U32 R16, R31, UR8, R16 ;  /* 0x000000081f107c25 */ /* 0x000fe2000f8e0010 */
[----:B------:R-:W-:-:S03]  /*3070*/  @!P4 LOP3.LUT R27, RZ, R5, RZ, 0x33, !PT ;  /* 0x00000005ff1bc212 */ /* 0x000fc600078e33ff */
[----:B------:R-:W-:Y:S01]  /*3080*/  IMAD R15, R6, R15, R2 ;  /* 0x0000000f060f7224 */ /* 0x000fe200078e0202 */
[----:B------:R-:W-:Y:S01]  /*3090*/  IADD3 R2, PT, PT, -R27, RZ, RZ ;  /* 0x000000ff1b027210 */ /* 0x000fe20007ffe1ff */
[----:B------:R-:W-:Y:S01]  /*30a0*/  IMAD R17, R31, UR4, R17 ;  /* 0x000000041f117c24 */ /* 0x000fe2000f8e0211 */
[----:B------:R-:W0:Y:S01]  /*30b0*/  LDCU.64 UR4, c[0x0][0x420] ;  /* 0x00008400ff0477ac */ /* 0x000e220008000a00 */
[----:B------:R-:W-:Y:S02]  /*30c0*/  IMAD.MOV R8, RZ, RZ, -R25 ;  /* 0x000000ffff087224 */ /* 0x000fe400078e0a19 */
[----:B------:R-:W-:-:S04]  /*30d0*/  IMAD.WIDE R16, R11, UR7, R16 ;  /* 0x000000070b107c25 */ /* 0x000fc8000f8e0210 */
[----:B------:R-:W-:Y:S02]  /*30e0*/  IMAD R8, R9, R8, R13 ;  /* 0x0000000809087224 */ /* 0x000fe400078e020d */
[----:B------:R-:W-:-:S04]  /*30f0*/  IMAD.WIDE R6, R25, R7, RZ ;  /* 0x0000000719067225 */ /* 0x000fc800078e02ff */
[----:B------:R-:W-:Y:S01]  /*3100*/  IMAD R5, R5, R2, R18 ;  /* 0x0000000205057224 */ /* 0x000fe200078e0212 */
[----:B------:R-:W-:Y:S01]  /*3110*/  IADD3 R6, P1, P0, R6, R16, R38 ;  /* 0x0000001006067210 */ /* 0x000fe2000783e026 */
[----:B------:R-:W-:Y:S02]  /*3120*/  IMAD R2, R21, UR8, RZ ;  /* 0x0000000815027c24 */ /* 0x000fe4000f8e02ff */
[----:B------:R-:W-:Y:S01]  /*3130*/  IMAD R9, R10, UR7, RZ ;  /* 0x000000070a097c24 */ /* 0x000fe2000f8e02ff */
[----:B------:R-:W-:Y:S01]  /*3140*/  IADD3.X R7, PT, PT, R7, R17, R39, P1, P0 ;  /* 0x0000001107077210 */ /* 0x000fe20000fe0427 */
[----:B------:R-:W-:-:S04]  /*3150*/  IMAD.WIDE R10, R15, R2, RZ ;  /* 0x000000020f0a7225 */ /* 0x000fc800078e02ff */
[----:B------:R-:W-:-:S04]  /*3160*/  IMAD.WIDE R8, R8, R9, RZ ;  /* 0x0000000908087225 */ /* 0x000fc800078e02ff */
        /* <DEDUP_REMOVED lines=10> */
.L_x_322:
[----:B------:R-:W0:Y:S01]  /*3210*/  LDC.64 R4, c[0x0][0x420] ;  /* 0x00010800ff047b82 */ /* 0x000e220000000a00 */
[----:B------:R-:W-:-:S05]  /*3220*/  IADD3 R2, PT, PT, R20, UR6, RZ ;  /* 0x0000000614027c10 */ /* 0x000fca000fffe0ff */
[----:B0-----:R-:W-:-:S05]  /*3230*/  IMAD.WIDE.U32 R2, R2, 0x4, R4 ;  /* 0x0000000402027825 */ /* 0x001fca00078e0004 */
[----:B------:R1:W-:Y:S02]  /*3240*/  STG.E desc[UR10][R2.64], R28 ;  /* 0x0000001c02007986 */ /* 0x0003e4000c10190a */
.L_x_321:
[----:B------:R-:W-:Y:S05]  /*3250*/  BSYNC.RECONVERGENT B1 ;  /* 0x0000000000017941 */ /* 0x000fea0003800200 */
.L_x_320:
[----:B------:R-:W2:Y:S01]  /*3260*/  LDCU UR7, c[0x0][0x534] ;  /* 0x0000a680ff0777ac */ /* 0x000ea20008000800 */
[----:B-1----:R-:W-:Y:S01]  /*3270*/  LOP3.LUT R3, R0, 0x1f, RZ, 0xc0, !PT ;  /* 0x0000001f00037812 */ /* 0x002fe200078ec0ff */
[----:B------:R-:W1:Y:S01]  /*3280*/  S2UR UR8, SR_CgaCtaId ;  /* 0x00000000000879c3 */ /* 0x000e620000008800 */
[----:B------:R-:W-:Y:S01]  /*3290*/  IMAD.SHL.U32 R26, R20, 0x4, RZ ;  /* 0x00000004141a7824 */ /* 0x000fe200078e00ff */
[----:B------:R-:W-:Y:S01]  /*32a0*/  UMOV UR4, 0x400 ;  /* 0x0000040000047882 */ /* 0x000fe20000000000 */
[----:B------:R-:W-:Y:S01]  /*32b0*/  LOP3.LUT R2, R3, 0x20, RZ, 0xfc, !PT ;  /* 0x0000002003027812 */ /* 0x000fe200078efcff */
[----:B------:R-:W-:Y:S02]  /*32c0*/  IMAD.SHL.U32 R11, R0, 0x4, RZ ;  /* 0x00000004000b7824 */ /* 0x000fe400078e00ff */
[----:B------:R-:W-:Y:S02]  /*32d0*/  IMAD.MOV.U32 R9, RZ, RZ, RZ ;  /* 0x000000ffff097224 */ /* 0x000fe400078e00ff */
[----:B------:R-:W3:Y:S01]  /*32e0*/  LDC R13, c[0x0][0x44c] ;  /* 0x00011300ff0d7b82 */ /* 0x000ee20000000800 */
[----:B------:R-:W-:-:S02]  /*32f0*/  LOP3.LUT R11, R11, 0x7c, RZ, 0xc0, !PT ;  /* 0x0000007c0b0b7812 */ /* 0x000fc400078ec0ff */
[----:B--2---:R-:W-:Y:S01]  /*3300*/  ISETP.GE.AND P1, PT, R3, UR7, PT ;  /* 0x0000000703007c0c */ /* 0x004fe2000bf26270 */
[----:B------:R-:W-:Y:S01]  /*3310*/  UISETP.GE.AND UP0, UPT, UR7, 0x1, UPT ;  /* 0x000000010700788c */ /* 0x000fe2000bf06270 */
[----:B------:R-:W-:Y:S02]  /*3320*/  ISETP.GE.AND P0, PT, R2, UR7, PT ;  /* 0x0000000702007c0c */ /* 0x000fe4000bf06270 */
[C---:B------:R-:W-:Y:S02]  /*3330*/  ISETP.GT.U32.OR P1, PT, R0.reuse, 0x7f, P1 ;  /* 0x0000007f0000780c */ /* 0x040fe40000f24470 */
[----:B------:R-:W-:Y:S01]  /*3340*/  ISETP.GT.U32.OR P0, PT, R0, 0x7f, P0 ;  /* 0x0000007f0000780c */ /* 0x000fe20000704470 */
[----:B-1----:R-:W-:-:S06]  /*3350*/  ULEA UR8, UR8, UR4, 0x18 ;  /* 0x0000000408087291 */ /* 0x002fcc000f8ec0ff */
[----:B------:R-:W-:-:S04]  /*3360*/  VIADD R10, R26, UR8 ;  /* 0x000000081a0a7c36 */ /* 0x000fc80008000000 */
[C---:B------:R-:W-:Y:S01]  /*3370*/  @!P1 FADD.FTZ R30, -R28.reuse, R30 ;  /* 0x0000001e1c1e9221 */ /* 0x040fe20000010100 */
[C-C-:B0-----:R-:W-:Y:S02]  /*3380*/  @!P1 IMAD R5, R3.reuse, 0x14, R10.reuse ;  /* 0x0000001403059824 */ /* 0x141fe400078e020a */
[----:B------:R-:W-:Y:S01]  /*3390*/  @!P0 FADD.FTZ R4, -R28, R29 ;  /* 0x0000001d1c048221 */ /* 0x000fe20000010100 */
[----:B------:R-:W-:Y:S02]  /*33a0*/  @!P0 IMAD R7, R3, 0x14, R10 ;  /* 0x0000001403078824 */ /* 0x000fe400078e020a */
[----:B------:R-:W-:Y:S01]  /*33b0*/  @!P1 FMUL.FTZ R6, R30, 1.4426950216293334961 ;  /* 0x3fb8aa3b1e069820 */ /* 0x000fe20000410000 */
[----:B------:R-:W-:Y:S02]  /*33c0*/  IMAD.SHL.U32 R28, R0, 0x8, RZ ;  /* 0x00000008001c7824 */ /* 0x000fe400078e00ff */
[----:B------:R-:W-:Y:S01]  /*33d0*/  @!P0 FMUL.FTZ R4, R4, 1.4426950216293334961 ;  /* 0x3fb8aa3b04048820 */ /* 0x000fe20000410000 */
[----:B---3--:R-:W-:Y:S01]  /*33e0*/  IMAD R29, R13, UR6, RZ ;  /* 0x000000060d1d7c24 */ /* 0x008fe2000f8e02ff */
[----:B------:R-:W-:Y:S01]  /*33f0*/  CS2R R2, SRZ ;  /* 0x0000000000027805 */ /* 0x000fe2000001ff00 */
[----:B------:R-:W-:Y:S01]  /*3400*/  IMAD.MOV.U32 R0, RZ, RZ, RZ ;  /* 0x000000ffff007224 */ /* 0x000fe200078e00ff */
[----:B------:R-:W0:Y:S01]  /*3410*/  @!P1 MUFU.EX2 R6, R6 ;  /* 0x0000000600069308 */ /* 0x000e220000000800 */
[----:B------:R-:W-:-:S03]  /*3420*/  LOP3.LUT R28, R11, 0x1f00, R28, 0xf8, !PT ;  /* 0x00001f000b1c7812 */ /* 0x000fc600078ef81c */
[----:B------:R-:W1:Y:S01]  /*3430*/  @!P0 MUFU.EX2 R4, R4 ;  /* 0x0000000400048308 */ /* 0x000e620000000800 */
[----:B0-----:R-:W-:Y:S04]  /*3440*/  @!P1 STS [R5], R6 ;  /* 0x0000000605009388 */ /* 0x001fe80000000800 */
[----:B-1----:R0:W-:Y:S01]  /*3450*/  @!P0 STS [R7+0x280], R4 ;  /* 0x0002800407008388 */ /* 0x0021e20000000800 */
[----:B------:R-:W-:Y:S01]  /*3460*/  BAR.SYNC.DEFER_BLOCKING 0x0 ;  /* 0x0000000000007b1d */ /* 0x000fe20000010000 */
[----:B------:R-:W-:-:S04]  /*3470*/  IADD3 R28, P0, PT, R29, R28, RZ ;  /* 0x0000001c1d1c7210 */ /* 0x000fc80007f1e0ff */
[----:B------:R-:W-:Y:S02]  /*3480*/  LEA.HI.X.SX32 R29, R29, RZ, 0x1, P0 ;  /* 0x000000ff1d1d7211 */ /* 0x000fe400000f0eff */
[----:B0-----:R-:W-:Y:S02]  /*3490*/  CS2R R4, SRZ ;  /* 0x0000000000047805 */ /* 0x001fe4000001ff00 */
[----:B------:R-:W-:Y:S01]  /*34a0*/  CS2R R6, SRZ ;  /* 0x0000000000067805 */ /* 0x000fe2000001ff00 */
[----:B------:R-:W-:Y:S06]  /*34b0*/  BRA.U !UP0, `(.L_x_328) ;  /* 0x0000000508a07547 */ /* 0x000fec000b800000 */
[----:B------:R-:W0:Y:S01]  /*34c0*/  LDCU.64 UR4, c[0x0][0x3f8] ;  /* 0x00007f00ff0477ac */ /* 0x000e220008000a00 */
[----:B------:R-:W-:Y:S01]  /*34d0*/  SHF.L.U64.HI R29, R28, 0x2, R29 ;  /* 0x000000021c1d7819 */ /* 0x000fe2000001021d */
[C---:B------:R-:W-:Y:S01]  /*34e0*/  IMAD R24, R22.reuse, R13, RZ ;  /* 0x0000000d16187224 */ /* 0x040fe200078e02ff */
[----:B------:R-:W-:Y:S01]  /*34f0*/  CS2R R18, SRZ ;  /* 0x0000000000127805 */ /* 0x000fe2000001ff00 */
[----:B------:R-:W-:Y:S01]  /*3500*/  UISETP.GE.U32.AND UP1, UPT, UR7, 0x4, UPT ;  /* 0x000000040700788c */ /* 0x000fe2000bf26070 */
[----:B------:R-:W-:Y:S01]  /*3510*/  VIADD R25, R22, -UR6 ;  /* 0x8000000616197c36 */ /* 0x000fe20008000000 */
[----:B------:R-:W-:Y:S01]  /*3520*/  CS2R R16, SRZ ;  /* 0x0000000000107805 */ /* 0x000fe2000001ff00 */
[----:B------:R-:W-:Y:S01]  /*3530*/  IMAD.MOV.U32 R23, RZ, RZ, RZ ;  /* 0x000000ffff177224 */ /* 0x000fe200078e00ff */
[----:B------:R-:W-:Y:S01]  /*3540*/  CS2R R14, SRZ ;  /* 0x00000000000e7805 */ /* 0x000fe2000001ff00 */
[----:B------:R-:W-:Y:S01]  /*3550*/  IMAD.MOV.U32 R0, RZ, RZ, RZ ;  /* 0x000000ffff007224 */ /* 0x000fe200078e00ff */
[----:B------:R-:W-:-:S02]  /*3560*/  CS2R R12, SRZ ;  /* 0x00000000000c7805 */ /* 0x000fc4000001ff00 */
[----:B0-----:R-:W-:Y:S01]  /*3570*/  LEA R28, P0, R28, UR4, 0x2 ;  /* 0x000000041c1c7c11 */ /* 0x001fe2000f8010ff */
[----:B------:R-:W-:-:S03]  /*3580*/  ULOP3.LUT UR4, UR7, 0x3, URZ, 0xc0, !UPT ;  /* 0x0000000307047892 */ /* 0x000fc6000f8ec0ff */
[----:B------:R-:W-:Y:S01]  /*3590*/  IADD3.X R29, PT, PT, R29, UR5, RZ, P0, !PT ;  /* 0x000000051d1d7c10 */ /* 0x000fe200087fe4ff */
[----:B------:R-:W-:Y:S01]  /*35a0*/  UISETP.NE.AND UP0, UPT, UR4, URZ, UPT ;  /* 0x000000ff0400728c */ /* 0x000fe2000bf05270 */
[----:B------:R-:W-:Y:S10]  /*35b0*/  BRA.U !UP1, `(.L_x_329) ;  /* 0x0000000109fc7547 */ /* 0x000ff4000b800000 */
[----:B------:R-:W-:Y:S01]  /*35c0*/  ULOP3.LUT UR7, UR7, 0x7ffffffc, URZ, 0xc0, !UPT ;  /* 0x7ffffffc07077892 */ /* 0x000fe2000f8ec0ff */
[----:B------:R-:W-:Y:S01]  /*35d0*/  VIADD R10, R10, 0x28 ;  /* 0x000000280a0a7836 */ /* 0x000fe20000000000 */
[----:B------:R-:W-:Y:S01]  /*35e0*/  ISETP.GE.AND P1, PT, R20, R25, PT ;  /* 0x000000191400720c */ /* 0x000fe20003f26270 */
[----:B------:R-:W-:Y:S01]  /*35f0*/  IMAD.MOV.U32 R0, RZ, RZ, RZ ;  /* 0x000000ffff007224 */ /* 0x000fe200078e00ff */
[----:B------:R-:W-:Y:S02]  /*3600*/  CS2R R2, SRZ ;  /* 0x0000000000027805 */ /* 0x000fe4000001ff00 */
[----:B------:R-:W-:Y:S02]  /*3610*/  CS2R R4, SRZ ;  /* 0x0000000000047805 */ /* 0x000fe4000001ff00 */
[----:B------:R-:W-:Y:S01]  /*3620*/  CS2R R6, SRZ ;  /* 0x0000000000067805 */ /* 0x000fe2000001ff00 */
[----:B------:R-:W-:Y:S01]  /*3630*/  IMAD.MOV.U32 R9, RZ, RZ, RZ ;  /* 0x000000ffff097224 */ /* 0x000fe200078e00ff */
[----:B------:R-:W-:Y:S01]  /*3640*/  UIADD3 UR5, UPT, UPT, -UR7, URZ, URZ ;  /* 0x000000ff07057290 */ /* 0x000fe2000fffe1ff */
[----:B------:R-:W-:-:S11]  /*3650*/  IMAD.U32 R23, RZ, RZ, UR7 ;  /* 0x00000007ff177e24 */ /* 0x000fd6000f8e00ff */
.L_x_330:
        /* <DEDUP_REMOVED lines=53> */
.L_x_329:
[----:B------:R-:W-:Y:S05]  /*39b0*/  BRA.U !UP0, `(.L_x_328) ;  /* 0x0000000108607547 */ /* 0x000fea000b800000 */
[----:B------:R-:W-:Y:S01]  /*39c0*/  IMAD R23, R23, 0x14, R26 ;  /* 0x0000001417177824 */ /* 0x000fe200078e021a */
[----:B------:R-:W-:Y:S01]  /*39d0*/  IADD3 R28, P1, PT, R28, 0x200, RZ ;  /* 0x000002001c1c7810 */ /* 0x000fe20007f3e0ff */
[----:B------:R-:W-:Y:S01]  /*39e0*/  UIADD3 UR4, UPT, UPT, -UR4, URZ, URZ ;  /* 0x000000ff04047290 */ /* 0x000fe2000fffe1ff */
[----:B------:R-:W-:Y:S01]  /*39f0*/  ISETP.GE.AND P0, PT, R20, R25, PT ;  /* 0x000000191400720c */ /* 0x000fe20003f06270 */
[----:B------:R-:W-:Y:S01]  /*3a00*/  IMAD.WIDE R24, R24, 0x4, RZ ;  /* 0x0000000418187825 */ /* 0x000fe200078e02ff */
[----:B------:R-:W-:Y:S02]  /*3a10*/  IADD3 R10, PT, PT, R23, UR8, RZ ;  /* 0x00000008170a7c10 */ /* 0x000fe4000fffe0ff */
[----:B------:R-:W-:-:S09]  /*3a20*/  IADD3.X R29, PT, PT, RZ, R29, RZ, P1, !PT ;  /* 0x0000001dff1d7210 */ /* 0x000fd20000ffe4ff */
.L_x_331:
        /* <DEDUP_REMOVED lines=17> */
.L_x_328:
[----:B------:R-:W-:-:S04]  /*3b40*/  IADD3 R20, PT, PT, R20, UR6, RZ ;  /* 0x0000000614147c10 */ /* 0x000fc8000fffe0ff */
[----:B------:R-:W-:-:S13]  /*3b50*/  ISETP.GE.AND P0, PT, R20, R22, PT ;  /* 0x000000161400720c */ /* 0x000fda0003f06270 */
[----:B------:R-:W-:Y:S05]  /*3b60*/  @P0 EXIT ;  /* 0x000000000000094d */ /* 0x000fea0003800000 */
[-C--:B------:R-:W-:Y:S01]  /*3b70*/  IABS R14, R21.reuse ;  /* 0x00000015000e7213 */ /* 0x080fe20000000000 */
[----:B------:R-:W0:Y:S01]  /*3b80*/  LDC R10, c[0x0][0x434] ;  /* 0x00010d00ff0a7b82 */ /* 0x000e220000000800 */
[----:B------:R-:W-:Y:S01]  /*3b90*/  IABS R16, R20 ;  /* 0x0000001400107213 */ /* 0x000fe20000000000 */
[----:B------:R-:W1:Y:S01]  /*3ba0*/  LDCU.128 UR4, c[0x0][0x400] ;  /* 0x00008000ff0477ac */ /* 0x000e620008000c00 */
[----:B------:R-:W2:Y:S01]  /*3bb0*/  I2F.RP R12, R14 ;  /* 0x0000000e000c7306 */ /* 0x000ea20000209400 */
[----:B------:R-:W-:Y:S01]  /*3bc0*/  IABS R15, R21 ;  /* 0x00000015000f7213 */ /* 0x000fe20000000000 */
[----:B------:R-:W3:Y:S01]  /*3bd0*/  LDCU.64 UR8, c[0x0][0x410] ;  /* 0x00008200ff0877ac */ /* 0x000ee20008000a00 */
[----:B------:R-:W-:-:S03]  /*3be0*/  F2FP.F16.F32.PACK_AB R6, R6, R9 ;  /* 0x000000090606723e */ /* 0x000fc600000000ff */
[----:B------:R-:W-:Y:S01]  /*3bf0*/  IMAD.MOV R15, RZ, RZ, -R15 ;  /* 0x000000ffff0f7224 */ /* 0x000fe200078e0a0f */
[----:B------:R-:W-:Y:S02]  /*3c00*/  F2FP.F16.F32.PACK_AB R7, R4, R7 ;  /* 0x000000070407723e */ /* 0x000fe400000000ff */
[----:B------:R-:W-:Y:S02]  /*3c10*/  F2FP.F16.F32.PACK_AB R2, R2, R5 ;  /* 0x000000050202723e */ /* 0x000fe400000000ff */
[----:B------:R-:W-:Y:S01]  /*3c20*/  F2FP.F16.F32.PACK_AB R3, R0, R3 ;  /* 0x000000030003723e */ /* 0x000fe200000000ff */
[----:B--2---:R-:W2:Y:S02]  /*3c30*/  MUFU.RCP R18, R12 ;  /* 0x0000000c00127308 */ /* 0x004ea40000001000 */
[----:B--2---:R-:W-:-:S06]  /*3c40*/  VIADD R18, R18, 0xffffffe ;  /* 0x0ffffffe12127836 */ /* 0x004fcc0000000000 */
[----:B------:R-:W2:Y:S02]  /*3c50*/  F2I.FTZ.U32.TRUNC.NTZ R19, R18 ;  /* 0x0000001200137305 */ /* 0x000ea4000021f000 */
[----:B--2---:R-:W-:Y:S02]  /*3c60*/  IMAD.MOV R8, RZ, RZ, -R19 ;  /* 0x000000ffff087224 */ /* 0x004fe400078e0a13 */
[----:B------:R-:W-:Y:S02]  /*3c70*/  HFMA2 R18, -RZ, RZ, 0, 0 ;  /* 0x00000000ff127431 */ /* 0x000fe400000001ff */
[----:B------:R-:W-:Y:S01]  /*3c80*/  IMAD R13, R8, R14, RZ ;  /* 0x0000000e080d7224 */ /* 0x000fe200078e02ff */
[----:B0-----:R-:W-:-:S03]  /*3c90*/  IABS R8, R10 ;  /* 0x0000000a00087213 */ /* 0x001fc60000000000 */
[----:B------:R-:W-:-:S06]  /*3ca0*/  IMAD.HI.U32 R13, R19, R13, R18 ;  /* 0x0000000d130d7227 */ /* 0x000fcc00078e0012 */
[----:B------:R-:W-:Y:S02]  /*3cb0*/  IMAD.HI.U32 R12, R13, R16, RZ ;  /* 0x000000100d0c7227 */ /* 0x000fe400078e00ff */
[----:B------:R-:W0:Y:S02]  /*3cc0*/  I2F.RP R13, R8 ;  /* 0x00000008000d7306 */ /* 0x000e240000209400 */
[----:B------:R-:W-:-:S05]  /*3cd0*/  IMAD R15, R12, R15, R16 ;  /* 0x0000000f0c0f7224 */ /* 0x000fca00078e0210 */
[----:B------:R-:W-:Y:S01]  /*3ce0*/  ISETP.GT.U32.AND P1, PT, R14, R15, PT ;  /* 0x0000000f0e00720c */ /* 0x000fe20003f24070 */
[----:B0-----:R-:W0:-:S12]  /*3cf0*/  MUFU.RCP R13, R13 ;  /* 0x0000000d000d7308 */ /* 0x001e180000001000 */
[----:B------:R-:W-:Y:S01]  /*3d00*/  @!P1 IMAD.IADD R15, R15, 0x1, -R14 ;  /* 0x000000010f0f9824 */ /* 0x000fe200078e0a0e */
[----:B------:R-:W-:Y:S02]  /*3d10*/  @!P1 IADD3 R12, PT, PT, R12, 0x1, RZ ;  /* 0x000000010c0c9810 */ /* 0x000fe40007ffe0ff */
[----:B------:R-:W-:Y:S02]  /*3d20*/  ISETP.NE.AND P1, PT, R21, RZ, PT ;  /* 0x000000ff1500720c */ /* 0x000fe40003f25270 */
[----:B------:R-:W-:Y:S02]  /*3d30*/  ISETP.GE.U32.AND P2, PT, R15, R14, PT ;  /* 0x0000000e0f00720c */ /* 0x000fe40003f46070 */
[----:B------:R-:W-:-:S04]  /*3d40*/  LOP3.LUT R14, R20, R21, RZ, 0x3c, !PT ;  /* 0x00000015140e7212 */ /* 0x000fc800078e3cff */
[----:B------:R-:W-:Y:S01]  /*3d50*/  ISETP.GE.AND P0, PT, R14, RZ, PT ;  /* 0x000000ff0e00720c */ /* 0x000fe20003f06270 */
[----:B0-----:R-:W-:-:S04]  /*3d60*/  VIADD R14, R13, 0xffffffe ;  /* 0x0ffffffe0d0e7836 */ /* 0x001fc80000000000 */
[----:B------:R0:W2:Y:S02]  /*3d70*/  F2I.FTZ.U32.TRUNC.NTZ R15, R14 ;  /* 0x0000000e000f7305 */ /* 0x0000a4000021f000 */
[----:B------:R-:W-:-:S06]  /*3d80*/  @P2 VIADD R12, R12, 0x1 ;  /* 0x000000010c0c2836 */ /* 0x000fcc0000000000 */
[----:B------:R-:W-:Y:S02]  /*3d90*/  @!P0 IADD3 R12, PT, PT, -R12, RZ, RZ ;  /* 0x000000ff0c0c8210 */ /* 0x000fe40007ffe1ff */
[----:B------:R-:W-:-:S05]  /*3da0*/  @!P1 LOP3.LUT R12, RZ, R21, RZ, 0x33, !PT ;  /* 0x00000015ff0c9212 */ /* 0x000fca00078e33ff */
[----:B------:R-:W-:Y:S01]  /*3db0*/  IMAD R21, R21, R12, RZ ;  /* 0x0000000c15157224 */ /* 0x000fe200078e02ff */
[----:B0-----:R-:W-:Y:S01]  /*3dc0*/  MOV R14, RZ ;  /* 0x000000ff000e7202 */ /* 0x001fe20000000f00 */
[----:B--2---:R-:W-:Y:S02]  /*3dd0*/  IMAD.MOV R13, RZ, RZ, -R15 ;  /* 0x000000ffff0d7224 */ /* 0x004fe400078e0a0f */
[----:B------:R-:W-:Y:S02]  /*3de0*/  IMAD.IADD R19, R20, 0x1, -R21 ;  /* 0x0000000114137824 */ /* 0x000fe400078e0a15 */
[----:B------:R-:W-:-:S03]  /*3df0*/  IMAD R17, R13, R8, RZ ;  /* 0x000000080d117224 */ /* 0x000fc600078e02ff */
[----:B------:R-:W-:Y:S01]  /*3e00*/  IABS R13, R19 ;  /* 0x00000013000d7213 */ /* 0x000fe20000000000 */
[----:B------:R-:W-:Y:S01]  /*3e10*/  IMAD.HI.U32 R17, R15, R17, R14 ;  /* 0x000000110f117227 */ /* 0x000fe200078e000e */
[----:B------:R-:W-:-:S04]  /*3e20*/  LOP3.LUT R19, R19, R10, RZ, 0x3c, !PT ;  /* 0x0000000a13137212 */ /* 0x000fc800078e3cff */
[----:B------:R-:W-:Y:S01]  /*3e30*/  ISETP.GE.AND P1, PT, R19, RZ, PT ;  /* 0x000000ff1300720c */ /* 0x000fe20003f26270 */
[----:B------:R-:W-:-:S04]  /*3e40*/  IMAD.HI.U32 R17, R17, R13, RZ ;  /* 0x0000000d11117227 */ /* 0x000fc800078e00ff */
[----:B------:R-:W-:-:S04]  /*3e50*/  IMAD.MOV R14, RZ, RZ, -R17 ;  /* 0x000000ffff0e7224 */ /* 0x000fc800078e0a11 */
[----:B------:R-:W-:Y:S02]  /*3e60*/  IMAD R13, R8, R14, R13 ;  /* 0x0000000e080d7224 */ /* 0x000fe400078e020d */
[----:B-1----:R-:W-:-:S03]  /*3e70*/  IMAD.WIDE.U32 R14, R12, UR4, RZ ;  /* 0x000000040c0e7c25 */ /* 0x002fc6000f8e00ff */
[----:B------:R-:W-:-:S13]  /*3e80*/  ISETP.GT.U32.AND P0, PT, R8, R13, PT ;  /* 0x0000000d0800720c */ /* 0x000fda0003f04070 */
[----:B------:R-:W-:Y:S01]  /*3e90*/  @!P0 IMAD.IADD R13, R13, 0x1, -R8 ;  /* 0x000000010d0d8824 */ /* 0x000fe200078e0a08 */
[----:B------:R-:W-:Y:S02]  /*3ea0*/  @!P0 IADD3 R17, PT, PT, R17, 0x1, RZ ;  /* 0x0000000111118810 */ /* 0x000fe40007ffe0ff */
        /* <DEDUP_REMOVED lines=28> */
        .weak           $__internal_8_$__cuda_sm20_div_s64
        .type           $__internal_8_$__cuda_sm20_div_s64,@function
        .size           $__internal_8_$__cuda_sm20_div_s64,(.L_x_7456 - $__internal_8_$__cuda_sm20_div_s64)
$__internal_8_$__cuda_sm20_div_s64:
        /* <DEDUP_REMOVED lines=28> */
[C---:B------:R-:W-:Y:S01]  /*4230*/  IMAD R13, R35.reuse, R33, R43 ;  /* 0x00000021230d7224 */ /* 0x040fe200078e022b */
[----:B------:R-:W-:Y:S01]  /*4240*/  IADD3 R25, P0, PT, RZ, -R42, RZ ;  /* 0x8000002aff197210 */ /* 0x000fe20007f1e0ff */
[----:B------:R-:W-:Y:S02]  /*4250*/  IMAD.MOV.U32 R43, RZ, RZ, RZ ;  /* 0x000000ffff2b7224 */ /* 0x000fe400078e00ff */
        /* <DEDUP_REMOVED lines=8> */
[----:B------:R-:W-:-:S04]  /*42e0*/  IADD3 R26, P0, PT, RZ, -R27, RZ ;  /* 0x8000001bff1a7210 */ /* 0x000fc80007f1e0ff */
        /* <DEDUP_REMOVED lines=17> */
[----:B------:R-:W-:-:S03]  /*4400*/  ISETP.GE.U32.AND P2, PT, R14, R32, PT ;  /* 0x000000200e00720c */ /* 0x000fc60003f46070 */
[----:B------:R-:W-:Y:S01]  /*4410*/  IMAD.X R13, R13, 0x1, ~R34, P0 ;  /* 0x000000010d0d7824 */ /* 0x000fe200000e0e22 */
[----:B------:R-:W-:-:S04]  /*4420*/  IADD3 R25, P0, PT, R14, -R32, RZ ;  /* 0x800000200e197210 */ /* 0x000fc80007f1e0ff */
[----:B------:R-:W-:-:S04]  /*4430*/  ISETP.GE.U32.AND.EX P2, PT, R13, R33, PT, P2 ;  /* 0x000000210d00720c */ /* 0x000fc80003f46120 */
[----:B------:R-:W-:Y:S01]  /*4440*/  SEL R25, R25, R14, P2 ;  /* 0x0000000e19197207 */ /* 0x000fe20001000000 */
[----:B------:R-:W-:-:S03]  /*4450*/  IMAD.X R14, R13, 0x1, ~R33, P0 ;  /* 0x000000010d0e7824 */ /* 0x000fc600000e0e21 */
[----:B------:R-:W-:Y:S02]  /*4460*/  ISETP.GE.U32.AND P1, PT, R25, R32, PT ;  /* 0x000000201900720c */ /* 0x000fe40003f26070 */
[----:B------:R-:W-:Y:S02]  /*4470*/  SEL R13, R14, R13, P2 ;  /* 0x0000000d0e0d7207 */ /* 0x000fe40001000000 */
[----:B------:R-:W-:Y:S01]  /*4480*/  LOP3.LUT R14, R17, R19, RZ, 0x3c, !PT ;  /* 0x00000013110e7212 */ /* 0x000fe200078e3cff */
[----:B------:R-:W-:Y:S01]  /*4490*/  IMAD.MOV.U32 R19, RZ, RZ, 0x0 ;  /* 0x00000000ff137424 */ /* 0x000fe200078e00ff */
[----:B------:R-:W-:Y:S02]  /*44a0*/  ISETP.GE.U32.AND.EX P1, PT, R13, R33, PT, P1 ;  /* 0x000000210d00720c */ /* 0x000fe40003f26110 */
[----:B------:R-:W-:-:S04]  /*44b0*/  IADD3 R13, P0, PT, R26, 0x1, RZ ;  /* 0x000000011a0d7810 */ /* 0x000fc80007f1e0ff */
[----:B------:R-:W-:Y:S01]  /*44c0*/  SEL R26, R13, R26, P2 ;  /* 0x0000001a0d1a7207 */ /* 0x000fe20001000000 */
[----:B------:R-:W-:-:S03]  /*44d0*/  IMAD.X R13, RZ, RZ, R2, P0 ;  /* 0x000000ffff0d7224 */ /* 0x000fc600000e0602 */
[----:B------:R-:W-:Y:S02]  /*44e0*/  IADD3 R25, P0, PT, R26, 0x1, RZ ;  /* 0x000000011a197810 */ /* 0x000fe40007f1e0ff */
[----:B------:R-:W-:Y:S02]  /*44f0*/  SEL R13, R13, R2, P2 ;  /* 0x000000020d0d7207 */ /* 0x000fe40001000000 */
[----:B------:R-:W-:Y:S02]  /*4500*/  SEL R25, R25, R26, P1 ;  /* 0x0000001a19197207 */ /* 0x000fe40000800000 */
[-C--:B------:R-:W-:Y:S02]  /*4510*/  IADD3.X R2, PT, PT, RZ, R13.reuse, RZ, P0, !PT ;  /* 0x0000000dff027210 */ /* 0x080fe400007fe4ff */
[----:B------:R-:W-:Y:S02]  /*4520*/  ISETP.GE.AND P2, PT, R14, RZ, PT ;  /* 0x000000ff0e00720c */ /* 0x000fe40003f46270 */
[----:B------:R-:W-:-:S02]  /*4530*/  SEL R13, R2, R13, P1 ;  /* 0x0000000d020d7207 */ /* 0x000fc40000800000 */
[-C--:B------:R-:W-:Y:S02]  /*4540*/  IADD3 R2, P1, PT, RZ, -R25.reuse, RZ ;  /* 0x80000019ff027210 */ /* 0x080fe40007f3e0ff */
[----:B------:R-:W-:Y:S02]  /*4550*/  ISETP.NE.U32.AND P0, PT, R24, RZ, PT ;  /* 0x000000ff1800720c */ /* 0x000fe40003f05070 */
[----:B------:R-:W-:Y:S01]  /*4560*/  SEL R2, R2, R25, !P2 ;  /* 0x0000001902027207 */ /* 0x000fe20005000000 */
[----:B------:R-:W-:Y:S01]  /*4570*/  IMAD.X R14, RZ, RZ, ~R13, P1 ;  /* 0x000000ffff0e7224 */ /* 0x000fe200008e0e0d */
[----:B------:R-:W-:-:S04]  /*4580*/  ISETP.NE.AND.EX P0, PT, R17, RZ, PT, P0 ;  /* 0x000000ff1100720c */ /* 0x000fc80003f05300 */
[----:B------:R-:W-:Y:S02]  /*4590*/  SEL R14, R14, R13, !P2 ;  /* 0x0000000d0e0e7207 */ /* 0x000fe40005000000 */
[----:B------:R-:W-:Y:S02]  /*45a0*/  SEL R2, R2, 0xffffffff, P0 ;  /* 0xffffffff02027807 */ /* 0x000fe40000000000 */
[----:B------:R-:W-:Y:S01]  /*45b0*/  SEL R13, R14, 0xffffffff, P0 ;  /* 0xffffffff0e0d7807 */ /* 0x000fe20000000000 */
[----:B------:R-:W-:Y:S06]  /*45c0*/  RET.REL.NODEC R18 `(_ZN5flash32flash_fwd_splitkv_combine_kernelI23Flash_fwd_kernel_traitsILi256ELi64ELi64ELi4ELb0ELb0EN7cutlass6half_tE19Flash_kernel_traitsILi256ELi64ELi64ELi4ES3_EELi4ELi6ELb1EEEvNS_16Flash_fwd_paramsE) ;  /* 0xffffffb8128c7950 */ /* 0x000fec0003c3ffff */
.L_x_332:
        /* <DEDUP_REMOVED lines=11> */
.L_x_7456:


//--------------------- .text._ZN5flash32flash_fwd_splitkv_combine_kernelI23Flash_fwd_kernel_traitsILi256ELi64ELi64ELi4ELb0ELb0EN7cutlass6half_tE19Flash_kernel_traitsILi256ELi64ELi64ELi4ES3_EELi4ELi5ELb1EEEvNS_16Flash_fwd_paramsE --------------------------
	.section	.text._ZN5flash32flash_fwd_splitkv_combine_kernelI23Flash_fwd_kernel_traitsILi256ELi64ELi64ELi4ELb0ELb0EN7cutlass6half_tE19Flash_kernel_traitsILi256ELi64ELi64ELi4ES3_EELi4ELi5ELb1EEEvNS_16Flash_fwd_paramsE,"ax",@progbits
	.align	128
        .global         _ZN5flash32flash_fwd_splitkv_combine_kernelI23Flash_fwd_kernel_traitsILi256ELi64ELi64ELi4ELb0ELb0EN7cutlass6half_tE19Flash_kernel_traitsILi256ELi64ELi64ELi4ES3_EELi4ELi5ELb1EEEvNS_16Flash_fwd_paramsE
        .type           _ZN5flash32flash_fwd_splitkv_combine_kernelI23Flash_fwd_kernel_traitsILi256ELi64ELi64ELi4ELb0ELb0EN7cutlass6half_tE19Flash_kernel_traitsILi256ELi64ELi64ELi4ES3_EELi4ELi5ELb1EEEvNS_16Flash_fwd_paramsE,@function
        .size           _ZN5flash32flash_fwd_splitkv_combine_kernelI23Flash_fwd_kernel_traitsILi256ELi64ELi64ELi4ELb0ELb0EN7cutlass6half_tE19Flash_kernel_traitsILi256ELi64ELi64ELi4ES3_EELi4ELi5ELb1EEEvNS_16Flash_fwd_paramsE,(.L_x_7457 - _ZN5flash32flash_fwd_splitkv_combine_kernelI23Flash_fwd_kernel_traitsILi256ELi64ELi64ELi4ELb0ELb0EN7cutlass6half_tE19Flash_kernel_traitsILi256ELi64ELi64ELi4ES3_EELi4ELi5ELb1EEEvNS_16Flash_fwd_paramsE)
        .other          _ZN5flash32flash_fwd_splitkv_combine_kernelI23Flash_fwd_kernel_traitsILi256ELi64ELi64ELi4ELb0ELb0EN7cutlass6half_tE19Flash_kernel_traitsILi256ELi64ELi64ELi4ES3_EELi4ELi5ELb1EEEvNS_16Flash_fwd_paramsE,@"STO_CUDA_ENTRY STV_DEFAULT"
_ZN5flash32flash_fwd_splitkv_combine_kernelI23Flash_fwd_kernel_traitsILi256ELi64ELi64ELi4ELb0ELb0EN7cutlass6half_tE19Flash_kernel_traitsILi256ELi64ELi64ELi4ES3_EELi4ELi5ELb1EEEvNS_16Flash_fwd_paramsE:
.text._ZN5flash32flash_fwd_splitkv_combine_kernelI23Flash_fwd_kernel_traitsILi256ELi64ELi64ELi4ELb0ELb0EN7cutlass6half_tE19Flash_kernel_traitsILi256ELi64ELi64ELi4ES3_EELi4ELi5ELb1EEEvNS_16Flash_fwd_paramsE:
        /* <DEDUP_REMOVED lines=33> */
.L_x_333:
[----:B------:R-:W-:Y:S01]  /*0210*/  IMAD.MOV.U32 R27, RZ, RZ, R22 ;  /* 0x000000ffff1b7224 */ /* 0x000fe200078e0016 */
[----:B------:R-:W-:Y:S01]  /*0220*/  MOV R24, R31 ;  /* 0x0000001f00187202 */ /* 0x000fe20000000f00 */
[----:B------:R-:W-:Y:S01]  /*0230*/  IMAD.MOV.U32 R19, RZ, RZ, R3 ;  /* 0x000000ffff137224 */ /* 0x000fe200078e0003 */
[----:B------:R-:W-:Y:S02]  /*0240*/  MOV R17, R16 ;  /* 0x0000001000117202 */ /* 0x000fe40000000f00 */
[----:B------:R-:W-:Y:S02]  /*0250*/  MOV R18, 0x270 ;  /* 0x0000027000127802 */ /* 0x000fe40000000f00 */
[----:B------:R-:W-:Y:S05]  /*0260*/  CALL.REL.NOINC `($__internal_9_$__cuda_sm20_div_s64) ;  /* 0x0000003c00247944 */ /* 0x000fea0003c00000 */
[----:B------:R-:W-:-:S07]  /*0270*/  MOV R12, R2 ;  /* 0x00000002000c7202 */ /* 0x000fce0000000f00 */
.L_x_334:
        /* <DEDUP_REMOVED lines=30> */
.L_x_336:
[----:B------:R-:W-:Y:S01]  /*0460*/  IMAD.MOV.U32 R27, RZ, RZ, R12 ;  /* 0x000000ffff1b7224 */ /* 0x000fe200078e000c */
[----:B------:R-:W-:Y:S02]  /*0470*/  MOV R19, R13 ;  /* 0x0000000d00137202 */ /* 0x000fe40000000f00 */
[----:B------:R-:W-:Y:S02]  /*0480*/  MOV R18, 0x4a0 ;  /* 0x000004a000127802 */ /* 0x000fe40000000f00 */
[----:B------:R-:W-:Y:S05]  /*0490*/  CALL.REL.NOINC `($__internal_9_$__cuda_sm20_div_s64) ;  /* 0x0000003800987944 */ /* 0x000fea0003c00000 */
[----:B------:R-:W-:Y:S02]  /*04a0*/  MOV R28, R2 ;  /* 0x00000002001c7202 */ /* 0x000fe40000000f00 */
[----:B------:R-:W-:Y:S02]  /*04b0*/  MOV R29, R13 ;  /* 0x0000000d001d7202 */ /* 0x000fe40000000f00 */
.L_x_337:
[----:B------:R-:W-:Y:S05]  /*04c0*/  BSYNC.RECONVERGENT B0 ;  /* 0x0000000000007941 */ /* 0x000fea0003800200 */
.L_x_335:
        /* <DEDUP_REMOVED lines=55> */
.L_x_339:
[----:B------:R-:W-:Y:S01]  /*0840*/  IMAD.MOV.U32 R27, RZ, RZ, R24 ;  /* 0x000000ffff1b7224 */ /* 0x000fe200078e0018 */
[----:B------:R-:W-:Y:S01]  /*0850*/  MOV R24, R11 ;  /* 0x0000000b00187202 */ /* 0x000fe20000000f00 */
[----:B------:R-:W-:Y:S01]  /*0860*/  IMAD.MOV.U32 R19, RZ, RZ, R17 ;  /* 0x000000ffff137224 */ /* 0x000fe200078e0011 */
[----:B------:R-:W-:Y:S02]  /*0870*/  MOV R17, R12 ;  /* 0x0000000c00117202 */ /* 0x000fe40000000f00 */
[----:B------:R-:W-:Y:S02]  /*0880*/  MOV R18, 0x8a0 ;  /* 0x000008a000127802 */ /* 0x000fe40000000f00 */
[----:B------:R-:W-:Y:S05]  /*0890*/  CALL.REL.NOINC `($__internal_9_$__cuda_sm20_div_s64) ;  /* 0x0000003400987944 */ /* 0x000fea0003c00000 */
[----:B------:R-:W-:Y:S02]  /*08a0*/  MOV R18, R2 ;  /* 0x0000000200127202 */ /* 0x000fe40000000f00 */
[----:B------:R-:W-:Y:S02]  /*08b0*/  MOV R19, R13 ;  /* 0x0000000d00137202 */ /* 0x000fe40000000f00 */
.L_x_340:
[----:B------:R-:W-:Y:S05]  /*08c0*/  BSYNC.RECONVERGENT B0 ;  /* 0x0000000000007941 */ /* 0x000fea0003800200 */
.L_x_338:
        /* <DEDUP_REMOVED lines=115> */
.L_x_342:
[----:B------:R-:W-:Y:S01]  /*1000*/  IMAD.MOV.U32 R27, RZ, RZ, R18 ;  /* 0x000000ffff1b7224 */ /* 0x000fe200078e0012 */
[----:B------:R-:W-:Y:S01]  /*1010*/  MOV R24, R9 ;  /* 0x0000000900187202 */ /* 0x000fe20000000f00 */
[----:B------:R-:W-:Y:S01]  /*1020*/  IMAD.MOV.U32 R17, RZ, RZ, R8 ;  /* 0x000000ffff117224 */ /* 0x000fe200078e0008 */
[----:B------:R-:W-:Y:S02]  /*1030*/  MOV R18, 0x1050 ;  /* 0x0000105000127802 */ /* 0x000fe40000000f00 */
[----:B------:R-:W-:Y:S05]  /*1040*/  CALL.REL.NOINC `($__internal_9_$__cuda_sm20_div_s64) ;  /* 0x0000002c00ac7944 */ /* 0x000fea0003c00000 */
[----:B------:R-:W-:Y:S02]  /*1050*/  MOV R36, R2 ;  /* 0x0000000200247202 */ /* 0x000fe40000000f00 */
[----:B------:R-:W-:Y:S02]  /*1060*/  MOV R37, R13 ;  /* 0x0000000d00257202 */ /* 0x000fe40000000f00 */
.L_x_343:
[----:B------:R-:W-:Y:S05]  /*1070*/  BSYNC.RECONVERGENT B0 ;  /* 0x0000000000007941 */ /* 0x000fea0003800200 */
.L_x_341:
        /* <DEDUP_REMOVED lines=58> */
.L_x_345:
[----:B------:R-:W-:Y:S01]  /*1420*/  IMAD.MOV.U32 R27, RZ, RZ, R28 ;  /* 0x000000ffff1b7224 */ /* 0x000fe200078e001c */
[----:B------:R-:W-:Y:S01]  /*1430*/  MOV R19, R29 ;  /* 0x0000001d00137202 */ /* 0x000fe20000000f00 */
[----:B------:R-:W-:Y:S01]  /*1440*/  IMAD.MOV.U32 R24, RZ, RZ, R6 ;  /* 0x000000ffff187224 */ /* 0x000fe200078e0006 */
[----:B------:R-:W-:Y:S02]  /*1450*/  MOV R18, 0x1470 ;  /* 0x0000147000127802 */ /* 0x000fe40000000f00 */
[----:B------:R-:W-:Y:S05]  /*1460*/  CALL.REL.NOINC `($__internal_9_$__cuda_sm20_div_s64) ;  /* 0x0000002800a47944 */ /* 0x000fea0003c00000 */
[----:B------:R-:W-:Y:S02]  /*1470*/  MOV R18, R2 ;  /* 0x0000000200127202 */ /* 0x000fe40000000f00 */
[----:B------:R-:W-:Y:S02]  /*1480*/  MOV R19, R13 ;  /* 0x0000000d00137202 */ /* 0x000fe40000000f00 */
.L_x_346:
[----:B------:R-:W-:Y:S05]  /*1490*/  BSYNC.RECONVERGENT B0 ;  /* 0x0000000000007941 */ /* 0x000fea0003800200 */
.L_x_344:
[----:B------:R-:W0:Y:S01]  /*14a0*/  LDC R27, c[0x0][0x434] ;  /* 0x00010d00ff1b7b82 */ /* 0x000e220000000800 */
[----:B------:R-:W-:Y:S01]  /*14b0*/  HFMA2 R14, -RZ, RZ, 0, 0 ;  /* 0x00000000ff0e7431 */ /* 0x000fe200000001ff */
[----:B------:R-:W1:Y:S01]  /*14c0*/  LDCU UR5, c[0x0][0x534] ;  /* 0x0000a680ff0577ac */ /* 0x000e620008000800 */
[----:B------:R-:W-:Y:S01]  /*14d0*/  BSSY.RECONVERGENT B0, `(.L_x_347) ;  /* 0x000004e000007945 */ /* 0x000fe20003800200 */
[----:B------:R-:W2:Y:S01]  /*14e0*/  LDCU UR4, c[0x0][0x430] ;  /* 0x00008600ff0477ac */ /* 0x000ea20008000800 */
[----:B------:R-:W3:Y:S01]  /*14f0*/  LDCU.64 UR10, c[0x0][0x358] ;  /* 0x00006b00ff0a77ac */ /* 0x000ee20008000a00 */
        /* <DEDUP_REMOVED lines=9> */
[----:B------:R-:W-:Y:S02]  /*1590*/  IMAD.HI.U32 R5, R15, R5, R14 ;  /* 0x000000050f057227 */ /* 0x000fe400078e000e */
[----:B------:R-:W0:Y:S01]  /*15a0*/  LDC R15, c[0x0][0x3e0] ;  /* 0x0000f800ff0f7b82 */ /* 0x000e220000000800 */
[----:B------:R-:W-:Y:S02]  /*15b0*/  ISETP.GE.AND P1, PT, R0, RZ, PT ;  /* 0x000000ff0000720c */ /* 0x000fe40003f26270 */
[----:B------:R-:W4:Y:S01]  /*15c0*/  S2R R0, SR_TID.X ;  /* 0x0000000000007919 */ /* 0x000f220000002100 */
[----:B------:R-:W-:-:S04]  /*15d0*/  IMAD.HI.U32 R14, R5, R2, RZ ;  /* 0x00000002050e7227 */ /* 0x000fc800078e00ff */
[----:B------:R-:W-:-:S04]  /*15e0*/  IMAD.MOV R5, RZ, RZ, -R14 ;  /* 0x000000ffff057224 */ /* 0x000fc800078e0a0e */
[----:B------:R-:W-:Y:S01]  /*15f0*/  IMAD R2, R13, R5, R2 ;  /* 0x000000050d027224 */ /* 0x000fe200078e0202 */
[----:B------:R-:W-:-:S04]  /*1600*/  SHF.R.S32.HI R5, RZ, 0x1f, R21 ;  /* 0x0000001fff057819 */ /* 0x000fc80000011415 */
[----:B------:R-:W-:Y:S02]  /*1610*/  ISETP.GT.U32.AND P0, PT, R13, R2, PT ;  /* 0x000000020d00720c */ /* 0x000fe40003f04070 */
[----:B------:R-:W-:-:S11]  /*1620*/  LOP3.LUT R5, R5, 0x1, RZ, 0xfc, !PT ;  /* 0x0000000105057812 */ /* 0x000fd600078efcff */
[----:B------:R-:W-:Y:S01]  /*1630*/  @!P0 IMAD.IADD R2, R2, 0x1, -R13 ;  /* 0x0000000102028824 */ /* 0x000fe200078e0a0d */
[----:B------:R-:W-:Y:S02]  /*1640*/  @!P0 IADD3 R14, PT, PT, R14, 0x1, RZ ;  /* 0x000000010e0e8810 */ /* 0x000fe40007ffe0ff */
[----:B------:R-:W-:Y:S02]  /*1650*/  ISETP.NE.AND P0, PT, R27, RZ, PT ;  /* 0x000000ff1b00720c */ /* 0x000fe40003f05270 */
[----:B------:R-:W-:Y:S02]  /*1660*/  ISETP.GE.U32.AND P2, PT, R2, R13, PT ;  /* 0x0000000d0200720c */ /* 0x000fe40003f46070 */
[----:B0-----:R-:W-:Y:S02]  /*1670*/  IABS R13, R15 ;  /* 0x0000000f000d7213 */ /* 0x001fe40000000000 */
[----:B----4-:R-:W-:Y:S02]  /*1680*/  ISETP.GT.U32.AND P4, PT, R0, 0x7f, PT ;  /* 0x0000007f0000780c */ /* 0x010fe40003f84070 */
[----:B------:R-:W0:Y:S07]  /*1690*/  I2F.RP R2, R13 ;  /* 0x0000000d00027306 */ /* 0x000e2e0000209400 */
[----:B------:R-:W-:-:S04]  /*16a0*/  @P2 VIADD R14, R14, 0x1 ;  /* 0x000000010e0e2836 */ /* 0x000fc80000000000 */
[----:B------:R-:W-:Y:S01]  /*16b0*/  @!P1 IMAD.MOV R14, RZ, RZ, -R14 ;  /* 0x000000ffff0e9224 */ /* 0x000fe200078e0a0e */
[----:B------:R-:W-:Y:S01]  /*16c0*/  @!P0 LOP3.LUT R14, RZ, R27, RZ, 0x33, !PT ;  /* 0x0000001bff0e8212 */ /* 0x000fe200078e33ff */
[----:B0-----:R-:W-:Y:S04]  /*16d0*/  MUFU.RCP R2, R2 ;  /* 0x0000000200027308 */ /* 0x001fe80000001000 */
[----:B------:R-:W-:-:S05]  /*16e0*/  IMAD R5, R14, R5, RZ ;  /* 0x000000050e057224 */ /* 0x000fca00078e02ff */
[----:B------:R-:W-:-:S04]  /*16f0*/  IABS R17, R5 ;  /* 0x0000000500117213 */ /* 0x000fc80000000000 */
[----:B------:R-:W0:Y:S01]  /*1700*/  I2F.RP R20, R17 ;  /* 0x0000001100147306 */ /* 0x000e220000209400 */
[----:B------:R-:W-:Y:S01]  /*1710*/  IMAD.IADD R26, R4, 0x1, R17 ;  /* 0x00000001041a7824 */ /* 0x000fe200078e0211 */
[----:B------:R-:W-:-:S04]  /*1720*/  IABS R4, R5 ;  /* 0x0000000500047213 */ /* 0x000fc80000000000 */
[----:B------:R-:W-:Y:S01]  /*1730*/  IABS R25, R26 ;  /* 0x0000001a00197213 */ /* 0x000fe20000000000 */
[----:B------:R-:W-:Y:S01]  /*1740*/  IMAD.MOV R4, RZ, RZ, -R4 ;  /* 0x000000ffff047224 */ /* 0x000fe200078e0a04 */
[----:B0-----:R-:W0:Y:S02]  /*1750*/  MUFU.RCP R32, R20 ;  /* 0x0000001400207308 */ /* 0x001e240000001000 */
[----:B0-----:R-:W-:Y:S02]  /*1760*/  IADD3 R32, PT, PT, R32, 0xffffffe, RZ ;  /* 0x0ffffffe20207810 */ /* 0x001fe40007ffe0ff */
[----:B------:R-:W-:-:S04]  /*1770*/  SHF.R.U32.HI R20, RZ, 0x2, R0 ;  /* 0x00000002ff147819 */ /* 0x000fc80000011600 */
[----:B------:R-:W0:Y:S01]  /*1780*/  F2I.FTZ.U32.TRUNC.NTZ R33, R32 ;  /* 0x0000002000217305 */ /* 0x000e22000021f000 */
[----:B-1----:R-:W-:Y:S01]  /*1790*/  ISETP.GE.AND P0, PT, R20, UR5, PT ;  /* 0x0000000514007c0c */ /* 0x002fe2000bf06270 */
[----:B0-----:R-:W-:Y:S01]  /*17a0*/  IMAD.MOV R28, RZ, RZ, -R33 ;  /* 0x000000ffff1c7224 */ /* 0x001fe200078e0a21 */
[----:B------:R-:W-:-:S03]  /*17b0*/  MOV R32, RZ ;  /* 0x000000ff00207202 */ /* 0x000fc60000000f00 */
[----:B------:R-:W-:-:S04]  /*17c0*/  IMAD R28, R28, R17, RZ ;  /* 0x000000111c1c7224 */ /* 0x000fc800078e02ff */
[----:B------:R-:W-:Y:S01]  /*17d0*/  IMAD.HI.U32 R28, R33, R28, R32 ;  /* 0x0000001c211c7227 */ /* 0x000fe200078e0020 */
[----:B------:R-:W-:-:S04]  /*17e0*/  IADD3 R32, PT, PT, R2, 0xffffffe, RZ ;  /* 0x0ffffffe02207810 */ /* 0x000fc80007ffe0ff */
[----:B------:R-:W0:Y:S01]  /*17f0*/  F2I.FTZ.U32.TRUNC.NTZ R33, R32 ;  /* 0x0000002000217305 */ /* 0x000e22000021f000 */
[----:B------:R-:W-:-:S04]  /*1800*/  IMAD.HI.U32 R28, R28, R25, RZ ;  /* 0x000000191c1c7227 */ /* 0x000fc800078e00ff */
[----:B------:R-:W-:-:S05]  /*1810*/  IMAD R4, R28, R4, R25 ;  /* 0x000000041c047224 */ /* 0x000fca00078e0219 */
[----:B------:R-:W-:Y:S01]  /*1820*/  ISETP.GT.U32.AND P1, PT, R17, R4, PT ;  /* 0x000000041100720c */ /* 0x000fe20003f24070 */
[----:B0-----:R-:W-:Y:S02]  /*1830*/  IMAD.MOV R2, RZ, RZ, -R33 ;  /* 0x000000ffff027224 */ /* 0x001fe400078e0a21 */
[----:B------:R-:W-:Y:S02]  /*1840*/  IMAD.MOV.U32 R32, RZ, RZ, RZ ;  /* 0x000000ffff207224 */ /* 0x000fe400078e00ff */
[----:B------:R-:W-:Y:S01]  /*1850*/  IMAD R29, R2, R13, RZ ;  /* 0x0000000d021d7224 */ /* 0x000fe200078e02ff */
[----:B------:R-:W-:-:S07]  /*1860*/  MOV R2, 0xff800000 ;  /* 0xff80000000027802 */ /* 0x000fce0000000f00 */
[----:B------:R-:W-:Y:S01]  /*1870*/  @!P1 IADD3 R4, PT, PT, R4, -R17, RZ ;  /* 0x8000001104049210 */ /* 0x000fe20007ffe0ff */
[----:B------:R-:W-:-:S03]  /*1880*/  IMAD.HI.U32 R24, R33, R29, R32 ;  /* 0x0000001d21187227 */ /* 0x000fc600078e0020 */
[----:B------:R-:W-:Y:S01]  /*1890*/  ISETP.GE.U32.AND P2, PT, R4, R17, PT ;  /* 0x000000110400720c */ /* 0x000fe20003f46070 */
[----:B--2---:R-:W-:Y:S01]  /*18a0*/  IMAD R4, R27, UR4, RZ ;  /* 0x000000041b047c24 */ /* 0x004fe2000f8e02ff */
[----:B---3--:R-:W-:Y:S11]  /*18b0*/  @P0 BRA `(.L_x_348) ;  /* 0x00000000003c0947 */ /* 0x008ff60003800000 */
[----:B------:R-:W-:Y:S02]  /*18c0*/  LOP3.LUT R29, R0, 0x3, RZ, 0xc0, !PT ;  /* 0x00000003001d7812 */ /* 0x000fe400078ec0ff */
[----:B------:R-:W-:-:S04]  /*18d0*/  IADD3 R30, P3, PT, R22, -UR6, RZ ;  /* 0x80000006161e7c10 */ /* 0x000fc8000ff7e0ff */
[----:B------:R-:W-:Y:S02]  /*18e0*/  ISETP.GT.U32.AND P0, PT, R30, R29, PT ;  /* 0x0000001d1e00720c */ /* 0x000fe40003f04070 */
[----:B------:R-:W-:-:S04]  /*18f0*/  IADD3.X R27, PT, PT, R3, -0x1, RZ, P3, !PT ;  /* 0xffffffff031b7810 */ /* 0x000fc80001ffe4ff */
[----:B------:R-:W-:-:S13]  /*1900*/  ISETP.GT.AND.EX P0, PT, R27, RZ, PT, P0 ;  /* 0x000000ff1b00720c */ /* 0x000fda0003f04300 */
[----:B------:R-:W-:Y:S05]  /*1910*/  @!P0 BRA `(.L_x_348) ;  /* 0x0000000000248947 */ /* 0x000fea0003800000 */
[----:B------:R-:W0:Y:S01]  /*1920*/  LDCU.64 UR4, c[0x0][0x428] ;  /* 0x00008500ff0477ac */ /* 0x000e220008000a00 */
[----:B------:R-:W-:Y:S01]  /*1930*/  IADD3 R32, P0, PT, R29, UR6, RZ ;  /* 0x000000061d207c10 */ /* 0x000fe2000ff1e0ff */
[----:B------:R-:W-:-:S04]  /*1940*/  IMAD R3, R3, R20, RZ ;  /* 0x0000001403037224 */ /* 0x000fc800078e02ff */
[----:B------:R-:W-:Y:S02]  /*1950*/  IMAD.X R33, RZ, RZ, RZ, P0 ;  /* 0x000000ffff217224 */ /* 0x000fe400000e06ff */
[----:B------:R-:W-:-:S05]  /*1960*/  IMAD.WIDE.U32 R32, R22, R20, R32 ;  /* 0x0000001416207225 */ /* 0x000fca00078e0020 */
[----:B------:R-:W-:Y:S02]  /*1970*/  IADD3 R3, PT, PT, R33, R3, RZ ;  /* 0x0000000321037210 */ /* 0x000fe40007ffe0ff */
[----:B0-----:R-:W-:-:S04]  /*1980*/  LEA R2, P0, R32, UR4, 0x2 ;  /* 0x0000000420027c11 */ /* 0x001fc8000f8010ff */
[----:B------:R-:W-:-:S05]  /*1990*/  LEA.HI.X R3, R32, UR5, R3, 0x2, P0 ;  /* 0x0000000520037c11 */ /* 0x000fca00080f1403 */
[----:B------:R0:W5:Y:S04]  /*19a0*/  LDG.E R2, desc[UR10][R2.64] ;  /* 0x0000000a02027981 */ /* 0x000168000c1e1900 */
.L_x_348:
[----:B------:R-:W-:Y:S05]  /*19b0*/  BSYNC.RECONVERGENT B0 ;  /* 0x0000000000007941 */ /* 0x000fea0003800200 */
.L_x_347:
[----:B------:R-:W1:Y:S01]  /*19c0*/  @!P4 S2R R27, SR_CgaCtaId ;  /* 0x00000000001bc919 */ /* 0x000e620000008800 */
[----:B------:R-:W-:Y:S01]  /*19d0*/  @!P4 MOV R30, 0x400 ;  /* 0x00000400001ec802 */ /* 0x000fe20000000f00 */
[----:B------:R-:W-:Y:S01]  /*19e0*/  IMAD.MOV.U32 R29, RZ, RZ, -0x800000 ;  /* 0xff800000ff1d7424 */ /* 0x000fe200078e00ff */
[C---:B------:R-:W-:Y:S01]  /*19f0*/  ISETP.NE.AND P5, PT, R5.reuse, RZ, PT ;  /* 0x000000ff0500720c */ /* 0x040fe20003fa5270 */
[----:B0-----:R-:W0:Y:S01]  /*1a00*/  @!P4 S2R R3, SR_CgaCtaId ;  /* 0x000000000003c919 */ /* 0x001e220000008800 */
[----:B------:R-:W-:Y:S01]  /*1a10*/  IMAD.HI.U32 R24, R24, R25, RZ ;  /* 0x0000001918187227 */ /* 0x000fe200078e00ff */
[----:B------:R-:W-:Y:S03]  /*1a20*/  BSSY.RECONVERGENT B1, `(.L_x_349) ;  /* 0x000016d000017945 */ /* 0x000fe60003800200 */
[----:B------:R-:W-:Y:S02]  /*1a30*/  @!P1 VIADD R28, R28, 0x1 ;  /* 0x000000011c1c9836 */ /* 0x000fe40000000000 */
[----:B------:R-:W-:-:S02]  /*1a40*/  IMAD R4, R5, R4, RZ ;  /* 0x0000000405047224 */ /* 0x000fc400078e02ff */
[----:B------:R-:W-:Y:S01]  /*1a50*/  @P2 VIADD R28, R28, 0x1 ;  /* 0x000000011c1c2836 */ /* 0x000fe20000000000 */
[-C--:B-1----:R-:W-:Y:S02]  /*1a60*/  @!P4 LEA R27, R27, R30.reuse, 0x18 ;  /* 0x0000001e1b1bc211 */ /* 0x082fe400078ec0ff */
[----:B0-----:R-:W-:-:S03]  /*1a70*/  @!P4 LEA R3, R3, R30, 0x18 ;  /* 0x0000001e0303c211 */ /* 0x001fc600078ec0ff */
[----:B------:R-:W-:Y:S01]  /*1a80*/  @!P4 IMAD R27, R20, 0x14, R27 ;  /* 0x00000014141bc824 */ /* 0x000fe200078e021b */
[C---:B------:R-:W-:Y:S01]  /*1a90*/  LOP3.LUT R30, R0.reuse, 0x1f, RZ, 0xc0, !PT ;  /* 0x0000001f001e7812 */ /* 0x040fe200078ec0ff */
[----:B------:R-:W-:-:S04]  /*1aa0*/  @!P4 IMAD.SHL.U32 R20, R0, 0x4, RZ ;  /* 0x000000040014c824 */ /* 0x000fc800078e00ff */
[----:B------:R-:W-:Y:S01]  /*1ab0*/  @!P4 IMAD R3, R30, 0x14, R3 ;  /* 0x000000141e03c824 */ /* 0x000fe200078e0203 */
[----:B------:R-:W-:-:S05]  /*1ac0*/  @!P4 LOP3.LUT R20, R20, 0xc, RZ, 0xc0, !PT ;  /* 0x0000000c1414c812 */ /* 0x000fca00078ec0ff */
[----:B------:R-:W-:Y:S01]  /*1ad0*/  @!P4 IMAD.IADD R27, R27, 0x1, R20 ;  /* 0x000000011b1bc824 */ /* 0x000fe200078e0214 */
[----:B------:R-:W-:-:S04]  /*1ae0*/  SHF.R.U32.HI R20, RZ, 0x5, R0 ;  /* 0x00000005ff147819 */ /* 0x000fc80000011600 */
[----:B-----5:R-:W-:Y:S01]  /*1af0*/  @!P4 STS [R27], R2 ;  /* 0x000000021b00c388 */ /* 0x020fe20000000800 */
[----:B------:R-:W-:Y:S01]  /*1b00*/  @!P4 IMAD R33, R20, 0x4, R3 ;  /* 0x000000041421c824 */ /* 0x000fe200078e0203 */
[----:B------:R-:W-:Y:S06]  /*1b10*/  BAR.SYNC.DEFER_BLOCKING 0x0 ;  /* 0x0000000000007b1d */ /* 0x000fec0000010000 */
[----:B------:R-:W0:Y:S04]  /*1b20*/  @!P4 LDS R29, [R33] ;  /* 0x00000000211dc984 */ /* 0x000e280000000800 */
[----:B0-----:R-:W0:Y:S02]  /*1b30*/  SHFL.BFLY PT, R34, R29, 0x10, 0x1f ;  /* 0x0e001f001d227f89 */ /* 0x001e2400000e0000 */
[----:B0-----:R-:W-:-:S05]  /*1b40*/  FMNMX.FTZ R34, R34, R29, !PT ;  /* 0x0000001d22227209 */ /* 0x001fca0007810000 */
[----:B------:R-:W0:Y:S02]  /*1b50*/  SHFL.BFLY PT, R35, R34, 0x8, 0x1f ;  /* 0x0d001f0022237f89 */ /* 0x000e2400000e0000 */
[----:B0-----:R-:W-:Y:S01]  /*1b60*/  FMNMX.FTZ R35, R34, R35, !PT ;  /* 0x0000002322237209 */ /* 0x001fe20007810000 */
[----:B------:R-:W-:-:S04]  /*1b70*/  IMAD.MOV R34, RZ, RZ, -R24 ;  /* 0x000000ffff227224 */ /* 0x000fc800078e0a18 */
[----:B------:R-:W0:Y:S01]  /*1b80*/  SHFL.BFLY PT, R32, R35, 0x4, 0x1f ;  /* 0x0c801f0023207f89 */ /* 0x000e2200000e0000 */
[----:B------:R-:W-:Y:S01]  /*1b90*/  IMAD R40, R13, R34, R25 ;  /* 0x000000220d287224 */ /* 0x000fe200078e0219 */
        /* <DEDUP_REMOVED lines=20> */
[----:B------:R-:W-:-:S08]  /*1ce0*/  @P4 VIADD R24, R24, 0x1 ;  /* 0x0000000118184836 */ /* 0x000fd00000000000 */
[----:B------:R-:W-:Y:S01]  /*1cf0*/  @!P2 IMAD.MOV R24, RZ, RZ, -R24 ;  /* 0x000000ffff18a224 */ /* 0x000fe200078e0a18 */
[----:B------:R-:W-:Y:S02]  /*1d00*/  @!P0 LOP3.LUT R24, RZ, R15, RZ, 0x33, !PT ;  /* 0x0000000fff188212 */ /* 0x000fe400078e33ff */
[----:B------:R-:W-:Y:S01]  /*1d10*/  LOP3.LUT P0, RZ, R0, 0x39f, RZ, 0xc0, !PT ;  /* 0x0000039f00ff7812 */ /* 0x000fe2000780c0ff */
[----:B0-----:R-:W-:-:S05]  /*1d20*/  FADD.FTZ R38, R33, R38 ;  /* 0x0000002621267221 */ /* 0x001fca0000010000 */
[----:B------:R-:W0:Y:S02]  /*1d30*/  SHFL.BFLY PT, R27, R38, 0x8, 0x1f ;  /* 0x0d001f00261b7f89 */ /* 0x000e2400000e0000 */
[----:B0-----:R-:W-:-:S05]  /*1d40*/  FADD.FTZ R27, R38, R27 ;  /* 0x0000001b261b7221 */ /* 0x001fca0000010000 */
[----:B------:R-:W0:Y:S02]  /*1d50*/  SHFL.BFLY PT, R32, R27, 0x4, 0x1f ;  /* 0x0c801f001b207f89 */ /* 0x000e2400000e0000 */
[----:B0-----:R-:W-:-:S05]  /*1d60*/  FADD.FTZ R32, R27, R32 ;  /* 0x000000201b207221 */ /* 0x001fca0000010000 */
[----:B------:R-:W0:Y:S02]  /*1d70*/  SHFL.BFLY PT, R3, R32, 0x2, 0x1f ;  /* 0x0c401f0020037f89 */ /* 0x000e2400000e0000 */
[----:B0-----:R-:W-:-:S05]  /*1d80*/  FADD.FTZ R3, R32, R3 ;  /* 0x0000000320037221 */ /* 0x001fca0000010000 */
[----:B------:R-:W0:Y:S02]  /*1d90*/  SHFL.BFLY PT, R34, R3, 0x1, 0x1f ;  /* 0x0c201f0003227f89 */ /* 0x000e2400000e0000 */
[----:B0-----:R-:W-:Y:S01]  /*1da0*/  FADD.FTZ R34, R3, R34 ;  /* 0x0000002203227221 */ /* 0x001fe20000010000 */
[----:B------:R-:W-:Y:S02]  /*1db0*/  IMAD.MOV.U32 R3, RZ, RZ, R28 ;  /* 0x000000ffff037224 */ /* 0x000fe400078e001c */
[----:B------:R-:W-:Y:S02]  /*1dc0*/  IMAD.MOV.U32 R28, RZ, RZ, 0x7f800000 ;  /* 0x7f800000ff1c7424 */ /* 0x000fe400078e00ff */
[----:B------:R-:W-:Y:S01]  /*1dd0*/  FSETP.NE.FTZ.AND P1, PT, R34, RZ, PT ;  /* 0x000000ff2200720b */ /* 0x000fe20003f35000 */
[----:B------:R-:W-:Y:S01]  /*1de0*/  @!P3 IMAD.MOV R3, RZ, RZ, -R3 ;  /* 0x000000ffff03b224 */ /* 0x000fe200078e0a03 */
[----:B------:R-:W-:Y:S02]  /*1df0*/  ISETP.NE.AND P3, PT, R14, RZ, PT ;  /* 0x000000ff0e00720c */ /* 0x000fe40003f65270 */
[----:B------:R-:W-:-:S02]  /*1e00*/  @!P5 LOP3.LUT R3, RZ, R17, RZ, 0x33, !PT ;  /* 0x00000011ff03d212 */ /* 0x000fc400078e33ff */
[----:B------:R-:W-:Y:S02]  /*1e10*/  SEL R17, RZ, 0x1, !P3 ;  /* 0x00000001ff117807 */ /* 0x000fe40005800000 */
[----:B------:R-:W-:Y:S02]  /*1e20*/  SHF.R.S32.HI R14, RZ, 0x1f, R5 ;  /* 0x0000001fff0e7819 */ /* 0x000fe40000011405 */
[----:B------:R-:W-:Y:S02]  /*1e30*/  ISETP.LT.U32.AND P2, PT, R18, R3, PT ;  /* 0x000000031200720c */ /* 0x000fe40003f41070 */
[----:B------:R-:W-:Y:S01]  /*1e40*/  SHF.R.S32.HI R25, RZ, 0x1f, R3 ;  /* 0x0000001fff197819 */ /* 0x000fe20000011403 */
[----:B------:R-:W0:Y:S01]  /*1e50*/  @P1 MUFU.LG2 R13, R34 ;  /* 0x00000022000d1308 */ /* 0x000e220000000c00 */
[----:B------:R-:W-:Y:S01]  /*1e60*/  LOP3.LUT R17, R14, R17, RZ, 0xfc, !PT ;  /* 0x000000110e117212 */ /* 0x000fe200078efcff */
[----:B------:R-:W-:Y:S01]  /*1e70*/  IMAD R14, R24, R23, RZ ;  /* 0x00000017180e7224 */ /* 0x000fe200078e02ff */
[----:B------:R-:W-:-:S04]  /*1e80*/  ISETP.LT.AND.EX P2, PT, R19, R25, PT, P2 ;  /* 0x000000191300720c */ /* 0x000fc80003f41320 */
[----:B------:R-:W-:Y:S01]  /*1e90*/  SEL R5, R18, R3, P2 ;  /* 0x0000000312057207 */ /* 0x000fe20001000000 */
[----:B------:R-:W-:Y:S02]  /*1ea0*/  IMAD R3, R17, R14, RZ ;  /* 0x0000000e11037224 */ /* 0x000fe400078e02ff */
        /* <DEDUP_REMOVED lines=52> */
.L_x_352:
[----:B------:R-:W-:Y:S01]  /*21f0*/  IMAD.MOV.U32 R19, RZ, RZ, RZ ;  /* 0x000000ffff137224 */ /* 0x000fe200078e00ff */
[----:B------:R-:W-:Y:S02]  /*2200*/  MOV R24, R38 ;  /* 0x0000002600187202 */ /* 0x000fe40000000f00 */
[----:B------:R-:W-:Y:S02]  /*2210*/  MOV R18, 0x2230 ;  /* 0x0000223000127802 */ /* 0x000fe40000000f00 */
[----:B------:R-:W-:Y:S05]  /*2220*/  CALL.REL.NOINC `($__internal_9_$__cuda_sm20_div_s64) ;  /* 0x0000001c00347944 */ /* 0x000fea0003c00000 */
[----:B------:R-:W-:Y:S02]  /*2230*/  IADD3 R14, PT, PT, -R2, RZ, RZ ;  /* 0x000000ff020e7210 */ /* 0x000fe40007ffe1ff */
[----:B------:R-:W-:-:S03]  /*2240*/  MOV R39, R13 ;  /* 0x0000000d00277202 */ /* 0x000fc60000000f00 */
[----:B------:R-:W-:Y:S01]  /*2250*/  IMAD R14, R38, R14, R27 ;  /* 0x0000000e260e7224 */ /* 0x000fe200078e021b */
[----:B------:R-:W-:-:S07]  /*2260*/  MOV R38, R2 ;  /* 0x0000000200267202 */ /* 0x000fce0000000f00 */
.L_x_353:
        /* <DEDUP_REMOVED lines=60> */
.L_x_355:
[----:B------:R-:W-:Y:S01]  /*2630*/  IMAD.MOV.U32 R27, RZ, RZ, R38 ;  /* 0x000000ffff1b7224 */ /* 0x000fe200078e0026 */
[----:B------:R-:W-:Y:S01]  /*2640*/  MOV R19, R39 ;  /* 0x0000002700137202 */ /* 0x000fe20000000f00 */
[----:B------:R-:W-:Y:S01]  /*2650*/  IMAD.MOV.U32 R24, RZ, RZ, R40 ;  /* 0x000000ffff187224 */ /* 0x000fe200078e0028 */
[----:B------:R-:W-:Y:S02]  /*2660*/  MOV R18, 0x2680 ;  /* 0x0000268000127802 */ /* 0x000fe40000000f00 */
[----:B------:R-:W-:Y:S05]  /*2670*/  CALL.REL.NOINC `($__internal_9_$__cuda_sm20_div_s64) ;  /* 0x0000001800207944 */ /* 0x000fea0003c00000 */
[----:B------:R-:W-:-:S05]  /*2680*/  IADD3 R13, PT, PT, -R2, RZ, RZ ;  /* 0x000000ff020d7210 */ /* 0x000fca0007ffe1ff */
[----:B------:R-:W-:Y:S02]  /*2690*/  IMAD R38, R13, R40, R38 ;  /* 0x000000280d267224 */ /* 0x000fe400078e0226 */
.L_x_356:
[----:B------:R-:W-:Y:S05]  /*26a0*/  BSYNC.RECONVERGENT B0 ;  /* 0x0000000000007941 */ /* 0x000fea0003800200 */
.L_x_354:
        /* <DEDUP_REMOVED lines=160> */
.L_x_351:
[----:B------:R-:W0:Y:S01]  /*30b0*/  LDC.64 R4, c[0x0][0x420] ;  /* 0x00010800ff047b82 */ /* 0x000e220000000a00 */
[----:B------:R-:W-:-:S05]  /*30c0*/  IADD3 R2, PT, PT, R20, UR6, RZ ;  /* 0x0000000614027c10 */ /* 0x000fca000fffe0ff */
[----:B0-----:R-:W-:-:S05]  /*30d0*/  IMAD.WIDE.U32 R2, R2, 0x4, R4 ;  /* 0x0000000402027825 */ /* 0x001fca00078e0004 */
[----:B------:R1:W-:Y:S02]  /*30e0*/  STG.E desc[UR10][R2.64], R28 ;  /* 0x0000001c02007986 */ /* 0x0003e4000c10190a */
.L_x_350:
[----:B------:R-:W-:Y:S05]  /*30f0*/  BSYNC.RECONVERGENT B1 ;  /* 0x0000000000017941 */ /* 0x000fea0003800200 */
.L_x_349:
[----:B------:R-:W2:Y:S01]  /*3100*/  LDCU UR7, c[0x0][0x534] ;  /* 0x0000a680ff0777ac */ /* 0x000ea20008000800 */
[----:B------:R-:W3:Y:S01]  /*3110*/  LDC R13, c[0x0][0x44c] ;  /* 0x00011300ff0d7b82 */ /* 0x000ee20000000800 */
[----:B------:R-:W-:Y:S01]  /*3120*/  BSSY.RECONVERGENT B0, `(.L_x_357) ;  /* 0x000000d000007945 */ /* 0x000fe20003800200 */
[----:B--2---:R-:W-:-:S04]  /*3130*/  ISETP.GE.AND P0, PT, R30, UR7, PT ;  /* 0x000000071e007c0c */ /* 0x004fc8000bf06270 */
[----:B------:R-:W-:-:S13]  /*3140*/  ISETP.GT.U32.OR P0, PT, R0, 0x7f, P0 ;  /* 0x0000007f0000780c */ /* 0x000fda0000704470 */
[----:B------:R-:W-:Y:S05]  /*3150*/  @P0 BRA `(.L_x_358) ;  /* 0x0000000000240947 */ /* 0x000fea0003800000 */
[----:B-1----:R-:W1:Y:S01]  /*3160*/  S2R R2, SR_CgaCtaId ;  /* 0x0000000000027919 */ /* 0x002e620000008800 */
[----:B0-----:R-:W-:Y:S01]  /*3170*/  FADD.FTZ R4, -R28, R29 ;  /* 0x0000001d1c047221 */ /* 0x001fe20000010100 */
[----:B------:R-:W-:-:S03]  /*3180*/  MOV R3, 0x400 ;  /* 0x0000040000037802 */ /* 0x000fc60000000f00 */
[----:B------:R-:W-:-:S06]  /*3190*/  FMUL.FTZ R4, R4, 1.4426950216293334961 ;  /* 0x3fb8aa3b04047820 */ /* 0x000fcc0000410000 */
[----:B------:R-:W0:Y:S01]  /*31a0*/  MUFU.EX2 R4, R4 ;  /* 0x0000000400047308 */ /* 0x000e220000000800 */
[----:B-1----:R-:W-:-:S05]  /*31b0*/  LEA R3, R2, R3, 0x18 ;  /* 0x0000000302037211 */ /* 0x002fca00078ec0ff */
[----:B------:R-:W-:-:S05]  /*31c0*/  IMAD R3, R30, 0x14, R3 ;  /* 0x000000141e037824 */ /* 0x000fca00078e0203 */
[----:B------:R-:W-:-:S05]  /*31d0*/  LEA R3, R20, R3, 0x2 ;  /* 0x0000000314037211 */ /* 0x000fca00078e10ff */
[----:B0-----:R2:W-:Y:S02]  /*31e0*/  STS [R3], R4 ;  /* 0x0000000403007388 */ /* 0x0015e40000000800 */
.L_x_358:
[----:B------:R-:W-:Y:S05]  /*31f0*/  BSYNC.RECONVERGENT B0 ;  /* 0x0000000000007941 */ /* 0x000fea0003800200 */
.L_x_357:
[----:B------:R-:W-:Y:S01]  /*3200*/  BAR.SYNC.DEFER_BLOCKING 0x0 ;  /* 0x0000000000007b1d */ /* 0x000fe20000010000 */
[----:B------:R-:W-:Y:S01]  /*3210*/  IMAD.SHL.U32 R11, R30, 0x4, RZ ;  /* 0x000000041e0b7824 */ /* 0x000fe200078e00ff */
[----:B------:R-:W-:Y:S01]  /*3220*/  UISETP.GE.AND UP0, UPT, UR7, 0x1, UPT ;  /* 0x000000010700788c */ /* 0x000fe2000bf06270 */
[----:B------:R-:W-:Y:S01]  /*3230*/  IMAD.SHL.U32 R26, R0, 0x8, RZ ;  /* 0x00000008001a7824 */ /* 0x000fe200078e00ff */
[----:B-12---:R-:W-:Y:S01]  /*3240*/  CS2R R2, SRZ ;  /* 0x0000000000027805 */ /* 0x006fe2000001ff00 */
[----:B---3--:R-:W-:Y:S01]  /*3250*/  IMAD R27, R13, UR6, RZ ;  /* 0x000000060d1b7c24 */ /* 0x008fe2000f8e02ff */
[----:B0-----:R-:W-:Y:S01]  /*3260*/  CS2R R4, SRZ ;  /* 0x0000000000047805 */ /* 0x001fe2000001ff00 */
[----:B------:R-:W-:Y:S01]  /*3270*/  IMAD.MOV.U32 R0, RZ, RZ, RZ ;  /* 0x000000ffff007224 */ /* 0x000fe200078e00ff */
[----:B------:R-:W-:Y:S02]  /*3280*/  LOP3.LUT R26, R11, 0x1f00, R26, 0xf8, !PT ;  /* 0x00001f000b1a7812 */ /* 0x000fe400078ef81a */
[----:B------:R-:W-:Y:S01]  /*3290*/  CS2R R6, SRZ ;  /* 0x0000000000067805 */ /* 0x000fe2000001ff00 */
[----:B------:R-:W-:Y:S01]  /*32a0*/  IMAD.MOV.U32 R9, RZ, RZ, RZ ;  /* 0x000000ffff097224 */ /* 0x000fe200078e00ff */
[----:B------:R-:W-:-:S04]  /*32b0*/  IADD3 R26, P0, PT, R27, R26, RZ ;  /* 0x0000001a1b1a7210 */ /* 0x000fc80007f1e0ff */
[----:B------:R-:W-:Y:S01]  /*32c0*/  LEA.HI.X.SX32 R27, R27, RZ, 0x1, P0 ;  /* 0x000000ff1b1b7211 */ /* 0x000fe200000f0eff */
[----:B------:R-:W-:Y:S08]  /*32d0*/  BRA.U !UP0, `(.L_x_359) ;  /* 0x0000000508bc7547 */ /* 0x000ff0000b800000 */
        /* <DEDUP_REMOVED lines=16> */
[----:B------:R-:W0:Y:S01]  /*33e0*/  S2UR UR5, SR_CgaCtaId ;  /* 0x00000000000579c3 */ /* 0x000e220000008800 */
[----:B------:R-:W-:Y:S01]  /*33f0*/  UMOV UR8, 0x400 ;  /* 0x0000040000087882 */ /* 0x000fe20000000000 */
[----:B------:R-:W-:Y:S01]  /*3400*/  ULOP3.LUT UR9, UR7, 0x7ffffffc, URZ, 0xc0, !UPT ;  /* 0x7ffffffc07097892 */ /* 0x000fe2000f8ec0ff */
[----:B------:R-:W-:Y:S01]  /*3410*/  ISETP.GE.AND P1, PT, R20, R25, PT ;  /* 0x000000191400720c */ /* 0x000fe20003f26270 */
[----:B------:R-:W-:Y:S01]  /*3420*/  IMAD.MOV.U32 R0, RZ, RZ, RZ ;  /* 0x000000ffff007224 */ /* 0x000fe200078e00ff */
        /* <DEDUP_REMOVED lines=9> */
.L_x_361:
        /* <DEDUP_REMOVED lines=53> */
.L_x_360:
[----:B------:R-:W-:Y:S05]  /*3810*/  BRA.U !UP0, `(.L_x_359) ;  /* 0x00000001086c7547 */ /* 0x000fea000b800000 */
[----:B------:R-:W0:Y:S01]  /*3820*/  S2UR UR5, SR_CgaCtaId ;  /* 0x00000000000579c3 */ /* 0x000e220000008800 */
[----:B------:R-:W-:Y:S01]  /*3830*/  UMOV UR8, 0x400 ;  /* 0x0000040000087882 */ /* 0x000fe20000000000 */
[----:B------:R-:W-:Y:S01]  /*3840*/  IMAD R23, R23, 0x5, R20 ;  /* 0x0000000517177824 */ /* 0x000fe200078e0214 */
[----:B------:R-:W-:Y:S01]  /*3850*/  IADD3 R26, P1, PT, R26, 0x200, RZ ;  /* 0x000002001a1a7810 */ /* 0x000fe20007f3e0ff */
[----:B------:R-:W-:Y:S01]  /*3860*/  UIADD3 UR4, UPT, UPT, -UR4, URZ, URZ ;  /* 0x000000ff04047290 */ /* 0x000fe2000fffe1ff */
[----:B------:R-:W-:Y:S01]  /*3870*/  ISETP.GE.AND P0, PT, R20, R25, PT ;  /* 0x000000191400720c */ /* 0x000fe20003f06270 */
[----:B------:R-:W-:Y:S01]  /*3880*/  IMAD.WIDE R24, R24, 0x4, RZ ;  /* 0x0000000418187825 */ /* 0x000fe200078e02ff */
[----:B------:R-:W-:Y:S01]  /*3890*/  IADD3.X R27, PT, PT, RZ, R27, RZ, P1, !PT ;  /* 0x0000001bff1b7210 */ /* 0x000fe20000ffe4ff */
[----:B0-----:R-:W-:-:S06]  /*38a0*/  ULEA UR5, UR5, UR8, 0x18 ;  /* 0x0000000805057291 */ /* 0x001fcc000f8ec0ff */
[----:B------:R-:W-:-:S07]  /*38b0*/  LEA R10, R23, UR5, 0x2 ;  /* 0x00000005170a7c11 */ /* 0x000fce000f8e10ff */
.L_x_362:
        /* <DEDUP_REMOVED lines=17> */
.L_x_359:
        /* <DEDUP_REMOVED lines=83> */
        .weak           $__internal_9_$__cuda_sm20_div_s64
        .type           $__internal_9_$__cuda_sm20_div_s64,@function
        .size           $__internal_9_$__cuda_sm20_div_s64,(.L_x_7457 - $__internal_9_$__cuda_sm20_div_s64)
$__internal_9_$__cuda_sm20_div_s64:
        /* <DEDUP_REMOVED lines=85> */
[----:B------:R-:W-:Y:S06]  /*4450*/  RET.REL.NODEC R18 `(_ZN5flash32flash_fwd_splitkv_combine_kernelI23Flash_fwd_kernel_traitsILi256ELi64ELi64ELi4ELb0ELb0EN7cutlass6half_tE19Flash_kernel_traitsILi256ELi64ELi64ELi4ES3_EELi4ELi5ELb1EEEvNS_16Flash_fwd_paramsE) ;  /* 0xffffffb812e87950 */ /* 0x000fec0003c3ffff */
.L_x_363:
        /* <DEDUP_REMOVED lines=10> */
.L_x_7457:


//--------------------- .text._ZN5flash32flash_fwd_splitkv_combine_kernelI23Flash_fwd_kernel_traitsILi256ELi64ELi64ELi4ELb0ELb0EN7cutlass6half_tE19Flash_kernel_traitsILi256ELi64ELi64ELi4ES3_EELi4ELi4ELb1EEEvNS_16Flash_fwd_paramsE --------------------------
	.section	.text._ZN5flash32flash_fwd_splitkv_combine_kernelI23Flash_fwd_kernel_traitsILi256ELi64ELi64ELi4ELb0ELb0EN7cutlass6half_tE19Flash_kernel_traitsILi256ELi64ELi64ELi4ES3_EELi4ELi4ELb1EEEvNS_16Flash_fwd_paramsE,"ax",@progbits
	.align	128
        .global         _ZN5flash32flash_fwd_splitkv_combine_kernelI23Flash_fwd_kernel_traitsILi256ELi64ELi64ELi4ELb0ELb0EN7cutlass6half_tE19Flash_kernel_traitsILi256ELi64ELi64ELi4ES3_EELi4ELi4ELb1EEEvNS_16Flash_fwd_paramsE
        .type           _ZN5flash32flash_fwd_splitkv_combine_kernelI23Flash_fwd_kernel_traitsILi256ELi64ELi64ELi4ELb0ELb0EN7cutlass6half_tE19Flash_kernel_traitsILi256ELi64ELi64ELi4ES3_EELi4ELi4ELb1EEEvNS_16Flash_fwd_paramsE,@function
        .size           _ZN5flash32flash_fwd_splitkv_combine_kernelI23Flash_fwd_kernel_traitsILi256ELi64ELi64ELi4ELb0ELb0EN7cutlass6half_tE19Flash_kernel_traitsILi256ELi64ELi64ELi4ES3_EELi4ELi4ELb1EEEvNS_16Flash_fwd_paramsE,(.L_x_7458 - _ZN5flash32flash_fwd_splitkv_combine_kernelI23Flash_fwd_kernel_traitsILi256ELi64ELi64ELi4ELb0ELb0EN7cutlass6half_tE19Flash_kernel_traitsILi256ELi64ELi64ELi4ES3_EELi4ELi4ELb1EEEvNS_16Flash_fwd_paramsE)
        .other          _ZN5flash32flash_fwd_splitkv_combine_kernelI23Flash_fwd_kernel_traitsILi256ELi64ELi64ELi4ELb0ELb0EN7cutlass6half_tE19Flash_kernel_traitsILi256ELi64ELi64ELi4ES3_EELi4ELi4ELb1EEEvNS_16Flash_fwd_paramsE,@"STO_CUDA_ENTRY STV_DEFAULT"
_ZN5flash32flash_fwd_splitkv_combine_kernelI23Flash_fwd_kernel_traitsILi256ELi64ELi64ELi4ELb0ELb0EN7cutlass6half_tE19Flash_kernel_traitsILi256ELi64ELi64ELi4ES3_EELi4ELi4ELb1EEEvNS_16Flash_fwd_paramsE:
.text._ZN5flash32flash_fwd_splitkv_combine_kernelI23Flash_fwd_kernel_traitsILi256ELi64ELi64ELi4ELb0ELb0EN7cutlass6half_tE19Flash_kernel_traitsILi256ELi64ELi64ELi4ES3_EELi4ELi4ELb1EEEvNS_16Flash_fwd_paramsE:
        /* <DEDUP_REMOVED lines=38> */
.L_x_364:
[----:B------:R-:W-:Y:S01]  /*0260*/  IMAD.U32 R22, RZ, RZ, UR14 ;  /* 0x0000000eff167e24 */ /* 0x000fe2000f8e00ff */
[----:B------:R-:W-:Y:S01]  /*0270*/  MOV R20, UR9 ;  /* 0x0000000900147c02 */ /* 0x000fe20008000f00 */
[----:B------:R-:W-:Y:S01]  /*0280*/  IMAD.U32 R21, RZ, RZ, UR15 ;  /* 0x0000000fff157e24 */ /* 0x000fe2000f8e00ff */
[----:B------:R-:W-:Y:S02]  /*0290*/  MOV R18, UR6 ;  /* 0x0000000600127c02 */ /* 0x000fe40008000f00 */
[----:B------:R-:W-:Y:S02]  /*02a0*/  MOV R16, 0x2c0 ;  /* 0x000002c000107802 */ /* 0x000fe40000000f00 */
[----:B------:R-:W-:Y:S05]  /*02b0*/  CALL.REL.NOINC `($__internal_10_$__cuda_sm20_div_s64) ;  /* 0x0000003c00387944 */ /* 0x000fea0003c00000 */
[----:B------:R-:W-:-:S07]  /*02c0*/  MOV R11, R15 ;  /* 0x0000000f000b7202 */ /* 0x000fce0000000f00 */
.L_x_365:
        /* <DEDUP_REMOVED lines=30> */
.L_x_367:
[----:B------:R-:W-:Y:S01]  /*04b0*/  IMAD.MOV.U32 R22, RZ, RZ, R10 ;  /* 0x000000ffff167224 */ /* 0x000fe200078e000a */
[----:B------:R-:W-:Y:S02]  /*04c0*/  MOV R21, R11 ;  /* 0x0000000b00157202 */ /* 0x000fe40000000f00 */
[----:B------:R-:W-:Y:S02]  /*04d0*/  MOV R16, 0x4f0 ;  /* 0x000004f000107802 */ /* 0x000fe40000000f00 */
[----:B------:R-:W-:Y:S05]  /*04e0*/  CALL.REL.NOINC `($__internal_10_$__cuda_sm20_div_s64) ;  /* 0x0000003800ac7944 */ /* 0x000fea0003c00000 */
[----:B------:R-:W-:Y:S02]  /*04f0*/  MOV R24, R10 ;  /* 0x0000000a00187202 */ /* 0x000fe40000000f00 */
[----:B------:R-:W-:Y:S02]  /*0500*/  MOV R25, R15 ;  /* 0x0000000f00197202 */ /* 0x000fe40000000f00 */
.L_x_368:
[----:B------:R-:W-:Y:S05]  /*0510*/  BSYNC.RECONVERGENT B0 ;  /* 0x0000000000007941 */ /* 0x000fea0003800200 */
.L_x_366:
[----:B------:R-:W0:Y:S01]  /*0520*/  LDC R3, c[0x0][0x434] ;  /* 0x00010d00ff037b82 */ /* 0x000e220000000800 */
[----:B------:R-:W-:Y:S01]  /*0530*/  IMAD.MOV.U32 R6, RZ, RZ, RZ ;  /* 0x000000ffff067224 */ /* 0x000fe200078e00ff */
[----:B------:R-:W-:Y:S01]  /*0540*/  BSSY.RECONVERGENT B0, `(.L_x_369) ;  /* 0x000003c000007945 */ /* 0x000fe20003800200 */
[----:B0-----:R-:W-:-:S04]  /*0550*/  IABS R5, R3 ;  /* 0x0000000300057213 */ /* 0x001fc80000000000 */
[----:B------:R-:W0:Y:S01]  /*0560*/  I2F.RP R9, R5 ;  /* 0x0000000500097306 */ /* 0x000e220000209400 */
[----:B------:R-:W-:-:S04]  /*0570*/  IADD3 R0, PT, PT, R3, -0x1, R5 ;  /* 0xffffffff03007810 */ /* 0x000fc80007ffe005 */
[----:B------:R-:W-:-:S03]  /*0580*/  IABS R2, R0 ;  /* 0x0000000000027213 */ /* 0x000fc60000000000 */
[----:B0-----:R-:W0:Y:S02]  /*0590*/  MUFU.RCP R8, R9 ;  /* 0x0000000900087308 */ /* 0x001e240000001000 */
[----:B0-----:R-:W-:-:S06]  /*05a0*/  VIADD R8, R8, 0xffffffe ;  /* 0x0ffffffe08087836 */ /* 0x001fcc0000000000 */
[----:B------:R-:W0:Y:S02]  /*05b0*/  F2I.FTZ.U32.TRUNC.NTZ R7, R8 ;  /* 0x0000000800077305 */ /* 0x000e24000021f000 */
[----:B0-----:R-:W-:-:S04]  /*05c0*/  IMAD.MOV R4, RZ, RZ, -R7 ;  /* 0x000000ffff047224 */ /* 0x001fc800078e0a07 */
[----:B------:R-:W-:-:S04]  /*05d0*/  IMAD R4, R4, R5, RZ ;  /* 0x0000000504047224 */ /* 0x000fc800078e02ff */
        /* <DEDUP_REMOVED lines=43> */
.L_x_370:
[----:B------:R-:W-:Y:S01]  /*0890*/  IMAD.MOV.U32 R22, RZ, RZ, R20 ;  /* 0x000000ffff167224 */ /* 0x000fe200078e0014 */
[----:B------:R-:W-:Y:S01]  /*08a0*/  MOV R20, R13 ;  /* 0x0000000d00147202 */ /* 0x000fe20000000f00 */
[----:B------:R-:W-:Y:S01]  /*08b0*/  IMAD.MOV.U32 R21, RZ, RZ, R18 ;  /* 0x000000ffff157224 */ /* 0x000fe200078e0012 */
[----:B------:R-:W-:Y:S02]  /*08c0*/  MOV R18, R27 ;  /* 0x0000001b00127202 */ /* 0x000fe40000000f00 */
[----:B------:R-:W-:Y:S02]  /*08d0*/  MOV R16, 0x8f0 ;  /* 0x000008f000107802 */ /* 0x000fe40000000f00 */
[----:B------:R-:W-:Y:S05]  /*08e0*/  CALL.REL.NOINC `($__internal_10_$__cuda_sm20_div_s64) ;  /* 0x0000003400ac7944 */ /* 0x000fea0003c00000 */
[----:B------:R-:W-:Y:S02]  /*08f0*/  MOV R11, R15 ;  /* 0x0000000f000b7202 */ /* 0x000fe40000000f00 */
.L_x_371:
[----:B------:R-:W-:Y:S05]  /*0900*/  BSYNC.RECONVERGENT B0 ;  /* 0x0000000000007941 */ /* 0x000fea0003800200 */
.L_x_369:
[----:B------:R-:W0:Y:S01]  /*0910*/  LDCU UR8, c[0x0][0x434] ;  /* 0x00008680ff0877ac */ /* 0x000e220008000800 */
[----:B------:R-:W-:Y:S01]  /*0920*/  IMAD.MOV.U32 R6, RZ, RZ, RZ ;  /* 0x000000ffff067224 */ /* 0x000fe200078e00ff */
[----:B------:R-:W-:Y:S01]  /*0930*/  BSSY.RECONVERGENT B0, `(.L_x_372) ;  /* 0x000007a000007945 */ /* 0x000fe20003800200 */
[----:B0-----:R-:W-:Y:S01]  /*0940*/  IMAD.U32 R4, RZ, RZ, UR8 ;  /* 0x00000008ff047e24 */ /* 0x001fe2000f8e00ff */
[----:B------:R-:W-:-:S04]  /*0950*/  USHF.R.S32.HI UR4, URZ, 0x1f, UR8 ;  /* 0x0000001fff047899 */ /* 0x000fc80008011408 */
[----:B------:R-:W-:Y:S01]  /*0960*/  IABS R4, R4 ;  /* 0x0000000400047213 */ /* 0x000fe20000000000 */
[----:B------:R-:W-:-:S03]  /*0970*/  ULOP3.LUT UR4, UR4, 0x1, URZ, 0xfc, !UPT ;  /* 0x0000000104047892 */ /* 0x000fc6000f8efcff */
[----:B------:R-:W0:Y:S08]  /*0980*/  I2F.RP R8, R4 ;  /* 0x0000000400087306 */ /* 0x000e300000209400 */
        /* <DEDUP_REMOVED lines=8> */
[----:B------:R-:W-:Y:S01]  /*0a10*/  ISETP.GE.AND P2, PT, R0, RZ, PT ;  /* 0x000000ff0000720c */ /* 0x000fe20003f46270 */
[----:B------:R-:W-:-:S04]  /*0a20*/  IMAD.MOV.U32 R5, RZ, RZ, R2 ;  /* 0x000000ffff057224 */ /* 0x000fc800078e0002 */
[----:B------:R-:W-:-:S04]  /*0a30*/  IMAD.HI.U32 R2, R6, R5, RZ ;  /* 0x0000000506027227 */ /* 0x000fc800078e00ff */
[----:B------:R-:W-:-:S04]  /*0a40*/  IMAD.MOV R3, RZ, RZ, -R2 ;  /* 0x000000ffff037224 */ /* 0x000fc800078e0a02 */
[----:B------:R-:W-:-:S05]  /*0a50*/  IMAD R3, R4, R3, R5 ;  /* 0x0000000304037224 */ /* 0x000fca00078e0205 */
[----:B------:R-:W-:-:S13]  /*0a60*/  ISETP.GT.U32.AND P1, PT, R4, R3, PT ;  /* 0x000000030400720c */ /* 0x000fda0003f24070 */
[-C--:B------:R-:W-:Y:S01]  /*0a70*/  @!P1 IADD3 R3, PT, PT, R3, -R4.reuse, RZ ;  /* 0x8000000403039210 */ /* 0x080fe20007ffe0ff */
[----:B------:R-:W-:Y:S01]  /*0a80*/  @!P1 VIADD R2, R2, 0x1 ;  /* 0x0000000102029836 */ /* 0x000fe20000000000 */
[----:B------:R-:W-:Y:S02]  /*0a90*/  ISETP.NE.AND P1, PT, RZ, UR8, PT ;  /* 0x00000008ff007c0c */ /* 0x000fe4000bf25270 */
[----:B------:R-:W-:Y:S02]  /*0aa0*/  ISETP.GE.U32.AND P0, PT, R3, R4, PT ;  /* 0x000000040300720c */ /* 0x000fe40003f06070 */
[----:B------:R-:W0:Y:S11]  /*0ab0*/  LDC R3, c[0x0][0x3e0] ;  /* 0x0000f800ff037b82 */ /* 0x000e360000000800 */
[----:B------:R-:W-:-:S04]  /*0ac0*/  @P0 VIADD R2, R2, 0x1 ;  /* 0x0000000102020836 */ /* 0x000fc80000000000 */
[----:B------:R-:W-:-:S04]  /*0ad0*/  IMAD.MOV.U32 R4, RZ, RZ, R2 ;  /* 0x000000ffff047224 */ /* 0x000fc800078e0002 */
[----:B------:R-:W-:Y:S01]  /*0ae0*/  @!P2 IMAD.MOV R4, RZ, RZ, -R4 ;  /* 0x000000ffff04a224 */ /* 0x000fe200078e0a04 */
[----:B------:R-:W-:Y:S02]  /*0af0*/  @!P1 LOP3.LUT R4, RZ, UR8, RZ, 0x33, !PT ;  /* 0x00000008ff049c12 */ /* 0x000fe4000f8e33ff */
[----:B0-----:R-:W-:-:S03]  /*0b00*/  IABS R5, R3 ;  /* 0x0000000300057213 */ /* 0x001fc60000000000 */
[----:B------:R-:W-:Y:S01]  /*0b10*/  IMAD R9, R4, UR4, RZ ;  /* 0x0000000404097c24 */ /* 0x000fe2000f8e02ff */
[----:B------:R-:W0:Y:S01]  /*0b20*/  LDCU.U8 UR4, c[0x0][0x549] ;  /* 0x0000a920ff0477ac */ /* 0x000e220008000000 */
[C---:B------:R-:W-:Y:S01]  /*0b30*/  VIADD R2, R3.reuse, 0xffffffff ;  /* 0xffffffff03027836 */ /* 0x040fe20000000000 */
[----:B------:R-:W1:Y:S01]  /*0b40*/  I2F.RP R8, R5 ;  /* 0x0000000500087306 */ /* 0x000e620000209400 */
[----:B------:R-:W-:Y:S02]  /*0b50*/  ISETP.NE.AND P4, PT, R3, RZ, PT ;  /* 0x000000ff0300720c */ /* 0x000fe40003f85270 */
[-C--:B------:R-:W-:Y:S02]  /*0b60*/  IABS R7, R9.reuse ;  /* 0x0000000900077213 */ /* 0x080fe40000000000 */
[----:B------:R-:W-:-:S03]  /*0b70*/  IABS R12, R9 ;  /* 0x00000009000c7213 */ /* 0x000fc60000000000 */
[----:B------:R-:W2:Y:S02]  /*0b80*/  I2F.RP R6, R7 ;  /* 0x0000000700067306 */ /* 0x000ea40000209400 */
[----:B------:R-:W-:-:S06]  /*0b90*/  IMAD.MOV R12, RZ, RZ, -R12 ;  /* 0x000000ffff0c7224 */ /* 0x000fcc00078e0a0c */
[----:B-1----:R-:W1:Y:S01]  /*0ba0*/  MUFU.RCP R16, R8 ;  /* 0x0000000800107308 */ /* 0x002e620000001000 */
[----:B0-----:R-:W-:-:S04]  /*0bb0*/  UISETP.NE.AND UP0, UPT, UR4, URZ, UPT ;  /* 0x000000ff0400728c */ /* 0x001fc8000bf05270 */
[----:B------:R-:W-:-:S03]  /*0bc0*/  USEL UR8, UR8, 0x1, !UP0 ;  /* 0x0000000108087887 */ /* 0x000fc6000c000000 */
[----:B--2---:R-:W0:Y:S01]  /*0bd0*/  MUFU.RCP R0, R6 ;  /* 0x0000000600007308 */ /* 0x004e220000001000 */
[----:B-1----:R-:W-:-:S07]  /*0be0*/  VIADD R16, R16, 0xffffffe ;  /* 0x0ffffffe10107836 */ /* 0x002fce0000000000 */
[----:B------:R1:W-:Y:S01]  /*0bf0*/  F2I.FTZ.U32.TRUNC.NTZ R17, R16 ;  /* 0x0000001000117305 */ /* 0x0003e2000021f000 */
[----:B0-----:R-:W-:Y:S01]  /*0c00*/  IADD3 R18, PT, PT, R0, 0xffffffe, RZ ;  /* 0x0ffffffe00127810 */ /* 0x001fe20007ffe0ff */
[----:B------:R-:W-:-:S06]  /*0c10*/  IMAD.IADD R6, R2, 0x1, R7 ;  /* 0x0000000102067824 */ /* 0x000fcc00078e0207 */
[----:B------:R-:W0:Y:S01]  /*0c20*/  F2I.FTZ.U32.TRUNC.NTZ R19, R18 ;  /* 0x0000001200137305 */ /* 0x000e22000021f000 */
[----:B------:R-:W-:Y:S01]  /*0c30*/  IABS R8, R6 ;  /* 0x0000000600087213 */ /* 0x000fe20000000000 */
[----:B-1----:R-:W-:Y:S02]  /*0c40*/  IMAD.MOV.U32 R16, RZ, RZ, RZ ;  /* 0x000000ffff107224 */ /* 0x002fe400078e00ff */
[----:B0-----:R-:W-:Y:S02]  /*0c50*/  IMAD.MOV R0, RZ, RZ, -R19 ;  /* 0x000000ffff007224 */ /* 0x001fe400078e0a13 */
[----:B------:R-:W-:Y:S02]  /*0c60*/  HFMA2 R18, -RZ, RZ, 0, 0 ;  /* 0x00000000ff127431 */ /* 0x000fe400000001ff */
[----:B------:R-:W-:Y:S02]  /*0c70*/  IMAD R15, R0, R7, RZ ;  /* 0x00000007000f7224 */ /* 0x000fe400078e02ff */
[----:B------:R-:W-:-:S02]  /*0c80*/  IMAD.MOV R0, RZ, RZ, -R17 ;  /* 0x000000ffff007224 */ /* 0x000fc400078e0a11 */
[----:B------:R-:W-:-:S04]  /*0c90*/  IMAD.HI.U32 R15, R19, R15, R18 ;  /* 0x0000000f130f7227 */ /* 0x000fc800078e0012 */
[----:B------:R-:W-:Y:S02]  /*0ca0*/  IMAD R0, R0, R5, RZ ;  /* 0x0000000500007224 */ /* 0x000fe400078e02ff */
[----:B------:R-:W-:-:S04]  /*0cb0*/  IMAD.HI.U32 R15, R15, R8, RZ ;  /* 0x000000080f0f7227 */ /* 0x000fc800078e00ff */
[----:B------:R-:W-:Y:S02]  /*0cc0*/  IMAD R12, R15, R12, R8 ;  /* 0x0000000c0f0c7224 */ /* 0x000fe400078e0208 */
[----:B------:R-:W-:-:S03]  /*0cd0*/  IMAD.HI.U32 R17, R17, R0, R16 ;  /* 0x0000000011117227 */ /* 0x000fc600078e0010 */
[----:B------:R-:W-:-:S03]  /*0ce0*/  ISETP.GT.U32.AND P1, PT, R7, R12, PT ;  /* 0x0000000c0700720c */ /* 0x000fc60003f24070 */
[----:B------:R-:W-:-:S05]  /*0cf0*/  IMAD.HI.U32 R14, R17, R8, RZ ;  /* 0x00000008110e7227 */ /* 0x000fca00078e00ff */
[----:B------:R-:W-:-:S05]  /*0d00*/  IADD3 R0, PT, PT, -R14, RZ, RZ ;  /* 0x000000ff0e007210 */ /* 0x000fca0007ffe1ff */
[----:B------:R-:W-:Y:S02]  /*0d10*/  @!P1 IMAD.IADD R12, R12, 0x1, -R7 ;  /* 0x000000010c0c9824 */ /* 0x000fe400078e0a07 */
[----:B------:R-:W-:Y:S02]  /*0d20*/  IMAD R0, R5, R0, R8 ;  /* 0x0000000005007224 */ /* 0x000fe400078e0208 */
[----:B------:R-:W-:Y:S01]  /*0d30*/  @!P1 VIADD R15, R15, 0x1 ;  /* 0x000000010f0f9836 */ /* 0x000fe20000000000 */
[-C--:B------:R-:W-:Y:S02]  /*0d40*/  ISETP.GE.U32.AND P2, PT, R12, R7.reuse, PT ;  /* 0x000000070c00720c */ /* 0x080fe40003f46070 */
[----:B------:R-:W-:Y:S02]  /*0d50*/  LOP3.LUT R12, R6, R7, RZ, 0x3c, !PT ;  /* 0x00000007060c7212 */ /* 0x000fe400078e3cff */
[----:B------:R-:W-:Y:S02]  /*0d60*/  ISETP.GT.U32.AND P3, PT, R5, R0, PT ;  /* 0x000000000500720c */ /* 0x000fe40003f64070 */
[----:B------:R-:W-:-:S02]  /*0d70*/  ISETP.GE.AND P0, PT, R12, RZ, PT ;  /* 0x000000ff0c00720c */ /* 0x000fc40003f06270 */
[----:B------:R-:W-:Y:S02]  /*0d80*/  ISETP.NE.AND P1, PT, R9, RZ, PT ;  /* 0x000000ff0900720c */ /* 0x000fe40003f25270 */
[----:B------:R-:W-:-:S03]  /*0d90*/  LOP3.LUT R6, R6, R3, RZ, 0x3c, !PT ;  /* 0x0000000306067212 */ /* 0x000fc600078e3cff */
[----:B------:R-:W-:Y:S01]  /*0da0*/  @P2 VIADD R15, R15, 0x1 ;  /* 0x000000010f0f2836 */ /* 0x000fe20000000000 */
[----:B------:R-:W-:Y:S02]  /*0db0*/  ISETP.GE.AND P2, PT, R6, RZ, PT ;  /* 0x000000ff0600720c */ /* 0x000fe40003f46270 */
[----:B------:R-:W-:Y:S01]  /*0dc0*/  SHF.R.S32.HI R6, RZ, 0x1f, R9 ;  /* 0x0000001fff067819 */ /* 0x000fe20000011409 */
[----:B------:R-:W-:Y:S01]  /*0dd0*/  @!P3 IMAD.IADD R0, R0, 0x1, -R5 ;  /* 0x000000010000b824 */ /* 0x000fe200078e0a05 */
[----:B------:R-:W-:Y:S01]  /*0de0*/  @!P3 IADD3 R14, PT, PT, R14, 0x1, RZ ;  /* 0x000000010e0eb810 */ /* 0x000fe20007ffe0ff */
[----:B------:R-:W-:Y:S01]  /*0df0*/  @!P0 IMAD.MOV R15, RZ, RZ, -R15 ;  /* 0x000000ffff0f8224 */ /* 0x000fe200078e0a0f */
[----:B------:R-:W-:Y:S02]  /*0e00*/  ISETP.NE.AND P3, PT, R4, RZ, PT ;  /* 0x000000ff0400720c */ /* 0x000fe40003f65270 */
[----:B------:R-:W-:Y:S02]  /*0e10*/  @!P1 LOP3.LUT R15, RZ, R7, RZ, 0x33, !PT ;  /* 0x00000007ff0f9212 */ /* 0x000fe400078e33ff */
[----:B------:R-:W-:-:S02]  /*0e20*/  ISETP.GE.U32.AND P1, PT, R0, R5, PT ;  /* 0x000000050000720c */ /* 0x000fc40003f26070 */
[----:B------:R-:W-:Y:S02]  /*0e30*/  ISETP.LT.U32.AND P0, PT, R10, R15, PT ;  /* 0x0000000f0a00720c */ /* 0x000fe40003f01070 */
[----:B------:R-:W-:Y:S02]  /*0e40*/  SHF.R.S32.HI R5, RZ, 0x1f, R15 ;  /* 0x0000001fff057819 */ /* 0x000fe4000001140f */
[----:B------:R-:W-:Y:S02]  /*0e50*/  SEL R7, RZ, 0x1, !P3 ;  /* 0x00000001ff077807 */ /* 0x000fe40005800000 */
[C---:B------:R-:W-:Y:S02]  /*0e60*/  ISETP.LT.AND.EX P0, PT, R11.reuse, R5, PT, P0 ;  /* 0x000000050b00720c */ /* 0x040fe40003f01300 */
[----:B------:R-:W-:Y:S02]  /*0e70*/  LOP3.LUT R7, R6, R7, RZ, 0xfc, !PT ;  /* 0x0000000706077212 */ /* 0x000fe400078efcff */
[----:B------:R-:W-:Y:S01]  /*0e80*/  SEL R0, R11, R5, P0 ;  /* 0x000000050b007207 */ /* 0x000fe20000000000 */
[----:B------:R-:W-:Y:S01]  /*0e90*/  @P1 VIADD R14, R14, 0x1 ;  /* 0x000000010e0e1836 */ /* 0x000fe20000000000 */
[----:B------:R-:W-:-:S02]  /*0ea0*/  SEL R8, R10, R15, P0 ;  /* 0x0000000f0a087207 */ /* 0x000fc40000000000 */
[----:B------:R-:W-:Y:S01]  /*0eb0*/  LOP3.LUT R5, R11, R0, RZ, 0xfc, !PT ;  /* 0x000000000b057212 */ /* 0x000fe200078efcff */
[----:B------:R-:W-:-:S03]  /*0ec0*/  IMAD.MOV.U32 R4, RZ, RZ, R14 ;  /* 0x000000ffff047224 */ /* 0x000fc600078e000e */
[----:B------:R-:W-:Y:S01]  /*0ed0*/  ISETP.NE.U32.AND P1, PT, R5, RZ, PT ;  /* 0x000000ff0500720c */ /* 0x000fe20003f25070 */
[----:B------:R-:W-:Y:S01]  /*0ee0*/  @!P2 IMAD.MOV R4, RZ, RZ, -R4 ;  /* 0x000000ffff04a224 */ /* 0x000fe200078e0a04 */
[----:B------:R-:W-:-:S11]  /*0ef0*/  @!P4 LOP3.LUT R4, RZ, R3, RZ, 0x33, !PT ;  /* 0x00000003ff04c212 */ /* 0x000fd600078e33ff */
[----:B------:R-:W-:Y:S05]  /*0f00*/  @P1 BRA `(.L_x_373) ;  /* 0x0000000000501947 */ /* 0x000fea0003800000 */
[----:B------:R-:W0:Y:S01]  /*0f10*/  I2F.U32.RP R5, R8 ;  /* 0x0000000800057306 */ /* 0x000e220000209000 */
[----:B------:R-:W-:Y:S02]  /*0f20*/  ISETP.NE.U32.AND P0, PT, R8, RZ, PT ;  /* 0x000000ff0800720c */ /* 0x000fe40003f05070 */
[----:B------:R-:W-:-:S05]  /*0f30*/  MOV R35, RZ ;  /* 0x000000ff00237202 */ /* 0x000fca0000000f00 */
        /* <DEDUP_REMOVED lines=17> */
.L_x_373:
[----:B------:R-:W-:Y:S01]  /*1050*/  IMAD.MOV.U32 R22, RZ, RZ, R10 ;  /* 0x000000ffff167224 */ /* 0x000fe200078e000a */
[----:B------:R-:W-:Y:S01]  /*1060*/  MOV R20, R8 ;  /* 0x0000000800147202 */ /* 0x000fe20000000f00 */
[----:B------:R-:W-:Y:S01]  /*1070*/  IMAD.MOV.U32 R21, RZ, RZ, R11 ;  /* 0x000000ffff157224 */ /* 0x000fe200078e000b */
[----:B------:R-:W-:Y:S02]  /*1080*/  MOV R18, R0 ;  /* 0x0000000000127202 */ /* 0x000fe40000000f00 */
[----:B------:R-:W-:Y:S02]  /*1090*/  MOV R16, 0x10b0 ;  /* 0x000010b000107802 */ /* 0x000fe40000000f00 */
[----:B------:R-:W-:Y:S05]  /*10a0*/  CALL.REL.NOINC `($__internal_10_$__cuda_sm20_div_s64) ;  /* 0x0000002c00bc7944 */ /* 0x000fea0003c00000 */
[----:B------:R-:W-:Y:S02]  /*10b0*/  MOV R34, R10 ;  /* 0x0000000a00227202 */ /* 0x000fe40000000f00 */
[----:B------:R-:W-:Y:S02]  /*10c0*/  MOV R35, R15 ;  /* 0x0000000f00237202 */ /* 0x000fe40000000f00 */
.L_x_374:
[----:B------:R-:W-:Y:S05]  /*10d0*/  BSYNC.RECONVERGENT B0 ;  /* 0x0000000000007941 */ /* 0x000fea0003800200 */
.L_x_372:
[----:B------:R-:W-:Y:S01]  /*10e0*/  IABS R12, UR10 ;  /* 0x0000000a000c7c13 */ /* 0x000fe20008000000 */
[----:B------:R-:W0:Y:S01]  /*10f0*/  LDC R3, c[0x0][0x434] ;  /* 0x00010d00ff037b82 */ /* 0x000e220000000800 */
[----:B------:R-:W-:Y:S01]  /*1100*/  IABS R5, UR10 ;  /* 0x0000000a00057c13 */ /* 0x000fe20008000000 */
[----:B------:R-:W-:Y:S01]  /*1110*/  IMAD R4, R4, UR8, RZ ;  /* 0x0000000804047c24 */ /* 0x000fe2000f8e02ff */
        /* <DEDUP_REMOVED lines=29> */
[----:B------:R-:W-:-:S04]  /*12f0*/  SEL R18, R25, R11, P0 ;  /* 0x0000000b19127207 */ /* 0x000fc80000000000 */
[----:B------:R-:W-:-:S04]  /*1300*/  LOP3.LUT R6, R25, R18, RZ, 0xfc, !PT ;  /* 0x0000001219067212 */ /* 0x000fc800078efcff */
[----:B------:R-:W-:Y:S02]  /*1310*/  ISETP.NE.U32.AND P1, PT, R6, RZ, PT ;  /* 0x000000ff0600720c */ /* 0x000fe40003f25070 */
[----:B------:R-:W-:-:S11]  /*1320*/  SEL R6, R24, R5, P0 ;  /* 0x0000000518067207 */ /* 0x000fd60000000000 */
        /* <DEDUP_REMOVED lines=21> */
.L_x_376:
[----:B------:R-:W-:Y:S01]  /*1480*/  IMAD.MOV.U32 R22, RZ, RZ, R24 ;  /* 0x000000ffff167224 */ /* 0x000fe200078e0018 */
[----:B------:R-:W-:Y:S01]  /*1490*/  MOV R21, R25 ;  /* 0x0000001900157202 */ /* 0x000fe20000000f00 */
[----:B------:R-:W-:Y:S01]  /*14a0*/  IMAD.MOV.U32 R20, RZ, RZ, R6 ;  /* 0x000000ffff147224 */ /* 0x000fe200078e0006 */
[----:B------:R-:W-:Y:S02]  /*14b0*/  MOV R16, 0x14d0 ;  /* 0x000014d000107802 */ /* 0x000fe40000000f00 */
[----:B------:R-:W-:Y:S05]  /*14c0*/  CALL.REL.NOINC `($__internal_10_$__cuda_sm20_div_s64) ;  /* 0x0000002800b47944 */ /* 0x000fea0003c00000 */
[----:B------:R-:W-:Y:S02]  /*14d0*/  MOV R22, R10 ;  /* 0x0000000a00167202 */ /* 0x000fe40000000f00 */
[----:B------:R-:W-:Y:S02]  /*14e0*/  MOV R23, R15 ;  /* 0x0000000f00177202 */ /* 0x000fe40000000f00 */
.L_x_377:
[----:B------:R-:W-:Y:S05]  /*14f0*/  BSYNC.RECONVERGENT B0 ;  /* 0x0000000000007941 */ /* 0x000fea0003800200 */
.L_x_375:
[----:B------:R-:W0:Y:S01]  /*1500*/  LDCU UR5, c[0x0][0x434] ;  /* 0x00008680ff0577ac */ /* 0x000e220008000800 */
[----:B------:R-:W1:Y:S01]  /*1510*/  S2R R11, SR_TID.X ;  /* 0x00000000000b7919 */ /* 0x000e620000002100 */
[----:B------:R-:W-:Y:S01]  /*1520*/  BSSY.RECONVERGENT B0, `(.L_x_378) ;  /* 0x0000043000007945 */ /* 0x000fe20003800200 */
[----:B------:R-:W-:Y:S01]  /*1530*/  IMAD.MOV.U32 R16, RZ, RZ, -0x800000 ;  /* 0xff800000ff107424 */ /* 0x000fe200078e00ff */
[----:B------:R-:W2:Y:S01]  /*1540*/  LDCU UR16, c[0x0][0x534] ;  /* 0x0000a680ff1077ac */ /* 0x000ea20008000800 */
[----:B------:R-:W-:Y:S01]  /*1550*/  MOV R25, 0xff800000 ;  /* 0xff80000000197802 */ /* 0x000fe20000000f00 */
[----:B------:R-:W3:Y:S01]  /*1560*/  LDCU UR7, c[0x0][0x430] ;  /* 0x00008600ff0777ac */ /* 0x000ee20008000800 */
[----:B------:R-:W-:Y:S01]  /*1570*/  USHF.R.S32.HI UR4, URZ, 0x1f, UR10 ;  /* 0x0000001fff047899 */ /* 0x000fe2000801140a */
[----:B------:R-:W4:Y:S01]  /*1580*/  LDCU.64 UR12, c[0x0][0x358] ;  /* 0x00006b00ff0c77ac */ /* 0x000f220008000a00 */
[----:B0-----:R-:W-:Y:S01]  /*1590*/  IMAD.U32 R5, RZ, RZ, UR5 ;  /* 0x00000005ff057e24 */ /* 0x001fe2000f8e00ff */
[----:B------:R-:W-:Y:S01]  /*15a0*/  ISETP.NE.AND P0, PT, RZ, UR5, PT ;  /* 0x00000005ff007c0c */ /* 0x000fe2000bf05270 */
[----:B------:R-:W-:-:S03]  /*15b0*/  ULOP3.LUT UR4, UR4, 0x1, URZ, 0xfc, !UPT ;  /* 0x0000000104047892 */ /* 0x000fc6000f8efcff */
        /* <DEDUP_REMOVED lines=9> */
[----:B0-----:R-:W-:Y:S02]  /*1650*/  IMAD.MOV R4, RZ, RZ, -R15 ;  /* 0x000000ffff047224 */ /* 0x001fe400078e0a0f */
[----:B------:R-:W-:Y:S02]  /*1660*/  IMAD.MOV.U32 R14, RZ, RZ, RZ ;  /* 0x000000ffff0e7224 */ /* 0x000fe400078e00ff */
[----:B------:R-:W-:Y:S01]  /*1670*/  IMAD R10, R4, R5, RZ ;  /* 0x00000005040a7224 */ /* 0x000fe200078e02ff */
[----:B------:R-:W-:-:S03]  /*1680*/  IABS R4, R3 ;  /* 0x0000000300047213 */ /* 0x000fc60000000000 */
[----:B------:R-:W-:Y:S02]  /*1690*/  IMAD.HI.U32 R15, R15, R10, R14 ;  /* 0x0000000a0f0f7227 */ /* 0x000fe400078e000e */
[----:B------:R-:W0:Y:S04]  /*16a0*/  @!P1 S2R R10, SR_CgaCtaId ;  /* 0x00000000000a9919 */ /* 0x000e280000008800 */
[----:B------:R-:W-:-:S05]  /*16b0*/  IMAD.HI.U32 R15, R15, R4, RZ ;  /* 0x000000040f0f7227 */ /* 0x000fca00078e00ff */
[----:B------:R-:W-:-:S05]  /*16c0*/  IADD3 R12, PT, PT, -R15, RZ, RZ ;  /* 0x000000ff0f0c7210 */ /* 0x000fca0007ffe1ff */
[C---:B------:R-:W-:Y:S02]  /*16d0*/  IMAD R12, R5.reuse, R12, R4 ;  /* 0x0000000c050c7224 */ /* 0x040fe400078e0204 */
[----:B------:R-:W1:Y:S03]  /*16e0*/  @!P1 S2R R4, SR_CgaCtaId ;  /* 0x0000000000049919 */ /* 0x000e660000008800 */
[----:B------:R-:W-:-:S13]  /*16f0*/  ISETP.GT.U32.AND P3, PT, R5, R12, PT ;  /* 0x0000000c0500720c */ /* 0x000fda0003f64070 */
[----:B------:R-:W-:Y:S02]  /*1700*/  @!P3 IMAD.IADD R12, R12, 0x1, -R5 ;  /* 0x000000010c0cb824 */ /* 0x000fe400078e0a05 */
[----:B------:R-:W-:-:S03]  /*1710*/  @!P3 VIADD R15, R15, 0x1 ;  /* 0x000000010f0fb836 */ /* 0x000fc60000000000 */
[----:B------:R-:W-:Y:S02]  /*1720*/  ISETP.GE.U32.AND P4, PT, R12, R5, PT ;  /* 0x000000050c00720c */ /* 0x000fe40003f86070 */
[----:B------:R-:W-:Y:S02]  /*1730*/  LOP3.LUT R5, R3, UR5, RZ, 0x3c, !PT ;  /* 0x0000000503057c12 */ /* 0x000fe4000f8e3cff */
[----:B------:R-:W-:Y:S02]  /*1740*/  @!P1 MOV R3, 0x400 ;  /* 0x0000040000039802 */ /* 0x000fe40000000f00 */
[----:B------:R-:W-:Y:S01]  /*1750*/  ISETP.GE.AND P2, PT, R5, RZ, PT ;  /* 0x000000ff0500720c */ /* 0x000fe20003f46270 */
[----:B------:R-:W-:Y:S01]  /*1760*/  @!P1 IMAD.SHL.U32 R5, R11, 0x4, RZ ;  /* 0x000000040b059824 */ /* 0x000fe200078e00ff */
[-C--:B0-----:R-:W-:Y:S02]  /*1770*/  @!P1 LEA R10, R10, R3.reuse, 0x18 ;  /* 0x000000030a0a9211 */ /* 0x081fe400078ec0ff */
[----:B-1----:R-:W-:-:S03]  /*1780*/  @!P1 LEA R3, R4, R3, 0x18 ;  /* 0x0000000304039211 */ /* 0x002fc600078ec0ff */
[----:B------:R-:W-:Y:S01]  /*1790*/  @P4 IADD3 R15, PT, PT, R15, 0x1, RZ ;  /* 0x000000010f0f4810 */ /* 0x000fe20007ffe0ff */
[----:B------:R-:W-:Y:S01]  /*17a0*/  @!P1 IMAD R10, R17, 0x14, R10 ;  /* 0x00000014110a9824 */ /* 0x000fe200078e020a */
[----:B------:R-:W-:Y:S01]  /*17b0*/  @!P1 LOP3.LUT R5, R5, 0xc, RZ, 0xc0, !PT ;  /* 0x0000000c05059812 */ /* 0x000fe200078ec0ff */
[----:B------:R-:W-:-:S03]  /*17c0*/  @!P1 IMAD R3, R26, 0x14, R3 ;  /* 0x000000141a039824 */ /* 0x000fc600078e0203 */
[----:B------:R-:W-:Y:S01]  /*17d0*/  @!P2 IMAD.MOV R15, RZ, RZ, -R15 ;  /* 0x000000ffff0fa224 */ /* 0x000fe200078e0a0f */
[----:B--2---:R-:W-:Y:S01]  /*17e0*/  ISETP.GE.AND P2, PT, R17, UR16, PT ;  /* 0x0000001011007c0c */ /* 0x004fe2000bf46270 */
[----:B------:R-:W-:Y:S01]  /*17f0*/  @!P1 IMAD.IADD R5, R10, 0x1, R5 ;  /* 0x000000010a059824 */ /* 0x000fe200078e0205 */
[----:B------:R-:W-:Y:S02]  /*1800*/  @!P0 LOP3.LUT R15, RZ, UR5, RZ, 0x33, !PT ;  /* 0x00000005ff0f8c12 */ /* 0x000fe4000f8e33ff */
[----:B------:R-:W-:-:S03]  /*1810*/  SHF.R.U32.HI R10, RZ, 0x4, R11 ;  /* 0x00000004ff0a7819 */ /* 0x000fc6000001160b */
[----:B------:R-:W-:Y:S02]  /*1820*/  IMAD R12, R15, UR4, RZ ;  /* 0x000000040f0c7c24 */ /* 0x000fe4000f8e02ff */
[----:B------:R-:W-:-:S04]  /*1830*/  @!P1 IMAD R4, R10, 0x4, R3 ;  /* 0x000000040a049824 */ /* 0x000fc800078e0203 */
[----:B----4-:R-:W-:Y:S05]  /*1840*/  @P2 BRA `(.L_x_379) ;  /* 0x0000000000402947 */ /* 0x010fea0003800000 */
        /* <DEDUP_REMOVED lines=16> */
.L_x_379:
[----:B------:R-:W-:Y:S05]  /*1950*/  BSYNC.RECONVERGENT B0 ;  /* 0x0000000000007941 */ /* 0x000fea0003800200 */
.L_x_378:
[----:B-----5:R-:W-:Y:S01]  /*1960*/  @!P1 STS [R5], R16 ;  /* 0x0000001005009388 */ /* 0x020fe20000000800 */
[----:B0-----:R-:W0:Y:S08]  /*1970*/  LDC R19, c[0x0][0x3e0] ;  /* 0x0000f800ff137b82 */ /* 0x001e300000000800 */
[----:B------:R-:W-:Y:S01]  /*1980*/  BAR.SYNC.DEFER_BLOCKING 0x0 ;  /* 0x0000000000007b1d */ /* 0x000fe20000010000 */
[----:B------:R-:W-:Y:S01]  /*1990*/  ISETP.NE.AND P5, PT, R12, RZ, PT ;  /* 0x000000ff0c00720c */ /* 0x000fe20003fa5270 */
[----:B------:R-:W-:-:S04]  /*19a0*/  IMAD.MOV.U32 R24, RZ, RZ, 0x7f800000 ;  /* 0x7f800000ff187424 */ /* 0x000fc800078e00ff */
[----:B------:R-:W-:Y:S01]  /*19b0*/  BSSY.RECONVERGENT B1, `(.L_x_380) ;  /* 0x0000179000017945 */ /* 0x000fe20003800200 */
[----:B------:R-:W1:Y:S04]  /*19c0*/  @!P1 LDS R25, [R4] ;  /* 0x0000000004199984 */ /* 0x000e680000000800 */
[----:B-1----:R-:W1:Y:S02]  /*19d0*/  SHFL.BFLY PT, R14, R25, 0x8, 0x1f ;  /* 0x0d001f00190e7f89 */ /* 0x002e6400000e0000 */
[----:B-1----:R-:W-:-:S05]  /*19e0*/  FMNMX.FTZ R14, R14, R25, !PT ;  /* 0x000000190e0e7209 */ /* 0x002fca0007810000 */
[----:B------:R-:W1:Y:S02]  /*19f0*/  SHFL.BFLY PT, R17, R14, 0x4, 0x1f ;  /* 0x0c801f000e117f89 */ /* 0x000e6400000e0000 */
[----:B-1----:R-:W-:Y:S02]  /*1a00*/  FMNMX.FTZ R17, R14, R17, !PT ;  /* 0x000000110e117209 */ /* 0x002fe40007810000 */
[----:B0-----:R-:W-:-:S03]  /*1a10*/  IABS R14, R19 ;  /* 0x00000013000e7213 */ /* 0x001fc60000000000 */
[----:B------:R-:W0:Y:S01]  /*1a20*/  SHFL.BFLY PT, R18, R17, 0x2, 0x1f ;  /* 0x0c401f0011127f89 */ /* 0x000e2200000e0000 */
[----:B------:R-:W1:Y:S08]  /*1a30*/  I2F.RP R16, R14 ;  /* 0x0000000e00107306 */ /* 0x000e700000209400 */
[----:B-1----:R-:W1:Y:S01]  /*1a40*/  MUFU.RCP R28, R16 ;  /* 0x00000010001c7308 */ /* 0x002e620000001000 */
[----:B0-----:R-:W-:-:S02]  /*1a50*/  FMNMX.FTZ R18, R17, R18, !PT ;  /* 0x0000001211127209 */ /* 0x001fc40007810000 */
[----:B------:R-:W-:-:S03]  /*1a60*/  IABS R17, R12 ;  /* 0x0000000c00117213 */ /* 0x000fc60000000000 */
[----:B------:R-:W0:Y:S02]  /*1a70*/  SHFL.BFLY PT, R3, R18, 0x1, 0x1f ;  /* 0x0c201f0012037f89 */ /* 0x000e2400000e0000 */
[----:B------:R-:W2:Y:S01]  /*1a80*/  I2F.RP R20, R17 ;  /* 0x0000001100147306 */ /* 0x000ea20000209400 */
[----:B------:R-:W-:Y:S01]  /*1a90*/  IADD3 R2, PT, PT, R2, R17, RZ ;  /* 0x0000001102027210 */ /* 0x000fe20007ffe0ff */
[----:B-1----:R-:W-:-:S06]  /*1aa0*/  VIADD R28, R28, 0xffffffe ;  /* 0x0ffffffe1c1c7836 */ /* 0x002fcc0000000000 */
[----:B------:R-:W1:Y:S08]  /*1ab0*/  F2I.FTZ.U32.TRUNC.NTZ R29, R28 ;  /* 0x0000001c001d7305 */ /* 0x000e70000021f000 */
[----:B--2---:R-:W2:Y:S01]  /*1ac0*/  MUFU.RCP R30, R20 ;  /* 0x00000014001e7308 */ /* 0x004ea20000001000 */
[----:B0-----:R-:W-:Y:S01]  /*1ad0*/  FMNMX.FTZ R3, R18, R3, !PT ;  /* 0x0000000312037209 */ /* 0x001fe20007810000 */
[----:B-1----:R-:W-:-:S02]  /*1ae0*/  IMAD.MOV R5, RZ, RZ, -R29 ;  /* 0x000000ffff057224 */ /* 0x002fc400078e0a1d */
[----:B------:R-:W-:Y:S01]  /*1af0*/  IMAD.MOV.U32 R28, RZ, RZ, RZ ;  /* 0x000000ffff1c7224 */ /* 0x000fe200078e00ff */
[----:B------:R-:W-:Y:S01]  /*1b00*/  FSETP.NEU.FTZ.AND P0, PT, R3, -INF , PT ;  /* 0xff8000000300780b */ /* 0x000fe20003f1d000 */
[----:B------:R-:W-:-:S03]  /*1b10*/  IMAD R5, R5, R14, RZ ;  /* 0x0000000e05057224 */ /* 0x000fc600078e02ff */
[----:B------:R-:W-:Y:S01]  /*1b20*/  FSEL R4, R3, RZ, P0 ;  /* 0x000000ff03047208 */ /* 0x000fe20000000000 */
[----:B------:R-:W-:-:S04]  /*1b30*/  IMAD.HI.U32 R5, R29, R5, R28 ;  /* 0x000000051d057227 */ /* 0x000fc800078e001c */
[----:B------:R-:W-:Y:S01]  /*1b40*/  FADD.FTZ R3, -R4, R25 ;  /* 0x0000001904037221 */ /* 0x000fe20000010100 */
[----:B--2---:R-:W-:-:S03]  /*1b50*/  VIADD R30, R30, 0xffffffe ;  /* 0x0ffffffe1e1e7836 */ /* 0x004fc60000000000 */
[----:B------:R-:W-:Y:S01]  /*1b60*/  FMUL.FTZ R3, R3, 1.4426950216293334961 ;  /* 0x3fb8aa3b03037820 */ /* 0x000fe20000410000 */
[----:B------:R0:W1:Y:S08]  /*1b70*/  F2I.FTZ.U32.TRUNC.NTZ R31, R30 ;  /* 0x0000001e001f7305 */ /* 0x000070000021f000 */
[----:B------:R-:W2:Y:S01]  /*1b80*/  MUFU.EX2 R3, R3 ;  /* 0x0000000300037308 */ /* 0x000ea20000000800 */
[----:B0-----:R-:W-:Y:S01]  /*1b90*/  IMAD.MOV.U32 R30, RZ, RZ, RZ ;  /* 0x000000ffff1e7224 */ /* 0x001fe200078e00ff */
[----:B--2---:R-:W0:Y:S02]  /*1ba0*/  SHFL.BFLY PT, R18, R3, 0x8, 0x1f ;  /* 0x0d001f0003127f89 */ /* 0x004e2400000e0000 */
[----:B0-----:R-:W-:Y:S01]  /*1bb0*/  FADD.FTZ R18, R3, R18 ;  /* 0x0000001203127221 */ /* 0x001fe20000010000 */
[----:B-1----:R-:W-:-:S04]  /*1bc0*/  IMAD.MOV R3, RZ, RZ, -R31 ;  /* 0x000000ffff037224 */ /* 0x002fc800078e0a1f */
[----:B------:R-:W0:Y:S02]  /*1bd0*/  SHFL.BFLY PT, R21, R18, 0x4, 0x1f ;  /* 0x0c801f0012157f89 */ /* 0x000e2400000e0000 */
[----:B0-----:R-:W-:Y:S01]  /*1be0*/  FADD.FTZ R21, R18, R21 ;  /* 0x0000001512157221 */ /* 0x001fe20000010000 */
[----:B------:R-:W-:Y:S01]  /*1bf0*/  IMAD.MOV.U32 R18, RZ, RZ, R3 ;  /* 0x000000ffff127224 */ /* 0x000fe200078e0003 */
[----:B------:R-:W-:-:S03]  /*1c00*/  IABS R3, R2 ;  /* 0x0000000200037213 */ /* 0x000fc60000000000 */
[----:B------:R-:W0:Y:S01]  /*1c10*/  SHFL.BFLY PT, R16, R21, 0x2, 0x1f ;  /* 0x0c401f0015107f89 */ /* 0x000e2200000e0000 */
[----:B------:R-:W-:Y:S01]  /*1c20*/  IMAD R29, R18, R17, RZ ;  /* 0x00000011121d7224 */ /* 0x000fe200078e02ff */
[----:B------:R-:W-:Y:S01]  /*1c30*/  IABS R18, R12 ;  /* 0x0000000c00127213 */ /* 0x000fe20000000000 */
[----:B------:R-:W-:-:S03]  /*1c40*/  IMAD.HI.U32 R5, R5, R3, RZ ;  /* 0x0000000305057227 */ /* 0x000fc600078e00ff */
[----:B------:R-:W-:Y:S01]  /*1c50*/  IADD3 R18, PT, PT, RZ, -R18, RZ ;  /* 0x80000012ff127210 */ /* 0x000fe20007ffe0ff */
[----:B------:R-:W-:-:S04]  /*1c60*/  IMAD.HI.U32 R30, R31, R29, R30 ;  /* 0x0000001d1f1e7227 */ /* 0x000fc800078e001e */
[----:B------:R-:W-:Y:S02]  /*1c70*/  IMAD.MOV R20, RZ, RZ, -R5 ;  /* 0x000000ffff147224 */ /* 0x000fe400078e0a05 */
[----:B------:R-:W-:-:S04]  /*1c80*/  IMAD.HI.U32 R30, R30, R3, RZ ;  /* 0x000000031e1e7227 */ /* 0x000fc800078e00ff */
[----:B------:R-:W-:-:S05]  /*1c90*/  IMAD R18, R30, R18, R3 ;  /* 0x000000121e127224 */ /* 0x000fca00078e0203 */
[----:B------:R-:W-:Y:S01]  /*1ca0*/  ISETP.GT.U32.AND P1, PT, R17, R18, PT ;  /* 0x000000121100720c */ /* 0x000fe20003f24070 */
[----:B0-----:R-:W-:Y:S01]  /*1cb0*/  FADD.FTZ R16, R21, R16 ;  /* 0x0000001015107221 */ /* 0x001fe20000010000 */
[----:B------:R-:W-:-:S04]  /*1cc0*/  IMAD R21, R14, R20, R3 ;  /* 0x000000140e157224 */ /* 0x000fc800078e0203 */
[----:B------:R-:W0:Y:S01]  /*1cd0*/  SHFL.BFLY PT, R3, R16, 0x1, 0x1f ;  /* 0x0c201f0010037f89 */ /* 0x000e2200000e0000 */
[----:B------:R-:W-:-:S06]  /*1ce0*/  ISETP.GT.U32.AND P0, PT, R14, R21, PT ;  /* 0x000000150e00720c */ /* 0x000fcc0003f04070 */
[----:B------:R-:W-:Y:S01]  /*1cf0*/  @!P1 IMAD.IADD R18, R18, 0x1, -R17 ;  /* 0x0000000112129824 */ /* 0x000fe200078e0a11 */
[----:B------:R-:W-:-:S04]  /*1d00*/  @!P1 IADD3 R30, PT, PT, R30, 0x1, RZ ;  /* 0x000000011e1e9810 */ /* 0x000fc80007ffe0ff */
[-C--:B------:R-:W-:Y:S02]  /*1d10*/  ISETP.GE.U32.AND P2, PT, R18, R17.reuse, PT ;  /* 0x000000111200720c */ /* 0x080fe40003f46070 */
[C---:B------:R-:W-:Y:S01]  /*1d20*/  LOP3.LUT R18, R2.reuse, R17, RZ, 0x3c, !PT ;  /* 0x0000001102127212 */ /* 0x040fe200078e3cff */
[----:B------:R-:W-:Y:S01]  /*1d30*/  @!P0 IMAD.IADD R21, R21, 0x1, -R14 ;  /* 0x0000000115158824 */ /* 0x000fe200078e0a0e */
[----:B------:R-:W-:Y:S01]  /*1d40*/  LOP3.LUT R2, R2, R19, RZ, 0x3c, !PT ;  /* 0x0000001302027212 */ /* 0x000fe200078e3cff */
[----:B------:R-:W-:Y:S01]  /*1d50*/  @!P0 VIADD R5, R5, 0x1 ;  /* 0x0000000105058836 */ /* 0x000fe20000000000 */
[----:B------:R-:W-:Y:S02]  /*1d60*/  ISETP.GE.AND P3, PT, R18, RZ, PT ;  /* 0x000000ff1200720c */ /* 0x000fe40003f66270 */
[----:B------:R-:W-:Y:S02]  /*1d70*/  ISETP.GE.U32.AND P4, PT, R21, R14, PT ;  /* 0x0000000e1500720c */ /* 0x000fe40003f86070 */
[----:B------:R-:W-:-:S02]  /*1d80*/  ISETP.NE.AND P0, PT, R19, RZ, PT ;  /* 0x000000ff1300720c */ /* 0x000fc40003f05270 */
[----:B------:R-:W-:Y:S01]  /*1d90*/  SHF.R.S32.HI R21, RZ, 0x1f, R12 ;  /* 0x0000001fff157819 */ /* 0x000fe2000001140c */
[----:B0-----:R-:W-:Y:S01]  /*1da0*/  FADD.FTZ R3, R16, R3 ;  /* 0x0000000310037221 */ /* 0x001fe20000010000 */
[----:B------:R-:W-:Y:S01]  /*1db0*/  @P2 VIADD R30, R30, 0x1 ;  /* 0x000000011e1e2836 */ /* 0x000fe20000000000 */
[----:B------:R-:W-:-:S03]  /*1dc0*/  ISETP.GE.AND P2, PT, R2, RZ, PT ;  /* 0x000000ff0200720c */ /* 0x000fc60003f46270 */
[----:B------:R-:W-:Y:S02]  /*1dd0*/  FSETP.NE.FTZ.AND P1, PT, R3, RZ, PT ;  /* 0x000000ff0300720b */ /* 0x000fe40003f35000 */
[----:B------:R-:W-:Y:S01]  /*1de0*/  @!P3 IADD3 R30, PT, PT, -R30, RZ, RZ ;  /* 0x000000ff1e1eb210 */ /* 0x000fe20007ffe1ff */
[----:B------:R-:W-:Y:S01]  /*1df0*/  @P4 VIADD R5, R5, 0x1 ;  /* 0x0000000105054836 */ /* 0x000fe20000000000 */
[----:B------:R-:W-:Y:S02]  /*1e00*/  ISETP.NE.AND P3, PT, R15, RZ, PT ;  /* 0x000000ff0f00720c */ /* 0x000fe40003f65270 */
[----:B------:R-:W-:Y:S02]  /*1e10*/  @!P5 LOP3.LUT R30, RZ, R17, RZ, 0x33, !PT ;  /* 0x00000011ff1ed212 */ /* 0x000fe400078e33ff */
[----:B------:R-:W-:Y:S02]  /*1e20*/  SEL R2, RZ, 0x1, !P3 ;  /* 0x00000001ff027807 */ /* 0x000fe40005800000 */
[----:B------:R-:W-:Y:S01]  /*1e30*/  @!P2 IMAD.MOV R5, RZ, RZ, -R5 ;  /* 0x000000ffff05a224 */ /* 0x000fe200078e0a05 */
[----:B------:R-:W-:-:S02]  /*1e40*/  @!P0 LOP3.LUT R5, RZ, R19, RZ, 0x33, !PT ;  /* 0x00000013ff058212 */ /* 0x000fc400078e33ff */
[----:B------:R0:W1:Y:S01]  /*1e50*/  @P1 MUFU.LG2 R15, R3 ;  /* 0x00000003000f1308 */ /* 0x0000620000000c00 */
[----:B------:R-:W-:Y:S02]  /*1e60*/  LOP3.LUT P0, RZ, R11, 0x3cf, RZ, 0xc0, !PT ;  /* 0x000003cf0bff7812 */ /* 0x000fe4000780c0ff */
[----:B------:R-:W-:Y:S02]  /*1e70*/  ISETP.LT.U32.AND P2, PT, R22, R30, PT ;  /* 0x0000001e1600720c */ /* 0x000fe40003f41070 */
[----:B------:R-:W-:Y:S02]  /*1e80*/  SHF.R.S32.HI R17, RZ, 0x1f, R30 ;  /* 0x0000001fff117819 */ /* 0x000fe4000001141e */
[----:B------:R-:W-:Y:S02]  /*1e90*/  LOP3.LUT R2, R21, R2, RZ, 0xfc, !PT ;  /* 0x0000000215027212 */ /* 0x000fe400078efcff */
[----:B------:R-:W-:Y:S01]  /*1ea0*/  ISETP.LT.AND.EX P2, PT, R23, R17, PT, P2 ;  /* 0x000000111700720c */ /* 0x000fe20003f41320 */
[----:B0-----:R-:W-:-:S02]  /*1eb0*/  IMAD R3, R5, UR8, RZ ;  /* 0x0000000805037c24 */ /* 0x001fc4000f8e02ff */
[----:B-1----:R-:W-:Y:S01]  /*1ec0*/  @P1 FFMA.FTZ R24, R15, 0.69314718246459960938, R4 ;  /* 0x3f3172180f181823 */ /* 0x002fe20000010004 */
[----:B------:R-:W-:Y:S01]  /*1ed0*/  SEL R5, R22, R30, P2 ;  /* 0x0000001e16057207 */ /* 0x000fe20001000000 */
[----:B------:R-:W-:Y:S02]  /*1ee0*/  IMAD R4, R12, UR7, RZ ;  /* 0x000000070c047c24 */ /* 0x000fe4000f8e02ff */
[----:B------:R-:W-:Y:S01]  /*1ef0*/  IMAD R3, R2, R3, RZ ;  /* 0x0000000302037224 */ /* 0x000fe200078e02ff */
        /* <DEDUP_REMOVED lines=29> */
[----:B------:R-:W-:Y:S01]  /*20d0*/  LEA.HI R17, R11, UR11, RZ, 0x1c ;  /* 0x0000000b0b117c11 */ /* 0x000fe2000f8fe0ff */
[----:B------:R-:W-:Y:S01]  /*20e0*/  HFMA2 R31, -RZ, RZ, 0, 0 ;  /* 0x00000000ff1f7431 */ /* 0x000fe200000001ff */
[----:B------:R-:W-:-:S05]  /*20f0*/  ISETP.NE.U32.AND P0, PT, R30, RZ, PT ;  /* 0x000000ff1e00720c */ /* 0x000fca0003f05070 */
        /* <DEDUP_REMOVED lines=20> */
.L_x_383:
[----:B------:R-:W-:Y:S01]  /*2240*/  LEA.HI R2, R11, UR11, RZ, 0x1c ;  /* 0x0000000b0b027c11 */ /* 0x000fe2000f8fe0ff */
[----:B------:R-:W-:Y:S01]  /*2250*/  IMAD.MOV.U32 R21, RZ, RZ, RZ ;  /* 0x000000ffff157224 */ /* 0x000fe200078e00ff */
[----:B------:R-:W-:Y:S02]  /*2260*/  MOV R20, R30 ;  /* 0x0000001e00147202 */ /* 0x000fe40000000f00 */
[----:B------:R-:W-:Y:S01]  /*2270*/  MOV R16, 0x22a0 ;  /* 0x000022a000107802 */ /* 0x000fe20000000f00 */
[----:B------:R-:W-:Y:S02]  /*2280*/  IMAD.MOV.U32 R22, RZ, RZ, R2 ;  /* 0x000000ffff167224 */ /* 0x000fe400078e0002 */
[----:B------:R-:W-:Y:S05]  /*2290*/  CALL.REL.NOINC `($__internal_10_$__cuda_sm20_div_s64) ;  /* 0x0000001c00407944 */ /* 0x000fea0003c00000 */
[----:B------:R-:W-:Y:S02]  /*22a0*/  IADD3 R17, PT, PT, -R10, RZ, RZ ;  /* 0x000000ff0a117210 */ /* 0x000fe40007ffe1ff */
[----:B------:R-:W-:-:S03]  /*22b0*/  MOV R31, R15 ;  /* 0x0000000f001f7202 */ /* 0x000fc60000000f00 */
[----:B------:R-:W-:Y:S01]  /*22c0*/  IMAD R12, R30, R17, R2 ;  /* 0x000000111e0c7224 */ /* 0x000fe200078e0202 */
[----:B------:R-:W-:-:S07]  /*22d0*/  MOV R30, R10 ;  /* 0x0000000a001e7202 */ /* 0x000fce0000000f00 */
.L_x_384:
        /* <DEDUP_REMOVED lines=20> */
[----:B------:R-:W-:Y:S01]  /*2420*/  ISETP.GT.U32.AND P1, PT, R15, R10, PT ;  /* 0x0000000a0f00720c */ /* 0x000fe20003f24070 */
[----:B------:R-:W-:-:S12]  /*2430*/  IMAD.WIDE.U32 R36, R16, R34, RZ ;  /* 0x0000002210247225 */ /* 0x000fd800078e00ff */
[----:B------:R-:W-:Y:S02]  /*2440*/  @!P1 IMAD.IADD R10, R10, 0x1, -R15 ;  /* 0x000000010a0a9824 */ /* 0x000fe400078e0a0f */
[----:B------:R-:W-:Y:S01]  /*2450*/  @!P1 VIADD R2, R2, 0x1 ;  /* 0x0000000102029836 */ /* 0x000fe20000000000 */
[----:B------:R-:W-:Y:S02]  /*2460*/  ISETP.NE.AND P1, PT, RZ, UR9, PT ;  /* 0x00000009ff007c0c */ /* 0x000fe4000bf25270 */
[----:B------:R-:W-:Y:S02]  /*2470*/  ISETP.GE.U32.AND P2, PT, R10, R15, PT ;  /* 0x0000000f0a00720c */ /* 0x000fe40003f46070 */
[----:B------:R-:W-:-:S05]  /*2480*/  IADD3 R15, PT, PT, R17, R27, RZ ;  /* 0x0000001b110f7210 */ /* 0x000fca0007ffe0ff */
[----:B------:R-:W-:-:S04]  /*2490*/  IMAD R15, R15, R34, RZ ;  /* 0x000000220f0f7224 */ /* 0x000fc800078e02ff */
[----:B------:R-:W-:Y:S02]  /*24a0*/  IMAD R15, R35, R16, R15 ;  /* 0x00000010230f7224 */ /* 0x000fe400078e020f */
[----:B------:R-:W-:Y:S02]  /*24b0*/  @P2 IADD3 R2, PT, PT, R2, 0x1, RZ ;  /* 0x0000000102022810 */ /* 0x000fe40007ffe0ff */
[----:B------:R-:W-:Y:S02]  /*24c0*/  IMAD.IADD R18, R37, 0x1, R15 ;  /* 0x0000000125127824 */ /* 0x000fe400078e020f */
[----:B------:R-:W-:Y:S02]  /*24d0*/  @!P0 IADD3 R2, PT, PT, -R2, RZ, RZ ;  /* 0x000000ff02028210 */ /* 0x000fe40007ffe1ff */
[----:B------:R-:W-:Y:S02]  /*24e0*/  @!P1 LOP3.LUT R2, RZ, UR9, RZ, 0x33, !PT ;  /* 0x00000009ff029c12 */ /* 0x000fe4000f8e33ff */
[----:B------:R-:W-:-:S03]  /*24f0*/  LOP3.LUT R0, R31, R18, RZ, 0xfc, !PT ;  /* 0x000000121f007212 */ /* 0x000fc600078efcff */
[----:B------:R-:W-:Y:S01]  /*2500*/  IMAD.MOV R15, RZ, RZ, -R2 ;  /* 0x000000ffff0f7224 */ /* 0x000fe200078e0a02 */
[----:B------:R-:W-:-:S03]  /*2510*/  ISETP.NE.U32.AND P0, PT, R0, RZ, PT ;  /* 0x000000ff0000720c */ /* 0x000fc60003f05070 */
[----:B------:R-:W-:-:S10]  /*2520*/  IMAD R0, R15, UR9, R12 ;  /* 0x000000090f007c24 */ /* 0x000fd4000f8e020c */
        /* <DEDUP_REMOVED lines=22> */
.L_x_386:
[----:B------:R-:W-:Y:S01]  /*2690*/  IMAD.MOV.U32 R22, RZ, RZ, R30 ;  /* 0x000000ffff167224 */ /* 0x000fe200078e001e */
[----:B------:R-:W-:Y:S01]  /*26a0*/  MOV R21, R31 ;  /* 0x0000001f00157202 */ /* 0x000fe20000000f00 */
[----:B------:R-:W-:Y:S01]  /*26b0*/  IMAD.MOV.U32 R20, RZ, RZ, R36 ;  /* 0x000000ffff147224 */ /* 0x000fe200078e0024 */
[----:B------:R-:W-:Y:S02]  /*26c0*/  MOV R16, 0x26e0 ;  /* 0x000026e000107802 */ /* 0x000fe40000000f00 */
[----:B------:R-:W-:Y:S05]  /*26d0*/  CALL.REL.NOINC `($__internal_10_$__cuda_sm20_div_s64) ;  /* 0x0000001800307944 */ /* 0x000fea0003c00000 */
[----:B------:R-:W-:-:S05]  /*26e0*/  IADD3 R15, PT, PT, -R10, RZ, RZ ;  /* 0x000000ff0a0f7210 */ /* 0x000fca0007ffe1ff */
[----:B------:R-:W-:Y:S02]  /*26f0*/  IMAD R30, R15, R36, R30 ;  /* 0x000000240f1e7224 */ /* 0x000fe400078e021e */
.L_x_387:
[----:B------:R-:W-:Y:S05]  /*2700*/  BSYNC.RECONVERGENT B0 ;  /* 0x0000000000007941 */ /* 0x000fea0003800200 */
.L_x_385:
[----:B------:R-:W-:Y:S01]  /*2710*/  IABS R21, R13 ;  /* 0x0000000d00157213 */ /* 0x000fe20000000000 */
[----:B------:R-:W0:Y:S01]  /*2720*/  LDCU.U8 UR15, c[0x0][0x549] ;  /* 0x0000a920ff0f77ac */ /* 0x000e220008000000 */
[----:B------:R-:W-:Y:S01]  /*2730*/  IABS R18, R6 ;  /* 0x0000000600127213 */ /* 0x000fe20000000000 */
[----:B------:R-:W-:Y:S01]  /*2740*/  IMAD R9, R9, UR7, RZ ;  /* 0x0000000709097c24 */ /* 0x000fe2000f8e02ff */
[----:B------:R-:W1:Y:S01]  /*2750*/  I2F.U32.RP R12, R21 ;  /* 0x00000015000c7306 */ /* 0x000e620000209000 */
[----:B------:R-:W-:Y:S01]  /*2760*/  IABS R20, R8 ;  /* 0x0000000800147213 */ /* 0x000fe20000000000 */
[----:B------:R-:W2:Y:S01]  /*2770*/  LDCU.64 UR4, c[0x0][0x430] ;  /* 0x00008600ff0477ac */ /* 0x000ea20008000a00 */
[----:B------:R-:W-:Y:S02]  /*2780*/  IABS R15, R19 ;  /* 0x00000013000f7213 */ /* 0x000fe40000000000 */
[----:B------:R-:W-:Y:S02]  /*2790*/  IABS R16, R5 ;  /* 0x0000000500107213 */ /* 0x000fe40000000000 */
[----:B------:R-:W-:Y:S01]  /*27a0*/  ISETP.NE.AND P5, PT, R13, RZ, PT ;  /* 0x000000ff0d00720c */ /* 0x000fe20003fa5270 */
[----:B------:R-:W3:Y:S01]  /*27b0*/  I2F.U32.RP R14, R18 ;  /* 0x00000012000e7306 */ /* 0x000ee20000209000 */
[----:B0-----:R-:W-:-:S07]  /*27c0*/  UISETP.NE.AND UP0, UPT, UR15, URZ, UPT ;  /* 0x000000ff0f00728c */ /* 0x001fce000bf05270 */
[----:B-1----:R-:W0:Y:S01]  /*27d0*/  MUFU.RCP R32, R12 ;  /* 0x0000000c00207308 */ /* 0x002e220000001000 */
[----:B--2---:R-:W-:-:S07]  /*27e0*/  USEL UR15, UR4, 0x1, UP0 ;  /* 0x00000001040f7887 */ /* 0x004fce0008000000 */
[----:B---3--:R-:W1:Y:S01]  /*27f0*/  MUFU.RCP R36, R14 ;  /* 0x0000000e00247308 */ /* 0x008e620000001000 */
[----:B------:R-:W-:Y:S02]  /*2800*/  USHF.R.S32.HI UR4, URZ, 0x1f, UR15 ;  /* 0x0000001fff047899 */ /* 0x000fe4000801140f */
[----:B------:R-:W-:-:S05]  /*2810*/  UIMAD UR5, UR15, UR5, URZ ;  /* 0x000000050f0572a4 */ /* 0x000fca000f8e02ff */
[----:B------:R-:W-:Y:S01]  /*2820*/  I2F.U32.RP R34, R20 ;  /* 0x0000001400227306 */ /* 0x000fe20000209000 */
[----:B0-----:R-:W-:-:S07]  /*2830*/  VIADD R32, R32, 0xffffffe ;  /* 0x0ffffffe20207836 */ /* 0x001fce0000000000 */
[----:B------:R-:W0:Y:S01]  /*2840*/  F2I.FTZ.U32.TRUNC.NTZ R33, R32 ;  /* 0x0000002000217305 */ /* 0x000e22000021f000 */
[----:B-1----:R-:W-:-:S07]  /*2850*/  VIADD R36, R36, 0xffffffe ;  /* 0x0ffffffe24247836 */ /* 0x002fce0000000000 */
[----:B------:R-:W-:Y:S01]  /*2860*/  I2F.U32.RP R29, R15 ;  /* 0x0000000f001d7306 */ /* 0x000fe20000209000 */
[----:B0-----:R-:W-:-:S07]  /*2870*/  IMAD.MOV R12, RZ, RZ, -R33 ;  /* 0x000000ffff0c7224 */ /* 0x001fce00078e0a21 */
[----:B------:R-:W0:Y:S01]  /*2880*/  F2I.FTZ.U32.TRUNC.NTZ R37, R36 ;  /* 0x0000002400257305 */ /* 0x000e22000021f000 */
[----:B------:R-:W-:Y:S02]  /*2890*/  IMAD.MOV.U32 R32, RZ, RZ, RZ ;  /* 0x000000ffff207224 */ /* 0x000fe400078e00ff */
[----:B------:R-:W-:Y:S01]  /*28a0*/  IMAD R23, R12, R21, RZ ;  /* 0x000000150c177224 */ /* 0x000fe200078e02ff */
[----:B------:R-:W-:-:S03]  /*28b0*/  IABS R12, R30 ;  /* 0x0000001e000c7213 */ /* 0x000fc60000000000 */
[----:B------:R-:W-:Y:S01]  /*28c0*/  IMAD.HI.U32 R23, R33, R23, R32 ;  /* 0x0000001721177227 */ /* 0x000fe200078e0020 */
[----:B------:R-:W1:Y:S01]  /*28d0*/  MUFU.RCP R34, R34 ;  /* 0x0000002200227308 */ /* 0x000e620000001000 */
[----:B------:R-:W-:-:S04]  /*28e0*/  IABS R32, R13 ;  /* 0x0000000d00207213 */ /* 0x000fc80000000000 */
[----:B------:R-:W-:Y:S01]  /*28f0*/  IADD3 R32, PT, PT, RZ, -R32, RZ ;  /* 0x80000020ff207210 */ /* 0x000fe20007ffe0ff */
[----:B------:R-:W-:Y:S01]  /*2900*/  IMAD.HI.U32 R23, R23, R12, RZ ;  /* 0x0000000c17177227 */ /* 0x000fe200078e00ff */
[----:B0-----:R-:W-:Y:S01]  /*2910*/  IADD3 R17, PT, PT, RZ, -R37, RZ ;  /* 0x80000025ff117210 */ /* 0x001fe20007ffe0ff */
[----:B------:R-:W0:Y:S02]  /*2920*/  MUFU.RCP R29, R29 ;  /* 0x0000001d001d7308 */ /* 0x000e240000001000 */
[----:B------:R-:W-:Y:S02]  /*2930*/  IMAD.MOV.U32 R36, RZ, RZ, RZ ;  /* 0x000000ffff247224 */ /* 0x000fe400078e00ff */
[----:B------:R-:W-:Y:S01]  /*2940*/  IMAD R28, R17, R18, RZ ;  /* 0x00000012111c7224 */ /* 0x000fe200078e02ff */
[----:B------:R-:W-:Y:S01]  /*2950*/  IABS R17, R10 ;  /* 0x0000000a00117213 */ /* 0x000fe20000000000 */
[----:B------:R-:W-:Y:S01]  /*2960*/  IMAD R32, R23, R32, R12 ;  /* 0x0000002017207224 */ /* 0x000fe200078e020c */
[----:B------:R-:W-:Y:S01]  /*2970*/  IABS R12, R6 ;  /* 0x00000006000c7213 */ /* 0x000fe20000000000 */
[----:B------:R-:W2:Y:S01]  /*2980*/  I2F.U32.RP R22, R16 ;  /* 0x0000001000167306 */ /* 0x000ea20000209000 */
[----:B------:R-:W-:-:S02]  /*2990*/  IMAD.HI.U32 R28, R37, R28, R36 ;  /* 0x0000001c251c7227 */ /* 0x000fc400078e0024 */
[----:B------:R-:W-:Y:S02]  /*29a0*/  ISETP.GT.U32.AND P3, PT, R21, R32, PT ;  /* 0x000000201500720c */ /* 0x000fe40003f64070 */
[----:B-1----:R-:W-:Y:S02]  /*29b0*/  VIADD R34, R34, 0xffffffe ;  /* 0x0ffffffe22227836 */ /* 0x002fe40000000000 */
[----:B------:R-:W-:Y:S02]  /*29c0*/  IMAD.MOV R12, RZ, RZ, -R12 ;  /* 0x000000ffff0c7224 */ /* 0x000fe400078e0a0c */
[----:B------:R-:W-:Y:S01]  /*29d0*/  IMAD.HI.U32 R27, R28, R17, RZ ;  /* 0x000000111c1b7227 */ /* 0x000fe200078e00ff */
[----:B------:R-:W1:Y:S03]  /*29e0*/  F2I.FTZ.U32.TRUNC.NTZ R35, R34 ;  /* 0x0000002200237305 */ /* 0x000e66000021f000 */
[----:B0-----:R-:W-:-:S02]  /*29f0*/  VIADD R29, R29, 0xffffffe ;  /* 0x0ffffffe1d1d7836 */ /* 0x001fc40000000000 */
[----:B------:R-:W-:Y:S02]  /*2a00*/  IMAD R17, R27, R12, R17 ;  /* 0x0000000c1b117224 */ /* 0x000fe400078e0211 */
[----:B------:R-:W-:Y:S01]  /*2a10*/  @!P3 IMAD.IADD R32, R32, 0x1, -R21 ;  /* 0x000000012020b824 */ /* 0x000fe200078e0a15 */
[----:B--2---:R-:W0:Y:S01]  /*2a20*/  MUFU.RCP R22, R22 ;  /* 0x0000001600167308 */ /* 0x004e220000001000 */
[----:B------:R-:W-:Y:S01]  /*2a30*/  IMAD.MOV.U32 R28, RZ, RZ, RZ ;  /* 0x000000ffff1c7224 */ /* 0x000fe200078e00ff */
[----:B------:R-:W-:Y:S01]  /*2a40*/  ISETP.GT.U32.AND P1, PT, R18, R17, PT ;  /* 0x000000111200720c */ /* 0x000fe20003f24070 */
[----:B------:R-:W-:Y:S01]  /*2a50*/  @!P3 VIADD R23, R23, 0x1 ;  /* 0x000000011717b836 */ /* 0x000fe20000000000 */
[----:B------:R-:W-:Y:S01]  /*2a60*/  ISETP.GE.U32.AND P6, PT, R32, R21, PT ;  /* 0x000000152000720c */ /* 0x000fe20003fc6070 */
[----:B------:R-:W-:Y:S01]  /*2a70*/  IMAD.MOV.U32 R32, RZ, RZ, RZ ;  /* 0x000000ffff207224 */ /* 0x000fe200078e00ff */
[----:B-1----:R-:W-:Y:S02]  /*2a80*/  IADD3 R14, PT, PT, RZ, -R35, RZ ;  /* 0x80000023ff0e7210 */ /* 0x002fe40007ffe0ff */
[----:B------:R-:W1:Y:S01]  /*2a90*/  F2I.FTZ.U32.TRUNC.NTZ R29, R29 ;  /* 0x0000001d001d7305 */ /* 0x000e62000021f000 */
[----:B------:R-:W-:-:S02]  /*2aa0*/  IMAD.MOV.U32 R34, RZ, RZ, RZ ;  /* 0x000000ffff227224 */ /* 0x000fc400078e00ff */
[----:B------:R-:W-:Y:S01]  /*2ab0*/  IMAD R31, R14, R20, RZ ;  /* 0x000000140e1f7224 */ /* 0x000fe200078e02ff */
[----:B------:R-:W-:-:S03]  /*2ac0*/  LOP3.LUT R14, R10, R6, RZ, 0x3c, !PT ;  /* 0x000000060a0e7212 */ /* 0x000fc600078e3cff */
[-C--:B------:R-:W-:Y:S01]  /*2ad0*/  @!P1 IADD3 R17, PT, PT, R17, -R18.reuse, RZ ;  /* 0x8000001211119210 */ /* 0x080fe20007ffe0ff */
[----:B------:R-:W-:Y:S01]  /*2ae0*/  @!P1 VIADD R27, R27, 0x1 ;  /* 0x000000011b1b9836 */ /* 0x000fe20000000000 */
[----:B------:R-:W-:Y:S01]  /*2af0*/  ISETP.GE.AND P0, PT, R14, RZ, PT ;  /* 0x000000ff0e00720c */ /* 0x000fe20003f06270 */
[----:B------:R-:W-:Y:S01]  /*2b00*/  IMAD.HI.U32 R31, R35, R31, R34 ;  /* 0x0000001f231f7227 */ /* 0x000fe200078e0022 */
[----:B0-----:R-:W-:Y:S02]  /*2b10*/  IADD3 R33, PT, PT, R22, 0xffffffe, RZ ;  /* 0x0ffffffe16217810 */ /* 0x001fe40007ffe0ff */
[----:B------:R-:W-:Y:S01]  /*2b20*/  LOP3.LUT R22, R30, R13, RZ, 0x3c, !PT ;  /* 0x0000000d1e167212 */ /* 0x000fe200078e3cff */
[----:B-1----:R-:W-:Y:S01]  /*2b30*/  IMAD.MOV R12, RZ, RZ, -R29 ;  /* 0x000000ffff0c7224 */ /* 0x002fe200078e0a1d */
[----:B------:R-:W-:Y:S02]  /*2b40*/  ISETP.GE.U32.AND P4, PT, R17, R18, PT ;  /* 0x000000121100720c */ /* 0x000fe40003f86070 */
[----:B------:R-:W0:Y:S01]  /*2b50*/  F2I.FTZ.U32.TRUNC.NTZ R33, R33 ;  /* 0x0000002100217305 */ /* 0x000e22000021f000 */
[----:B------:R-:W-:Y:S01]  /*2b60*/  ISETP.GE.AND P2, PT, R22, RZ, PT ;  /* 0x000000ff1600720c */ /* 0x000fe20003f46270 */
[----:B------:R-:W-:Y:S01]  /*2b70*/  IMAD R21, R12, R15, RZ ;  /* 0x0000000f0c157224 */ /* 0x000fe200078e02ff */
[----:B------:R-:W-:-:S02]  /*2b80*/  IABS R12, R19 ;  /* 0x00000013000c7213 */ /* 0x000fc40000000000 */
[----:B------:R-:W-:Y:S01]  /*2b90*/  IABS R14, R2 ;  /* 0x00000002000e7213 */ /* 0x000fe20000000000 */
[----:B------:R-:W-:Y:S01]  /*2ba0*/  IMAD.HI.U32 R21, R29, R21, R28 ;  /* 0x000000151d157227 */ /* 0x000fe200078e001c */
[----:B------:R-:W-:Y:S02]  /*2bb0*/  ISETP.NE.AND P1, PT, R6, RZ, PT ;  /* 0x000000ff0600720c */ /* 0x000fe40003f25270 */
[----:B------:R-:W-:Y:S01]  /*2bc0*/  @P6 IADD3 R23, PT, PT, R23, 0x1, RZ ;  /* 0x0000000117176810 */ /* 0x000fe20007ffe0ff */
[----:B------:R-:W-:Y:S01]  /*2bd0*/  IMAD.MOV R12, RZ, RZ, -R12 ;  /* 0x000000ffff0c7224 */ /* 0x000fe200078e0a0c */
[----:B------:R-:W-:Y:S01]  /*2be0*/  IABS R18, R8 ;  /* 0x0000000800127213 */ /* 0x000fe20000000000 */
[----:B------:R-:W-:Y:S02]  /*2bf0*/  IMAD.HI.U32 R21, R21, R14, RZ ;  /* 0x0000000e15157227 */ /* 0x000fe400078e00ff */
[----:B------:R-:W-:Y:S02]  /*2c00*/  @!P2 IADD3 R23, PT, PT, -R23, RZ, RZ ;  /* 0x000000ff1717a210 */ /* 0x000fe40007ffe1ff */
[----:B0-----:R-:W-:Y:S01]  /*2c10*/  IADD3 R17, PT, PT, RZ, -R33, RZ ;  /* 0x80000021ff117210 */ /* 0x001fe20007ffe0ff */
[----:B------:R-:W-:Y:S01]  /*2c20*/  IMAD R12, R21, R12, R14 ;  /* 0x0000000c150c7224 */ /* 0x000fe200078e020e */
[----:B------:R-:W-:Y:S01]  /*2c30*/  @!P5 LOP3.LUT R23, RZ, R13, RZ, 0x33, !PT ;  /* 0x0000000dff17d212 */ /* 0x000fe200078e33ff */
[----:B------:R-:W-:Y:S01]  /*2c40*/  @P4 VIADD R27, R27, 0x1 ;  /* 0x000000011b1b4836 */ /* 0x000fe20000000000 */
[----:B------:R-:W-:Y:S01]  /*2c50*/  IABS R14, R5 ;  /* 0x00000005000e7213 */ /* 0x000fe20000000000 */
[----:B------:R-:W-:Y:S01]  /*2c60*/  IMAD R17, R17, R16, RZ ;  /* 0x0000001011117224 */ /* 0x000fe200078e02ff */
[----:B------:R-:W-:Y:S01]  /*2c70*/  ISETP.GT.U32.AND P4, PT, R15, R12, PT ;  /* 0x0000000c0f00720c */ /* 0x000fe20003f84070 */
[----:B------:R-:W-:Y:S01]  /*2c80*/  @!P0 IMAD.MOV R27, RZ, RZ, -R27 ;  /* 0x000000ffff1b8224 */ /* 0x000fe200078e0a1b */
[----:B------:R-:W-:Y:S01]  /*2c90*/  @!P1 LOP3.LUT R27, RZ, R6, RZ, 0x33, !PT ;  /* 0x00000006ff1b9212 */ /* 0x000fe200078e33ff */
[----:B------:R-:W-:Y:S01]  /*2ca0*/  IMAD.HI.U32 R32, R33, R17, R32 ;  /* 0x0000001121207227 */ /* 0x000fe200078e0020 */
[----:B------:R-:W-:-:S02]  /*2cb0*/  IABS R22, R23 ;  /* 0x0000001700167213 */ /* 0x000fc40000000000 */
[----:B------:R-:W-:Y:S01]  /*2cc0*/  IABS R17, R27 ;  /* 0x0000001b00117213 */ /* 0x000fe20000000000 */
[----:B------:R-:W-:Y:S01]  /*2cd0*/  IMAD.MOV R18, RZ, RZ, -R18 ;  /* 0x000000ffff127224 */ /* 0x000fe200078e0a12 */
[----:B------:R-:W-:Y:S01]  /*2ce0*/  IADD3 R14, PT, PT, RZ, -R14, RZ ;  /* 0x8000000eff0e7210 */ /* 0x000fe20007ffe0ff */
[----:B------:R-:W-:-:S04]  /*2cf0*/  IMAD.HI.U32 R31, R31, R22, RZ ;  /* 0x000000161f1f7227 */ /* 0x000fc800078e00ff */
[----:B------:R-:W-:-:S04]  /*2d00*/  IMAD.HI.U32 R32, R32, R17, RZ ;  /* 0x0000001120207227 */ /* 0x000fc800078e00ff */
[----:B------:R-:W-:Y:S02]  /*2d10*/  IMAD R29, R31, R18, R22 ;  /* 0x000000121f1d7224 */ /* 0x000fe400078e0216 */
[----:B------:R-:W-:Y:S02]  /*2d20*/  @!P4 IMAD.IADD R12, R12, 0x1, -R15 ;  /* 0x000000010c0cc824 */ /* 0x000fe400078e0a0f */
[----:B------:R-:W-:Y:S01]  /*2d30*/  IMAD R17, R32, R14, R17 ;  /* 0x0000000e20117224 */ /* 0x000fe200078e0211 */
[----:B------:R-:W-:Y:S01]  /*2d40*/  ISETP.GT.U32.AND P3, PT, R20, R29, PT ;  /* 0x0000001d1400720c */ /* 0x000fe20003f64070 */
[----:B------:R-:W-:Y:S01]  /*2d50*/  @!P4 VIADD R21, R21, 0x1 ;  /* 0x000000011515c836 */ /* 0x000fe20000000000 */
[----:B------:R-:W-:Y:S02]  /*2d60*/  ISETP.GE.U32.AND P2, PT, R12, R15, PT ;  /* 0x0000000f0c00720c */ /* 0x000fe40003f46070 */
[----:B------:R-:W-:Y:S02]  /*2d70*/  LOP3.LUT R12, R2, R19, RZ, 0x3c, !PT ;  /* 0x00000013020c7212 */ /* 0x000fe400078e3cff */
[----:B------:R-:W-:-:S02]  /*2d80*/  ISETP.GT.U32.AND P1, PT, R16, R17, PT ;  /* 0x000000111000720c */ /* 0x000fc40003f24070 */
[----:B------:R-:W-:Y:S02]  /*2d90*/  ISETP.GE.AND P0, PT, R12, RZ, PT ;  /* 0x000000ff0c00720c */ /* 0x000fe40003f06270 */
[----:B------:R-:W-:Y:S02]  /*2da0*/  ISETP.NE.AND P4, PT, R19, RZ, PT ;  /* 0x000000ff1300720c */ /* 0x000fe40003f85270 */
[----:B------:R-:W-:Y:S01]  /*2db0*/  IADD3 R12, PT, PT, -R23, RZ, RZ ;  /* 0x000000ff170c7210 */ /* 0x000fe20007ffe1ff */
[----:B------:R-:W-:Y:S01]  /*2dc0*/  @!P3 IMAD.IADD R29, R29, 0x1, -R20 ;  /* 0x000000011d1db824 */ /* 0x000fe200078e0a14 */
[----:B------:R-:W-:Y:S01]  /*2dd0*/  LOP3.LUT R14, R23, R8, RZ, 0x3c, !PT ;  /* 0x00000008170e7212 */ /* 0x000fe200078e3cff */
[----:B------:R-:W-:Y:S02]  /*2de0*/  @P2 VIADD R21, R21, 0x1 ;  /* 0x0000000115152836 */ /* 0x000fe40000000000 */
[----:B------:R-:W-:Y:S01]  /*2df0*/  IMAD R12, R13, R12, R30 ;  /* 0x0000000c0d0c7224 */ /* 0x000fe200078e021e */
[----:B------:R-:W-:Y:S01]  /*2e00*/  ISETP.GE.U32.AND P6, PT, R29, R20, PT ;  /* 0x000000141d00720c */ /* 0x000fe20003fc6070 */
[----:B------:R-:W-:Y:S01]  /*2e10*/  @!P3 VIADD R31, R31, 0x1 ;  /* 0x000000011f1fb836 */ /* 0x000fe20000000000 */
[----:B------:R-:W-:Y:S01]  /*2e20*/  @!P1 IADD3 R17, PT, PT, R17, -R16, RZ ;  /* 0x8000001011119210 */ /* 0x000fe20007ffe0ff */
[----:B------:R-:W-:Y:S01]  /*2e30*/  @!P0 IMAD.MOV R21, RZ, RZ, -R21 ;  /* 0x000000ffff158224 */ /* 0x000fe200078e0a15 */
[----:B------:R-:W-:-:S02]  /*2e40*/  LOP3.LUT R13, R27, R5, RZ, 0x3c, !PT ;  /* 0x000000051b0d7212 */ /* 0x000fc400078e3cff */
[----:B------:R-:W-:Y:S01]  /*2e50*/  ISETP.GE.U32.AND P5, PT, R17, R16, PT ;  /* 0x000000101100720c */ /* 0x000fe20003fa6070 */
[----:B------:R-:W-:Y:S01]  /*2e60*/  IMAD.WIDE R16, R12, UR5, RZ ;  /* 0x000000050c107c25 */ /* 0x000fe2000f8e02ff */
[----:B------:R-:W-:Y:S02]  /*2e70*/  ISETP.GE.AND P2, PT, R14, RZ, PT ;  /* 0x000000ff0e00720c */ /* 0x000fe40003f46270 */
[----:B------:R-:W-:Y:S02]  /*2e80*/  @!P4 LOP3.LUT R21, RZ, R19, RZ, 0x33, !PT ;  /* 0x00000013ff15c212 */ /* 0x000fe400078e33ff */
[----:B------:R-:W-:Y:S01]  /*2e90*/  ISETP.NE.AND P4, PT, R8, RZ, PT ;  /* 0x000000ff0800720c */ /* 0x000fe20003f85270 */
[----:B------:R-:W-:Y:S01]  /*2ea0*/  @P6 VIADD R31, R31, 0x1 ;  /* 0x000000011f1f6836 */ /* 0x000fe20000000000 */
[----:B------:R-:W-:Y:S01]  /*2eb0*/  ISETP.GE.AND P0, PT, R13, RZ, PT ;  /* 0x000000ff0d00720c */ /* 0x000fe20003f06270 */
[----:B------:R-:W-:Y:S01]  /*2ec0*/  IMAD.WIDE R14, R21, UR8, RZ ;  /* 0x00000008150e7c25 */ /* 0x000fe2000f8e02ff */
[----:B------:R-:W-:-:S02]  /*2ed0*/  ISETP.NE.AND P3, PT, R5, RZ, PT ;  /* 0x000000ff0500720c */ /* 0x000fc40003f65270 */
[----:B------:R-:W-:Y:S01]  /*2ee0*/  @!P1 IADD3 R32, PT, PT, R32, 0x1, RZ ;  /* 0x0000000120209810 */ /* 0x000fe20007ffe0ff */
[----:B------:R-:W-:Y:S02]  /*2ef0*/  IMAD.MOV R21, RZ, RZ, -R21 ;  /* 0x000000ffff157224 */ /* 0x000fe400078e0a15 */
[----:B------:R-:W-:Y:S01]  /*2f00*/  @!P2 IMAD.MOV R31, RZ, RZ, -R31 ;  /* 0x000000ffff1fa224 */ /* 0x000fe200078e0a1f */
[----:B------:R-:W-:Y:S01]  /*2f10*/  @P5 IADD3 R32, PT, PT, R32, 0x1, RZ ;  /* 0x0000000120205810 */ /* 0x000fe20007ffe0ff */
[----:B------:R-:W-:Y:S01]  /*2f20*/  IMAD.WIDE.U32 R14, R0, UR15, R14 ;  /* 0x0000000f000e7c25 */ /* 0x000fe2000f8e000e */
[----:B------:R-:W-:Y:S01]  /*2f30*/  UIMAD UR15, UR10, UR15, URZ ;  /* 0x0000000f0a0f72a4 */ /* 0x000fe2000f8e02ff */
[----:B------:R-:W-:Y:S02]  /*2f40*/  @!P4 LOP3.LUT R31, RZ, R8, RZ, 0x33, !PT ;  /* 0x00000008ff1fc212 */ /* 0x000fe400078e33ff */
[----:B------:R-:W-:Y:S01]  /*2f50*/  @!P0 IADD3 R32, PT, PT, -R32, RZ, RZ ;  /* 0x000000ff20208210 */ /* 0x000fe20007ffe1ff */
[----:B------:R-:W-:Y:S01]  /*2f60*/  IMAD.MOV R13, RZ, RZ, -R27 ;  /* 0x000000ffff0d7224 */ /* 0x000fe200078e0a1b */
[----:B------:R-:W-:Y:S01]  /*2f70*/  @!P3 LOP3.LUT R32, RZ, R5, RZ, 0x33, !PT ;  /* 0x00000005ff20b212 */ /* 0x000fe200078e33ff */
[----:B------:R-:W-:Y:S01]  /*2f80*/  IMAD R15, R0, UR4, R15 ;  /* 0x00000004000f7c24 */ /* 0x000fe2000f8e020f */
[----:B------:R-:W0:Y:S01]  /*2f90*/  LDCU.64 UR4, c[0x0][0x420] ;  /* 0x00008400ff0477ac */ /* 0x000e220008000a00 */
[----:B------:R-:W-:Y:S01]  /*2fa0*/  IMAD R21, R19, R21, R2 ;  /* 0x0000001513157224 */ /* 0x000fe200078e0202 */
[----:B------:R-:W-:Y:S01]  /*2fb0*/  IADD3 R0, PT, PT, -R32, RZ, RZ ;  /* 0x000000ff20007210 */ /* 0x000fe20007ffe1ff */
[----:B------:R-:W-:-:S02]  /*2fc0*/  IMAD.MOV R2, RZ, RZ, -R31 ;  /* 0x000000ffff027224 */ /* 0x000fc400078e0a1f */
[----:B------:R-:W-:Y:S02]  /*2fd0*/  IMAD R13, R6, R13, R10 ;  /* 0x0000000d060d7224 */ /* 0x000fe400078e020a */
[----:B------:R-:W-:-:S04]  /*2fe0*/  IMAD.WIDE R14, R21, UR7, R14 ;  /* 0x00000007150e7c25 */ /* 0x000fc8000f8e020e */
[----:B------:R-:W-:-:S04]  /*2ff0*/  IMAD.WIDE R6, R31, R7, RZ ;  /* 0x000000071f067225 */ /* 0x000fc800078e02ff */
[----:B------:R-:W-:Y:S02]  /*3000*/  IMAD R2, R8, R2, R23 ;  /* 0x0000000208027224 */ /* 0x000fe400078e0217 */
[----:B------:R-:W-:Y:S01]  /*3010*/  IMAD R5, R5, R0, R27 ;  /* 0x0000000005057224 */ /* 0x000fe200078e021b */
[----:B------:R-:W-:Y:S01]  /*3020*/  IADD3 R0, P1, P0, R6, R14, R16 ;  /* 0x0000000e06007210 */ /* 0x000fe2000783e010 */
[----:B------:R-:W-:-:S03]  /*3030*/  IMAD.WIDE R12, R13, UR15, RZ ;  /* 0x0000000f0d0c7c25 */ /* 0x000fc6000f8e02ff */
[----:B------:R-:W-:Y:S01]  /*3040*/  IADD3.X R7, PT, PT, R7, R15, R17, P1, P0 ;  /* 0x0000000f07077210 */ /* 0x000fe20000fe0411 */
        /* <DEDUP_REMOVED lines=11> */
.L_x_382:
[----:B------:R-:W0:Y:S01]  /*3100*/  LDC.64 R2, c[0x0][0x420] ;  /* 0x00010800ff027b82 */ /* 0x000e220000000a00 */
[----:B------:R-:W-:-:S05]  /*3110*/  IADD3 R10, PT, PT, R10, UR11, RZ ;  /* 0x0000000b0a0a7c10 */ /* 0x000fca000fffe0ff */
[----:B0-----:R-:W-:-:S05]  /*3120*/  IMAD.WIDE.U32 R2, R10, 0x4, R2 ;  /* 0x000000040a027825 */ /* 0x001fca00078e0002 */
[----:B------:R1:W-:Y:S02]  /*3130*/  STG.E desc[UR12][R2.64], R24 ;  /* 0x0000001802007986 */ /* 0x0003e4000c10190c */
.L_x_381:
[----:B------:R-:W-:Y:S05]  /*3140*/  BSYNC.RECONVERGENT B1 ;  /* 0x0000000000017941 */ /* 0x000fea0003800200 */
.L_x_380:
        /* <DEDUP_REMOVED lines=19> */
.L_x_389:
[----:B------:R-:W-:Y:S05]  /*3280*/  BSYNC.RECONVERGENT B0 ;  /* 0x0000000000007941 */ /* 0x000fea0003800200 */
.L_x_388:
[----:B------:R-:W-:Y:S01]  /*3290*/  BAR.SYNC.DEFER_BLOCKING 0x0 ;  /* 0x0000000000007b1d */ /* 0x000fe20000010000 */
[----:B------:R-:W-:Y:S01]  /*32a0*/  IMAD.SHL.U32 R13, R11, 0x8, RZ ;  /* 0x000000080b0d7824 */ /* 0x000fe200078e00ff */
[----:B------:R-:W-:Y:S01]  /*32b0*/  LOP3.LUT R20, R20, 0x7c, RZ, 0xc0, !PT ;  /* 0x0000007c14147812 */ /* 0x000fe200078ec0ff */
[----:B------:R-:W-:Y:S01]  /*32c0*/  UISETP.GE.AND UP0, UPT, UR6, 0x1, UPT ;  /* 0x000000010600788c */ /* 0x000fe2000bf06270 */
[----:B---3--:R-:W-:Y:S01]  /*32d0*/  IMAD R8, R21, UR11, RZ ;  /* 0x0000000b15087c24 */ /* 0x008fe2000f8e02ff */
[----:B------:R-:W-:Y:S01]  /*32e0*/  SHF.R.U32.HI R11, RZ, 0x5, R11 ;  /* 0x00000005ff0b7819 */ /* 0x000fe2000001160b */
[----:B------:R-:W-:Y:S01]  /*32f0*/  IMAD.MOV.U32 R0, RZ, RZ, RZ ;  /* 0x000000ffff007224 */ /* 0x000fe200078e00ff */
[----:B------:R-:W-:Y:S02]  /*3300*/  LOP3.LUT R13, R20, 0x1f00, R13, 0xf8, !PT ;  /* 0x00001f00140d7812 */ /* 0x000fe400078ef80d */
[----:B012---:R-:W-:Y:S02]  /*3310*/  CS2R R2, SRZ ;  /* 0x0000000000027805 */ /* 0x007fe4000001ff00 */
[----:B------:R-:W-:-:S02]  /*3320*/  CS2R R4, SRZ ;  /* 0x0000000000047805 */ /* 0x000fc4000001ff00 */
[----:B------:R-:W-:Y:S02]  /*3330*/  CS2R R6, SRZ ;  /* 0x0000000000067805 */ /* 0x000fe4000001ff00 */
[----:B------:R-:W-:Y:S01]  /*3340*/  IADD3 R13, P0, PT, R8, R13, RZ ;  /* 0x0000000d080d7210 */ /* 0x000fe20007f1e0ff */
        /* <DEDUP_REMOVED lines=33> */
.L_x_392:
[----:B------:R-:W2:Y:S01]  /*3560*/  @!P1 LDG.E.128 R12, desc[UR12][R24.64] ;  /* 0x0000000c180c9981 */ /* 0x000ea2000c1e1d00 */
[C-C-:B------:R-:W-:Y:S01]  /*3570*/  @!P1 IMAD.WIDE R26, R21.reuse, 0x4, R24.reuse ;  /* 0x00000004151a9825 */ /* 0x140fe200078e0218 */
[----:B------:R-:W-:Y:S02]  /*3580*/  UIADD3 UR8, UPT, UPT, UR8, 0x4, URZ ;  /* 0x0000000408087890 */ /* 0x000fe4000fffe0ff */
[----:B------:R-:W2:Y:S01]  /*3590*/  LDS R8, [R10+-0x28] ;  /* 0xffffd8000a087984 */ /* 0x000ea20000000800 */
[C---:B------:R-:W-:Y:S01]  /*35a0*/  @!P1 IMAD.WIDE R28, R21.reuse, 0x8, R24 ;  /* 0x00000008151c9825 */ /* 0x040fe200078e0218 */
        /* <DEDUP_REMOVED lines=48> */
.L_x_391:
        /* <DEDUP_REMOVED lines=11> */
.L_x_393:
        /* <DEDUP_REMOVED lines=17> */
.L_x_390:
        /* <DEDUP_REMOVED lines=26> */
[----:B0-----:R-:W0:Y:S04]  /*3c10*/  MUFU.RCP R8, R8 ;  /* 0x0000000800087308 */ /* 0x001e280000001000 */
[----:B------:R-:W-:-:S13]  /*3c20*/  ISETP.GT.U32.AND P1, PT, R10, R13, PT ;  /* 0x0000000d0a00720c */ /* 0x000fda0003f24070 */
[----:B------:R-:W-:Y:S01]  /*3c30*/  @!P1 IMAD.IADD R13, R13, 0x1, -R10 ;  /* 0x000000010d0d9824 */ /* 0x000fe200078e0a0a */
[----:B------:R-:W-:Y:S01]  /*3c40*/  @!P1 IADD3 R14, PT, PT, R14, 0x1, RZ ;  /* 0x000000010e0e9810 */ /* 0x000fe20007ffe0ff */
[----:B0-----:R-:W-:Y:S01]  /*3c50*/  VIADD R18, R8, 0xffffffe ;  /* 0x0ffffffe08127836 */ /* 0x001fe20000000000 */
[----:B------:R-:W-:Y:S02]  /*3c60*/  ISETP.NE.AND P1, PT, RZ, UR10, PT ;  /* 0x0000000aff007c0c */ /* 0x000fe4000bf25270 */
[----:B------:R-:W-:Y:S01]  /*3c70*/  ISETP.GE.U32.AND P2, PT, R13, R10, PT ;  /* 0x0000000a0d00720c */ /* 0x000fe20003f46070 */
[----:B------:R-:W0:Y:S01]  /*3c80*/  F2I.FTZ.U32.TRUNC.NTZ R19, R18 ;  /* 0x0000001200137305 */ /* 0x000e22000021f000 */
[----:B------:R-:W-:-:S04]  /*3c90*/  LOP3.LUT R10, R16, UR10, RZ, 0x3c, !PT ;  /* 0x0000000a100a7c12 */ /* 0x000fc8000f8e3cff */
[----:B------:R-:W-:-:S07]  /*3ca0*/  ISETP.GE.AND P0, PT, R10, RZ, PT ;  /* 0x000000ff0a00720c */ /* 0x000fce0003f06270 */
[----:B------:R-:W-:Y:S02]  /*3cb0*/  @P2 VIADD R14, R14, 0x1 ;  /* 0x000000010e0e2836 */ /* 0x000fe40000000000 */
[----:B0-----:R-:W-:Y:S01]  /*3cc0*/  IMAD.MOV R10, RZ, RZ, -R19 ;  /* 0x000000ffff0a7224 */ /* 0x001fe200078e0a13 */
[----:B------:R-:W-:-:S03]  /*3cd0*/  MOV R18, RZ ;  /* 0x000000ff00127202 */ /* 0x000fc60000000f00 */
        /* <DEDUP_REMOVED lines=11> */
[----:B------:R-:W-:-:S05]  /*3d90*/  IMAD R8, R11, R10, R8 ;  /* 0x0000000a0b087224 */ /* 0x000fca00078e0208 */
[----:B------:R-:W-:-:S13]  /*3da0*/  ISETP.GT.U32.AND P0, PT, R11, R8, PT ;  /* 0x000000080b00720c */ /* 0x000fda0003f04070 */
[----:B------:R-:W-:Y:S01]  /*3db0*/  @!P0 IMAD.IADD R8, R8, 0x1, -R11 ;  /* 0x0000000108088824 */ /* 0x000fe200078e0a0b */
[----:B------:R-:W-:Y:S02]  /*3dc0*/  @!P0 IADD3 R17, PT, PT, R17, 0x1, RZ ;  /* 0x0000000111118810 */ /* 0x000fe40007ffe0ff */
[----:B------:R-:W-:Y:S02]  /*3dd0*/  ISETP.NE.AND P0, PT, R12, RZ, PT ;  /* 0x000000ff0c00720c */ /* 0x000fe40003f05270 */
[----:B------:R-:W-:Y:S02]  /*3de0*/  ISETP.GE.U32.AND P2, PT, R8, R11, PT ;  /* 0x0000000b0800720c */ /* 0x000fe40003f46070 */
[----:B------:R-:W-:-:S05]  /*3df0*/  SHF.R.S32.HI R8, RZ, 0x1f, R14 ;  /* 0x0000001fff087819 */ /* 0x000fca000001140e */
[----:B-1----:R-:W-:-:S04]  /*3e00*/  IMAD R11, R8, UR4, RZ ;  /* 0x00000004080b7c24 */ /* 0x002fc8000f8e02ff */
[C---:B------:R-:W-:Y:S02]  /*3e10*/  IMAD R8, R14.reuse, UR5, R11 ;  /* 0x000000050e087c24 */ /* 0x040fe4000f8e020b */
[----:B------:R-:W-:Y:S02]  /*3e20*/  @P2 VIADD R17, R17, 0x1 ;  /* 0x0000000111112836 */ /* 0x000fe40000000000 */
[----:B------:R-:W-:Y:S01]  /*3e30*/  IMAD.WIDE.U32 R14, R14, UR4, RZ ;  /* 0x000000040e0e7c25 */ /* 0x000fe2000f8e00ff */
[----:B------:R-:W0:Y:S02]  /*3e40*/  LDCU.64 UR4, c[0x0][0x3f0] ;  /* 0x00007e00ff0477ac */ /* 0x000e240008000a00 */
[----:B------:R-:W-:Y:S01]  /*3e50*/  @!P1 IADD3 R17, PT, PT, -R17, RZ, RZ ;  /* 0x000000ff11119210 */ /* 0x000fe20007ffe1ff */
[----:B------:R-:W-:Y:S01]  /*3e60*/  IMAD.IADD R15, R15, 0x1, R8 ;  /* 0x000000010f0f7824 */ /* 0x000fe200078e0208 */
        /* <DEDUP_REMOVED lines=19> */
        .weak           $__internal_10_$__cuda_sm20_div_s64
        .type           $__internal_10_$__cuda_sm20_div_s64,@function
        .size           $__internal_10_$__cuda_sm20_div_s64,(.L_x_7458 - $__internal_10_$__cuda_sm20_div_s64)
$__internal_10_$__cuda_sm20_div_s64:
[----:B------:R-:W-:Y:S01]  /*3fa0*/  IADD3 R29, P0, PT, RZ, -R20, RZ ;  /* 0x80000014ff1d7210 */ /* 0x000fe20007f1e0ff */
[----:B------:R-:W-:Y:S01]  /*3fb0*/  IMAD.MOV.U32 R23, RZ, RZ, RZ ;  /* 0x000000ffff177224 */ /* 0x000fe200078e00ff */
        /* <DEDUP_REMOVED lines=35> */
[C---:B------:R-:W-:Y:S02]  /*41f0*/  IMAD R17, R15.reuse, R10, RZ ;  /* 0x0000000a0f117224 */ /* 0x040fe400078e02ff */
[----:B------:R-:W-:-:S04]  /*4200*/  IMAD.HI.U32 R14, P3, R15, R14, R32 ;  /* 0x0000000e0f0e7227 */ /* 0x000fc80007860020 */
[----:B------:R-:W-:Y:S01]  /*4210*/  IMAD.HI.U32 R10, R15, R10, RZ ;  /* 0x0000000a0f0a7227 */ /* 0x000fe200078e00ff */
[----:B------:R-:W-:-:S03]  /*4220*/  IADD3 R17, P2, PT, R17, R14, RZ ;  /* 0x0000000e11117210 */ /* 0x000fc60007f5e0ff */
[----:B------:R-:W-:Y:S02]  /*4230*/  IMAD.X R14, RZ, RZ, ~R21, P0 ;  /* 0x000000ffff0e7224 */ /* 0x000fe400000e0e15 */
[----:B------:R-:W-:Y:S02]  /*4240*/  IMAD.X R15, R10, 0x1, R15, P4 ;  /* 0x000000010a0f7824 */ /* 0x000fe400020e060f */
        /* <DEDUP_REMOVED lines=17> */
[C---:B------:R-:W-:Y:S01]  /*4360*/  ISETP.GE.U32.AND.EX P0, PT, R10.reuse, R29, PT, P0 ;  /* 0x0000001d0a00720c */ /* 0x040fe20003f06100 */
[----:B------:R-:W-:Y:S01]  /*4370*/  IMAD.X R15, R10, 0x1, ~R29, P1 ;  /* 0x000000010a0f7824 */ /* 0x000fe200008e0e1d */
[----:B------:R-:W-:Y:S02]  /*4380*/  IADD3 R14, P1, PT, R23, 0x1, RZ ;  /* 0x00000001170e7810 */ /* 0x000fe40007f3e0ff */
[----:B------:R-:W-:Y:S02]  /*4390*/  SEL R17, R17, R12, P0 ;  /* 0x0000000c11117207 */ /* 0x000fe40000000000 */
[----:B------:R-:W-:Y:S01]  /*43a0*/  SEL R14, R14, R23, P0 ;  /* 0x000000170e0e7207 */ /* 0x000fe20000000000 */
[----:B------:R-:W-:Y:S01]  /*43b0*/  IMAD.X R33, RZ, RZ, R22, P1 ;  /* 0x000000ffff217224 */ /* 0x000fe200008e0616 */
[----:B------:R-:W-:Y:S02]  /*43c0*/  SEL R15, R15, R10, P0 ;  /* 0x0000000a0f0f7207 */ /* 0x000fe40000000000 */
[----:B------:R-:W-:-:S02]  /*43d0*/  ISETP.GE.U32.AND P1, PT, R17, R28, PT ;  /* 0x0000001c1100720c */ /* 0x000fc40003f26070 */
[----:B------:R-:W-:Y:S02]  /*43e0*/  SEL R33, R33, R22, P0 ;  /* 0x0000001621217207 */ /* 0x000fe40000000000 */
[----:B------:R-:W-:Y:S02]  /*43f0*/  IADD3 R17, P0, PT, R14, 0x1, RZ ;  /* 0x000000010e117810 */ /* 0x000fe40007f1e0ff */
[----:B------:R-:W-:Y:S02]  /*4400*/  ISETP.GE.U32.AND.EX P1, PT, R15, R29, PT, P1 ;  /* 0x0000001d0f00720c */ /* 0x000fe40003f26110 */
[----:B------:R-:W-:Y:S02]  /*4410*/  IADD3.X R10, PT, PT, RZ, R33, RZ, P0, !PT ;  /* 0x00000021ff0a7210 */ /* 0x000fe400007fe4ff */
[----:B------:R-:W-:Y:S02]  /*4420*/  SEL R17, R17, R14, P1 ;  /* 0x0000000e11117207 */ /* 0x000fe40000800000 */
[----:B------:R-:W-:-:S02]  /*4430*/  LOP3.LUT R12, R18, R21, RZ, 0x3c, !PT ;  /* 0x00000015120c7212 */ /* 0x000fc400078e3cff */
[----:B------:R-:W-:Y:S02]  /*4440*/  SEL R33, R10, R33, P1 ;  /* 0x000000210a217207 */ /* 0x000fe40000800000 */
[-C--:B------:R-:W-:Y:S02]  /*4450*/  IADD3 R10, P1, PT, RZ, -R17.reuse, RZ ;  /* 0x80000011ff0a7210 */ /* 0x080fe40007f3e0ff */
[----:B------:R-:W-:Y:S02]  /*4460*/  ISETP.GE.AND P2, PT, R12, RZ, PT ;  /* 0x000000ff0c00720c */ /* 0x000fe40003f46270 */
[----:B------:R-:W-:Y:S01]  /*4470*/  ISETP.NE.U32.AND P0, PT, R20, RZ, PT ;  /* 0x000000ff1400720c */ /* 0x000fe20003f05070 */
[----:B------:R-:W-:Y:S01]  /*4480*/  IMAD.X R12, RZ, RZ, ~R33, P1 ;  /* 0x000000ffff0c7224 */ /* 0x000fe200008e0e21 */
[----:B------:R-:W-:Y:S01]  /*4490*/  SEL R10, R10, R17, !P2 ;  /* 0x000000110a0a7207 */ /* 0x000fe20005000000 */
[----:B------:R-:W-:Y:S01]  /*44a0*/  IMAD.MOV.U32 R17, RZ, RZ, 0x0 ;  /* 0x00000000ff117424 */ /* 0x000fe200078e00ff */
[----:B------:R-:W-:-:S02]  /*44b0*/  ISETP.NE.AND.EX P0, PT, R18, RZ, PT, P0 ;  /* 0x000000ff1200720c */ /* 0x000fc40003f05300 */
[----:B------:R-:W-:Y:S02]  /*44c0*/  SEL R12, R12, R33, !P2 ;  /* 0x000000210c0c7207 */ /* 0x000fe40005000000 */
[----:B------:R-:W-:Y:S02]  /*44d0*/  SEL R10, R10, 0xffffffff, P0 ;  /* 0xffffffff0a0a7807 */ /* 0x000fe40000000000 */
[----:B------:R-:W-:Y:S01]  /*44e0*/  SEL R15, R12, 0xffffffff, P0 ;  /* 0xffffffff0c0f7807 */ /* 0x000fe20000000000 */
[----:B------:R-:W-:Y:S06]  /*44f0*/  RET.REL.NODEC R16 `(_ZN5flash32flash_fwd_splitkv_combine_kernelI23Flash_fwd_kernel_traitsILi256ELi64ELi64ELi4ELb0ELb0EN7cutlass6half_tE19Flash_kernel_traitsILi256ELi64ELi64ELi4ES3_EELi4ELi4ELb1EEEvNS_16Flash_fwd_paramsE) ;  /* 0xffffffb810c07950 */ /* 0x000fec0003c3ffff */
.L_x_394:
        /* <DEDUP_REMOVED lines=16> */
.L_x_7458:


//--------------------- .text._ZN5flash32flash_fwd_splitkv_combine_kernelI23Flash_fwd_kernel_traitsILi256ELi64ELi64ELi4ELb0ELb0EN7cutlass6half_tE19Flash_kernel_traitsILi256ELi64ELi64ELi4ES3_EELi4ELi3ELb1EEEvNS_16Flash_fwd_paramsE --------------------------
	.section	.text._ZN5flash32flash_fwd_splitkv_combine_kernelI23Flash_fwd_kernel_traitsILi256ELi64ELi64ELi4ELb0ELb0EN7cutlass6half_tE19Flash_kernel_traitsILi256ELi64ELi64ELi4ES3_EELi4ELi3ELb1EEEvNS_16Flash_fwd_paramsE,"ax",@progbits
	.align	128
        .global         _ZN5flash32flash_fwd_splitkv_combine_kernelI23Flash_fwd_kernel_traitsILi256ELi64ELi64ELi4ELb0ELb0EN7cutlass6half_tE19Flash_kernel_traitsILi256ELi64ELi64ELi4ES3_EELi4ELi3ELb1EEEvNS_16Flash_fwd_paramsE
        .type           _ZN5flash32flash_fwd_splitkv_combine_kernelI23Flash_fwd_kernel_traitsILi256ELi64ELi64ELi4ELb0ELb0EN7cutlass6half_tE19Flash_kernel_traitsILi256ELi64ELi64ELi4ES3_EELi4ELi3ELb1EEEvNS_16Flash_fwd_paramsE,@function
        .size           _ZN5flash32flash_fwd_splitkv_combine_kernelI23Flash_fwd_kernel_traitsILi256ELi64ELi64ELi4ELb0ELb0EN7cutlass6half_tE19Flash_kernel_traitsILi256ELi64ELi64ELi4ES3_EELi4ELi3ELb1EEEvNS_16Flash_fwd_paramsE,(.L_x_7459 - _ZN5flash32flash_fwd_splitkv_combine_kernelI23Flash_fwd_kernel_traitsILi256ELi64ELi64ELi4ELb0ELb0EN7cutlass6half_tE19Flash_kernel_traitsILi256ELi64ELi64ELi4ES3_EELi4ELi3ELb1EEEvNS_16Flash_fwd_paramsE)
        .other          _ZN5flash32flash_fwd_splitkv_combine_kernelI23Flash_fwd_kernel_traitsILi256ELi64ELi64ELi4ELb0ELb0EN7cutlass6half_tE19Flash_kernel_traitsILi256ELi64ELi64ELi4ES3_EELi4ELi3ELb1EEEvNS_16Flash_fwd_paramsE,@"STO_CUDA_ENTRY STV_DEFAULT"
_ZN5flash32flash_fwd_splitkv_combine_kernelI23Flash_fwd_kernel_traitsILi256ELi64ELi64ELi4ELb0ELb0EN7cutlass6half_tE19Flash_kernel_traitsILi256ELi64ELi64ELi4ES3_EELi4ELi3ELb1EEEvNS_16Flash_fwd_paramsE:
.text._ZN5flash32flash_fwd_splitkv_combine_kernelI23Flash_fwd_kernel_traitsILi256ELi64ELi64ELi4ELb0ELb0EN7cutlass6half_tE19Flash_kernel_traitsILi256ELi64ELi64ELi4ES3_EELi4ELi3ELb1EEEvNS_16Flash_fwd_paramsE:
        /* <DEDUP_REMOVED lines=38> */
.L_x_395:
[----:B------:R-:W-:Y:S01]  /*0260*/  IMAD.U32 R22, RZ, RZ, UR14 ;  /* 0x0000000eff167e24 */ /* 0x000fe2000f8e00ff */
[----:B------:R-:W-:Y:S01]  /*0270*/  MOV R20, UR9 ;  /* 0x0000000900147c02 */ /* 0x000fe20008000f00 */
[----:B------:R-:W-:Y:S01]  /*0280*/  IMAD.U32 R21, RZ, RZ, UR15 ;  /* 0x0000000fff157e24 */ /* 0x000fe2000f8e00ff */
[----:B------:R-:W-:Y:S02]  /*0290*/  MOV R18, UR6 ;  /* 0x0000000600127c02 */ /* 0x000fe40008000f00 */
[----:B------:R-:W-:Y:S02]  /*02a0*/  MOV R16, 0x2c0 ;  /* 0x000002c000107802 */ /* 0x000fe40000000f00 */
[----:B------:R-:W-:Y:S05]  /*02b0*/  CALL.REL.NOINC `($__internal_11_$__cuda_sm20_div_s64) ;  /* 0x0000003c00287944 */ /* 0x000fea0003c00000 */
[----:B------:R-:W-:-:S07]  /*02c0*/  MOV R11, R15 ;  /* 0x0000000f000b7202 */ /* 0x000fce0000000f00 */
.L_x_396:
        /* <DEDUP_REMOVED lines=30> */
.L_x_398:
[----:B------:R-:W-:Y:S01]  /*04b0*/  IMAD.MOV.U32 R22, RZ, RZ, R10 ;  /* 0x000000ffff167224 */ /* 0x000fe200078e000a */
[----:B------:R-:W-:Y:S02]  /*04c0*/  MOV R21, R11 ;  /* 0x0000000b00157202 */ /* 0x000fe40000000f00 */
[----:B------:R-:W-:Y:S02]  /*04d0*/  MOV R16, 0x4f0 ;  /* 0x000004f000107802 */ /* 0x000fe40000000f00 */
[----:B------:R-:W-:Y:S05]  /*04e0*/  CALL.REL.NOINC `($__internal_11_$__cuda_sm20_div_s64) ;  /* 0x00000038009c7944 */ /* 0x000fea0003c00000 */
[----:B------:R-:W-:Y:S02]  /*04f0*/  MOV R24, R10 ;  /* 0x0000000a00187202 */ /* 0x000fe40000000f00 */
[----:B------:R-:W-:Y:S02]  /*0500*/  MOV R25, R15 ;  /* 0x0000000f00197202 */ /* 0x000fe40000000f00 */
.L_x_399:
[----:B------:R-:W-:Y:S05]  /*0510*/  BSYNC.RECONVERGENT B0 ;  /* 0x0000000000007941 */ /* 0x000fea0003800200 */
.L_x_397:
        /* <DEDUP_REMOVED lines=55> */
.L_x_401:
[----:B------:R-:W-:Y:S01]  /*0890*/  IMAD.MOV.U32 R22, RZ, RZ, R20 ;  /* 0x000000ffff167224 */ /* 0x000fe200078e0014 */
[----:B------:R-:W-:Y:S01]  /*08a0*/  MOV R20, R13 ;  /* 0x0000000d00147202 */ /* 0x000fe20000000f00 */
[----:B------:R-:W-:Y:S01]  /*08b0*/  IMAD.MOV.U32 R21, RZ, RZ, R18 ;  /* 0x000000ffff157224 */ /* 0x000fe200078e0012 */
[----:B------:R-:W-:Y:S02]  /*08c0*/  MOV R18, R27 ;  /* 0x0000001b00127202 */ /* 0x000fe40000000f00 */
[----:B------:R-:W-:Y:S02]  /*08d0*/  MOV R16, 0x8f0 ;  /* 0x000008f000107802 */ /* 0x000fe40000000f00 */
[----:B------:R-:W-:Y:S05]  /*08e0*/  CALL.REL.NOINC `($__internal_11_$__cuda_sm20_div_s64) ;  /* 0x00000034009c7944 */ /* 0x000fea0003c00000 */
[----:B------:R-:W-:Y:S02]  /*08f0*/  MOV R11, R15 ;  /* 0x0000000f000b7202 */ /* 0x000fe40000000f00 */
.L_x_402:
[----:B------:R-:W-:Y:S05]  /*0900*/  BSYNC.RECONVERGENT B0 ;  /* 0x0000000000007941 */ /* 0x000fea0003800200 */
.L_x_400:
        /* <DEDUP_REMOVED lines=116> */
.L_x_404:
[----:B------:R-:W-:Y:S01]  /*1050*/  IMAD.MOV.U32 R22, RZ, RZ, R10 ;  /* 0x000000ffff167224 */ /* 0x000fe200078e000a */
[----:B------:R-:W-:Y:S01]  /*1060*/  MOV R20, R8 ;  /* 0x0000000800147202 */ /* 0x000fe20000000f00 */
[----:B------:R-:W-:Y:S01]  /*1070*/  IMAD.MOV.U32 R21, RZ, RZ, R11 ;  /* 0x000000ffff157224 */ /* 0x000fe200078e000b */
[----:B------:R-:W-:Y:S02]  /*1080*/  MOV R18, R0 ;  /* 0x0000000000127202 */ /* 0x000fe40000000f00 */
[----:B------:R-:W-:Y:S02]  /*1090*/  MOV R16, 0x10b0 ;  /* 0x000010b000107802 */ /* 0x000fe40000000f00 */
[----:B------:R-:W-:Y:S05]  /*10a0*/  CALL.REL.NOINC `($__internal_11_$__cuda_sm20_div_s64) ;  /* 0x0000002c00ac7944 */ /* 0x000fea0003c00000 */
[----:B------:R-:W-:Y:S02]  /*10b0*/  MOV R34, R10 ;  /* 0x0000000a00227202 */ /* 0x000fe40000000f00 */
[----:B------:R-:W-:Y:S02]  /*10c0*/  MOV R35, R15 ;  /* 0x0000000f00237202 */ /* 0x000fe40000000f00 */
.L_x_405:
[----:B------:R-:W-:Y:S05]  /*10d0*/  BSYNC.RECONVERGENT B0 ;  /* 0x0000000000007941 */ /* 0x000fea0003800200 */
.L_x_403:
        /* <DEDUP_REMOVED lines=58> */
.L_x_407:
[----:B------:R-:W-:Y:S01]  /*1480*/  IMAD.MOV.U32 R22, RZ, RZ, R24 ;  /* 0x000000ffff167224 */ /* 0x000fe200078e0018 */
[----:B------:R-:W-:Y:S01]  /*1490*/  MOV R21, R25 ;  /* 0x0000001900157202 */ /* 0x000fe20000000f00 */
[----:B------:R-:W-:Y:S01]  /*14a0*/  IMAD.MOV.U32 R20, RZ, RZ, R6 ;  /* 0x000000ffff147224 */ /* 0x000fe200078e0006 */
[----:B------:R-:W-:Y:S02]  /*14b0*/  MOV R16, 0x14d0 ;  /* 0x000014d000107802 */ /* 0x000fe40000000f00 */
[----:B------:R-:W-:Y:S05]  /*14c0*/  CALL.REL.NOINC `($__internal_11_$__cuda_sm20_div_s64) ;  /* 0x0000002800a47944 */ /* 0x000fea0003c00000 */
[----:B------:R-:W-:Y:S02]  /*14d0*/  MOV R22, R10 ;  /* 0x0000000a00167202 */ /* 0x000fe40000000f00 */
[----:B------:R-:W-:Y:S02]  /*14e0*/  MOV R23, R15 ;  /* 0x0000000f00177202 */ /* 0x000fe40000000f00 */
.L_x_408:
[----:B------:R-:W-:Y:S05]  /*14f0*/  BSYNC.RECONVERGENT B0 ;  /* 0x0000000000007941 */ /* 0x000fea0003800200 */
.L_x_406:
[----:B------:R-:W0:Y:S01]  /*1500*/  LDCU UR5, c[0x0][0x434] ;  /* 0x00008680ff0577ac */ /* 0x000e220008000800 */
[----:B------:R-:W1:Y:S01]  /*1510*/  S2R R11, SR_TID.X ;  /* 0x00000000000b7919 */ /* 0x000e620000002100 */
[----:B------:R-:W-:Y:S01]  /*1520*/  BSSY.RECONVERGENT B0, `(.L_x_409) ;  /* 0x0000043000007945 */ /* 0x000fe20003800200 */
[----:B------:R-:W-:Y:S01]  /*1530*/  MOV R25, 0xff800000 ;  /* 0xff80000000197802 */ /* 0x000fe20000000f00 */
[----:B------:R-:W2:Y:S01]  /*1540*/  LDCU UR16, c[0x0][0x534] ;  /* 0x0000a680ff1077ac */ /* 0x000ea20008000800 */
        /* <DEDUP_REMOVED lines=10> */
[----:B------:R-:W-:-:S05]  /*15f0*/  LOP3.LUT R26, R11, 0x7, RZ, 0xc0, !PT ;  /* 0x000000070b1a7812 */ /* 0x000fca00078ec0ff */
[----:B0-----:R-:W0:Y:S06]  /*1600*/  MUFU.RCP R14, R12 ;  /* 0x0000000c000e7308 */ /* 0x001e2c0000001000 */
[----:B------:R-:W-:-:S05]  /*1610*/  @!P1 IMAD.SHL.U32 R16, R11, 0x4, RZ ;  /* 0x000000040b109824 */ /* 0x000fca00078e00ff */
[----:B------:R-:W-:Y:S01]  /*1620*/  @!P1 LOP3.LUT R16, R16, 0xc, RZ, 0xc0, !PT ;  /* 0x0000000c10109812 */ /* 0x000fe200078ec0ff */
[----:B0-----:R-:W-:-:S04]  /*1630*/  VIADD R14, R14, 0xffffffe ;  /* 0x0ffffffe0e0e7836 */ /* 0x001fc80000000000 */
        /* <DEDUP_REMOVED lines=17> */
[----:B------:R-:W-:Y:S02]  /*1750*/  ISETP.GE.AND P2, PT, R5, RZ, PT ;  /* 0x000000ff0500720c */ /* 0x000fe40003f46270 */
[----:B------:R-:W-:Y:S02]  /*1760*/  SHF.R.U32.HI R5, RZ, 0x2, R11 ;  /* 0x00000002ff057819 */ /* 0x000fe4000001160b */
[----:B0-----:R-:W-:-:S02]  /*1770*/  @!P1 LEA R10, R10, R3, 0x18 ;  /* 0x000000030a0a9211 */ /* 0x001fc400078ec0ff */
[----:B-1----:R-:W-:Y:S02]  /*1780*/  @!P1 LEA R3, R4, R3, 0x18 ;  /* 0x0000000304039211 */ /* 0x002fe400078ec0ff */
[----:B------:R-:W-:Y:S01]  /*1790*/  @P4 IADD3 R15, PT, PT, R15, 0x1, RZ ;  /* 0x000000010f0f4810 */ /* 0x000fe20007ffe0ff */
[C---:B------:R-:W-:Y:S01]  /*17a0*/  @!P1 IMAD R17, R5.reuse, 0x14, R10 ;  /* 0x0000001405119824 */ /* 0x040fe200078e020a */
[----:B------:R-:W-:Y:S01]  /*17b0*/  SHF.R.U32.HI R10, RZ, 0x3, R11 ;  /* 0x00000003ff0a7819 */ /* 0x000fe2000001160b */
[----:B------:R-:W-:Y:S02]  /*17c0*/  @!P1 IMAD R3, R26, 0x14, R3 ;  /* 0x000000141a039824 */ /* 0x000fe400078e0203 */
[----:B------:R-:W-:Y:S01]  /*17d0*/  @!P2 IMAD.MOV R15, RZ, RZ, -R15 ;  /* 0x000000ffff0fa224 */ /* 0x000fe200078e0a0f */
[----:B--2---:R-:W-:Y:S01]  /*17e0*/  ISETP.GE.AND P2, PT, R5, UR16, PT ;  /* 0x0000001005007c0c */ /* 0x004fe2000bf46270 */
[----:B------:R-:W-:Y:S01]  /*17f0*/  @!P1 IMAD.IADD R16, R17, 0x1, R16 ;  /* 0x0000000111109824 */ /* 0x000fe200078e0210 */
[----:B------:R-:W-:Y:S01]  /*1800*/  @!P0 LOP3.LUT R15, RZ, UR5, RZ, 0x33, !PT ;  /* 0x00000005ff0f8c12 */ /* 0x000fe2000f8e33ff */
[----:B------:R-:W-:-:S02]  /*1810*/  IMAD.MOV.U32 R17, RZ, RZ, -0x800000 ;  /* 0xff800000ff117424 */ /* 0x000fc400078e00ff */
[----:B------:R-:W-:Y:S02]  /*1820*/  @!P1 IMAD R18, R10, 0x4, R3 ;  /* 0x000000040a129824 */ /* 0x000fe400078e0203 */
[----:B------:R-:W-:-:S06]  /*1830*/  IMAD R12, R15, UR4, RZ ;  /* 0x000000040f0c7c24 */ /* 0x000fcc000f8e02ff */
        /* <DEDUP_REMOVED lines=17> */
.L_x_410:
[----:B------:R-:W-:Y:S05]  /*1950*/  BSYNC.RECONVERGENT B0 ;  /* 0x0000000000007941 */ /* 0x000fea0003800200 */
.L_x_409:
[----:B-----5:R1:W-:Y:S01]  /*1960*/  @!P1 STS [R16], R17 ;  /* 0x0000001110009388 */ /* 0x0203e20000000800 */
[----:B------:R-:W2:Y:S08]  /*1970*/  LDC R19, c[0x0][0x3e0] ;  /* 0x0000f800ff137b82 */ /* 0x000eb00000000800 */
[----:B------:R-:W-:Y:S01]  /*1980*/  BAR.SYNC.DEFER_BLOCKING 0x0 ;  /* 0x0000000000007b1d */ /* 0x000fe20000010000 */
[----:B------:R-:W-:Y:S01]  /*1990*/  ISETP.NE.AND P5, PT, R12, RZ, PT ;  /* 0x000000ff0c00720c */ /* 0x000fe20003fa5270 */
[----:B------:R-:W-:-:S04]  /*19a0*/  IMAD.MOV.U32 R24, RZ, RZ, 0x7f800000 ;  /* 0x7f800000ff187424 */ /* 0x000fc800078e00ff */
[----:B------:R-:W-:Y:S01]  /*19b0*/  BSSY.RECONVERGENT B1, `(.L_x_411) ;  /* 0x0000175000017945 */ /* 0x000fe20003800200 */
[----:B--2---:R-:W-:Y:S02]  /*19c0*/  IABS R14, R19 ;  /* 0x00000013000e7213 */ /* 0x004fe40000000000 */
[----:B-1----:R-:W-:Y:S01]  /*19d0*/  IABS R17, R12 ;  /* 0x0000000c00117213 */ /* 0x002fe20000000000 */
[----:B------:R-:W0:Y:S01]  /*19e0*/  @!P1 LDS R25, [R18] ;  /* 0x0000000012199984 */ /* 0x000e220000000800 */
[----:B------:R-:W1:Y:S02]  /*19f0*/  I2F.RP R16, R14 ;  /* 0x0000000e00107306 */ /* 0x000e640000209400 */
[----:B------:R-:W-:-:S06]  /*1a00*/  IADD3 R2, PT, PT, R2, R17, RZ ;  /* 0x0000001102027210 */ /* 0x000fcc0007ffe0ff */
[----:B-1----:R-:W1:Y:S02]  /*1a10*/  MUFU.RCP R28, R16 ;  /* 0x00000010001c7308 */ /* 0x002e640000001000 */
[----:B-1----:R-:W-:-:S06]  /*1a20*/  VIADD R28, R28, 0xffffffe ;  /* 0x0ffffffe1c1c7836 */ /* 0x002fcc0000000000 */
[----:B------:R1:W-:Y:S01]  /*1a30*/  F2I.FTZ.U32.TRUNC.NTZ R29, R28 ;  /* 0x0000001c001d7305 */ /* 0x0003e2000021f000 */
[----:B0-----:R-:W0:Y:S01]  /*1a40*/  SHFL.BFLY PT, R20, R25, 0x4, 0x1f ;  /* 0x0c801f0019147f89 */ /* 0x001e2200000e0000 */
[----:B-1----:R-:W-:Y:S01]  /*1a50*/  IMAD.MOV.U32 R28, RZ, RZ, RZ ;  /* 0x000000ffff1c7224 */ /* 0x002fe200078e00ff */
[----:B0-----:R-:W-:-:S05]  /*1a60*/  FMNMX.FTZ R20, R20, R25, !PT ;  /* 0x0000001914147209 */ /* 0x001fca0007810000 */
[----:B------:R-:W0:Y:S02]  /*1a70*/  SHFL.BFLY PT, R5, R20, 0x2, 0x1f ;  /* 0x0c401f0014057f89 */ /* 0x000e2400000e0000 */
[----:B0-----:R-:W-:Y:S02]  /*1a80*/  FMNMX.FTZ R5, R20, R5, !PT ;  /* 0x0000000514057209 */ /* 0x001fe40007810000 */
[----:B------:R-:W0:Y:S03]  /*1a90*/  I2F.RP R20, R17 ;  /* 0x0000001100147306 */ /* 0x000e260000209400 */
[----:B------:R-:W1:Y:S05]  /*1aa0*/  SHFL.BFLY PT, R4, R5, 0x1, 0x1f ;  /* 0x0c201f0005047f89 */ /* 0x000e6a00000e0000 */
[----:B0-----:R-:W0:Y:S01]  /*1ab0*/  MUFU.RCP R30, R20 ;  /* 0x00000014001e7308 */ /* 0x001e220000001000 */
[----:B-1----:R-:W-:Y:S01]  /*1ac0*/  FMNMX.FTZ R4, R5, R4, !PT ;  /* 0x0000000405047209 */ /* 0x002fe20007810000 */
[----:B------:R-:W-:-:S03]  /*1ad0*/  IMAD.MOV R5, RZ, RZ, -R29 ;  /* 0x000000ffff057224 */ /* 0x000fc600078e0a1d */
[----:B------:R-:W-:Y:S01]  /*1ae0*/  FSETP.NEU.FTZ.AND P0, PT, R4, -INF , PT ;  /* 0xff8000000400780b */ /* 0x000fe20003f1d000 */
[----:B------:R-:W-:Y:S02]  /*1af0*/  IMAD R5, R5, R14, RZ ;  /* 0x0000000e05057224 */ /* 0x000fe400078e02ff */
[----:B0-----:R-:W-:Y:S01]  /*1b00*/  VIADD R30, R30, 0xffffffe ;  /* 0x0ffffffe1e1e7836 */ /* 0x001fe20000000000 */
[----:B------:R-:W-:Y:S01]  /*1b10*/  FSEL R4, R4, RZ, P0 ;  /* 0x000000ff04047208 */ /* 0x000fe20000000000 */
[----:B------:R-:W-:Y:S02]  /*1b20*/  IMAD.HI.U32 R5, R29, R5, R28 ;  /* 0x000000051d057227 */ /* 0x000fe400078e001c */
[----:B------:R0:W1:Y:S02]  /*1b30*/  F2I.FTZ.U32.TRUNC.NTZ R31, R30 ;  /* 0x0000001e001f7305 */ /* 0x000064000021f000 */
[----:B------:R-:W-:-:S04]  /*1b40*/  FADD.FTZ R3, -R4, R25 ;  /* 0x0000001904037221 */ /* 0x000fc80000010100 */
[----:B------:R-:W-:-:S04]  /*1b50*/  FMUL.FTZ R3, R3, 1.4426950216293334961 ;  /* 0x3fb8aa3b03037820 */ /* 0x000fc80000410000 */
[----:B------:R-:W2:Y:S01]  /*1b60*/  MUFU.EX2 R18, R3 ;  /* 0x0000000300127308 */ /* 0x000ea20000000800 */
[----:B0-----:R-:W-:Y:S01]  /*1b70*/  IMAD.MOV.U32 R30, RZ, RZ, RZ ;  /* 0x000000ffff1e7224 */ /* 0x001fe200078e00ff */
[----:B--2---:R-:W0:Y:S01]  /*1b80*/  SHFL.BFLY PT, R21, R18, 0x4, 0x1f ;  /* 0x0c801f0012157f89 */ /* 0x004e2200000e0000 */
[----:B-1----:R-:W-:Y:S02]  /*1b90*/  IMAD.MOV R3, RZ, RZ, -R31 ;  /* 0x000000ffff037224 */ /* 0x002fe400078e0a1f */
[----:B0-----:R-:W-:Y:S02]  /*1ba0*/  FADD.FTZ R21, R18, R21 ;  /* 0x0000001512157221 */ /* 0x001fe40000010000 */
[----:B------:R-:W-:Y:S01]  /*1bb0*/  IMAD.MOV.U32 R18, RZ, RZ, R3 ;  /* 0x000000ffff127224 */ /* 0x000fe200078e0003 */
[----:B------:R-:W-:Y:S02]  /*1bc0*/  IABS R3, R2 ;  /* 0x0000000200037213 */ /* 0x000fe40000000000 */
        /* <DEDUP_REMOVED lines=99> */
.L_x_414:
[----:B------:R-:W-:Y:S01]  /*2200*/  LEA.HI R2, R11, UR11, RZ, 0x1d ;  /* 0x0000000b0b027c11 */ /* 0x000fe2000f8fe8ff */
[----:B------:R-:W-:Y:S01]  /*2210*/  IMAD.MOV.U32 R21, RZ, RZ, RZ ;  /* 0x000000ffff157224 */ /* 0x000fe200078e00ff */
[----:B------:R-:W-:Y:S02]  /*2220*/  MOV R20, R30 ;  /* 0x0000001e00147202 */ /* 0x000fe40000000f00 */
[----:B------:R-:W-:Y:S01]  /*2230*/  MOV R16, 0x2260 ;  /* 0x0000226000107802 */ /* 0x000fe20000000f00 */
[----:B------:R-:W-:Y:S02]  /*2240*/  IMAD.MOV.U32 R22, RZ, RZ, R2 ;  /* 0x000000ffff167224 */ /* 0x000fe400078e0002 */
[----:B------:R-:W-:Y:S05]  /*2250*/  CALL.REL.NOINC `($__internal_11_$__cuda_sm20_div_s64) ;  /* 0x0000001c00407944 */ /* 0x000fea0003c00000 */
[----:B------:R-:W-:Y:S02]  /*2260*/  IADD3 R17, PT, PT, -R10, RZ, RZ ;  /* 0x000000ff0a117210 */ /* 0x000fe40007ffe1ff */
[----:B------:R-:W-:-:S03]  /*2270*/  MOV R31, R15 ;  /* 0x0000000f001f7202 */ /* 0x000fc60000000f00 */
[----:B------:R-:W-:Y:S01]  /*2280*/  IMAD R12, R30, R17, R2 ;  /* 0x000000111e0c7224 */ /* 0x000fe200078e0202 */
[----:B------:R-:W-:-:S07]  /*2290*/  MOV R30, R10 ;  /* 0x0000000a001e7202 */ /* 0x000fce0000000f00 */
.L_x_415:
        /* <DEDUP_REMOVED lines=59> */
.L_x_417:
[----:B------:R-:W-:Y:S01]  /*2650*/  IMAD.MOV.U32 R22, RZ, RZ, R30 ;  /* 0x000000ffff167224 */ /* 0x000fe200078e001e */
[----:B------:R-:W-:Y:S01]  /*2660*/  MOV R21, R31 ;  /* 0x0000001f00157202 */ /* 0x000fe20000000f00 */
[----:B------:R-:W-:Y:S01]  /*2670*/  IMAD.MOV.U32 R20, RZ, RZ, R36 ;  /* 0x000000ffff147224 */ /* 0x000fe200078e0024 */
[----:B------:R-:W-:Y:S02]  /*2680*/  MOV R16, 0x26a0 ;  /* 0x000026a000107802 */ /* 0x000fe40000000f00 */
[----:B------:R-:W-:Y:S05]  /*2690*/  CALL.REL.NOINC `($__internal_11_$__cuda_sm20_div_s64) ;  /* 0x0000001800307944 */ /* 0x000fea0003c00000 */
[----:B------:R-:W-:-:S05]  /*26a0*/  IADD3 R15, PT, PT, -R10, RZ, RZ ;  /* 0x000000ff0a0f7210 */ /* 0x000fca0007ffe1ff */
[----:B------:R-:W-:Y:S02]  /*26b0*/  IMAD R30, R15, R36, R30 ;  /* 0x000000240f1e7224 */ /* 0x000fe400078e021e */
.L_x_418:
[----:B------:R-:W-:Y:S05]  /*26c0*/  BSYNC.RECONVERGENT B0 ;  /* 0x0000000000007941 */ /* 0x000fea0003800200 */
.L_x_416:
        /* <DEDUP_REMOVED lines=159> */
.L_x_413:
[----:B------:R-:W0:Y:S01]  /*30c0*/  LDC.64 R2, c[0x0][0x420] ;  /* 0x00010800ff027b82 */ /* 0x000e220000000a00 */
[----:B------:R-:W-:-:S05]  /*30d0*/  IADD3 R10, PT, PT, R10, UR11, RZ ;  /* 0x0000000b0a0a7c10 */ /* 0x000fca000fffe0ff */
[----:B0-----:R-:W-:-:S05]  /*30e0*/  IMAD.WIDE.U32 R2, R10, 0x4, R2 ;  /* 0x000000040a027825 */ /* 0x001fca00078e0002 */
[----:B------:R1:W-:Y:S02]  /*30f0*/  STG.E desc[UR12][R2.64], R24 ;  /* 0x0000001802007986 */ /* 0x0003e4000c10190c */
.L_x_412:
[----:B------:R-:W-:Y:S05]  /*3100*/  BSYNC.RECONVERGENT B1 ;  /* 0x0000000000017941 */ /* 0x000fea0003800200 */
.L_x_411:
        /* <DEDUP_REMOVED lines=19> */
.L_x_420:
[----:B------:R-:W-:Y:S05]  /*3240*/  BSYNC.RECONVERGENT B0 ;  /* 0x0000000000007941 */ /* 0x000fea0003800200 */
.L_x_419:
        /* <DEDUP_REMOVED lines=45> */
.L_x_423:
        /* <DEDUP_REMOVED lines=53> */
.L_x_422:
        /* <DEDUP_REMOVED lines=11> */
.L_x_424:
        /* <DEDUP_REMOVED lines=17> */
.L_x_421:
        /* <DEDUP_REMOVED lines=83> */
        .weak           $__internal_11_$__cuda_sm20_div_s64
        .type           $__internal_11_$__cuda_sm20_div_s64,@function
        .size           $__internal_11_$__cuda_sm20_div_s64,(.L_x_7459 - $__internal_11_$__cuda_sm20_div_s64)
$__internal_11_$__cuda_sm20_div_s64:
        /* <DEDUP_REMOVED lines=85> */
[----:B------:R-:W-:Y:S06]  /*44b0*/  RET.REL.NODEC R16 `(_ZN5flash32flash_fwd_splitkv_combine_kernelI23Flash_fwd_kernel_traitsILi256ELi64ELi64ELi4ELb0ELb0EN7cutlass6half_tE19Flash_kernel_traitsILi256ELi64ELi64ELi4ES3_EELi4ELi3ELb1EEEvNS_16Flash_fwd_paramsE) ;  /* 0xffffffb810d07950 */ /* 0x000fec0003c3ffff */
.L_x_425:
        /* <DEDUP_REMOVED lines=12> */
.L_x_7459:


//--------------------- .text._ZN5flash32flash_fwd_splitkv_combine_kernelI23Flash_fwd_kernel_traitsILi256ELi64ELi64ELi4ELb0ELb0EN7cutlass6half_tE19Flash_kernel_traitsILi256ELi64ELi64ELi4ES3_EELi4ELi2ELb1EEEvNS_16Flash_fwd_paramsE --------------------------
	.section	.text._ZN5flash32flash_fwd_splitkv_combine_kernelI23Flash_fwd_kernel_traitsILi256ELi64ELi64ELi4ELb0ELb0EN7cutlass6half_tE19Flash_kernel_traitsILi256ELi64ELi64ELi4ES3_EELi4ELi2ELb1EEEvNS_16Flash_fwd_paramsE,"ax",@progbits
	.align	128
        .global         _ZN5flash32flash_fwd_splitkv_combine_kernelI23Flash_fwd_kernel_traitsILi256ELi64ELi64ELi4ELb0ELb0EN7cutlass6half_tE19Flash_kernel_traitsILi256ELi64ELi64ELi4ES3_EELi4ELi2ELb1EEEvNS_16Flash_fwd_paramsE
        .type           _ZN5flash32flash_fwd_splitkv_combine_kernelI23Flash_fwd_kernel_traitsILi256ELi64ELi64ELi4ELb0ELb0EN7cutlass6half_tE19Flash_kernel_traitsILi256ELi64ELi64ELi4ES3_EELi4ELi2ELb1EEEvNS_16Flash_fwd_paramsE,@function
        .size           _ZN5flash32flash_fwd_splitkv_combine_kernelI23Flash_fwd_kernel_traitsILi256ELi64ELi64ELi4ELb0ELb0EN7cutlass6half_tE19Flash_kernel_traitsILi256ELi64ELi64ELi4ES3_EELi4ELi2ELb1EEEvNS_16Flash_fwd_paramsE,(.L_x_7460 - _ZN5flash32flash_fwd_splitkv_combine_kernelI23Flash_fwd_kernel_traitsILi256ELi64ELi64ELi4ELb0ELb0EN7cutlass6half_tE19Flash_kernel_traitsILi256ELi64ELi64ELi4ES3_EELi4ELi2ELb1EEEvNS_16Flash_fwd_paramsE)
        .other          _ZN5flash32flash_fwd_splitkv_combine_kernelI23Flash_fwd_kernel_traitsILi256ELi64ELi64ELi4ELb0ELb0EN7cutlass6half_tE19Flash_kernel_traitsILi256ELi64ELi64ELi4ES3_EELi4ELi2ELb1EEEvNS_16Flash_fwd_paramsE,@"STO_CUDA_ENTRY STV_DEFAULT"
_ZN5flash32flash_fwd_splitkv_combine_kernelI23Flash_fwd_kernel_traitsILi256ELi64ELi64ELi4ELb0ELb0EN7cutlass6half_tE19Flash_kernel_traitsILi256ELi64ELi64ELi4ES3_EELi4ELi2ELb1EEEvNS_16Flash_fwd_paramsE:
.text._ZN5flash32flash_fwd_splitkv_combine_kernelI23Flash_fwd_kernel_traitsILi256ELi64ELi64ELi4ELb0ELb0EN7cutlass6half_tE19Flash_kernel_traitsILi256ELi64ELi64ELi4ES3_EELi4ELi2ELb1EEEvNS_16Flash_fwd_paramsE:
        /* <DEDUP_REMOVED lines=38> */
.L_x_426:
[----:B------:R-:W-:Y:S01]  /*0260*/  IMAD.U32 R22, RZ, RZ, UR7 ;  /* 0x00000007ff167e24 */ /* 0x000fe2000f8e00ff */
[----:B------:R-:W-:Y:S01]  /*0270*/  MOV R20, UR14 ;  /* 0x0000000e00147c02 */ /* 0x000fe20008000f00 */
[----:B------:R-:W-:Y:S01]  /*0280*/  IMAD.U32 R21, RZ, RZ, UR15 ;  /* 0x0000000fff157e24 */ /* 0x000fe2000f8e00ff */
[----:B------:R-:W-:Y:S02]  /*0290*/  MOV R19, UR8 ;  /* 0x0000000800137c02 */ /* 0x000fe40008000f00 */
[----:B------:R-:W-:Y:S02]  /*02a0*/  MOV R18, 0x2c0 ;  /* 0x000002c000127802 */ /* 0x000fe40000000f00 */
[----:B------:R-:W-:Y:S05]  /*02b0*/  CALL.REL.NOINC `($__internal_12_$__cuda_sm20_div_s64) ;  /* 0x0000003c00247944 */ /* 0x000fea0003c00000 */
[----:B------:R-:W-:-:S07]  /*02c0*/  MOV R15, R16 ;  /* 0x00000010000f7202 */ /* 0x000fce0000000f00 */
.L_x_427:
        /* <DEDUP_REMOVED lines=30> */
.L_x_429:
[----:B------:R-:W-:Y:S01]  /*04b0*/  IMAD.MOV.U32 R22, RZ, RZ, R14 ;  /* 0x000000ffff167224 */ /* 0x000fe200078e000e */
[----:B------:R-:W-:Y:S01]  /*04c0*/  MOV R20, R4 ;  /* 0x0000000400147202 */ /* 0x000fe20000000f00 */
[----:B------:R-:W-:Y:S01]  /*04d0*/  IMAD.MOV.U32 R21, RZ, RZ, R15 ;  /* 0x000000ffff157224 */ /* 0x000fe200078e000f */
[----:B------:R-:W-:Y:S02]  /*04e0*/  MOV R19, R2 ;  /* 0x0000000200137202 */ /* 0x000fe40000000f00 */
[----:B------:R-:W-:Y:S02]  /*04f0*/  MOV R18, 0x510 ;  /* 0x0000051000127802 */ /* 0x000fe40000000f00 */
[----:B------:R-:W-:Y:S05]  /*0500*/  CALL.REL.NOINC `($__internal_12_$__cuda_sm20_div_s64) ;  /* 0x0000003800907944 */ /* 0x000fea0003c00000 */
[----:B------:R-:W-:Y:S02]  /*0510*/  MOV R24, R14 ;  /* 0x0000000e00187202 */ /* 0x000fe40000000f00 */
[----:B------:R-:W-:Y:S02]  /*0520*/  MOV R25, R16 ;  /* 0x0000001000197202 */ /* 0x000fe40000000f00 */
.L_x_430:
[----:B------:R-:W-:Y:S05]  /*0530*/  BSYNC.RECONVERGENT B0 ;  /* 0x0000000000007941 */ /* 0x000fea0003800200 */
.L_x_428:
[----:B------:R-:W0:Y:S01]  /*0540*/  LDC R5, c[0x0][0x434] ;  /* 0x00010d00ff057b82 */ /* 0x000e220000000800 */
        /* <DEDUP_REMOVED lines=8> */
[----:B0-----:R-:W-:Y:S02]  /*05d0*/  IMAD.MOV R6, RZ, RZ, -R9 ;  /* 0x000000ffff067224 */ /* 0x001fe400078e0a09 */
[----:B------:R-:W-:Y:S02]  /*05e0*/  IMAD.MOV.U32 R8, RZ, RZ, RZ ;  /* 0x000000ffff087224 */ /* 0x000fe400078e00ff */
        /* <DEDUP_REMOVED lines=44> */
.L_x_432:
        /* <DEDUP_REMOVED lines=8> */
.L_x_433:
[----:B------:R-:W-:Y:S05]  /*0930*/  BSYNC.RECONVERGENT B0 ;  /* 0x0000000000007941 */ /* 0x000fea0003800200 */
.L_x_431:
[----:B------:R-:W0:Y:S01]  /*0940*/  LDCU UR11, c[0x0][0x434] ;  /* 0x00008680ff0b77ac */ /* 0x000e220008000800 */
[----:B------:R-:W-:Y:S01]  /*0950*/  HFMA2 R18, -RZ, RZ, 0, 0 ;  /* 0x00000000ff127431 */ /* 0x000fe200000001ff */
        /* <DEDUP_REMOVED lines=24> */
[----:B------:R-:W-:-:S13]  /*0ae0*/  ISETP.GE.U32.AND P0, PT, R2, R5, PT ;  /* 0x000000050200720c */ /* 0x000fda0003f06070 */
[----:B------:R-:W-:-:S04]  /*0af0*/  @P0 VIADD R4, R4, 0x1 ;  /* 0x0000000104040836 */ /* 0x000fc80000000000 */
[----:B------:R-:W-:Y:S02]  /*0b00*/  IMAD.MOV.U32 R5, RZ, RZ, R4 ;  /* 0x000000ffff057224 */ /* 0x000fe400078e0004 */
[----:B------:R-:W0:Y:S02]  /*0b10*/  LDC R4, c[0x0][0x3e0] ;  /* 0x0000f800ff047b82 */ /* 0x000e240000000800 */
[----:B------:R-:W-:Y:S01]  /*0b20*/  @!P2 IMAD.MOV R5, RZ, RZ, -R5 ;  /* 0x000000ffff05a224 */ /* 0x000fe200078e0a05 */
[----:B------:R-:W-:-:S05]  /*0b30*/  @!P1 LOP3.LUT R5, RZ, UR11, RZ, 0x33, !PT ;  /* 0x0000000bff059c12 */ /* 0x000fca000f8e33ff */
[----:B------:R-:W-:Y:S01]  /*0b40*/  IMAD R10, R5, UR4, RZ ;  /* 0x00000004050a7c24 */ /* 0x000fe2000f8e02ff */
[----:B------:R-:W1:Y:S04]  /*0b50*/  LDCU.U8 UR4, c[0x0][0x549] ;  /* 0x0000a920ff0477ac */ /* 0x000e680008000000 */
[-C--:B------:R-:W-:Y:S02]  /*0b60*/  IABS R13, R10.reuse ;  /* 0x0000000a000d7213 */ /* 0x080fe40000000000 */
[----:B------:R-:W-:Y:S02]  /*0b70*/  IABS R14, R10 ;  /* 0x0000000a000e7213 */ /* 0x000fe40000000000 */
[----:B------:R-:W2:Y:S03]  /*0b80*/  I2F.RP R0, R13 ;  /* 0x0000000d00007306 */ /* 0x000ea60000209400 */
[----:B------:R-:W-:Y:S01]  /*0b90*/  IMAD.MOV R14, RZ, RZ, -R14 ;  /* 0x000000ffff0e7224 */ /* 0x000fe200078e0a0e */
[----:B0-----:R-:W-:-:S02]  /*0ba0*/  IABS R9, R4 ;  /* 0x0000000400097213 */ /* 0x001fc40000000000 */
[----:B------:R-:W-:Y:S01]  /*0bb0*/  ISETP.NE.AND P4, PT, R4, RZ, PT ;  /* 0x000000ff0400720c */ /* 0x000fe20003f85270 */
[----:B-1----:R-:W-:Y:S01]  /*0bc0*/  UISETP.NE.AND UP1, UPT, UR4, URZ, UPT ;  /* 0x000000ff0400728c */ /* 0x002fe2000bf25270 */
[----:B------:R-:W0:Y:S03]  /*0bd0*/  I2F.RP R16, R9 ;  /* 0x0000000900107306 */ /* 0x000e260000209400 */
[----:B------:R-:W-:-:S05]  /*0be0*/  USEL UR11, UR11, 0x1, !UP1 ;  /* 0x000000010b0b7887 */ /* 0x000fca000c800000 */
[----:B--2---:R-:W1:Y:S08]  /*0bf0*/  MUFU.RCP R0, R0 ;  /* 0x0000000000007308 */ /* 0x004e700000001000 */
[----:B0-----:R-:W0:Y:S01]  /*0c00*/  MUFU.RCP R16, R16 ;  /* 0x0000001000107308 */ /* 0x001e220000001000 */
[----:B-1----:R-:W-:-:S07]  /*0c10*/  IADD3 R0, PT, PT, R0, 0xffffffe, RZ ;  /* 0x0ffffffe00007810 */ /* 0x002fce0007ffe0ff */
[----:B------:R-:W1:Y:S01]  /*0c20*/  F2I.FTZ.U32.TRUNC.NTZ R19, R0 ;  /* 0x0000000000137305 */ /* 0x000e62000021f000 */
[----:B0-----:R-:W-:-:S07]  /*0c30*/  VIADD R16, R16, 0xffffffe ;  /* 0x0ffffffe10107836 */ /* 0x001fce0000000000 */
[----:B------:R-:W0:Y:S01]  /*0c40*/  F2I.FTZ.U32.TRUNC.NTZ R17, R16 ;  /* 0x0000001000117305 */ /* 0x000e22000021f000 */
[----:B-1----:R-:W-:Y:S02]  /*0c50*/  IMAD.MOV R15, RZ, RZ, -R19 ;  /* 0x000000ffff0f7224 */ /* 0x002fe400078e0a13 */
[----:B------:R-:W-:Y:S02]  /*0c60*/  VIADD R0, R4, 0xffffffff ;  /* 0xffffffff04007836 */ /* 0x000fe40000000000 */
[----:B------:R-:W-:Y:S02]  /*0c70*/  IMAD R15, R15, R13, RZ ;  /* 0x0000000d0f0f7224 */ /* 0x000fe400078e02ff */
[----:B------:R-:W-:Y:S02]  /*0c80*/  IMAD.IADD R8, R0, 0x1, R13 ;  /* 0x0000000100087824 */ /* 0x000fe400078e020d */
[----:B------:R-:W-:-:S03]  /*0c90*/  IMAD.HI.U32 R15, R19, R15, R18 ;  /* 0x0000000f130f7227 */ /* 0x000fc600078e0012 */
[----:B------:R-:W-:Y:S01]  /*0ca0*/  IABS R11, R8 ;  /* 0x00000008000b7213 */ /* 0x000fe20000000000 */
[----:B0-----:R-:W-:Y:S02]  /*0cb0*/  IMAD.MOV R2, RZ, RZ, -R17 ;  /* 0x000000ffff027224 */ /* 0x001fe400078e0a11 */
[----:B------:R-:W-:Y:S02]  /*0cc0*/  IMAD.MOV.U32 R16, RZ, RZ, RZ ;  /* 0x000000ffff107224 */ /* 0x000fe400078e00ff */
[----:B------:R-:W-:-:S04]  /*0cd0*/  IMAD.HI.U32 R15, R15, R11, RZ ;  /* 0x0000000b0f0f7227 */ /* 0x000fc800078e00ff */
[----:B------:R-:W-:Y:S02]  /*0ce0*/  IMAD R14, R15, R14, R11 ;  /* 0x0000000e0f0e7224 */ /* 0x000fe400078e020b */
[----:B------:R-:W-:-:S03]  /*0cf0*/  IMAD R2, R2, R9, RZ ;  /* 0x0000000902027224 */ /* 0x000fc600078e02ff */
[----:B------:R-:W-:Y:S01]  /*0d00*/  ISETP.GT.U32.AND P1, PT, R13, R14, PT ;  /* 0x0000000e0d00720c */ /* 0x000fe20003f24070 */
[----:B------:R-:W-:-:S06]  /*0d10*/  IMAD.HI.U32 R2, R17, R2, R16 ;  /* 0x0000000211027227 */ /* 0x000fcc00078e0010 */
[----:B------:R-:W-:-:S05]  /*0d20*/  IMAD.HI.U32 R16, R2, R11, RZ ;  /* 0x0000000b02107227 */ /* 0x000fca00078e00ff */
[----:B------:R-:W-:Y:S01]  /*0d30*/  IADD3 R2, PT, PT, -R16, RZ, RZ ;  /* 0x000000ff10027210 */ /* 0x000fe20007ffe1ff */
[----:B------:R-:W-:Y:S02]  /*0d40*/  @!P1 IMAD.IADD R14, R14, 0x1, -R13 ;  /* 0x000000010e0e9824 */ /* 0x000fe400078e0a0d */
[----:B------:R-:W-:Y:S01]  /*0d50*/  @!P1 VIADD R15, R15, 0x1 ;  /* 0x000000010f0f9836 */ /* 0x000fe20000000000 */
[----:B------:R-:W-:Y:S01]  /*0d60*/  ISETP.NE.AND P1, PT, R10, RZ, PT ;  /* 0x000000ff0a00720c */ /* 0x000fe20003f25270 */
[C---:B------:R-:W-:Y:S01]  /*0d70*/  IMAD R2, R9.reuse, R2, R11 ;  /* 0x0000000209027224 */ /* 0x040fe200078e020b */
[-C--:B------:R-:W-:Y:S02]  /*0d80*/  ISETP.GE.U32.AND P2, PT, R14, R13.reuse, PT ;  /* 0x0000000d0e00720c */ /* 0x080fe40003f46070 */
[----:B------:R-:W-:Y:S02]  /*0d90*/  LOP3.LUT R14, R8, R13, RZ, 0x3c, !PT ;  /* 0x0000000d080e7212 */ /* 0x000fe400078e3cff */
[----:B------:R-:W-:-:S02]  /*0da0*/  ISETP.GT.U32.AND P3, PT, R9, R2, PT ;  /* 0x000000020900720c */ /* 0x000fc40003f64070 */
[----:B------:R-:W-:Y:S02]  /*0db0*/  ISETP.GE.AND P0, PT, R14, RZ, PT ;  /* 0x000000ff0e00720c */ /* 0x000fe40003f06270 */
[----:B------:R-:W-:-:S05]  /*0dc0*/  LOP3.LUT R8, R8, R4, RZ, 0x3c, !PT ;  /* 0x0000000408087212 */ /* 0x000fca00078e3cff */
[----:B------:R-:W-:Y:S01]  /*0dd0*/  @P2 VIADD R15, R15, 0x1 ;  /* 0x000000010f0f2836 */ /* 0x000fe20000000000 */
[----:B------:R-:W-:-:S03]  /*0de0*/  ISETP.GE.AND P2, PT, R8, RZ, PT ;  /* 0x000000ff0800720c */ /* 0x000fc60003f46270 */
[----:B------:R-:W-:Y:S01]  /*0df0*/  @!P3 IMAD.IADD R2, R2, 0x1, -R9 ;  /* 0x000000010202b824 */ /* 0x000fe200078e0a09 */
[----:B------:R-:W-:Y:S01]  /*0e00*/  @!P3 IADD3 R16, PT, PT, R16, 0x1, RZ ;  /* 0x000000011010b810 */ /* 0x000fe20007ffe0ff */
[----:B------:R-:W-:Y:S01]  /*0e10*/  @!P0 IMAD.MOV R15, RZ, RZ, -R15 ;  /* 0x000000ffff0f8224 */ /* 0x000fe200078e0a0f */
[----:B------:R-:W-:Y:S02]  /*0e20*/  @!P1 LOP3.LUT R15, RZ, R13, RZ, 0x33, !PT ;  /* 0x0000000dff0f9212 */ /* 0x000fe400078e33ff */
[----:B------:R-:W-:Y:S02]  /*0e30*/  ISETP.GE.U32.AND P1, PT, R2, R9, PT ;  /* 0x000000090200720c */ /* 0x000fe40003f26070 */
[----:B------:R-:W-:Y:S02]  /*0e40*/  ISETP.LT.U32.AND P0, PT, R6, R15, PT ;  /* 0x0000000f0600720c */ /* 0x000fe40003f01070 */
[----:B------:R-:W-:Y:S02]  /*0e50*/  SHF.R.S32.HI R2, RZ, 0x1f, R15 ;  /* 0x0000001fff027819 */ /* 0x000fe4000001140f */
[----:B------:R-:W-:-:S02]  /*0e60*/  ISETP.NE.AND P3, PT, R5, RZ, PT ;  /* 0x000000ff0500720c */ /* 0x000fc40003f65270 */
[CC--:B------:R-:W-:Y:S02]  /*0e70*/  ISETP.LT.AND.EX P0, PT, R7.reuse, R2.reuse, PT, P0 ;  /* 0x000000020700720c */ /* 0x0c0fe40003f01300 */
[----:B------:R-:W-:Y:S02]  /*0e80*/  SHF.R.S32.HI R9, RZ, 0x1f, R10 ;  /* 0x0000001fff097819 */ /* 0x000fe4000001140a */
[----:B------:R-:W-:Y:S01]  /*0e90*/  SEL R2, R7, R2, P0 ;  /* 0x0000000207027207 */ /* 0x000fe20000000000 */
[----:B------:R-:W-:-:S03]  /*0ea0*/  @P1 VIADD R16, R16, 0x1 ;  /* 0x0000000110101836 */ /* 0x000fc60000000000 */
[----:B------:R-:W-:Y:S01]  /*0eb0*/  LOP3.LUT R8, R7, R2, RZ, 0xfc, !PT ;  /* 0x0000000207087212 */ /* 0x000fe200078efcff */
[----:B------:R-:W-:-:S03]  /*0ec0*/  IMAD.MOV.U32 R5, RZ, RZ, R16 ;  /* 0x000000ffff057224 */ /* 0x000fc600078e0010 */
[----:B------:R-:W-:Y:S01]  /*0ed0*/  ISETP.NE.U32.AND P1, PT, R8, RZ, PT ;  /* 0x000000ff0800720c */ /* 0x000fe20003f25070 */
[----:B------:R-:W-:Y:S01]  /*0ee0*/  @!P2 IMAD.MOV R5, RZ, RZ, -R5 ;  /* 0x000000ffff05a224 */ /* 0x000fe200078e0a05 */
[----:B------:R-:W-:Y:S02]  /*0ef0*/  SEL R8, RZ, 0x1, !P3 ;  /* 0x00000001ff087807 */ /* 0x000fe40005800000 */
[----:B------:R-:W-:Y:S02]  /*0f00*/  @!P4 LOP3.LUT R5, RZ, R4, RZ, 0x33, !PT ;  /* 0x00000004ff05c212 */ /* 0x000fe400078e33ff */
[----:B------:R-:W-:Y:S02]  /*0f10*/  LOP3.LUT R8, R9, R8, RZ, 0xfc, !PT ;  /* 0x0000000809087212 */ /* 0x000fe400078efcff */
[----:B------:R-:W-:-:S05]  /*0f20*/  SEL R9, R6, R15, P0 ;  /* 0x0000000f06097207 */ /* 0x000fca0000000000 */
        /* <DEDUP_REMOVED lines=21> */
.L_x_435:
        /* <DEDUP_REMOVED lines=8> */
.L_x_436:
[----:B------:R-:W-:Y:S05]  /*1100*/  BSYNC.RECONVERGENT B0 ;  /* 0x0000000000007941 */ /* 0x000fea0003800200 */
.L_x_434:
        /* <DEDUP_REMOVED lines=58> */
.L_x_438:
[----:B------:R-:W-:Y:S01]  /*14b0*/  IMAD.MOV.U32 R22, RZ, RZ, R24 ;  /* 0x000000ffff167224 */ /* 0x000fe200078e0018 */
[----:B------:R-:W-:Y:S01]  /*14c0*/  MOV R21, R25 ;  /* 0x0000001900157202 */ /* 0x000fe20000000f00 */
[----:B------:R-:W-:Y:S01]  /*14d0*/  IMAD.MOV.U32 R20, RZ, RZ, R7 ;  /* 0x000000ffff147224 */ /* 0x000fe200078e0007 */
[----:B------:R-:W-:Y:S02]  /*14e0*/  MOV R18, 0x1500 ;  /* 0x0000150000127802 */ /* 0x000fe40000000f00 */
[----:B------:R-:W-:Y:S05]  /*14f0*/  CALL.REL.NOINC `($__internal_12_$__cuda_sm20_div_s64) ;  /* 0x0000002800947944 */ /* 0x000fea0003c00000 */
[----:B------:R-:W-:Y:S02]  /*1500*/  MOV R22, R14 ;  /* 0x0000000e00167202 */ /* 0x000fe40000000f00 */
[----:B------:R-:W-:Y:S02]  /*1510*/  MOV R23, R16 ;  /* 0x0000001000177202 */ /* 0x000fe40000000f00 */
.L_x_439:
[----:B------:R-:W-:Y:S05]  /*1520*/  BSYNC.RECONVERGENT B0 ;  /* 0x0000000000007941 */ /* 0x000fea0003800200 */
.L_x_437:
[----:B------:R-:W0:Y:S01]  /*1530*/  LDCU UR5, c[0x0][0x434] ;  /* 0x00008680ff0577ac */ /* 0x000e220008000800 */
[----:B------:R-:W-:Y:S01]  /*1540*/  BSSY.RECONVERGENT B0, `(.L_x_440) ;  /* 0x0000040000007945 */ /* 0x000fe20003800200 */
[----:B------:R-:W-:Y:S01]  /*1550*/  IMAD.MOV.U32 R16, RZ, RZ, -0x800000 ;  /* 0xff800000ff107424 */ /* 0x000fe200078e00ff */
[----:B------:R-:W1:Y:S01]  /*1560*/  LDCU UR4, c[0x0][0x534] ;  /* 0x0000a680ff0477ac */ /* 0x000e620008000800 */
[----:B------:R-:W-:Y:S01]  /*1570*/  IMAD.MOV.U32 R25, RZ, RZ, -0x800000 ;  /* 0xff800000ff197424 */ /* 0x000fe200078e00ff */
[----:B------:R-:W2:Y:S01]  /*1580*/  LDCU UR9, c[0x0][0x430] ;  /* 0x00008600ff0977ac */ /* 0x000ea20008000800 */
[----:B------:R-:W-:Y:S01]  /*1590*/  USHF.R.S32.HI UR16, URZ, 0x1f, UR10 ;  /* 0x0000001fff107899 */ /* 0x000fe2000801140a */
[----:B------:R-:W3:Y:S01]  /*15a0*/  LDCU.64 UR12, c[0x0][0x358] ;  /* 0x00006b00ff0c77ac */ /* 0x000ee20008000a00 */
[----:B0-----:R-:W-:-:S04]  /*15b0*/  IABS R6, UR5 ;  /* 0x0000000500067c13 */ /* 0x001fc80008000000 */
[----:B------:R-:W0:Y:S01]  /*15c0*/  I2F.RP R14, R6 ;  /* 0x00000006000e7306 */ /* 0x000e220000209400 */
[----:B--2---:R-:W-:-:S07]  /*15d0*/  UIMAD UR9, UR5, UR9, URZ ;  /* 0x00000009050972a4 */ /* 0x004fce000f8e02ff */
        /* <DEDUP_REMOVED lines=8> */
[----:B------:R-:W-:-:S02]  /*1660*/  IMAD.HI.U32 R11, R15, R11, R14 ;  /* 0x0000000b0f0b7227 */ /* 0x000fc400078e000e */
[----:B------:R-:W0:Y:S01]  /*1670*/  S2R R14, SR_CgaCtaId ;  /* 0x00000000000e7919 */ /* 0x000e220000008800 */
[----:B------:R-:W-:-:S03]  /*1680*/  ISETP.GE.AND P2, PT, R4, RZ, PT ;  /* 0x000000ff0400720c */ /* 0x000fc60003f46270 */
[----:B------:R-:W-:Y:S02]  /*1690*/  IMAD.HI.U32 R17, R11, R5, RZ ;  /* 0x000000050b117227 */ /* 0x000fe400078e00ff */
[----:B------:R-:W2:Y:S03]  /*16a0*/  S2R R11, SR_TID.X ;  /* 0x00000000000b7919 */ /* 0x000ea60000002100 */
[----:B------:R-:W-:-:S05]  /*16b0*/  IADD3 R13, PT, PT, -R17, RZ, RZ ;  /* 0x000000ff110d7210 */ /* 0x000fca0007ffe1ff */
[----:B------:R-:W-:-:S05]  /*16c0*/  IMAD R5, R6, R13, R5 ;  /* 0x0000000d06057224 */ /* 0x000fca00078e0205 */
[----:B------:R-:W-:-:S13]  /*16d0*/  ISETP.GT.U32.AND P0, PT, R6, R5, PT ;  /* 0x000000050600720c */ /* 0x000fda0003f04070 */
[----:B------:R-:W-:Y:S02]  /*16e0*/  @!P0 IMAD.IADD R5, R5, 0x1, -R6 ;  /* 0x0000000105058824 */ /* 0x000fe400078e0a06 */
[----:B------:R-:W-:Y:S01]  /*16f0*/  @!P0 VIADD R17, R17, 0x1 ;  /* 0x0000000111118836 */ /* 0x000fe20000000000 */
[----:B------:R-:W-:Y:S02]  /*1700*/  ISETP.NE.AND P0, PT, RZ, UR5, PT ;  /* 0x00000005ff007c0c */ /* 0x000fe4000bf05270 */
[----:B------:R-:W-:Y:S02]  /*1710*/  ISETP.GE.U32.AND P3, PT, R5, R6, PT ;  /* 0x000000060500720c */ /* 0x000fe40003f66070 */
[----:B------:R-:W-:Y:S02]  /*1720*/  MOV R6, 0x400 ;  /* 0x0000040000067802 */ /* 0x000fe40000000f00 */
[----:B--2---:R-:W-:Y:S02]  /*1730*/  ISETP.GT.U32.AND P1, PT, R11, 0xf, PT ;  /* 0x0000000f0b00780c */ /* 0x004fe40003f24070 */
[----:B0-----:R-:W-:-:S02]  /*1740*/  LEA R6, R14, R6, 0x18 ;  /* 0x000000060e067211 */ /* 0x001fc400078ec0ff */
[----:B------:R-:W-:Y:S02]  /*1750*/  SHF.R.U32.HI R14, RZ, 0x2, R11 ;  /* 0x00000002ff0e7819 */ /* 0x000fe4000001160b */
[----:B------:R-:W-:-:S03]  /*1760*/  LOP3.LUT R5, R11, 0x3, RZ, 0xc0, !PT ;  /* 0x000000030b057812 */ /* 0x000fc600078ec0ff */
[----:B------:R-:W-:Y:S02]  /*1770*/  @P3 IADD3 R17, PT, PT, R17, 0x1, RZ ;  /* 0x0000000111113810 */ /* 0x000fe40007ffe0ff */
[--C-:B------:R-:W-:Y:S02]  /*1780*/  IMAD R5, R5, 0x14, R6.reuse ;  /* 0x0000001405057824 */ /* 0x100fe400078e0206 */
[----:B------:R-:W-:Y:S02]  /*1790*/  @!P1 IMAD.SHL.U32 R4, R11, 0x4, RZ ;  /* 0x000000040b049824 */ /* 0x000fe400078e00ff */
[----:B------:R-:W-:Y:S01]  /*17a0*/  @!P2 IMAD.MOV R17, RZ, RZ, -R17 ;  /* 0x000000ffff11a224 */ /* 0x000fe200078e0a11 */
[C---:B-1----:R-:W-:Y:S01]  /*17b0*/  ISETP.GE.AND P2, PT, R14.reuse, UR4, PT ;  /* 0x000000040e007c0c */ /* 0x042fe2000bf46270 */
[----:B------:R-:W-:Y:S01]  /*17c0*/  ULOP3.LUT UR4, UR16, 0x1, URZ, 0xfc, !UPT ;  /* 0x0000000110047892 */ /* 0x000fe2000f8efcff */
[----:B------:R-:W-:Y:S01]  /*17d0*/  @!P0 LOP3.LUT R17, RZ, UR5, RZ, 0x33, !PT ;  /* 0x00000005ff118c12 */ /* 0x000fe2000f8e33ff */
[----:B------:R-:W-:Y:S01]  /*17e0*/  @!P1 IMAD R6, R14, 0x14, R6 ;  /* 0x000000140e069824 */ /* 0x000fe200078e0206 */
[----:B------:R-:W-:-:S02]  /*17f0*/  @!P1 LOP3.LUT R4, R4, 0xc, RZ, 0xc0, !PT ;  /* 0x0000000c04049812 */ /* 0x000fc400078ec0ff */
[----:B------:R-:W-:Y:S01]  /*1800*/  LEA R5, R14, R5, 0x2 ;  /* 0x000000050e057211 */ /* 0x000fe200078e10ff */
[----:B------:R-:W-:Y:S01]  /*1810*/  IMAD R15, R17, UR4, RZ ;  /* 0x00000004110f7c24 */ /* 0x000fe2000f8e02ff */
[----:B------:R-:W-:-:S05]  /*1820*/  @!P1 IADD3 R6, PT, PT, R6, R4, RZ ;  /* 0x0000000406069210 */ /* 0x000fca0007ffe0ff */
[----:B---3--:R-:W-:Y:S05]  /*1830*/  @P2 BRA `(.L_x_441) ;  /* 0x0000000000402947 */ /* 0x008fea0003800000 */
        /* <DEDUP_REMOVED lines=16> */
.L_x_441:
[----:B------:R-:W-:Y:S05]  /*1940*/  BSYNC.RECONVERGENT B0 ;  /* 0x0000000000007941 */ /* 0x000fea0003800200 */
.L_x_440:
[----:B-----5:R1:W-:Y:S01]  /*1950*/  @!P1 STS [R6], R16 ;  /* 0x0000001006009388 */ /* 0x0203e20000000800 */
[----:B------:R-:W2:Y:S01]  /*1960*/  LDC R13, c[0x0][0x3e0] ;  /* 0x0000f800ff0d7b82 */ /* 0x000ea20000000800 */
[----:B------:R-:W-:Y:S01]  /*1970*/  IABS R18, R15 ;  /* 0x0000000f00127213 */ /* 0x000fe20000000000 */
[----:B------:R-:W-:-:S06]  /*1980*/  IMAD.MOV.U32 R28, RZ, RZ, RZ ;  /* 0x000000ffff1c7224 */ /* 0x000fcc00078e00ff */
[----:B------:R-:W-:Y:S01]  /*1990*/  BAR.SYNC.DEFER_BLOCKING 0x0 ;  /* 0x0000000000007b1d */ /* 0x000fe20000010000 */
[----:B------:R-:W-:Y:S02]  /*19a0*/  ISETP.NE.AND P5, PT, R15, RZ, PT ;  /* 0x000000ff0f00720c */ /* 0x000fe40003fa5270 */
[----:B------:R-:W-:-:S03]  /*19b0*/  IADD3 R0, PT, PT, R0, R18, RZ ;  /* 0x0000001200007210 */ /* 0x000fc60007ffe0ff */
[----:B------:R-:W-:Y:S01]  /*19c0*/  BSSY.RECONVERGENT B1, `(.L_x_442) ;  /* 0x0000174000017945 */ /* 0x000fe20003800200 */
[----:B-1----:R-:W-:Y:S01]  /*19d0*/  I2F.RP R6, R18 ;  /* 0x0000001200067306 */ /* 0x002fe20000209400 */
[----:B--2---:R-:W-:Y:S01]  /*19e0*/  IABS R16, R13 ;  /* 0x0000000d00107213 */ /* 0x004fe20000000000 */
[----:B------:R-:W1:Y:S06]  /*19f0*/  @!P1 LDS R25, [R5] ;  /* 0x0000000005199984 */ /* 0x000e6c0000000800 */
[----:B------:R-:W2:Y:S08]  /*1a00*/  I2F.RP R26, R16 ;  /* 0x00000010001a7306 */ /* 0x000eb00000209400 */
[----:B--2---:R-:W2:Y:S02]  /*1a10*/  MUFU.RCP R26, R26 ;  /* 0x0000001a001a7308 */ /* 0x004ea40000001000 */
[----:B--2---:R-:W-:Y:S01]  /*1a20*/  VIADD R26, R26, 0xffffffe ;  /* 0x0ffffffe1a1a7836 */ /* 0x004fe20000000000 */
[----:B-1----:R-:W1:Y:S05]  /*1a30*/  SHFL.BFLY PT, R5, R25, 0x2, 0x1f ;  /* 0x0c401f0019057f89 */ /* 0x002e6a00000e0000 */
[----:B------:R2:W-:Y:S02]  /*1a40*/  F2I.FTZ.U32.TRUNC.NTZ R27, R26 ;  /* 0x0000001a001b7305 */ /* 0x0005e4000021f000 */
[----:B--2---:R-:W-:Y:S01]  /*1a50*/  IMAD.MOV.U32 R26, RZ, RZ, RZ ;  /* 0x000000ffff1a7224 */ /* 0x004fe200078e00ff */
[----:B-1----:R-:W-:-:S05]  /*1a60*/  FMNMX.FTZ R5, R5, R25, !PT ;  /* 0x0000001905057209 */ /* 0x002fca0007810000 */
[----:B------:R-:W1:Y:S02]  /*1a70*/  SHFL.BFLY PT, R4, R5, 0x1, 0x1f ;  /* 0x0c201f0005047f89 */ /* 0x000e6400000e0000 */
[----:B-1----:R-:W-:Y:S02]  /*1a80*/  FMNMX.FTZ R5, R5, R4, !PT ;  /* 0x0000000405057209 */ /* 0x002fe40007810000 */
[----:B------:R-:W1:Y:S02]  /*1a90*/  MUFU.RCP R4, R6 ;  /* 0x0000000600047308 */ /* 0x000e640000001000 */
[----:B------:R-:W-:-:S04]  /*1aa0*/  FSETP.NEU.FTZ.AND P0, PT, R5, -INF , PT ;  /* 0xff8000000500780b */ /* 0x000fc80003f1d000 */
[----:B------:R-:W-:-:S05]  /*1ab0*/  FSEL R5, R5, RZ, P0 ;  /* 0x000000ff05057208 */ /* 0x000fca0000000000 */
[----:B0-----:R-:W-:-:S04]  /*1ac0*/  FADD.FTZ R20, -R5, R25 ;  /* 0x0000001905147221 */ /* 0x001fc80000010100 */
[----:B------:R-:W-:Y:S01]  /*1ad0*/  FMUL.FTZ R20, R20, 1.4426950216293334961 ;  /* 0x3fb8aa3b14147820 */ /* 0x000fe20000410000 */
[----:B-1----:R-:W-:Y:S02]  /*1ae0*/  VIADD R4, R4, 0xffffffe ;  /* 0x0ffffffe04047836 */ /* 0x002fe40000000000 */
[----:B------:R-:W-:-:S03]  /*1af0*/  IMAD.MOV R6, RZ, RZ, -R27 ;  /* 0x000000ffff067224 */ /* 0x000fc600078e0a1b */
[----:B------:R-:W0:Y:S01]  /*1b00*/  MUFU.EX2 R20, R20 ;  /* 0x0000001400147308 */ /* 0x000e220000000800 */
[----:B------:R-:W-:-:S03]  /*1b10*/  IMAD R6, R6, R16, RZ ;  /* 0x0000001006067224 */ /* 0x000fc600078e02ff */
[----:B------:R-:W1:Y:S01]  /*1b20*/  F2I.FTZ.U32.TRUNC.NTZ R29, R4 ;  /* 0x00000004001d7305 */ /* 0x000e62000021f000 */
[----:B------:R-:W-:Y:S01]  /*1b30*/  IMAD.HI.U32 R6, R27, R6, R26 ;  /* 0x000000061b067227 */ /* 0x000fe200078e001a */
[----:B0-----:R-:W0:Y:S03]  /*1b40*/  SHFL.BFLY PT, R19, R20, 0x2, 0x1f ;  /* 0x0c401f0014137f89 */ /* 0x001e2600000e0000 */
[----:B-1----:R-:W-:-:S04]  /*1b50*/  IMAD.MOV R4, RZ, RZ, -R29 ;  /* 0x000000ffff047224 */ /* 0x002fc800078e0a1d */
[----:B------:R-:W-:Y:S01]  /*1b60*/  IMAD.MOV.U32 R21, RZ, RZ, R4 ;  /* 0x000000ffff157224 */ /* 0x000fe200078e0004 */
[----:B------:R-:W-:-:S03]  /*1b70*/  IABS R4, R0 ;  /* 0x0000000000047213 */ /* 0x000fc60000000000 */
[----:B------:R-:W-:Y:S01]  /*1b80*/  IMAD R24, R21, R18, RZ ;  /* 0x0000001215187224 */ /* 0x000fe200078e02ff */
[----:B------:R-:W-:Y:S01]  /*1b90*/  IABS R21, R15 ;  /* 0x0000000f00157213 */ /* 0x000fe20000000000 */
[----:B------:R-:W-:-:S03]  /*1ba0*/  IMAD.HI.U32 R6, R6, R4, RZ ;  /* 0x0000000406067227 */ /* 0x000fc600078e00ff */
[----:B------:R-:W-:Y:S01]  /*1bb0*/  IADD3 R21, PT, PT, RZ, -R21, RZ ;  /* 0x80000015ff157210 */ /* 0x000fe20007ffe0ff */
[----:B------:R-:W-:-:S04]  /*1bc0*/  IMAD.HI.U32 R24, R29, R24, R28 ;  /* 0x000000181d187227 */ /* 0x000fc800078e001c */
[----:B0-----:R-:W-:Y:S02]  /*1bd0*/  FADD.FTZ R19, R20, R19 ;  /* 0x0000001314137221 */ /* 0x001fe40000010000 */
[----:B------:R-:W-:Y:S01]  /*1be0*/  IMAD.HI.U32 R26, R24, R4, RZ ;  /* 0x00000004181a7227 */ /* 0x000fe200078e00ff */
[C---:B------:R-:W-:Y:S02]  /*1bf0*/  LOP3.LUT R20, R0.reuse, R18, RZ, 0x3c, !PT ;  /* 0x0000001200147212 */ /* 0x040fe400078e3cff */
[----:B------:R-:W-:Y:S01]  /*1c00*/  LOP3.LUT R0, R0, R13, RZ, 0x3c, !PT ;  /* 0x0000000d00007212 */ /* 0x000fe200078e3cff */
[----:B------:R-:W-:Y:S01]  /*1c10*/  IMAD R21, R26, R21, R4 ;  /* 0x000000151a157224 */ /* 0x000fe200078e0204 */
[----:B------:R-:W-:Y:S01]  /*1c20*/  ISETP.GE.AND P3, PT, R20, RZ, PT ;  /* 0x000000ff1400720c */ /* 0x000fe20003f66270 */
[----:B------:R-:W-:-:S03]  /*1c30*/  IMAD.MOV R24, RZ, RZ, -R6 ;  /* 0x000000ffff187224 */ /* 0x000fc600078e0a06 */
[----:B------:R-:W-:Y:S01]  /*1c40*/  ISETP.GT.U32.AND P1, PT, R18, R21, PT ;  /* 0x000000151200720c */ /* 0x000fe20003f24070 */
[C---:B------:R-:W-:Y:S02]  /*1c50*/  IMAD R24, R16.reuse, R24, R4 ;  /* 0x0000001810187224 */ /* 0x040fe400078e0204 */
[----:B------:R-:W0:Y:S03]  /*1c60*/  SHFL.BFLY PT, R4, R19, 0x1, 0x1f ;  /* 0x0c201f0013047f89 */ /* 0x000e2600000e0000 */
[----:B------:R-:W-:-:S07]  /*1c70*/  ISETP.GT.U32.AND P0, PT, R16, R24, PT ;  /* 0x000000181000720c */ /* 0x000fce0003f04070 */
[----:B------:R-:W-:Y:S01]  /*1c80*/  @!P1 IMAD.IADD R21, R21, 0x1, -R18 ;  /* 0x0000000115159824 */ /* 0x000fe200078e0a12 */
[----:B------:R-:W-:-:S04]  /*1c90*/  @!P1 IADD3 R26, PT, PT, R26, 0x1, RZ ;  /* 0x000000011a1a9810 */ /* 0x000fc80007ffe0ff */
[----:B------:R-:W-:Y:S01]  /*1ca0*/  ISETP.GE.U32.AND P2, PT, R21, R18, PT ;  /* 0x000000121500720c */ /* 0x000fe20003f46070 */
[----:B------:R-:W-:Y:S02]  /*1cb0*/  @!P0 IMAD.IADD R24, R24, 0x1, -R16 ;  /* 0x0000000118188824 */ /* 0x000fe400078e0a10 */
[----:B------:R-:W-:Y:S01]  /*1cc0*/  @!P0 VIADD R6, R6, 0x1 ;  /* 0x0000000106068836 */ /* 0x000fe20000000000 */
[----:B------:R-:W-:Y:S02]  /*1cd0*/  ISETP.NE.AND P0, PT, R13, RZ, PT ;  /* 0x000000ff0d00720c */ /* 0x000fe40003f05270 */
[----:B------:R-:W-:Y:S01]  /*1ce0*/  ISETP.GE.U32.AND P4, PT, R24, R16, PT ;  /* 0x000000101800720c */ /* 0x000fe20003f86070 */
[----:B------:R-:W-:Y:S02]  /*1cf0*/  IMAD.MOV.U32 R24, RZ, RZ, 0x7f800000 ;  /* 0x7f800000ff187424 */ /* 0x000fe400078e00ff */
[----:B0-----:R-:W-:-:S04]  /*1d00*/  FADD.FTZ R4, R19, R4 ;  /* 0x0000000413047221 */ /* 0x001fc80000010000 */
[----:B------:R-:W-:Y:S01]  /*1d10*/  @P2 VIADD R26, R26, 0x1 ;  /* 0x000000011a1a2836 */ /* 0x000fe20000000000 */
[----:B------:R-:W-:Y:S02]  /*1d20*/  FSETP.NE.FTZ.AND P1, PT, R4, RZ, PT ;  /* 0x000000ff0400720b */ /* 0x000fe40003f35000 */
[----:B------:R-:W-:Y:S02]  /*1d30*/  ISETP.GE.AND P2, PT, R0, RZ, PT ;  /* 0x000000ff0000720c */ /* 0x000fe40003f46270 */
[----:B------:R-:W-:Y:S01]  /*1d40*/  @!P3 IADD3 R26, PT, PT, -R26, RZ, RZ ;  /* 0x000000ff1a1ab210 */ /* 0x000fe20007ffe1ff */
[----:B------:R-:W-:Y:S01]  /*1d50*/  @P4 VIADD R6, R6, 0x1 ;  /* 0x0000000106064836 */ /* 0x000fe20000000000 */
[----:B------:R-:W-:Y:S02]  /*1d60*/  ISETP.NE.AND P3, PT, R17, RZ, PT ;  /* 0x000000ff1100720c */ /* 0x000fe40003f65270 */
[----:B------:R-:W-:Y:S02]  /*1d70*/  @!P5 LOP3.LUT R26, RZ, R18, RZ, 0x33, !PT ;  /* 0x00000012ff1ad212 */ /* 0x000fe400078e33ff */
[----:B------:R-:W-:-:S02]  /*1d80*/  SHF.R.S32.HI R17, RZ, 0x1f, R15 ;  /* 0x0000001fff117819 */ /* 0x000fc4000001140f */
[----:B------:R-:W-:Y:S01]  /*1d90*/  SHF.R.S32.HI R16, RZ, 0x1f, R26 ;  /* 0x0000001fff107819 */ /* 0x000fe2000001141a */
[----:B------:R0:W1:Y:S02]  /*1da0*/  @P1 MUFU.LG2 R0, R4 ;  /* 0x0000000400001308 */ /* 0x0000640000000c00 */
[----:B------:R-:W-:Y:S01]  /*1db0*/  @!P2 IMAD.MOV R6, RZ, RZ, -R6 ;  /* 0x000000ffff06a224 */ /* 0x000fe200078e0a06 */
[----:B------:R-:W-:Y:S02]  /*1dc0*/  @!P0 LOP3.LUT R6, RZ, R13, RZ, 0x33, !PT ;  /* 0x0000000dff068212 */ /* 0x000fe400078e33ff */
[----:B------:R-:W-:Y:S02]  /*1dd0*/  LOP3.LUT P0, RZ, R11, 0x3f3, RZ, 0xc0, !PT ;  /* 0x000003f30bff7812 */ /* 0x000fe4000780c0ff */
[----:B------:R-:W-:-:S04]  /*1de0*/  ISETP.LT.U32.AND P2, PT, R22, R26, PT ;  /* 0x0000001a1600720c */ /* 0x000fc80003f41070 */
[----:B------:R-:W-:Y:S01]  /*1df0*/  ISETP.LT.AND.EX P2, PT, R23, R16, PT, P2 ;  /* 0x000000101700720c */ /* 0x000fe20003f41320 */
[----:B------:R-:W-:-:S03]  /*1e00*/  IMAD R16, R6, UR11, RZ ;  /* 0x0000000b06107c24 */ /* 0x000fc6000f8e02ff */
[----:B------:R-:W-:Y:S02]  /*1e10*/  SEL R6, R22, R26, P2 ;  /* 0x0000001a16067207 */ /* 0x000fe40001000000 */
[----:B0-----:R-:W-:Y:S01]  /*1e20*/  SEL R4, RZ, 0x1, !P3 ;  /* 0x00000001ff047807 */ /* 0x001fe20005800000 */
[----:B-1----:R-:W-:Y:S01]  /*1e30*/  @P1 FFMA.FTZ R24, R0, 0.69314718246459960938, R5 ;  /* 0x3f31721800181823 */ /* 0x002fe20000010005 */
[----:B------:R-:W-:Y:S02]  /*1e40*/  IMAD R5, R15, UR9, RZ ;  /* 0x000000090f057c24 */ /* 0x000fe4000f8e02ff */
[----:B------:R-:W-:-:S05]  /*1e50*/  LOP3.LUT R4, R17, R4, RZ, 0xfc, !PT ;  /* 0x0000000411047212 */ /* 0x000fca00078efcff */
        /* <DEDUP_REMOVED lines=38> */
[----:B------:R-:W-:Y:S01]  /*20c0*/  IMAD.HI.U32 R13, R15, R13, R14 ;  /* 0x0000000d0f0d7227 */ /* 0x000fe200078e000e */
[----:B------:R-:W-:-:S05]  /*20d0*/  LEA.HI R14, R11, UR6, RZ, 0x1e ;  /* 0x000000060b0e7c11 */ /* 0x000fca000f8ff0ff */
        /* <DEDUP_REMOVED lines=9> */
[----:B------:R-:W-:-:S05]  /*2170*/  IADD3 R13, PT, PT, -R28, RZ, RZ ;  /* 0x000000ff1c0d7210 */ /* 0x000fca0007ffe1ff */
[----:B------:R-:W-:Y:S01]  /*2180*/  IMAD R13, R32, R13, R14 ;  /* 0x0000000d200d7224 */ /* 0x000fe200078e020e */
[----:B------:R-:W-:Y:S06]  /*2190*/  BRA `(.L_x_446) ;  /* 0x0000000000287947 */ /* 0x000fec0003800000 */
.L_x_445:
[----:B------:R-:W-:Y:S01]  /*21a0*/  LEA.HI R28, R11, UR6, RZ, 0x1e ;  /* 0x000000060b1c7c11 */ /* 0x000fe2000f8ff0ff */
[----:B------:R-:W-:Y:S01]  /*21b0*/  IMAD.MOV.U32 R21, RZ, RZ, RZ ;  /* 0x000000ffff157224 */ /* 0x000fe200078e00ff */
[----:B------:R-:W-:Y:S02]  /*21c0*/  MOV R20, R32 ;  /* 0x0000002000147202 */ /* 0x000fe40000000f00 */
[----:B------:R-:W-:Y:S01]  /*21d0*/  MOV R18, 0x2200 ;  /* 0x0000220000127802 */ /* 0x000fe20000000f00 */
[----:B------:R-:W-:Y:S02]  /*21e0*/  IMAD.MOV.U32 R22, RZ, RZ, R28 ;  /* 0x000000ffff167224 */ /* 0x000fe400078e001c */
[----:B------:R-:W-:Y:S05]  /*21f0*/  CALL.REL.NOINC `($__internal_12_$__cuda_sm20_div_s64) ;  /* 0x0000001c00547944 */ /* 0x000fea0003c00000 */
[----:B------:R-:W-:Y:S02]  /*2200*/  IADD3 R13, PT, PT, -R14, RZ, RZ ;  /* 0x000000ff0e0d7210 */ /* 0x000fe40007ffe1ff */
[----:B------:R-:W-:-:S03]  /*2210*/  MOV R29, R16 ;  /* 0x00000010001d7202 */ /* 0x000fc60000000f00 */
[----:B------:R-:W-:Y:S01]  /*2220*/  IMAD R13, R32, R13, R28 ;  /* 0x0000000d200d7224 */ /* 0x000fe200078e021c */
[----:B------:R-:W-:-:S07]  /*2230*/  MOV R28, R14 ;  /* 0x0000000e001c7202 */ /* 0x000fce0000000f00 */
.L_x_446:
        /* <DEDUP_REMOVED lines=61> */
.L_x_448:
[----:B------:R-:W-:Y:S01]  /*2610*/  IMAD.MOV.U32 R22, RZ, RZ, R28 ;  /* 0x000000ffff167224 */ /* 0x000fe200078e001c */
[----:B------:R-:W-:Y:S01]  /*2620*/  MOV R21, R29 ;  /* 0x0000001d00157202 */ /* 0x000fe20000000f00 */
[----:B------:R-:W-:Y:S01]  /*2630*/  IMAD.MOV.U32 R20, RZ, RZ, R32 ;  /* 0x000000ffff147224 */ /* 0x000fe200078e0020 */
[----:B------:R-:W-:Y:S02]  /*2640*/  MOV R18, 0x2660 ;  /* 0x0000266000127802 */ /* 0x000fe40000000f00 */
[----:B------:R-:W-:Y:S05]  /*2650*/  CALL.REL.NOINC `($__internal_12_$__cuda_sm20_div_s64) ;  /* 0x00000018003c7944 */ /* 0x000fea0003c00000 */
[----:B------:R-:W-:Y:S02]  /*2660*/  IADD3 R15, PT, PT, -R14, RZ, RZ ;  /* 0x000000ff0e0f7210 */ /* 0x000fe40007ffe1ff */
[----:B------:R-:W-:-:S03]  /*2670*/  MOV R13, R14 ;  /* 0x0000000e000d7202 */ /* 0x000fc60000000f00 */
[----:B------:R-:W-:Y:S02]  /*2680*/  IMAD R28, R15, R32, R28 ;  /* 0x000000200f1c7224 */ /* 0x000fe400078e021c */
.L_x_449:
[----:B------:R-:W-:Y:S05]  /*2690*/  BSYNC.RECONVERGENT B0 ;  /* 0x0000000000007941 */ /* 0x000fea0003800200 */
.L_x_447:
[----:B------:R-:W-:Y:S01]  /*26a0*/  IABS R16, R12 ;  /* 0x0000000c00107213 */ /* 0x000fe20000000000 */
[----:B------:R-:W0:Y:S01]  /*26b0*/  LDC R17, c[0x0][0x3e0] ;  /* 0x0000f800ff117b82 */ /* 0x000e220000000800 */
[----:B------:R-:W-:Y:S01]  /*26c0*/  IABS R14, R7 ;  /* 0x00000007000e7213 */ /* 0x000fe20000000000 */
[----:B------:R-:W-:Y:S01]  /*26d0*/  IMAD.MOV.U32 R22, RZ, RZ, RZ ;  /* 0x000000ffff167224 */ /* 0x000fe200078e00ff */
[----:B------:R-:W1:Y:S01]  /*26e0*/  I2F.U32.RP R19, R16 ;  /* 0x0000001000137306 */ /* 0x000e620000209000 */
[----:B------:R-:W-:Y:S01]  /*26f0*/  IABS R15, R9 ;  /* 0x00000009000f7213 */ /* 0x000fe20000000000 */
[----:B------:R-:W-:Y:S01]  /*2700*/  IMAD.MOV.U32 R34, RZ, RZ, RZ ;  /* 0x000000ffff227224 */ /* 0x000fe200078e00ff */
[----:B------:R-:W-:Y:S01]  /*2710*/  ISETP.NE.AND P5, PT, R12, RZ, PT ;  /* 0x000000ff0c00720c */ /* 0x000fe20003fa5270 */
[----:B------:R-:W2:Y:S01]  /*2720*/  LDCU UR15, c[0x0][0x430] ;  /* 0x00008600ff0f77ac */ /* 0x000ea20008000800 */
[----:B------:R-:W-:-:S03]  /*2730*/  IMAD R10, R10, UR9, RZ ;  /* 0x000000090a0a7c24 */ /* 0x000fc6000f8e02ff */
[----:B------:R-:W3:Y:S01]  /*2740*/  I2F.U32.RP R18, R14 ;  /* 0x0000000e00127306 */ /* 0x000ee20000209000 */
[----:B------:R-:W4:Y:S07]  /*2750*/  LDCU UR4, c[0x0][0x434] ;  /* 0x00008680ff0477ac */ /* 0x000f2e0008000800 */
[----:B-1----:R-:W1:Y:S01]  /*2760*/  MUFU.RCP R19, R19 ;  /* 0x0000001300137308 */ /* 0x002e620000001000 */
[----:B0-----:R-:W-:Y:S01]  /*2770*/  ISETP.LT.U32.AND P0, PT, R17, 0x1, PT ;  /* 0x000000011100780c */ /* 0x001fe20003f01070 */
[----:B--2---:R-:W-:-:S06]  /*2780*/  USEL UR15, UR15, 0x1, UP1 ;  /* 0x000000010f0f7887 */ /* 0x004fcc0008800000 */
[----:B---3--:R-:W0:Y:S01]  /*2790*/  MUFU.RCP R18, R18 ;  /* 0x0000001200127308 */ /* 0x008e220000001000 */
[----:B------:R-:W-:Y:S01]  /*27a0*/  ISETP.LT.AND.EX P0, PT, R0, RZ, PT, P0 ;  /* 0x000000ff0000720c */ /* 0x000fe20003f01300 */
[----:B------:R-:W-:Y:S02]  /*27b0*/  USHF.R.S32.HI UR5, URZ, 0x1f, UR15 ;  /* 0x0000001fff057899 */ /* 0x000fe4000801140f */
[----:B----4-:R-:W-:Y:S01]  /*27c0*/  UIMAD UR4, UR15, UR4, URZ ;  /* 0x000000040f0472a4 */ /* 0x010fe2000f8e02ff */
[----:B------:R-:W-:-:S03]  /*27d0*/  SEL R17, R17, 0x1, P0 ;  /* 0x0000000111117807 */ /* 0x000fc60000000000 */
[----:B------:R-:W-:Y:S01]  /*27e0*/  I2F.U32.RP R32, R15 ;  /* 0x0000000f00207306 */ /* 0x000fe20000209000 */
[----:B-1----:R-:W-:-:S07]  /*27f0*/  VIADD R19, R19, 0xffffffe ;  /* 0x0ffffffe13137836 */ /* 0x002fce0000000000 */
[----:B------:R-:W1:Y:S01]  /*2800*/  F2I.FTZ.U32.TRUNC.NTZ R23, R19 ;  /* 0x0000001300177305 */ /* 0x000e62000021f000 */
[----:B0-----:R-:W-:Y:S01]  /*2810*/  VIADD R20, R18, 0xffffffe ;  /* 0x0ffffffe12147836 */ /* 0x001fe20000000000 */
[----:B------:R-:W-:-:S06]  /*2820*/  IABS R18, R17 ;  /* 0x0000001100127213 */ /* 0x000fcc0000000000 */
[----:B------:R-:W0:Y:S01]  /*2830*/  F2I.FTZ.U32.TRUNC.NTZ R21, R20 ;  /* 0x0000001400157305 */ /* 0x000e22000021f000 */
[----:B-1----:R-:W-:-:S07]  /*2840*/  IMAD.MOV R29, RZ, RZ, -R23 ;  /* 0x000000ffff1d7224 */ /* 0x002fce00078e0a17 */
[----:B------:R-:W1:Y:S01]  /*2850*/  I2F.U32.RP R30, R18 ;  /* 0x00000012001e7306 */ /* 0x000e620000209000 */
[----:B------:R-:W-:Y:S01]  /*2860*/  IABS R19, R6 ;  /* 0x0000000600137213 */ /* 0x000fe20000000000 */
[----:B------:R-:W-:Y:S01]  /*2870*/  IMAD R29, R29, R16, RZ ;  /* 0x000000101d1d7224 */ /* 0x000fe200078e02ff */
[----:B0-----:R-:W-:-:S05]  /*2880*/  IADD3 R27, PT, PT, RZ, -R21, RZ ;  /* 0x80000015ff1b7210 */ /* 0x001fca0007ffe0ff */
[----:B------:R-:W0:Y:S01]  /*2890*/  MUFU.RCP R32, R32 ;  /* 0x0000002000207308 */ /* 0x000e220000001000 */
[----:B------:R-:W-:Y:S02]  /*28a0*/  IMAD.MOV.U32 R20, RZ, RZ, RZ ;  /* 0x000000ffff147224 */ /* 0x000fe400078e00ff */
[----:B------:R-:W-:Y:S01]  /*28b0*/  IMAD.HI.U32 R29, R23, R29, R22 ;  /* 0x0000001d171d7227 */ /* 0x000fe200078e0016 */
[----:B------:R-:W-:Y:S02]  /*28c0*/  IABS R23, R28 ;  /* 0x0000001c00177213 */ /* 0x000fe40000000000 */
[----:B------:R-:W-:Y:S01]  /*28d0*/  IABS R22, R12 ;  /* 0x0000000c00167213 */ /* 0x000fe20000000000 */
[----:B------:R-:W-:Y:S01]  /*28e0*/  IMAD R27, R27, R14, RZ ;  /* 0x0000000e1b1b7224 */ /* 0x000fe200078e02ff */
[----:B-1----:R-:W1:Y:S01]  /*28f0*/  MUFU.RCP R30, R30 ;  /* 0x0000001e001e7308 */ /* 0x002e620000001000 */
[----:B------:R-:W-:Y:S01]  /*2900*/  IMAD.HI.U32 R29, R29, R23, RZ ;  /* 0x000000171d1d7227 */ /* 0x000fe200078e00ff */
[----:B------:R-:W-:-:S03]  /*2910*/  IADD3 R22, PT, PT, RZ, -R22, RZ ;  /* 0x80000016ff167210 */ /* 0x000fc60007ffe0ff */
[----:B------:R-:W-:Y:S01]  /*2920*/  IMAD.HI.U32 R27, R21, R27, R20 ;  /* 0x0000001b151b7227 */ /* 0x000fe200078e0014 */
[----:B------:R-:W-:Y:S02]  /*2930*/  IABS R21, R13 ;  /* 0x0000000d00157213 */ /* 0x000fe40000000000 */
[----:B------:R-:W2:Y:S01]  /*2940*/  I2F.U32.RP R26, R19 ;  /* 0x00000013001a7306 */ /* 0x000ea20000209000 */
[----:B------:R-:W-:Y:S01]  /*2950*/  IABS R20, R7 ;  /* 0x0000000700147213 */ /* 0x000fe20000000000 */
[----:B0-----:R-:W-:Y:S02]  /*2960*/  VIADD R32, R32, 0xffffffe ;  /* 0x0ffffffe20207836 */ /* 0x001fe40000000000 */
[----:B------:R-:W-:-:S04]  /*2970*/  IMAD.HI.U32 R27, R27, R21, RZ ;  /* 0x000000151b1b7227 */ /* 0x000fc800078e00ff */
[----:B------:R-:W0:Y:S01]  /*2980*/  F2I.FTZ.U32.TRUNC.NTZ R33, R32 ;  /* 0x0000002000217305 */ /* 0x000e22000021f000 */
[----:B------:R-:W-:Y:S02]  /*2990*/  IMAD.MOV R20, RZ, RZ, -R20 ;  /* 0x000000ffff147224 */ /* 0x000fe400078e0a14 */
[----:B------:R-:W-:Y:S01]  /*29a0*/  IMAD R22, R29, R22, R23 ;  /* 0x000000161d167224 */ /* 0x000fe200078e0217 */
[----:B------:R-:W-:Y:S01]  /*29b0*/  LOP3.LUT R23, R28, R12, RZ, 0x3c, !PT ;  /* 0x0000000c1c177212 */ /* 0x000fe200078e3cff */
[----:B-1----:R-:W-:Y:S02]  /*29c0*/  VIADD R30, R30, 0xffffffe ;  /* 0x0ffffffe1e1e7836 */ /* 0x002fe40000000000 */
[----:B------:R-:W-:Y:S01]  /*29d0*/  IMAD R20, R27, R20, R21 ;  /* 0x000000141b147224 */ /* 0x000fe200078e0215 */
[----:B--2---:R-:W1:Y:S01]  /*29e0*/  MUFU.RCP R26, R26 ;  /* 0x0000001a001a7308 */ /* 0x004e620000001000 */
[----:B------:R-:W-:Y:S02]  /*29f0*/  ISETP.GT.U32.AND P3, PT, R16, R22, PT ;  /* 0x000000161000720c */ /* 0x000fe40003f64070 */
[----:B------:R-:W-:-:S02]  /*2a00*/  LOP3.LUT R21, R13, R7, RZ, 0x3c, !PT ;  /* 0x000000070d157212 */ /* 0x000fc400078e3cff */
[----:B------:R-:W-:Y:S02]  /*2a10*/  ISETP.GT.U32.AND P1, PT, R14, R20, PT ;  /* 0x000000140e00720c */ /* 0x000fe40003f24070 */
[----:B0-----:R-:W-:Y:S01]  /*2a20*/  IADD3 R0, PT, PT, RZ, -R33, RZ ;  /* 0x80000021ff007210 */ /* 0x001fe20007ffe0ff */
[----:B------:R-:W0:Y:S01]  /*2a30*/  F2I.FTZ.U32.TRUNC.NTZ R31, R30 ;  /* 0x0000001e001f7305 */ /* 0x000e22000021f000 */
[----:B------:R-:W-:Y:S01]  /*2a40*/  IMAD.MOV.U32 R32, RZ, RZ, RZ ;  /* 0x000000ffff207224 */ /* 0x000fe200078e00ff */
[----:B------:R-:W-:Y:S02]  /*2a50*/  ISETP.GE.AND P2, PT, R23, RZ, PT ;  /* 0x000000ff1700720c */ /* 0x000fe40003f46270 */
[----:B------:R-:W-:Y:S01]  /*2a60*/  IMAD R0, R0, R15, RZ ;  /* 0x0000000f00007224 */ /* 0x000fe200078e02ff */
[----:B------:R-:W-:Y:S01]  /*2a70*/  ISETP.GE.AND P0, PT, R21, RZ, PT ;  /* 0x000000ff1500720c */ /* 0x000fe20003f06270 */
[----:B------:R-:W-:Y:S01]  /*2a80*/  @!P3 IMAD.IADD R22, R22, 0x1, -R16 ;  /* 0x000000011616b824 */ /* 0x000fe200078e0a10 */
[----:B------:R-:W-:Y:S01]  /*2a90*/  @!P3 IADD3 R29, PT, PT, R29, 0x1, RZ ;  /* 0x000000011d1db810 */ /* 0x000fe20007ffe0ff */
[----:B------:R-:W-:-:S03]  /*2aa0*/  IMAD.HI.U32 R32, R33, R0, R32 ;  /* 0x0000000021207227 */ /* 0x000fc600078e0020 */
[----:B------:R-:W-:Y:S01]  /*2ab0*/  ISETP.GE.U32.AND P6, PT, R22, R16, PT ;  /* 0x000000101600720c */ /* 0x000fe20003fc6070 */
[----:B-1----:R-:W-:Y:S02]  /*2ac0*/  VIADD R26, R26, 0xffffffe ;  /* 0x0ffffffe1a1a7836 */ /* 0x002fe40000000000 */
[----:B------:R-:W-:Y:S01]  /*2ad0*/  @!P1 IMAD.IADD R20, R20, 0x1, -R14 ;  /* 0x0000000114149824 */ /* 0x000fe200078e0a0e */
[----:B0-----:R-:W-:Y:S01]  /*2ae0*/  IADD3 R0, PT, PT, RZ, -R31, RZ ;  /* 0x8000001fff007210 */ /* 0x001fe20007ffe0ff */
[----:B------:R-:W0:Y:S01]  /*2af0*/  F2I.FTZ.U32.TRUNC.NTZ R35, R26 ;  /* 0x0000001a00237305 */ /* 0x000e22000021f000 */
[----:B------:R-:W-:Y:S02]  /*2b00*/  HFMA2 R30, -RZ, RZ, 0, 0 ;  /* 0x00000000ff1e7431 */ /* 0x000fe400000001ff */
[----:B------:R-:W-:Y:S01]  /*2b10*/  @!P1 VIADD R27, R27, 0x1 ;  /* 0x000000011b1b9836 */ /* 0x000fe20000000000 */
[----:B------:R-:W-:Y:S01]  /*2b20*/  ISETP.GE.U32.AND P4, PT, R20, R14, PT ;  /* 0x0000000e1400720c */ /* 0x000fe20003f86070 */
[----:B------:R-:W-:Y:S01]  /*2b30*/  IMAD R0, R0, R18, RZ ;  /* 0x0000001200007224 */ /* 0x000fe200078e02ff */
[----:B------:R-:W-:-:S02]  /*2b40*/  IABS R14, R17 ;  /* 0x00000011000e7213 */ /* 0x000fc40000000000 */
[----:B------:R-:W-:Y:S01]  /*2b50*/  ISETP.NE.AND P1, PT, R7, RZ, PT ;  /* 0x000000ff0700720c */ /* 0x000fe20003f25270 */
[----:B------:R-:W-:Y:S01]  /*2b60*/  IMAD.HI.U32 R30, R31, R0, R30 ;  /* 0x000000001f1e7227 */ /* 0x000fe200078e001e */
[----:B------:R-:W-:Y:S02]  /*2b70*/  IABS R0, R3 ;  /* 0x0000000300007213 */ /* 0x000fe40000000000 */
[----:B------:R-:W-:Y:S01]  /*2b80*/  IABS R20, R9 ;  /* 0x0000000900147213 */ /* 0x000fe20000000000 */
[----:B------:R-:W-:Y:S02]  /*2b90*/  IMAD.MOV R14, RZ, RZ, -R14 ;  /* 0x000000ffff0e7224 */ /* 0x000fe400078e0a0e */
[----:B------:R-:W-:Y:S02]  /*2ba0*/  IMAD.HI.U32 R30, R30, R0, RZ ;  /* 0x000000001e1e7227 */ /* 0x000fe400078e00ff */
[----:B------:R-:W-:Y:S02]  /*2bb0*/  @P4 IADD3 R27, PT, PT, R27, 0x1, RZ ;  /* 0x000000011b1b4810 */ /* 0x000fe40007ffe0ff */
[----:B------:R-:W-:-:S02]  /*2bc0*/  @P6 VIADD R29, R29, 0x1 ;  /* 0x000000011d1d6836 */ /* 0x000fc40000000000 */
[----:B0-----:R-:W-:Y:S01]  /*2bd0*/  IMAD.MOV R16, RZ, RZ, -R35 ;  /* 0x000000ffff107224 */ /* 0x001fe200078e0a23 */
[----:B------:R-:W-:Y:S01]  /*2be0*/  @!P0 IADD3 R27, PT, PT, -R27, RZ, RZ ;  /* 0x000000ff1b1b8210 */ /* 0x000fe20007ffe1ff */
[----:B------:R-:W-:Y:S01]  /*2bf0*/  IMAD R0, R30, R14, R0 ;  /* 0x0000000e1e007224 */ /* 0x000fe200078e0200 */
[----:B------:R-:W-:Y:S01]  /*2c00*/  @!P1 LOP3.LUT R27, RZ, R7, RZ, 0x33, !PT ;  /* 0x00000007ff1b9212 */ /* 0x000fe200078e33ff */
[----:B------:R-:W-:Y:S01]  /*2c10*/  @!P2 IMAD.MOV R29, RZ, RZ, -R29 ;  /* 0x000000ffff1da224 */ /* 0x000fe200078e0a1d */
[----:B------:R-:W-:Y:S01]  /*2c20*/  @!P5 LOP3.LUT R29, RZ, R12, RZ, 0x33, !PT ;  /* 0x0000000cff1dd212 */ /* 0x000fe200078e33ff */
[----:B------:R-:W-:Y:S01]  /*2c30*/  IMAD R16, R16, R19, RZ ;  /* 0x0000001310107224 */ /* 0x000fe200078e02ff */
[----:B------:R-:W-:Y:S01]  /*2c40*/  ISETP.GT.U32.AND P4, PT, R18, R0, PT ;  /* 0x000000001200720c */ /* 0x000fe20003f84070 */
[----:B------:R-:W-:Y:S01]  /*2c50*/  IMAD.MOV R20, RZ, RZ, -R20 ;  /* 0x000000ffff147224 */ /* 0x000fe200078e0a14 */
[----:B------:R-:W-:Y:S01]  /*2c60*/  IABS R21, R29 ;  /* 0x0000001d00157213 */ /* 0x000fe20000000000 */
[----:B------:R-:W-:Y:S01]  /*2c70*/  IMAD.HI.U32 R34, R35, R16, R34 ;  /* 0x0000001023227227 */ /* 0x000fe200078e0022 */
[----:B------:R-:W-:-:S02]  /*2c80*/  IABS R14, R6 ;  /* 0x00000006000e7213 */ /* 0x000fc40000000000 */
[----:B------:R-:W-:Y:S01]  /*2c90*/  IABS R16, R27 ;  /* 0x0000001b00107213 */ /* 0x000fe20000000000 */
[----:B------:R-:W-:-:S04]  /*2ca0*/  IMAD.HI.U32 R32, R32, R21, RZ ;  /* 0x0000001520207227 */ /* 0x000fc800078e00ff */
[----:B------:R-:W-:Y:S02]  /*2cb0*/  IMAD.MOV R14, RZ, RZ, -R14 ;  /* 0x000000ffff0e7224 */ /* 0x000fe400078e0a0e */
[----:B------:R-:W-:Y:S01]  /*2cc0*/  IMAD.HI.U32 R34, R34, R16, RZ ;  /* 0x0000001022227227 */ /* 0x000fe200078e00ff */
[----:B------:R-:W-:-:S03]  /*2cd0*/  @!P4 IADD3 R0, PT, PT, R0, -R18, RZ ;  /* 0x800000120000c210 */ /* 0x000fc60007ffe0ff */
[----:B------:R-:W-:Y:S01]  /*2ce0*/  IMAD R20, R32, R20, R21 ;  /* 0x0000001420147224 */ /* 0x000fe200078e0215 */
[----:B------:R-:W-:Y:S01]  /*2cf0*/  ISETP.GE.U32.AND P2, PT, R0, R18, PT ;  /* 0x000000120000720c */ /* 0x000fe20003f46070 */
[----:B------:R-:W-:Y:S01]  /*2d00*/  IMAD R14, R34, R14, R16 ;  /* 0x0000000e220e7224 */ /* 0x000fe200078e0210 */
[----:B------:R-:W-:Y:S01]  /*2d10*/  LOP3.LUT R0, R3, R17, RZ, 0x3c, !PT ;  /* 0x0000001103007212 */ /* 0x000fe200078e3cff */
[----:B------:R-:W-:Y:S01]  /*2d20*/  @!P4 VIADD R30, R30, 0x1 ;  /* 0x000000011e1ec836 */ /* 0x000fe20000000000 */
[----:B------:R-:W-:Y:S02]  /*2d30*/  ISETP.GT.U32.AND P3, PT, R15, R20, PT ;  /* 0x000000140f00720c */ /* 0x000fe40003f64070 */
[----:B------:R-:W-:Y:S02]  /*2d40*/  ISETP.GT.U32.AND P1, PT, R19, R14, PT ;  /* 0x0000000e1300720c */ /* 0x000fe40003f24070 */
[----:B------:R-:W-:Y:S01]  /*2d50*/  ISETP.GE.AND P0, PT, R0, RZ, PT ;  /* 0x000000ff0000720c */ /* 0x000fe20003f06270 */
[----:B------:R-:W-:Y:S01]  /*2d60*/  IMAD.MOV R0, RZ, RZ, -R29 ;  /* 0x000000ffff007224 */ /* 0x000fe200078e0a1d */
[----:B------:R-:W-:-:S02]  /*2d70*/  ISETP.NE.AND P4, PT, R17, RZ, PT ;  /* 0x000000ff1100720c */ /* 0x000fc40003f85270 */
[----:B------:R-:W-:Y:S01]  /*2d80*/  LOP3.LUT R16, R29, R9, RZ, 0x3c, !PT ;  /* 0x000000091d107212 */ /* 0x000fe200078e3cff */
[----:B------:R-:W-:Y:S01]  /*2d90*/  IMAD R0, R12, R0, R28 ;  /* 0x000000000c007224 */ /* 0x000fe200078e021c */
[----:B------:R-:W-:Y:S02]  /*2da0*/  @P2 IADD3 R30, PT, PT, R30, 0x1, RZ ;  /* 0x000000011e1e2810 */ /* 0x000fe40007ffe0ff */
[----:B------:R-:W-:Y:S01]  /*2db0*/  LOP3.LUT R12, R27, R6, RZ, 0x3c, !PT ;  /* 0x000000061b0c7212 */ /* 0x000fe200078e3cff */
[----:B------:R-:W-:Y:S01]  /*2dc0*/  @!P3 IMAD.IADD R20, R20, 0x1, -R15 ;  /* 0x000000011414b824 */ /* 0x000fe200078e0a0f */
[----:B------:R-:W-:Y:S01]  /*2dd0*/  ISETP.GE.AND P2, PT, R16, RZ, PT ;  /* 0x000000ff1000720c */ /* 0x000fe20003f46270 */
[----:B------:R-:W-:Y:S02]  /*2de0*/  @!P1 IMAD.IADD R14, R14, 0x1, -R19 ;  /* 0x000000010e0e9824 */ /* 0x000fe400078e0a13 */
[----:B------:R-:W-:Y:S01]  /*2df0*/  @!P0 IADD3 R30, PT, PT, -R30, RZ, RZ ;  /* 0x000000ff1e1e8210 */ /* 0x000fe20007ffe1ff */
[----:B------:R-:W-:Y:S01]  /*2e00*/  @!P3 VIADD R32, R32, 0x1 ;  /* 0x000000012020b836 */ /* 0x000fe20000000000 */
[----:B------:R-:W-:Y:S01]  /*2e10*/  ISETP.GE.U32.AND P6, PT, R20, R15, PT ;  /* 0x0000000f1400720c */ /* 0x000fe20003fc6070 */
[----:B------:R-:W-:Y:S01]  /*2e20*/  @!P1 VIADD R34, R34, 0x1 ;  /* 0x0000000122229836 */ /* 0x000fe20000000000 */
[----:B------:R-:W-:-:S02]  /*2e30*/  ISETP.GE.U32.AND P5, PT, R14, R19, PT ;  /* 0x000000130e00720c */ /* 0x000fc40003fa6070 */
[----:B------:R-:W-:Y:S02]  /*2e40*/  @!P4 LOP3.LUT R30, RZ, R17, RZ, 0x33, !PT ;  /* 0x00000011ff1ec212 */ /* 0x000fe400078e33ff */
[----:B------:R-:W-:Y:S02]  /*2e50*/  ISETP.NE.AND P4, PT, R9, RZ, PT ;  /* 0x000000ff0900720c */ /* 0x000fe40003f85270 */
[----:B------:R-:W-:Y:S01]  /*2e60*/  ISETP.GE.AND P0, PT, R12, RZ, PT ;  /* 0x000000ff0c00720c */ /* 0x000fe20003f06270 */
[----:B------:R-:W-:Y:S01]  /*2e70*/  IMAD.WIDE R14, R30, UR11, RZ ;  /* 0x0000000b1e0e7c25 */ /* 0x000fe2000f8e02ff */
[----:B------:R-:W-:Y:S02]  /*2e80*/  ISETP.NE.AND P3, PT, R6, RZ, PT ;  /* 0x000000ff0600720c */ /* 0x000fe40003f65270 */
[----:B------:R-:W-:Y:S01]  /*2e90*/  IADD3 R30, PT, PT, -R30, RZ, RZ ;  /* 0x000000ff1e1e7210 */ /* 0x000fe20007ffe1ff */
[----:B------:R-:W-:Y:S01]  /*2ea0*/  @P6 VIADD R32, R32, 0x1 ;  /* 0x0000000120206836 */ /* 0x000fe20000000000 */
[----:B------:R-:W-:Y:S01]  /*2eb0*/  IADD3 R12, PT, PT, -R27, RZ, RZ ;  /* 0x000000ff1b0c7210 */ /* 0x000fe20007ffe1ff */
[----:B------:R-:W-:-:S02]  /*2ec0*/  @P5 VIADD R34, R34, 0x1 ;  /* 0x0000000122225836 */ /* 0x000fc40000000000 */
[----:B------:R-:W-:Y:S01]  /*2ed0*/  IMAD.WIDE.U32 R14, R2, UR15, R14 ;  /* 0x0000000f020e7c25 */ /* 0x000fe2000f8e000e */
[----:B------:R-:W-:-:S03]  /*2ee0*/  UIMAD UR15, UR10, UR15, URZ ;  /* 0x0000000f0a0f72a4 */ /* 0x000fc6000f8e02ff */
[----:B------:R-:W-:Y:S01]  /*2ef0*/  @!P2 IMAD.MOV R32, RZ, RZ, -R32 ;  /* 0x000000ffff20a224 */ /* 0x000fe200078e0a20 */
[----:B------:R-:W-:Y:S01]  /*2f00*/  @!P4 LOP3.LUT R32, RZ, R9, RZ, 0x33, !PT ;  /* 0x00000009ff20c212 */ /* 0x000fe200078e33ff */
[----:B------:R-:W-:Y:S01]  /*2f10*/  @!P0 IMAD.MOV R34, RZ, RZ, -R34 ;  /* 0x000000ffff228224 */ /* 0x000fe200078e0a22 */
[----:B------:R-:W-:Y:S01]  /*2f20*/  @!P3 LOP3.LUT R34, RZ, R6, RZ, 0x33, !PT ;  /* 0x00000006ff22b212 */ /* 0x000fe200078e33ff */
[----:B------:R-:W-:Y:S02]  /*2f30*/  IMAD R15, R2, UR5, R15 ;  /* 0x00000005020f7c24 */ /* 0x000fe4000f8e020f */
[----:B------:R-:W-:Y:S01]  /*2f40*/  IMAD R30, R17, R30, R3 ;  /* 0x0000001e111e7224 */ /* 0x000fe200078e0203 */
[----:B------:R-:W-:Y:S01]  /*2f50*/  IADD3 R3, PT, PT, -R32, RZ, RZ ;  /* 0x000000ff20037210 */ /* 0x000fe20007ffe1ff */
[----:B------:R-:W-:Y:S02]  /*2f60*/  IMAD.MOV R2, RZ, RZ, -R34 ;  /* 0x000000ffff027224 */ /* 0x000fe400078e0a22 */
[----:B------:R-:W-:-:S04]  /*2f70*/  IMAD.WIDE R30, R30, UR9, R14 ;  /* 0x000000091e1e7c25 */ /* 0x000fc8000f8e020e */
[----:B------:R-:W-:Y:S01]  /*2f80*/  IMAD.WIDE R14, R0, UR4, RZ ;  /* 0x00000004000e7c25 */ /* 0x000fe2000f8e02ff */
[----:B------:R-:W0:Y:S03]  /*2f90*/  LDCU.64 UR4, c[0x0][0x420] ;  /* 0x00008400ff0477ac */ /* 0x000e260008000a00 */
[----:B------:R-:W-:-:S04]  /*2fa0*/  IMAD.WIDE R32, R32, R8, RZ ;  /* 0x0000000820207225 */ /* 0x000fc800078e02ff */
[----:B------:R-:W-:Y:S01]  /*2fb0*/  IMAD R12, R7, R12, R13 ;  /* 0x0000000c070c7224 */ /* 0x000fe200078e020d */
[----:B------:R-:W-:Y:S01]  /*2fc0*/  IADD3 R0, P1, P0, R32, R30, R14 ;  /* 0x0000001e20007210 */ /* 0x000fe2000783e00e */
[----:B------:R-:W-:Y:S02]  /*2fd0*/  IMAD R3, R9, R3, R29 ;  /* 0x0000000309037224 */ /* 0x000fe400078e021d */
[----:B------:R-:W-:Y:S01]  /*2fe0*/  IMAD R2, R6, R2, R27 ;  /* 0x0000000206027224 */ /* 0x000fe200078e021b */
[----:B------:R-:W-:Y:S01]  /*2ff0*/  IADD3.X R14, PT, PT, R33, R31, R15, P1, P0 ;  /* 0x0000001f210e7210 */ /* 0x000fe20000fe040f */
[----:B------:R-:W-:-:S04]  /*3000*/  IMAD.WIDE R12, R12, UR15, RZ ;  /* 0x0000000f0c0c7c25 */ /* 0x000fc8000f8e02ff */
        /* <DEDUP_REMOVED lines=11> */
.L_x_444:
[----:B------:R-:W0:Y:S01]  /*30c0*/  LDC.64 R2, c[0x0][0x420] ;  /* 0x00010800ff027b82 */ /* 0x000e220000000a00 */
[----:B------:R-:W-:-:S05]  /*30d0*/  IADD3 R14, PT, PT, R14, UR6, RZ ;  /* 0x000000060e0e7c10 */ /* 0x000fca000fffe0ff */
[----:B0-----:R-:W-:-:S05]  /*30e0*/  IMAD.WIDE.U32 R2, R14, 0x4, R2 ;  /* 0x000000040e027825 */ /* 0x001fca00078e0002 */
[----:B------:R1:W-:Y:S02]  /*30f0*/  STG.E desc[UR12][R2.64], R24 ;  /* 0x0000001802007986 */ /* 0x0003e4000c10190c */
.L_x_443:
[----:B------:R-:W-:Y:S05]  /*3100*/  BSYNC.RECONVERGENT B1 ;  /* 0x0000000000017941 */ /* 0x000fea0003800200 */
.L_x_442:
        /* <DEDUP_REMOVED lines=13> */
[----:B-1----:R-:W-:-:S05]  /*31e0*/  LEA R0, R0, R3, 0x18 ;  /* 0x0000000300007211 */ /* 0x002fca00078ec0ff */
[----:B------:R-:W-:Y:S01]  /*31f0*/  IMAD R0, R2, 0x14, R0 ;  /* 0x0000001402007824 */ /* 0x000fe200078e0200 */
[----:B------:R-:W-:-:S04]  /*3200*/  LOP3.LUT R2, R11, 0x3fc, RZ, 0xc0, !PT ;  /* 0x000003fc0b027812 */ /* 0x000fc800078ec0ff */
[----:B------:R-:W-:-:S05]  /*3210*/  IADD3 R0, PT, PT, R0, R2, RZ ;  /* 0x0000000200007210 */ /* 0x000fca0007ffe0ff */
[----:B--2---:R1:W-:Y:S02]  /*3220*/  STS [R0], R4 ;  /* 0x0000000400007388 */ /* 0x0043e40000000800 */
.L_x_451:
[----:B------:R-:W-:Y:S05]  /*3230*/  BSYNC.RECONVERGENT B0 ;  /* 0x0000000000007941 */ /* 0x000fea0003800200 */
.L_x_450:
[----:B------:R-:W-:Y:S01]  /*3240*/  BAR.SYNC.DEFER_BLOCKING 0x0 ;  /* 0x0000000000007b1d */ /* 0x000fe20000010000 */
[----:B------:R-:W-:Y:S01]  /*3250*/  IMAD.SHL.U32 R24, R11, 0x8, RZ ;  /* 0x000000080b187824 */ /* 0x000fe200078e00ff */
[----:B------:R-:W-:Y:S01]  /*3260*/  LOP3.LUT R20, R20, 0x7c, RZ, 0xc0, !PT ;  /* 0x0000007c14147812 */ /* 0x000fe200078ec0ff */
[----:B------:R-:W-:Y:S01]  /*3270*/  UISETP.GE.AND UP0, UPT, UR8, 0x1, UPT ;  /* 0x000000010800788c */ /* 0x000fe2000bf06270 */
[----:B0-----:R-:W-:Y:S01]  /*3280*/  IMAD R9, R22, UR6, RZ ;  /* 0x0000000616097c24 */ /* 0x001fe2000f8e02ff */
[----:B------:R-:W-:Y:S01]  /*3290*/  SHF.R.U32.HI R11, RZ, 0x5, R11 ;  /* 0x00000005ff0b7819 */ /* 0x000fe2000001160b */
[----:B-1----:R-:W-:Y:S01]  /*32a0*/  IMAD.MOV.U32 R0, RZ, RZ, RZ ;  /* 0x000000ffff007224 */ /* 0x002fe200078e00ff */
[----:B------:R-:W-:Y:S02]  /*32b0*/  LOP3.LUT R24, R20, 0x1f00, R24, 0xf8, !PT ;  /* 0x00001f0014187812 */ /* 0x000fe400078ef818 */
[----:B------:R-:W-:Y:S02]  /*32c0*/  CS2R R2, SRZ ;  /* 0x0000000000027805 */ /* 0x000fe4000001ff00 */
        /* <DEDUP_REMOVED lines=36> */
.L_x_454:
[----:B------:R-:W2:Y:S01]  /*3510*/  @!P1 LDG.E.128 R12, desc[UR12][R24.64] ;  /* 0x0000000c180c9981 */ /* 0x000ea2000c1e1d00 */
[C---:B------:R-:W-:Y:S01]  /*3520*/  @!P1 IMAD.WIDE R26, R22.reuse, 0x4, R24 ;  /* 0x00000004161a9825 */ /* 0x040fe200078e0218 */
[----:B------:R-:W-:Y:S02]  /*3530*/  UIADD3 UR11, UPT, UPT, UR11, 0x4, URZ ;  /* 0x000000040b0b7890 */ /* 0x000fe4000fffe0ff */
[----:B------:R-:W2:Y:S02]  /*3540*/  LDS R9, [R10+-0x28] ;  /* 0xffffd8000a097984 */ /* 0x000ea40000000800 */
        /* <DEDUP_REMOVED lines=13> */
[C---:B0-----:R-:W-:Y:S04]  /*3620*/  @!P1 IMAD.WIDE R26, R22.reuse, 0x8, R24 ;  /* 0x00000008161a9825 */ /* 0x041fe800078e0218 */
        /* <DEDUP_REMOVED lines=35> */
.L_x_453:
        /* <DEDUP_REMOVED lines=11> */
.L_x_455:
        /* <DEDUP_REMOVED lines=17> */
.L_x_452:
        /* <DEDUP_REMOVED lines=12> */
[----:B------:R-:W-:Y:S01]  /*3ae0*/  F2FP.F16.F32.PACK_AB R4, R3, R4 ;  /* 0x000000040304723e */ /* 0x000fe200000000ff */
[----:B--2---:R-:W2:Y:S01]  /*3af0*/  MUFU.RCP R18, R18 ;  /* 0x0000001200127308 */ /* 0x004ea20000001000 */
[----:B0-----:R-:W-:Y:S01]  /*3b00*/  IABS R11, R12 ;  /* 0x0000000c000b7213 */ /* 0x001fe20000000000 */
[----:B--2---:R-:W-:-:S06]  /*3b10*/  VIADD R18, R18, 0xffffffe ;  /* 0x0ffffffe12127836 */ /* 0x004fcc0000000000 */
[----:B------:R-:W0:Y:S02]  /*3b20*/  F2I.FTZ.U32.TRUNC.NTZ R19, R18 ;  /* 0x0000001200137305 */ /* 0x000e24000021f000 */
[----:B0-----:R-:W-:Y:S01]  /*3b30*/  IMAD.MOV R9, RZ, RZ, -R19 ;  /* 0x000000ffff097224 */ /* 0x001fe200078e0a13 */
[----:B------:R-:W-:-:S03]  /*3b40*/  MOV R18, RZ ;  /* 0x000000ff00127202 */ /* 0x000fc60000000f00 */
        /* <DEDUP_REMOVED lines=16> */
[----:B0-----:R-:W-:-:S04]  /*3c50*/  IMAD.MOV R10, RZ, RZ, -R19 ;  /* 0x000000ffff0a7224 */ /* 0x001fc800078e0a13 */
        /* <DEDUP_REMOVED lines=9> */
[----:B------:R-:W-:-:S04]  /*3cf0*/  ISETP.GE.AND P1, PT, R15, RZ, PT ;  /* 0x000000ff0f00720c */ /* 0x000fc80003f26270 */
[----:B------:R-:W-:-:S05]  /*3d00*/  IADD3 R10, PT, PT, -R17, RZ, RZ ;  /* 0x000000ff110a7210 */ /* 0x000fca0007ffe1ff */
[----:B------:R-:W-:-:S05]  /*3d10*/  IMAD R9, R11, R10, R9 ;  /* 0x0000000a0b097224 */ /* 0x000fca00078e0209 */
[----:B------:R-:W-:-:S13]  /*3d20*/  ISETP.GT.U32.AND P0, PT, R11, R9, PT ;  /* 0x000000090b00720c */ /* 0x000fda0003f04070 */
[----:B------:R-:W-:Y:S02]  /*3d30*/  @!P0 IMAD.IADD R9, R9, 0x1, -R11 ;  /* 0x0000000109098824 */ /* 0x000fe400078e0a0b */
[----:B------:R-:W-:Y:S01]  /*3d40*/  @!P0 VIADD R17, R17, 0x1 ;  /* 0x0000000111118836 */ /* 0x000fe20000000000 */
[----:B------:R-:W-:Y:S02]  /*3d50*/  ISETP.NE.AND P0, PT, R12, RZ, PT ;  /* 0x000000ff0c00720c */ /* 0x000fe40003f05270 */
[----:B------:R-:W-:Y:S02]  /*3d60*/  ISETP.GE.U32.AND P2, PT, R9, R11, PT ;  /* 0x0000000b0900720c */ /* 0x000fe40003f46070 */
[----:B------:R-:W-:-:S05]  /*3d70*/  SHF.R.S32.HI R9, RZ, 0x1f, R14 ;  /* 0x0000001fff097819 */ /* 0x000fca000001140e */
[----:B-1----:R-:W-:-:S04]  /*3d80*/  IMAD R9, R9, UR4, RZ ;  /* 0x0000000409097c24 */ /* 0x002fc8000f8e02ff */
[C---:B------:R-:W-:Y:S02]  /*3d90*/  IMAD R9, R14.reuse, UR5, R9 ;  /* 0x000000050e097c24 */ /* 0x040fe4000f8e0209 */
[----:B------:R-:W-:Y:S01]  /*3da0*/  @P2 IADD3 R17, PT, PT, R17, 0x1, RZ ;  /* 0x0000000111112810 */ /* 0x000fe20007ffe0ff */
[----:B------:R-:W-:Y:S01]  /*3db0*/  IMAD.WIDE.U32 R14, R14, UR4, RZ ;  /* 0x000000040e0e7c25 */ /* 0x000fe2000f8e00ff */
[----:B------:R-:W0:Y:S03]  /*3dc0*/  LDCU.64 UR4, c[0x0][0x3f0] ;  /* 0x00007e00ff0477ac */ /* 0x000e260008000a00 */
[----:B------:R-:W-:Y:S01]  /*3dd0*/  @!P1 IMAD.MOV R17, RZ, RZ, -R17 ;  /* 0x000000ffff119224 */ /* 0x000fe200078e0a11 */
[----:B------:R-:W-:Y:S02]  /*3de0*/  @!P0 LOP3.LUT R17, RZ, R12, RZ, 0x33, !PT ;  /* 0x0000000cff118212 */ /* 0x000fe400078e33ff */
[----:B------:R-:W-:-:S02]  /*3df0*/  IADD3 R15, PT, PT, R15, R9, RZ ;  /* 0x000000090f0f7210 */ /* 0x000fc40007ffe0ff */
[----:B------:R-:W-:Y:S01]  /*3e00*/  SHF.R.S32.HI R10, RZ, 0x1f, R17 ;  /* 0x0000001fff0a7819 */ /* 0x000fe20000011411 */
[C---:B------:R-:W-:Y:S02]  /*3e10*/  IMAD R12, R17.reuse, R12, R13 ;  /* 0x0000000c110c7224 */ /* 0x040fe400078e020d */
[----:B---3--:R-:W-:-:S04]  /*3e20*/  IMAD.WIDE.U32 R14, R17, UR8, R14 ;  /* 0x00000008110e7c25 */ /* 0x008fc8000f8e000e */
[----:B------:R-:W-:Y:S02]  /*3e30*/  IMAD R10, R10, UR8, RZ ;  /* 0x000000080a0a7c24 */ /* 0x000fe4000f8e02ff */
[----:B------:R-:W-:Y:S02]  /*3e40*/  IMAD.IADD R12, R16, 0x1, -R12 ;  /* 0x00000001100c7824 */ /* 0x000fe400078e0a0c */
[----:B------:R-:W-:-:S03]  /*3e50*/  IMAD R10, R17, UR9, R10 ;  /* 0x00000009110a7c24 */ /* 0x000fc6000f8e020a */
[----:B------:R-:W-:Y:S02]  /*3e60*/  SHF.R.S32.HI R9, RZ, 0x1f, R12 ;  /* 0x0000001fff097819 */ /* 0x000fe4000001140c */
[----:B------:R-:W-:Y:S01]  /*3e70*/  IADD3 R11, PT, PT, R15, R10, RZ ;  /* 0x0000000a0f0b7210 */ /* 0x000fe20007ffe0ff */
[----:B------:R-:W-:Y:S02]  /*3e80*/  IMAD.MOV.U32 R10, RZ, RZ, R14 ;  /* 0x000000ffff0a7224 */ /* 0x000fe400078e000e */
[----:B------:R-:W-:Y:S02]  /*3e90*/  IMAD R9, R9, UR6, RZ ;  /* 0x0000000609097c24 */ /* 0x000fe4000f8e02ff */
[----:B------:R-:W-:-:S04]  /*3ea0*/  IMAD.WIDE.U32 R10, R12, UR6, R10 ;  /* 0x000000060c0a7c25 */ /* 0x000fc8000f8e000a */
[----:B------:R-:W-:Y:S01]  /*3eb0*/  IMAD R9, R12, UR7, R9 ;  /* 0x000000070c097c24 */ /* 0x000fe2000f8e0209 */
[----:B------:R-:W-:-:S04]  /*3ec0*/  IADD3 R20, P0, PT, R20, R10, RZ ;  /* 0x0000000a14147210 */ /* 0x000fc80007f1e0ff */
[----:B------:R-:W-:Y:S02]  /*3ed0*/  IADD3.X R11, PT, PT, R11, R9, RZ, P0, !PT ;  /* 0x000000090b0b7210 */ /* 0x000fe400007fe4ff */
[C---:B0-----:R-:W-:Y:S02]  /*3ee0*/  LEA R10, P0, R20.reuse, UR4, 0x1 ;  /* 0x00000004140a7c11 */ /* 0x041fe4000f8008ff */
[----:B------:R-:W-:Y:S02]  /*3ef0*/  F2FP.F16.F32.PACK_AB R9, R5, R6 ;  /* 0x000000060509723e */ /* 0x000fe400000000ff */
[----:B------:R-:W-:Y:S02]  /*3f00*/  LEA.HI.X R11, R20, UR5, R11, 0x1, P0 ;  /* 0x00000005140b7c11 */ /* 0x000fe400080f0c0b */
[----:B------:R-:W-:-:S03]  /*3f10*/  F2FP.F16.F32.PACK_AB R5, R0, R2 ;  /* 0x000000020005723e */ /* 0x000fc600000000ff */
[----:B------:R-:W-:Y:S04]  /*3f20*/  STG.E.64 desc[UR12][R10.64], R8 ;  /* 0x000000080a007986 */ /* 0x000fe8000c101b0c */
[----:B------:R-:W-:Y:S01]  /*3f30*/  STG.E.64 desc[UR12][R10.64+0x100], R4 ;  /* 0x000100040a007986 */ /* 0x000fe2000c101b0c */
[----:B------:R-:W-:Y:S05]  /*3f40*/  EXIT ;  /* 0x000000000000794d */ /* 0x000fea0003800000 */
        .weak           $__internal_12_$__cuda_sm20_div_s64
        .type           $__internal_12_$__cuda_sm20_div_s64,@function
        .size           $__internal_12_$__cuda_sm20_div_s64,(.L_x_7460 - $__internal_12_$__cuda_sm20_div_s64)
$__internal_12_$__cuda_sm20_div_s64:
        /* <DEDUP_REMOVED lines=71> */
[-C--:B------:R-:W-:Y:S02]  /*43c0*/  IADD3.X R15, PT, PT, RZ, R14.reuse, RZ, P1, !PT ;  /* 0x0000000eff0f7210 */ /* 0x080fe40000ffe4ff */
[----:B------:R-:W-:Y:S02]  /*43d0*/  SEL R13, R13, R17, P0 ;  /* 0x000000110d0d7207 */ /* 0x000fe40000000000 */
[----:B------:R-:W-:Y:S02]  /*43e0*/  SEL R15, R15, R14, P0 ;  /* 0x0000000e0f0f7207 */ /* 0x000fe40000000000 */
[----:B------:R-:W-:Y:S02]  /*43f0*/  LOP3.LUT R16, R19, R21, RZ, 0x3c, !PT ;  /* 0x0000001513107212 */ /* 0x000fe400078e3cff */
[----:B------:R-:W-:-:S02]  /*4400*/  IADD3 R14, P1, PT, RZ, -R13, RZ ;  /* 0x8000000dff0e7210 */ /* 0x000fc40007f3e0ff */
[----:B------:R-:W-:Y:S02]  /*4410*/  ISETP.NE.U32.AND P0, PT, R20, RZ, PT ;  /* 0x000000ff1400720c */ /* 0x000fe40003f05070 */
[----:B------:R-:W-:Y:S01]  /*4420*/  ISETP.GE.AND P2, PT, R16, RZ, PT ;  /* 0x000000ff1000720c */ /* 0x000fe20003f46270 */
[----:B------:R-:W-:Y:S01]  /*4430*/  IMAD.X R16, RZ, RZ, ~R15, P1 ;  /* 0x000000ffff107224 */ /* 0x000fe200008e0e0f */
[----:B------:R-:W-:Y:S01]  /*4440*/  ISETP.NE.AND.EX P0, PT, R19, RZ, PT, P0 ;  /* 0x000000ff1300720c */ /* 0x000fe20003f05300 */
[----:B------:R-:W-:Y:S01]  /*4450*/  IMAD.MOV.U32 R19, RZ, RZ, 0x0 ;  /* 0x00000000ff137424 */ /* 0x000fe200078e00ff */
[----:B------:R-:W-:Y:S02]  /*4460*/  SEL R14, R14, R13, !P2 ;  /* 0x0000000d0e0e7207 */ /* 0x000fe40005000000 */
[----:B------:R-:W-:Y:S02]  /*4470*/  SEL R16, R16, R15, !P2 ;  /* 0x0000000f10107207 */ /* 0x000fe40005000000 */
[----:B------:R-:W-:-:S02]  /*4480*/  SEL R14, R14, 0xffffffff, P0 ;  /* 0xffffffff0e0e7807 */ /* 0x000fc40000000000 */
[----:B------:R-:W-:Y:S01]  /*4490*/  SEL R16, R16, 0xffffffff, P0 ;  /* 0xffffffff10107807 */ /* 0x000fe20000000000 */
[----:B------:R-:W-:Y:S06]  /*44a0*/  RET.REL.NODEC R18 `(_ZN5flash32flash_fwd_splitkv_combine_kernelI23Flash_fwd_kernel_traitsILi256ELi64ELi64ELi4ELb0ELb0EN7cutlass6half_tE19Flash_kernel_traitsILi256ELi64ELi64ELi4ES3_EELi4ELi2ELb1EEEvNS_16Flash_fwd_paramsE) ;  /* 0xffffffb812d47950 */ /* 0x000fec0003c3ffff */
.L_x_456:
        /* <DEDUP_REMOVED lines=13> */
.L_x_7460:


//--------------------- .text._ZN5flash32flash_fwd_splitkv_combine_kernelI23Flash_fwd_kernel_traitsILi256ELi64ELi64ELi4ELb0ELb0EN7cutlass6half_tE19Flash_kernel_traitsILi256ELi64ELi64ELi4ES3_EELi4ELi1ELb1EEEvNS_16Flash_fwd_paramsE --------------------------
	.section	.text._ZN5flash32flash_fwd_splitkv_combine_kernelI23Flash_fwd_kernel_traitsILi256ELi64ELi64ELi4ELb0ELb0EN7cutlass6half_tE19Flash_kernel_traitsILi256ELi64ELi64ELi4ES3_EELi4ELi1ELb1EEEvNS_16Flash_fwd_paramsE,"ax",@progbits
	.align	128
        .global         _ZN5flash32flash_fwd_splitkv_combine_kernelI23Flash_fwd_kernel_traitsILi256ELi64ELi64ELi4ELb0ELb0EN7cutlass6half_tE19Flash_kernel_traitsILi256ELi64ELi64ELi4ES3_EELi4ELi1ELb1EEEvNS_16Flash_fwd_paramsE
        .type           _ZN5flash32flash_fwd_splitkv_combine_kernelI23Flash_fwd_kernel_traitsILi256ELi64ELi64ELi4ELb0ELb0EN7cutlass6half_tE19Flash_kernel_traitsILi256ELi64ELi64ELi4ES3_EELi4ELi1ELb1EEEvNS_16Flash_fwd_paramsE,@function
        .size           _ZN5flash32flash_fwd_splitkv_combine_kernelI23Flash_fwd_kernel_traitsILi256ELi64ELi64ELi4ELb0ELb0EN7cutlass6half_tE19Flash_kernel_traitsILi256ELi64ELi64ELi4ES3_EELi4ELi1ELb1EEEvNS_16Flash_fwd_paramsE,(.L_x_7461 - _ZN5flash32flash_fwd_splitkv_combine_kernelI23Flash_fwd_kernel_traitsILi256ELi64ELi64ELi4ELb0ELb0EN7cutlass6half_tE19Flash_kernel_traitsILi256ELi64ELi64ELi4ES3_EELi4ELi1ELb1EEEvNS_16Flash_fwd_paramsE)
        .other          _ZN5flash32flash_fwd_splitkv_combine_kernelI23Flash_fwd_kernel_traitsILi256ELi64ELi64ELi4ELb0ELb0EN7cutlass6half_tE19Flash_kernel_traitsILi256ELi64ELi64ELi4ES3_EELi4ELi1ELb1EEEvNS_16Flash_fwd_paramsE,@"STO_CUDA_ENTRY STV_DEFAULT"
_ZN5flash32flash_fwd_splitkv_combine_kernelI23Flash_fwd_kernel_traitsILi256ELi64ELi64ELi4ELb0ELb0EN7cutlass6half_tE19Flash_kernel_traitsILi256ELi64ELi64ELi4ES3_EELi4ELi1ELb1EEEvNS_16Flash_fwd_paramsE:
.text._ZN5flash32flash_fwd_splitkv_combine_kernelI23Flash_fwd_kernel_traitsILi256ELi64ELi64ELi4ELb0ELb0EN7cutlass6half_tE19Flash_kernel_traitsILi256ELi64ELi64ELi4ES3_EELi4ELi1ELb1EEEvNS_16Flash_fwd_paramsE:
        /* <DEDUP_REMOVED lines=38> */
.L_x_457:
[----:B------:R-:W-:Y:S01]  /*0260*/  IMAD.U32 R22, RZ, RZ, UR14 ;  /* 0x0000000eff167e24 */ /* 0x000fe2000f8e00ff */
[----:B------:R-:W-:Y:S01]  /*0270*/  MOV R20, UR9 ;  /* 0x0000000900147c02 */ /* 0x000fe20008000f00 */
[----:B------:R-:W-:Y:S01]  /*0280*/  IMAD.U32 R21, RZ, RZ, UR15 ;  /* 0x0000000fff157e24 */ /* 0x000fe2000f8e00ff */
[----:B------:R-:W-:Y:S02]  /*0290*/  MOV R18, UR6 ;  /* 0x0000000600127c02 */ /* 0x000fe40008000f00 */
[----:B------:R-:W-:Y:S02]  /*02a0*/  MOV R16, 0x2c0 ;  /* 0x000002c000107802 */ /* 0x000fe40000000f00 */
[----:B------:R-:W-:Y:S05]  /*02b0*/  CALL.REL.NOINC `($__internal_13_$__cuda_sm20_div_s64) ;  /* 0x0000003c00087944 */ /* 0x000fea0003c00000 */
[----:B------:R-:W-:-:S07]  /*02c0*/  MOV R11, R15 ;  /* 0x0000000f000b7202 */ /* 0x000fce0000000f00 */
.L_x_458:
        /* <DEDUP_REMOVED lines=30> */
.L_x_460:
[----:B------:R-:W-:Y:S01]  /*04b0*/  IMAD.MOV.U32 R22, RZ, RZ, R10 ;  /* 0x000000ffff167224 */ /* 0x000fe200078e000a */
[----:B------:R-:W-:Y:S02]  /*04c0*/  MOV R21, R11 ;  /* 0x0000000b00157202 */ /* 0x000fe40000000f00 */
[----:B------:R-:W-:Y:S02]  /*04d0*/  MOV R16, 0x4f0 ;  /* 0x000004f000107802 */ /* 0x000fe40000000f00 */
[----:B------:R-:W-:Y:S05]  /*04e0*/  CALL.REL.NOINC `($__internal_13_$__cuda_sm20_div_s64) ;  /* 0x00000038007c7944 */ /* 0x000fea0003c00000 */
[----:B------:R-:W-:Y:S02]  /*04f0*/  MOV R24, R10 ;  /* 0x0000000a00187202 */ /* 0x000fe40000000f00 */
[----:B------:R-:W-:Y:S02]  /*0500*/  MOV R25, R15 ;  /* 0x0000000f00197202 */ /* 0x000fe40000000f00 */
.L_x_461:
[----:B------:R-:W-:Y:S05]  /*0510*/  BSYNC.RECONVERGENT B0 ;  /* 0x0000000000007941 */ /* 0x000fea0003800200 */
.L_x_459:
        /* <DEDUP_REMOVED lines=55> */
.L_x_463:
[----:B------:R-:W-:Y:S01]  /*0890*/  IMAD.MOV.U32 R22, RZ, RZ, R20 ;  /* 0x000000ffff167224 */ /* 0x000fe200078e0014 */
[----:B------:R-:W-:Y:S01]  /*08a0*/  MOV R20, R13 ;  /* 0x0000000d00147202 */ /* 0x000fe20000000f00 */
[----:B------:R-:W-:Y:S01]  /*08b0*/  IMAD.MOV.U32 R21, RZ, RZ, R18 ;  /* 0x000000ffff157224 */ /* 0x000fe200078e0012 */
[----:B------:R-:W-:Y:S02]  /*08c0*/  MOV R18, R27 ;  /* 0x0000001b00127202 */ /* 0x000fe40000000f00 */
[----:B------:R-:W-:Y:S02]  /*08d0*/  MOV R16, 0x8f0 ;  /* 0x000008f000107802 */ /* 0x000fe40000000f00 */
[----:B------:R-:W-:Y:S05]  /*08e0*/  CALL.REL.NOINC `($__internal_13_$__cuda_sm20_div_s64) ;  /* 0x00000034007c7944 */ /* 0x000fea0003c00000 */
[----:B------:R-:W-:Y:S02]  /*08f0*/  MOV R11, R15 ;  /* 0x0000000f000b7202 */ /* 0x000fe40000000f00 */
.L_x_464:
[----:B------:R-:W-:Y:S05]  /*0900*/  BSYNC.RECONVERGENT B0 ;  /* 0x0000000000007941 */ /* 0x000fea0003800200 */
.L_x_462:
        /* <DEDUP_REMOVED lines=116> */
.L_x_466:
[----:B------:R-:W-:Y:S01]  /*1050*/  IMAD.MOV.U32 R22, RZ, RZ, R10 ;  /* 0x000000ffff167224 */ /* 0x000fe200078e000a */
[----:B------:R-:W-:Y:S01]  /*1060*/  MOV R20, R8 ;  /* 0x0000000800147202 */ /* 0x000fe20000000f00 */
[----:B------:R-:W-:Y:S01]  /*1070*/  IMAD.MOV.U32 R21, RZ, RZ, R11 ;  /* 0x000000ffff157224 */ /* 0x000fe200078e000b */
[----:B------:R-:W-:Y:S02]  /*1080*/  MOV R18, R0 ;  /* 0x0000000000127202 */ /* 0x000fe40000000f00 */
[----:B------:R-:W-:Y:S02]  /*1090*/  MOV R16, 0x10b0 ;  /* 0x000010b000107802 */ /* 0x000fe40000000f00 */
[----:B------:R-:W-:Y:S05]  /*10a0*/  CALL.REL.NOINC `($__internal_13_$__cuda_sm20_div_s64) ;  /* 0x0000002c008c7944 */ /* 0x000fea0003c00000 */
[----:B------:R-:W-:Y:S02]  /*10b0*/  MOV R34, R10 ;  /* 0x0000000a00227202 */ /* 0x000fe40000000f00 */
[----:B------:R-:W-:Y:S02]  /*10c0*/  MOV R35, R15 ;  /* 0x0000000f00237202 */ /* 0x000fe40000000f00 */
.L_x_467:
[----:B------:R-:W-:Y:S05]  /*10d0*/  BSYNC.RECONVERGENT B0 ;  /* 0x0000000000007941 */ /* 0x000fea0003800200 */
.L_x_465:
        /* <DEDUP_REMOVED lines=58> */
.L_x_469:
[----:B------:R-:W-:Y:S01]  /*1480*/  IMAD.MOV.U32 R22, RZ, RZ, R24 ;  /* 0x000000ffff167224 */ /* 0x000fe200078e0018 */
[----:B------:R-:W-:Y:S01]  /*1490*/  MOV R21, R25 ;  /* 0x0000001900157202 */ /* 0x000fe20000000f00 */
[----:B------:R-:W-:Y:S01]  /*14a0*/  IMAD.MOV.U32 R20, RZ, RZ, R6 ;  /* 0x000000ffff147224 */ /* 0x000fe200078e0006 */
[----:B------:R-:W-:Y:S02]  /*14b0*/  MOV R16, 0x14d0 ;  /* 0x000014d000107802 */ /* 0x000fe40000000f00 */
[----:B------:R-:W-:Y:S05]  /*14c0*/  CALL.REL.NOINC `($__internal_13_$__cuda_sm20_div_s64) ;  /* 0x0000002800847944 */ /* 0x000fea0003c00000 */
[----:B------:R-:W-:Y:S02]  /*14d0*/  MOV R16, R10 ;  /* 0x0000000a00107202 */ /* 0x000fe40000000f00 */
[----:B------:R-:W-:Y:S02]  /*14e0*/  MOV R17, R15 ;  /* 0x0000000f00117202 */ /* 0x000fe40000000f00 */
.L_x_470:
[----:B------:R-:W-:Y:S05]  /*14f0*/  BSYNC.RECONVERGENT B0 ;  /* 0x0000000000007941 */ /* 0x000fea0003800200 */
.L_x_468:
[----:B------:R-:W0:Y:S01]  /*1500*/  LDCU UR5, c[0x0][0x434] ;  /* 0x00008680ff0577ac */ /* 0x000e220008000800 */
[----:B------:R-:W1:Y:S01]  /*1510*/  S2R R11, SR_TID.X ;  /* 0x00000000000b7919 */ /* 0x000e620000002100 */
[----:B------:R-:W-:Y:S01]  /*1520*/  IABS R19, R3 ;  /* 0x0000000300137213 */ /* 0x000fe20000000000 */
[----:B------:R-:W-:Y:S01]  /*1530*/  BSSY.RECONVERGENT B0, `(.L_x_471) ;  /* 0x0000044000007945 */ /* 0x000fe20003800200 */
[----:B------:R-:W2:Y:S01]  /*1540*/  LDCU UR16, c[0x0][0x534] ;  /* 0x0000a680ff1077ac */ /* 0x000ea20008000800 */
[----:B------:R-:W-:Y:S01]  /*1550*/  IMAD.MOV.U32 R21, RZ, RZ, -0x800000 ;  /* 0xff800000ff157424 */ /* 0x000fe200078e00ff */
[----:B------:R-:W-:Y:S01]  /*1560*/  MOV R25, 0xff800000 ;  /* 0xff80000000197802 */ /* 0x000fe20000000f00 */
[----:B------:R-:W3:Y:S01]  /*1570*/  LDCU UR7, c[0x0][0x430] ;  /* 0x00008600ff0777ac */ /* 0x000ee20008000800 */
[----:B------:R-:W-:Y:S01]  /*1580*/  USHF.R.S32.HI UR4, URZ, 0x1f, UR10 ;  /* 0x0000001fff047899 */ /* 0x000fe2000801140a */
[----:B------:R-:W4:Y:S01]  /*1590*/  LDCU.64 UR12, c[0x0][0x358] ;  /* 0x00006b00ff0c77ac */ /* 0x000f220008000a00 */
[----:B0-----:R-:W-:Y:S01]  /*15a0*/  IMAD.U32 R10, RZ, RZ, UR5 ;  /* 0x00000005ff0a7e24 */ /* 0x001fe2000f8e00ff */
[----:B------:R-:W-:Y:S01]  /*15b0*/  LOP3.LUT R3, R3, UR5, RZ, 0x3c, !PT ;  /* 0x0000000503037c12 */ /* 0x000fe2000f8e3cff */
[----:B------:R-:W-:Y:S01]  /*15c0*/  ULOP3.LUT UR4, UR4, 0x1, URZ, 0xfc, !UPT ;  /* 0x0000000104047892 */ /* 0x000fe2000f8efcff */
[----:B------:R-:W-:-:S02]  /*15d0*/  ISETP.NE.AND P0, PT, RZ, UR5, PT ;  /* 0x00000005ff007c0c */ /* 0x000fc4000bf05270 */
[----:B------:R-:W-:Y:S02]  /*15e0*/  IABS R10, R10 ;  /* 0x0000000a000a7213 */ /* 0x000fe40000000000 */
[----:B------:R-:W-:Y:S01]  /*15f0*/  ISETP.GE.AND P2, PT, R3, RZ, PT ;  /* 0x000000ff0300720c */ /* 0x000fe20003f46270 */
[----:B---3--:R-:W-:Y:S01]  /*1600*/  UIMAD UR7, UR5, UR7, URZ ;  /* 0x00000007050772a4 */ /* 0x008fe2000f8e02ff */
[----:B------:R-:W0:Y:S01]  /*1610*/  I2F.RP R5, R10 ;  /* 0x0000000a00057306 */ /* 0x000e220000209400 */
[C---:B-1----:R-:W-:Y:S02]  /*1620*/  ISETP.GT.U32.AND P1, PT, R11.reuse, 0x7, PT ;  /* 0x000000070b00780c */ /* 0x042fe40003f24070 */
[----:B------:R-:W-:Y:S02]  /*1630*/  SHF.R.U32.HI R18, RZ, 0x2, R11 ;  /* 0x00000002ff127819 */ /* 0x000fe4000001160b */
[----:B------:R-:W-:-:S03]  /*1640*/  LOP3.LUT R26, R11, 0x1, RZ, 0xc0, !PT ;  /* 0x000000010b1a7812 */ /* 0x000fc600078ec0ff */
[----:B0-----:R-:W0:Y:S06]  /*1650*/  MUFU.RCP R14, R5 ;  /* 0x00000005000e7308 */ /* 0x001e2c0000001000 */
[----:B------:R-:W-:Y:S02]  /*1660*/  @!P1 MOV R12, 0x400 ;  /* 0x00000400000c9802 */ /* 0x000fe40000000f00 */
[----:B------:R-:W-:Y:S01]  /*1670*/  @!P1 MOV R3, 0x400 ;  /* 0x0000040000039802 */ /* 0x000fe20000000f00 */
[----:B0-----:R-:W-:-:S04]  /*1680*/  VIADD R14, R14, 0xffffffe ;  /* 0x0ffffffe0e0e7836 */ /* 0x001fc80000000000 */
[----:B------:R-:W0:Y:S02]  /*1690*/  F2I.FTZ.U32.TRUNC.NTZ R15, R14 ;  /* 0x0000000e000f7305 */ /* 0x000e24000021f000 */
[----:B0-----:R-:W-:Y:S02]  /*16a0*/  IMAD.MOV R4, RZ, RZ, -R15 ;  /* 0x000000ffff047224 */ /* 0x001fe400078e0a0f */
[----:B------:R-:W-:Y:S02]  /*16b0*/  IMAD.MOV.U32 R14, RZ, RZ, RZ ;  /* 0x000000ffff0e7224 */ /* 0x000fe400078e00ff */
[----:B------:R-:W-:-:S04]  /*16c0*/  IMAD R4, R4, R10, RZ ;  /* 0x0000000a04047224 */ /* 0x000fc800078e02ff */
[----:B------:R-:W-:Y:S02]  /*16d0*/  IMAD.HI.U32 R4, R15, R4, R14 ;  /* 0x000000040f047227 */ /* 0x000fe400078e000e */
[----:B------:R-:W0:Y:S04]  /*16e0*/  @!P1 S2R R15, SR_CgaCtaId ;  /* 0x00000000000f9919 */ /* 0x000e280000008800 */
[----:B------:R-:W-:-:S05]  /*16f0*/  IMAD.HI.U32 R5, R4, R19, RZ ;  /* 0x0000001304057227 */ /* 0x000fca00078e00ff */
[----:B------:R-:W-:-:S05]  /*1700*/  IADD3 R4, PT, PT, -R5, RZ, RZ ;  /* 0x000000ff05047210 */ /* 0x000fca0007ffe1ff */
[C---:B------:R-:W-:Y:S02]  /*1710*/  IMAD R19, R10.reuse, R4, R19 ;  /* 0x000000040a137224 */ /* 0x040fe400078e0213 */
[----:B------:R-:W1:Y:S03]  /*1720*/  @!P1 S2R R4, SR_CgaCtaId ;  /* 0x0000000000049919 */ /* 0x000e660000008800 */
[----:B------:R-:W-:-:S13]  /*1730*/  ISETP.GT.U32.AND P3, PT, R10, R19, PT ;  /* 0x000000130a00720c */ /* 0x000fda0003f64070 */
[----:B------:R-:W-:Y:S01]  /*1740*/  @!P3 IMAD.IADD R19, R19, 0x1, -R10 ;  /* 0x000000011313b824 */ /* 0x000fe200078e0a0a */
[----:B0-----:R-:W-:Y:S01]  /*1750*/  @!P1 LEA R15, R15, R12, 0x18 ;  /* 0x0000000c0f0f9211 */ /* 0x001fe200078ec0ff */
[----:B------:R-:W-:-:S03]  /*1760*/  @!P3 VIADD R5, R5, 0x1 ;  /* 0x000000010505b836 */ /* 0x000fc60000000000 */
[----:B------:R-:W-:Y:S01]  /*1770*/  ISETP.GE.U32.AND P4, PT, R19, R10, PT ;  /* 0x0000000a1300720c */ /* 0x000fe20003f86070 */
[----:B------:R-:W-:Y:S01]  /*1780*/  @!P1 IMAD.SHL.U32 R10, R11, 0x4, RZ ;  /* 0x000000040b0a9824 */ /* 0x000fe200078e00ff */
[----:B------:R-:W0:Y:S01]  /*1790*/  LDC R19, c[0x0][0x3e0] ;  /* 0x0000f800ff137b82 */ /* 0x000e220000000800 */
[----:B------:R-:W-:-:S03]  /*17a0*/  @!P1 IMAD R15, R18, 0x14, R15 ;  /* 0x00000014120f9824 */ /* 0x000fc600078e020f */
[----:B------:R-:W-:Y:S02]  /*17b0*/  @!P1 LOP3.LUT R10, R10, 0xc, RZ, 0xc0, !PT ;  /* 0x0000000c0a0a9812 */ /* 0x000fe400078ec0ff */
[----:B-1----:R-:W-:-:S03]  /*17c0*/  @!P1 LEA R3, R4, R3, 0x18 ;  /* 0x0000000304039211 */ /* 0x002fc600078ec0ff */
[----:B------:R-:W-:Y:S02]  /*17d0*/  @!P1 IMAD.IADD R4, R15, 0x1, R10 ;  /* 0x000000010f049824 */ /* 0x000fe400078e020a */
[----:B------:R-:W-:Y:S02]  /*17e0*/  @P4 IADD3 R5, PT, PT, R5, 0x1, RZ ;  /* 0x0000000105054810 */ /* 0x000fe40007ffe0ff */
[----:B------:R-:W-:Y:S01]  /*17f0*/  SHF.R.U32.HI R10, RZ, 0x1, R11 ;  /* 0x00000001ff0a7819 */ /* 0x000fe2000001160b */
[----:B------:R-:W-:Y:S02]  /*1800*/  @!P1 IMAD R3, R26, 0x14, R3 ;  /* 0x000000141a039824 */ /* 0x000fe400078e0203 */
[----:B------:R-:W-:Y:S01]  /*1810*/  @!P2 IMAD.MOV R5, RZ, RZ, -R5 ;  /* 0x000000ffff05a224 */ /* 0x000fe200078e0a05 */
[----:B--2---:R-:W-:Y:S01]  /*1820*/  ISETP.GE.AND P2, PT, R18, UR16, PT ;  /* 0x0000001012007c0c */ /* 0x004fe2000bf46270 */
[----:B------:R-:W-:Y:S01]  /*1830*/  @!P1 IMAD R14, R10, 0x4, R3 ;  /* 0x000000040a0e9824 */ /* 0x000fe200078e0203 */
[----:B------:R-:W-:-:S05]  /*1840*/  @!P0 LOP3.LUT R5, RZ, UR5, RZ, 0x33, !PT ;  /* 0x00000005ff058c12 */ /* 0x000fca000f8e33ff */
        /* <DEDUP_REMOVED lines=17> */
[----:B------:R1:W5:Y:S04]  /*1960*/  LDG.E R21, desc[UR12][R22.64] ;  /* 0x0000000c16157981 */ /* 0x000368000c1e1900 */
.L_x_472:
[----:B------:R-:W-:Y:S05]  /*1970*/  BSYNC.RECONVERGENT B0 ;  /* 0x0000000000007941 */ /* 0x000fea0003800200 */
.L_x_471:
[----:B-----5:R-:W-:Y:S01]  /*1980*/  @!P1 STS [R4], R21 ;  /* 0x0000001504009388 */ /* 0x020fe20000000800 */
[-C--:B------:R-:W-:Y:S01]  /*1990*/  IABS R15, R12.reuse ;  /* 0x0000000c000f7213 */ /* 0x080fe20000000000 */
[----:B------:R-:W-:Y:S01]  /*19a0*/  BSSY.RECONVERGENT B1, `(.L_x_473) ;  /* 0x000016e000017945 */ /* 0x000fe20003800200 */
[----:B0-----:R-:W-:Y:S01]  /*19b0*/  IABS R3, R19 ;  /* 0x0000001300037213 */ /* 0x001fe20000000000 */
[----:B------:R-:W-:Y:S01]  /*19c0*/  BAR.SYNC.DEFER_BLOCKING 0x0 ;  /* 0x0000000000007b1d */ /* 0x000fe20000010000 */
[----:B------:R-:W-:Y:S01]  /*19d0*/  ISETP.NE.AND P5, PT, R12, RZ, PT ;  /* 0x000000ff0c00720c */ /* 0x000fe20003fa5270 */
[----:B-1----:R-:W-:Y:S01]  /*19e0*/  IMAD.IADD R22, R2, 0x1, R15 ;  /* 0x0000000102167824 */ /* 0x002fe200078e020f */
[----:B------:R-:W-:Y:S01]  /*19f0*/  IABS R2, R12 ;  /* 0x0000000c00027213 */ /* 0x000fe20000000000 */
[----:B------:R-:W-:Y:S02]  /*1a00*/  IMAD.MOV.U32 R24, RZ, RZ, 0x7f800000 ;  /* 0x7f800000ff187424 */ /* 0x000fe400078e00ff */
[----:B------:R-:W0:Y:S02]  /*1a10*/  I2F.RP R18, R15 ;  /* 0x0000000f00127306 */ /* 0x000e240000209400 */
[----:B------:R-:W-:-:S06]  /*1a20*/  IMAD.MOV R2, RZ, RZ, -R2 ;  /* 0x000000ffff027224 */ /* 0x000fcc00078e0a02 */
[----:B------:R-:W1:Y:S08]  /*1a30*/  I2F.RP R20, R3 ;  /* 0x0000000300147306 */ /* 0x000e700000209400 */
[----:B0-----:R-:W0:Y:S01]  /*1a40*/  MUFU.RCP R28, R18 ;  /* 0x00000012001c7308 */ /* 0x001e220000001000 */
[----:B------:R-:W2:Y:S07]  /*1a50*/  @!P1 LDS R25, [R14] ;  /* 0x000000000e199984 */ /* 0x000eae0000000800 */
[----:B-1----:R-:W1:Y:S01]  /*1a60*/  MUFU.RCP R30, R20 ;  /* 0x00000014001e7308 */ /* 0x002e620000001000 */
[----:B0-----:R-:W-:-:S07]  /*1a70*/  VIADD R28, R28, 0xffffffe ;  /* 0x0ffffffe1c1c7836 */ /* 0x001fce0000000000 */
[----:B------:R-:W0:Y:S01]  /*1a80*/  F2I.FTZ.U32.TRUNC.NTZ R29, R28 ;  /* 0x0000001c001d7305 */ /* 0x000e22000021f000 */
[----:B-1----:R-:W-:-:S07]  /*1a90*/  VIADD R30, R30, 0xffffffe ;  /* 0x0ffffffe1e1e7836 */ /* 0x002fce0000000000 */
[----:B------:R-:W1:Y:S01]  /*1aa0*/  F2I.FTZ.U32.TRUNC.NTZ R31, R30 ;  /* 0x0000001e001f7305 */ /* 0x000e62000021f000 */
[----:B0-----:R-:W-:Y:S02]  /*1ab0*/  IMAD.MOV R18, RZ, RZ, -R29 ;  /* 0x000000ffff127224 */ /* 0x001fe400078e0a1d */
[----:B------:R-:W-:Y:S02]  /*1ac0*/  HFMA2 R28, -RZ, RZ, 0, 0 ;  /* 0x00000000ff1c7431 */ /* 0x000fe400000001ff */
[----:B------:R-:W-:Y:S01]  /*1ad0*/  IMAD R18, R18, R15, RZ ;  /* 0x0000000f12127224 */ /* 0x000fe200078e02ff */
[----:B--2---:R-:W0:Y:S01]  /*1ae0*/  SHFL.BFLY PT, R4, R25, 0x1, 0x1f ;  /* 0x0c201f0019047f89 */ /* 0x004e2200000e0000 */
[----:B-1----:R-:W-:Y:S02]  /*1af0*/  IMAD.MOV R14, RZ, RZ, -R31 ;  /* 0x000000ffff0e7224 */ /* 0x002fe400078e0a1f */
[----:B------:R-:W-:Y:S02]  /*1b00*/  IMAD.MOV.U32 R30, RZ, RZ, RZ ;  /* 0x000000ffff1e7224 */ /* 0x000fe400078e00ff */
[----:B------:R-:W-:Y:S01]  /*1b10*/  IMAD R20, R14, R3, RZ ;  /* 0x000000030e147224 */ /* 0x000fe200078e02ff */
[----:B------:R-:W-:Y:S01]  /*1b20*/  IABS R14, R22 ;  /* 0x00000016000e7213 */ /* 0x000fe20000000000 */
[----:B------:R-:W-:-:S04]  /*1b30*/  IMAD.HI.U32 R29, R29, R18, R28 ;  /* 0x000000121d1d7227 */ /* 0x000fc800078e001c */
[----:B------:R-:W-:-:S04]  /*1b40*/  IMAD.HI.U32 R20, R31, R20, R30 ;  /* 0x000000141f147227 */ /* 0x000fc800078e001e */
[----:B------:R-:W-:-:S04]  /*1b50*/  IMAD.HI.U32 R29, R29, R14, RZ ;  /* 0x0000000e1d1d7227 */ /* 0x000fc800078e00ff */
[----:B------:R-:W-:Y:S01]  /*1b60*/  IMAD.HI.U32 R20, R20, R14, RZ ;  /* 0x0000000e14147227 */ /* 0x000fe200078e00ff */
[----:B0-----:R-:W-:-:S03]  /*1b70*/  FMNMX.FTZ R4, R4, R25, !PT ;  /* 0x0000001904047209 */ /* 0x001fc60007810000 */
[----:B------:R-:W-:Y:S02]  /*1b80*/  IMAD R2, R29, R2, R14 ;  /* 0x000000021d027224 */ /* 0x000fe400078e020e */
[----:B------:R-:W-:Y:S01]  /*1b90*/  IMAD.MOV R18, RZ, RZ, -R20 ;  /* 0x000000ffff127224 */ /* 0x000fe200078e0a14 */
[C---:B------:R-:W-:Y:S02]  /*1ba0*/  FSETP.NEU.FTZ.AND P0, PT, R4.reuse, -INF , PT ;  /* 0xff8000000400780b */ /* 0x040fe40003f1d000 */
[----:B------:R-:W-:Y:S01]  /*1bb0*/  ISETP.GT.U32.AND P1, PT, R15, R2, PT ;  /* 0x000000020f00720c */ /* 0x000fe20003f24070 */
[----:B------:R-:W-:Y:S01]  /*1bc0*/  IMAD R18, R3, R18, R14 ;  /* 0x0000001203127224 */ /* 0x000fe200078e020e */
[----:B------:R-:W-:-:S04]  /*1bd0*/  FSEL R4, R4, RZ, P0 ;  /* 0x000000ff04047208 */ /* 0x000fc80000000000 */
[----:B------:R-:W-:Y:S01]  /*1be0*/  ISETP.GT.U32.AND P0, PT, R3, R18, PT ;  /* 0x000000120300720c */ /* 0x000fe20003f04070 */
[----:B------:R-:W-:-:S04]  /*1bf0*/  FADD.FTZ R21, -R4, R25 ;  /* 0x0000001904157221 */ /* 0x000fc80000010100 */
[----:B------:R-:W-:Y:S02]  /*1c00*/  FMUL.FTZ R21, R21, 1.4426950216293334961 ;  /* 0x3fb8aa3b15157820 */ /* 0x000fe40000410000 */
[----:B------:R-:W-:Y:S01]  /*1c10*/  @!P1 IMAD.IADD R2, R2, 0x1, -R15 ;  /* 0x0000000102029824 */ /* 0x000fe200078e0a0f */
[----:B------:R-:W-:-:S03]  /*1c20*/  @!P1 IADD3 R29, PT, PT, R29, 0x1, RZ ;  /* 0x000000011d1d9810 */ /* 0x000fc60007ffe0ff */
[----:B------:R-:W0:Y:S01]  /*1c30*/  MUFU.EX2 R21, R21 ;  /* 0x0000001500157308 */ /* 0x000e220000000800 */
[-C--:B------:R-:W-:Y:S01]  /*1c40*/  ISETP.GE.U32.AND P2, PT, R2, R15.reuse, PT ;  /* 0x0000000f0200720c */ /* 0x080fe20003f46070 */
[----:B------:R-:W-:Y:S01]  /*1c50*/  @!P0 IMAD.IADD R18, R18, 0x1, -R3 ;  /* 0x0000000112128824 */ /* 0x000fe200078e0a03 */
[----:B------:R-:W-:Y:S01]  /*1c60*/  LOP3.LUT R2, R22, R15, RZ, 0x3c, !PT ;  /* 0x0000000f16027212 */ /* 0x000fe200078e3cff */
[----:B------:R-:W-:Y:S01]  /*1c70*/  @!P0 VIADD R20, R20, 0x1 ;  /* 0x0000000114148836 */ /* 0x000fe20000000000 */
[----:B------:R-:W-:Y:S02]  /*1c80*/  LOP3.LUT R22, R22, R19, RZ, 0x3c, !PT ;  /* 0x0000001316167212 */ /* 0x000fe400078e3cff */
[----:B------:R-:W-:Y:S02]  /*1c90*/  ISETP.GE.U32.AND P4, PT, R18, R3, PT ;  /* 0x000000031200720c */ /* 0x000fe40003f86070 */
[----:B------:R-:W-:Y:S02]  /*1ca0*/  ISETP.NE.AND P0, PT, R19, RZ, PT ;  /* 0x000000ff1300720c */ /* 0x000fe40003f05270 */
[----:B------:R-:W-:-:S02]  /*1cb0*/  ISETP.GE.AND P3, PT, R2, RZ, PT ;  /* 0x000000ff0200720c */ /* 0x000fc40003f66270 */
[----:B------:R-:W-:Y:S01]  /*1cc0*/  SHF.R.S32.HI R2, RZ, 0x1f, R12 ;  /* 0x0000001fff027819 */ /* 0x000fe2000001140c */
[----:B0-----:R-:W0:Y:S01]  /*1cd0*/  SHFL.BFLY PT, R14, R21, 0x1, 0x1f ;  /* 0x0c201f00150e7f89 */ /* 0x001e2200000e0000 */
[----:B------:R-:W-:Y:S01]  /*1ce0*/  @P2 VIADD R29, R29, 0x1 ;  /* 0x000000011d1d2836 */ /* 0x000fe20000000000 */
[----:B------:R-:W-:-:S04]  /*1cf0*/  ISETP.GE.AND P2, PT, R22, RZ, PT ;  /* 0x000000ff1600720c */ /* 0x000fc80003f46270 */
[----:B------:R-:W-:-:S04]  /*1d00*/  @P4 VIADD R20, R20, 0x1 ;  /* 0x0000000114144836 */ /* 0x000fc80000000000 */
[----:B------:R-:W-:Y:S02]  /*1d10*/  @!P3 IADD3 R29, PT, PT, -R29, RZ, RZ ;  /* 0x000000ff1d1db210 */ /* 0x000fe40007ffe1ff */
[----:B------:R-:W-:Y:S02]  /*1d20*/  ISETP.NE.AND P3, PT, R5, RZ, PT ;  /* 0x000000ff0500720c */ /* 0x000fe40003f65270 */
[----:B------:R-:W-:Y:S01]  /*1d30*/  @!P5 LOP3.LUT R29, RZ, R15, RZ, 0x33, !PT ;  /* 0x0000000fff1dd212 */ /* 0x000fe200078e33ff */
[----:B------:R-:W-:Y:S01]  /*1d40*/  @!P2 IMAD.MOV R20, RZ, RZ, -R20 ;  /* 0x000000ffff14a224 */ /* 0x000fe200078e0a14 */
[----:B------:R-:W-:Y:S02]  /*1d50*/  @!P0 LOP3.LUT R20, RZ, R19, RZ, 0x33, !PT ;  /* 0x00000013ff148212 */ /* 0x000fe400078e33ff */
[----:B------:R-:W-:Y:S02]  /*1d60*/  LOP3.LUT P0, RZ, R11, 0x3f9, RZ, 0xc0, !PT ;  /* 0x000003f90bff7812 */ /* 0x000fe4000780c0ff */
[----:B------:R-:W-:Y:S01]  /*1d70*/  SEL R3, RZ, 0x1, !P3 ;  /* 0x00000001ff037807 */ /* 0x000fe20005800000 */
[----:B------:R-:W-:Y:S01]  /*1d80*/  IMAD R20, R20, UR8, RZ ;  /* 0x0000000814147c24 */ /* 0x000fe2000f8e02ff */
[----:B------:R-:W-:Y:S01]  /*1d90*/  ISETP.LT.U32.AND P2, PT, R16, R29, PT ;  /* 0x0000001d1000720c */ /* 0x000fe20003f41070 */
[----:B0-----:R-:W-:Y:S01]  /*1da0*/  FADD.FTZ R14, R21, R14 ;  /* 0x0000000e150e7221 */ /* 0x001fe20000010000 */
[----:B------:R-:W-:-:S02]  /*1db0*/  SHF.R.S32.HI R5, RZ, 0x1f, R29 ;  /* 0x0000001fff057819 */ /* 0x000fc4000001141d */
[----:B------:R-:W-:Y:S02]  /*1dc0*/  LOP3.LUT R3, R2, R3, RZ, 0xfc, !PT ;  /* 0x0000000302037212 */ /* 0x000fe400078efcff */
[----:B------:R-:W-:Y:S02]  /*1dd0*/  FSETP.NE.FTZ.AND P1, PT, R14, RZ, PT ;  /* 0x000000ff0e00720b */ /* 0x000fe40003f35000 */
[----:B------:R-:W-:Y:S01]  /*1de0*/  ISETP.LT.AND.EX P2, PT, R17, R5, PT, P2 ;  /* 0x000000051100720c */ /* 0x000fe20003f41320 */
[----:B------:R-:W-:-:S03]  /*1df0*/  IMAD R3, R3, R20, RZ ;  /* 0x0000001403037224 */ /* 0x000fc600078e02ff */
[----:B------:R-:W-:-:S07]  /*1e00*/  SEL R5, R16, R29, P2 ;  /* 0x0000001d10057207 */ /* 0x000fce0001000000 */
[----:B------:R-:W0:Y:S02]  /*1e10*/  @P1 MUFU.LG2 R21, R14 ;  /* 0x0000000e00151308 */ /* 0x000e240000000c00 */
[----:B0-----:R-:W-:Y:S01]  /*1e20*/  @P1 FFMA.FTZ R24, R21, 0.69314718246459960938, R4 ;  /* 0x3f31721815181823 */ /* 0x001fe20000010004 */
[----:B------:R-:W-:Y:S01]  /*1e30*/  IMAD R4, R12, UR7, RZ ;  /* 0x000000070c047c24 */ /* 0x000fe2000f8e02ff */
        /* <DEDUP_REMOVED lines=52> */
.L_x_476:
[----:B------:R-:W-:Y:S01]  /*2180*/  LEA.HI R2, R11, UR11, RZ, 0x1f ;  /* 0x0000000b0b027c11 */ /* 0x000fe2000f8ff8ff */
[----:B------:R-:W-:Y:S01]  /*2190*/  IMAD.MOV.U32 R21, RZ, RZ, RZ ;  /* 0x000000ffff157224 */ /* 0x000fe200078e00ff */
[----:B------:R-:W-:Y:S02]  /*21a0*/  MOV R20, R30 ;  /* 0x0000001e00147202 */ /* 0x000fe40000000f00 */
[----:B------:R-:W-:Y:S01]  /*21b0*/  MOV R16, 0x21e0 ;  /* 0x000021e000107802 */ /* 0x000fe20000000f00 */
[----:B------:R-:W-:Y:S02]  /*21c0*/  IMAD.MOV.U32 R22, RZ, RZ, R2 ;  /* 0x000000ffff167224 */ /* 0x000fe400078e0002 */
[----:B------:R-:W-:Y:S05]  /*21d0*/  CALL.REL.NOINC `($__internal_13_$__cuda_sm20_div_s64) ;  /* 0x0000001c00407944 */ /* 0x000fea0003c00000 */
[----:B------:R-:W-:Y:S02]  /*21e0*/  IADD3 R17, PT, PT, -R10, RZ, RZ ;  /* 0x000000ff0a117210 */ /* 0x000fe40007ffe1ff */
[----:B------:R-:W-:-:S03]  /*21f0*/  MOV R31, R15 ;  /* 0x0000000f001f7202 */ /* 0x000fc60000000f00 */
[----:B------:R-:W-:Y:S01]  /*2200*/  IMAD R12, R30, R17, R2 ;  /* 0x000000111e0c7224 */ /* 0x000fe200078e0202 */
[----:B------:R-:W-:-:S07]  /*2210*/  MOV R30, R10 ;  /* 0x0000000a001e7202 */ /* 0x000fce0000000f00 */
.L_x_477:
        /* <DEDUP_REMOVED lines=59> */
.L_x_479:
[----:B------:R-:W-:Y:S01]  /*25d0*/  IMAD.MOV.U32 R22, RZ, RZ, R30 ;  /* 0x000000ffff167224 */ /* 0x000fe200078e001e */
[----:B------:R-:W-:Y:S01]  /*25e0*/  MOV R21, R31 ;  /* 0x0000001f00157202 */ /* 0x000fe20000000f00 */
[----:B------:R-:W-:Y:S01]  /*25f0*/  IMAD.MOV.U32 R20, RZ, RZ, R36 ;  /* 0x000000ffff147224 */ /* 0x000fe200078e0024 */
[----:B------:R-:W-:Y:S02]  /*2600*/  MOV R16, 0x2620 ;  /* 0x0000262000107802 */ /* 0x000fe40000000f00 */
[----:B------:R-:W-:Y:S05]  /*2610*/  CALL.REL.NOINC `($__internal_13_$__cuda_sm20_div_s64) ;  /* 0x0000001800307944 */ /* 0x000fea0003c00000 */
[----:B------:R-:W-:-:S05]  /*2620*/  IADD3 R15, PT, PT, -R10, RZ, RZ ;  /* 0x000000ff0a0f7210 */ /* 0x000fca0007ffe1ff */
[----:B------:R-:W-:Y:S02]  /*2630*/  IMAD R30, R15, R36, R30 ;  /* 0x000000240f1e7224 */ /* 0x000fe400078e021e */
.L_x_480:
[----:B------:R-:W-:Y:S05]  /*2640*/  BSYNC.RECONVERGENT B0 ;  /* 0x0000000000007941 */ /* 0x000fea0003800200 */
.L_x_478:
        /* <DEDUP_REMOVED lines=159> */
.L_x_475:
[----:B------:R-:W0:Y:S01]  /*3040*/  LDC.64 R2, c[0x0][0x420] ;  /* 0x00010800ff027b82 */ /* 0x000e220000000a00 */
[----:B------:R-:W-:-:S05]  /*3050*/  IADD3 R10, PT, PT, R10, UR11, RZ ;  /* 0x0000000b0a0a7c10 */ /* 0x000fca000fffe0ff */
[----:B0-----:R-:W-:-:S05]  /*3060*/  IMAD.WIDE.U32 R2, R10, 0x4, R2 ;  /* 0x000000040a027825 */ /* 0x001fca00078e0002 */
[----:B------:R1:W-:Y:S02]  /*3070*/  STG.E desc[UR12][R2.64], R24 ;  /* 0x0000001802007986 */ /* 0x0003e4000c10190c */
.L_x_474:
[----:B------:R-:W-:Y:S05]  /*3080*/  BSYNC.RECONVERGENT B1 ;  /* 0x0000000000017941 */ /* 0x000fea0003800200 */
.L_x_473:
        /* <DEDUP_REMOVED lines=19> */
.L_x_482:
[----:B------:R-:W-:Y:S05]  /*31c0*/  BSYNC.RECONVERGENT B0 ;  /* 0x0000000000007941 */ /* 0x000fea0003800200 */
.L_x_481:
        /* <DEDUP_REMOVED lines=45> */
.L_x_485:
        /* <DEDUP_REMOVED lines=53> */
.L_x_484:
        /* <DEDUP_REMOVED lines=11> */
.L_x_486:
        /* <DEDUP_REMOVED lines=17> */
.L_x_483:
        /* <DEDUP_REMOVED lines=83> */
        .weak           $__internal_13_$__cuda_sm20_div_s64
        .type           $__internal_13_$__cuda_sm20_div_s64,@function
        .size           $__internal_13_$__cuda_sm20_div_s64,(.L_x_7461 - $__internal_13_$__cuda_sm20_div_s64)
$__internal_13_$__cuda_sm20_div_s64:
        /* <DEDUP_REMOVED lines=85> */
[----:B------:R-:W-:Y:S06]  /*4430*/  RET.REL.NODEC R16 `(_ZN5flash32flash_fwd_splitkv_combine_kernelI23Flash_fwd_kernel_traitsILi256ELi64ELi64ELi4ELb0ELb0EN7cutlass6half_tE19Flash_kernel_traitsILi256ELi64ELi64ELi4ES3_EELi4ELi1ELb1EEEvNS_16Flash_fwd_paramsE) ;  /* 0xffffffb810f07950 */ /* 0x000fec0003c3ffff */
.L_x_487:
        /* <DEDUP_REMOVED lines=12> */
.L_x_7461:


//--------------------- .text._ZN5flash24flash_fwd_splitkv_kernelI23Flash_fwd_kernel_traitsILi256ELi64ELi64ELi4ELb0ELb0EN7cutlass6half_tE19Flash_kernel_traitsILi256ELi64ELi64ELi4ES3_EELb0ELb0ELb0ELb0ELb0ELb0ELb0ELb0EEEvNS_16Flash_fwd_paramsE --------------------------
	.section	.text._ZN5flash24flash_fwd_splitkv_kernelI23Flash_fwd_kernel_traitsILi256ELi64ELi64ELi4ELb0ELb0EN7cutlass6half_tE19Flash_kernel_traitsILi256ELi64ELi64ELi4ES3_EELb0ELb0ELb0ELb0ELb0ELb0ELb0ELb0EEEvNS_16Flash_fwd_paramsE,"ax",@progbits
	.align	128
        .global         _ZN5flash24flash_fwd_splitkv_kernelI23Flash_fwd_kernel_traitsILi256ELi64ELi64ELi4ELb0ELb0EN7cutlass6half_tE19Flash_kernel_traitsILi256ELi64ELi64ELi4ES3_EELb0ELb0ELb0ELb0ELb0ELb0ELb0ELb0EEEvNS_16Flash_fwd_paramsE
        .type           _ZN5flash24flash_fwd_splitkv_kernelI23Flash_fwd_kernel_traitsILi256ELi64ELi64ELi4ELb0ELb0EN7cutlass6half_tE19Flash_kernel_traitsILi256ELi64ELi64ELi4ES3_EELb0ELb0ELb0ELb0ELb0ELb0ELb0ELb0EEEvNS_16Flash_fwd_paramsE,@function
        .size           _ZN5flash24flash_fwd_splitkv_kernelI23Flash_fwd_kernel_traitsILi256ELi64ELi64ELi4ELb0ELb0EN7cutlass6half_tE19Flash_kernel_traitsILi256ELi64ELi64ELi4ES3_EELb0ELb0ELb0ELb0ELb0ELb0ELb0ELb0EEEvNS_16Flash_fwd_paramsE,(.L_x_7476 - _ZN5flash24flash_fwd_splitkv_kernelI23Flash_fwd_kernel_traitsILi256ELi64ELi64ELi4ELb0ELb0EN7cutlass6half_tE19Flash_kernel_traitsILi256ELi64ELi64ELi4ES3_EELb0ELb0ELb0ELb0ELb0ELb0ELb0ELb0EEEvNS_16Flash_fwd_paramsE)
        .other          _ZN5flash24flash_fwd_splitkv_kernelI23Flash_fwd_kernel_traitsILi256ELi64ELi64ELi4ELb0ELb0EN7cutlass6half_tE19Flash_kernel_traitsILi256ELi64ELi64ELi4ES3_EELb0ELb0ELb0ELb0ELb0ELb0ELb0ELb0EEEvNS_16Flash_fwd_paramsE,@"STO_CUDA_ENTRY STV_DEFAULT"
_ZN5flash24flash_fwd_splitkv_kernelI23Flash_fwd_kernel_traitsILi256ELi64ELi64ELi4ELb0ELb0EN7cutlass6half_tE19Flash_kernel_traitsILi256ELi64ELi64ELi4ES3_EELb0ELb0ELb0ELb0ELb0ELb0ELb0ELb0EEEvNS_16Flash_fwd_paramsE:
.text._ZN5flash24flash_fwd_splitkv_kernelI23Flash_fwd_kernel_traitsILi256ELi64ELi64ELi4ELb0ELb0EN7cutlass6half_tE19Flash_kernel_traitsILi256ELi64ELi64ELi4ES3_EELb0ELb0ELb0ELb0ELb0ELb0ELb0ELb0EEEvNS_16Flash_fwd_paramsE:
[----:B------:R-:W-:Y:S01]  /*0000*/  LDC R1, c[0x0][0x37c] ;  /* 0x0000df00ff017b82 */ /* 0x000fe20000000800 */
[----:B------:R-:W1:Y:S07]  /*0010*/  LDCU.64 UR8, c[0x0][0x460] ;  /* 0x00008c00ff0877ac */ /* 0x000e6e0008000a00 */
[----:B------:R-:W2:Y:S01]  /*0020*/  S2UR UR14, SR_CTAID.Y ;  /* 0x00000000000e79c3 */ /* 0x000ea20000002600 */
[----:B------:R-:W3:Y:S01]  /*0030*/  LDCU.64 UR10, c[0x0][0x470] ;  /* 0x00008e00ff0a77ac */ /* 0x000ee20008000a00 */
[----:B------:R-:W2:Y:S01]  /*0040*/  LDCU.64 UR16, c[0x0][0x460] ;  /* 0x00008c00ff1077ac */ /* 0x000ea20008000a00 */
[----:B------:R-:W4:Y:S01]  /*0050*/  LDCU.U8 UR12, c[0x0][0x532] ;  /* 0x0000a640ff0c77ac */ /* 0x000f220008000000 */
[----:B------:R-:W4:Y:S01]  /*0060*/  LDCU.64 UR6, c[0x0][0x468] ;  /* 0x00008d00ff0677ac */ /* 0x000f220008000a00 */
[----:B-1----:R-:W-:Y:S01]  /*0070*/  ISETP.NE.U32.AND P4, PT, RZ, UR8, PT ;  /* 0x00000008ff007c0c */ /* 0x002fe2000bf85070 */
[----:B------:R-:W-:Y:S01]  /*0080*/  UISETP.NE.U32.AND UP4, UPT, UR8, URZ, UPT ;  /* 0x000000ff0800728c */ /* 0x000fe2000bf85070 */
[----:B------:R-:W1:Y:S02]  /*0090*/  LDCU.64 UR4, c[0x0][0x478] ;  /* 0x00008f00ff0477ac */ /* 0x000e640008000a00 */
[----:B------:R-:W-:Y:S01]  /*00a0*/  ISETP.NE.AND.EX P4, PT, RZ, UR9, PT, P4 ;  /* 0x00000009ff007c0c */ /* 0x000fe2000bf85340 */
[----:B---3--:R-:W-:-:S02]  /*00b0*/  UISETP.NE.U32.AND UP3, UPT, UR10, URZ, UPT ;  /* 0x000000ff0a00728c */ /* 0x008fc4000bf65070 */
[----:B------:R-:W-:Y:S01]  /*00c0*/  UISETP.NE.AND.EX UP4, UPT, UR9, URZ, UPT, UP4 ;  /* 0x000000ff0900728c */ /* 0x000fe2000bf85340 */
[----:B------:R-:W3:Y:S01]  /*00d0*/  LDCU.64 UR20, c[0x0][0x358] ;  /* 0x00006b00ff1477ac */ /* 0x000ee20008000a00 */
[----:B------:R-:W-:-:S04]  /*00e0*/  UISETP.NE.AND.EX UP3, UPT, UR11, URZ, UPT, UP3 ;  /* 0x000000ff0b00728c */ /* 0x000fc8000bf65330 */
[----:B------:R-:W-:Y:S01]  /*00f0*/  PLOP3.LUT P2, PT, PT, PT, UP4, 0x80, 0x8 ;  /* 0x000000000008781c */ /* 0x000fe20003f4f048 */
[----:B--2---:R-:W-:Y:S02]  /*0100*/  UIMAD.WIDE.U32 UR16, UR14, 0x4, UR16 ;  /* 0x000000040e1078a5 */ /* 0x004fe4000f8e0010 */
[----:B------:R-:W-:Y:S02]  /*0110*/  USHF.L.U32 UR9, UR14, 0x2, URZ ;  /* 0x000000020e097899 */ /* 0x000fe400080006ff */
[----:B----4-:R-:W-:Y:S02]  /*0120*/  UISETP.NE.AND UP5, UPT, UR12, URZ, UPT ;  /* 0x000000ff0c00728c */ /* 0x010fe4000bfa5270 */
[----:B------:R-:W-:Y:S01]  /*0130*/  UISETP.EQ.U32.AND UP2, UPT, UR6, URZ, UPT ;  /* 0x000000ff0600728c */ /* 0x000fe2000bf42070 */
[----:B------:R-:W-:Y:S01]  /*0140*/  IMAD.U32 R6, RZ, RZ, UR16 ;  /* 0x00000010ff067e24 */ /* 0x000fe2000f8e00ff */
[----:B------:R-:W-:Y:S01]  /*0150*/  USHF.R.U32.HI UR8, URZ, 0x1e, UR14 ;  /* 0x0000001eff087899 */ /* 0x000fe2000801160e */
[----:B------:R-:W-:Y:S01]  /*0160*/  IMAD.U32 R7, RZ, RZ, UR17 ;  /* 0x00000011ff077e24 */ /* 0x000fe2000f8e00ff */
[----:B------:R-:W-:-:S02]  /*0170*/  @UP3 UIADD3 UR12, UP1, UPT, UR9, UR10, URZ ;  /* 0x0000000a090c3290 */ /* 0x000fc4000ff3e0ff */
[----:B------:R-:W-:Y:S02]  /*0180*/  UISETP.EQ.OR.EX UP2, UPT, UR7, URZ, !UP5, UP2 ;  /* 0x000000ff0700728c */ /* 0x000fe4000ef42720 */
[----:B-1----:R-:W-:Y:S01]  /*0190*/  UISETP.NE.U32.AND UP0, UPT, UR4, URZ, UPT ;  /* 0x000000ff0400728c */ /* 0x002fe2000bf05070 */
[----:B---3--:R-:W2:Y:S01]  /*01a0*/  @P4 LDG.E R5, desc[UR20][R6.64] ;  /* 0x0000001406054981 */ /* 0x008ea2000c1e1900 */
[----:B------:R-:W-:Y:S02]  /*01b0*/  @UP3 UIADD3.X UR13, UPT, UPT, UR8, UR11, URZ, UP1, !UPT ;  /* 0x0000000b080d3290 */ /* 0x000fe40008ffe4ff */
[----:B------:R-:W-:Y:S01]  /*01c0*/  UIADD3 UR10, UP1, UPT, UR9, UR6, URZ ;  /* 0x00000006090a7290 */ /* 0x000fe2000ff3e0ff */
[----:B------:R1:W3:Y:S01]  /*01d0*/  @P2 LDG.E R2, desc[UR20][R6.64+0x4] ;  /* 0x0000041406022981 */ /* 0x0002e2000c1e1900 */
[----:B------:R-:W-:Y:S01]  /*01e0*/  UISETP.NE.AND.EX UP0, UPT, UR5, URZ, UPT, UP0 ;  /* 0x000000ff0500728c */ /* 0x000fe2000bf05300 */
[----:B------:R-:W-:Y:S01]  /*01f0*/  PLOP3.LUT P3, PT, PT, PT, UP2, 0x80, 0x8 ;  /* 0x000000000008781c */ /* 0x000fe20003f6f028 */
[----:B------:R-:W-:Y:S01]  /*0200*/  UIADD3.X UR11, UPT, UPT, UR8, UR7, URZ, UP1, !UPT ;  /* 0x00000007080b7290 */ /* 0x000fe20008ffe4ff */
[----:B------:R-:W-:Y:S01]  /*0210*/  PLOP3.LUT P1, PT, PT, PT, UP3, 0x80, 0x8 ;  /* 0x000000000008781c */ /* 0x000fe20003f2f038 */
[----:B------:R-:W-:-:S02]  /*0220*/  IMAD.U32 R10, RZ, RZ, UR12 ;  /* 0x0000000cff0a7e24 */ /* 0x000fc4000f8e00ff */
[----:B------:R-:W-:Y:S01]  /*0230*/  PLOP3.LUT P0, PT, PT, PT, UP0, 0x80, 0x8 ;  /* 0x000000000008781c */ /* 0x000fe20003f0f008 */
[----:B------:R-:W-:-:S04]  /*0240*/  IMAD.U32 R11, RZ, RZ, UR13 ;  /* 0x0000000dff0b7e24 */ /* 0x000fc8000f8e00ff */
[----:B------:R-:W-:-:S04]  /*0250*/  @UP0 UIADD3 UR4, UP1, UPT, UR9, UR4, URZ ;  /* 0x0000000409040290 */ /* 0x000fc8000ff3e0ff */
[----:B------:R-:W-:Y:S01]  /*0260*/  @UP0 UIADD3.X UR5, UPT, UPT, UR8, UR5, URZ, UP1, !UPT ;  /* 0x0000000508050290 */ /* 0x000fe20008ffe4ff */
[----:B------:R-:W4:Y:S01]  /*0270*/  @P1 LDG.E R3, desc[UR20][R10.64] ;  /* 0x000000140a031981 */ /* 0x000f22000c1e1900 */
[----:B-1----:R-:W-:Y:S02]  /*0280*/  IMAD.U32 R6, RZ, RZ, UR10 ;  /* 0x0000000aff067e24 */ /* 0x002fe4000f8e00ff */
[----:B------:R-:W-:-:S05]  /*0290*/  IMAD.U32 R7, RZ, RZ, UR11 ;  /* 0x0000000bff077e24 */ /* 0x000fca000f8e00ff */
[----:B------:R-:W4:Y:S01]  /*02a0*/  @!P3 LDG.E R4, desc[UR20][R6.64] ;  /* 0x000000140604b981 */ /* 0x000f22000c1e1900 */
[----:B------:R-:W-:Y:S02]  /*02b0*/  IMAD.U32 R8, RZ, RZ, UR4 ;  /* 0x00000004ff087e24 */ /* 0x000fe4000f8e00ff */
[----:B------:R-:W-:-:S05]  /*02c0*/  IMAD.U32 R9, RZ, RZ, UR5 ;  /* 0x00000005ff097e24 */ /* 0x000fca000f8e00ff */
[----:B------:R1:W5:Y:S01]  /*02d0*/  @P0 LDG.E R0, desc[UR20][R8.64] ;  /* 0x0000001408000981 */ /* 0x000362000c1e1900 */
[----:B------:R-:W1:Y:S01]  /*02e0*/  S2UR UR23, SR_CTAID.X ;  /* 0x00000000001779c3 */ /* 0x000e620000002500 */
[----:B------:R-:W3:Y:S01]  /*02f0*/  @!UP4 LDCU UR25, c[0x0][0x434] ;  /* 0x00008680ff19c7ac */ /* 0x000ee20008000800 */
[----:B------:R-:W-:Y:S01]  /*0300*/  UMOV UR19, 0xffffffff ;  /* 0xffffffff00137882 */ /* 0x000fe20000000000 */
[----:B------:R-:W-:Y:S01]  /*0310*/  UISETP.NE.U32.AND UP1, UPT, UR6, URZ, UPT ;  /* 0x000000ff0600728c */ /* 0x000fe2000bf25070 */
[----:B------:R-:W-:Y:S01]  /*0320*/  UMOV UR17, 0xffffffff ;  /* 0xffffffff00117882 */ /* 0x000fe20000000000 */
[----:B------:R-:W1:Y:S02]  /*0330*/  @!UP0 LDCU UR6, c[0x0][0x43c] ;  /* 0x00008780ff0687ac */ /* 0x000e640008000800 */
[----:B------:R-:W-:-:S03]  /*0340*/  UISETP.NE.AND.EX UP1, UPT, UR7, URZ, UPT, UP1 ;  /* 0x000000ff0700728c */ /* 0x000fc6000bf25310 */
[----:B------:R-:W-:Y:S01]  /*0350*/  UMOV UR7, URZ ;  /* 0x000000ff00077c82 */ /* 0x000fe20008000000 */
[----:B-1----:R-:W-:-:S07]  /*0360*/  USHF.L.U32 UR23, UR23, 0x6, URZ ;  /* 0x0000000617177899 */ /* 0x002fce00080006ff */
[----:B------:R-:W1:Y:S01]  /*0370*/  @!UP1 LDCU UR10, c[0x0][0x438] ;  /* 0x00008700ff0a97ac */ /* 0x000e620008000800 */
[----:B--2---:R-:W-:Y:S02]  /*0380*/  @P4 R2UR UR19, R5 ;  /* 0x00000000051342ca */ /* 0x004fe400000e0000 */
[----:B---3--:R-:W-:-:S13]  /*0390*/  @P2 R2UR UR4, R2 ;  /* 0x00000000020422ca */ /* 0x008fda00000e0000 */
[----:B------:R-:W-:Y:S01]  /*03a0*/  @UP4 UIADD3 UR25, UPT, UPT, UR4, -UR19, URZ ;  /* 0x8000001304194290 */ /* 0x000fe2000fffe0ff */
[----:B------:R-:W2:Y:S01]  /*03b0*/  @!UP0 LDCU.64 UR4, c[0x0][0x488] ;  /* 0x00009100ff0487ac */ /* 0x000ea20008000a00 */
[----:B----4-:R-:W-:Y:S02]  /*03c0*/  @P1 R2UR UR7, R3 ;  /* 0x00000000030712ca */ /* 0x010fe400000e0000 */
[----:B------:R-:W-:-:S06]  /*03d0*/  UISETP.GT.AND UP2, UPT, UR25, UR23, UPT ;  /* 0x000000171900728c */ /* 0x000fcc000bf44270 */
[----:B------:R-:W-:Y:S02]  /*03e0*/  PLOP3.LUT P1, PT, PT, PT, UP2, 0x80, 0x8 ;  /* 0x000000000008781c */ /* 0x000fe40003f2f028 */
[----:B------:R-:W-:Y:S01]  /*03f0*/  @!P3 R2UR UR17, R4 ;  /* 0x000000000411b2ca */ /* 0x000fe200000e0000 */
[----:B-12---:R-:W-:-:S14]  /*0400*/  BRA.U !UP1, `(.L_x_488) ;  /* 0x0000000109187547 */ /* 0x006fdc000b800000 */
[----:B------:R-:W-:-:S13]  /*0410*/  PLOP3.LUT P2, PT, PT, PT, UP5, 0x80, 0x8 ;  /* 0x000000000008781c */ /* 0x000fda0003f4f058 */
[----:B------:R-:W2:Y:S04]  /*0420*/  @P2 LDG.E R2, desc[UR20][R6.64+0x4] ;  /* 0x0000041406022981 */ /* 0x000ea8000c1e1900 */
[----:B------:R-:W3:Y:S01]  /*0430*/  @!P2 LDG.E R3, desc[UR20][R6.64] ;  /* 0x000000140603a981 */ /* 0x000ee2000c1e1900 */
[----:B--2---:R-:W-:-:S13]  /*0440*/  @P2 R2UR UR10, R2 ;  /* 0x00000000020a22ca */ /* 0x004fda00000e0000 */
[----:B------:R-:W-:-:S07]  /*0450*/  @UP5 UIADD3 UR10, UPT, UPT, UR10, -UR17, URZ ;  /* 0x800000110a0a5290 */ /* 0x000fce000fffe0ff */
[----:B---3--:R-:W-:Y:S02]  /*0460*/  @!P2 R2UR UR10, R3 ;  /* 0x00000000030aa2ca */ /* 0x008fe400000e0000 */
.L_x_488:
[----:B-----5:R-:W-:Y:S01]  /*0470*/  @P0 R2UR UR22, R0 ;  /* 0x00000000001602ca */ /* 0x020fe200000e0000 */
[----:B------:R-:W-:Y:S01]  /*0480*/  @!UP0 UISETP.NE.U32.AND UP1, UPT, UR4, URZ, UPT ;  /* 0x000000ff0400828c */ /* 0x000fe2000bf25070 */
[----:B------:R-:W-:-:S13]  /*0490*/  @!P1 EXIT ;  /* 0x000000000000994d */ /* 0x000fda0003800000 */
[----:B------:R-:W1:Y:S01]  /*04a0*/  LDCU UR4, c[0x0][0x438] ;  /* 0x00008700ff0477ac */ /* 0x000e620008000800 */
[----:B------:R-:W2:Y:S01]  /*04b0*/  S2R R219, SR_TID.X ;  /* 0x0000000000db7919 */ /* 0x000ea20000002100 */
[----:B------:R-:W3:Y:S01]  /*04c0*/  S2UR UR24, SR_CTAID.Z ;  /* 0x00000000001879c3 */ /* 0x000ee20000002700 */
[----:B------:R-:W-:Y:S02]  /*04d0*/  @!UP0 UISETP.NE.AND.EX UP1, UPT, UR5, URZ, UPT, UP1 ;  /* 0x000000ff0500828c */ /* 0x000fe4000bf25310 */
[----:B------:R-:W-:Y:S02]  /*04e0*/  @UP0 UIADD3 UR22, UPT, UPT, UR22, -UR7, URZ ;  /* 0x8000000716160290 */ /* 0x000fe4000fffe0ff */
[----:B------:R-:W-:-:S04]  /*04f0*/  @!UP0 USEL UR6, UR6, URZ, UP1 ;  /* 0x000000ff06068287 */ /* 0x000fc80008800000 */
[----:B------:R-:W-:-:S04]  /*0500*/  @!UP0 UIADD3 UR22, UPT, UPT, UR6, UR10, -UR7 ;  /* 0x0000000a06168290 */ /* 0x000fc8000fffe807 */
[----:B------:R-:W-:Y:S02]  /*0510*/  UIADD3 UR5, UPT, UPT, UR22, 0x3f, URZ ;  /* 0x0000003f16057890 */ /* 0x000fe4000fffe0ff */
[----:B-1----:R-:W-:Y:S02]  /*0520*/  UIADD3 UR10, UPT, UPT, UR4, 0x3f, URZ ;  /* 0x0000003f040a7890 */ /* 0x002fe4000fffe0ff */
[----:B------:R-:W-:Y:S02]  /*0530*/  USHF.R.S32.HI UR4, URZ, 0x1f, UR5 ;  /* 0x0000001fff047899 */ /* 0x000fe40008011405 */
[----:B------:R-:W-:Y:S02]  /*0540*/  USHF.R.S32.HI UR6, URZ, 0x1f, UR10 ;  /* 0x0000001fff067899 */ /* 0x000fe4000801140a */
[----:B------:R-:W-:Y:S02]  /*0550*/  ULEA.HI UR4, UR4, UR5, URZ, 0x6 ;  /* 0x0000000504047291 */ /* 0x000fe4000f8f30ff */
[----:B------:R-:W-:-:S02]  /*0560*/  ULEA.HI UR6, UR6, UR10, URZ, 0x6 ;  /* 0x0000000a06067291 */ /* 0x000fc4000f8f30ff */
[----:B------:R-:W-:Y:S02]  /*0570*/  USHF.R.S32.HI UR4, URZ, 0x6, UR4 ;  /* 0x00000006ff047899 */ /* 0x000fe40008011404 */
[----:B------:R-:W-:-:S04]  /*0580*/  USHF.R.S32.HI UR6, URZ, 0x6, UR6 ;  /* 0x00000006ff067899 */ /* 0x000fc80008011406 */
[----:B------:R-:W-:-:S04]  /*0590*/  UISETP.LT.AND UP0, UPT, UR6, UR4, UPT ;  /* 0x000000040600728c */ /* 0x000fc8000bf01270 */
[----:B------:R-:W-:-:S03]  /*05a0*/  USEL UR18, UR6, UR4, UP0 ;  /* 0x0000000406127287 */ /* 0x000fc60008000000 */
[----:B------:R-:W-:Y:S01]  /*05b0*/  UMOV UR6, UR14 ;  /* 0x0000000e00067c82 */ /* 0x000fe20008000000 */
[----:B------:R-:W-:-:S09]  /*05c0*/  UISETP.GT.AND UP0, UPT, UR18, URZ, UPT ;  /* 0x000000ff1200728c */ /* 0x000fd2000bf04270 */
[----:B--23--:R-:W-:Y:S05]  /*05d0*/  BRA.U UP0, `(.L_x_489) ;  /* 0x0000000900447547 */ /* 0x00cfea000b800000 */
[----:B------:R-:W-:Y:S01]  /*05e0*/  UISETP.NE.AND UP0, UPT, UR19, -0x1, UPT ;  /* 0xffffffff1300788c */ /* 0x000fe2000bf05270 */
[----:B------:R-:W-:Y:S01]  /*05f0*/  IMAD.SHL.U32 R2, R219, 0x8, RZ ;  /* 0x00000008db027824 */ /* 0x000fe200078e00ff */
[----:B------:R-:W1:Y:S01]  /*0600*/  LDCU.64 UR8, c[0x0][0x408] ;  /* 0x00008100ff0877ac */ /* 0x000e620008000a00 */
[----:B------:R-:W-:Y:S01]  /*0610*/  IMAD.MOV.U32 R3, RZ, RZ, RZ ;  /* 0x000000ffff037224 */ /* 0x000fe200078e00ff */
[----:B------:R-:W-:Y:S01]  /*0620*/  SHF.R.U32.HI R219, RZ, 0x3, R219 ;  /* 0x00000003ffdb7819 */ /* 0x000fe200000116db */
[----:B------:R-:W-:Y:S01]  /*0630*/  BSSY.RECONVERGENT B0, `(.L_x_490) ;  /* 0x0000031000007945 */ /* 0x000fe20003800200 */
[----:B------:R-:W2:Y:S01]  /*0640*/  LDCU.64 UR4, c[0x0][0x410] ;  /* 0x00008200ff0477ac */ /* 0x000ea20008000a00 */
[----:B------:R-:W-:Y:S02]  /*0650*/  LOP3.LUT R2, R2, 0x38, RZ, 0xc0, !PT ;  /* 0x0000003802027812 */ /* 0x000fe400078ec0ff */
[C---:B------:R-:W-:Y:S01]  /*0660*/  VIADD R7, R219.reuse, 0x10 ;  /* 0x00000010db077836 */ /* 0x040fe20000000000 */
[----:B------:R-:W3:Y:S01]  /*0670*/  LDCU UR7, c[0x0][0x3e0] ;  /* 0x00007c00ff0777ac */ /* 0x000ee20008000800 */
[----:B------:R-:W-:-:S02]  /*0680*/  IADD3 R6, PT, PT, R219, 0x20, RZ ;  /* 0x00000020db067810 */ /* 0x000fc40007ffe0ff */
[C---:B------:R-:W-:Y:S01]  /*0690*/  LOP3.LUT R10, R2.reuse, 0x40, RZ, 0xfc, !PT ;  /* 0x00000040020a7812 */ /* 0x040fe200078efcff */
[----:B------:R-:W4:Y:S01]  /*06a0*/  @!UP0 LDCU.64 UR10, c[0x0][0x400] ;  /* 0x00008000ff0a87ac */ /* 0x000f220008000a00 */
[C---:B------:R-:W-:Y:S02]  /*06b0*/  LOP3.LUT R9, R2.reuse, 0x80, RZ, 0xfc, !PT ;  /* 0x0000008002097812 */ /* 0x040fe400078efcff */
[----:B------:R-:W-:Y:S01]  /*06c0*/  LOP3.LUT R8, R2, 0xc0, RZ, 0xfc, !PT ;  /* 0x000000c002087812 */ /* 0x000fe200078efcff */
[----:B------:R-:W-:Y:S01]  /*06d0*/  UIADD3 UR25, UPT, UPT, -UR23, UR25, URZ ;  /* 0x0000001917197290 */ /* 0x000fe2000fffe1ff */
[----:B-1----:R-:W-:Y:S01]  /*06e0*/  IMAD.U32 R5, RZ, RZ, UR8 ;  /* 0x00000008ff057e24 */ /* 0x002fe2000f8e00ff */
[----:B------:R-:W-:-:S03]  /*06f0*/  MOV R0, UR9 ;  /* 0x0000000900007c02 */ /* 0x000fc60008000f00 */
[----:B------:R-:W-:Y:S01]  /*0700*/  IMAD.WIDE.U32 R4, R5, UR23, R2 ;  /* 0x0000001705047c25 */ /* 0x000fe2000f8e0002 */
[----:B------:R-:W-:Y:S02]  /*0710*/  ISETP.GE.AND P1, PT, R219, UR25, PT ;  /* 0x00000019db007c0c */ /* 0x000fe4000bf26270 */
[----:B------:R-:W-:Y:S01]  /*0720*/  ISETP.GE.AND P6, PT, R6, UR25, PT ;  /* 0x0000001906007c0c */ /* 0x000fe2000bfc6270 */
[----:B------:R-:W-:Y:S01]  /*0730*/  IMAD R0, R0, UR23, R5 ;  /* 0x0000001700007c24 */ /* 0x000fe2000f8e0205 */
[----:B---3--:R-:W-:Y:S01]  /*0740*/  UIMAD UR7, UR6, UR7, UR24 ;  /* 0x00000007060772a4 */ /* 0x008fe2000f8e0218 */
[----:B--2---:R-:W-:Y:S01]  /*0750*/  IMAD.U32 R12, RZ, RZ, UR4 ;  /* 0x00000004ff0c7e24 */ /* 0x004fe2000f8e00ff */
[----:B----4-:R-:W-:Y:S01]  /*0760*/  @!UP0 UIMAD.WIDE.U32 UR12, UR14, UR10, URZ ;  /* 0x0000000a0e0c82a5 */ /* 0x010fe2000f8e00ff */
[----:B------:R-:W-:Y:S01]  /*0770*/  IMAD.U32 R17, RZ, RZ, UR5 ;  /* 0x00000005ff117e24 */ /* 0x000fe2000f8e00ff */
[----:B------:R-:W1:Y:S02]  /*0780*/  LDCU UR10, c[0x0][0x434] ;  /* 0x00008680ff0a77ac */ /* 0x000e640008000800 */
[----:B------:R-:W-:-:S02]  /*0790*/  @!UP0 UIMAD UR11, UR14, UR11, UR13 ;  /* 0x0000000b0e0b82a4 */ /* 0x000fc4000f8e020d */
[----:B------:R-:W-:-:S04]  /*07a0*/  @UP0 UIMAD.WIDE.U32 UR14, UR19, UR8, URZ ;  /* 0x00000008130e02a5 */ /* 0x000fc8000f8e00ff */
[----:B------:R-:W-:-:S03]  /*07b0*/  @UP0 UIMAD UR11, UR19, UR9, UR15 ;  /* 0x00000009130b02a4 */ /* 0x000fc6000f8e020f */
[----:B------:R-:W-:Y:S02]  /*07c0*/  @UP0 UMOV UR12, UR14 ;  /* 0x0000000e000c0c82 */ /* 0x000fe40008000000 */
[----:B------:R-:W-:Y:S01]  /*07d0*/  IADD3 R4, P0, PT, R4, UR12, RZ ;  /* 0x0000000c04047c10 */ /* 0x000fe2000ff1e0ff */
[----:B-1----:R-:W-:-:S03]  /*07e0*/  UIMAD UR23, UR7, UR10, UR23 ;  /* 0x0000000a071772a4 */ /* 0x002fc6000f8e0217 */
[----:B------:R-:W-:Y:S02]  /*07f0*/  IADD3.X R5, PT, PT, R0, UR11, RZ, P0, !PT ;  /* 0x0000000b00057c10 */ /* 0x000fe400087fe4ff */
[----:B------:R-:W-:Y:S01]  /*0800*/  ISETP.GE.AND P0, PT, R7, UR25, PT ;  /* 0x0000001907007c0c */ /* 0x000fe2000bf06270 */
[----:B------:R-:W-:Y:S01]  /*0810*/  IMAD.WIDE.U32 R12, R12, UR24, R4 ;  /* 0x000000180c0c7c25 */ /* 0x000fe2000f8e0004 */
[----:B------:R-:W-:-:S03]  /*0820*/  IADD3 R4, PT, PT, R219, 0x30, RZ ;  /* 0x00000030db047810 */ /* 0x000fc60007ffe0ff */
[----:B------:R-:W-:Y:S01]  /*0830*/  IMAD R17, R17, UR24, R13 ;  /* 0x0000001811117c24 */ /* 0x000fe2000f8e020d */
[----:B------:R-:W-:Y:S07]  /*0840*/  @P1 BRA `(.L_x_491) ;  /* 0x00000000003c1947 */ /* 0x000fee0003800000 */
[----:B------:R-:W1:Y:S01]  /*0850*/  LDCU UR6, c[0x0][0x440] ;  /* 0x00008800ff0677ac */ /* 0x000e620008000800 */
[----:B------:R-:W-:Y:S01]  /*0860*/  IMAD.MOV.U32 R16, RZ, RZ, R12 ;  /* 0x000000ffff107224 */ /* 0x000fe200078e000c */
[----:B------:R-:W2:Y:S03]  /*0870*/  LDCU.64 UR4, c[0x0][0x3f0] ;  /* 0x00007e00ff0477ac */ /* 0x000ea60008000a00 */
[----:B------:R-:W-:-:S04]  /*0880*/  IMAD.WIDE.U32 R18, R219, UR8, R16 ;  /* 0x00000008db127c25 */ /* 0x000fc8000f8e0010 */
[----:B------:R-:W-:Y:S01]  /*0890*/  IMAD R0, R219, UR9, R19 ;  /* 0x00000009db007c24 */ /* 0x000fe2000f8e0213 */
[----:B-1----:R-:W-:Y:S02]  /*08a0*/  ISETP.GE.AND P5, PT, R2, UR6, PT ;  /* 0x0000000602007c0c */ /* 0x002fe4000bfa6270 */
[----:B------:R-:W-:Y:S02]  /*08b0*/  ISETP.GE.AND P4, PT, R10, UR6, PT ;  /* 0x000000060a007c0c */ /* 0x000fe4000bf86270 */
[----:B------:R-:W-:Y:S02]  /*08c0*/  ISETP.GE.AND P3, PT, R9, UR6, PT ;  /* 0x0000000609007c0c */ /* 0x000fe4000bf66270 */
[----:B------:R-:W-:Y:S02]  /*08d0*/  ISETP.GE.AND P2, PT, R8, UR6, PT ;  /* 0x0000000608007c0c */ /* 0x000fe4000bf46270 */
[----:B--2---:R-:W-:-:S04]  /*08e0*/  LEA R14, P1, R18, UR4, 0x1 ;  /* 0x00000004120e7c11 */ /* 0x004fc8000f8208ff */
[----:B------:R-:W-:-:S05]  /*08f0*/  LEA.HI.X R15, R18, UR5, R0, 0x1, P1 ;  /* 0x00000005120f7c11 */ /* 0x000fca00088f0c00 */
[----:B------:R1:W-:Y:S04]  /*0900*/  @!P5 STG.E.128 desc[UR20][R14.64], RZ ;  /* 0x000000ff0e00d986 */ /* 0x0003e8000c101d14 */
[----:B------:R1:W-:Y:S04]  /*0910*/  @!P4 STG.E.128 desc[UR20][R14.64+0x80], RZ ;  /* 0x000080ff0e00c986 */ /* 0x0003e8000c101d14 */
[----:B------:R1:W-:Y:S04]  /*0920*/  @!P3 STG.E.128 desc[UR20][R14.64+0x100], RZ ;  /* 0x000100ff0e00b986 */ /* 0x0003e8000c101d14 */
[----:B------:R1:W-:Y:S02]  /*0930*/  @!P2 STG.E.128 desc[UR20][R14.64+0x180], RZ ;  /* 0x000180ff0e00a986 */ /* 0x0003e4000c101d14 */
.L_x_491:
[----:B------:R-:W-:Y:S05]  /*0940*/  BSYNC.RECONVERGENT B0 ;  /* 0x0000000000007941 */ /* 0x000fea0003800200 */
.L_x_490:
[----:B------:R-:W-:Y:S01]  /*0950*/  BSSY.RECONVERGENT B0, `(.L_x_492) ;  /* 0x0000017000007945 */ /* 0x000fe20003800200 */
[----:B------:R-:W-:-:S03]  /*0960*/  ISETP.GE.AND P5, PT, R4, UR25, PT ;  /* 0x0000001904007c0c */ /* 0x000fc6000bfa6270 */
[----:B------:R-:W-:Y:S10]  /*0970*/  @P0 BRA `(.L_x_493) ;  /* 0x0000000000500947 */ /* 0x000ff40003800000 */
[----:B------:R-:W2:Y:S01]  /*0980*/  LDCU UR6, c[0x0][0x440] ;  /* 0x00008800ff0677ac */ /* 0x000ea20008000800 */
[----:B------:R-:W-:Y:S01]  /*0990*/  IADD3 R5, P0, PT, R219, 0x10, RZ ;  /* 0x00000010db057810 */ /* 0x000fe20007f1e0ff */
[----:B-1----:R-:W-:Y:S01]  /*09a0*/  IMAD.MOV.U32 R14, RZ, RZ, R12 ;  /* 0x000000ffff0e7224 */ /* 0x002fe200078e000c */
[----:B------:R-:W1:Y:S01]  /*09b0*/  LDCU.64 UR4, c[0x0][0x3f0] ;  /* 0x00007e00ff0477ac */ /* 0x000e620008000a00 */
[----:B------:R-:W-:Y:S02]  /*09c0*/  IMAD.MOV.U32 R15, RZ, RZ, R17 ;  /* 0x000000ffff0f7224 */ /* 0x000fe400078e0011 */
[----:B------:R-:W-:Y:S02]  /*09d0*/  IMAD.X R0, RZ, RZ, RZ, P0 ;  /* 0x000000ffff007224 */ /* 0x000fe400000e06ff */
[----:B------:R-:W-:-:S04]  /*09e0*/  IMAD.WIDE.U32 R14, R5, UR8, R14 ;  /* 0x00000008050e7c25 */ /* 0x000fc8000f8e000e */
[----:B------:R-:W-:-:S04]  /*09f0*/  IMAD R0, R0, UR8, RZ ;  /* 0x0000000800007c24 */ /* 0x000fc8000f8e02ff */
[----:B------:R-:W-:Y:S01]  /*0a00*/  IMAD R0, R5, UR9, R0 ;  /* 0x0000000905007c24 */ /* 0x000fe2000f8e0200 */
[----:B--2---:R-:W-:Y:S02]  /*0a10*/  ISETP.GE.AND P3, PT, R2, UR6, PT ;  /* 0x0000000602007c0c */ /* 0x004fe4000bf66270 */
[----:B------:R-:W-:Y:S01]  /*0a20*/  ISETP.GE.AND P2, PT, R10, UR6, PT ;  /* 0x000000060a007c0c */ /* 0x000fe2000bf46270 */
[----:B------:R-:W-:Y:S01]  /*0a30*/  IMAD.IADD R0, R15, 0x1, R0 ;  /* 0x000000010f007824 */ /* 0x000fe200078e0200 */
[----:B------:R-:W-:Y:S02]  /*0a40*/  ISETP.GE.AND P1, PT, R9, UR6, PT ;  /* 0x0000000609007c0c */ /* 0x000fe4000bf26270 */
[----:B------:R-:W-:Y:S02]  /*0a50*/  ISETP.GE.AND P0, PT, R8, UR6, PT ;  /* 0x0000000608007c0c */ /* 0x000fe4000bf06270 */
[----:B-1----:R-:W-:-:S04]  /*0a60*/  LEA R18, P4, R14, UR4, 0x1 ;  /* 0x000000040e127c11 */ /* 0x002fc8000f8808ff */
[----:B------:R-:W-:-:S05]  /*0a70*/  LEA.HI.X R19, R14, UR5, R0, 0x1, P4 ;  /* 0x000000050e137c11 */ /* 0x000fca000a0f0c00 */
[----:B------:R2:W-:Y:S04]  /*0a80*/  @!P3 STG.E.128 desc[UR20][R18.64], RZ ;  /* 0x000000ff1200b986 */ /* 0x0005e8000c101d14 */
[----:B------:R2:W-:Y:S04]  /*0a90*/  @!P2 STG.E.128 desc[UR20][R18.64+0x80], RZ ;  /* 0x000080ff1200a986 */ /* 0x0005e8000c101d14 */
[----:B------:R2:W-:Y:S04]  /*0aa0*/  @!P1 STG.E.128 desc[UR20][R18.64+0x100], RZ ;  /* 0x000100ff12009986 */ /* 0x0005e8000c101d14 */
[----:B------:R2:W-:Y:S02]  /*0ab0*/  @!P0 STG.E.128 desc[UR20][R18.64+0x180], RZ ;  /* 0x000180ff12008986 */ /* 0x0005e4000c101d14 */
.L_x_493:
[----:B------:R-:W-:Y:S05]  /*0ac0*/  BSYNC.RECONVERGENT B0 ;  /* 0x0000000000007941 */ /* 0x000fea0003800200 */
.L_x_492:
[----:B------:R-:W-:Y:S04]  /*0ad0*/  BSSY.RECONVERGENT B0, `(.L_x_494) ;  /* 0x0000016000007945 */ /* 0x000fe80003800200 */
[----:B------:R-:W-:Y:S05]  /*0ae0*/  @P6 BRA `(.L_x_495) ;  /* 0x0000000000506947 */ /* 0x000fea0003800000 */
[----:B------:R-:W3:Y:S01]  /*0af0*/  LDCU UR6, c[0x0][0x440] ;  /* 0x00008800ff0677ac */ /* 0x000ee20008000800 */
[----:B------:R-:W-:Y:S01]  /*0b00*/  IADD3 R5, P0, PT, R219, 0x20, RZ ;  /* 0x00000020db057810 */ /* 0x000fe20007f1e0ff */
[----:B-1----:R-:W-:Y:S01]  /*0b10*/  IMAD.MOV.U32 R14, RZ, RZ, R12 ;  /* 0x000000ffff0e7224 */ /* 0x002fe200078e000c */
[----:B------:R-:W2:Y:S01]  /*0b20*/  LDCU.64 UR4, c[0x0][0x3f0] ;  /* 0x00007e00ff0477ac */ /* 0x000ea20008000a00 */
[----:B------:R-:W-:Y:S02]  /*0b30*/  IMAD.MOV.U32 R15, RZ, RZ, R17 ;  /* 0x000000ffff0f7224 */ /* 0x000fe400078e0011 */
[----:B------:R-:W-:Y:S02]  /*0b40*/  IMAD.X R0, RZ, RZ, RZ, P0 ;  /* 0x000000ffff007224 */ /* 0x000fe400000e06ff */
[----:B------:R-:W-:-:S04]  /*0b50*/  IMAD.WIDE.U32 R14, R5, UR8, R14 ;  /* 0x00000008050e7c25 */ /* 0x000fc8000f8e000e */
[----:B------:R-:W-:-:S04]  /*0b60*/  IMAD R0, R0, UR8, RZ ;  /* 0x0000000800007c24 */ /* 0x000fc8000f8e02ff */
[----:B------:R-:W-:Y:S01]  /*0b70*/  IMAD R0, R5, UR9, R0 ;  /* 0x0000000905007c24 */ /* 0x000fe2000f8e0200 */
[----:B---3--:R-:W-:Y:S02]  /*0b80*/  ISETP.GE.AND P3, PT, R2, UR6, PT ;  /* 0x0000000602007c0c */ /* 0x008fe4000bf66270 */
[----:B------:R-:W-:Y:S01]  /*0b90*/  ISETP.GE.AND P2, PT, R10, UR6, PT ;  /* 0x000000060a007c0c */ /* 0x000fe2000bf46270 */
[----:B------:R-:W-:Y:S01]  /*0ba0*/  IMAD.IADD R5, R15, 0x1, R0 ;  /* 0x000000010f057824 */ /* 0x000fe200078e0200 */
        /* <DEDUP_REMOVED lines=8> */
.L_x_495:
[----:B------:R-:W-:Y:S05]  /*0c30*/  BSYNC.RECONVERGENT B0 ;  /* 0x0000000000007941 */ /* 0x000fea0003800200 */
.L_x_494:
[----:B------:R-:W-:Y:S04]  /*0c40*/  BSSY.RECONVERGENT B0, `(.L_x_496) ;  /* 0x0000015000007945 */ /* 0x000fe80003800200 */
[----:B------:R-:W-:Y:S05]  /*0c50*/  @P5 BRA `(.L_x_497) ;  /* 0x00000000004c5947 */ /* 0x000fea0003800000 */
[----:B------:R-:W4:Y:S01]  /*0c60*/  LDCU UR6, c[0x0][0x440] ;  /* 0x00008800ff0677ac */ /* 0x000f220008000800 */
[----:B------:R-:W-:Y:S01]  /*0c70*/  IADD3 R5, P0, PT, R219, 0x30, RZ ;  /* 0x00000030db057810 */ /* 0x000fe20007f1e0ff */
[----:B------:R-:W-:Y:S01]  /*0c80*/  IMAD.MOV.U32 R13, RZ, RZ, R17 ;  /* 0x000000ffff0d7224 */ /* 0x000fe200078e0011 */
[----:B------:R-:W5:Y:S03]  /*0c90*/  LDCU.64 UR4, c[0x0][0x3f0] ;  /* 0x00007e00ff0477ac */ /* 0x000f660008000a00 */
[----:B------:R-:W-:Y:S02]  /*0ca0*/  IMAD.X R0, RZ, RZ, RZ, P0 ;  /* 0x000000ffff007224 */ /* 0x000fe400000e06ff */
[----:B------:R-:W-:-:S04]  /*0cb0*/  IMAD.WIDE.U32 R12, R5, UR8, R12 ;  /* 0x00000008050c7c25 */ /* 0x000fc8000f8e000c */
[----:B------:R-:W-:-:S04]  /*0cc0*/  IMAD R0, R0, UR8, RZ ;  /* 0x0000000800007c24 */ /* 0x000fc8000f8e02ff */
[----:B------:R-:W-:Y:S01]  /*0cd0*/  IMAD R0, R5, UR9, R0 ;  /* 0x0000000905007c24 */ /* 0x000fe2000f8e0200 */
[----:B----4-:R-:W-:Y:S02]  /*0ce0*/  ISETP.GE.AND P2, PT, R10, UR6, PT ;  /* 0x000000060a007c0c */ /* 0x010fe4000bf46270 */
[----:B------:R-:W-:Y:S01]  /*0cf0*/  ISETP.GE.AND P1, PT, R9, UR6, PT ;  /* 0x0000000609007c0c */ /* 0x000fe2000bf26270 */
[----:B------:R-:W-:Y:S01]  /*0d00*/  IMAD.IADD R5, R13, 0x1, R0 ;  /* 0x000000010d057824 */ /* 0x000fe200078e0200 */
[----:B------:R-:W-:Y:S02]  /*0d10*/  ISETP.GE.AND P3, PT, R2, UR6, PT ;  /* 0x0000000602007c0c */ /* 0x000fe4000bf66270 */
[----:B------:R-:W-:Y:S02]  /*0d20*/  ISETP.GE.AND P0, PT, R8, UR6, PT ;  /* 0x0000000608007c0c */ /* 0x000fe4000bf06270 */
[----:B-----5:R-:W-:-:S04]  /*0d30*/  LEA R8, P4, R12, UR4, 0x1 ;  /* 0x000000040c087c11 */ /* 0x020fc8000f8808ff */
[----:B------:R-:W-:-:S05]  /*0d40*/  LEA.HI.X R9, R12, UR5, R5, 0x1, P4 ;  /* 0x000000050c097c11 */ /* 0x000fca000a0f0c05 */
[----:B------:R4:W-:Y:S04]  /*0d50*/  @!P3 STG.E.128 desc[UR20][R8.64], RZ ;  /* 0x000000ff0800b986 */ /* 0x0009e8000c101d14 */
[----:B------:R4:W-:Y:S04]  /*0d60*/  @!P2 STG.E.128 desc[UR20][R8.64+0x80], RZ ;  /* 0x000080ff0800a986 */ /* 0x0009e8000c101d14 */
[----:B------:R4:W-:Y:S04]  /*0d70*/  @!P1 STG.E.128 desc[UR20][R8.64+0x100], RZ ;  /* 0x000100ff08009986 */ /* 0x0009e8000c101d14 */
[----:B------:R4:W-:Y:S02]  /*0d80*/  @!P0 STG.E.128 desc[UR20][R8.64+0x180], RZ ;  /* 0x000180ff08008986 */ /* 0x0009e4000c101d14 */
.L_x_497:
[----:B------:R-:W-:Y:S05]  /*0d90*/  BSYNC.RECONVERGENT B0 ;  /* 0x0000000000007941 */ /* 0x000fea0003800200 */
.L_x_496:
[----:B------:R-:W5:Y:S01]  /*0da0*/  LDCU.64 UR4, c[0x0][0x420] ;  /* 0x00008400ff0477ac */ /* 0x000f620008000a00 */
[----:B------:R-:W-:Y:S01]  /*0db0*/  ISETP.NE.AND P4, PT, R2, RZ, PT ;  /* 0x000000ff0200720c */ /* 0x000fe20003f85270 */
[----:B------:R-:W-:-:S03]  /*0dc0*/  IMAD.U32 R0, RZ, RZ, UR23 ;  /* 0x00000017ff007e24 */ /* 0x000fc6000f8e00ff */
[----:B------:R-:W-:Y:S02]  /*0dd0*/  ISETP.GE.OR P2, PT, R7, UR25, P4 ;  /* 0x0000001907007c0c */ /* 0x000fe4000a746670 */
[C---:B------:R-:W-:Y:S02]  /*0de0*/  ISETP.GE.OR P3, PT, R219.reuse, UR25, P4 ;  /* 0x00000019db007c0c */ /* 0x040fe4000a766670 */
[----:B------:R-:W-:Y:S02]  /*0df0*/  ISETP.GE.OR P1, PT, R6, UR25, P4 ;  /* 0x0000001906007c0c */ /* 0x000fe4000a726670 */
[----:B------:R-:W-:Y:S02]  /*0e00*/  IADD3 R219, P0, PT, R219, UR23, RZ ;  /* 0x00000017dbdb7c10 */ /* 0x000fe4000ff1e0ff */
[----:B------:R-:W-:Y:S02]  /*0e10*/  ISETP.GE.OR P4, PT, R4, UR25, P4 ;  /* 0x0000001904007c0c */ /* 0x000fe4000a786670 */
[----:B------:R-:W-:-:S02]  /*0e20*/  LEA.HI.X.SX32 R0, R0, RZ, 0x1, P0 ;  /* 0x000000ff00007211 */ /* 0x000fc400000f0eff */
[C---:B-----5:R-:W-:Y:S01]  /*0e30*/  LEA R6, P0, R219.reuse, UR4, 0x2 ;  /* 0x00000004db067c11 */ /* 0x060fe2000f8010ff */
[----:B------:R-:W-:Y:S02]  /*0e40*/  @!P2 IMAD.MOV.U32 R2, RZ, RZ, 0x7f800000 ;  /* 0x7f800000ff02a424 */ /* 0x000fe400078e00ff */
[----:B------:R-:W-:Y:S01]  /*0e50*/  @!P3 IMAD.MOV.U32 R3, RZ, RZ, 0x7f800000 ;  /* 0x7f800000ff03b424 */ /* 0x000fe200078e00ff */
[----:B------:R-:W-:Y:S01]  /*0e60*/  LEA.HI.X R7, R219, UR5, R0, 0x2, P0 ;  /* 0x00000005db077c11 */ /* 0x000fe200080f1400 */
[----:B------:R-:W-:-:S04]  /*0e70*/  @!P1 IMAD.MOV.U32 R0, RZ, RZ, 0x7f800000 ;  /* 0x7f800000ff009424 */ /* 0x000fc800078e00ff */
[----:B------:R1:W-:Y:S04]  /*0e80*/  @!P3 STG.E desc[UR20][R6.64], R3 ;  /* 0x000000030600b986 */ /* 0x0003e8000c101914 */
[----:B------:R1:W-:Y:S04]  /*0e90*/  @!P2 STG.E desc[UR20][R6.64+0x40], R2 ;  /* 0x000040020600a986 */ /* 0x0003e8000c101914 */
[----:B------:R1:W-:Y:S01]  /*0ea0*/  @!P1 STG.E desc[UR20][R6.64+0x80], R0 ;  /* 0x0000800006009986 */ /* 0x0003e2000c101914 */
[----:B------:R-:W-:Y:S05]  /*0eb0*/  @P4 EXIT ;  /* 0x000000000000494d */ /* 0x000fea0003800000 */
[----:B-1----:R-:W-:-:S05]  /*0ec0*/  MOV R3, 0x7f800000 ;  /* 0x7f80000000037802 */ /* 0x002fca0000000f00 */
[----:B------:R-:W-:Y:S01]  /*0ed0*/  STG.E desc[UR20][R6.64+0xc0], R3 ;  /* 0x0000c00306007986 */ /* 0x000fe2000c101914 */
[----:B------:R-:W-:Y:S05]  /*0ee0*/  EXIT ;  /* 0x000000000000794d */ /* 0x000fea0003800000 */
.L_x_489:
[----:B------:R-:W1:Y:S01]  /*0ef0*/  LDCU.64 UR4, c[0x0][0x4d8] ;  /* 0x00009b00ff0477ac */ /* 0x000e620008000a00 */
[----:B------:R-:W2:Y:S01]  /*0f00*/  LDCU.64 UR12, c[0x0][0x4e0] ;  /* 0x00009c00ff0c77ac */ /* 0x000ea20008000a00 */
[----:B-1----:R-:W-:-:S04]  /*0f10*/  UISETP.NE.U32.AND UP1, UPT, UR4, URZ, UPT ;  /* 0x000000ff0400728c */ /* 0x002fc8000bf25070 */
[----:B------:R-:W-:Y:S02]  /*0f20*/  UISETP.NE.AND.EX UP1, UPT, UR5, URZ, UPT, UP1 ;  /* 0x000000ff0500728c */ /* 0x000fe4000bf25310 */
[----:B--2---:R-:W-:-:S04]  /*0f30*/  UISETP.NE.U32.AND UP0, UPT, UR12, URZ, UPT ;  /* 0x000000ff0c00728c */ /* 0x004fc8000bf05070 */
[----:B------:R-:W-:-:S03]  /*0f40*/  UISETP.NE.AND.EX UP0, UPT, UR13, URZ, UPT, UP0 ;  /* 0x000000ff0d00728c */ /* 0x000fc6000bf05300 */
[----:B------:R-:W-:Y:S08]  /*0f50*/  BRA.U !UP1, `(.L_x_498) ;  /* 0x0000000109187547 */ /* 0x000ff0000b800000 */
[----:B------:R-:W-:-:S04]  /*0f60*/  UIADD3 UR4, UP1, UPT, UR9, UR4, URZ ;  /* 0x0000000409047290 */ /* 0x000fc8000ff3e0ff */
[----:B------:R-:W-:Y:S02]  /*0f70*/  UIADD3.X UR5, UPT, UPT, UR8, UR5, URZ, UP1, !UPT ;  /* 0x0000000508057290 */ /* 0x000fe40008ffe4ff */
[----:B------:R-:W-:-:S04]  /*0f80*/  IMAD.U32 R2, RZ, RZ, UR4 ;  /* 0x00000004ff027e24 */ /* 0x000fc8000f8e00ff */
[----:B------:R-:W-:-:S05]  /*0f90*/  MOV R3, UR5 ;  /* 0x0000000500037c02 */ /* 0x000fca0008000f00 */
[----:B------:R-:W2:Y:S02]  /*0fa0*/  LDG.E R2, desc[UR20][R2.64] ;  /* 0x0000001402027981 */ /* 0x000ea4000c1e1900 */
[----:B--2---:R-:W-:-:S15]  /*0fb0*/  R2UR UR6, R2 ;  /* 0x00000000020672ca */ /* 0x004fde00000e0000 */
.L_x_498:
[----:B------:R-:W-:Y:S05]  /*0fc0*/  BRA.U !UP0, `(.L_x_499) ;  /* 0x0000000508887547 */ /* 0x000fea000b800000 */
[----:B------:R-:W1:Y:S01]  /*0fd0*/  LDC R6, c[0x0][0x4f0] ;  /* 0x00013c00ff067b82 */ /* 0x000e620000000800 */
[----:B------:R-:W-:Y:S01]  /*0fe0*/  ULEA UR8, UR18, 0xffffffc0, 0x6 ;  /* 0xffffffc012087891 */ /* 0x000fe2000f8e30ff */
[----:B------:R-:W2:Y:S05]  /*0ff0*/  LDCU.64 UR4, c[0x0][0x4e8] ;  /* 0x00009d00ff0477ac */ /* 0x000eaa0008000a00 */
[----:B------:R-:W-:Y:S01]  /*1000*/  MOV R0, UR8 ;  /* 0x0000000800007c02 */ /* 0x000fe20008000f00 */
[----:B------:R-:W-:Y:S01]  /*1010*/  IMAD.MOV.U32 R8, RZ, RZ, RZ ;  /* 0x000000ffff087224 */ /* 0x000fe200078e00ff */
[----:B------:R-:W3:Y:S02]  /*1020*/  LDCU.64 UR10, c[0x0][0x3b8] ;  /* 0x00007700ff0a77ac */ /* 0x000ee40008000a00 */
[----:B------:R-:W-:Y:S01]  /*1030*/  IABS R0, R0 ;  /* 0x0000000000007213 */ /* 0x000fe20000000000 */
[----:B--2---:R-:W-:Y:S01]  /*1040*/  UIMAD.WIDE.U32 UR6, UR14, UR4, URZ ;  /* 0x000000040e0672a5 */ /* 0x004fe2000f8e00ff */
[----:B-1----:R-:W-:-:S03]  /*1050*/  IABS R3, R6 ;  /* 0x0000000600037213 */ /* 0x002fc60000000000 */
[----:B------:R-:W-:Y:S02]  /*1060*/  UIMAD UR5, UR14, UR5, UR7 ;  /* 0x000000050e0572a4 */ /* 0x000fe4000f8e0207 */
[----:B------:R-:W-:Y:S01]  /*1070*/  ULEA UR4, UP0, UR6, UR12, 0x2 ;  /* 0x0000000c06047291 */ /* 0x000fe2000f8010ff */
[----:B------:R-:W1:Y:S03]  /*1080*/  I2F.RP R7, R3 ;  /* 0x0000000300077306 */ /* 0x000e660000209400 */
[----:B------:R-:W-:Y:S02]  /*1090*/  ULEA.HI.X UR5, UR6, UR13, UR5, 0x2, UP0 ;  /* 0x0000000d06057291 */ /* 0x000fe400080f1405 */
[----:B------:R-:W-:Y:S01]  /*10a0*/  MOV R230, UR4 ;  /* 0x0000000400e67c02 */ /* 0x000fe20008000f00 */
[----:B------:R-:W2:Y:S03]  /*10b0*/  LDCU.64 UR6, c[0x0][0x3a0] ;  /* 0x00007400ff0677ac */ /* 0x000ea60008000a00 */
[----:B------:R-:W-:-:S05]  /*10c0*/  IMAD.U32 R231, RZ, RZ, UR5 ;  /* 0x00000005ffe77e24 */ /* 0x000fca000f8e00ff */
[----:B------:R-:W4:Y:S01]  /*10d0*/  LDCU.64 UR4, c[0x0][0x3a8] ;  /* 0x00007500ff0477ac */ /* 0x000f220008000a00 */
[----:B-1----:R-:W1:Y:S02]  /*10e0*/  MUFU.RCP R4, R7 ;  /* 0x0000000700047308 */ /* 0x002e640000001000 */
[----:B-1----:R-:W-:-:S06]  /*10f0*/  IADD3 R4, PT, PT, R4, 0xffffffe, RZ ;  /* 0x0ffffffe04047810 */ /* 0x002fcc0007ffe0ff */
[----:B------:R-:W1:Y:S02]  /*1100*/  F2I.FTZ.U32.TRUNC.NTZ R5, R4 ;  /* 0x0000000400057305 */ /* 0x000e64000021f000 */
[----:B-1----:R-:W-:Y:S02]  /*1110*/  IMAD.MOV R2, RZ, RZ, -R5 ;  /* 0x000000ffff027224 */ /* 0x002fe400078e0a05 */
[----:B------:R-:W-:Y:S02]  /*1120*/  IMAD.MOV.U32 R4, RZ, RZ, RZ ;  /* 0x000000ffff047224 */ /* 0x000fe400078e00ff */
[----:B------:R-:W-:-:S04]  /*1130*/  IMAD R2, R2, R3, RZ ;  /* 0x0000000302027224 */ /* 0x000fc800078e02ff */
[----:B------:R-:W-:Y:S01]  /*1140*/  IMAD.HI.U32 R5, R5, R2, R4 ;  /* 0x0000000205057227 */ /* 0x000fe200078e0004 */
[----:B------:R-:W-:Y:S01]  /*1150*/  MOV R2, R0 ;  /* 0x0000000000027202 */ /* 0x000fe20000000f00 */
[----:B------:R-:W1:Y:S04]  /*1160*/  LDC R4, c[0x0][0x3e8] ;  /* 0x0000fa00ff047b82 */ /* 0x000e680000000800 */
[----:B------:R-:W-:-:S04]  /*1170*/  IMAD.HI.U32 R7, R5, R2, RZ ;  /* 0x0000000205077227 */ /* 0x000fc800078e00ff */
[----:B------:R-:W-:-:S04]  /*1180*/  IMAD.MOV R0, RZ, RZ, -R7 ;  /* 0x000000ffff007224 */ /* 0x000fc800078e0a07 */
[----:B------:R-:W-:-:S05]  /*1190*/  IMAD R0, R3, R0, R2 ;  /* 0x0000000003007224 */ /* 0x000fca00078e0202 */
[----:B------:R-:W-:-:S13]  /*11a0*/  ISETP.GT.U32.AND P1, PT, R3, R0, PT ;  /* 0x000000000300720c */ /* 0x000fda0003f24070 */
[-C--:B------:R-:W-:Y:S02]  /*11b0*/  @!P1 IADD3 R0, PT, PT, R0, -R3.reuse, RZ ;  /* 0x8000000300009210 */ /* 0x080fe40007ffe0ff */
[----:B------:R-:W-:Y:S02]  /*11c0*/  @!P1 IADD3 R7, PT, PT, R7, 0x1, RZ ;  /* 0x0000000107079810 */ /* 0x000fe40007ffe0ff */
[----:B------:R-:W-:Y:S02]  /*11d0*/  ISETP.GE.U32.AND P2, PT, R0, R3, PT ;  /* 0x000000030000720c */ /* 0x000fe40003f46070 */
[C---:B------:R-:W-:Y:S02]  /*11e0*/  LOP3.LUT R0, R6.reuse, UR8, RZ, 0x3c, !PT ;  /* 0x0000000806007c12 */ /* 0x040fe4000f8e3cff */
[----:B------:R-:W-:Y:S02]  /*11f0*/  ISETP.NE.AND P1, PT, R6, RZ, PT ;  /* 0x000000ff0600720c */ /* 0x000fe40003f25270 */
[----:B------:R-:W-:-:S07]  /*1200*/  ISETP.GE.AND P0, PT, R0, RZ, PT ;  /* 0x000000ff0000720c */ /* 0x000fce0003f06270 */
[----:B------:R-:W-:-:S06]  /*1210*/  @P2 VIADD R7, R7, 0x1 ;  /* 0x0000000107072836 */ /* 0x000fcc0000000000 */
[----:B------:R-:W-:Y:S02]  /*1220*/  @!P0 IADD3 R7, PT, PT, -R7, RZ, RZ ;  /* 0x000000ff07078210 */ /* 0x000fe40007ffe1ff */
[----:B------:R-:W-:-:S05]  /*1230*/  @!P1 LOP3.LUT R7, RZ, R6, RZ, 0x33, !PT ;  /* 0x00000006ff079212 */ /* 0x000fca00078e33ff */
[----:B------:R-:W-:-:S05]  /*1240*/  IMAD.WIDE R12, R7, 0x4, R230 ;  /* 0x00000004070c7825 */ /* 0x000fca00078e02e6 */
[----:B------:R-:W5:Y:S01]  /*1250*/  LDG.E R2, desc[UR20][R12.64] ;  /* 0x000000140c027981 */ /* 0x000f62000c1e1900 */
[----:B-1----:R-:W-:Y:S02]  /*1260*/  IABS R5, R4 ;  /* 0x0000000400057213 */ /* 0x002fe40000000000 */
[----:B------:R-:W-:Y:S01]  /*1270*/  IADD3 R7, PT, PT, -R7, RZ, RZ ;  /* 0x000000ff07077210 */ /* 0x000fe20007ffe1ff */
[----:B------:R-:W1:Y:S01]  /*1280*/  S2R R0, SR_CTAID.Z ;  /* 0x0000000000007919 */ /* 0x000e620000002700 */
[----:B------:R-:W3:Y:S03]  /*1290*/  I2F.RP R10, R5 ;  /* 0x00000005000a7306 */ /* 0x000ee60000209400 */
[----:B------:R-:W-:Y:S01]  /*12a0*/  IMAD R6, R6, R7, UR8 ;  /* 0x0000000806067e24 */ /* 0x000fe2000f8e0207 */
[----:B------:R-:W4:Y:S04]  /*12b0*/  LDCU.64 UR8, c[0x0][0x3c0] ;  /* 0x00007800ff0877ac */ /* 0x000f280008000a00 */
[----:B---3--:R-:W3:Y:S01]  /*12c0*/  MUFU.RCP R9, R10 ;  /* 0x0000000a00097308 */ /* 0x008ee20000001000 */
[----:B-1----:R-:W-:-:S02]  /*12d0*/  IABS R0, R0 ;  /* 0x0000000000007213 */ /* 0x002fc40000000000 */
[----:B---3--:R-:W-:-:S06]  /*12e0*/  IADD3 R9, PT, PT, R9, 0xffffffe, RZ ;  /* 0x0ffffffe09097810 */ /* 0x008fcc0007ffe0ff */
[----:B------:R-:W1:Y:S02]  /*12f0*/  F2I.FTZ.U32.TRUNC.NTZ R9, R9 ;  /* 0x0000000900097305 */ /* 0x000e64000021f000 */
[----:B-1----:R-:W-:-:S05]  /*1300*/  IADD3 R3, PT, PT, RZ, -R9, RZ ;  /* 0x80000009ff037210 */ /* 0x002fca0007ffe0ff */
[----:B------:R-:W-:-:S04]  /*1310*/  IMAD R3, R3, R5, RZ ;  /* 0x0000000503037224 */ /* 0x000fc800078e02ff */
[----:B------:R-:W-:Y:S01]  /*1320*/  IMAD.HI.U32 R8, R9, R3, R8 ;  /* 0x0000000309087227 */ /* 0x000fe200078e0008 */
[----:B------:R-:W-:-:S05]  /*1330*/  MOV R3, R0 ;  /* 0x0000000000037202 */ /* 0x000fca0000000f00 */
[----:B------:R-:W-:-:S05]  /*1340*/  IMAD.HI.U32 R0, R8, R3, RZ ;  /* 0x0000000308007227 */ /* 0x000fca00078e00ff */
[----:B------:R-:W-:-:S05]  /*1350*/  IADD3 R8, PT, PT, -R0, RZ, RZ ;  /* 0x000000ff00087210 */ /* 0x000fca0007ffe1ff */
[----:B------:R-:W-:Y:S01]  /*1360*/  IMAD R8, R5, R8, R3 ;  /* 0x0000000805087224 */ /* 0x000fe200078e0203 */
[----:B------:R-:W-:-:S04]  /*1370*/  LOP3.LUT R3, R4, UR24, RZ, 0x3c, !PT ;  /* 0x0000001804037c12 */ /* 0x000fc8000f8e3cff */
[----:B------:R-:W-:Y:S02]  /*1380*/  ISETP.GT.U32.AND P1, PT, R5, R8, PT ;  /* 0x000000080500720c */ /* 0x000fe40003f24070 */
[----:B------:R-:W-:-:S11]  /*1390*/  ISETP.GE.AND P0, PT, R3, RZ, PT ;  /* 0x000000ff0300720c */ /* 0x000fd60003f06270 */
[----:B------:R-:W-:Y:S01]  /*13a0*/  @!P1 IMAD.IADD R8, R8, 0x1, -R5 ;  /* 0x0000000108089824 */ /* 0x000fe200078e0a05 */
[----:B------:R-:W-:Y:S02]  /*13b0*/  @!P1 IADD3 R0, PT, PT, R0, 0x1, RZ ;  /* 0x0000000100009810 */ /* 0x000fe40007ffe0ff */
[----:B------:R-:W-:Y:S02]  /*13c0*/  ISETP.NE.AND P1, PT, R4, RZ, PT ;  /* 0x000000ff0400720c */ /* 0x000fe40003f25270 */
[----:B------:R-:W-:-:S13]  /*13d0*/  ISETP.GE.U32.AND P2, PT, R8, R5, PT ;  /* 0x000000050800720c */ /* 0x000fda0003f46070 */
[----:B------:R-:W-:-:S05]  /*13e0*/  @P2 VIADD R0, R0, 0x1 ;  /* 0x0000000100002836 */ /* 0x000fca0000000000 */
[----:B------:R-:W-:Y:S02]  /*13f0*/  @!P0 IADD3 R0, PT, PT, -R0, RZ, RZ ;  /* 0x000000ff00008210 */ /* 0x000fe40007ffe1ff */
[----:B------:R-:W-:Y:S02]  /*1400*/  @!P1 LOP3.LUT R0, RZ, R4, RZ, 0x33, !PT ;  /* 0x00000004ff009212 */ /* 0x000fe400078e33ff */
[----:B-----5:R-:W-:Y:S01]  /*1410*/  SHF.R.S32.HI R3, RZ, 0x1f, R2 ;  /* 0x0000001fff037819 */ /* 0x020fe20000011402 */
[----:B--2---:R-:W-:-:S04]  /*1420*/  IMAD.WIDE.U32 R8, R2, UR6, RZ ;  /* 0x0000000602087c25 */ /* 0x004fc8000f8e00ff */
[C---:B------:R-:W-:Y:S02]  /*1430*/  IMAD R5, R3.reuse, UR6, RZ ;  /* 0x0000000603057c24 */ /* 0x040fe4000f8e02ff */
[----:B----4-:R-:W-:Y:S02]  /*1440*/  IMAD R3, R3, UR4, RZ ;  /* 0x0000000403037c24 */ /* 0x010fe4000f8e02ff */
[C---:B------:R-:W-:Y:S02]  /*1450*/  IMAD R5, R2.reuse, UR7, R5 ;  /* 0x0000000702057c24 */ /* 0x040fe4000f8e0205 */
[C---:B------:R-:W-:Y:S02]  /*1460*/  IMAD R3, R2.reuse, UR5, R3 ;  /* 0x0000000502037c24 */ /* 0x040fe4000f8e0203 */
[----:B------:R-:W-:Y:S01]  /*1470*/  IMAD.WIDE.U32 R10, R2, UR4, RZ ;  /* 0x00000004020a7c25 */ /* 0x000fe2000f8e00ff */
[----:B------:R-:W1:Y:S01]  /*1480*/  LDCU.128 UR4, c[0x0][0x3d0] ;  /* 0x00007a00ff0477ac */ /* 0x000e620008000c00 */
[----:B------:R-:W-:-:S02]  /*1490*/  SHF.R.S32.HI R2, RZ, 0x1f, R6 ;  /* 0x0000001fff027819 */ /* 0x000fc40000011406 */
[----:B------:R-:W-:Y:S01]  /*14a0*/  IADD3 R9, PT, PT, R9, R5, RZ ;  /* 0x0000000509097210 */ /* 0x000fe20007ffe0ff */
[----:B------:R-:W-:Y:S02]  /*14b0*/  IMAD.IADD R11, R11, 0x1, R3 ;  /* 0x000000010b0b7824 */ /* 0x000fe400078e0203 */
[C---:B------:R-:W-:Y:S02]  /*14c0*/  IMAD R3, R2.reuse, UR10, RZ ;  /* 0x0000000a02037c24 */ /* 0x040fe4000f8e02ff */
[----:B------:R-:W-:Y:S01]  /*14d0*/  IMAD R5, R2, UR8, RZ ;  /* 0x0000000802057c24 */ /* 0x000fe2000f8e02ff */
[----:B------:R-:W-:Y:S01]  /*14e0*/  SHF.R.S32.HI R2, RZ, 0x1f, R0 ;  /* 0x0000001fff027819 */ /* 0x000fe20000011400 */
[C---:B------:R-:W-:Y:S02]  /*14f0*/  IMAD R3, R6.reuse, UR11, R3 ;  /* 0x0000000b06037c24 */ /* 0x040fe4000f8e0203 */
[----:B------:R-:W-:-:S04]  /*1500*/  IMAD.WIDE.U32 R8, R6, UR10, R8 ;  /* 0x0000000a06087c25 */ /* 0x000fc8000f8e0008 */
[C---:B------:R-:W-:Y:S01]  /*1510*/  IMAD R5, R6.reuse, UR9, R5 ;  /* 0x0000000906057c24 */ /* 0x040fe2000f8e0205 */
[----:B------:R-:W-:Y:S01]  /*1520*/  IADD3 R9, PT, PT, R9, R3, RZ ;  /* 0x0000000309097210 */ /* 0x000fe20007ffe0ff */
[----:B------:R-:W-:-:S04]  /*1530*/  IMAD.WIDE.U32 R6, R6, UR8, R10 ;  /* 0x0000000806067c25 */ /* 0x000fc8000f8e000a */
[C---:B-1----:R-:W-:Y:S01]  /*1540*/  IMAD R3, R2.reuse, UR4, RZ ;  /* 0x0000000402037c24 */ /* 0x042fe2000f8e02ff */
[----:B------:R-:W-:Y:S01]  /*1550*/  IADD3 R7, PT, PT, R7, R5, RZ ;  /* 0x0000000507077210 */ /* 0x000fe20007ffe0ff */
[----:B------:R-:W-:Y:S02]  /*1560*/  IMAD R5, R2, UR6, RZ ;  /* 0x0000000602057c24 */ /* 0x000fe4000f8e02ff */
[C---:B------:R-:W-:Y:S02]  /*1570*/  IMAD R3, R0.reuse, UR5, R3 ;  /* 0x0000000500037c24 */ /* 0x040fe4000f8e0203 */
[C---:B------:R-:W-:Y:S02]  /*1580*/  IMAD R5, R0.reuse, UR7, R5 ;  /* 0x0000000700057c24 */ /* 0x040fe4000f8e0205 */
[----:B------:R-:W-:-:S04]  /*1590*/  IMAD.WIDE.U32 R6, R0, UR6, R6 ;  /* 0x0000000600067c25 */ /* 0x000fc8000f8e0006 */
[----:B------:R-:W-:Y:S01]  /*15a0*/  IMAD.WIDE.U32 R8, R0, UR4, R8 ;  /* 0x0000000400087c25 */ /* 0x000fe2000f8e0008 */
[----:B------:R-:W-:Y:S02]  /*15b0*/  IADD3 R2, PT, PT, R7, R5, RZ ;  /* 0x0000000507027210 */ /* 0x000fe40007ffe0ff */
[----:B------:R-:W-:Y:S01]  /*15c0*/  MOV R4, R6 ;  /* 0x0000000600047202 */ /* 0x000fe20000000f00 */
[----:B------:R-:W-:Y:S01]  /*15d0*/  IMAD.IADD R0, R9, 0x1, R3 ;  /* 0x0000000109007824 */ /* 0x000fe200078e0203 */
[----:B------:R-:W-:Y:S06]  /*15e0*/  BRA `(.L_x_500) ;  /* 0x0000000400787947 */ /* 0x000fec0003800000 */
.L_x_499:
[----:B------:R-:W-:-:S09]  /*15f0*/  UISETP.NE.AND UP0, UPT, UR17, -0x1, UPT ;  /* 0xffffffff1100788c */ /* 0x000fd2000bf05270 */
[----:B------:R-:W-:Y:S05]  /*1600*/  BRA.U UP0, `(.L_x_501) ;  /* 0x0000000100387547 */ /* 0x000fea000b800000 */
[----:B------:R-:W1:Y:S01]  /*1610*/  LDCU.64 UR10, c[0x0][0x3b8] ;  /* 0x00007700ff0a77ac */ /* 0x000e620008000a00 */
[----:B------:R-:W2:Y:S01]  /*1620*/  LDCU.64 UR4, c[0x0][0x3a0] ;  /* 0x00007400ff0477ac */ /* 0x000ea20008000a00 */
[----:B------:R-:W-:Y:S02]  /*1630*/  USHF.R.S32.HI UR8, URZ, 0x1f, UR7 ;  /* 0x0000001fff087899 */ /* 0x000fe40008011407 */
[----:B------:R-:W-:Y:S02]  /*1640*/  USHF.R.S32.HI UR9, URZ, 0x1f, UR6 ;  /* 0x0000001fff097899 */ /* 0x000fe40008011406 */
[----:B-1----:R-:W-:Y:S02]  /*1650*/  UIMAD UR8, UR8, UR10, URZ ;  /* 0x0000000a080872a4 */ /* 0x002fe4000f8e02ff */
[----:B------:R-:W-:Y:S02]  /*1660*/  UIMAD.WIDE.U32 UR26, UR7, UR10, URZ ;  /* 0x0000000a071a72a5 */ /* 0x000fe4000f8e00ff */
[----:B------:R-:W-:-:S02]  /*1670*/  UIMAD UR8, UR7, UR11, UR8 ;  /* 0x0000000b070872a4 */ /* 0x000fc4000f8e0208 */
[----:B--2---:R-:W-:Y:S02]  /*1680*/  UIMAD UR9, UR9, UR4, URZ ;  /* 0x00000004090972a4 */ /* 0x004fe4000f8e02ff */
[----:B------:R-:W-:Y:S02]  /*1690*/  UIADD3 UR27, UPT, UPT, UR27, UR8, URZ ;  /* 0x000000081b1b7290 */ /* 0x000fe4000fffe0ff */
[----:B------:R-:W-:Y:S02]  /*16a0*/  UIMAD UR5, UR6, UR5, UR9 ;  /* 0x00000005060572a4 */ /* 0x000fe4000f8e0209 */
[----:B------:R-:W-:-:S04]  /*16b0*/  UIMAD.WIDE.U32 UR26, UR6, UR4, UR26 ;  /* 0x00000004061a72a5 */ /* 0x000fc8000f8e001a */
[----:B------:R-:W-:-:S03]  /*16c0*/  UIADD3 UR15, UPT, UPT, UR27, UR5, URZ ;  /* 0x000000051b0f7290 */ /* 0x000fc6000fffe0ff */
[----:B------:R-:W-:Y:S01]  /*16d0*/  UMOV UR16, UR26 ;  /* 0x0000001a00107c82 */ /* 0x000fe20008000000 */
[----:B------:R-:W-:Y:S05]  /*16e0*/  BRA `(.L_x_502) ;  /* 0x0000000000187947 */ /* 0x000fea0003800000 */
.L_x_501:
[----:B------:R-:W1:Y:S01]  /*16f0*/  LDCU.64 UR10, c[0x0][0x3b8] ;  /* 0x00007700ff0a77ac */ /* 0x000e620008000a00 */
[----:B------:R-:W-:-:S04]  /*1700*/  UIADD3 UR15, UPT, UPT, UR7, UR17, URZ ;  /* 0x00000011070f7290 */ /* 0x000fc8000fffe0ff */
[----:B-1----:R-:W-:Y:S02]  /*1710*/  UIMAD.WIDE.U32 UR4, UR15, UR10, URZ ;  /* 0x0000000a0f0472a5 */ /* 0x002fe4000f8e00ff */
[----:B------:R-:W-:-:S04]  /*1720*/  UIMAD UR15, UR15, UR11, URZ ;  /* 0x0000000b0f0f72a4 */ /* 0x000fc8000f8e02ff */
[----:B------:R-:W-:Y:S01]  /*1730*/  UIADD3 UR15, UPT, UPT, UR5, UR15, URZ ;  /* 0x0000000f050f7290 */ /* 0x000fe2000fffe0ff */
[----:B------:R-:W-:-:S11]  /*1740*/  UMOV UR16, UR4 ;  /* 0x0000000400107c82 */ /* 0x000fd60008000000 */
.L_x_502:
[----:B------:R-:W-:Y:S05]  /*1750*/  BRA.U UP0, `(.L_x_503) ;  /* 0x0000000100347547 */ /* 0x000fea000b800000 */
[----:B------:R-:W1:Y:S01]  /*1760*/  LDCU.64 UR8, c[0x0][0x3c0] ;  /* 0x00007800ff0877ac */ /* 0x000e620008000a00 */
[----:B------:R-:W2:Y:S01]  /*1770*/  LDCU.64 UR4, c[0x0][0x3a8] ;  /* 0x00007500ff0477ac */ /* 0x000ea20008000a00 */
[----:B------:R-:W-:-:S04]  /*1780*/  USHF.R.S32.HI UR17, URZ, 0x1f, UR7 ;  /* 0x0000001fff117899 */ /* 0x000fc80008011407 */
[----:B-1----:R-:W-:Y:S02]  /*1790*/  UIMAD UR17, UR17, UR8, URZ ;  /* 0x00000008111172a4 */ /* 0x002fe4000f8e02ff */
[----:B------:R-:W-:Y:S02]  /*17a0*/  UIMAD.WIDE.U32 UR26, UR7, UR8, URZ ;  /* 0x00000008071a72a5 */ /* 0x000fe4000f8e00ff */
[----:B------:R-:W-:Y:S02]  /*17b0*/  UIMAD UR17, UR7, UR9, UR17 ;  /* 0x00000009071172a4 */ /* 0x000fe4000f8e0211 */
[----:B------:R-:W-:Y:S02]  /*17c0*/  USHF.R.S32.HI UR7, URZ, 0x1f, UR6 ;  /* 0x0000001fff077899 */ /* 0x000fe40008011406 */
[----:B------:R-:W-:Y:S02]  /*17d0*/  UIADD3 UR27, UPT, UPT, UR27, UR17, URZ ;  /* 0x000000111b1b7290 */ /* 0x000fe4000fffe0ff */
[----:B--2---:R-:W-:-:S04]  /*17e0*/  UIMAD UR7, UR7, UR4, URZ ;  /* 0x00000004070772a4 */ /* 0x004fc8000f8e02ff */
[----:B------:R-:W-:Y:S02]  /*17f0*/  UIMAD UR5, UR6, UR5, UR7 ;  /* 0x00000005060572a4 */ /* 0x000fe4000f8e0207 */
[----:B------:R-:W-:-:S04]  /*1800*/  UIMAD.WIDE.U32 UR6, UR6, UR4, UR26 ;  /* 0x00000004060672a5 */ /* 0x000fc8000f8e001a */
[----:B------:R-:W-:Y:S01]  /*1810*/  UIADD3 UR5, UPT, UPT, UR7, UR5, URZ ;  /* 0x0000000507057290 */ /* 0x000fe2000fffe0ff */
[----:B------:R-:W-:Y:S11]  /*1820*/  BRA `(.L_x_504) ;  /* 0x0000000000187947 */ /* 0x000ff60003800000 */
.L_x_503:
[----:B------:R-:W1:Y:S01]  /*1830*/  LDCU.64 UR8, c[0x0][0x3c0] ;  /* 0x00007800ff0877ac */ /* 0x000e620008000a00 */
[----:B------:R-:W-:-:S04]  /*1840*/  UIADD3 UR7, UPT, UPT, UR7, UR17, URZ ;  /* 0x0000001107077290 */ /* 0x000fc8000fffe0ff */
[----:B-1----:R-:W-:Y:S02]  /*1850*/  UIMAD.WIDE.U32 UR4, UR7, UR8, URZ ;  /* 0x00000008070472a5 */ /* 0x002fe4000f8e00ff */
[----:B------:R-:W-:-:S04]  /*1860*/  UIMAD UR7, UR7, UR9, URZ ;  /* 0x00000009070772a4 */ /* 0x000fc8000f8e02ff */
[----:B------:R-:W-:Y:S01]  /*1870*/  UIADD3 UR5, UPT, UPT, UR5, UR7, URZ ;  /* 0x0000000705057290 */ /* 0x000fe2000fffe0ff */
[----:B------:R-:W-:-:S11]  /*1880*/  UMOV UR6, UR4 ;  /* 0x0000000400067c82 */ /* 0x000fd60008000000 */
.L_x_504:
[----:B------:R-:W1:Y:S01]  /*1890*/  LDC R0, c[0x0][0x3e8] ;  /* 0x0000fa00ff007b82 */ /* 0x000e620000000800 */
[----:B------:R-:W2:Y:S01]  /*18a0*/  S2R R3, SR_CTAID.Z ;  /* 0x0000000000037919 */ /* 0x000ea20000002700 */
[----:B------:R-:W-:Y:S01]  /*18b0*/  ULEA UR4, UR18, 0xffffffc0, 0x6 ;  /* 0xffffffc012047891 */ /* 0x000fe2000f8e30ff */
[----:B------:R-:W-:Y:S01]  /*18c0*/  CS2R R230, SRZ ;  /* 0x0000000000e67805 */ /* 0x000fe2000001ff00 */
[----:B------:R-:W-:Y:S01]  /*18d0*/  UMOV UR7, UR5 ;  /* 0x0000000500077c82 */ /* 0x000fe20008000000 */
[----:B------:R-:W-:Y:S01]  /*18e0*/  UMOV UR17, UR15 ;  /* 0x0000000f00117c82 */ /* 0x000fe20008000000 */
[----:B------:R-:W-:Y:S02]  /*18f0*/  UIMAD.WIDE.U32 UR6, UR4, UR8, UR6 ;  /* 0x00000008040672a5 */ /* 0x000fe4000f8e0006 */
[----:B------:R-:W-:Y:S02]  /*1900*/  UIMAD.WIDE.U32 UR16, UR4, UR10, UR16 ;  /* 0x0000000a041072a5 */ /* 0x000fe4000f8e0010 */
[----:B------:R-:W-:-:S02]  /*1910*/  UIMAD UR5, UR4, UR9, UR7 ;  /* 0x00000009040572a4 */ /* 0x000fc4000f8e0207 */
[----:B------:R-:W-:Y:S01]  /*1920*/  UIMAD UR4, UR4, UR11, UR17 ;  /* 0x0000000b040472a4 */ /* 0x000fe2000f8e0211 */
[----:B------:R-:W-:Y:S01]  /*1930*/  MOV R13, UR7 ;  /* 0x00000007000d7c02 */ /* 0x000fe20008000f00 */
[----:B------:R-:W-:Y:S01]  /*1940*/  IMAD.U32 R12, RZ, RZ, UR6 ;  /* 0x00000006ff0c7e24 */ /* 0x000fe2000f8e00ff */
[----:B------:R-:W-:Y:S01]  /*1950*/  MOV R9, UR17 ;  /* 0x0000001100097c02 */ /* 0x000fe20008000f00 */
[----:B------:R-:W-:Y:S02]  /*1960*/  IMAD.U32 R8, RZ, RZ, UR16 ;  /* 0x00000010ff087e24 */ /* 0x000fe4000f8e00ff */
[----:B------:R-:W-:Y:S01]  /*1970*/  MOV R9, UR4 ;  /* 0x0000000400097c02 */ /* 0x000fe20008000f00 */
[----:B------:R-:W-:Y:S01]  /*1980*/  IMAD.U32 R13, RZ, RZ, UR5 ;  /* 0x00000005ff0d7e24 */ /* 0x000fe2000f8e00ff */
[----:B-1----:R-:W-:-:S04]  /*1990*/  IABS R2, R0 ;  /* 0x0000000000027213 */ /* 0x002fc80000000000 */
[----:B------:R-:W1:Y:S01]  /*19a0*/  I2F.RP R5, R2 ;  /* 0x0000000200057306 */ /* 0x000e620000209400 */
[----:B--2---:R-:W-:-:S07]  /*19b0*/  IABS R3, R3 ;  /* 0x0000000300037213 */ /* 0x004fce0000000000 */
[----:B-1----:R-:W1:Y:S02]  /*19c0*/  MUFU.RCP R6, R5 ;  /* 0x0000000500067308 */ /* 0x002e640000001000 */
[----:B-1----:R-:W-:-:S06]  /*19d0*/  VIADD R6, R6, 0xffffffe ;  /* 0x0ffffffe06067836 */ /* 0x002fcc0000000000 */
[----:B------:R-:W1:Y:S02]  /*19e0*/  F2I.FTZ.U32.TRUNC.NTZ R7, R6 ;  /* 0x0000000600077305 */ /* 0x000e64000021f000 */
[----:B-1----:R-:W-:Y:S01]  /*19f0*/  IMAD.MOV R4, RZ, RZ, -R7 ;  /* 0x000000ffff047224 */ /* 0x002fe200078e0a07 */
[----:B------:R-:W-:-:S03]  /*1a00*/  MOV R6, RZ ;  /* 0x000000ff00067202 */ /* 0x000fc60000000f00 */
[----:B------:R-:W-:-:S04]  /*1a10*/  IMAD R4, R4, R2, RZ ;  /* 0x0000000204047224 */ /* 0x000fc800078e02ff */
[----:B------:R-:W-:-:S04]  /*1a20*/  IMAD.HI.U32 R7, R7, R4, R6 ;  /* 0x0000000407077227 */ /* 0x000fc800078e0006 */
[----:B------:R-:W-:-:S04]  /*1a30*/  IMAD.MOV.U32 R4, RZ, RZ, R3 ;  /* 0x000000ffff047224 */ /* 0x000fc800078e0003 */
[----:B------:R-:W-:-:S05]  /*1a40*/  IMAD.HI.U32 R7, R7, R4, RZ ;  /* 0x0000000407077227 */ /* 0x000fca00078e00ff */
[----:B------:R-:W-:-:S05]  /*1a50*/  IADD3 R3, PT, PT, -R7, RZ, RZ ;  /* 0x000000ff07037210 */ /* 0x000fca0007ffe1ff */
[C---:B------:R-:W-:Y:S02]  /*1a60*/  IMAD R3, R2.reuse, R3, R4 ;  /* 0x0000000302037224 */ /* 0x040fe400078e0204 */
[----:B------:R-:W1:Y:S03]  /*1a70*/  LDC.64 R4, c[0x0][0x3d8] ;  /* 0x0000f600ff047b82 */ /* 0x000e660000000a00 */
[----:B------:R-:W-:-:S13]  /*1a80*/  ISETP.GT.U32.AND P0, PT, R2, R3, PT ;  /* 0x000000030200720c */ /* 0x000fda0003f04070 */
[----:B------:R-:W-:Y:S01]  /*1a90*/  @!P0 IMAD.IADD R3, R3, 0x1, -R2 ;  /* 0x0000000103038824 */ /* 0x000fe200078e0a02 */
[----:B------:R-:W-:Y:S02]  /*1aa0*/  @!P0 IADD3 R7, PT, PT, R7, 0x1, RZ ;  /* 0x0000000107078810 */ /* 0x000fe40007ffe0ff */
[C---:B------:R-:W-:Y:S02]  /*1ab0*/  ISETP.NE.AND P0, PT, R0.reuse, RZ, PT ;  /* 0x000000ff0000720c */ /* 0x040fe40003f05270 */
[----:B------:R-:W-:Y:S02]  /*1ac0*/  ISETP.GE.U32.AND P2, PT, R3, R2, PT ;  /* 0x000000020300720c */ /* 0x000fe40003f46070 */
[----:B------:R-:W-:-:S04]  /*1ad0*/  LOP3.LUT R2, R0, UR24, RZ, 0x3c, !PT ;  /* 0x0000001800027c12 */ /* 0x000fc8000f8e3cff */
[----:B------:R-:W-:Y:S02]  /*1ae0*/  ISETP.GE.AND P1, PT, R2, RZ, PT ;  /* 0x000000ff0200720c */ /* 0x000fe40003f26270 */
[----:B------:R-:W2:Y:S05]  /*1af0*/  LDC.64 R2, c[0x0][0x3d0] ;  /* 0x0000f400ff027b82 */ /* 0x000eaa0000000a00 */
[----:B------:R-:W-:-:S06]  /*1b00*/  @P2 VIADD R7, R7, 0x1 ;  /* 0x0000000107072836 */ /* 0x000fcc0000000000 */
[----:B------:R-:W-:Y:S02]  /*1b10*/  @!P1 IADD3 R7, PT, PT, -R7, RZ, RZ ;  /* 0x000000ff07079210 */ /* 0x000fe40007ffe1ff */
[----:B------:R-:W-:-:S04]  /*1b20*/  @!P0 LOP3.LUT R7, RZ, R0, RZ, 0x33, !PT ;  /* 0x00000000ff078212 */ /* 0x000fc800078e33ff */
[----:B------:R-:W-:Y:S01]  /*1b30*/  SHF.R.S32.HI R11, RZ, 0x1f, R7 ;  /* 0x0000001fff0b7819 */ /* 0x000fe20000011407 */
[----:B-1----:R-:W-:-:S04]  /*1b40*/  IMAD.WIDE.U32 R12, R7, R4, R12 ;  /* 0x00000004070c7225 */ /* 0x002fc800078e000c */
[C---:B------:R-:W-:Y:S02]  /*1b50*/  IMAD R6, R11.reuse, R4, RZ ;  /* 0x000000040b067224 */ /* 0x040fe400078e02ff */
[-C--:B--2---:R-:W-:Y:S02]  /*1b60*/  IMAD R0, R11, R2.reuse, RZ ;  /* 0x000000020b007224 */ /* 0x084fe400078e02ff */
[C---:B------:R-:W-:Y:S02]  /*1b70*/  IMAD R5, R7.reuse, R5, R6 ;  /* 0x0000000507057224 */ /* 0x040fe400078e0206 */
[----:B------:R-:W-:-:S03]  /*1b80*/  IMAD.WIDE.U32 R8, R7, R2, R8 ;  /* 0x0000000207087225 */ /* 0x000fc600078e0008 */
[----:B------:R-:W-:Y:S01]  /*1b90*/  IADD3 R2, PT, PT, R13, R5, RZ ;  /* 0x000000050d027210 */ /* 0x000fe20007ffe0ff */
[----:B------:R-:W-:Y:S02]  /*1ba0*/  IMAD R3, R7, R3, R0 ;  /* 0x0000000307037224 */ /* 0x000fe400078e0200 */
[----:B------:R-:W-:-:S03]  /*1bb0*/  IMAD.MOV.U32 R4, RZ, RZ, R12 ;  /* 0x000000ffff047224 */ /* 0x000fc600078e000c */
[----:B------:R-:W-:-:S07]  /*1bc0*/  IADD3 R0, PT, PT, R9, R3, RZ ;  /* 0x0000000309007210 */ /* 0x000fce0007ffe0ff */
.L_x_500:
[----:B------:R-:W-:Y:S01]  /*1bd0*/  UISETP.NE.AND UP0, UPT, UR19, -0x1, UPT ;  /* 0xffffffff1300788c */ /* 0x000fe2000bf05270 */
[----:B------:R-:W-:Y:S01]  /*1be0*/  IMAD.SHL.U32 R241, R219, 0x8, RZ ;  /* 0x00000008dbf17824 */ /* 0x000fe200078e00ff */
[----:B------:R-:W1:Y:S01]  /*1bf0*/  S2R R13, SR_CTAID.X ;  /* 0x00000000000d7919 */ /* 0x000e620000002500 */
[--C-:B------:R-:W-:Y:S01]  /*1c00*/  SHF.R.U32.HI R14, RZ, 0x3, R219.reuse ;  /* 0x00000003ff0e7819 */ /* 0x100fe200000116db */
[----:B------:R-:W2:Y:S01]  /*1c10*/  S2UR UR26, SR_CgaCtaId ;  /* 0x00000000001a79c3 */ /* 0x000ea20000008800 */
[----:B------:R-:W3:Y:S01]  /*1c20*/  LDCU.64 UR6, c[0x0][0x3c8] ;  /* 0x00007900ff0677ac */ /* 0x000ee20008000a00 */
[C---:B------:R-:W-:Y:S01]  /*1c30*/  LOP3.LUT R218, R241.reuse, 0x38, RZ, 0xc0, !PT ;  /* 0x00000038f1da7812 */ /* 0x040fe200078ec0ff */
[----:B------:R-:W-:Y:S01]  /*1c40*/  IMAD.MOV.U32 R15, RZ, RZ, RZ ;  /* 0x000000ffff0f7224 */ /* 0x000fe200078e00ff */
[----:B------:R-:W-:Y:S01]  /*1c50*/  LOP3.LUT R6, R241, 0x1f8, RZ, 0xc0, !PT ;  /* 0x000001f8f1067812 */ /* 0x000fe200078ec0ff */
[----:B------:R-:W-:Y:S01]  /*1c60*/  BSSY.RECONVERGENT B0, `(.L_x_505) ;  /* 0x0000051000007945 */ /* 0x000fe20003800200 */
[----:B------:R-:W-:Y:S01]  /*1c70*/  IADD3 R8, P0, PT, R218, R8, RZ ;  /* 0x00000008da087210 */ /* 0x000fe20007f1e0ff */
[----:B------:R-:W4:Y:S01]  /*1c80*/  @!UP0 LDCU.64 UR4, c[0x0][0x398] ;  /* 0x00007300ff0487ac */ /* 0x000f220008000a00 */
[----:B------:R-:W-:-:S02]  /*1c90*/  LOP3.LUT R6, R6, 0x38, R219, 0x78, !PT ;  /* 0x0000003806067812 */ /* 0x000fc400078e78db */
[C---:B------:R-:W-:Y:S01]  /*1ca0*/  LOP3.LUT R235, R218.reuse, 0x40, RZ, 0xfc, !PT ;  /* 0x00000040daeb7812 */ /* 0x040fe200078efcff */
[----:B------:R-:W5:Y:S01]  /*1cb0*/  @UP0 LDCU.64 UR16, c[0x0][0x3b0] ;  /* 0x00007600ff1007ac */ /* 0x000f620008000a00 */
[----:B------:R-:W-:Y:S01]  /*1cc0*/  IMAD.X R9, RZ, RZ, R0, P0 ;  /* 0x000000ffff097224 */ /* 0x000fe200000e0600 */
[----:B------:R-:W-:Y:S02]  /*1cd0*/  IADD3 R4, P0, PT, R218, R4, RZ ;  /* 0x00000004da047210 */ /* 0x000fe40007f1e0ff */
[----:B------:R-:W-:Y:S01]  /*1ce0*/  LOP3.LUT R241, R6, 0x1e00, R241, 0xf8, !PT ;  /* 0x00001e0006f17812 */ /* 0x000fe200078ef8f1 */
[----:B------:R-:W-:Y:S01]  /*1cf0*/  IMAD.WIDE.U32 R8, R14, UR10, R8 ;  /* 0x0000000a0e087c25 */ /* 0x000fe2000f8e0008 */
[C---:B------:R-:W-:Y:S02]  /*1d00*/  LOP3.LUT R234, R218.reuse, 0x80, RZ, 0xfc, !PT ;  /* 0x00000080daea7812 */ /* 0x040fe400078efcff */
[----:B------:R-:W-:Y:S01]  /*1d10*/  LOP3.LUT R229, R218, 0xc0, RZ, 0xfc, !PT ;  /* 0x000000c0dae57812 */ /* 0x000fe200078efcff */
[----:B------:R-:W-:-:S02]  /*1d20*/  IMAD.X R5, RZ, RZ, R2, P0 ;  /* 0x000000ffff057224 */ /* 0x000fc400000e0602 */
[C---:B------:R-:W-:Y:S02]  /*1d30*/  IMAD R227, R14.reuse, UR11, R9 ;  /* 0x0000000b0ee37c24 */ /* 0x040fe4000f8e0209 */
[----:B------:R-:W-:Y:S01]  /*1d40*/  IMAD.WIDE.U32 R4, R14, UR8, R4 ;  /* 0x000000080e047c25 */ /* 0x000fe2000f8e0004 */
[----:B----4-:R-:W-:-:S03]  /*1d50*/  @!UP0 UIMAD.WIDE.U32 UR28, UR14, UR4, URZ ;  /* 0x000000040e1c82a5 */ /* 0x010fc6000f8e00ff */
[C---:B------:R-:W-:Y:S01]  /*1d60*/  IMAD R233, R14.reuse, UR9, R5 ;  /* 0x000000090ee97c24 */ /* 0x040fe2000f8e0205 */
[----:B------:R-:W-:Y:S01]  /*1d70*/  @!UP0 UIMAD UR27, UR14, UR5, UR29 ;  /* 0x000000050e1b82a4 */ /* 0x000fe2000f8e021d */
[----:B---3--:R-:W-:Y:S01]  /*1d80*/  IMAD.U32 R6, RZ, RZ, UR6 ;  /* 0x00000006ff067e24 */ /* 0x008fe2000f8e00ff */
[----:B------:R-:W3:Y:S01]  /*1d90*/  LDCU.64 UR14, c[0x0][0x388] ;  /* 0x00007100ff0e77ac */ /* 0x000ee20008000a00 */
[----:B------:R-:W-:Y:S02]  /*1da0*/  IMAD.U32 R11, RZ, RZ, UR7 ;  /* 0x00000007ff0b7e24 */ /* 0x000fe4000f8e00ff */
[----:B------:R-:W-:Y:S01]  /*1db0*/  VIADD R5, R14, 0x10 ;  /* 0x000000100e057836 */ /* 0x000fe20000000000 */
[----:B------:R-:W4:Y:S01]  /*1dc0*/  LDCU.64 UR4, c[0x0][0x390] ;  /* 0x00007200ff0477ac */ /* 0x000f220008000a00 */
[----:B-1----:R-:W-:Y:S01]  /*1dd0*/  IMAD.WIDE.U32 R12, R13, 0x40, R14 ;  /* 0x000000400d0c7825 */ /* 0x002fe200078e000e */
[----:B-----5:R-:W-:Y:S02]  /*1de0*/  @UP0 UIMAD.WIDE.U32 UR30, UR19, UR16, URZ ;  /* 0x00000010131e02a5 */ /* 0x020fe4000f8e00ff */
[----:B------:R-:W-:-:S02]  /*1df0*/  UIADD3 UR16, UPT, UPT, -UR23, UR25, URZ ;  /* 0x0000001917107290 */ /* 0x000fc4000fffe1ff */
[----:B------:R-:W-:Y:S02]  /*1e00*/  @UP0 UIMAD UR27, UR19, UR17, UR31 ;  /* 0x00000011131b02a4 */ /* 0x000fe4000f8e021f */
[----:B------:R-:W-:Y:S01]  /*1e10*/  USHF.L.U32 UR23, UR18, 0x6, URZ ;  /* 0x0000000612177899 */ /* 0x000fe200080006ff */
[----:B------:R-:W-:Y:S01]  /*1e20*/  @UP0 UMOV UR28, UR30 ;  /* 0x0000001e001c0c82 */ /* 0x000fe20008000000 */
[----:B------:R-:W-:Y:S02]  /*1e30*/  ISETP.GE.AND P2, PT, R14, UR16, PT ;  /* 0x000000100e007c0c */ /* 0x000fe4000bf46270 */
[----:B------:R-:W-:Y:S01]  /*1e40*/  UIADD3 UR17, UPT, UPT, UR23, -0x40, URZ ;  /* 0xffffffc017117890 */ /* 0x000fe2000fffe0ff */
[----:B---3--:R-:W-:Y:S01]  /*1e50*/  LEA R226, P0, R8, UR14, 0x1 ;  /* 0x0000000e08e27c11 */ /* 0x008fe2000f8008ff */
[----:B------:R-:W-:Y:S01]  /*1e60*/  UMOV UR14, 0x400 ;  /* 0x00000400000e7882 */ /* 0x000fe20000000000 */
[----:B----4-:R-:W-:Y:S01]  /*1e70*/  LEA R232, P1, R4, UR4, 0x1 ;  /* 0x0000000404e87c11 */ /* 0x010fe2000f8208ff */
[----:B------:R-:W-:Y:S01]  /*1e80*/  UIADD3 UR4, UPT, UPT, -UR17, UR22, URZ ;  /* 0x0000001611047290 */ /* 0x000fe2000fffe1ff */
[----:B------:R-:W-:-:S02]  /*1e90*/  LEA.HI.X R227, R8, UR15, R227, 0x1, P0 ;  /* 0x0000000f08e37c11 */ /* 0x000fc400080f0ce3 */
[----:B------:R-:W-:Y:S02]  /*1ea0*/  IADD3 R2, P0, PT, R218, UR28, RZ ;  /* 0x0000001cda027c10 */ /* 0x000fe4000ff1e0ff */
[----:B------:R-:W-:Y:S01]  /*1eb0*/  LEA.HI.X R233, R4, UR5, R233, 0x1, P1 ;  /* 0x0000000504e97c11 */ /* 0x000fe200088f0ce9 */
[----:B--2---:R-:W-:Y:S01]  /*1ec0*/  ULEA UR5, UR26, UR14, 0x18 ;  /* 0x0000000e1a057291 */ /* 0x004fe2000f8ec0ff */
[----:B------:R-:W-:Y:S02]  /*1ed0*/  VIADD R4, R14, 0x20 ;  /* 0x000000200e047836 */ /* 0x000fe40000000000 */
[----:B------:R-:W-:Y:S01]  /*1ee0*/  IMAD.X R3, RZ, RZ, UR27, P0 ;  /* 0x0000001bff037e24 */ /* 0x000fe200080e06ff */
[----:B------:R-:W-:Y:S02]  /*1ef0*/  ISETP.GE.AND P0, PT, R5, UR16, PT ;  /* 0x0000001005007c0c */ /* 0x000fe4000bf06270 */
[----:B------:R-:W-:Y:S01]  /*1f00*/  ISETP.GE.AND P1, PT, R4, UR16, PT ;  /* 0x0000001004007c0c */ /* 0x000fe2000bf26270 */
[----:B------:R-:W-:Y:S01]  /*1f10*/  IMAD.WIDE.U32 R6, R6, UR24, R2 ;  /* 0x0000001806067c25 */ /* 0x000fe2000f8e0002 */
[----:B------:R-:W-:-:S03]  /*1f20*/  LEA R241, R241, UR5, 0x1 ;  /* 0x00000005f1f17c11 */ /* 0x000fc6000f8e08ff */
[----:B------:R-:W-:Y:S01]  /*1f30*/  IMAD R11, R11, UR24, R7 ;  /* 0x000000180b0b7c24 */ /* 0x000fe2000f8e0207 */
[----:B------:R-:W-:Y:S07]  /*1f40*/  @P2 BRA `(.L_x_506) ;  /* 0x0000000000882947 */ /* 0x000fee0003800000 */
[----:B------:R-:W1:Y:S01]  /*1f50*/  LDCU.64 UR6, c[0x0][0x3b0] ;  /* 0x00007600ff0677ac */ /* 0x000e620008000a00 */
[----:B------:R-:W-:Y:S01]  /*1f60*/  IMAD.MOV.U32 R10, RZ, RZ, R6 ;  /* 0x000000ffff0a7224 */ /* 0x000fe200078e0006 */
[----:B------:R-:W2:Y:S01]  /*1f70*/  LDCU UR24, c[0x0][0x440] ;  /* 0x00008800ff1877ac */ /* 0x000ea20008000800 */
[----:B------:R-:W3:Y:S01]  /*1f80*/  LDCU.64 UR14, c[0x0][0x380] ;  /* 0x00007000ff0e77ac */ /* 0x000ee20008000a00 */
[----:B-1----:R-:W-:Y:S02]  /*1f90*/  IMAD R3, R13, UR6, RZ ;  /* 0x000000060d037c24 */ /* 0x002fe4000f8e02ff */
[----:B------:R-:W-:Y:S01]  /*1fa0*/  IMAD.WIDE.U32 R8, R12, UR6, R10 ;  /* 0x000000060c087c25 */ /* 0x000fe2000f8e000a */
[----:B--2---:R-:W-:-:S03]  /*1fb0*/  ISETP.GE.AND P5, PT, R218, UR24, PT ;  /* 0x00000018da007c0c */ /* 0x004fc6000bfa6270 */
[----:B------:R-:W-:Y:S01]  /*1fc0*/  IMAD R0, R12, UR7, R3 ;  /* 0x000000070c007c24 */ /* 0x000fe2000f8e0203 */
[----:B------:R-:W-:Y:S02]  /*1fd0*/  ISETP.GE.AND P4, PT, R235, UR24, PT ;  /* 0x00000018eb007c0c */ /* 0x000fe4000bf86270 */
[----:B---3--:R-:W-:Y:S01]  /*1fe0*/  LEA R2, P6, R8, UR14, 0x1 ;  /* 0x0000000e08027c11 */ /* 0x008fe2000f8c08ff */
[----:B------:R-:W-:Y:S01]  /*1ff0*/  IMAD.IADD R0, R9, 0x1, R0 ;  /* 0x0000000109007824 */ /* 0x000fe200078e0200 */
[----:B------:R-:W-:Y:S02]  /*2000*/  ISETP.GE.AND P3, PT, R234, UR24, PT ;  /* 0x00000018ea007c0c */ /* 0x000fe4000bf66270 */
[----:B------:R-:W-:Y:S02]  /*2010*/  ISETP.GE.AND P2, PT, R229, UR24, PT ;  /* 0x00000018e5007c0c */ /* 0x000fe4000bf46270 */
[----:B------:R-:W-:-:S05]  /*2020*/  LEA.HI.X R3, R8, UR15, R0, 0x1, P6 ;  /* 0x0000000f08037c11 */ /* 0x000fca000b0f0c00 */
[----:B------:R-:W-:Y:S01]  /*2030*/  @!PT LDS RZ, [RZ] ;  /* 0x00000000fffff984 */ /* 0x000fe20000000800 */
[----:B------:R-:W-:Y:S01]  /*2040*/  @!PT LDS RZ, [RZ] ;  /* 0x00000000fffff984 */ /* 0x000fe20000000800 */
[----:B------:R-:W-:Y:S01]  /*2050*/  @!PT LDS RZ, [RZ] ;  /* 0x00000000fffff984 */ /* 0x000fe20000000800 */
[----:B------:R1:W-:Y:S04]  /*2060*/  @!P5 LDGSTS.E.BYPASS.LTC128B.128 [R241], desc[UR20][R2.64] ;  /* 0x0000000002f1dfae */ /* 0x0003e8000b981a14 */
[----:B------:R1:W-:Y:S04]  /*2070*/  @P5 STS.128 [R241], RZ ;  /* 0x000000fff1005388 */ /* 0x0003e80000000c00 */
[----:B------:R-:W-:Y:S01]  /*2080*/  @!PT LDS RZ, [RZ] ;  /* 0x00000000fffff984 */ /* 0x000fe20000000800 */
[----:B------:R-:W-:Y:S01]  /*2090*/  @!PT LDS RZ, [RZ] ;  /* 0x00000000fffff984 */ /* 0x000fe20000000800 */
[----:B------:R-:W-:Y:S01]  /*20a0*/  @!PT LDS RZ, [RZ] ;  /* 0x00000000fffff984 */ /* 0x000fe20000000800 */
[----:B------:R1:W-:Y:S04]  /*20b0*/  @!P4 LDGSTS.E.BYPASS.LTC128B.128 [R241+0x2000], desc[UR20][R2.64+0x80] ;  /* 0x0200008002f1cfae */ /* 0x0003e8000b981a14 */
[----:B------:R1:W-:Y:S04]  /*20c0*/  @P4 STS.128 [R241+0x2000], RZ ;  /* 0x002000fff1004388 */ /* 0x0003e80000000c00 */
        /* <DEDUP_REMOVED lines=9> */
[----:B------:R1:W-:Y:S02]  /*2160*/  @P2 STS.128 [R241+0x6000], RZ ;  /* 0x006000fff1002388 */ /* 0x0003e40000000c00 */
.L_x_506:
[----:B------:R-:W-:Y:S05]  /*2170*/  BSYNC.RECONVERGENT B0 ;  /* 0x0000000000007941 */ /* 0x000fea0003800200 */
.L_x_505:
[----:B------:R-:W-:Y:S01]  /*2180*/  BSSY.RECONVERGENT B0, `(.L_x_507) ;  /* 0x0000029000007945 */ /* 0x000fe20003800200 */
[C---:B------:R-:W-:Y:S02]  /*2190*/  ISETP.GE.AND P6, PT, R14.reuse, UR4, PT ;  /* 0x000000040e007c0c */ /* 0x040fe4000bfc6270 */
[----:B-1----:R-:W-:Y:S01]  /*21a0*/  IADD3 R2, PT, PT, R14, 0x30, RZ ;  /* 0x000000300e027810 */ /* 0x002fe20007ffe0ff */
[----:B------:R-:W-:Y:S10]  /*21b0*/  @P0 BRA `(.L_x_508) ;  /* 0x0000000000940947 */ /* 0x000ff40003800000 */
[----:B------:R-:W1:Y:S01]  /*21c0*/  LDCU.64 UR14, c[0x0][0x3b0] ;  /* 0x00007600ff0e77ac */ /* 0x000e620008000a00 */
[----:B------:R-:W-:Y:S01]  /*21d0*/  IADD3 R3, P0, PT, R12, 0x10, RZ ;  /* 0x000000100c037810 */ /* 0x000fe20007f1e0ff */
[----:B------:R-:W-:Y:S01]  /*21e0*/  IMAD.MOV.U32 R8, RZ, RZ, R6 ;  /* 0x000000ffff087224 */ /* 0x000fe200078e0006 */
[----:B------:R-:W2:Y:S01]  /*21f0*/  LDCU UR24, c[0x0][0x440] ;  /* 0x00008800ff1877ac */ /* 0x000ea20008000800 */
[----:B------:R-:W-:Y:S02]  /*2200*/  IMAD.MOV.U32 R9, RZ, RZ, R11 ;  /* 0x000000ffff097224 */ /* 0x000fe400078e000b */
[----:B------:R-:W-:Y:S01]  /*2210*/  IMAD.X R0, RZ, RZ, R13, P0 ;  /* 0x000000ffff007224 */ /* 0x000fe200000e060d */
[----:B------:R-:W3:Y:S03]  /*2220*/  LDCU.64 UR6, c[0x0][0x380] ;  /* 0x00007000ff0677ac */ /* 0x000ee60008000a00 */
[----:B-1----:R-:W-:-:S02]  /*2230*/  IMAD R0, R0, UR14, RZ ;  /* 0x0000000e00007c24 */ /* 0x002fc4000f8e02ff */
        /* <DEDUP_REMOVED lines=29> */
.L_x_508:
[----:B------:R-:W-:Y:S05]  /*2410*/  BSYNC.RECONVERGENT B0 ;  /* 0x0000000000007941 */ /* 0x000fea0003800200 */
.L_x_507:
[----:B------:R-:W-:Y:S01]  /*2420*/  USHF.L.U64.HI UR24, UR10, 0x4, UR11 ;  /* 0x000000040a187899 */ /* 0x000fe2000801020b */
[----:B------:R-:W-:Y:S01]  /*2430*/  BSSY.RECONVERGENT B0, `(.L_x_509) ;  /* 0x0000028000007945 */ /* 0x000fe20003800200 */
[----:B------:R-:W-:-:S03]  /*2440*/  ISETP.GE.AND P0, PT, R2, UR16, PT ;  /* 0x0000001002007c0c */ /* 0x000fc6000bf06270 */
[----:B------:R-:W-:Y:S10]  /*2450*/  @P1 BRA `(.L_x_510) ;  /* 0x0000000000941947 */ /* 0x000ff40003800000 */
[----:B------:R-:W2:Y:S01]  /*2460*/  LDCU.64 UR14, c[0x0][0x3b0] ;  /* 0x00007600ff0e77ac */ /* 0x000ea20008000a00 */
[----:B------:R-:W-:Y:S01]  /*2470*/  IADD3 R3, P1, PT, R12, 0x20, RZ ;  /* 0x000000200c037810 */ /* 0x000fe20007f3e0ff */
[----:B------:R-:W-:Y:S01]  /*2480*/  IMAD.MOV.U32 R8, RZ, RZ, R6 ;  /* 0x000000ffff087224 */ /* 0x000fe200078e0006 */
[----:B------:R-:W3:Y:S01]  /*2490*/  LDCU UR25, c[0x0][0x440] ;  /* 0x00008800ff1977ac */ /* 0x000ee20008000800 */
[----:B------:R-:W-:Y:S02]  /*24a0*/  IMAD.MOV.U32 R9, RZ, RZ, R11 ;  /* 0x000000ffff097224 */ /* 0x000fe400078e000b */
[----:B------:R-:W-:Y:S01]  /*24b0*/  IMAD.X R0, RZ, RZ, R13, P1 ;  /* 0x000000ffff007224 */ /* 0x000fe200008e060d */
[----:B------:R-:W1:Y:S03]  /*24c0*/  LDCU.64 UR6, c[0x0][0x380] ;  /* 0x00007000ff0677ac */ /* 0x000e660008000a00 */
[----:B--2---:R-:W-:-:S02]  /*24d0*/  IMAD R0, R0, UR14, RZ ;  /* 0x0000000e00007c24 */ /* 0x004fc4000f8e02ff */
[----:B------:R-:W-:Y:S01]  /*24e0*/  IMAD.WIDE.U32 R8, R3, UR14, R8 ;  /* 0x0000000e03087c25 */ /* 0x000fe2000f8e0008 */
[----:B---3--:R-:W-:-:S03]  /*24f0*/  ISETP.GE.AND P4, PT, R218, UR25, PT ;  /* 0x00000019da007c0c */ /* 0x008fc6000bf86270 */
[----:B------:R-:W-:Y:S01]  /*2500*/  IMAD R0, R3, UR15, R0 ;  /* 0x0000000f03007c24 */ /* 0x000fe2000f8e0200 */
[----:B------:R-:W-:Y:S02]  /*2510*/  ISETP.GE.AND P3, PT, R235, UR25, PT ;  /* 0x00000019eb007c0c */ /* 0x000fe4000bf66270 */
[----:B-1----:R-:W-:Y:S01]  /*2520*/  LEA R14, P5, R8, UR6, 0x1 ;  /* 0x00000006080e7c11 */ /* 0x002fe2000f8a08ff */
        /* <DEDUP_REMOVED lines=24> */
.L_x_510:
[----:B------:R-:W-:Y:S05]  /*26b0*/  BSYNC.RECONVERGENT B0 ;  /* 0x0000000000007941 */ /* 0x000fea0003800200 */
.L_x_509:
[----:B------:R-:W-:Y:S01]  /*26c0*/  USHF.L.U32 UR25, UR10, 0x4, URZ ;  /* 0x000000040a197899 */ /* 0x000fe200080006ff */
[----:B------:R-:W-:Y:S01]  /*26d0*/  BSSY.RECONVERGENT B0, `(.L_x_511) ;  /* 0x0000028000007945 */ /* 0x000fe20003800200 */
[----:B------:R-:W-:Y:S02]  /*26e0*/  ISETP.GE.AND P5, PT, R5, UR4, PT ;  /* 0x0000000405007c0c */ /* 0x000fe4000bfa6270 */
[----:B------:R-:W-:Y:S01]  /*26f0*/  ISETP.GE.AND P4, PT, R4, UR4, PT ;  /* 0x0000000404007c0c */ /* 0x000fe2000bf86270 */
[----:B------:R-:W-:-:S12]  /*2700*/  @P0 BRA `(.L_x_512) ;  /* 0x0000000000900947 */ /* 0x000fd80003800000 */
[----:B------:R-:W3:Y:S01]  /*2710*/  LDCU.64 UR14, c[0x0][0x3b0] ;  /* 0x00007600ff0e77ac */ /* 0x000ee20008000a00 */
[----:B------:R-:W-:Y:S01]  /*2720*/  IADD3 R0, P0, PT, R12, 0x30, RZ ;  /* 0x000000300c007810 */ /* 0x000fe20007f1e0ff */
[----:B------:R-:W-:Y:S01]  /*2730*/  IMAD.MOV.U32 R7, RZ, RZ, R11 ;  /* 0x000000ffff077224 */ /* 0x000fe200078e000b */
[----:B------:R-:W4:Y:S03]  /*2740*/  LDCU UR26, c[0x0][0x440] ;  /* 0x00008800ff1a77ac */ /* 0x000f260008000800 */
[----:B------:R-:W-:Y:S01]  /*2750*/  IMAD.X R3, RZ, RZ, R13, P0 ;  /* 0x000000ffff037224 */ /* 0x000fe200000e060d */
[----:B------:R-:W5:Y:S03]  /*2760*/  LDCU.64 UR6, c[0x0][0x380] ;  /* 0x00007000ff0677ac */ /* 0x000f660008000a00 */
[----:B---3--:R-:W-:-:S02]  /*2770*/  IMAD R3, R3, UR14, RZ ;  /* 0x0000000e03037c24 */ /* 0x008fc4000f8e02ff */
[----:B------:R-:W-:Y:S01]  /*2780*/  IMAD.WIDE.U32 R6, R0, UR14, R6 ;  /* 0x0000000e00067c25 */ /* 0x000fe2000f8e0006 */
[----:B----4-:R-:W-:-:S03]  /*2790*/  ISETP.GE.AND P3, PT, R218, UR26, PT ;  /* 0x0000001ada007c0c */ /* 0x010fc6000bf66270 */
[----:B------:R-:W-:Y:S01]  /*27a0*/  IMAD R3, R0, UR15, R3 ;  /* 0x0000000f00037c24 */ /* 0x000fe2000f8e0203 */
[----:B------:R-:W-:Y:S02]  /*27b0*/  ISETP.GE.AND P2, PT, R235, UR26, PT ;  /* 0x0000001aeb007c0c */ /* 0x000fe4000bf46270 */
[----:B-----5:R-:W-:Y:S01]  /*27c0*/  LEA R8, P0, R6, UR6, 0x1 ;  /* 0x0000000606087c11 */ /* 0x020fe2000f8008ff */
[----:B------:R-:W-:Y:S01]  /*27d0*/  IMAD.IADD R3, R7, 0x1, R3 ;  /* 0x0000000107037824 */ /* 0x000fe200078e0203 */
[----:B------:R-:W-:-:S04]  /*27e0*/  ISETP.GE.AND P1, PT, R234, UR26, PT ;  /* 0x0000001aea007c0c */ /* 0x000fc8000bf26270 */
[----:B------:R-:W-:Y:S02]  /*27f0*/  LEA.HI.X R9, R6, UR7, R3, 0x1, P0 ;  /* 0x0000000706097c11 */ /* 0x000fe400080f0c03 */
[----:B------:R-:W-:-:S03]  /*2800*/  ISETP.GE.AND P0, PT, R229, UR26, PT ;  /* 0x0000001ae5007c0c */ /* 0x000fc6000bf06270 */
        /* <DEDUP_REMOVED lines=20> */
.L_x_512:
[----:B------:R-:W-:Y:S05]  /*2950*/  BSYNC.RECONVERGENT B0 ;  /* 0x0000000000007941 */ /* 0x000fea0003800200 */
.L_x_511:
[----:B------:R-:W-:Y:S04]  /*2960*/  BSSY.RECONVERGENT B0, `(.L_x_513) ;  /* 0x000001f000007945 */ /* 0x000fe80003800200 */
[----:B------:R-:W-:Y:S05]  /*2970*/  @P6 BRA `(.L_x_514) ;  /* 0x0000000000746947 */ /* 0x000fea0003800000 */
[----:B------:R-:W4:Y:S02]  /*2980*/  LDCU UR6, c[0x0][0x440] ;  /* 0x00008800ff0677ac */ /* 0x000f240008000800 */
[----:B----4-:R-:W-:Y:S02]  /*2990*/  ISETP.GE.AND P2, PT, R235, UR6, PT ;  /* 0x00000006eb007c0c */ /* 0x010fe4000bf46270 */
[----:B------:R-:W-:Y:S02]  /*29a0*/  ISETP.GE.AND P1, PT, R234, UR6, PT ;  /* 0x00000006ea007c0c */ /* 0x000fe4000bf26270 */
[----:B------:R-:W-:Y:S02]  /*29b0*/  ISETP.GE.AND P3, PT, R218, UR6, PT ;  /* 0x00000006da007c0c */ /* 0x000fe4000bf66270 */
[----:B------:R-:W-:-:S07]  /*29c0*/  ISETP.GE.AND P0, PT, R229, UR6, PT ;  /* 0x00000006e5007c0c */ /* 0x000fce000bf06270 */
[--C-:B---3--:R-:W-:Y:S02]  /*29d0*/  @!P2 IMAD.MOV.U32 R8, RZ, RZ, R226.reuse ;  /* 0x000000ffff08a224 */ /* 0x108fe400078e00e2 */
[--C-:B------:R-:W-:Y:S02]  /*29e0*/  @!P2 IMAD.MOV.U32 R9, RZ, RZ, R227.reuse ;  /* 0x000000ffff09a224 */ /* 0x100fe400078e00e3 */
[----:B------:R-:W-:Y:S01]  /*29f0*/  @!P1 IMAD.MOV.U32 R6, RZ, RZ, R226 ;  /* 0x000000ffff069224 */ /* 0x000fe200078e00e2 */
[----:B------:R-:W-:Y:S01]  /*2a00*/  @!PT LDS RZ, [RZ] ;  /* 0x00000000fffff984 */ /* 0x000fe20000000800 */
[----:B------:R-:W-:Y:S01]  /*2a10*/  @!PT LDS RZ, [RZ] ;  /* 0x00000000fffff984 */ /* 0x000fe20000000800 */
[----:B------:R-:W-:Y:S01]  /*2a20*/  @!PT LDS RZ, [RZ] ;  /* 0x00000000fffff984 */ /* 0x000fe20000000800 */
[----:B------:R4:W-:Y:S01]  /*2a30*/  @!P3 LDGSTS.E.BYPASS.LTC128B.128 [R241+0x8000], desc[UR20][R226.64] ;  /* 0x08000000e2f1bfae */ /* 0x0009e2000b981a14 */
[----:B------:R-:W-:-:S03]  /*2a40*/  @!P1 IMAD.MOV.U32 R7, RZ, RZ, R227 ;  /* 0x000000ffff079224 */ /* 0x000fc600078e00e3 */
        /* <DEDUP_REMOVED lines=16> */
.L_x_514:
[----:B------:R-:W-:Y:S05]  /*2b50*/  BSYNC.RECONVERGENT B0 ;  /* 0x0000000000007941 */ /* 0x000fea0003800200 */
.L_x_513:
[----:B------:R-:W-:Y:S04]  /*2b60*/  BSSY.RECONVERGENT B0, `(.L_x_515) ;  /* 0x000001f000007945 */ /* 0x000fe80003800200 */
[----:B------:R-:W-:Y:S05]  /*2b70*/  @P5 BRA `(.L_x_516) ;  /* 0x0000000000745947 */ /* 0x000fea0003800000 */
[----:B------:R-:W5:Y:S01]  /*2b80*/  LDCU UR6, c[0x0][0x440] ;  /* 0x00008800ff0677ac */ /* 0x000f620008000800 */
[----:B------:R-:W-:Y:S02]  /*2b90*/  IMAD.U32 R3, RZ, RZ, UR25 ;  /* 0x00000019ff037e24 */ /* 0x000fe4000f8e00ff */
[----:B------:R-:W-:-:S03]  /*2ba0*/  IMAD.U32 R0, RZ, RZ, UR24 ;  /* 0x00000018ff007e24 */ /* 0x000fc6000f8e00ff */
[----:B----4-:R-:W-:-:S04]  /*2bb0*/  LEA R6, P5, R3, R226, 0x1 ;  /* 0x000000e203067211 */ /* 0x010fc800078a08ff */
[----:B------:R-:W-:Y:S02]  /*2bc0*/  LEA.HI.X R7, R3, R227, R0, 0x1, P5 ;  /* 0x000000e303077211 */ /* 0x000fe400028f0c00 */
[----:B-----5:R-:W-:Y:S02]  /*2bd0*/  ISETP.GE.AND P3, PT, R218, UR6, PT ;  /* 0x00000006da007c0c */ /* 0x020fe4000bf66270 */
[----:B------:R-:W-:Y:S02]  /*2be0*/  ISETP.GE.AND P2, PT, R235, UR6, PT ;  /* 0x00000006eb007c0c */ /* 0x000fe4000bf46270 */
[----:B------:R-:W-:Y:S02]  /*2bf0*/  ISETP.GE.AND P1, PT, R234, UR6, PT ;  /* 0x00000006ea007c0c */ /* 0x000fe4000bf26270 */
[----:B------:R-:W-:-:S07]  /*2c00*/  ISETP.GE.AND P0, PT, R229, UR6, PT ;  /* 0x00000006e5007c0c */ /* 0x000fce000bf06270 */
        /* <DEDUP_REMOVED lines=20> */
.L_x_516:
[----:B------:R-:W-:Y:S05]  /*2d50*/  BSYNC.RECONVERGENT B0 ;  /* 0x0000000000007941 */ /* 0x000fea0003800200 */
.L_x_515:
[----:B------:R-:W-:Y:S01]  /*2d60*/  BSSY.RECONVERGENT B0, `(.L_x_517) ;  /* 0x0000020000007945 */ /* 0x000fe20003800200 */
[----:B------:R-:W-:-:S03]  /*2d70*/  ISETP.GE.AND P0, PT, R2, UR4, PT ;  /* 0x0000000402007c0c */ /* 0x000fc6000bf06270 */
[----:B------:R-:W-:Y:S10]  /*2d80*/  @P4 BRA `(.L_x_518) ;  /* 0x0000000000744947 */ /* 0x000ff40003800000 */
        /* <DEDUP_REMOVED lines=29> */
.L_x_518:
[----:B------:R-:W-:Y:S05]  /*2f60*/  BSYNC.RECONVERGENT B0 ;  /* 0x0000000000007941 */ /* 0x000fea0003800200 */
.L_x_517:
[----:B------:R-:W-:Y:S04]  /*2f70*/  BSSY.RECONVERGENT B0, `(.L_x_519) ;  /* 0x000001f000007945 */ /* 0x000fe80003800200 */
[----:B------:R-:W-:Y:S05]  /*2f80*/  @P0 BRA `(.L_x_520) ;  /* 0x0000000000740947 */ /* 0x000fea0003800000 */
[----:B------:R-:W5:Y:S01]  /*2f90*/  LDCU UR6, c[0x0][0x440] ;  /* 0x00008800ff0677ac */ /* 0x000f620008000800 */
[----:B------:R-:W-:Y:S01]  /*2fa0*/  IMAD.U32 R0, RZ, RZ, UR10 ;  /* 0x0000000aff007e24 */ /* 0x000fe2000f8e00ff */
[----:B------:R-:W-:-:S03]  /*2fb0*/  UIMAD UR7, UR11, 0x60, URZ ;  /* 0x000000600b0778a4 */ /* 0x000fc6000f8e02ff */
[----:B----4-:R-:W-:-:S04]  /*2fc0*/  IMAD.WIDE.U32 R6, R0, 0x60, R226 ;  /* 0x0000006000067825 */ /* 0x010fc800078e00e2 */
[----:B------:R-:W-:Y:S01]  /*2fd0*/  VIADD R7, R7, UR7 ;  /* 0x0000000707077c36 */ /* 0x000fe20008000000 */
        /* <DEDUP_REMOVED lines=24> */
.L_x_520:
[----:B------:R-:W-:Y:S05]  /*3160*/  BSYNC.RECONVERGENT B0 ;  /* 0x0000000000007941 */ /* 0x000fea0003800200 */
.L_x_519:
[----:B------:R-:W0:Y:S01]  /*3170*/  LDGDEPBAR ;  /* 0x00000000000079af */ /* 0x000e220000000000 */
[----:B------:R-:W-:Y:S01]  /*3180*/  IMAD.SHL.U32 R3, R219, 0x40, RZ ;  /* 0x00000040db037824 */ /* 0x000fe200078e00ff */
[----:B------:R-:W-:Y:S01]  /*3190*/  SHF.R.U32.HI R221, RZ, 0x1, R219 ;  /* 0x00000001ffdd7819 */ /* 0x000fe200000116db */
[----:B------:R-:W-:Y:S03]  /*31a0*/  BSSY.RECONVERGENT B0, `(.L_x_521) ;  /* 0x0000025000007945 */ /* 0x000fe60003800200 */
[----:B----4-:R-:W-:Y:S02]  /*31b0*/  LOP3.LUT R7, R221, 0x8, RZ, 0xc0, !PT ;  /* 0x00000008dd077812 */ /* 0x010fe400078ec0ff */
[----:B------:R-:W-:-:S04]  /*31c0*/  LOP3.LUT R6, R218, 0x1c0, R3, 0xf8, !PT ;  /* 0x000001c0da067812 */ /* 0x000fc800078ef803 */
[----:B------:R-:W-:Y:S01]  /*31d0*/  LOP3.LUT R0, R6, R7, RZ, 0x3c, !PT ;  /* 0x0000000706007212 */ /* 0x000fe200078e3cff */
[----:B------:R-:W-:-:S04]  /*31e0*/  DEPBAR.LE SB0, 0x0 ;  /* 0x000080000000791a */ /* 0x000fc80000000000 */
[----:B------:R-:W-:Y:S06]  /*31f0*/  BAR.SYNC.DEFER_BLOCKING 0x0 ;  /* 0x0000000000007b1d */ /* 0x000fec0000010000 */
[----:B------:R-:W-:Y:S05]  /*3200*/  @P6 BRA `(.L_x_522) ;  /* 0x0000000000686947 */ /* 0x000fea0003800000 */
[----:B------:R-:W4:Y:S02]  /*3210*/  LDCU UR6, c[0x0][0x440] ;  /* 0x00008800ff0677ac */ /* 0x000f240008000800 */
[----:B----4-:R-:W-:Y:S02]  /*3220*/  ISETP.GE.AND P3, PT, R218, UR6, PT ;  /* 0x00000006da007c0c */ /* 0x010fe4000bf66270 */
        /* <DEDUP_REMOVED lines=22> */
[----:B------:R4:W-:Y:S01]  /*3390*/  @P0 STS.128 [R241+0x16000], RZ ;  /* 0x016000fff1000388 */ /* 0x0009e20000000c00 */
[----:B------:R-:W-:Y:S05]  /*33a0*/  BRA `(.L_x_523) ;  /* 0x0000000000107947 */ /* 0x000fea0003800000 */
.L_x_522:
[----:B------:R4:W-:Y:S04]  /*33b0*/  STS.128 [R241+0x10000], RZ ;  /* 0x010000fff1007388 */ /* 0x0009e80000000c00 */
[----:B------:R4:W-:Y:S04]  /*33c0*/  STS.128 [R241+0x12000], RZ ;  /* 0x012000fff1007388 */ /* 0x0009e80000000c00 */
[----:B------:R4:W-:Y:S04]  /*33d0*/  STS.128 [R241+0x14000], RZ ;  /* 0x014000fff1007388 */ /* 0x0009e80000000c00 */
[----:B------:R4:W-:Y:S02]  /*33e0*/  STS.128 [R241+0x16000], RZ ;  /* 0x016000fff1007388 */ /* 0x0009e40000000c00 */
.L_x_523:
[----:B------:R-:W-:Y:S05]  /*33f0*/  BSYNC.RECONVERGENT B0 ;  /* 0x0000000000007941 */ /* 0x000fea0003800200 */
.L_x_521:
[----:B------:R-:W-:Y:S01]  /*3400*/  ISETP.GE.AND P0, PT, R5, UR4, PT ;  /* 0x0000000405007c0c */ /* 0x000fe2000bf06270 */
[C---:B------:R-:W-:Y:S01]  /*3410*/  IMAD.SHL.U32 R217, R219.reuse, 0x20, RZ ;  /* 0x00000020dbd97824 */ /* 0x040fe200078e00ff */
[----:B------:R-:W-:Y:S01]  /*3420*/  LOP3.LUT R5, R219, 0x8, RZ, 0xc0, !PT ;  /* 0x00000008db057812 */ /* 0x000fe200078ec0ff */
[----:B------:R-:W-:Y:S01]  /*3430*/  BSSY.RECONVERGENT B0, `(.L_x_524) ;  /* 0x000002c000007945 */ /* 0x000fe20003800200 */
[----:B------:R-:W-:Y:S02]  /*3440*/  LOP3.LUT R87, R3, 0x400, RZ, 0xc0, !PT ;  /* 0x0000040003577812 */ /* 0x000fe400078ec0ff */
[----:B------:R-:W-:Y:S02]  /*3450*/  LOP3.LUT R6, R6, R5, RZ, 0x3c, !PT ;  /* 0x0000000506067212 */ /* 0x000fe400078e3cff */
[----:B------:R-:W-:Y:S02]  /*3460*/  LOP3.LUT R217, R217, 0x7c00, RZ, 0xc0, !PT ;  /* 0x00007c00d9d97812 */ /* 0x000fe400078ec0ff */
[----:B------:R-:W-:Y:S01]  /*3470*/  ISETP.GE.AND P6, PT, R4, UR4, PT ;  /* 0x0000000404007c0c */ /* 0x000fe2000bfc6270 */
[----:B------:R-:W-:Y:S01]  /*3480*/  IMAD R87, R6, 0x2, R87 ;  /* 0x0000000206577824 */ /* 0x000fe200078e0257 */
[----:B------:R-:W-:Y:S01]  /*3490*/  ISETP.GE.AND P5, PT, R2, UR4, PT ;  /* 0x0000000402007c0c */ /* 0x000fe2000bfa6270 */
[----:B------:R1:W-:Y:S01]  /*34a0*/  @P0 STS.128 [R241+0x10800], RZ ;  /* 0x010800fff1000388 */ /* 0x0003e20000000c00 */
[----:B---3--:R-:W-:-:S03]  /*34b0*/  LOP3.LUT R9, R217, 0x200, R3, 0xf8, !PT ;  /* 0x00000200d9097812 */ /* 0x008fc600078ef803 */
[----:B------:R1:W-:Y:S04]  /*34c0*/  @P0 STS.128 [R241+0x12800], RZ ;  /* 0x012800fff1000388 */ /* 0x0003e80000000c00 */
[----:B------:R1:W-:Y:S04]  /*34d0*/  @P0 STS.128 [R241+0x14800], RZ ;  /* 0x014800fff1000388 */ /* 0x0003e80000000c00 */
[----:B------:R1:W-:Y:S01]  /*34e0*/  @P0 STS.128 [R241+0x16800], RZ ;  /* 0x016800fff1000388 */ /* 0x0003e20000000c00 */
[----:B------:R-:W-:Y:S05]  /*34f0*/  @P0 BRA `(.L_x_525) ;  /* 0x00000000007c0947 */ /* 0x000fea0003800000 */
[----:B------:R-:W3:Y:S01]  /*3500*/  LDCU UR6, c[0x0][0x440] ;  /* 0x00008800ff0677ac */ /* 0x000ee20008000800 */
[----:B------:R-:W-:Y:S02]  /*3510*/  USHF.L.U32 UR14, UR8, 0x4, URZ ;  /* 0x00000004080e7899 */ /* 0x000fe400080006ff */
[----:B------:R-:W-:-:S04]  /*3520*/  USHF.L.U64.HI UR7, UR8, 0x4, UR9 ;  /* 0x0000000408077899 */ /* 0x000fc80008010209 */
[----:B------:R-:W-:Y:S02]  /*3530*/  IMAD.U32 R7, RZ, RZ, UR14 ;  /* 0x0000000eff077e24 */ /* 0x000fe4000f8e00ff */
[----:B------:R-:W-:-:S03]  /*3540*/  IMAD.U32 R5, RZ, RZ, UR7 ;  /* 0x00000007ff057e24 */ /* 0x000fc6000f8e00ff */
[----:B------:R-:W-:Y:S02]  /*3550*/  LEA R4, P4, R7, R232, 0x1 ;  /* 0x000000e807047211 */ /* 0x000fe400078808ff */
[----:B---3--:R-:W-:Y:S02]  /*3560*/  ISETP.GE.AND P3, PT, R218, UR6, PT ;  /* 0x00000006da007c0c */ /* 0x008fe4000bf66270 */
[----:B------:R-:W-:Y:S02]  /*3570*/  ISETP.GE.AND P2, PT, R235, UR6, PT ;  /* 0x00000006eb007c0c */ /* 0x000fe4000bf46270 */
[----:B------:R-:W-:Y:S02]  /*3580*/  ISETP.GE.AND P1, PT, R234, UR6, PT ;  /* 0x00000006ea007c0c */ /* 0x000fe4000bf26270 */
[----:B------:R-:W-:Y:S02]  /*3590*/  ISETP.GE.AND P0, PT, R229, UR6, PT ;  /* 0x00000006e5007c0c */ /* 0x000fe4000bf06270 */
[----:B------:R-:W-:-:S05]  /*35a0*/  LEA.HI.X R5, R7, R233, R5, 0x1, P4 ;  /* 0x000000e907057211 */ /* 0x000fca00020f0c05 */
        /* <DEDUP_REMOVED lines=20> */
.L_x_525:
[----:B------:R-:W-:Y:S05]  /*36f0*/  BSYNC.RECONVERGENT B0 ;  /* 0x0000000000007941 */ /* 0x000fea0003800200 */
.L_x_524:
[----:B------:R1:W-:Y:S01]  /*3700*/  @P6 STS.128 [R241+0x11000], RZ ;  /* 0x011000fff1006388 */ /* 0x0003e20000000c00 */
[----:B------:R-:W-:Y:S01]  /*3710*/  IADD3 R9, PT, PT, R0, R9, RZ ;  /* 0x0000000900097210 */ /* 0x000fe20007ffe0ff */
[----:B------:R-:W-:Y:S02]  /*3720*/  BSSY.RECONVERGENT B0, `(.L_x_526) ;  /* 0x0000023000007945 */ /* 0x000fe40003800200 */
[----:B------:R1:W-:Y:S01]  /*3730*/  @P6 STS.128 [R241+0x13000], RZ ;  /* 0x013000fff1006388 */ /* 0x0003e20000000c00 */
[----:B------:R-:W-:-:S03]  /*3740*/  LEA R88, R9, UR5, 0x1 ;  /* 0x0000000509587c11 */ /* 0x000fc6000f8e08ff */
[----:B------:R1:W-:Y:S04]  /*3750*/  @P6 STS.128 [R241+0x15000], RZ ;  /* 0x015000fff1006388 */ /* 0x0003e80000000c00 */
[----:B------:R1:W-:Y:S01]  /*3760*/  @P6 STS.128 [R241+0x17000], RZ ;  /* 0x017000fff1006388 */ /* 0x0003e20000000c00 */
[----:B------:R-:W-:Y:S05]  /*3770*/  @P6 BRA `(.L_x_527) ;  /* 0x0000000000746947 */ /* 0x000fea0003800000 */
[----:B------:R-:W5:Y:S01]  /*3780*/  LDCU UR6, c[0x0][0x440] ;  /* 0x00008800ff0677ac */ /* 0x000f620008000800 */
[----:B------:R-:W-:Y:S02]  /*3790*/  IMAD.U32 R7, RZ, RZ, UR8 ;  /* 0x00000008ff077e24 */ /* 0x000fe4000f8e00ff */
[----:B---3--:R-:W-:-:S03]  /*37a0*/  IMAD.U32 R5, RZ, RZ, UR9 ;  /* 0x00000009ff057e24 */ /* 0x008fc6000f8e00ff */
[----:B------:R-:W-:-:S04]  /*37b0*/  LEA R4, P4, R7, R232, 0x6 ;  /* 0x000000e807047211 */ /* 0x000fc800078830ff */
        /* <DEDUP_REMOVED lines=25> */
.L_x_527:
[----:B------:R-:W-:Y:S05]  /*3950*/  BSYNC.RECONVERGENT B0 ;  /* 0x0000000000007941 */ /* 0x000fea0003800200 */
.L_x_526:
[----:B------:R1:W-:Y:S01]  /*3960*/  @P5 STS.128 [R241+0x11800], RZ ;  /* 0x011800fff1005388 */ /* 0x0003e20000000c00 */
[----:B------:R-:W-:Y:S03]  /*3970*/  BSSY.RECONVERGENT B0, `(.L_x_528) ;  /* 0x0000022000007945 */ /* 0x000fe60003800200 */
[----:B------:R1:W-:Y:S04]  /*3980*/  @P5 STS.128 [R241+0x13800], RZ ;  /* 0x013800fff1005388 */ /* 0x0003e80000000c00 */
[----:B------:R1:W-:Y:S04]  /*3990*/  @P5 STS.128 [R241+0x15800], RZ ;  /* 0x015800fff1005388 */ /* 0x0003e80000000c00 */
[----:B------:R1:W-:Y:S01]  /*39a0*/  @P5 STS.128 [R241+0x17800], RZ ;  /* 0x017800fff1005388 */ /* 0x0003e20000000c00 */
[----:B------:R-:W-:Y:S05]  /*39b0*/  @P5 BRA `(.L_x_529) ;  /* 0x0000000000745947 */ /* 0x000fea0003800000 */
[----:B------:R-:W5:Y:S01]  /*39c0*/  LDCU UR4, c[0x0][0x440] ;  /* 0x00008800ff0477ac */ /* 0x000f620008000800 */
[----:B---3--:R-:W-:Y:S01]  /*39d0*/  IMAD.U32 R5, RZ, RZ, UR8 ;  /* 0x00000008ff057e24 */ /* 0x008fe2000f8e00ff */
[----:B------:R-:W-:-:S03]  /*39e0*/  UIMAD UR6, UR9, 0x60, URZ ;  /* 0x00000060090678a4 */ /* 0x000fc6000f8e02ff */
[----:B------:R-:W-:-:S04]  /*39f0*/  IMAD.WIDE.U32 R4, R5, 0x60, R232 ;  /* 0x0000006005047825 */ /* 0x000fc800078e00e8 */
        /* <DEDUP_REMOVED lines=25> */
.L_x_529:
[----:B------:R-:W-:Y:S05]  /*3b90*/  BSYNC.RECONVERGENT B0 ;  /* 0x0000000000007941 */ /* 0x000fea0003800200 */
.L_x_528:
[----:B------:R-:W-:Y:S01]  /*3ba0*/  LDSM.16.M88.4 R52, [R88] ;  /* 0x000000005834783b */ /* 0x000fe20000000200 */
[----:B------:R-:W-:Y:S01]  /*3bb0*/  IMAD.MOV.U32 R81, RZ, RZ, 0x20 ;  /* 0x00000020ff517424 */ /* 0x000fe200078e00ff */
[----:B------:R-:W-:Y:S01]  /*3bc0*/  LOP3.LUT P6, RZ, R219, 0x2, RZ, 0xc0, !PT ;  /* 0x00000002dbff7812 */ /* 0x000fe200078cc0ff */
[----:B------:R-:W-:Y:S01]  /*3bd0*/  VIADD R80, R87, UR5 ;  /* 0x0000000557507c36 */ /* 0x000fe20008000000 */
[----:B------:R-:W5:Y:S01]  /*3be0*/  LDSM.16.M88.4 R24, [R87+UR5+0x8000] ;  /* 0x008000055718783b */ /* 0x000f620008000200 */
[----:B------:R-:W-:Y:S01]  /*3bf0*/  IMAD.MOV.U32 R83, RZ, RZ, 0x40 ;  /* 0x00000040ff537424 */ /* 0x000fe200078e00ff */
[----:B------:R-:W-:Y:S01]  /*3c00*/  SEL R81, R81, 0xffffffe0, !P6 ;  /* 0xffffffe051517807 */ /* 0x000fe20007000000 */
[----:B------:R-:W-:Y:S01]  /*3c10*/  UISETP.NE.AND UP1, UPT, UR18, 0x1, UPT ;  /* 0x000000011200788c */ /* 0x000fe2000bf25270 */
[----:B------:R-:W4:Y:S01]  /*3c20*/  LDSM.16.M88.4 R16, [R87+UR5+0x8800] ;  /* 0x008800055710783b */ /* 0x000f220008000200 */
[----:B------:R-:W-:Y:S02]  /*3c30*/  LOP3.LUT P0, RZ, R219, 0x4, RZ, 0xc0, !PT ;  /* 0x00000004dbff7812 */ /* 0x000fe4000780c0ff */
[--C-:B------:R-:W-:Y:S01]  /*3c40*/  IMAD.IADD R85, R88, 0x1, R81.reuse ;  /* 0x0000000158557824 */ /* 0x100fe200078e0251 */
[----:B------:R-:W4:Y:S01]  /*3c50*/  LDSM.16.M88.4 R60, [R87+UR5+0x9000] ;  /* 0x00900005573c783b */ /* 0x000f220008000200 */
[----:B------:R-:W-:Y:S01]  /*3c60*/  IMAD.IADD R82, R80, 0x1, R81 ;  /* 0x0000000150527824 */ /* 0x000fe200078e0251 */
[----:B------:R-:W-:-:S02]  /*3c70*/  SEL R83, R83, 0xffffffc0, !P0 ;  /* 0xffffffc053537807 */ /* 0x000fc40004000000 */
[----:B------:R-:W4:Y:S03]  /*3c80*/  LDSM.16.M88.4 R32, [R87+UR5+0x9800] ;  /* 0x009800055720783b */ /* 0x000f260008000200 */
[--C-:B------:R-:W-:Y:S01]  /*3c90*/  IMAD.IADD R86, R88, 0x1, R83.reuse ;  /* 0x0000000158567824 */ /* 0x100fe200078e0253 */
[----:B------:R-:W-:Y:S01]  /*3ca0*/  LDSM.16.M88.4 R40, [R85] ;  /* 0x000000005528783b */ /* 0x000fe20000000200 */
[----:B------:R-:W-:Y:S02]  /*3cb0*/  IMAD.IADD R80, R80, 0x1, R83 ;  /* 0x0000000150507824 */ /* 0x000fe400078e0253 */
[C---:B------:R-:W-:Y:S01]  /*3cc0*/  IMAD.IADD R84, R81.reuse, 0x1, R86 ;  /* 0x0000000151547824 */ /* 0x040fe200078e0256 */
[----:B---3--:R-:W3:Y:S01]  /*3cd0*/  LDSM.16.M88.4 R4, [R82+0x8000] ;  /* 0x008000005204783b */ /* 0x008ee20000000200 */
[----:B------:R-:W-:-:S03]  /*3ce0*/  IMAD.IADD R2, R81, 0x1, R80 ;  /* 0x0000000151027824 */ /* 0x000fc600078e0250 */
[----:B------:R-:W3:Y:S04]  /*3cf0*/  LDSM.16.M88.4 R8, [R82+0x8800] ;  /* 0x008800005208783b */ /* 0x000ee80000000200 */
[----:B-12---:R-:W1:Y:S04]  /*3d00*/  LDSM.16.M88.4 R12, [R82+0x9000] ;  /* 0x00900000520c783b */ /* 0x006e680000000200 */
[----:B------:R-:W2:Y:S04]  /*3d10*/  LDSM.16.M88.4 R72, [R82+0x9800] ;  /* 0x009800005248783b */ /* 0x000ea80000000200 */
[----:B------:R-:W-:Y:S01]  /*3d20*/  LDSM.16.M88.4 R48, [R80+0x8000] ;  /* 0x008000005030783b */ /* 0x000fe20000000200 */
[C---:B-----5:R-:W-:Y:S03]  /*3d30*/  HMMA.16816.F32 R28, R52.reuse, R24, RZ ;  /* 0x00000018341c723c */ /* 0x060fe600000018ff */
[----:B------:R-:W-:Y:S04]  /*3d40*/  LDSM.16.M88.4 R36, [R80+0x8800] ;  /* 0x008800005024783b */ /* 0x000fe80000000200 */
[----:B------:R-:W-:Y:S01]  /*3d50*/  LDSM.16.M88.4 R68, [R80+0x9800] ;  /* 0x009800005044783b */ /* 0x000fe20000000200 */
[C---:B----4-:R-:W-:Y:S03]  /*3d60*/  HMMA.16816.F32 R20, R52.reuse, R16, RZ ;  /* 0x000000103414723c */ /* 0x050fe600000018ff */
[----:B------:R-:W-:Y:S04]  /*3d70*/  LDSM.16.M88.4 R44, [R2+0x8000] ;  /* 0x00800000022c783b */ /* 0x000fe80000000200 */
[----:B------:R-:W-:Y:S01]  /*3d80*/  LDSM.16.M88.4 R76, [R86+0x2000] ;  /* 0x00200000564c783b */ /* 0x000fe20000000200 */
[C---:B------:R-:W-:Y:S03]  /*3d90*/  HMMA.16816.F32 R24, R52.reuse, R26, RZ ;  /* 0x0000001a3418723c */ /* 0x040fe600000018ff */
[----:B------:R-:W0:Y:S05]  /*3da0*/  LDGDEPBAR ;  /* 0x00000000000079af */ /* 0x000e2a0000000000 */
[C---:B------:R-:W-:Y:S08]  /*3db0*/  HMMA.16816.F32 R16, R52.reuse, R18, RZ ;  /* 0x000000123410723c */ /* 0x040ff000000018ff */
[C---:B------:R-:W-:Y:S08]  /*3dc0*/  HMMA.16816.F32 R64, R52.reuse, R60, RZ ;  /* 0x0000003c3440723c */ /* 0x040ff000000018ff */
[C---:B------:R-:W-:Y:S08]  /*3dd0*/  HMMA.16816.F32 R60, R52.reuse, R62, RZ ;  /* 0x0000003e343c723c */ /* 0x040ff000000018ff */
[----:B------:R-:W-:Y:S08]  /*3de0*/  HMMA.16816.F32 R56, R52, R32, RZ ;  /* 0x000000203438723c */ /* 0x000ff000000018ff */
[C---:B---3--:R-:W-:Y:S08]  /*3df0*/  HMMA.16816.F32 R28, R40.reuse, R4, R28 ;  /* 0x00000004281c723c */ /* 0x048ff0000000181c */
[C---:B------:R-:W-:Y:S01]  /*3e00*/  HMMA.16816.F32 R24, R40.reuse, R6, R24 ;  /* 0x000000062818723c */ /* 0x040fe20000001818 */
[----:B------:R-:W3:Y:S07]  /*3e10*/  LDSM.16.M88.4 R4, [R86] ;  /* 0x000000005604783b */ /* 0x000eee0000000200 */
[C---:B------:R-:W-:Y:S08]  /*3e20*/  HMMA.16816.F32 R20, R40.reuse, R8, R20 ;  /* 0x000000082814723c */ /* 0x040ff00000001814 */
[----:B------:R-:W-:Y:S01]  /*3e30*/  HMMA.16816.F32 R16, R40, R10, R16 ;  /* 0x0000000a2810723c */ /* 0x000fe20000001810 */
[----:B------:R-:W4:Y:S07]  /*3e40*/  LDSM.16.M88.4 R8, [R80+0x9000] ;  /* 0x009000005008783b */ /* 0x000f2e0000000200 */
[----:B------:R-:W-:Y:S01]  /*3e50*/  HMMA.16816.F32 R52, R52, R34, RZ ;  /* 0x000000223434723c */ /* 0x000fe200000018ff */
[----:B------:R-:W5:Y:S07]  /*3e60*/  LDSM.16.M88.4 R32, [R84] ;  /* 0x000000005420783b */ /* 0x000f6e0000000200 */
[C---:B-1----:R-:W-:Y:S08]  /*3e70*/  HMMA.16816.F32 R64, R40.reuse, R12, R64 ;  /* 0x0000000c2840723c */ /* 0x042ff00000001840 */
[C---:B------:R-:W-:Y:S01]  /*3e80*/  HMMA.16816.F32 R60, R40.reuse, R14, R60 ;  /* 0x0000000e283c723c */ /* 0x040fe2000000183c */
[----:B------:R-:W1:Y:S07]  /*3e90*/  LDSM.16.M88.4 R12, [R2+0x8800] ;  /* 0x00880000020c783b */ /* 0x000e6e0000000200 */
[C---:B--2---:R-:W-:Y:S08]  /*3ea0*/  HMMA.16816.F32 R56, R40.reuse, R72, R56 ;  /* 0x000000482838723c */ /* 0x044ff00000001838 */
[----:B------:R-:W-:Y:S01]  /*3eb0*/  HMMA.16816.F32 R52, R40, R74, R52 ;  /* 0x0000004a2834723c */ /* 0x000fe20000001834 */
[----:B------:R-:W2:Y:S04]  /*3ec0*/  LDSM.16.M88.4 R40, [R2+0x9000] ;  /* 0x009000000228783b */ /* 0x000ea80000000200 */
[----:B------:R-:W-:Y:S03]  /*3ed0*/  LDSM.16.M88.4 R72, [R87+UR5+0xb000] ;  /* 0x00b000055748783b */ /* 0x000fe60008000200 */
[C---:B---3--:R-:W-:Y:S08]  /*3ee0*/  HMMA.16816.F32 R28, R4.reuse, R48, R28 ;  /* 0x00000030041c723c */ /* 0x048ff0000000181c */
[C---:B------:R-:W-:Y:S01]  /*3ef0*/  HMMA.16816.F32 R24, R4.reuse, R50, R24 ;  /* 0x000000320418723c */ /* 0x040fe20000001818 */
[----:B------:R-:W-:Y:S07]  /*3f00*/  LDSM.16.M88.4 R48, [R88+0x2000] ;  /* 0x002000005830783b */ /* 0x000fee0000000200 */
[C---:B------:R-:W-:Y:S08]  /*3f10*/  HMMA.16816.F32 R20, R4.reuse, R36, R20 ;  /* 0x000000240414723c */ /* 0x040ff00000001814 */
[C---:B------:R-:W-:Y:S01]  /*3f20*/  HMMA.16816.F32 R16, R4.reuse, R38, R16 ;  /* 0x000000260410723c */ /* 0x040fe20000001810 */
[----:B------:R-:W3:Y:S07]  /*3f30*/  LDSM.16.M88.4 R36, [R2+0x9800] ;  /* 0x009800000224783b */ /* 0x000eee0000000200 */
[C---:B----4-:R-:W-:Y:S08]  /*3f40*/  HMMA.16816.F32 R64, R4.reuse, R8, R64 ;  /* 0x000000080440723c */ /* 0x050ff00000001840 */
[C---:B------:R-:W-:Y:S01]  /*3f50*/  HMMA.16816.F32 R60, R4.reuse, R10, R60 ;  /* 0x0000000a043c723c */ /* 0x040fe2000000183c */
[----:B------:R-:W4:Y:S07]  /*3f60*/  LDSM.16.M88.4 R8, [R87+UR5+0xa000] ;  /* 0x00a000055708783b */ /* 0x000f2e0008000200 */
[C---:B------:R-:W-:Y:S08]  /*3f70*/  HMMA.16816.F32 R56, R4.reuse, R68, R56 ;  /* 0x000000440438723c */ /* 0x040ff00000001838 */
[----:B------:R-:W-:Y:S01]  /*3f80*/  HMMA.16816.F32 R52, R4, R70, R52 ;  /* 0x000000460434723c */ /* 0x000fe20000001834 */
[----:B------:R-:W4:Y:S04]  /*3f90*/  LDSM.16.M88.4 R4, [R87+UR5+0xa800] ;  /* 0x00a800055704783b */ /* 0x000f280008000200 */
[----:B------:R-:W4:Y:S03]  /*3fa0*/  LDSM.16.M88.4 R68, [R87+UR5+0xb800] ;  /* 0x00b800055744783b */ /* 0x000f260008000200 */
[C---:B-----5:R-:W-:Y:S08]  /*3fb0*/  HMMA.16816.F32 R28, R32.reuse, R44, R28 ;  /* 0x0000002c201c723c */ /* 0x060ff0000000181c */
[C---:B------:R-:W-:Y:S01]  /*3fc0*/  HMMA.16816.F32 R24, R32.reuse, R46, R24 ;  /* 0x0000002e2018723c */ /* 0x040fe20000001818 */
[----:B------:R-:W-:Y:S07]  /*3fd0*/  LDSM.16.M88.4 R44, [R82+0xa000] ;  /* 0x00a00000522c783b */ /* 0x000fee0000000200 */
[C---:B-1----:R-:W-:Y:S08]  /*3fe0*/  HMMA.16816.F32 R20, R32.reuse, R12, R20 ;  /* 0x0000000c2014723c */ /* 0x042ff00000001814 */
[C---:B------:R-:W-:Y:S01]  /*3ff0*/  HMMA.16816.F32 R16, R32.reuse, R14, R16 ;  /* 0x0000000e2010723c */ /* 0x040fe20000001810 */
[----:B------:R-:W1:Y:S07]  /*4000*/  LDSM.16.M88.4 R12, [R85+0x2000] ;  /* 0x00200000550c783b */ /* 0x000e6e0000000200 */
[C---:B--2---:R-:W-:Y:S08]  /*4010*/  HMMA.16816.F32 R64, R32.reuse, R40, R64 ;  /* 0x000000282040723c */ /* 0x044ff00000001840 */
[C---:B------:R-:W-:Y:S01]  /*4020*/  HMMA.16816.F32 R60, R32.reuse, R42, R60 ;  /* 0x0000002a203c723c */ /* 0x040fe2000000183c */
[----:B------:R-:W2:Y:S07]  /*4030*/  LDSM.16.M88.4 R40, [R82+0xa800] ;  /* 0x00a800005228783b */ /* 0x000eae0000000200 */
[C---:B---3--:R-:W-:Y:S08]  /*4040*/  HMMA.16816.F32 R56, R32.reuse, R36, R56 ;  /* 0x000000242038723c */ /* 0x048ff00000001838 */
[----:B------:R-:W-:Y:S01]  /*4050*/  HMMA.16816.F32 R52, R32, R38, R52 ;  /* 0x000000262034723c */ /* 0x000fe20000001834 */
[----:B------:R-:W3:Y:S04]  /*4060*/  LDSM.16.M88.4 R36, [R82+0xb000] ;  /* 0x00b000005224783b */ /* 0x000ee80000000200 */
[----:B------:R-:W5:Y:S03]  /*4070*/  LDSM.16.M88.4 R32, [R82+0xb800] ;  /* 0x00b800005220783b */ /* 0x000f660000000200 */
[C---:B----4-:R-:W-:Y:S08]  /*4080*/  HMMA.16816.F32 R28, R48.reuse, R8, R28 ;  /* 0x00000008301c723c */ /* 0x050ff0000000181c */
[C---:B------:R-:W-:Y:S01]  /*4090*/  HMMA.16816.F32 R24, R48.reuse, R10, R24 ;  /* 0x0000000a3018723c */ /* 0x040fe20000001818 */
[----:B------:R-:W4:Y:S07]  /*40a0*/  LDSM.16.M88.4 R8, [R80+0xa000] ;  /* 0x00a000005008783b */ /* 0x000f2e0000000200 */
[C---:B------:R-:W-:Y:S08]  /*40b0*/  HMMA.16816.F32 R20, R48.reuse, R4, R20 ;  /* 0x000000043014723c */ /* 0x040ff00000001814 */
[C---:B------:R-:W-:Y:S01]  /*40c0*/  HMMA.16816.F32 R16, R48.reuse, R6, R16 ;  /* 0x000000063010723c */ /* 0x040fe20000001810 */
[----:B------:R-:W4:Y:S07]  /*40d0*/  LDSM.16.M88.4 R4, [R80+0xa800] ;  /* 0x00a800005004783b */ /* 0x000f2e0000000200 */
[C---:B------:R-:W-:Y:S08]  /*40e0*/  HMMA.16816.F32 R64, R48.reuse, R72, R64 ;  /* 0x000000483040723c */ /* 0x040ff00000001840 */
[C---:B------:R-:W-:Y:S01]  /*40f0*/  HMMA.16816.F32 R60, R48.reuse, R74, R60 ;  /* 0x0000004a303c723c */ /* 0x040fe2000000183c */
[----:B------:R-:W-:Y:S07]  /*4100*/  LDSM.16.M88.4 R72, [R80+0xb000] ;  /* 0x00b000005048783b */ /* 0x000fee0000000200 */
[C---:B------:R-:W-:Y:S08]  /*4110*/  HMMA.16816.F32 R56, R48.reuse, R68, R56 ;  /* 0x000000443038723c */ /* 0x040ff00000001838 */
[----:B------:R-:W-:Y:S01]  /*4120*/  HMMA.16816.F32 R52, R48, R70, R52 ;  /* 0x000000463034723c */ /* 0x000fe20000001834 */
[----:B------:R-:W4:Y:S04]  /*4130*/  LDSM.16.M88.4 R68, [R80+0xb800] ;  /* 0x00b800005044783b */ /* 0x000f280000000200 */
[----:B------:R-:W-:Y:S03]  /*4140*/  LDSM.16.M88.4 R48, [R84+0x2000] ;  /* 0x002000005430783b */ /* 0x000fe60000000200 */
[C---:B-1----:R-:W-:Y:S08]  /*4150*/  HMMA.16816.F32 R28, R12.reuse, R44, R28 ;  /* 0x0000002c0c1c723c */ /* 0x042ff0000000181c */
[C---:B------:R-:W-:Y:S01]  /*4160*/  HMMA.16816.F32 R24, R12.reuse, R46, R24 ;  /* 0x0000002e0c18723c */ /* 0x040fe20000001818 */
[----:B------:R-:W1:Y:S07]  /*4170*/  LDSM.16.M88.4 R44, [R2+0xa000] ;  /* 0x00a00000022c783b */ /* 0x000e6e0000000200 */
[C---:B--2---:R-:W-:Y:S08]  /*4180*/  HMMA.16816.F32 R20, R12.reuse, R40, R20 ;  /* 0x000000280c14723c */ /* 0x044ff00000001814 */
[C---:B------:R-:W-:Y:S01]  /*4190*/  HMMA.16816.F32 R16, R12.reuse, R42, R16 ;  /* 0x0000002a0c10723c */ /* 0x040fe20000001810 */
[----:B------:R-:W2:Y:S07]  /*41a0*/  LDSM.16.M88.4 R40, [R2+0xa800] ;  /* 0x00a800000228783b */ /* 0x000eae0000000200 */
[C---:B---3--:R-:W-:Y:S08]  /*41b0*/  HMMA.16816.F32 R64, R12.reuse, R36, R64 ;  /* 0x000000240c40723c */ /* 0x048ff00000001840 */
[C---:B------:R-:W-:Y:S01]  /*41c0*/  HMMA.16816.F32 R60, R12.reuse, R38, R60 ;  /* 0x000000260c3c723c */ /* 0x040fe2000000183c */
[----:B------:R-:W3:Y:S07]  /*41d0*/  LDSM.16.M88.4 R36, [R2+0xb000] ;  /* 0x00b000000224783b */ /* 0x000eee0000000200 */
[C---:B-----5:R-:W-:Y:S08]  /*41e0*/  HMMA.16816.F32 R56, R12.reuse, R32, R56 ;  /* 0x000000200c38723c */ /* 0x060ff00000001838 */
[----:B------:R-:W-:Y:S01]  /*41f0*/  HMMA.16816.F32 R52, R12, R34, R52 ;  /* 0x000000220c34723c */ /* 0x000fe20000001834 */
[----:B------:R-:W5:Y:S04]  /*4200*/  LDSM.16.M88.4 R32, [R2+0xb800] ;  /* 0x00b800000220783b */ /* 0x000f680000000200 */
[----:B------:R-:W-:Y:S03]  /*4210*/  LDSM.16.M88.4 R12, [R88+0x4000] ;  /* 0x00400000580c783b */ /* 0x000fe60000000200 */
[C---:B----4-:R-:W-:Y:S01]  /*4220*/  HMMA.16816.F32 R28, R76.reuse, R8, R28 ;  /* 0x000000084c1c723c */ /* 0x050fe2000000181c */
[----:B------:R-:W-:Y:S07]  /*4230*/  LDSM.16.M88.4 R88, [R88+0x6000] ;  /* 0x006000005858783b */ /* 0x000fee0000000200 */
[C---:B------:R-:W-:Y:S01]  /*4240*/  HMMA.16816.F32 R24, R76.reuse, R10, R24 ;  /* 0x0000000a4c18723c */ /* 0x040fe20000001818 */
[----:B------:R-:W4:Y:S07]  /*4250*/  LDSM.16.M88.4 R8, [R87+UR5+0xc000] ;  /* 0x00c000055708783b */ /* 0x000f2e0008000200 */
[C---:B------:R-:W-:Y:S08]  /*4260*/  HMMA.16816.F32 R20, R76.reuse, R4, R20 ;  /* 0x000000044c14723c */ /* 0x040ff00000001814 */
[C---:B------:R-:W-:Y:S01]  /*4270*/  HMMA.16816.F32 R16, R76.reuse, R6, R16 ;  /* 0x000000064c10723c */ /* 0x040fe20000001810 */
[----:B------:R-:W4:Y:S07]  /*4280*/  LDSM.16.M88.4 R4, [R87+UR5+0xc800] ;  /* 0x00c800055704783b */ /* 0x000f2e0008000200 */
[C---:B------:R-:W-:Y:S08]  /*4290*/  HMMA.16816.F32 R56, R76.reuse, R68, R56 ;  /* 0x000000444c38723c */ /* 0x040ff00000001838 */
[----:B------:R-:W-:Y:S01]  /*42a0*/  HMMA.16816.F32 R52, R76, R70, R52 ;  /* 0x000000464c34723c */ /* 0x000fe20000001834 */
[----:B------:R-:W-:Y:S07]  /*42b0*/  LDSM.16.M88.4 R68, [R87+UR5+0xd800] ;  /* 0x00d800055744783b */ /* 0x000fee0008000200 */
[C---:B-1----:R-:W-:Y:S08]  /*42c0*/  HMMA.16816.F32 R28, R48.reuse, R44, R28 ;  /* 0x0000002c301c723c */ /* 0x042ff0000000181c */
[----:B------:R-:W-:Y:S01]  /*42d0*/  HMMA.16816.F32 R24, R48, R46, R24 ;  /* 0x0000002e3018723c */ /* 0x000fe20000001818 */
[----:B------:R-:W1:Y:S07]  /*42e0*/  LDSM.16.M88.4 R44, [R87+UR5+0xd000] ;  /* 0x00d00005572c783b */ /* 0x000e6e0008000200 */
[C---:B------:R-:W-:Y:S08]  /*42f0*/  HMMA.16816.F32 R64, R76.reuse, R72, R64 ;  /* 0x000000484c40723c */ /* 0x040ff00000001840 */
[----:B------:R-:W-:Y:S01]  /*4300*/  HMMA.16816.F32 R60, R76, R74, R60 ;  /* 0x0000004a4c3c723c */ /* 0x000fe2000000183c */
[----:B------:R-:W-:Y:S07]  /*4310*/  LDSM.16.M88.4 R72, [R80+0xf800] ;  /* 0x00f800005048783b */ /* 0x000fee0000000200 */
[C---:B--2---:R-:W-:Y:S08]  /*4320*/  HMMA.16816.F32 R20, R48.reuse, R40, R20 ;  /* 0x000000283014723c */ /* 0x044ff00000001814 */
[C---:B------:R-:W-:Y:S01]  /*4330*/  HMMA.16816.F32 R16, R48.reuse, R42, R16 ;  /* 0x0000002a3010723c */ /* 0x040fe20000001810 */
[----:B------:R-:W-:Y:S07]  /*4340*/  LDSM.16.M88.4 R40, [R82+0xd800] ;  /* 0x00d800005228783b */ /* 0x000fee0000000200 */
[C---:B---3--:R-:W-:Y:S08]  /*4350*/  HMMA.16816.F32 R64, R48.reuse, R36, R64 ;  /* 0x000000243040723c */ /* 0x048ff00000001840 */
[C---:B------:R-:W-:Y:S01]  /*4360*/  HMMA.16816.F32 R60, R48.reuse, R38, R60 ;  /* 0x00000026303c723c */ /* 0x040fe2000000183c */
[----:B------:R-:W-:Y:S07]  /*4370*/  LDSM.16.M88.4 R36, [R85+0x4000] ;  /* 0x004000005524783b */ /* 0x000fee0000000200 */
[C---:B-----5:R-:W-:Y:S08]  /*4380*/  HMMA.16816.F32 R56, R48.reuse, R32, R56 ;  /* 0x000000203038723c */ /* 0x060ff00000001838 */
[----:B------:R-:W-:Y:S01]  /*4390*/  HMMA.16816.F32 R52, R48, R34, R52 ;  /* 0x000000223034723c */ /* 0x000fe20000001834 */
[----:B------:R-:W-:Y:S04]  /*43a0*/  LDSM.16.M88.4 R32, [R82+0xc000] ;  /* 0x00c000005220783b */ /* 0x000fe80000000200 */
[----:B------:R-:W-:Y:S03]  /*43b0*/  LDSM.16.M88.4 R48, [R86+0x4000] ;  /* 0x004000005630783b */ /* 0x000fe60000000200 */
[C---:B----4-:R-:W-:Y:S08]  /*43c0*/  HMMA.16816.F32 R28, R12.reuse, R8, R28 ;  /* 0x000000080c1c723c */ /* 0x050ff0000000181c */
[C---:B------:R-:W-:Y:S01]  /*43d0*/  HMMA.16816.F32 R24, R12.reuse, R10, R24 ;  /* 0x0000000a0c18723c */ /* 0x040fe20000001818 */
[----:B------:R-:W2:Y:S07]  /*43e0*/  LDSM.16.M88.4 R8, [R82+0xc800] ;  /* 0x00c800005208783b */ /* 0x000eae0000000200 */
[C---:B------:R-:W-:Y:S08]  /*43f0*/  HMMA.16816.F32 R20, R12.reuse, R4, R20 ;  /* 0x000000040c14723c */ /* 0x040ff00000001814 */
[C---:B------:R-:W-:Y:S01]  /*4400*/  HMMA.16816.F32 R16, R12.reuse, R6, R16 ;  /* 0x000000060c10723c */ /* 0x040fe20000001810 */
[----:B------:R-:W3:Y:S07]  /*4410*/  LDSM.16.M88.4 R4, [R82+0xd000] ;  /* 0x00d000005204783b */ /* 0x000eee0000000200 */
[C---:B-1----:R-:W-:Y:S08]  /*4420*/  HMMA.16816.F32 R64, R12.reuse, R44, R64 ;  /* 0x0000002c0c40723c */ /* 0x042ff00000001840 */
[C---:B------:R-:W-:Y:S01]  /*4430*/  HMMA.16816.F32 R60, R12.reuse, R46, R60 ;  /* 0x0000002e0c3c723c */ /* 0x040fe2000000183c */
[----:B------:R-:W-:Y:S07]  /*4440*/  LDSM.16.M88.4 R44, [R80+0xc000] ;  /* 0x00c00000502c783b */ /* 0x000fee0000000200 */
[C---:B------:R-:W-:Y:S08]  /*4450*/  HMMA.16816.F32 R56, R12.reuse, R68, R56 ;  /* 0x000000440c38723c */ /* 0x040ff00000001838 */
[----:B------:R-:W-:Y:S01]  /*4460*/  HMMA.16816.F32 R52, R12, R70, R52 ;  /* 0x000000460c34723c */ /* 0x000fe20000001834 */
[----:B------:R-:W1:Y:S04]  /*4470*/  LDSM.16.M88.4 R12, [R80+0xc800] ;  /* 0x00c80000500c783b */ /* 0x000e680000000200 */
[----:B------:R-:W-:Y:S03]  /*4480*/  LDSM.16.M88.4 R68, [R87+UR5+0xe000] ;  /* 0x00e000055744783b */ /* 0x000fe60008000200 */
[C---:B--2---:R-:W-:Y:S08]  /*4490*/  HMMA.16816.F32 R20, R36.reuse, R8, R20 ;  /* 0x000000082414723c */ /* 0x044ff00000001814 */
[C---:B------:R-:W-:Y:S01]  /*44a0*/  HMMA.16816.F32 R16, R36.reuse, R10, R16 ;  /* 0x0000000a2410723c */ /* 0x040fe20000001810 */
[----:B------:R-:W-:Y:S07]  /*44b0*/  LDSM.16.M88.4 R8, [R80+0xd000] ;  /* 0x00d000005008783b */ /* 0x000fee0000000200 */
[C---:B---3--:R-:W-:Y:S08]  /*44c0*/  HMMA.16816.F32 R64, R36.reuse, R4, R64 ;  /* 0x000000042440723c */ /* 0x048ff00000001840 */
[C---:B------:R-:W-:Y:S01]  /*44d0*/  HMMA.16816.F32 R60, R36.reuse, R6, R60 ;  /* 0x00000006243c723c */ /* 0x040fe2000000183c */
[----:B------:R-:W2:Y:S07]  /*44e0*/  LDSM.16.M88.4 R4, [R80+0xd800] ;  /* 0x00d800005004783b */ /* 0x000eae0000000200 */
[C---:B------:R-:W-:Y:S08]  /*44f0*/  HMMA.16816.F32 R28, R36.reuse, R32, R28 ;  /* 0x00000020241c723c */ /* 0x040ff0000000181c */
[C---:B------:R-:W-:Y:S01]  /*4500*/  HMMA.16816.F32 R24, R36.reuse, R34, R24 ;  /* 0x000000222418723c */ /* 0x040fe20000001818 */
[----:B------:R-:W-:Y:S07]  /*4510*/  LDSM.16.M88.4 R32, [R2+0xc000] ;  /* 0x00c000000220783b */ /* 0x000fee0000000200 */
[C---:B------:R-:W-:Y:S08]  /*4520*/  HMMA.16816.F32 R56, R36.reuse, R40, R56 ;  /* 0x000000282438723c */ /* 0x040ff00000001838 */
[----:B------:R-:W-:Y:S01]  /*4530*/  HMMA.16816.F32 R52, R36, R42, R52 ;  /* 0x0000002a2434723c */ /* 0x000fe20000001834 */
[----:B------:R-:W-:Y:S04]  /*4540*/  LDSM.16.M88.4 R36, [R84+0x4000] ;  /* 0x004000005424783b */ /* 0x000fe80000000200 */
[----:B------:R-:W-:Y:S03]  /*4550*/  LDSM.16.M88.4 R40, [R2+0xd000] ;  /* 0x00d000000228783b */ /* 0x000fe60000000200 */
[C---:B-1----:R-:W-:Y:S08]  /*4560*/  HMMA.16816.F32 R20, R48.reuse, R12, R20 ;  /* 0x0000000c3014723c */ /* 0x042ff00000001814 */
[C---:B------:R-:W-:Y:S01]  /*4570*/  HMMA.16816.F32 R16, R48.reuse, R14, R16 ;  /* 0x0000000e3010723c */ /* 0x040fe20000001810 */
[----:B------:R-:W1:Y:S07]  /*4580*/  LDSM.16.M88.4 R12, [R2+0xd800] ;  /* 0x00d80000020c783b */ /* 0x000e6e0000000200 */
[C---:B------:R-:W-:Y:S08]  /*4590*/  HMMA.16816.F32 R28, R48.reuse, R44, R28 ;  /* 0x0000002c301c723c */ /* 0x040ff0000000181c */
[C---:B------:R-:W-:Y:S01]  /*45a0*/  HMMA.16816.F32 R24, R48.reuse, R46, R24 ;  /* 0x0000002e3018723c */ /* 0x040fe20000001818 */
[----:B------:R-:W3:Y:S07]  /*45b0*/  LDSM.16.M88.4 R44, [R2+0xc800] ;  /* 0x00c80000022c783b */ /* 0x000eee0000000200 */
[C---:B--2---:R-:W-:Y:S08]  /*45c0*/  HMMA.16816.F32 R56, R48.reuse, R4, R56 ;  /* 0x000000043038723c */ /* 0x044ff00000001838 */
[C---:B------:R-:W-:Y:S01]  /*45d0*/  HMMA.16816.F32 R52, R48.reuse, R6, R52 ;  /* 0x000000063034723c */ /* 0x040fe20000001834 */
[----:B------:R-:W-:Y:S07]  /*45e0*/  LDSM.16.M88.4 R4, [R87+UR5+0xf000] ;  /* 0x00f000055704783b */ /* 0x000fee0008000200 */
[C---:B------:R-:W-:Y:S08]  /*45f0*/  HMMA.16816.F32 R64, R48.reuse, R8, R64 ;  /* 0x000000083040723c */ /* 0x040ff00000001840 */
[----:B------:R-:W-:Y:S01]  /*4600*/  HMMA.16816.F32 R60, R48, R10, R60 ;  /* 0x0000000a303c723c */ /* 0x000fe2000000183c */
[----:B------:R-:W2:Y:S04]  /*4610*/  LDSM.16.M88.4 R8, [R87+UR5+0xe800] ;  /* 0x00e800055708783b */ /* 0x000ea80008000200 */
[----:B------:R-:W-:Y:S03]  /*4620*/  LDSM.16.M88.4 R48, [R86+0x6000] ;  /* 0x006000005630783b */ /* 0x000fe60000000200 */
[C---:B-1----:R-:W-:Y:S08]  /*4630*/  HMMA.16816.F32 R56, R36.reuse, R12, R56 ;  /* 0x0000000c2438723c */ /* 0x042ff00000001838 */
[C---:B------:R-:W-:Y:S01]  /*4640*/  HMMA.16816.F32 R52, R36.reuse, R14, R52 ;  /* 0x0000000e2434723c */ /* 0x040fe20000001834 */
[----:B------:R-:W1:Y:S07]  /*4650*/  LDSM.16.M88.4 R12, [R87+UR5+0xf800] ;  /* 0x00f80005570c783b */ /* 0x000e6e0008000200 */
[C---:B---3--:R-:W-:Y:S08]  /*4660*/  HMMA.16816.F32 R20, R36.reuse, R44, R20 ;  /* 0x0000002c2414723c */ /* 0x048ff00000001814 */
[C---:B------:R-:W-:Y:S01]  /*4670*/  HMMA.16816.F32 R16, R36.reuse, R46, R16 ;  /* 0x0000002e2410723c */ /* 0x040fe20000001810 */
[----:B------:R-:W-:Y:S07]  /*4680*/  LDSM.16.M88.4 R44, [R82+0xf800] ;  /* 0x00f80000522c783b */ /* 0x000fee0000000200 */
[C---:B------:R-:W-:Y:S08]  /*4690*/  HMMA.16816.F32 R28, R36.reuse, R32, R28 ;  /* 0x00000020241c723c */ /* 0x040ff0000000181c */
[C---:B------:R-:W-:Y:S01]  /*46a0*/  HMMA.16816.F32 R24, R36.reuse, R34, R24 ;  /* 0x000000222418723c */ /* 0x040fe20000001818 */
[----:B------:R-:W-:Y:S07]  /*46b0*/  LDSM.16.M88.4 R32, [R82+0xe000] ;  /* 0x00e000005220783b */ /* 0x000fee0000000200 */
[C---:B------:R-:W-:Y:S08]  /*46c0*/  HMMA.16816.F32 R64, R36.reuse, R40, R64 ;  /* 0x000000282440723c */ /* 0x040ff00000001840 */
[----:B------:R-:W-:Y:S01]  /*46d0*/  HMMA.16816.F32 R60, R36, R42, R60 ;  /* 0x0000002a243c723c */ /* 0x000fe2000000183c */
[----:B------:R-:W3:Y:S04]  /*46e0*/  LDSM.16.M88.4 R36, [R85+0x6000] ;  /* 0x006000005524783b */ /* 0x000ee80000000200 */
[----:B------:R-:W4:Y:S03]  /*46f0*/  LDSM.16.M88.4 R40, [R82+0xf000] ;  /* 0x00f000005228783b */ /* 0x000f260000000200 */
[C---:B--2---:R-:W-:Y:S08]  /*4700*/  HMMA.16816.F32 R20, R88.reuse, R8, R20 ;  /* 0x000000085814723c */ /* 0x044ff00000001814 */
[C---:B------:R-:W-:Y:S01]  /*4710*/  HMMA.16816.F32 R16, R88.reuse, R10, R16 ;  /* 0x0000000a5810723c */ /* 0x040fe20000001810 */
[----:B------:R-:W2:Y:S07]  /*4720*/  LDSM.16.M88.4 R8, [R82+0xe800] ;  /* 0x00e800005208783b */ /* 0x000eae0000000200 */
[C---:B------:R-:W-:Y:S08]  /*4730*/  HMMA.16816.F32 R28, R88.reuse, R68, R28 ;  /* 0x00000044581c723c */ /* 0x040ff0000000181c */
[C---:B------:R-:W-:Y:S08]  /*4740*/  HMMA.16816.F32 R24, R88.reuse, R70, R24 ;  /* 0x000000465818723c */ /* 0x040ff00000001818 */
[C---:B-1----:R-:W-:Y:S01]  /*4750*/  HMMA.16816.F32 R68, R88.reuse, R12, R56 ;  /* 0x0000000c5844723c */ /* 0x042fe20000001838 */
[----:B------:R-:W-:Y:S07]  /*4760*/  LDSM.16.M88.4 R56, [R80+0xe800] ;  /* 0x00e800005038783b */ /* 0x000fee0000000200 */
[C---:B------:R-:W-:Y:S01]  /*4770*/  HMMA.16816.F32 R52, R88.reuse, R14, R52 ;  /* 0x0000000e5834723c */ /* 0x040fe20000001834 */
[----:B------:R-:W1:Y:S07]  /*4780*/  LDSM.16.M88.4 R12, [R80+0xf000] ;  /* 0x00f00000500c783b */ /* 0x000e6e0000000200 */
[C---:B------:R-:W-:Y:S08]  /*4790*/  HMMA.16816.F32 R64, R88.reuse, R4, R64 ;  /* 0x000000045840723c */ /* 0x040ff00000001840 */
[----:B------:R-:W-:Y:S01]  /*47a0*/  HMMA.16816.F32 R60, R88, R6, R60 ;  /* 0x00000006583c723c */ /* 0x000fe2000000183c */
[----:B------:R-:W5:Y:S04]  /*47b0*/  LDSM.16.M88.4 R4, [R80+0xe000] ;  /* 0x00e000005004783b */ /* 0x000f680000000200 */
[----:B------:R-:W-:Y:S03]  /*47c0*/  LDSM.16.M88.4 R88, [R2+0xe000] ;  /* 0x00e000000258783b */ /* 0x000fe60000000200 */
[C---:B---3--:R-:W-:Y:S01]  /*47d0*/  HMMA.16816.F32 R76, R36.reuse, R32, R28 ;  /* 0x00000020244c723c */ /* 0x048fe2000000181c */
[----:B------:R-:W3:Y:S07]  /*47e0*/  LDSM.16.M88.4 R28, [R84+0x6000] ;  /* 0x00600000541c783b */ /* 0x000eee0000000200 */
[C---:B----4-:R-:W-:Y:S08]  /*47f0*/  HMMA.16816.F32 R64, R36.reuse, R40, R64 ;  /* 0x000000282440723c */ /* 0x050ff00000001840 */
[C---:B------:R-:W-:Y:S08]  /*4800*/  HMMA.16816.F32 R24, R36.reuse, R34, R24 ;  /* 0x000000222418723c */ /* 0x040ff00000001818 */
[C---:B--2---:R-:W-:Y:S08]  /*4810*/  HMMA.16816.F32 R20, R36.reuse, R8, R20 ;  /* 0x000000082414723c */ /* 0x044ff00000001814 */
[C---:B------:R-:W-:Y:S01]  /*4820*/  HMMA.16816.F32 R16, R36.reuse, R10, R16 ;  /* 0x0000000a2410723c */ /* 0x040fe20000001810 */
[----:B------:R-:W2:Y:S07]  /*4830*/  LDSM.16.M88.4 R8, [R2+0xe800] ;  /* 0x00e800000208783b */ /* 0x000eae0000000200 */
[----:B------:R-:W-:Y:S08]  /*4840*/  HMMA.16816.F32 R60, R36, R42, R60 ;  /* 0x0000002a243c723c */ /* 0x000ff0000000183c */
[----:B-1----:R-:W-:Y:S01]  /*4850*/  HMMA.16816.F32 R64, R48, R12, R64 ;  /* 0x0000000c3040723c */ /* 0x002fe20000001840 */
[----:B------:R-:W-:-:S05]  /*4860*/  IMAD.SHL.U32 R12, R219, 0x2, RZ ;  /* 0x00000002db0c7824 */ /* 0x000fca00078e00ff */
[----:B------:R-:W-:Y:S02]  /*4870*/  LOP3.LUT R12, R12, 0x6, RZ, 0xc0, !PT ;  /* 0x000000060c0c7812 */ /* 0x000fe400078ec0ff */
[----:B-----5:R-:W-:Y:S03]  /*4880*/  HMMA.16816.F32 R76, R48, R4, R76 ;  /* 0x00000004304c723c */ /* 0x020fe6000000184c */
[----:B------:R-:W-:-:S04]  /*4890*/  VIADD R40, R12, UR17 ;  /* 0x000000110c287c36 */ /* 0x000fc80008000000 */
[C---:B------:R-:W-:Y:S01]  /*48a0*/  VIADD R12, R40.reuse, 0x1 ;  /* 0x00000001280c7836 */ /* 0x040fe20000000000 */
[C---:B------:R-:W-:Y:S01]  /*48b0*/  HMMA.16816.F32 R24, R48.reuse, R6, R24 ;  /* 0x000000063018723c */ /* 0x040fe20000001818 */
[----:B------:R-:W1:Y:S01]  /*48c0*/  LDSM.16.M88.4 R4, [R2+0xf000] ;  /* 0x00f000000204783b */ /* 0x000e620000000200 */
[C---:B------:R-:W-:Y:S01]  /*48d0*/  VIADD R32, R40.reuse, 0x8 ;  /* 0x0000000828207836 */ /* 0x040fe20000000000 */
[----:B------:R-:W-:Y:S02]  /*48e0*/  ISETP.GE.AND P1, PT, R40, UR22, PT ;  /* 0x0000001628007c0c */ /* 0x000fe4000bf26270 */
[----:B------:R-:W-:Y:S02]  /*48f0*/  ISETP.GE.AND P5, PT, R12, UR22, PT ;  /* 0x000000160c007c0c */ /* 0x000fe4000bfa6270 */
[----:B------:R-:W-:Y:S01]  /*4900*/  ISETP.GE.AND P4, PT, R32, UR22, PT ;  /* 0x0000001620007c0c */ /* 0x000fe2000bf86270 */
[C---:B------:R-:W-:Y:S08]  /*4910*/  HMMA.16816.F32 R20, R48.reuse, R56, R20 ;  /* 0x000000383014723c */ /* 0x040ff00000001814 */
[----:B------:R-:W-:Y:S01]  /*4920*/  HMMA.16816.F32 R60, R48, R14, R60 ;  /* 0x0000000e303c723c */ /* 0x000fe2000000183c */
[----:B------:R4:W5:Y:S01]  /*4930*/  LDSM.16.M88.4 R12, [R2+0xf800] ;  /* 0x00f80000020c783b */ /* 0x0009620000000200 */
[----:B------:R-:W-:-:S06]  /*4940*/  DEPBAR.LE SB0, 0x0 ;  /* 0x000080000000791a */ /* 0x000fcc0000000000 */
[C---:B------:R-:W-:Y:S08]  /*4950*/  HMMA.16816.F32 R68, R36.reuse, R44, R68 ;  /* 0x0000002c2444723c */ /* 0x040ff00000001844 */
[----:B------:R-:W-:Y:S01]  /*4960*/  HMMA.16816.F32 R52, R36, R46, R52 ;  /* 0x0000002e2434723c */ /* 0x000fe20000001834 */
[----:B------:R-:W-:-:S05]  /*4970*/  VIADD R36, R40, 0x9 ;  /* 0x0000000928247836 */ /* 0x000fca0000000000 */
[----:B------:R-:W-:Y:S02]  /*4980*/  ISETP.GE.AND P3, PT, R36, UR22, PT ;  /* 0x0000001624007c0c */ /* 0x000fe4000bf66270 */
[----:B------:R-:W-:Y:S01]  /*4990*/  HMMA.16816.F32 R16, R48, R58, R16 ;  /* 0x0000003a3010723c */ /* 0x000fe20000001810 */
[----:B----4-:R-:W-:-:S07]  /*49a0*/  VIADD R2, R40, 0x19 ;  /* 0x0000001928027836 */ /* 0x010fce0000000000 */
[C---:B---3--:R-:W-:Y:S08]  /*49b0*/  HMMA.16816.F32 R24, R28.reuse, R90, R24 ;  /* 0x0000005a1c18723c */ /* 0x048ff00000001818 */
[C---:B------:R-:W-:Y:S08]  /*49c0*/  HMMA.16816.F32 R76, R28.reuse, R88, R76 ;  /* 0x000000581c4c723c */ /* 0x040ff0000000184c */
[----:B--2---:R-:W-:Y:S01]  /*49d0*/  HMMA.16816.F32 R32, R28, R8, R20 ;  /* 0x000000081c20723c */ /* 0x004fe20000001814 */
[----:B------:R-:W-:-:S02]  /*49e0*/  VIADD R9, R40, 0x10 ;  /* 0x0000001028097836 */ /* 0x000fc40000000000 */
[----:B------:R-:W-:Y:S01]  /*49f0*/  VIADD R8, R40, 0x11 ;  /* 0x0000001128087836 */ /* 0x000fe20000000000 */
[----:B------:R-:W-:Y:S02]  /*4a00*/  FSEL R43, R26, -INF , !P4 ;  /* 0xff8000001a2b7808 */ /* 0x000fe40006000000 */
[----:B------:R-:W-:Y:S02]  /*4a10*/  FSEL R47, R24, -INF , !P4 ;  /* 0xff800000182f7808 */ /* 0x000fe40006000000 */
[----:B------:R-:W-:Y:S01]  /*4a20*/  HMMA.16816.F32 R68, R48, R72, R68 ;  /* 0x000000483044723c */ /* 0x000fe20000001844 */
[----:B------:R-:W-:Y:S01]  /*4a30*/  ISETP.GE.AND P4, PT, R2, UR22, PT ;  /* 0x0000001602007c0c */ /* 0x000fe2000bf86270 */
[----:B------:R-:W-:Y:S01]  /*4a40*/  VIADD R2, R40, 0x21 ;  /* 0x0000002128027836 */ /* 0x000fe20000000000 */
[----:B------:R-:W-:Y:S02]  /*4a50*/  FSEL R41, R78, -INF , !P1 ;  /* 0xff8000004e297808 */ /* 0x000fe40004800000 */
[----:B------:R-:W-:-:S02]  /*4a60*/  FSEL R45, R76, -INF , !P1 ;  /* 0xff8000004c2d7808 */ /* 0x000fc40004800000 */
[----:B------:R-:W-:Y:S01]  /*4a70*/  ISETP.GE.AND P2, PT, R9, UR22, PT ;  /* 0x0000001609007c0c */ /* 0x000fe2000bf46270 */
[----:B------:R-:W-:Y:S01]  /*4a80*/  HMMA.16816.F32 R52, R48, R74, R52 ;  /* 0x0000004a3034723c */ /* 0x000fe20000001834 */
[----:B------:R-:W-:Y:S01]  /*4a90*/  ISETP.GE.AND P1, PT, R8, UR22, PT ;  /* 0x0000001608007c0c */ /* 0x000fe2000bf26270 */
[----:B------:R-:W-:Y:S01]  /*4aa0*/  VIADD R8, R40, 0x18 ;  /* 0x0000001828087836 */ /* 0x000fe20000000000 */
[----:B------:R-:W-:Y:S02]  /*4ab0*/  FSEL R9, R34, -INF , !P2 ;  /* 0xff80000022097808 */ /* 0x000fe40005000000 */
[----:B------:R-:W-:Y:S02]  /*4ac0*/  FSEL R79, R79, -INF , !P5 ;  /* 0xff8000004f4f7808 */ /* 0x000fe40006800000 */
[----:B------:R-:W-:Y:S01]  /*4ad0*/  FSEL R77, R77, -INF , !P5 ;  /* 0xff8000004d4d7808 */ /* 0x000fe20006800000 */
[----:B------:R-:W-:Y:S01]  /*4ae0*/  HMMA.16816.F32 R36, R28, R10, R16 ;  /* 0x0000000a1c24723c */ /* 0x000fe20000001810 */
[----:B------:R-:W-:-:S02]  /*4af0*/  FSEL R11, R32, -INF , !P2 ;  /* 0xff800000200b7808 */ /* 0x000fc40005000000 */
[----:B------:R-:W-:Y:S01]  /*4b00*/  ISETP.GE.AND P2, PT, R2, UR22, PT ;  /* 0x0000001602007c0c */ /* 0x000fe2000bf46270 */
[----:B------:R-:W-:Y:S01]  /*4b10*/  VIADD R2, R40, 0x29 ;  /* 0x0000002928027836 */ /* 0x000fe20000000000 */
[----:B------:R-:W-:Y:S02]  /*4b20*/  ISETP.GE.AND P5, PT, R8, UR22, PT ;  /* 0x0000001608007c0c */ /* 0x000fe4000bfa6270 */
[----:B------:R-:W-:Y:S01]  /*4b30*/  FSEL R49, R25, -INF , !P3 ;  /* 0xff80000019317808 */ /* 0x000fe20005800000 */
[C---:B-1----:R-:W-:Y:S01]  /*4b40*/  HMMA.16816.F32 R64, R28.reuse, R4, R64 ;  /* 0x000000041c40723c */ /* 0x042fe20000001840 */
[----:B------:R-:W-:Y:S01]  /*4b50*/  VIADD R4, R40, 0x20 ;  /* 0x0000002028047836 */ /* 0x000fe20000000000 */
[----:B------:R-:W-:Y:S02]  /*4b60*/  FSEL R5, R27, -INF , !P3 ;  /* 0xff8000001b057808 */ /* 0x000fe40005800000 */
[----:B------:R-:W-:Y:S02]  /*4b70*/  FSEL R21, R35, -INF , !P1 ;  /* 0xff80000023157808 */ /* 0x000fe40004800000 */
[----:B------:R-:W-:Y:S01]  /*4b80*/  ISETP.GE.AND P3, PT, R4, UR22, PT ;  /* 0x0000001604007c0c */ /* 0x000fe2000bf66270 */
[----:B------:R-:W-:Y:S01]  /*4b90*/  VIADD R4, R40, 0x28 ;  /* 0x0000002828047836 */ /* 0x000fe20000000000 */
[----:B------:R-:W-:Y:S01]  /*4ba0*/  HMMA.16816.F32 R60, R28, R6, R60 ;  /* 0x000000061c3c723c */ /* 0x000fe2000000183c */
[----:B------:R-:W-:-:S02]  /*4bb0*/  FSEL R27, R33, -INF , !P1 ;  /* 0xff800000211b7808 */ /* 0x000fc40004800000 */
[----:B------:R-:W-:Y:S02]  /*4bc0*/  FSEL R17, R38, -INF , !P5 ;  /* 0xff80000026117808 */ /* 0x000fe40006800000 */
[----:B------:R-:W-:Y:S02]  /*4bd0*/  FSEL R23, R36, -INF , !P5 ;  /* 0xff80000024177808 */ /* 0x000fe40006800000 */
[----:B------:R-:W-:Y:S01]  /*4be0*/  ISETP.GE.AND P5, PT, R2, UR22, PT ;  /* 0x0000001602007c0c */ /* 0x000fe2000bfa6270 */
[----:B-----5:R-:W-:Y:S01]  /*4bf0*/  HMMA.16816.F32 R68, R28, R12, R68 ;  /* 0x0000000c1c44723c */ /* 0x020fe20000001844 */
[----:B------:R-:W-:Y:S01]  /*4c00*/  VIADD R2, R40, 0x31 ;  /* 0x0000003128027836 */ /* 0x000fe20000000000 */
[----:B------:R-:W-:Y:S01]  /*4c10*/  ISETP.GE.AND P1, PT, R4, UR22, PT ;  /* 0x0000001604007c0c */ /* 0x000fe2000bf26270 */
[----:B------:R-:W-:Y:S01]  /*4c20*/  VIADD R4, R40, 0x30 ;  /* 0x0000003028047836 */ /* 0x000fe20000000000 */
[----:B------:R-:W-:Y:S02]  /*4c30*/  FSEL R195, R66, -INF , !P3 ;  /* 0xff80000042c37808 */ /* 0x000fe40005800000 */
[----:B------:R-:W-:-:S02]  /*4c40*/  FSEL R215, R64, -INF , !P3 ;  /* 0xff80000040d77808 */ /* 0x000fc40005800000 */
[----:B------:R-:W-:Y:S01]  /*4c50*/  HMMA.16816.F32 R52, R28, R14, R52 ;  /* 0x0000000e1c34723c */ /* 0x000fe20000001834 */
[----:B------:R-:W-:Y:S01]  /*4c60*/  ISETP.GE.AND P3, PT, R2, UR22, PT ;  /* 0x0000001602007c0c */ /* 0x000fe2000bf66270 */
[C---:B------:R-:W-:Y:S01]  /*4c70*/  VIADD R2, R40.reuse, 0x38 ;  /* 0x0000003828027836 */ /* 0x040fe20000000000 */
[----:B------:R-:W-:Y:S01]  /*4c80*/  FSEL R19, R39, -INF , !P4 ;  /* 0xff80000027137808 */ /* 0x000fe20006000000 */
[----:B------:R-:W-:Y:S01]  /*4c90*/  VIADD R40, R40, 0x39 ;  /* 0x0000003928287836 */ /* 0x000fe20000000000 */
[----:B------:R-:W-:Y:S02]  /*4ca0*/  FSEL R25, R37, -INF , !P4 ;  /* 0xff80000025197808 */ /* 0x000fe40006000000 */
[----:B------:R-:W-:Y:S02]  /*4cb0*/  FSEL R197, R67, -INF , !P2 ;  /* 0xff80000043c57808 */ /* 0x000fe40005000000 */
[----:B------:R-:W-:Y:S02]  /*4cc0*/  FSEL R193, R65, -INF , !P2 ;  /* 0xff80000041c17808 */ /* 0x000fe40005000000 */
[----:B------:R-:W-:-:S02]  /*4cd0*/  FSEL R179, R62, -INF , !P1 ;  /* 0xff8000003eb37808 */ /* 0x000fc40004800000 */
[----:B------:R-:W-:Y:S01]  /*4ce0*/  FSEL R213, R60, -INF , !P1 ;  /* 0xff8000003cd57808 */ /* 0x000fe20004800000 */
[----:B------:R-:W-:Y:S01]  /*4cf0*/  BAR.SYNC.DEFER_BLOCKING 0x0 ;  /* 0x0000000000007b1d */ /* 0x000fe20000010000 */
[----:B------:R-:W-:Y:S02]  /*4d00*/  ISETP.GE.AND P4, PT, R4, UR22, PT ;  /* 0x0000001604007c0c */ /* 0x000fe4000bf86270 */
[----:B------:R-:W-:Y:S02]  /*4d10*/  ISETP.GE.AND P2, PT, R2, UR22, PT ;  /* 0x0000001602007c0c */ /* 0x000fe4000bf46270 */
[----:B------:R-:W-:Y:S02]  /*4d20*/  ISETP.GE.AND P1, PT, R40, UR22, PT ;  /* 0x0000001628007c0c */ /* 0x000fe4000bf26270 */
[----:B------:R-:W-:Y:S02]  /*4d30*/  FSEL R177, R63, -INF , !P5 ;  /* 0xff8000003fb17808 */ /* 0x000fe40006800000 */
[----:B------:R-:W-:-:S02]  /*4d40*/  FSEL R203, R61, -INF , !P5 ;  /* 0xff8000003dcb7808 */ /* 0x000fc40006800000 */
[----:B------:R-:W-:Y:S02]  /*4d50*/  FSEL R207, R70, -INF , !P4 ;  /* 0xff80000046cf7808 */ /* 0x000fe40006000000 */
[----:B------:R-:W-:Y:S02]  /*4d60*/  FSEL R211, R68, -INF , !P4 ;  /* 0xff80000044d37808 */ /* 0x000fe40006000000 */
[----:B------:R-:W-:Y:S02]  /*4d70*/  FSEL R201, R71, -INF , !P3 ;  /* 0xff80000047c97808 */ /* 0x000fe40005800000 */
[----:B------:R-:W-:Y:S02]  /*4d80*/  FSEL R209, R69, -INF , !P3 ;  /* 0xff80000045d17808 */ /* 0x000fe40005800000 */
[----:B------:R-:W-:Y:S02]  /*4d90*/  FSEL R200, R54, -INF , !P2 ;  /* 0xff80000036c87808 */ /* 0x000fe40005000000 */
[----:B------:R-:W-:-:S02]  /*4da0*/  FSEL R206, R52, -INF , !P2 ;  /* 0xff80000034ce7808 */ /* 0x000fc40005000000 */
[----:B------:R-:W-:Y:S02]  /*4db0*/  FSEL R199, R55, -INF , !P1 ;  /* 0xff80000037c77808 */ /* 0x000fe40004800000 */
[----:B------:R-:W-:Y:S01]  /*4dc0*/  FSEL R205, R53, -INF , !P1 ;  /* 0xff80000035cd7808 */ /* 0x000fe20004800000 */
[----:B------:R-:W-:Y:S06]  /*4dd0*/  BRA.U !UP1, `(.L_x_530) ;  /* 0x0000000909a47547 */ /* 0x000fec000b800000 */
[----:B------:R-:W-:-:S04]  /*4de0*/  UISETP.NE.U32.AND UP0, UPT, UR12, URZ, UPT ;  /* 0x000000ff0c00728c */ /* 0x000fc8000bf05070 */
[----:B------:R-:W-:-:S09]  /*4df0*/  UISETP.NE.AND.EX UP0, UPT, UR13, URZ, UPT, UP0 ;  /* 0x000000ff0d00728c */ /* 0x000fd2000bf05300 */
[----:B------:R-:W-:Y:S05]  /*4e00*/  BRA.U UP0, `(.L_x_531) ;  /* 0x0000000100207547 */ /* 0x000fea000b800000 */
[----:B------:R-:W-:Y:S01]  /*4e10*/  UMOV UR6, URZ ;  /* 0x000000ff00067c82 */ /* 0x000fe20008000000 */
[----:B------:R-:W-:Y:S01]  /*4e20*/  USHF.L.U32 UR4, UR10, 0x6, URZ ;  /* 0x000000060a047899 */ /* 0x000fe200080006ff */
[----:B------:R-:W-:-:S05]  /*4e30*/  IADD3 R7, P1, PT, RZ, -UR6, RZ ;  /* 0x80000006ff077c10 */ /* 0x000fca000ff3e0ff */
[----:B------:R-:W-:-:S05]  /*4e40*/  IMAD.X R2, RZ, RZ, ~UR4, P1 ;  /* 0x80000004ff027e24 */ /* 0x000fca00088e06ff */
[----:B------:R-:W-:-:S04]  /*4e50*/  SHF.R.S64 R7, R7, 0x1f, R2 ;  /* 0x0000001f07077819 */ /* 0x000fc80000001002 */
[----:B------:R-:W-:-:S04]  /*4e60*/  IADD3 R226, P1, PT, R7, R226, RZ ;  /* 0x000000e207e27210 */ /* 0x000fc80007f3e0ff */
[----:B------:R-:W-:Y:S01]  /*4e70*/  LEA.HI.X.SX32 R227, R2, R227, 0x1, P1 ;  /* 0x000000e302e37211 */ /* 0x000fe200008f0eff */
[----:B------:R-:W-:Y:S08]  /*4e80*/  BRA `(.L_x_532) ;  /* 0x0000000000f07947 */ /* 0x000ff00003800000 */
.L_x_531:
[----:B------:R-:W1:Y:S01]  /*4e90*/  LDC R4, c[0x0][0x4f0] ;  /* 0x00013c00ff047b82 */ /* 0x000e620000000800 */
[----:B------:R-:W-:Y:S01]  /*4ea0*/  UIADD3 UR23, UPT, UPT, UR23, -0x80, URZ ;  /* 0xffffff8017177890 */ /* 0x000fe2000fffe0ff */
[----:B------:R-:W-:Y:S01]  /*4eb0*/  IABS R8, UR17 ;  /* 0x0000001100087c13 */ /* 0x000fe20008000000 */
[----:B------:R-:W2:Y:S04]  /*4ec0*/  LDCU.64 UR6, c[0x0][0x3a0] ;  /* 0x00007400ff0677ac */ /* 0x000ea80008000a00 */
[----:B------:R-:W-:-:S04]  /*4ed0*/  MOV R6, UR23 ;  /* 0x0000001700067c02 */ /* 0x000fc80008000f00 */
[----:B------:R-:W-:Y:S02]  /*4ee0*/  IABS R6, R6 ;  /* 0x0000000600067213 */ /* 0x000fe40000000000 */
[----:B-1----:R-:W-:-:S04]  /*4ef0*/  IABS R2, R4 ;  /* 0x0000000400027213 */ /* 0x002fc80000000000 */
[----:B------:R-:W1:Y:S08]  /*4f00*/  I2F.RP R10, R2 ;  /* 0x00000002000a7306 */ /* 0x000e700000209400 */
[----:B-1----:R-:W1:Y:S02]  /*4f10*/  MUFU.RCP R12, R10 ;  /* 0x0000000a000c7308 */ /* 0x002e640000001000 */
[----:B-1----:R-:W-:-:S06]  /*4f20*/  VIADD R12, R12, 0xffffffe ;  /* 0x0ffffffe0c0c7836 */ /* 0x002fcc0000000000 */
[----:B------:R-:W1:Y:S02]  /*4f30*/  F2I.FTZ.U32.TRUNC.NTZ R13, R12 ;  /* 0x0000000c000d7305 */ /* 0x000e64000021f000 */
[----:B-1----:R-:W-:Y:S02]  /*4f40*/  IMAD.MOV R7, RZ, RZ, -R13 ;  /* 0x000000ffff077224 */ /* 0x002fe400078e0a0d */
[----:B------:R-:W-:Y:S02]  /*4f50*/  IMAD.MOV.U32 R12, RZ, RZ, RZ ;  /* 0x000000ffff0c7224 */ /* 0x000fe400078e00ff */
[----:B------:R-:W-:-:S04]  /*4f60*/  IMAD R7, R7, R2, RZ ;  /* 0x0000000207077224 */ /* 0x000fc800078e02ff */
[----:B------:R-:W-:-:S06]  /*4f70*/  IMAD.HI.U32 R7, R13, R7, R12 ;  /* 0x000000070d077227 */ /* 0x000fcc00078e000c */
[----:B------:R-:W-:-:S04]  /*4f80*/  IMAD.HI.U32 R12, R7, R8, RZ ;  /* 0x00000008070c7227 */ /* 0x000fc800078e00ff */
[----:B------:R-:W-:Y:S01]  /*4f90*/  IMAD.HI.U32 R10, R7, R6, RZ ;  /* 0x00000006070a7227 */ /* 0x000fe200078e00ff */
[----:B------:R-:W-:-:S03]  /*4fa0*/  IADD3 R13, PT, PT, -R12, RZ, RZ ;  /* 0x000000ff0c0d7210 */ /* 0x000fc60007ffe1ff */
[----:B------:R-:W-:Y:S02]  /*4fb0*/  IMAD.MOV R7, RZ, RZ, -R10 ;  /* 0x000000ffff077224 */ /* 0x000fe400078e0a0a */
[C---:B------:R-:W-:Y:S02]  /*4fc0*/  IMAD R13, R2.reuse, R13, R8 ;  /* 0x0000000d020d7224 */ /* 0x040fe400078e0208 */
[----:B------:R-:W-:Y:S01]  /*4fd0*/  IMAD R7, R2, R7, R6 ;  /* 0x0000000702077224 */ /* 0x000fe200078e0206 */
[----:B------:R-:W-:Y:S02]  /*4fe0*/  LOP3.LUT R6, R4, UR17, RZ, 0x3c, !PT ;  /* 0x0000001104067c12 */ /* 0x000fe4000f8e3cff */
[C---:B------:R-:W-:Y:S02]  /*4ff0*/  ISETP.GT.U32.AND P1, PT, R2.reuse, R13, PT ;  /* 0x0000000d0200720c */ /* 0x040fe40003f24070 */
[----:B------:R-:W-:Y:S02]  /*5000*/  ISETP.GT.U32.AND P2, PT, R2, R7, PT ;  /* 0x000000070200720c */ /* 0x000fe40003f44070 */
[----:B------:R-:W-:-:S09]  /*5010*/  ISETP.GE.AND P3, PT, R6, RZ, PT ;  /* 0x000000ff0600720c */ /* 0x000fd20003f66270 */
[-C--:B------:R-:W-:Y:S01]  /*5020*/  @!P1 IADD3 R13, PT, PT, R13, -R2.reuse, RZ ;  /* 0x800000020d0d9210 */ /* 0x080fe20007ffe0ff */
[----:B------:R-:W-:Y:S01]  /*5030*/  @!P1 VIADD R12, R12, 0x1 ;  /* 0x000000010c0c9836 */ /* 0x000fe20000000000 */
[----:B------:R-:W-:Y:S01]  /*5040*/  @!P2 IADD3 R10, PT, PT, R10, 0x1, RZ ;  /* 0x000000010a0aa810 */ /* 0x000fe20007ffe0ff */
[----:B------:R-:W-:Y:S01]  /*5050*/  @!P2 IMAD.IADD R7, R7, 0x1, -R2 ;  /* 0x000000010707a824 */ /* 0x000fe200078e0a02 */
[-C--:B------:R-:W-:Y:S02]  /*5060*/  ISETP.GE.U32.AND P5, PT, R13, R2.reuse, PT ;  /* 0x000000020d00720c */ /* 0x080fe40003fa6070 */
[C---:B------:R-:W-:Y:S02]  /*5070*/  ISETP.NE.AND P2, PT, R4.reuse, RZ, PT ;  /* 0x000000ff0400720c */ /* 0x040fe40003f45270 */
[----:B------:R-:W-:Y:S02]  /*5080*/  ISETP.GE.U32.AND P4, PT, R7, R2, PT ;  /* 0x000000020700720c */ /* 0x000fe40003f86070 */
[----:B------:R-:W-:-:S02]  /*5090*/  LOP3.LUT R2, R4, UR23, RZ, 0x3c, !PT ;  /* 0x0000001704027c12 */ /* 0x000fc4000f8e3cff */
[----:B------:R-:W-:Y:S02]  /*50a0*/  LOP3.LUT R7, RZ, R4, RZ, 0x33, !PT ;  /* 0x00000004ff077212 */ /* 0x000fe400078e33ff */
[----:B------:R-:W-:-:S03]  /*50b0*/  ISETP.GE.AND P1, PT, R2, RZ, PT ;  /* 0x000000ff0200720c */ /* 0x000fc60003f26270 */
[----:B------:R-:W-:-:S04]  /*50c0*/  @P5 IADD3 R12, PT, PT, R12, 0x1, RZ ;  /* 0x000000010c0c5810 */ /* 0x000fc80007ffe0ff */
[----:B------:R-:W-:Y:S01]  /*50d0*/  @P4 VIADD R10, R10, 0x1 ;  /* 0x000000010a0a4836 */ /* 0x000fe20000000000 */
[----:B------:R-:W-:-:S05]  /*50e0*/  @!P3 IADD3 R12, PT, PT, -R12, RZ, RZ ;  /* 0x000000ff0c0cb210 */ /* 0x000fca0007ffe1ff */
[----:B------:R-:W-:-:S05]  /*50f0*/  @!P1 IMAD.MOV R10, RZ, RZ, -R10 ;  /* 0x000000ffff0a9224 */ /* 0x000fca00078e0a0a */
[C---:B------:R-:W-:Y:S02]  /*5100*/  SEL R6, R7.reuse, R10, !P2 ;  /* 0x0000000a07067207 */ /* 0x040fe40005000000 */
[----:B------:R-:W-:-:S03]  /*5110*/  SEL R7, R7, R12, !P2 ;  /* 0x0000000c07077207 */ /* 0x000fc60005000000 */
[----:B------:R-:W-:-:S04]  /*5120*/  IMAD.WIDE R28, R6, 0x4, R230 ;  /* 0x00000004061c7825 */ /* 0x000fc800078e02e6 */
[C---:B------:R-:W-:Y:S01]  /*5130*/  IMAD.WIDE R14, R7.reuse, 0x4, R230 ;  /* 0x00000004070e7825 */ /* 0x040fe200078e02e6 */
[----:B------:R-:W3:Y:S04]  /*5140*/  LDG.E R13, desc[UR20][R28.64] ;  /* 0x000000141c0d7981 */ /* 0x000ee8000c1e1900 */
[----:B------:R-:W3:Y:S01]  /*5150*/  LDG.E R2, desc[UR20][R14.64] ;  /* 0x000000140e027981 */ /* 0x000ee2000c1e1900 */
[----:B------:R-:W-:-:S04]  /*5160*/  IMAD.IADD R7, R7, 0x1, -R6 ;  /* 0x0000000107077824 */ /* 0x000fc800078e0a06 */
[----:B------:R-:W-:-:S05]  /*5170*/  IMAD R7, R7, R4, -0x40 ;  /* 0xffffffc007077424 */ /* 0x000fca00078e0204 */
[----:B------:R-:W-:-:S05]  /*5180*/  SHF.R.S32.HI R4, RZ, 0x1f, R7 ;  /* 0x0000001fff047819 */ /* 0x000fca0000011407 */
[----:B------:R-:W-:-:S04]  /*5190*/  IMAD R4, R4, UR10, RZ ;  /* 0x0000000a04047c24 */ /* 0x000fc8000f8e02ff */
[----:B------:R-:W-:Y:S01]  /*51a0*/  IMAD R4, R7, UR11, R4 ;  /* 0x0000000b07047c24 */ /* 0x000fe2000f8e0204 */
[----:B---3--:R-:W-:Y:S01]  /*51b0*/  IADD3 R2, PT, PT, R13, -R2, RZ ;  /* 0x800000020d027210 */ /* 0x008fe20007ffe0ff */
[----:B------:R-:W-:-:S03]  /*51c0*/  IMAD.WIDE.U32 R12, R7, UR10, RZ ;  /* 0x0000000a070c7c25 */ /* 0x000fc6000f8e00ff */
[----:B------:R-:W-:Y:S01]  /*51d0*/  SHF.R.S32.HI R6, RZ, 0x1f, R2 ;  /* 0x0000001fff067819 */ /* 0x000fe20000011402 */
[----:B------:R-:W-:-:S04]  /*51e0*/  IMAD.IADD R13, R13, 0x1, R4 ;  /* 0x000000010d0d7824 */ /* 0x000fc800078e0204 */
[----:B--2---:R-:W-:Y:S02]  /*51f0*/  IMAD R7, R6, UR6, RZ ;  /* 0x0000000606077c24 */ /* 0x004fe4000f8e02ff */
[----:B------:R-:W-:-:S04]  /*5200*/  IMAD.WIDE.U32 R12, R2, UR6, R12 ;  /* 0x00000006020c7c25 */ /* 0x000fc8000f8e000c */
[----:B------:R-:W-:Y:S01]  /*5210*/  IMAD R7, R2, UR7, R7 ;  /* 0x0000000702077c24 */ /* 0x000fe2000f8e0207 */
[----:B------:R-:W-:-:S04]  /*5220*/  LEA R226, P1, R12, R226, 0x1 ;  /* 0x000000e20ce27211 */ /* 0x000fc800078208ff */
[----:B------:R-:W-:-:S04]  /*5230*/  IADD3 R7, PT, PT, R13, R7, RZ ;  /* 0x000000070d077210 */ /* 0x000fc80007ffe0ff */
[----:B------:R-:W-:-:S07]  /*5240*/  LEA.HI.X R227, R12, R227, R7, 0x1, P1 ;  /* 0x000000e30ce37211 */ /* 0x000fce00008f0c07 */
.L_x_532:
[----:B------:R-:W1:Y:S01]  /*5250*/  LDCU UR4, c[0x0][0x440] ;  /* 0x00008800ff0477ac */ /* 0x000e620008000800 */
[----:B------:R-:W-:Y:S02]  /*5260*/  IMAD.U32 R7, RZ, RZ, UR25 ;  /* 0x00000019ff077e24 */ /* 0x000fe4000f8e00ff */
[----:B------:R-:W-:Y:S01]  /*5270*/  IMAD.U32 R2, RZ, RZ, UR24 ;  /* 0x00000018ff027e24 */ /* 0x000fe2000f8e00ff */
[----:B------:R-:W-:Y:S02]  /*5280*/  USHF.L.U32 UR6, UR10, 0x5, URZ ;  /* 0x000000050a067899 */ /* 0x000fe400080006ff */
[----:B------:R-:W-:Y:S01]  /*5290*/  LEA R6, P1, R7, R226, 0x1 ;  /* 0x000000e207067211 */ /* 0x000fe200078208ff */
[----:B------:R-:W-:-:S03]  /*52a0*/  USHF.L.U64.HI UR10, UR10, 0x5, UR11 ;  /* 0x000000050a0a7899 */ /* 0x000fc6000801020b */
[----:B------:R-:W-:Y:S02]  /*52b0*/  LEA.HI.X R7, R7, R227, R2, 0x1, P1 ;  /* 0x000000e307077211 */ /* 0x000fe400008f0c02 */
[----:B------:R-:W-:-:S04]  /*52c0*/  IADD3 R28, P1, PT, R6, UR6, RZ ;  /* 0x00000006061c7c10 */ /* 0x000fc8000ff3e0ff */
[----:B------:R-:W-:Y:S02]  /*52d0*/  IADD3.X R29, PT, PT, R7, UR10, RZ, P1, !PT ;  /* 0x0000000a071d7c10 */ /* 0x000fe40008ffe4ff */
[----:B-1----:R-:W-:Y:S02]  /*52e0*/  ISETP.GE.AND P3, PT, R234, UR4, PT ;  /* 0x00000004ea007c0c */ /* 0x002fe4000bf66270 */
[----:B------:R-:W-:Y:S02]  /*52f0*/  ISETP.GE.AND P5, PT, R218, UR4, PT ;  /* 0x00000004da007c0c */ /* 0x000fe4000bfa6270 */
[----:B------:R-:W-:Y:S02]  /*5300*/  ISETP.GE.AND P4, PT, R235, UR4, PT ;  /* 0x00000004eb007c0c */ /* 0x000fe4000bf86270 */
[----:B------:R-:W-:Y:S02]  /*5310*/  ISETP.GE.AND P2, PT, R229, UR4, PT ;  /* 0x00000004e5007c0c */ /* 0x000fe4000bf46270 */
[----:B------:R-:W-:-:S04]  /*5320*/  IADD3 R14, P1, PT, R28, UR6, RZ ;  /* 0x000000061c0e7c10 */ /* 0x000fc8000ff3e0ff */
[----:B------:R-:W-:Y:S01]  /*5330*/  IADD3.X R15, PT, PT, R29, UR10, RZ, P1, !PT ;  /* 0x0000000a1d0f7c10 */ /* 0x000fe20008ffe4ff */
[----:B------:R-:W-:Y:S02]  /*5340*/  @!P3 IMAD.MOV.U32 R12, RZ, RZ, R226 ;  /* 0x000000ffff0cb224 */ /* 0x000fe400078e00e2 */
[----:B------:R-:W-:Y:S01]  /*5350*/  @!P3 IMAD.MOV.U32 R13, RZ, RZ, R227 ;  /* 0x000000ffff0db224 */ /* 0x000fe200078e00e3 */
        /* <DEDUP_REMOVED lines=80> */
[----:B------:R-:W0:Y:S02]  /*5860*/  LDGDEPBAR ;  /* 0x00000000000079af */ /* 0x000e240000000000 */
.L_x_530:
[----:B-1----:R-:W-:Y:S01]  /*5870*/  FMNMX3.FTZ R6, R45, R77, R47, !PT ;  /* 0x0000004d2d067276 */ /* 0x002fe2000781002f */
[----:B------:R-:W1:Y:S01]  /*5880*/  LDCU UR4, c[0x0][0x45c] ;  /* 0x00008b80ff0477ac */ /* 0x000e620008000800 */
[----:B------:R-:W-:Y:S02]  /*5890*/  FMNMX3.FTZ R4, R41, R79, R43, !PT ;  /* 0x0000004f29047276 */ /* 0x000fe4000781002b */
[----:B------:R-:W-:Y:S02]  /*58a0*/  FMNMX3.FTZ R6, R6, R49, R11, !PT ;  /* 0x0000003106067276 */ /* 0x000fe4000781000b */
[----:B------:R-:W-:Y:S02]  /*58b0*/  FMNMX3.FTZ R4, R4, R5, R9, !PT ;  /* 0x0000000504047276 */ /* 0x000fe40007810009 */
[----:B------:R-:W-:Y:S02]  /*58c0*/  FMNMX3.FTZ R6, R6, R27, R23, !PT ;  /* 0x0000001b06067276 */ /* 0x000fe40007810017 */
[----:B------:R-:W-:-:S02]  /*58d0*/  FMNMX3.FTZ R4, R4, R21, R17, !PT ;  /* 0x0000001504047276 */ /* 0x000fc40007810011 */
[----:B------:R-:W-:Y:S02]  /*58e0*/  FMNMX3.FTZ R6, R6, R25, R215, !PT ;  /* 0x0000001906067276 */ /* 0x000fe400078100d7 */
[----:B------:R-:W-:Y:S02]  /*58f0*/  FMNMX3.FTZ R4, R4, R19, R195, !PT ;  /* 0x0000001304047276 */ /* 0x000fe400078100c3 */
[----:B------:R-:W-:Y:S02]  /*5900*/  FMNMX3.FTZ R6, R6, R193, R213, !PT ;  /* 0x000000c106067276 */ /* 0x000fe400078100d5 */
[----:B------:R-:W-:Y:S02]  /*5910*/  FMNMX3.FTZ R4, R4, R197, R179, !PT ;  /* 0x000000c504047276 */ /* 0x000fe400078100b3 */
[----:B------:R-:W-:Y:S02]  /*5920*/  FMNMX3.FTZ R6, R6, R203, R211, !PT ;  /* 0x000000cb06067276 */ /* 0x000fe400078100d3 */
[----:B------:R-:W-:-:S02]  /*5930*/  FMNMX3.FTZ R4, R4, R177, R207, !PT ;  /* 0x000000b104047276 */ /* 0x000fc400078100cf */
[----:B------:R-:W-:Y:S02]  /*5940*/  FMNMX3.FTZ R6, R6, R209, R206, !PT ;  /* 0x000000d106067276 */ /* 0x000fe400078100ce */
[----:B------:R-:W-:Y:S02]  /*5950*/  FMNMX3.FTZ R4, R4, R201, R200, !PT ;  /* 0x000000c904047276 */ /* 0x000fe400078100c8 */
[----:B------:R-:W-:Y:S02]  /*5960*/  FMNMX.FTZ R6, R205, R6, !PT ;  /* 0x00000006cd067209 */ /* 0x000fe40007810000 */
[----:B------:R-:W-:Y:S02]  /*5970*/  FMNMX.FTZ R4, R199, R4, !PT ;  /* 0x00000004c7047209 */ /* 0x000fe40007810000 */
[----:B------:R-:W-:Y:S01]  /*5980*/  LOP3.LUT R220, R0, 0x200, R3, 0xf8, !PT ;  /* 0x0000020000dc7812 */ /* 0x000fe200078ef803 */
[----:B------:R-:W2:Y:S03]  /*5990*/  SHFL.BFLY PT, R13, R6, 0x2, 0x1f ;  /* 0x0c401f00060d7f89 */ /* 0x000ea600000e0000 */
[----:B------:R-:W-:Y:S01]  /*59a0*/  LEA R220, R220, UR5, 0x1 ;  /* 0x00000005dcdc7c11 */ /* 0x000fe2000f8e08ff */
[----:B------:R-:W3:Y:S03]  /*59b0*/  SHFL.BFLY PT, R7, R4, 0x2, 0x1f ;  /* 0x0c401f0004077f89 */ /* 0x000ee600000e0000 */
[-C--:B------:R-:W-:Y:S01]  /*59c0*/  IADD3 R194, PT, PT, R81, R220.reuse, RZ ;  /* 0x000000dc51c27210 */ /* 0x080fe20007ffe0ff */
[----:B------:R-:W-:Y:S01]  /*59d0*/  LDSM.16.MT88.4 R36, [R220+0x10000] ;  /* 0x01000000dc24783b */ /* 0x000fe20000004200 */
[----:B------:R-:W-:-:S03]  /*59e0*/  IADD3 R192, PT, PT, R83, R220, RZ ;  /* 0x000000dc53c07210 */ /* 0x000fc60007ffe0ff */
[----:B------:R-:W-:Y:S01]  /*59f0*/  LDSM.16.MT88.4 R68, [R220+0x12000] ;  /* 0x01200000dc44783b */ /* 0x000fe20000004200 */
[----:B------:R-:W-:-:S03]  /*5a00*/  IADD3 R190, PT, PT, R81, R192, RZ ;  /* 0x000000c051be7210 */ /* 0x000fc60007ffe0ff */
[----:B------:R-:W-:Y:S04]  /*5a10*/  LDSM.16.MT88.4 R52, [R192+0x10000] ;  /* 0x01000000c034783b */ /* 0x000fe80000004200 */
[----:B------:R-:W-:Y:S01]  /*5a20*/  LDSM.16.MT88.4 R60, [R190+0x10000] ;  /* 0x01000000be3c783b */ /* 0x000fe20000004200 */
[----:B--2---:R-:W-:-:S03]  /*5a30*/  FMNMX.FTZ R13, R6, R13, !PT ;  /* 0x0000000d060d7209 */ /* 0x004fc60007810000 */
[----:B------:R-:W-:Y:S01]  /*5a40*/  LDSM.16.MT88.4 R84, [R192+0x12000] ;  /* 0x01200000c054783b */ /* 0x000fe20000004200 */
[----:B---3--:R-:W-:-:S03]  /*5a50*/  FMNMX.FTZ R7, R4, R7, !PT ;  /* 0x0000000704077209 */ /* 0x008fc60007810000 */
[----:B------:R-:W2:Y:S04]  /*5a60*/  SHFL.BFLY PT, R164, R13, 0x1, 0x1f ;  /* 0x0c201f000da47f89 */ /* 0x000ea800000e0000 */
[----:B------:R-:W3:Y:S04]  /*5a70*/  SHFL.BFLY PT, R2, R7, 0x1, 0x1f ;  /* 0x0c201f0007027f89 */ /* 0x000ee800000e0000 */
[----:B------:R-:W-:Y:S04]  /*5a80*/  LDSM.16.MT88.4 R92, [R190+0x12000] ;  /* 0x01200000be5c783b */ /* 0x000fe80000004200 */
[----:B------:R-:W-:Y:S04]  /*5a90*/  LDSM.16.MT88.4 R100, [R220+0x14000] ;  /* 0x01400000dc64783b */ /* 0x000fe80000004200 */
[----:B------:R-:W-:Y:S04]  /*5aa0*/  LDSM.16.MT88.4 R108, [R194+0x14000] ;  /* 0x01400000c26c783b */ /* 0x000fe80000004200 */
[----:B------:R-:W-:Y:S01]  /*5ab0*/  LDSM.16.MT88.4 R116, [R192+0x14000] ;  /* 0x01400000c074783b */ /* 0x000fe20000004200 */
[----:B--2---:R-:W-:-:S03]  /*5ac0*/  FMNMX.FTZ R164, R13, R164, !PT ;  /* 0x000000a40da47209 */ /* 0x004fc60007810000 */
[----:B------:R-:W-:Y:S01]  /*5ad0*/  LDSM.16.MT88.4 R124, [R190+0x14000] ;  /* 0x01400000be7c783b */ /* 0x000fe20000004200 */
[C---:B------:R-:W-:Y:S01]  /*5ae0*/  FSETP.NEU.FTZ.AND P1, PT, R164.reuse, -INF , PT ;  /* 0xff800000a400780b */ /* 0x040fe20003f3d000 */
[----:B-1----:R-:W-:Y:S01]  /*5af0*/  FMUL.FTZ R208, R164, UR4 ;  /* 0x00000004a4d07c20 */ /* 0x002fe20008410000 */
[----:B---3--:R-:W-:Y:S01]  /*5b00*/  FMNMX.FTZ R3, R7, R2, !PT ;  /* 0x0000000207037209 */ /* 0x008fe20007810000 */
[----:B------:R-:W-:Y:S03]  /*5b10*/  LDSM.16.MT88.4 R132, [R220+0x16000] ;  /* 0x01600000dc84783b */ /* 0x000fe60000004200 */
[----:B------:R-:W-:Y:S01]  /*5b20*/  FSEL R208, R208, RZ, P1 ;  /* 0x000000ffd0d07208 */ /* 0x000fe20000800000 */
[C---:B------:R-:W-:Y:S01]  /*5b30*/  FMUL.FTZ R202, R3.reuse, UR4 ;  /* 0x0000000403ca7c20 */ /* 0x040fe20008410000 */
[----:B------:R-:W-:Y:S01]  /*5b40*/  FSETP.NEU.FTZ.AND P1, PT, R3, -INF , PT ;  /* 0xff8000000300780b */ /* 0x000fe20003f3d000 */
[----:B------:R-:W-:Y:S02]  /*5b50*/  LDSM.16.MT88.4 R140, [R194+0x16000] ;  /* 0x01600000c28c783b */ /* 0x000fe40000004200 */
[--C-:B------:R-:W-:Y:S01]  /*5b60*/  FFMA.FTZ R191, R45, UR4, -R208.reuse ;  /* 0x000000042dbf7c23 */ /* 0x100fe200080108d0 */
[--C-:B------:R-:W-:Y:S01]  /*5b70*/  FFMA.FTZ R187, R47, UR4, -R208.reuse ;  /* 0x000000042fbb7c23 */ /* 0x100fe200080108d0 */
[----:B------:R-:W-:Y:S01]  /*5b80*/  FSEL R202, R202, RZ, P1 ;  /* 0x000000ffcaca7208 */ /* 0x000fe20000800000 */
[----:B------:R-:W1:Y:S01]  /*5b90*/  LDSM.16.MT88.4 R44, [R194+0x10000] ;  /* 0x01000000c22c783b */ /* 0x000e620000004200 */
[--C-:B------:R-:W-:Y:S01]  /*5ba0*/  FFMA.FTZ R188, R77, UR4, -R208.reuse ;  /* 0x000000044dbc7c23 */ /* 0x100fe200080108d0 */
[----:B------:R-:W-:Y:S01]  /*5bb0*/  FFMA.FTZ R184, R49, UR4, -R208 ;  /* 0x0000000431b87c23 */ /* 0x000fe200080108d0 */
[----:B------:R-:W-:Y:S01]  /*5bc0*/  MUFU.EX2 R191, R191 ;  /* 0x000000bf00bf7308 */ /* 0x000fe20000000800 */
[--C-:B------:R-:W-:Y:S01]  /*5bd0*/  FFMA.FTZ R186, R79, UR4, -R202.reuse ;  /* 0x000000044fba7c23 */ /* 0x100fe200080108ca */
[--C-:B------:R-:W-:Y:S01]  /*5be0*/  FFMA.FTZ R182, R5, UR4, -R202.reuse ;  /* 0x0000000405b67c23 */ /* 0x100fe200080108ca */
[----:B------:R-:W2:Y:S01]  /*5bf0*/  LDSM.16.MT88.4 R76, [R194+0x12000] ;  /* 0x01200000c24c783b */ /* 0x000ea20000004200 */
[--C-:B------:R-:W-:Y:S01]  /*5c00*/  FFMA.FTZ R189, R41, UR4, -R202.reuse ;  /* 0x0000000429bd7c23 */ /* 0x100fe200080108ca */
[----:B------:R-:W-:Y:S01]  /*5c10*/  FFMA.FTZ R185, R43, UR4, -R202 ;  /* 0x000000042bb97c23 */ /* 0x000fe200080108ca */
[----:B------:R-:W3:Y:S01]  /*5c20*/  MUFU.EX2 R188, R188 ;  /* 0x000000bc00bc7308 */ /* 0x000ee20000000800 */
[----:B------:R-:W4:Y:S01]  /*5c30*/  LDSM.16.MT88.4 R148, [R192+0x16000] ;  /* 0x01600000c094783b */ /* 0x000f220000004200 */
[----:B------:R-:W-:Y:S01]  /*5c40*/  FFMA.FTZ R183, R11, UR4, -R208 ;  /* 0x000000040bb77c23 */ /* 0x000fe200080108d0 */
[----:B------:R-:W-:Y:S01]  /*5c50*/  FFMA.FTZ R181, R9, UR4, -R202 ;  /* 0x0000000409b57c23 */ /* 0x000fe200080108ca */
[----:B------:R-:W-:Y:S01]  /*5c60*/  MUFU.EX2 R187, R187 ;  /* 0x000000bb00bb7308 */ /* 0x000fe20000000800 */
[----:B------:R-:W5:Y:S01]  /*5c70*/  LDSM.16.MT88.4 R4, [R190+0x16000] ;  /* 0x01600000be04783b */ /* 0x000f620000004200 */
[--C-:B------:R-:W-:Y:S01]  /*5c80*/  FFMA.FTZ R180, R27, UR4, -R208.reuse ;  /* 0x000000041bb47c23 */ /* 0x100fe200080108d0 */
[--C-:B------:R-:W-:Y:S01]  /*5c90*/  FFMA.FTZ R167, R23, UR4, -R208.reuse ;  /* 0x0000000417a77c23 */ /* 0x100fe200080108d0 */
[----:B------:R-:W3:Y:S01]  /*5ca0*/  MUFU.EX2 R184, R184 ;  /* 0x000000b800b87308 */ /* 0x000ee20000000800 */
[----:B------:R-:W5:Y:S01]  /*5cb0*/  LDSM.16.MT88.4 R8, [R194+0x10800] ;  /* 0x01080000c208783b */ /* 0x000f620000004200 */
[----:B------:R-:W-:Y:S01]  /*5cc0*/  FFMA.FTZ R2, R25, UR4, -R208 ;  /* 0x0000000419027c23 */ /* 0x000fe200080108d0 */
[--C-:B------:R-:W-:Y:S01]  /*5cd0*/  FFMA.FTZ R166, R21, UR4, -R202.reuse ;  /* 0x0000000415a67c23 */ /* 0x100fe200080108ca */
[----:B------:R-:W-:Y:S01]  /*5ce0*/  MUFU.EX2 R189, R189 ;  /* 0x000000bd00bd7308 */ /* 0x000fe20000000800 */
[----:B------:R-:W5:Y:S01]  /*5cf0*/  LDSM.16.MT88.4 R12, [R220+0x10800] ;  /* 0x01080000dc0c783b */ /* 0x000f620000004200 */
[----:B---3--:R-:W-:Y:S01]  /*5d00*/  F2FP.F16.F32.PACK_AB R152, R188, R191 ;  /* 0x000000bfbc98723e */ /* 0x008fe200000000ff */
[--C-:B------:R-:W-:Y:S01]  /*5d10*/  FFMA.FTZ R165, R17, UR4, -R202.reuse ;  /* 0x0000000411a57c23 */ /* 0x100fe200080108ca */
[----:B------:R-:W3:Y:S01]  /*5d20*/  MUFU.EX2 R186, R186 ;  /* 0x000000ba00ba7308 */ /* 0x000ee20000000800 */
[----:B------:R-:W-:Y:S01]  /*5d30*/  FFMA.FTZ R0, R19, UR4, -R202 ;  /* 0x0000000413007c23 */ /* 0x000fe200080108ca */
[----:B------:R-:W-:Y:S01]  /*5d40*/  LDSM.16.MT88.4 R20, [R192+0x10800] ;  /* 0x01080000c014783b */ /* 0x000fe20000004200 */
[--C-:B------:R-:W-:Y:S01]  /*5d50*/  FFMA.FTZ R198, R193, UR4, -R208.reuse ;  /* 0x00000004c1c67c23 */ /* 0x100fe200080108d0 */
[----:B------:R-:W-:Y:S01]  /*5d60*/  MUFU.EX2 R185, R185 ;  /* 0x000000b900b97308 */ /* 0x000fe20000000800 */
[----:B------:R-:W-:Y:S01]  /*5d70*/  FFMA.FTZ R196, R213, UR4, -R208 ;  /* 0x00000004d5c47c23 */ /* 0x000fe200080108d0 */
[----:B------:R-:W-:Y:S01]  /*5d80*/  F2FP.F16.F32.PACK_AB R154, R184, R187 ;  /* 0x000000bbb89a723e */ /* 0x000fe200000000ff */
[----:B------:R-:W5:Y:S01]  /*5d90*/  LDSM.16.MT88.4 R16, [R190+0x10800] ;  /* 0x01080000be10783b */ /* 0x000f620000004200 */
[----:B------:R-:W1:Y:S01]  /*5da0*/  MUFU.EX2 R182, R182 ;  /* 0x000000b600b67308 */ /* 0x000e620000000800 */
[--C-:B------:R-:W-:Y:S01]  /*5db0*/  FFMA.FTZ R204, R195, UR4, -R202.reuse ;  /* 0x00000004c3cc7c23 */ /* 0x100fe200080108ca */
[----:B------:R-:W-:Y:S01]  /*5dc0*/  FFMA.FTZ R210, R177, UR4, -R202 ;  /* 0x00000004b1d27c23 */ /* 0x000fe200080108ca */
[----:B------:R-:W-:Y:S01]  /*5dd0*/  LDSM.16.MT88.4 R24, [R192+0x14800] ;  /* 0x01480000c018783b */ /* 0x000fe20000004200 */
[----:B------:R-:W-:Y:S01]  /*5de0*/  MUFU.EX2 R183, R183 ;  /* 0x000000b700b77308 */ /* 0x000fe20000000800 */
[----:B------:R-:W-:Y:S01]  /*5df0*/  FFMA.FTZ R215, R215, UR4, -R208 ;  /* 0x00000004d7d77c23 */ /* 0x000fe200080108d0 */
[----:B---3--:R-:W-:Y:S01]  /*5e00*/  F2FP.F16.F32.PACK_AB R153, R186, R189 ;  /* 0x000000bdba99723e */ /* 0x008fe200000000ff */
[----:B------:R-:W-:Y:S01]  /*5e10*/  LDSM.16.MT88.4 R28, [R194+0x14800] ;  /* 0x01480000c21c783b */ /* 0x000fe20000004200 */
[----:B------:R-:W3:Y:S01]  /*5e20*/  MUFU.EX2 R180, R180 ;  /* 0x000000b400b47308 */ /* 0x000ee20000000800 */
[----:B------:R-:W-:Y:S01]  /*5e30*/  FFMA.FTZ R201, R201, UR4, -R202 ;  /* 0x00000004c9c97c23 */ /* 0x000fe200080108ca */
[----:B------:R-:W-:Y:S01]  /*5e40*/  FFMA.FTZ R239, R205, UR4, -R208 ;  /* 0x00000004cdef7c23 */ /* 0x000fe200080108d0 */
[----:B------:R-:W-:Y:S01]  /*5e50*/  LDSM.16.MT88.4 R172, [R194+0x12800] ;  /* 0x01280000c2ac783b */ /* 0x000fe20000004200 */
[----:B------:R-:W-:Y:S01]  /*5e60*/  MUFU.EX2 R167, R167 ;  /* 0x000000a700a77308 */ /* 0x000fe20000000800 */
[----:B------:R-:W-:Y:S01]  /*5e70*/  FADD.FTZ R188, R191, R188 ;  /* 0x000000bcbfbc7221 */ /* 0x000fe20000010000 */
[----:B-1----:R-:W-:Y:S01]  /*5e80*/  F2FP.F16.F32.PACK_AB R155, R182, R185 ;  /* 0x000000b9b69b723e */ /* 0x002fe200000000ff */
[----:B------:R-:W-:Y:S01]  /*5e90*/  LDSM.16.MT88.4 R168, [R192+0x12800] ;  /* 0x01280000c0a8783b */ /* 0x000fe20000004200 */
[----:B------:R-:W-:Y:S01]  /*5ea0*/  MUFU.EX2 R2, R2 ;  /* 0x0000000200027308 */ /* 0x000fe20000000800 */
[----:B------:R-:W-:Y:S01]  /*5eb0*/  FADD.FTZ R186, R189, R186 ;  /* 0x000000babdba7221 */ /* 0x000fe20000010000 */
[----:B------:R-:W-:Y:S01]  /*5ec0*/  FADD.FTZ R187, R187, R188 ;  /* 0x000000bcbbbb7221 */ /* 0x000fe20000010000 */
[----:B------:R-:W-:Y:S01]  /*5ed0*/  LDSM.16.MT88.4 R32, [R220+0x14800] ;  /* 0x01480000dc20783b */ /* 0x000fe20000004200 */
[----:B------:R-:W-:Y:S01]  /*5ee0*/  MUFU.EX2 R181, R181 ;  /* 0x000000b500b57308 */ /* 0x000fe20000000800 */
[----:B------:R-:W-:Y:S01]  /*5ef0*/  HMMA.16816.F32 R40, R152, R44, RZ ;  /* 0x0000002c9828723c */ /* 0x000fe200000018ff */
[----:B------:R-:W-:Y:S01]  /*5f00*/  FADD.FTZ R185, R185, R186 ;  /* 0x000000bab9b97221 */ /* 0x000fe20000010000 */
[----:B------:R-:W-:Y:S01]  /*5f10*/  FADD.FTZ R184, R184, R187 ;  /* 0x000000bbb8b87221 */ /* 0x000fe20000010000 */
[----:B------:R-:W1:Y:S02]  /*5f20*/  MUFU.EX2 R166, R166 ;  /* 0x000000a600a67308 */ /* 0x000e640000000800 */
[----:B------:R-:W-:-:S02]  /*5f30*/  FADD.FTZ R182, R182, R185 ;  /* 0x000000b9b6b67221 */ /* 0x000fc40000010000 */
[----:B------:R-:W-:Y:S01]  /*5f40*/  MUFU.EX2 R165, R165 ;  /* 0x000000a500a57308 */ /* 0x000fe20000000800 */
[C---:B------:R-:W-:Y:S03]  /*5f50*/  HMMA.16816.F32 R44, R152.reuse, R46, RZ ;  /* 0x0000002e982c723c */ /* 0x040fe600000018ff */
[----:B------:R-:W1:Y:S04]  /*5f60*/  MUFU.EX2 R0, R0 ;  /* 0x0000000000007308 */ /* 0x000e680000000800 */
[----:B------:R-:W-:Y:S01]  /*5f70*/  MUFU.EX2 R193, R215 ;  /* 0x000000d700c17308 */ /* 0x000fe20000000800 */
[C---:B------:R-:W-:Y:S03]  /*5f80*/  HMMA.16816.F32 R160, R152.reuse, R36, RZ ;  /* 0x0000002498a0723c */ /* 0x040fe600000018ff */
[----:B------:R-:W1:Y:S04]  /*5f90*/  MUFU.EX2 R198, R198 ;  /* 0x000000c600c67308 */ /* 0x000e680000000800 */
[----:B------:R-:W-:Y:S01]  /*5fa0*/  MUFU.EX2 R196, R196 ;  /* 0x000000c400c47308 */ /* 0x000fe20000000800 */
[C---:B------:R-:W-:Y:S03]  /*5fb0*/  HMMA.16816.F32 R48, R152.reuse, R52, RZ ;  /* 0x000000349830723c */ /* 0x040fe600000018ff */
[----:B------:R-:W-:Y:S04]  /*5fc0*/  MUFU.EX2 R204, R204 ;  /* 0x000000cc00cc7308 */ /* 0x000fe80000000800 */
[----:B------:R-:W-:Y:S01]  /*5fd0*/  MUFU.EX2 R210, R210 ;  /* 0x000000d200d27308 */ /* 0x000fe20000000800 */
[C---:B------:R-:W-:Y:S03]  /*5fe0*/  HMMA.16816.F32 R56, R152.reuse, R60, RZ ;  /* 0x0000003c9838723c */ /* 0x040fe600000018ff */
[----:B------:R-:W-:Y:S05]  /*5ff0*/  MUFU.EX2 R239, R239 ;  /* 0x000000ef00ef7308 */ /* 0x000fea0000000800 */
[C---:B------:R-:W-:Y:S08]  /*6000*/  HMMA.16816.F32 R64, R152.reuse, R68, RZ ;  /* 0x000000449840723c */ /* 0x040ff000000018ff */
[C---:B--2---:R-:W-:Y:S08]  /*6010*/  HMMA.16816.F32 R72, R152.reuse, R76, RZ ;  /* 0x0000004c9848723c */ /* 0x044ff000000018ff */
[C---:B------:R-:W-:Y:S08]  /*6020*/  HMMA.16816.F32 R80, R152.reuse, R84, RZ ;  /* 0x000000549850723c */ /* 0x040ff000000018ff */
[C---:B------:R-:W-:Y:S08]  /*6030*/  HMMA.16816.F32 R88, R152.reuse, R92, RZ ;  /* 0x0000005c9858723c */ /* 0x040ff000000018ff */
[C---:B------:R-:W-:Y:S08]  /*6040*/  HMMA.16816.F32 R96, R152.reuse, R100, RZ ;  /* 0x000000649860723c */ /* 0x040ff000000018ff */
[C---:B------:R-:W-:Y:S08]  /*6050*/  HMMA.16816.F32 R104, R152.reuse, R108, RZ ;  /* 0x0000006c9868723c */ /* 0x040ff000000018ff */
[C---:B------:R-:W-:Y:S08]  /*6060*/  HMMA.16816.F32 R112, R152.reuse, R116, RZ ;  /* 0x000000749870723c */ /* 0x040ff000000018ff */
[C---:B------:R-:W-:Y:S08]  /*6070*/  HMMA.16816.F32 R120, R152.reuse, R124, RZ ;  /* 0x0000007c9878723c */ /* 0x040ff000000018ff */
[C---:B------:R-:W-:Y:S08]  /*6080*/  HMMA.16816.F32 R128, R152.reuse, R132, RZ ;  /* 0x000000849880723c */ /* 0x040ff000000018ff */
[C---:B------:R-:W-:Y:S08]  /*6090*/  HMMA.16816.F32 R136, R152.reuse, R140, RZ ;  /* 0x0000008c9888723c */ /* 0x040ff000000018ff */
[C---:B----4-:R-:W-:Y:S08]  /*60a0*/  HMMA.16816.F32 R144, R152.reuse, R148, RZ ;  /* 0x000000949890723c */ /* 0x050ff000000018ff */
        /* <DEDUP_REMOVED lines=14> */
[----:B-----5:R-:W-:Y:S01]  /*6190*/  HMMA.16816.F32 R156, R152, R4, RZ ;  /* 0x00000004989c723c */ /* 0x020fe200000018ff */
[----:B---3--:R-:W-:Y:S01]  /*61a0*/  F2FP.F16.F32.PACK_AB R4, R180, R183 ;  /* 0x000000b7b404723e */ /* 0x008fe200000000ff */
[----:B------:R-:W-:Y:S01]  /*61b0*/  FADD.FTZ R183, R183, R184 ;  /* 0x000000b8b7b77221 */ /* 0x000fe20000010000 */
[----:B-1----:R-:W-:Y:S01]  /*61c0*/  F2FP.F16.F32.PACK_AB R5, R166, R181 ;  /* 0x000000b5a605723e */ /* 0x002fe200000000ff */
[----:B------:R-:W-:-:S02]  /*61d0*/  FADD.FTZ R181, R181, R182 ;  /* 0x000000b6b5b57221 */ /* 0x000fc40000010000 */
[----:B------:R-:W-:Y:S02]  /*61e0*/  FADD.FTZ R180, R180, R183 ;  /* 0x000000b7b4b47221 */ /* 0x000fe40000010000 */
[----:B------:R-:W-:Y:S01]  /*61f0*/  HMMA.16816.F32 R152, R152, R6, RZ ;  /* 0x000000069898723c */ /* 0x000fe200000018ff */
[----:B------:R-:W-:Y:S01]  /*6200*/  F2FP.F16.F32.PACK_AB R6, R2, R167 ;  /* 0x000000a70206723e */ /* 0x000fe200000000ff */
[----:B------:R-:W-:Y:S01]  /*6210*/  FADD.FTZ R166, R166, R181 ;  /* 0x000000b5a6a67221 */ /* 0x000fe20000010000 */
[----:B------:R-:W-:Y:S01]  /*6220*/  F2FP.F16.F32.PACK_AB R7, R0, R165 ;  /* 0x000000a50007723e */ /* 0x000fe200000000ff */
[----:B------:R-:W-:-:S04]  /*6230*/  FADD.FTZ R167, R167, R180 ;  /* 0x000000b4a7a77221 */ /* 0x000fc80000010000 */
[----:B------:R-:W-:Y:S02]  /*6240*/  FADD.FTZ R2, R2, R167 ;  /* 0x000000a702027221 */ /* 0x000fe40000010000 */
[C---:B------:R-:W-:Y:S08]  /*6250*/  HMMA.16816.F32 R40, R4.reuse, R8, R40 ;  /* 0x000000080428723c */ /* 0x040ff00000001828 */
[C---:B------:R-:W-:Y:S01]  /*6260*/  HMMA.16816.F32 R44, R4.reuse, R10, R44 ;  /* 0x0000000a042c723c */ /* 0x040fe2000000182c */
[----:B------:R-:W1:Y:S07]  /*6270*/  LDSM.16.MT88.4 R8, [R190+0x12800] ;  /* 0x01280000be08783b */ /* 0x000e6e0000004200 */
[C---:B------:R-:W-:Y:S08]  /*6280*/  HMMA.16816.F32 R160, R4.reuse, R12, R160 ;  /* 0x0000000c04a0723c */ /* 0x040ff000000018a0 */
[C---:B------:R-:W-:Y:S01]  /*6290*/  HMMA.16816.F32 R36, R4.reuse, R14, R36 ;  /* 0x0000000e0424723c */ /* 0x040fe20000001824 */
[----:B------:R-:W2:Y:S07]  /*62a0*/  LDSM.16.MT88.4 R12, [R220+0x12800] ;  /* 0x01280000dc0c783b */ /* 0x000eae0000004200 */
[C---:B------:R-:W-:Y:S08]  /*62b0*/  HMMA.16816.F32 R56, R4.reuse, R16, R56 ;  /* 0x000000100438723c */ /* 0x040ff00000001838 */
[C---:B------:R-:W-:Y:S01]  /*62c0*/  HMMA.16816.F32 R60, R4.reuse, R18, R60 ;  /* 0x00000012043c723c */ /* 0x040fe2000000183c */
[----:B------:R-:W3:Y:S07]  /*62d0*/  LDSM.16.MT88.4 R16, [R220+0x16800] ;  /* 0x01680000dc10783b */ /* 0x000eee0000004200 */
[C---:B------:R-:W-:Y:S08]  /*62e0*/  HMMA.16816.F32 R48, R4.reuse, R20, R48 ;  /* 0x000000140430723c */ /* 0x040ff00000001830 */
[C---:B-1----:R-:W-:Y:S08]  /*62f0*/  HMMA.16816.F32 R88, R4.reuse, R8, R88 ;  /* 0x000000080458723c */ /* 0x042ff00000001858 */
[C---:B------:R-:W-:Y:S01]  /*6300*/  HMMA.16816.F32 R92, R4.reuse, R10, R92 ;  /* 0x0000000a045c723c */ /* 0x040fe2000000185c */
[----:B------:R-:W1:Y:S07]  /*6310*/  LDSM.16.MT88.4 R8, [R192+0x16800] ;  /* 0x01680000c008783b */ /* 0x000e6e0000004200 */
[C---:B------:R-:W-:Y:S01]  /*6320*/  HMMA.16816.F32 R52, R4.reuse, R22, R52 ;  /* 0x000000160434723c */ /* 0x040fe20000001834 */
[----:B------:R-:W4:Y:S07]  /*6330*/  LDSM.16.MT88.4 R20, [R190+0x14800] ;  /* 0x01480000be14783b */ /* 0x000f2e0000004200 */
[C---:B--2---:R-:W-:Y:S08]  /*6340*/  HMMA.16816.F32 R64, R4.reuse, R12, R64 ;  /* 0x0000000c0440723c */ /* 0x044ff00000001840 */
[C---:B------:R-:W-:Y:S01]  /*6350*/  HMMA.16816.F32 R68, R4.reuse, R14, R68 ;  /* 0x0000000e0444723c */ /* 0x040fe20000001844 */
[----:B------:R-:W2:Y:S07]  /*6360*/  LDSM.16.MT88.4 R12, [R194+0x16800] ;  /* 0x01680000c20c783b */ /* 0x000eae0000004200 */
[C---:B------:R-:W-:Y:S08]  /*6370*/  HMMA.16816.F32 R112, R4.reuse, R24, R112 ;  /* 0x000000180470723c */ /* 0x040ff00000001870 */
[C---:B------:R-:W-:Y:S01]  /*6380*/  HMMA.16816.F32 R116, R4.reuse, R26, R116 ;  /* 0x0000001a0474723c */ /* 0x040fe20000001874 */
[----:B------:R-:W5:Y:S07]  /*6390*/  LDSM.16.MT88.4 R24, [R190+0x16800] ;  /* 0x01680000be18783b */ /* 0x000f6e0000004200 */
[C---:B---3--:R-:W-:Y:S08]  /*63a0*/  HMMA.16816.F32 R128, R4.reuse, R16, R128 ;  /* 0x000000100480723c */ /* 0x048ff00000001880 */
[C---:B------:R-:W-:Y:S01]  /*63b0*/  HMMA.16816.F32 R132, R4.reuse, R18, R132 ;  /* 0x000000120484723c */ /* 0x040fe20000001884 */
[----:B------:R-:W3:Y:S07]  /*63c0*/  LDSM.16.MT88.4 R16, [R194+0x11000] ;  /* 0x01100000c210783b */ /* 0x000eee0000004200 */
[----:B------:R-:W-:Y:S01]  /*63d0*/  HMMA.16816.F32 R104, R4, R28, R104 ;  /* 0x0000001c0468723c */ /* 0x000fe20000001868 */
[----:B------:R-:W-:Y:S01]  /*63e0*/  FFMA.FTZ R28, R203, UR4, -R208 ;  /* 0x00000004cb1c7c23 */ /* 0x000fe200080108d0 */
[--C-:B------:R-:W-:Y:S01]  /*63f0*/  FFMA.FTZ R203, R197, UR4, -R202.reuse ;  /* 0x00000004c5cb7c23 */ /* 0x100fe200080108ca */
[----:B------:R-:W-:-:S02]  /*6400*/  FFMA.FTZ R197, R179, UR4, -R202 ;  /* 0x00000004b3c57c23 */ /* 0x000fc400080108ca */
[----:B------:R4:W-:Y:S01]  /*6410*/  MUFU.EX2 R195, R28 ;  /* 0x0000001c00c37308 */ /* 0x0009e20000000800 */
[----:B------:R-:W-:Y:S02]  /*6420*/  LDSM.16.MT88.4 R176, [R220+0x13000] ;  /* 0x01300000dcb0783b */ /* 0x000fe40000004200 */
[C---:B-1----:R-:W-:Y:S01]  /*6430*/  HMMA.16816.F32 R144, R4.reuse, R8, R144 ;  /* 0x000000080490723c */ /* 0x042fe20000001890 */
[----:B------:R-:W1:Y:S04]  /*6440*/  MUFU.EX2 R203, R203 ;  /* 0x000000cb00cb7308 */ /* 0x000e680000000800 */
[----:B------:R-:W1:Y:S03]  /*6450*/  MUFU.EX2 R197, R197 ;  /* 0x000000c500c57308 */ /* 0x000e660000000800 */
[C---:B------:R-:W-:Y:S01]  /*6460*/  HMMA.16816.F32 R148, R4.reuse, R10, R148 ;  /* 0x0000000a0494723c */ /* 0x040fe20000001894 */
[----:B------:R-:W3:Y:S07]  /*6470*/  LDSM.16.MT88.4 R8, [R190+0x11000] ;  /* 0x01100000be08783b */ /* 0x000eee0000004200 */
[C---:B------:R-:W-:Y:S08]  /*6480*/  HMMA.16816.F32 R72, R4.reuse, R172, R72 ;  /* 0x000000ac0448723c */ /* 0x040ff00000001848 */
[C---:B------:R-:W-:Y:S01]  /*6490*/  HMMA.16816.F32 R76, R4.reuse, R174, R76 ;  /* 0x000000ae044c723c */ /* 0x040fe2000000184c */
[----:B------:R-:W-:Y:S07]  /*64a0*/  LDSM.16.MT88.4 R172, [R194+0x13000] ;  /* 0x01300000c2ac783b */ /* 0x000fee0000004200 */
[C---:B------:R-:W-:Y:S08]  /*64b0*/  HMMA.16816.F32 R80, R4.reuse, R168, R80 ;  /* 0x000000a80450723c */ /* 0x040ff00000001850 */
[C---:B------:R-:W-:Y:S01]  /*64c0*/  HMMA.16816.F32 R84, R4.reuse, R170, R84 ;  /* 0x000000aa0454723c */ /* 0x040fe20000001854 */
[----:B------:R-:W-:Y:S07]  /*64d0*/  LDSM.16.MT88.4 R168, [R192+0x13000] ;  /* 0x01300000c0a8783b */ /* 0x000fee0000004200 */
[C---:B------:R-:W-:Y:S08]  /*64e0*/  HMMA.16816.F32 R96, R4.reuse, R32, R96 ;  /* 0x000000200460723c */ /* 0x040ff00000001860 */
[C---:B------:R-:W-:Y:S01]  /*64f0*/  HMMA.16816.F32 R100, R4.reuse, R34, R100 ;  /* 0x000000220464723c */ /* 0x040fe20000001864 */
[----:B------:R-:W-:Y:S07]  /*6500*/  LDSM.16.MT88.4 R32, [R220+0x15000] ;  /* 0x01500000dc20783b */ /* 0x000fee0000004200 */
[C---:B------:R-:W-:Y:S01]  /*6510*/  HMMA.16816.F32 R108, R4.reuse, R30, R108 ;  /* 0x0000001e046c723c */ /* 0x040fe2000000186c */
[----:B----4-:R-:W-:Y:S07]  /*6520*/  LDSM.16.MT88.4 R28, [R194+0x15000] ;  /* 0x01500000c21c783b */ /* 0x010fee0000004200 */
[C---:B------:R-:W-:Y:S08]  /*6530*/  HMMA.16816.F32 R120, R4.reuse, R20, R120 ;  /* 0x000000140478723c */ /* 0x040ff00000001878 */
[C---:B------:R-:W-:Y:S01]  /*6540*/  HMMA.16816.F32 R124, R4.reuse, R22, R124 ;  /* 0x00000016047c723c */ /* 0x040fe2000000187c */
[----:B------:R-:W-:Y:S07]  /*6550*/  LDSM.16.MT88.4 R20, [R220+0x11000] ;  /* 0x01100000dc14783b */ /* 0x000fee0000004200 */
[C---:B--2---:R-:W-:Y:S08]  /*6560*/  HMMA.16816.F32 R136, R4.reuse, R12, R136 ;  /* 0x0000000c0488723c */ /* 0x044ff00000001888 */
[C---:B------:R-:W-:Y:S01]  /*6570*/  HMMA.16816.F32 R140, R4.reuse, R14, R140 ;  /* 0x0000000e048c723c */ /* 0x040fe2000000188c */
[----:B------:R-:W2:Y:S07]  /*6580*/  LDSM.16.MT88.4 R12, [R192+0x11000] ;  /* 0x01100000c00c783b */ /* 0x000eae0000004200 */
[C---:B-----5:R-:W-:Y:S08]  /*6590*/  HMMA.16816.F32 R156, R4.reuse, R24, R156 ;  /* 0x00000018049c723c */ /* 0x060ff0000000189c */
[----:B------:R-:W-:Y:S01]  /*65a0*/  HMMA.16816.F32 R152, R4, R26, R152 ;  /* 0x0000001a0498723c */ /* 0x000fe20000001898 */
[----:B------:R-:W-:Y:S01]  /*65b0*/  F2FP.F16.F32.PACK_AB R4, R198, R193 ;  /* 0x000000c1c604723e */ /* 0x000fe200000000ff */
[----:B------:R-:W-:Y:S01]  /*65c0*/  LDSM.16.MT88.4 R24, [R192+0x15000] ;  /* 0x01500000c018783b */ /* 0x000fe20000004200 */
[----:B-1----:R-:W-:Y:S01]  /*65d0*/  F2FP.F16.F32.PACK_AB R5, R203, R204 ;  /* 0x000000cccb05723e */ /* 0x002fe200000000ff */
[----:B------:R-:W-:Y:S01]  /*65e0*/  FADD.FTZ R193, R193, R2 ;  /* 0x00000002c1c17221 */ /* 0x000fe20000010000 */
[----:B------:R-:W-:-:S02]  /*65f0*/  F2FP.F16.F32.PACK_AB R6, R195, R196 ;  /* 0x000000c4c306723e */ /* 0x000fc400000000ff */
[----:B------:R-:W-:-:S07]  /*6600*/  F2FP.F16.F32.PACK_AB R7, R210, R197 ;  /* 0x000000c5d207723e */ /* 0x000fce00000000ff */
[C---:B---3--:R-:W-:Y:S08]  /*6610*/  HMMA.16816.F32 R40, R4.reuse, R16, R40 ;  /* 0x000000100428723c */ /* 0x048ff00000001828 */
[C---:B------:R-:W-:Y:S01]  /*6620*/  HMMA.16816.F32 R44, R4.reuse, R18, R44 ;  /* 0x00000012042c723c */ /* 0x040fe2000000182c */
[----:B------:R-:W1:Y:S07]  /*6630*/  LDSM.16.MT88.4 R16, [R190+0x13000] ;  /* 0x01300000be10783b */ /* 0x000e6e0000004200 */
[C---:B------:R-:W-:Y:S08]  /*6640*/  HMMA.16816.F32 R56, R4.reuse, R8, R56 ;  /* 0x000000080438723c */ /* 0x040ff00000001838 */
[C---:B------:R-:W-:Y:S01]  /*6650*/  HMMA.16816.F32 R60, R4.reuse, R10, R60 ;  /* 0x0000000a043c723c */ /* 0x040fe2000000183c */
[----:B------:R-:W3:Y:S07]  /*6660*/  LDSM.16.MT88.4 R8, [R194+0x17000] ;  /* 0x01700000c208783b */ /* 0x000eee0000004200 */
[C---:B--2---:R-:W-:Y:S08]  /*6670*/  HMMA.16816.F32 R48, R4.reuse, R12, R48 ;  /* 0x0000000c0430723c */ /* 0x044ff00000001830 */
[C---:B------:R-:W-:Y:S01]  /*6680*/  HMMA.16816.F32 R52, R4.reuse, R14, R52 ;  /* 0x0000000e0434723c */ /* 0x040fe20000001834 */
[----:B------:R-:W2:Y:S07]  /*6690*/  LDSM.16.MT88.4 R12, [R220+0x17000] ;  /* 0x01700000dc0c783b */ /* 0x000eae0000004200 */
[C---:B------:R-:W-:Y:S08]  /*66a0*/  HMMA.16816.F32 R160, R4.reuse, R20, R160 ;  /* 0x0000001404a0723c */ /* 0x040ff000000018a0 */
[C---:B-1----:R-:W-:Y:S08]  /*66b0*/  HMMA.16816.F32 R88, R4.reuse, R16, R88 ;  /* 0x000000100458723c */ /* 0x042ff00000001858 */
[C---:B------:R-:W-:Y:S01]  /*66c0*/  HMMA.16816.F32 R92, R4.reuse, R18, R92 ;  /* 0x00000012045c723c */ /* 0x040fe2000000185c */
[----:B------:R-:W1:Y:S07]  /*66d0*/  LDSM.16.MT88.4 R16, [R192+0x17000] ;  /* 0x01700000c010783b */ /* 0x000e6e0000004200 */
[C---:B------:R-:W-:Y:S01]  /*66e0*/  HMMA.16816.F32 R36, R4.reuse, R22, R36 ;  /* 0x000000160424723c */ /* 0x040fe20000001824 */
[----:B------:R-:W4:Y:S07]  /*66f0*/  LDSM.16.MT88.4 R20, [R190+0x15000] ;  /* 0x01500000be14783b */ /* 0x000f2e0000004200 */
        /* <DEDUP_REMOVED lines=8> */
[----:B------:R-:W-:-:S05]  /*6780*/  FFMA.FTZ R178, R206, UR4, -R208 ;  /* 0x00000004ceb27c23 */ /* 0x000fca00080108d0 */
[----:B------:R-:W-:Y:S01]  /*6790*/  MUFU.EX2 R179, R179 ;  /* 0x000000b300b37308 */ /* 0x000fe20000000800 */
[C---:B------:R-:W-:Y:S01]  /*67a0*/  HMMA.16816.F32 R104, R4.reuse, R28, R104 ;  /* 0x0000001c0468723c */ /* 0x040fe20000001868 */
[--C-:B------:R-:W-:Y:S01]  /*67b0*/  FFMA.FTZ R28, R200, UR4, -R202.reuse ;  /* 0x00000004c81c7c23 */ /* 0x100fe200080108ca */
[----:B------:R-:W-:Y:S01]  /*67c0*/  FFMA.FTZ R202, R199, UR4, -R202 ;  /* 0x00000004c7ca7c23 */ /* 0x000fe200080108ca */
[----:B------:R-:W-:Y:S04]  /*67d0*/  MUFU.EX2 R178, R178 ;  /* 0x000000b200b27308 */ /* 0x000fe80000000800 */
[----:B------:R-:W-:Y:S01]  /*67e0*/  MUFU.EX2 R200, R201 ;  /* 0x000000c900c87308 */ /* 0x000fe20000000800 */
[C---:B------:R-:W-:Y:S01]  /*67f0*/  HMMA.16816.F32 R64, R4.reuse, R176, R64 ;  /* 0x000000b00440723c */ /* 0x040fe20000001840 */
[--C-:B------:R-:W-:Y:S01]  /*6800*/  FFMA.FTZ R176, R211, UR4, -R208.reuse ;  /* 0x00000004d3b07c23 */ /* 0x100fe200080108d0 */
[----:B------:R-:W-:Y:S01]  /*6810*/  FFMA.FTZ R177, R209, UR4, -R208 ;  /* 0x00000004d1b17c23 */ /* 0x000fe200080108d0 */
[----:B------:R4:W-:Y:S04]  /*6820*/  MUFU.EX2 R199, R28 ;  /* 0x0000001c00c77308 */ /* 0x0009e80000000800 */
[----:B------:R-:W-:Y:S01]  /*6830*/  MUFU.EX2 R176, R176 ;  /* 0x000000b000b07308 */ /* 0x000fe20000000800 */
[C---:B--2---:R-:W-:Y:S03]  /*6840*/  HMMA.16816.F32 R128, R4.reuse, R12, R128 ;  /* 0x0000000c0480723c */ /* 0x044fe60000001880 */
[----:B------:R-:W2:Y:S04]  /*6850*/  MUFU.EX2 R177, R177 ;  /* 0x000000b100b17308 */ /* 0x000ea80000000800 */
[----:B------:R-:W3:Y:S01]  /*6860*/  MUFU.EX2 R202, R202 ;  /* 0x000000ca00ca7308 */ /* 0x000ee20000000800 */
[C---:B------:R-:W-:Y:S01]  /*6870*/  HMMA.16816.F32 R132, R4.reuse, R14, R132 ;  /* 0x0000000e0484723c */ /* 0x040fe20000001884 */
[----:B------:R-:W3:Y:S07]  /*6880*/  LDSM.16.MT88.4 R12, [R194+0x11800] ;  /* 0x01180000c20c783b */ /* 0x000eee0000004200 */
[C---:B-1----:R-:W-:Y:S08]  /*6890*/  HMMA.16816.F32 R144, R4.reuse, R16, R144 ;  /* 0x000000100490723c */ /* 0x042ff00000001890 */
[C---:B------:R-:W-:Y:S01]  /*68a0*/  HMMA.16816.F32 R148, R4.reuse, R18, R148 ;  /* 0x000000120494723c */ /* 0x040fe20000001894 */
[----:B------:R-:W1:Y:S07]  /*68b0*/  LDSM.16.MT88.4 R16, [R194+0x17800] ;  /* 0x01780000c210783b */ /* 0x000e6e0000004200 */
        /* <DEDUP_REMOVED lines=13> */
[----:B------:R-:W4:Y:S07]  /*6990*/  LDSM.16.MT88.4 R20, [R194+0x15800] ;  /* 0x01580000c214783b */ /* 0x000f2e0000004200 */
[C---:B-----5:R-:W-:Y:S08]  /*69a0*/  HMMA.16816.F32 R156, R4.reuse, R24, R156 ;  /* 0x00000018049c723c */ /* 0x060ff0000000189c */
[----:B------:R-:W-:Y:S01]  /*69b0*/  HMMA.16816.F32 R152, R4, R26, R152 ;  /* 0x0000001a0498723c */ /* 0x000fe20000001898 */
[----:B--2---:R-:W-:Y:S01]  /*69c0*/  F2FP.F16.F32.PACK_AB R4, R177, R176 ;  /* 0x000000b0b104723e */ /* 0x004fe200000000ff */
[----:B------:R-:W-:Y:S01]  /*69d0*/  LDSM.16.MT88.4 R24, [R220+0x13800] ;  /* 0x01380000dc18783b */ /* 0x000fe20000004200 */
[----:B------:R-:W-:-:S02]  /*69e0*/  F2FP.F16.F32.PACK_AB R5, R200, R179 ;  /* 0x000000b3c805723e */ /* 0x000fc400000000ff */
[----:B------:R-:W-:Y:S02]  /*69f0*/  F2FP.F16.F32.PACK_AB R6, R239, R178 ;  /* 0x000000b2ef06723e */ /* 0x000fe400000000ff */
[----:B---3--:R-:W-:-:S07]  /*6a00*/  F2FP.F16.F32.PACK_AB R7, R202, R199 ;  /* 0x000000c7ca07723e */ /* 0x008fce00000000ff */
[C---:B------:R-:W-:Y:S08]  /*6a10*/  HMMA.16816.F32 R72, R4.reuse, R8, R72 ;  /* 0x000000080448723c */ /* 0x040ff00000001848 */
[C---:B------:R-:W-:Y:S01]  /*6a20*/  HMMA.16816.F32 R76, R4.reuse, R10, R76 ;  /* 0x0000000a044c723c */ /* 0x040fe2000000184c */
[----:B------:R-:W2:Y:S07]  /*6a30*/  LDSM.16.MT88.4 R8, [R220+0x11800] ;  /* 0x01180000dc08783b */ /* 0x000eae0000004200 */
[C---:B------:R-:W-:Y:S08]  /*6a40*/  HMMA.16816.F32 R40, R4.reuse, R12, R40 ;  /* 0x0000000c0428723c */ /* 0x040ff00000001828 */
[C---:B------:R-:W-:Y:S01]  /*6a50*/  HMMA.16816.F32 R44, R4.reuse, R14, R44 ;  /* 0x0000000e042c723c */ /* 0x040fe2000000182c */
[----:B------:R-:W3:Y:S07]  /*6a60*/  LDSM.16.MT88.4 R12, [R192+0x11800] ;  /* 0x01180000c00c783b */ /* 0x000eee0000004200 */
[C---:B-1----:R-:W-:Y:S08]  /*6a70*/  HMMA.16816.F32 R136, R4.reuse, R16, R136 ;  /* 0x000000100488723c */ /* 0x042ff00000001888 */
[C---:B------:R-:W-:Y:S01]  /*6a80*/  HMMA.16816.F32 R140, R4.reuse, R18, R140 ;  /* 0x00000012048c723c */ /* 0x040fe2000000188c */
[----:B------:R-:W1:Y:S07]  /*6a90*/  LDSM.16.MT88.4 R16, [R220+0x15800] ;  /* 0x01580000dc10783b */ /* 0x000e6e0000004200 */
[C---:B----4-:R-:W-:Y:S08]  /*6aa0*/  HMMA.16816.F32 R104, R4.reuse, R20, R104 ;  /* 0x000000140468723c */ /* 0x050ff00000001868 */
[C---:B--2---:R-:W-:Y:S08]  /*6ab0*/  HMMA.16816.F32 R160, R4.reuse, R8, R160 ;  /* 0x0000000804a0723c */ /* 0x044ff000000018a0 */
[C---:B------:R-:W-:Y:S01]  /*6ac0*/  HMMA.16816.F32 R36, R4.reuse, R10, R36 ;  /* 0x0000000a0424723c */ /* 0x040fe20000001824 */
[----:B------:R-:W2:Y:S07]  /*6ad0*/  LDSM.16.MT88.4 R8, [R220+0x17800] ;  /* 0x01780000dc08783b */ /* 0x000eae0000004200 */
[C---:B------:R-:W-:Y:S01]  /*6ae0*/  HMMA.16816.F32 R108, R4.reuse, R22, R108 ;  /* 0x00000016046c723c */ /* 0x040fe2000000186c */
[----:B------:R-:W4:Y:S07]  /*6af0*/  LDSM.16.MT88.4 R20, [R190+0x13800] ;  /* 0x01380000be14783b */ /* 0x000f2e0000004200 */
[C---:B---3--:R-:W-:Y:S08]  /*6b00*/  HMMA.16816.F32 R48, R4.reuse, R12, R48 ;  /* 0x0000000c0430723c */ /* 0x048ff00000001830 */
[C---:B------:R-:W-:Y:S01]  /*6b10*/  HMMA.16816.F32 R52, R4.reuse, R14, R52 ;  /* 0x0000000e0434723c */ /* 0x040fe20000001834 */
[----:B------:R-:W3:Y:S07]  /*6b20*/  LDSM.16.MT88.4 R12, [R190+0x15800] ;  /* 0x01580000be0c783b */ /* 0x000eee0000004200 */
[C---:B-1----:R-:W-:Y:S08]  /*6b30*/  HMMA.16816.F32 R96, R4.reuse, R16, R96 ;  /* 0x000000100460723c */ /* 0x042ff00000001860 */
[C---:B------:R-:W-:Y:S01]  /*6b40*/  HMMA.16816.F32 R100, R4.reuse, R18, R100 ;  /* 0x000000120464723c */ /* 0x040fe20000001864 */
[----:B------:R-:W1:Y:S07]  /*6b50*/  LDSM.16.MT88.4 R16, [R190+0x17800] ;  /* 0x01780000be10783b */ /* 0x000e6e0000004200 */
[----:B--2---:R-:W-:Y:S01]  /*6b60*/  HMMA.16816.F32 R128, R4, R8, R128 ;  /* 0x000000080480723c */ /* 0x004fe20000001880 */
[----:B------:R-:W-:-:S04]  /*6b70*/  FADD.FTZ R9, R165, R166 ;  /* 0x000000a6a5097221 */ /* 0x000fc80000010000 */
[----:B------:R-:W-:-:S03]  /*6b80*/  FADD.FTZ R9, R0, R9 ;  /* 0x0000000900097221 */ /* 0x000fc60000010000 */
[----:B------:R-:W-:Y:S01]  /*6b90*/  HMMA.16816.F32 R80, R4, R172, R80 ;  /* 0x000000ac0450723c */ /* 0x000fe20000001850 */
[----:B------:R-:W-:Y:S01]  /*6ba0*/  FADD.FTZ R0, R204, R9 ;  /* 0x00000009cc007221 */ /* 0x000fe20000010000 */
[----:B------:R-:W-:-:S03]  /*6bb0*/  FADD.FTZ R9, R198, R193 ;  /* 0x000000c1c6097221 */ /* 0x000fc60000010000 */
[----:B------:R-:W-:Y:S01]  /*6bc0*/  FADD.FTZ R0, R203, R0 ;  /* 0x00000000cb007221 */ /* 0x000fe20000010000 */
[----:B------:R-:W-:Y:S02]  /*6bd0*/  FADD.FTZ R196, R196, R9 ;  /* 0x00000009c4c47221 */ /* 0x000fe40000010000 */
        /* <DEDUP_REMOVED lines=13> */
[----:B------:R-:W-:-:S03]  /*6cb0*/  FADD.FTZ R237, R202, R199 ;  /* 0x000000c7caed7221 */ /* 0x000fc60000010000 */
[C---:B------:R-:W-:Y:S08]  /*6cc0*/  HMMA.16816.F32 R144, R4.reuse, R32, R144 ;  /* 0x000000200490723c */ /* 0x040ff00000001890 */
[C---:B------:R-:W-:Y:S08]  /*6cd0*/  HMMA.16816.F32 R148, R4.reuse, R34, R148 ;  /* 0x000000220494723c */ /* 0x040ff00000001894 */
[C---:B------:R-:W-:Y:S08]  /*6ce0*/  HMMA.16816.F32 R56, R4.reuse, R28, R56 ;  /* 0x0000001c0438723c */ /* 0x040ff00000001838 */
[C---:B------:R-:W-:Y:S08]  /*6cf0*/  HMMA.16816.F32 R60, R4.reuse, R30, R60 ;  /* 0x0000001e043c723c */ /* 0x040ff0000000183c */
[C---:B------:R-:W-:Y:S08]  /*6d00*/  HMMA.16816.F32 R64, R4.reuse, R24, R64 ;  /* 0x000000180440723c */ /* 0x040ff00000001840 */
[C---:B------:R-:W-:Y:S08]  /*6d10*/  HMMA.16816.F32 R68, R4.reuse, R26, R68 ;  /* 0x0000001a0444723c */ /* 0x040ff00000001844 */
[C---:B----4-:R-:W-:Y:S08]  /*6d20*/  HMMA.16816.F32 R88, R4.reuse, R20, R88 ;  /* 0x000000140458723c */ /* 0x050ff00000001858 */
[C---:B------:R-:W-:Y:S08]  /*6d30*/  HMMA.16816.F32 R92, R4.reuse, R22, R92 ;  /* 0x00000016045c723c */ /* 0x040ff0000000185c */
[C---:B---3--:R-:W-:Y:S08]  /*6d40*/  HMMA.16816.F32 R120, R4.reuse, R12, R120 ;  /* 0x0000000c0478723c */ /* 0x048ff00000001878 */
[C---:B------:R-:W-:Y:S08]  /*6d50*/  HMMA.16816.F32 R124, R4.reuse, R14, R124 ;  /* 0x0000000e047c723c */ /* 0x040ff0000000187c */
[C---:B------:R-:W-:Y:S08]  /*6d60*/  HMMA.16816.F32 R132, R4.reuse, R10, R132 ;  /* 0x0000000a0484723c */ /* 0x040ff00000001884 */
[C---:B-1----:R-:W-:Y:S08]  /*6d70*/  HMMA.16816.F32 R156, R4.reuse, R16, R156 ;  /* 0x00000010049c723c */ /* 0x042ff0000000189c */
[----:B------:R-:W-:Y:S01]  /*6d80*/  HMMA.16816.F32 R152, R4, R18, R152 ;  /* 0x000000120498723c */ /* 0x000fe20000001898 */
[----:B------:R-:W-:-:S04]  /*6d90*/  NOP ;  /* 0x0000000000007918 */ /* 0x000fc80000000000 */
[----:B------:R-:W-:-:S15]  /*6da0*/  BRA.U !UP1, `(.L_x_533) ;  /* 0x0000004509207547 */ /* 0x000fde000b800000 */
[----:B------:R-:W1:Y:S01]  /*6db0*/  S2UR UR5, SR_CgaCtaId ;  /* 0x00000000000579c3 */ /* 0x000e620000008800 */
[----:B------:R-:W2:Y:S01]  /*6dc0*/  LDCU.64 UR6, c[0x0][0x4e0] ;  /* 0x00009c00ff0677ac */ /* 0x000ea20008000a00 */
[----:B------:R-:W-:Y:S01]  /*6dd0*/  IMAD.MOV.U32 R2, RZ, RZ, 0x20 ;  /* 0x00000020ff027424 */ /* 0x000fe200078e00ff */
[----:B------:R-:W-:Y:S01]  /*6de0*/  MOV R0, R3 ;  /* 0x0000000300007202 */ /* 0x000fe20000000f00 */
[----:B------:R-:W-:Y:S01]  /*6df0*/  IMAD.MOV.U32 R165, RZ, RZ, R164 ;  /* 0x000000ffffa57224 */ /* 0x000fe200078e00a4 */
[----:B------:R-:W-:Y:S01]  /*6e00*/  UISETP.NE.U32.AND UP1, UPT, UR12, URZ, UPT ;  /* 0x000000ff0c00728c */ /* 0x000fe2000bf25070 */
[----:B------:R-:W-:Y:S01]  /*6e10*/  IADD3 R228, PT, PT, R220, 0x10000, RZ ;  /* 0x00010000dce47810 */ /* 0x000fe20007ffe0ff */
[----:B------:R-:W-:Y:S01]  /*6e20*/  UMOV UR22, 0x400 ;  /* 0x0000040000167882 */ /* 0x000fe20000000000 */
[----:B------:R-:W-:Y:S01]  /*6e30*/  SEL R3, R2, 0xffffffe0, !P6 ;  /* 0xffffffe002037807 */ /* 0x000fe20007000000 */
[----:B------:R-:W-:Y:S02]  /*6e40*/  UISETP.NE.AND.EX UP1, UPT, UR13, URZ, UPT, UP1 ;  /* 0x000000ff0d00728c */ /* 0x000fe4000bf25310 */
[----:B------:R-:W-:-:S02]  /*6e50*/  UIADD3 UR15, UPT, UPT, UR18, -0x2, URZ ;  /* 0xfffffffe120f7890 */ /* 0x000fc4000fffe0ff */
[----:B------:R-:W-:Y:S01]  /*6e60*/  IMAD.IADD R216, R3, 0x1, R220 ;  /* 0x0000000103d87824 */ /* 0x000fe200078e02dc */
[----:B------:R-:W3:Y:S01]  /*6e70*/  LDCU UR14, c[0x0][0x440] ;  /* 0x00008800ff0e77ac */ /* 0x000ee20008000800 */
[----:B------:R-:W4:Y:S01]  /*6e80*/  LDCU UR4, c[0x0][0x45c] ;  /* 0x00008b80ff0477ac */ /* 0x000f220008000800 */
[----:B--2---:R-:W-:Y:S01]  /*6e90*/  UISETP.NE.U32.AND UP0, UPT, UR6, URZ, UPT ;  /* 0x000000ff0600728c */ /* 0x004fe2000bf05070 */
[----:B------:R-:W2:Y:S03]  /*6ea0*/  LDCU.64 UR8, c[0x0][0x3c0] ;  /* 0x00007800ff0877ac */ /* 0x000ea60008000a00 */
[----:B------:R-:W-:Y:S01]  /*6eb0*/  UISETP.NE.AND.EX UP0, UPT, UR7, URZ, UPT, UP0 ;  /* 0x000000ff0700728c */ /* 0x000fe2000bf05300 */
[----:B------:R-:W2:Y:S01]  /*6ec0*/  LDCU.64 UR6, c[0x0][0x3b8] ;  /* 0x00007700ff0677ac */ /* 0x000ea20008000a00 */
[----:B------:R-:W2:Y:S01]  /*6ed0*/  LDCU.64 UR10, c[0x0][0x3a0] ;  /* 0x00007400ff0a77ac */ /* 0x000ea20008000a00 */
[----:B------:R-:W2:Y:S01]  /*6ee0*/  LDCU.64 UR12, c[0x0][0x3a8] ;  /* 0x00007500ff0c77ac */ /* 0x000ea20008000a00 */
[----:B------:R-:W-:-:S02]  /*6ef0*/  UIADD3 UR18, UPT, UPT, -UR18, 0x1, URZ ;  /* 0x0000000112127890 */ /* 0x000fc4000fffe1ff */
[----:B-1----:R-:W-:-:S12]  /*6f00*/  ULEA UR5, UR5, UR22, 0x18 ;  /* 0x0000001605057291 */ /* 0x002fd8000f8ec0ff */
.L_x_537:
[----:B------:R-:W-:Y:S01]  /*6f10*/  PLOP3.LUT P2, PT, PT, PT, UP1, 0x80, 0x8 ;  /* 0x000000000008781c */ /* 0x000fe20003f4f018 */
[----:B------:R-:W1:Y:S01]  /*6f20*/  S2R R219, SR_TID.X ;  /* 0x0000000000db7919 */ /* 0x000e620000002100 */
[----:B------:R-:W-:Y:S01]  /*6f30*/  PLOP3.LUT P1, PT, PT, PT, UP1, 0x80, 0x8 ;  /* 0x000000000008781c */ /* 0x000fe20003f2f018 */
[----:B------:R-:W5:Y:S01]  /*6f40*/  @!UP1 LDCU UR22, c[0x0][0x3c0] ;  /* 0x00007800ff1697ac */ /* 0x000f620008000800 */
[----:B------:R-:W-:Y:S01]  /*6f50*/  PLOP3.LUT P0, PT, PT, PT, UP1, 0x80, 0x8 ;  /* 0x000000000008781c */ /* 0x000fe20003f0f018 */
[----:B------:R-:W2:Y:S01]  /*6f60*/  LDC R213, c[0x0][0x3c4] ;  /* 0x0000f100ffd57b82 */ /* 0x000ea20000000800 */
[----:B------:R-:W-:Y:S04]  /*6f70*/  DEPBAR.LE SB0, 0x0 ;  /* 0x000080000000791a */ /* 0x000fe80000000000 */
[----:B------:R-:W-:Y:S03]  /*6f80*/  @!UP1 UMOV UR24, URZ ;  /* 0x000000ff00189c82 */ /* 0x000fe60008000000 */
[----:B------:R-:W-:Y:S01]  /*6f90*/  BAR.SYNC.DEFER_BLOCKING 0x0 ;  /* 0x0000000000007b1d */ /* 0x000fe20000010000 */
[----:B------:R-:W-:Y:S01]  /*6fa0*/  @!UP1 UIADD3 UR24, UP2, UPT, URZ, -UR24, URZ ;  /* 0x80000018ff189290 */ /* 0x000fe2000ff5e0ff */
[C---:B-1----:R-:W-:Y:S01]  /*6fb0*/  LOP3.LUT R241, R219.reuse, 0x38, RZ, 0xc0, !PT ;  /* 0x00000038dbf17812 */ /* 0x042fe200078ec0ff */
[----:B-----5:R-:W-:Y:S01]  /*6fc0*/  @!UP1 USHF.L.U32 UR23, UR22, 0x6, URZ ;  /* 0x0000000616179899 */ /* 0x020fe200080006ff */
[----:B------:R-:W-:Y:S01]  /*6fd0*/  SHF.R.U32.HI R221, RZ, 0x1, R219 ;  /* 0x00000001ffdd7819 */ /* 0x000fe200000116db */
[----:B------:R-:W-:Y:S02]  /*6fe0*/  IMAD.SHL.U32 R5, R219, 0x20, RZ ;  /* 0x00000020db057824 */ /* 0x000fe400078e00ff */
[----:B------:R-:W-:Y:S01]  /*6ff0*/  @!UP1 UIADD3.X UR23, UPT, UPT, URZ, ~UR23, URZ, UP2, !UPT ;  /* 0x80000017ff179290 */ /* 0x000fe200097fe4ff */
[----:B------:R-:W-:Y:S01]  /*7000*/  LOP3.LUT R2, R221, 0x8, RZ, 0xc0, !PT ;  /* 0x00000008dd027812 */ /* 0x000fe200078ec0ff */
[----:B------:R-:W-:Y:S01]  /*7010*/  IMAD.SHL.U32 R4, R219, 0x8, RZ ;  /* 0x00000008db047824 */ /* 0x000fe200078e00ff */
[----:B------:R-:W-:Y:S01]  /*7020*/  LOP3.LUT R217, R5, 0x7c00, RZ, 0xc0, !PT ;  /* 0x00007c0005d97812 */ /* 0x000fe200078ec0ff */
[----:B------:R-:W-:Y:S01]  /*7030*/  @!UP1 USHF.R.S64 UR24, UR24, 0x1f, UR23 ;  /* 0x0000001f18189899 */ /* 0x000fe20008001017 */
[----:B------:R-:W-:Y:S02]  /*7040*/  IMAD.SHL.U32 R166, R219, 0x40, RZ ;  /* 0x00000040dba67824 */ /* 0x000fe400078e00ff */
[----:B------:R-:W-:Y:S01]  /*7050*/  LOP3.LUT R218, R4, 0x38, RZ, 0xc0, !PT ;  /* 0x0000003804da7812 */ /* 0x000fe200078ec0ff */
[----:B------:R-:W-:Y:S01]  /*7060*/  IMAD.U32 R7, RZ, RZ, UR23 ;  /* 0x00000017ff077e24 */ /* 0x000fe2000f8e00ff */
[----:B------:R-:W-:Y:S01]  /*7070*/  LOP3.LUT R241, R241, 0x1f8, R4, 0x78, !PT ;  /* 0x000001f8f1f17812 */ /* 0x000fe200078e7804 */
[----:B------:R-:W-:Y:S01]  /*7080*/  IMAD.MOV.U32 R5, RZ, RZ, R232 ;  /* 0x000000ffff057224 */ /* 0x000fe200078e00e8 */
[----:B------:R-:W-:Y:S02]  /*7090*/  @!P2 IADD3 R6, P2, PT, R232, UR24, RZ ;  /* 0x00000018e806ac10 */ /* 0x000fe4000ff5e0ff */
[--C-:B------:R-:W-:Y:S02]  /*70a0*/  LOP3.LUT R164, R218, 0x1c0, R166.reuse, 0xf8, !PT ;  /* 0x000001c0daa47812 */ /* 0x100fe400078ef8a6 */
[----:B------:R-:W-:Y:S01]  /*70b0*/  LOP3.LUT R3, R217, 0x200, R166, 0xf8, !PT ;  /* 0x00000200d9037812 */ /* 0x000fe200078ef8a6 */
[----:B------:R-:W-:Y:S01]  /*70c0*/  @!P0 IMAD.MOV.U32 R232, RZ, RZ, R6 ;  /* 0x000000ffffe88224 */ /* 0x000fe200078e0006 */
[----:B------:R-:W-:Y:S01]  /*70d0*/  LOP3.LUT R241, R241, 0x1e00, R4, 0xf8, !PT ;  /* 0x00001e00f1f17812 */ /* 0x000fe200078ef804 */
[----:B------:R-:W-:Y:S01]  /*70e0*/  IMAD.MOV.U32 R4, RZ, RZ, R233 ;  /* 0x000000ffff047224 */ /* 0x000fe200078e00e9 */
[----:B------:R-:W-:Y:S02]  /*70f0*/  LOP3.LUT R2, R3, R164, R2, 0xf6, !PT ;  /* 0x000000a403027212 */ /* 0x000fe400078ef602 */
[----:B------:R-:W-:Y:S01]  /*7100*/  @!P1 LEA.HI.X.SX32 R233, R7, R233, 0x1, P2 ;  /* 0x000000e907e99211 */ /* 0x000fe200010f0eff */
[----:B--2---:R-:W-:Y:S06]  /*7110*/  BRA.U !UP1, `(.L_x_534) ;  /* 0x0000000109f87547 */ /* 0x004fec000b800000 */
[----:B------:R-:W1:Y:S01]  /*7120*/  LDC R6, c[0x0][0x4f0] ;  /* 0x00013c00ff067b82 */ /* 0x000e620000000800 */
[----:B------:R-:W-:Y:S01]  /*7130*/  UIADD3 UR22, UPT, UPT, UR17, -0x40, URZ ;  /* 0xffffffc011167890 */ /* 0x000fe2000fffe0ff */
[----:B------:R-:W-:Y:S02]  /*7140*/  IABS R9, UR17 ;  /* 0x0000001100097c13 */ /* 0x000fe40008000000 */
[----:B-1----:R-:W-:Y:S04]  /*7150*/  IABS R3, R6 ;  /* 0x0000000600037213 */ /* 0x002fe80000000000 */
[----:B------:R-:W1:Y:S10]  /*7160*/  I2F.RP R8, R3 ;  /* 0x0000000300087306 */ /* 0x000e740000209400 */
[----:B-1----:R-:W1:Y:S02]  /*7170*/  MUFU.RCP R7, R8 ;  /* 0x0000000800077308 */ /* 0x002e640000001000 */
[----:B-1----:R-:W-:Y:S02]  /*7180*/  VIADD R10, R7, 0xffffffe ;  /* 0x0ffffffe070a7836 */ /* 0x002fe40000000000 */
[----:B------:R-:W-:Y:S06]  /*7190*/  IMAD.U32 R7, RZ, RZ, UR22 ;  /* 0x00000016ff077e24 */ /* 0x000fec000f8e00ff */
[----:B------:R-:W1:Y:S01]  /*71a0*/  F2I.FTZ.U32.TRUNC.NTZ R11, R10 ;  /* 0x0000000a000b7305 */ /* 0x000e62000021f000 */
[----:B------:R-:W-:Y:S01]  /*71b0*/  IABS R7, R7 ;  /* 0x0000000700077213 */ /* 0x000fe20000000000 */
[--C-:B-1----:R-:W-:Y:S01]  /*71c0*/  IMAD.MOV R12, RZ, RZ, -R11.reuse ;  /* 0x000000ffff0c7224 */ /* 0x102fe200078e0a0b */
[----:B------:R-:W-:Y:S03]  /*71d0*/  MOV R10, RZ ;  /* 0x000000ff000a7202 */ /* 0x000fe60000000f00 */
[----:B------:R-:W-:Y:S04]  /*71e0*/  IMAD R12, R12, R3, RZ ;  /* 0x000000030c0c7224 */ /* 0x000fe800078e02ff */
[----:B------:R-:W-:Y:S06]  /*71f0*/  IMAD.HI.U32 R12, R11, R12, R10 ;  /* 0x0000000c0b0c7227 */ /* 0x000fec00078e000a */
[C---:B------:R-:W-:Y:S04]  /*7200*/  IMAD.HI.U32 R11, R12.reuse, R7, RZ ;  /* 0x000000070c0b7227 */ /* 0x040fe800078e00ff */
[----:B------:R-:W-:Y:S04]  /*7210*/  IMAD.HI.U32 R12, R12, R9, RZ ;  /* 0x000000090c0c7227 */ /* 0x000fe800078e00ff */
[----:B------:R-:W-:Y:S02]  /*7220*/  IMAD.MOV R8, RZ, RZ, -R11 ;  /* 0x000000ffff087224 */ /* 0x000fe400078e0a0b */
[----:B------:R-:W-:Y:S02]  /*7230*/  IMAD.MOV R10, RZ, RZ, -R12 ;  /* 0x000000ffff0a7224 */ /* 0x000fe400078e0a0c */
[C---:B------:R-:W-:Y:S02]  /*7240*/  IMAD R7, R3.reuse, R8, R7 ;  /* 0x0000000803077224 */ /* 0x040fe400078e0207 */
[C---:B------:R-:W-:Y:S03]  /*7250*/  IMAD R9, R3.reuse, R10, R9 ;  /* 0x0000000a03097224 */ /* 0x040fe600078e0209 */
[C---:B------:R-:W-:Y:S02]  /*7260*/  ISETP.GT.U32.AND P1, PT, R3.reuse, R7, PT ;  /* 0x000000070300720c */ /* 0x040fe40003f24070 */
[----:B------:R-:W-:Y:S11]  /*7270*/  ISETP.GT.U32.AND P3, PT, R3, R9, PT ;  /* 0x000000090300720c */ /* 0x000ff60003f64070 */
[----:B------:R-:W-:Y:S02]  /*7280*/  @!P1 IMAD.IADD R7, R7, 0x1, -R3 ;  /* 0x0000000107079824 */ /* 0x000fe400078e0a03 */
[-C--:B------:R-:W-:Y:S01]  /*7290*/  @!P3 IADD3 R9, PT, PT, R9, -R3.reuse, RZ ;  /* 0x800000030909b210 */ /* 0x080fe20007ffe0ff */
[----:B------:R-:W-:Y:S01]  /*72a0*/  @!P1 VIADD R11, R11, 0x1 ;  /* 0x000000010b0b9836 */ /* 0x000fe20000000000 */
[----:B------:R-:W-:Y:S01]  /*72b0*/  ISETP.NE.AND P1, PT, R6, RZ, PT ;  /* 0x000000ff0600720c */ /* 0x000fe20003f25270 */
[----:B------:R-:W-:Y:S01]  /*72c0*/  @!P3 VIADD R12, R12, 0x1 ;  /* 0x000000010c0cb836 */ /* 0x000fe20000000000 */
[-C--:B------:R-:W-:Y:S02]  /*72d0*/  ISETP.GE.U32.AND P4, PT, R7, R3.reuse, PT ;  /* 0x000000030700720c */ /* 0x080fe40003f86070 */
[----:B------:R-:W-:Y:S02]  /*72e0*/  ISETP.GE.U32.AND P5, PT, R9, R3, PT ;  /* 0x000000030900720c */ /* 0x000fe40003fa6070 */
[C---:B------:R-:W-:Y:S01]  /*72f0*/  LOP3.LUT R3, R6.reuse, UR22, RZ, 0x3c, !PT ;  /* 0x0000001606037c12 */ /* 0x040fe2000f8e3cff */
[----:B------:R-:W-:Y:S01]  /*7300*/  UMOV UR22, UR8 ;  /* 0x0000000800167c82 */ /* 0x000fe20008000000 */
[----:B------:R-:W-:Y:S02]  /*7310*/  LOP3.LUT R7, R6, UR17, RZ, 0x3c, !PT ;  /* 0x0000001106077c12 */ /* 0x000fe4000f8e3cff */
[----:B------:R-:W-:Y:S02]  /*7320*/  ISETP.GE.AND P0, PT, R3, RZ, PT ;  /* 0x000000ff0300720c */ /* 0x000fe40003f06270 */
[----:B------:R-:W-:Y:S02]  /*7330*/  ISETP.GE.AND P2, PT, R7, RZ, PT ;  /* 0x000000ff0700720c */ /* 0x000fe40003f46270 */
[----:B------:R-:W-:Y:S02]  /*7340*/  LOP3.LUT R7, RZ, R6, RZ, 0x33, !PT ;  /* 0x00000006ff077212 */ /* 0x000fe400078e33ff */
[----:B------:R-:W-:Y:S01]  /*7350*/  @P4 IADD3 R11, PT, PT, R11, 0x1, RZ ;  /* 0x000000010b0b4810 */ /* 0x000fe20007ffe0ff */
[----:B------:R-:W-:Y:S06]  /*7360*/  @P5 VIADD R12, R12, 0x1 ;  /* 0x000000010c0c5836 */ /* 0x000fec0000000000 */
[----:B------:R-:W-:Y:S02]  /*7370*/  @!P0 IMAD.MOV R11, RZ, RZ, -R11 ;  /* 0x000000ffff0b8224 */ /* 0x000fe400078e0a0b */
[----:B------:R-:W-:Y:S03]  /*7380*/  @!P2 IADD3 R12, PT, PT, -R12, RZ, RZ ;  /* 0x000000ff0c0ca210 */ /* 0x000fe60007ffe1ff */
[C---:B------:R-:W-:Y:S02]  /*7390*/  SEL R11, R7.reuse, R11, !P1 ;  /* 0x0000000b070b7207 */ /* 0x040fe40004800000 */
[----:B------:R-:W-:Y:S02]  /*73a0*/  SEL R7, R7, R12, !P1 ;  /* 0x0000000c07077207 */ /* 0x000fe40004800000 */
[-C--:B------:R-:W-:Y:S02]  /*73b0*/  LEA R8, P1, R11, R230.reuse, 0x2 ;  /* 0x000000e60b087211 */ /* 0x080fe400078210ff */
[----:B------:R-:W-:Y:S02]  /*73c0*/  LEA R14, P0, R7, R230, 0x2 ;  /* 0x000000e6070e7211 */ /* 0x000fe400078010ff */
[-C--:B------:R-:W-:Y:S01]  /*73d0*/  LEA.HI.X.SX32 R9, R11, R231.reuse, 0x2, P1 ;  /* 0x000000e70b097211 */ /* 0x080fe200008f16ff */
[C---:B------:R-:W-:Y:S01]  /*73e0*/  IMAD.IADD R11, R7.reuse, 0x1, -R11 ;  /* 0x00000001070b7824 */ /* 0x040fe200078e0a0b */
[----:B------:R-:W-:Y:S03]  /*73f0*/  LEA.HI.X.SX32 R15, R7, R231, 0x2, P0 ;  /* 0x000000e7070f7211 */ /* 0x000fe600000f16ff */
[----:B------:R-:W-:Y:S01]  /*7400*/  IMAD R11, R11, R6, -0x40 ;  /* 0xffffffc00b0b7424 */ /* 0x000fe200078e0206 */
[----:B------:R-:W2:Y:S04]  /*7410*/  LDG.E R8, desc[UR20][R8.64] ;  /* 0x0000001408087981 */ /* 0x000ea8000c1e1900 */
[----:B------:R-:W2:Y:S01]  /*7420*/  LDG.E R3, desc[UR20][R14.64] ;  /* 0x000000140e037981 */ /* 0x000ea2000c1e1900 */
[----:B------:R-:W-:Y:S05]  /*7430*/  SHF.R.S32.HI R6, RZ, 0x1f, R11 ;  /* 0x0000001fff067819 */ /* 0x000fea000001140b */
[----:B------:R-:W-:Y:S04]  /*7440*/  IMAD R6, R6, UR22, RZ ;  /* 0x0000001606067c24 */ /* 0x000fe8000f8e02ff */
[C---:B------:R-:W-:Y:S02]  /*7450*/  IMAD R6, R11.reuse, UR9, R6 ;  /* 0x000000090b067c24 */ /* 0x040fe4000f8e0206 */
[----:B------:R-:W-:Y:S05]  /*7460*/  IMAD.WIDE.U32 R10, R11, UR22, RZ ;  /* 0x000000160b0a7c25 */ /* 0x000fea000f8e00ff */
[----:B------:R-:W-:Y:S01]  /*7470*/  IADD3 R11, PT, PT, R11, R6, RZ ;  /* 0x000000060b0b7210 */ /* 0x000fe20007ffe0ff */
[----:B--2---:R-:W-:Y:S04]  /*7480*/  IMAD.IADD R7, R8, 0x1, -R3 ;  /* 0x0000000108077824 */ /* 0x004fe800078e0a03 */
[----:B------:R-:W-:Y:S01]  /*7490*/  IMAD.WIDE.U32 R10, R7, UR12, R10 ;  /* 0x0000000c070a7c25 */ /* 0x000fe2000f8e000a */
[----:B------:R-:W-:Y:S02]  /*74a0*/  SHF.R.S32.HI R3, RZ, 0x1f, R7 ;  /* 0x0000001fff037819 */ /* 0x000fe40000011407 */
[C---:B------:R-:W-:Y:S03]  /*74b0*/  LEA R232, P0, R10.reuse, R5, 0x1 ;  /* 0x000000050ae87211 */ /* 0x040fe600078008ff */
[----:B------:R-:W-:Y:S04]  /*74c0*/  IMAD R6, R3, UR12, RZ ;  /* 0x0000000c03067c24 */ /* 0x000fe8000f8e02ff */
[----:B------:R-:W-:Y:S04]  /*74d0*/  IMAD R6, R7, UR13, R6 ;  /* 0x0000000d07067c24 */ /* 0x000fe8000f8e0206 */
[----:B------:R-:W-:Y:S05]  /*74e0*/  IMAD.IADD R233, R11, 0x1, R6 ;  /* 0x000000010be97824 */ /* 0x000fea00078e0206 */
[----:B------:R-:W-:Y:S07]  /*74f0*/  LEA.HI.X R233, R10, R4, R233, 0x1, P0 ;  /* 0x000000040ae97211 */ /* 0x000fee00000f0ce9 */
.L_x_534:
[C---:B---3--:R-:W-:Y:S01]  /*7500*/  ISETP.GE.AND P4, PT, R218.reuse, UR14, PT ;  /* 0x0000000eda007c0c */ /* 0x048fe2000bf86270 */
[----:B------:R-:W-:Y:S01]  /*7510*/  IMAD.U32 R215, RZ, RZ, UR22 ;  /* 0x00000016ffd77e24 */ /* 0x000fe2000f8e00ff */
[C---:B------:R-:W-:Y:S01]  /*7520*/  LOP3.LUT R235, R218.reuse, 0x40, RZ, 0xfc, !PT ;  /* 0x00000040daeb7812 */ /* 0x040fe200078efcff */
[----:B------:R-:W-:Y:S01]  /*7530*/  USHF.L.U32 UR23, UR22, 0x5, URZ ;  /* 0x0000000516177899 */ /* 0x000fe200080006ff */
[----:B------:R-:W-:Y:S01]  /*7540*/  LEA R241, R241, UR5, 0x1 ;  /* 0x00000005f1f17c11 */ /* 0x000fe2000f8e08ff */
[----:B------:R-:W-:Y:S01]  /*7550*/  IMAD.U32 R212, RZ, RZ, UR22 ;  /* 0x00000016ffd47e24 */ /* 0x000fe2000f8e00ff */
[----:B------:R-:W-:Y:S01]  /*7560*/  ISETP.GE.AND P3, PT, R235, UR14, PT ;  /* 0x0000000eeb007c0c */ /* 0x000fe2000bf66270 */
[----:B------:R-:W-:Y:S01]  /*7570*/  IMAD.MOV.U32 R222, RZ, RZ, 0x20 ;  /* 0x00000020ffde7424 */ /* 0x000fe200078e00ff */
[C---:B------:R-:W-:Y:S01]  /*7580*/  LOP3.LUT R234, R218.reuse, 0x80, RZ, 0xfc, !PT ;  /* 0x00000080daea7812 */ /* 0x040fe200078efcff */
[----:B------:R-:W-:Y:S01]  /*7590*/  UIADD3 UR18, UPT, UPT, UR18, 0x1, URZ ;  /* 0x0000000112127890 */ /* 0x000fe2000fffe0ff */
[----:B------:R-:W-:Y:S02]  /*75a0*/  LOP3.LUT R229, R218, 0xc0, RZ, 0xfc, !PT ;  /* 0x000000c0dae57812 */ /* 0x000fe400078efcff */
[----:B------:R-:W-:Y:S01]  /*75b0*/  ISETP.GE.AND P2, PT, R234, UR14, PT ;  /* 0x0000000eea007c0c */ /* 0x000fe2000bf46270 */
[----:B------:R-:W-:Y:S01]  /*75c0*/  @!PT LDS RZ, [RZ] ;  /* 0x00000000fffff984 */ /* 0x000fe20000000800 */
[----:B------:R-:W-:Y:S01]  /*75d0*/  @!PT LDS RZ, [RZ] ;  /* 0x00000000fffff984 */ /* 0x000fe20000000800 */
[----:B------:R-:W-:Y:S01]  /*75e0*/  @!PT LDS RZ, [RZ] ;  /* 0x00000000fffff984 */ /* 0x000fe20000000800 */
[----:B------:R-:W-:Y:S01]  /*75f0*/  @!P4 LDGSTS.E.BYPASS.LTC128B.128 [R241+0x10000], desc[UR20][R232.64] ;  /* 0x10000000e8f1cfae */ /* 0x000fe2000b981a14 */
[----:B------:R-:W-:Y:S01]  /*7600*/  ISETP.GE.AND P1, PT, R229, UR14, PT ;  /* 0x0000000ee5007c0c */ /* 0x000fe2000bf26270 */
[----:B------:R-:W-:Y:S01]  /*7610*/  UISETP.NE.AND UP2, UPT, UR18, URZ, UPT ;  /* 0x000000ff1200728c */ /* 0x000fe2000bf45270 */
[C---:B------:R-:W-:Y:S01]  /*7620*/  LEA R214, P0, R215.reuse, R232, 0x5 ;  /* 0x000000e8d7d67211 */ /* 0x040fe200078028ff */
[----:B------:R-:W-:Y:S01]  /*7630*/  @P4 STS.128 [R241+0x10000], RZ ;  /* 0x010000fff1004388 */ /* 0x000fe20000000c00 */
[--C-:B------:R-:W-:Y:S02]  /*7640*/  SHF.L.U64.HI R243, R212, 0x5, R213.reuse ;  /* 0x00000005d4f37819 */ /* 0x100fe400000102d5 */
[----:B------:R-:W-:Y:S01]  /*7650*/  LEA.HI.X R215, R215, R233, R213, 0x5, P0 ;  /* 0x000000e9d7d77211 */ /* 0x000fe200000f2cd5 */
[----:B------:R-:W-:Y:S01]  /*7660*/  @!PT LDS RZ, [RZ] ;  /* 0x00000000fffff984 */ /* 0x000fe20000000800 */
[----:B------:R-:W-:Y:S01]  /*7670*/  @!PT LDS RZ, [RZ] ;  /* 0x00000000fffff984 */ /* 0x000fe20000000800 */
[----:B------:R-:W-:Y:S01]  /*7680*/  @!PT LDS RZ, [RZ] ;  /* 0x00000000fffff984 */ /* 0x000fe20000000800 */
[----:B------:R-:W-:Y:S01]  /*7690*/  @!P3 LDGSTS.E.BYPASS.LTC128B.128 [R241+0x12000], desc[UR20][R232.64+0x80] ;  /* 0x12000080e8f1bfae */ /* 0x000fe2000b981a14 */
[----:B------:R-:W-:Y:S02]  /*76a0*/  IADD3 R244, P5, PT, R214, UR23, RZ ;  /* 0x00000017d6f47c10 */ /* 0x000fe4000ffbe0ff */
[----:B------:R-:W-:Y:S01]  /*76b0*/  LOP3.LUT R224, R166, 0x400, RZ, 0xc0, !PT ;  /* 0x00000400a6e07812 */ /* 0x000fe200078ec0ff */
[----:B------:R-:W-:Y:S01]  /*76c0*/  @P3 STS.128 [R241+0x12000], RZ ;  /* 0x012000fff1003388 */ /* 0x000fe20000000c00 */
[----:B------:R-:W-:Y:S01]  /*76d0*/  IADD3 R212, P0, PT, R244, UR23, RZ ;  /* 0x00000017f4d47c10 */ /* 0x000fe2000ff1e0ff */
[C---:B------:R-:W-:Y:S01]  /*76e0*/  IMAD.X R245, R243.reuse, 0x1, R215, P5 ;  /* 0x00000001f3f57824 */ /* 0x040fe200028e06d7 */
[----:B------:R-:W-:Y:S01]  /*76f0*/  LOP3.LUT R3, R164, 0x8, R219, 0x78, !PT ;  /* 0x00000008a4037812 */ /* 0x000fe200078e78db */
[----:B------:R-:W-:Y:S01]  /*7700*/  @!PT LDS RZ, [RZ] ;  /* 0x00000000fffff984 */ /* 0x000fe20000000800 */
[----:B------:R-:W-:Y:S01]  /*7710*/  @!PT LDS RZ, [RZ] ;  /* 0x00000000fffff984 */ /* 0x000fe20000000800 */
[----:B------:R-:W-:Y:S01]  /*7720*/  @!PT LDS RZ, [RZ] ;  /* 0x00000000fffff984 */ /* 0x000fe20000000800 */
[----:B------:R-:W-:Y:S01]  /*7730*/  @!P2 LDGSTS.E.BYPASS.LTC128B.128 [R241+0x14000], desc[UR20][R232.64+0x100] ;  /* 0x14000100e8f1afae */ /* 0x000fe2000b981a14 */
[----:B------:R-:W-:Y:S01]  /*7740*/  LEA R225, R2, UR5, 0x1 ;  /* 0x0000000502e17c11 */ /* 0x000fe2000f8e08ff */
[----:B------:R-:W-:Y:S01]  /*7750*/  IMAD.X R213, R243, 0x1, R245, P0 ;  /* 0x00000001f3d57824 */ /* 0x000fe200000e06f5 */
[----:B------:R-:W-:Y:S01]  /*7760*/  LOP3.LUT P0, RZ, R219, 0x2, RZ, 0xc0, !PT ;  /* 0x00000002dbff7812 */ /* 0x000fe2000780c0ff */
[----:B------:R-:W-:Y:S01]  /*7770*/  @P2 STS.128 [R241+0x14000], RZ ;  /* 0x014000fff1002388 */ /* 0x000fe20000000c00 */
[----:B------:R-:W-:Y:S02]  /*7780*/  IMAD R224, R3, 0x2, R224 ;  /* 0x0000000203e07824 */ /* 0x000fe400078e02e0 */
[----:B------:R-:W-:Y:S01]  /*7790*/  SEL R222, R222, 0xffffffe0, !P0 ;  /* 0xffffffe0dede7807 */ /* 0x000fe20004000000 */
[----:B------:R-:W-:Y:S01]  /*77a0*/  @!PT LDS RZ, [RZ] ;  /* 0x00000000fffff984 */ /* 0x000fe20000000800 */
[----:B------:R-:W-:Y:S01]  /*77b0*/  @!PT LDS RZ, [RZ] ;  /* 0x00000000fffff984 */ /* 0x000fe20000000800 */
[----:B------:R-:W-:Y:S01]  /*77c0*/  @!PT LDS RZ, [RZ] ;  /* 0x00000000fffff984 */ /* 0x000fe20000000800 */
[----:B------:R-:W-:Y:S01]  /*77d0*/  @!P1 LDGSTS.E.BYPASS.LTC128B.128 [R241+0x16000], desc[UR20][R232.64+0x180] ;  /* 0x16000180e8f19fae */ /* 0x000fe2000b981a14 */
[----:B------:R-:W-:Y:S01]  /*77e0*/  VIADD R3, R224, UR5 ;  /* 0x00000005e0037c36 */ /* 0x000fe20008000000 */
[----:B------:R-:W-:Y:S01]  /*77f0*/  LOP3.LUT P0, RZ, R219, 0x4, RZ, 0xc0, !PT ;  /* 0x00000004dbff7812 */ /* 0x000fe2000780c0ff */
[----:B------:R-:W-:Y:S01]  /*7800*/  IMAD.MOV.U32 R2, RZ, RZ, 0x40 ;  /* 0x00000040ff027424 */ /* 0x000fe200078e00ff */
[----:B------:R-:W-:Y:S01]  /*7810*/  @P1 STS.128 [R241+0x16000], RZ ;  /* 0x016000fff1001388 */ /* 0x000fe20000000c00 */
[--C-:B------:R-:W-:Y:S02]  /*7820*/  IMAD.IADD R223, R222, 0x1, R225.reuse ;  /* 0x00000001dedf7824 */ /* 0x100fe400078e02e1 */
[C---:B------:R-:W-:Y:S01]  /*7830*/  IMAD.IADD R166, R3.reuse, 0x1, R222 ;  /* 0x0000000103a67824 */ /* 0x040fe200078e02de */
[----:B------:R-:W-:Y:S01]  /*7840*/  @!PT LDS RZ, [RZ] ;  /* 0x00000000fffff984 */ /* 0x000fe20000000800 */
[----:B------:R-:W-:Y:S01]  /*7850*/  @!PT LDS RZ, [RZ] ;  /* 0x00000000fffff984 */ /* 0x000fe20000000800 */
[----:B------:R-:W-:Y:S01]  /*7860*/  @!PT LDS RZ, [RZ] ;  /* 0x00000000fffff984 */ /* 0x000fe20000000800 */
[----:B------:R-:W-:Y:S01]  /*7870*/  @!P4 LDGSTS.E.BYPASS.LTC128B.128 [R241+0x10800], desc[UR20][R214.64] ;  /* 0x10800000d6f1cfae */ /* 0x000fe2000b981a14 */
[----:B------:R-:W-:Y:S03]  /*7880*/  SEL R2, R2, 0xffffffc0, !P0 ;  /* 0xffffffc002027807 */ /* 0x000fe60004000000 */
[----:B------:R-:W-:Y:S02]  /*7890*/  @P4 STS.128 [R241+0x10800], RZ ;  /* 0x010800fff1004388 */ /* 0x000fe40000000c00 */
[----:B------:R-:W-:Y:S02]  /*78a0*/  IMAD.IADD R167, R2, 0x1, R225 ;  /* 0x0000000102a77824 */ /* 0x000fe400078e02e1 */
[----:B------:R-:W-:Y:S01]  /*78b0*/  @!PT LDS RZ, [RZ] ;  /* 0x00000000fffff984 */ /* 0x000fe20000000800 */
[----:B------:R-:W-:Y:S01]  /*78c0*/  @!PT LDS RZ, [RZ] ;  /* 0x00000000fffff984 */ /* 0x000fe20000000800 */
[----:B------:R-:W-:Y:S01]  /*78d0*/  @!PT LDS RZ, [RZ] ;  /* 0x00000000fffff984 */ /* 0x000fe20000000800 */
[----:B------:R-:W-:Y:S01]  /*78e0*/  @!P3 LDGSTS.E.BYPASS.LTC128B.128 [R241+0x12800], desc[UR20][R214.64+0x80] ;  /* 0x12800080d6f1bfae */ /* 0x000fe2000b981a14 */
[----:B------:R-:W-:Y:S02]  /*78f0*/  IMAD.IADD R3, R3, 0x1, R2 ;  /* 0x0000000103037824 */ /* 0x000fe400078e0202 */
[C---:B------:R-:W-:Y:S01]  /*7900*/  IMAD.IADD R164, R222.reuse, 0x1, R167 ;  /* 0x00000001dea47824 */ /* 0x040fe200078e02a7 */
[----:B------:R-:W-:Y:S01]  /*7910*/  @P3 STS.128 [R241+0x12800], RZ ;  /* 0x012800fff1003388 */ /* 0x000fe20000000c00 */
[----:B------:R-:W-:Y:S03]  /*7920*/  IMAD.IADD R2, R222, 0x1, R3 ;  /* 0x00000001de027824 */ /* 0x000fe600078e0203 */
[----:B------:R-:W-:Y:S01]  /*7930*/  @!PT LDS RZ, [RZ] ;  /* 0x00000000fffff984 */ /* 0x000fe20000000800 */
[----:B------:R-:W-:Y:S01]  /*7940*/  @!PT LDS RZ, [RZ] ;  /* 0x00000000fffff984 */ /* 0x000fe20000000800 */
[----:B------:R-:W-:Y:S01]  /*7950*/  @!PT LDS RZ, [RZ] ;  /* 0x00000000fffff984 */ /* 0x000fe20000000800 */
[----:B------:R-:W-:Y:S04]  /*7960*/  @!P2 LDGSTS.E.BYPASS.LTC128B.128 [R241+0x14800], desc[UR20][R214.64+0x100] ;  /* 0x14800100d6f1afae */ /* 0x000fe8000b981a14 */
[----:B------:R-:W-:Y:S04]  /*7970*/  @P2 STS.128 [R241+0x14800], RZ ;  /* 0x014800fff1002388 */ /* 0x000fe80000000c00 */
        /* <DEDUP_REMOVED lines=43> */
[----:B------:R1:W-:Y:S04]  /*7c30*/  @!P1 LDGSTS.E.BYPASS.LTC128B.128 [R241+0x17800], desc[UR20][R212.64+0x180] ;  /* 0x17800180d4f19fae */ /* 0x0003e8000b981a14 */
[----:B------:R-:W-:Y:S04]  /*7c40*/  @P1 STS.128 [R241+0x17800], RZ ;  /* 0x017800fff1001388 */ /* 0x000fe80000000c00 */
[----:B------:R-:W-:Y:S04]  /*7c50*/  LDSM.16.M88.4 R168, [R225] ;  /* 0x00000000e1a8783b */ /* 0x000fe80000000200 */
[----:B------:R-:W2:Y:S04]  /*7c60*/  LDSM.16.M88.4 R172, [R224+UR5+0x8000] ;  /* 0x00800005e0ac783b */ /* 0x000ea80008000200 */
[----:B------:R-:W3:Y:S04]  /*7c70*/  LDSM.16.M88.4 R176, [R224+UR5+0x8800] ;  /* 0x00880005e0b0783b */ /* 0x000ee80008000200 */
[----:B------:R-:W5:Y:S04]  /*7c80*/  LDSM.16.M88.4 R180, [R224+UR5+0x9000] ;  /* 0x00900005e0b4783b */ /* 0x000f680008000200 */
[----:B------:R-:W0:Y:S04]  /*7c90*/  LDGDEPBAR ;  /* 0x00000000000079af */ /* 0x000e280000000000 */
[----:B------:R-:W4:Y:S04]  /*7ca0*/  LDSM.16.M88.4 R184, [R224+UR5+0x9800] ;  /* 0x00980005e0b8783b */ /* 0x000f280008000200 */
[----:B------:R-:W-:Y:S04]  /*7cb0*/  LDSM.16.M88.4 R188, [R223] ;  /* 0x00000000dfbc783b */ /* 0x000fe80000000200 */
[----:B------:R-:W4:Y:S04]  /*7cc0*/  LDSM.16.M88.4 R192, [R166+0x8000] ;  /* 0x00800000a6c0783b */ /* 0x000f280000000200 */
[----:B------:R-:W4:Y:S04]  /*7cd0*/  LDSM.16.M88.4 R196, [R166+0x8800] ;  /* 0x00880000a6c4783b */ /* 0x000f280000000200 */
[----:B------:R-:W-:Y:S04]  /*7ce0*/  LDSM.16.M88.4 R200, [R167] ;  /* 0x00000000a7c8783b */ /* 0x000fe80000000200 */
[----:B------:R-:W-:Y:S01]  /*7cf0*/  LDSM.16.M88.4 R204, [R3+0x8000] ;  /* 0x0080000003cc783b */ /* 0x000fe20000000200 */
[C---:B--2---:R-:W-:Y:S03]  /*7d00*/  HMMA.16816.F32 R4, R168.reuse, R172, RZ ;  /* 0x000000aca804723c */ /* 0x044fe600000018ff */
[----:B------:R-:W-:Y:S04]  /*7d10*/  LDSM.16.M88.4 R208, [R3+0x8800] ;  /* 0x0088000003d0783b */ /* 0x000fe80000000200 */
[----:B-1----:R-:W-:Y:S01]  /*7d20*/  LDSM.16.M88.4 R212, [R224+UR5+0xe000] ;  /* 0x00e00005e0d4783b */ /* 0x002fe20008000200 */
[C---:B------:R-:W-:Y:S03]  /*7d30*/  HMMA.16816.F32 R8, R168.reuse, R174, RZ ;  /* 0x000000aea808723c */ /* 0x040fe600000018ff */
[----:B------:R-:W1:Y:S05]  /*7d40*/  LDSM.16.M88.4 R172, [R166+0x9000] ;  /* 0x00900000a6ac783b */ /* 0x000e6a0000000200 */
[C---:B---3--:R-:W-:Y:S08]  /*7d50*/  HMMA.16816.F32 R12, R168.reuse, R176, RZ ;  /* 0x000000b0a80c723c */ /* 0x048ff000000018ff */
[C---:B------:R-:W-:Y:S01]  /*7d60*/  HMMA.16816.F32 R16, R168.reuse, R178, RZ ;  /* 0x000000b2a810723c */ /* 0x040fe200000018ff */
[----:B------:R-:W2:Y:S07]  /*7d70*/  LDSM.16.M88.4 R176, [R166+0x9800] ;  /* 0x00980000a6b0783b */ /* 0x000eae0000000200 */
[C---:B-----5:R-:W-:Y:S08]  /*7d80*/  HMMA.16816.F32 R20, R168.reuse, R180, RZ ;  /* 0x000000b4a814723c */ /* 0x060ff000000018ff */
[C---:B------:R-:W-:Y:S01]  /*7d90*/  HMMA.16816.F32 R24, R168.reuse, R182, RZ ;  /* 0x000000b6a818723c */ /* 0x040fe200000018ff */
[----:B------:R-:W-:Y:S07]  /*7da0*/  LDSM.16.M88.4 R180, [R3+0x9800] ;  /* 0x0098000003b4783b */ /* 0x000fee0000000200 */
[C---:B----4-:R-:W-:Y:S08]  /*7db0*/  HMMA.16816.F32 R28, R168.reuse, R184, RZ ;  /* 0x000000b8a81c723c */ /* 0x050ff000000018ff */
[----:B------:R-:W-:Y:S01]  /*7dc0*/  HMMA.16816.F32 R32, R168, R186, RZ ;  /* 0x000000baa820723c */ /* 0x000fe200000018ff */
[----:B------:R-:W3:Y:S04]  /*7dd0*/  LDSM.16.M88.4 R168, [R3+0x9000] ;  /* 0x0090000003a8783b */ /* 0x000ee80000000200 */
[----:B------:R-:W-:Y:S03]  /*7de0*/  LDSM.16.M88.4 R184, [R164] ;  /* 0x00000000a4b8783b */ /* 0x000fe60000000200 */
[C---:B------:R-:W-:Y:S08]  /*7df0*/  HMMA.16816.F32 R4, R188.reuse, R192, R4 ;  /* 0x000000c0bc04723c */ /* 0x040ff00000001804 */
[C---:B------:R-:W-:Y:S01]  /*7e00*/  HMMA.16816.F32 R8, R188.reuse, R194, R8 ;  /* 0x000000c2bc08723c */ /* 0x040fe20000001808 */
[----:B------:R-:W4:Y:S07]  /*7e10*/  LDSM.16.M88.4 R192, [R2+0x8000] ;  /* 0x0080000002c0783b */ /* 0x000f2e0000000200 */
[C---:B------:R-:W-:Y:S08]  /*7e20*/  HMMA.16816.F32 R12, R188.reuse, R196, R12 ;  /* 0x000000c4bc0c723c */ /* 0x040ff0000000180c */
[C---:B------:R-:W-:Y:S01]  /*7e30*/  HMMA.16816.F32 R16, R188.reuse, R198, R16 ;  /* 0x000000c6bc10723c */ /* 0x040fe20000001810 */
[----:B------:R-:W5:Y:S07]  /*7e40*/  LDSM.16.M88.4 R196, [R2+0x8800] ;  /* 0x0088000002c4783b */ /* 0x000f6e0000000200 */
[C---:B-1----:R-:W-:Y:S08]  /*7e50*/  HMMA.16816.F32 R20, R188.reuse, R172, R20 ;  /* 0x000000acbc14723c */ /* 0x042ff00000001814 */
[C---:B------:R-:W-:Y:S01]  /*7e60*/  HMMA.16816.F32 R24, R188.reuse, R174, R24 ;  /* 0x000000aebc18723c */ /* 0x040fe20000001818 */
[----:B------:R-:W1:Y:S07]  /*7e70*/  LDSM.16.M88.4 R172, [R2+0x9000] ;  /* 0x0090000002ac783b */ /* 0x000e6e0000000200 */
[C---:B--2---:R-:W-:Y:S08]  /*7e80*/  HMMA.16816.F32 R28, R188.reuse, R176, R28 ;  /* 0x000000b0bc1c723c */ /* 0x044ff0000000181c */
[----:B------:R-:W-:Y:S01]  /*7e90*/  HMMA.16816.F32 R32, R188, R178, R32 ;  /* 0x000000b2bc20723c */ /* 0x000fe20000001820 */
[----:B------:R-:W2:Y:S04]  /*7ea0*/  LDSM.16.M88.4 R176, [R2+0x9800] ;  /* 0x0098000002b0783b */ /* 0x000ea80000000200 */
[----:B------:R-:W-:Y:S03]  /*7eb0*/  LDSM.16.M88.4 R188, [R225+0x2000] ;  /* 0x00200000e1bc783b */ /* 0x000fe60000000200 */
[C---:B------:R-:W-:Y:S08]  /*7ec0*/  HMMA.16816.F32 R4, R200.reuse, R204, R4 ;  /* 0x000000ccc804723c */ /* 0x040ff00000001804 */
[C---:B------:R-:W-:Y:S01]  /*7ed0*/  HMMA.16816.F32 R8, R200.reuse, R206, R8 ;  /* 0x000000cec808723c */ /* 0x040fe20000001808 */
[----:B------:R-:W2:Y:S07]  /*7ee0*/  LDSM.16.M88.4 R204, [R224+UR5+0xa000] ;  /* 0x00a00005e0cc783b */ /* 0x000eae0008000200 */
[C---:B------:R-:W-:Y:S08]  /*7ef0*/  HMMA.16816.F32 R12, R200.reuse, R208, R12 ;  /* 0x000000d0c80c723c */ /* 0x040ff0000000180c */
[C---:B------:R-:W-:Y:S01]  /*7f00*/  HMMA.16816.F32 R16, R200.reuse, R210, R16 ;  /* 0x000000d2c810723c */ /* 0x040fe20000001810 */
[----:B------:R-:W2:Y:S07]  /*7f10*/  LDSM.16.M88.4 R208, [R224+UR5+0xa800] ;  /* 0x00a80005e0d0783b */ /* 0x000eae0008000200 */
[C---:B---3--:R-:W-:Y:S08]  /*7f20*/  HMMA.16816.F32 R20, R200.reuse, R168, R20 ;  /* 0x000000a8c814723c */ /* 0x048ff00000001814 */
[C---:B------:R-:W-:Y:S01]  /*7f30*/  HMMA.16816.F32 R24, R200.reuse, R170, R24 ;  /* 0x000000aac818723c */ /* 0x040fe20000001818 */
[----:B------:R-:W3:Y:S07]  /*7f40*/  LDSM.16.M88.4 R168, [R224+UR5+0xb000] ;  /* 0x00b00005e0a8783b */ /* 0x000eee0008000200 */
[C---:B------:R-:W-:Y:S08]  /*7f50*/  HMMA.16816.F32 R28, R200.reuse, R180, R28 ;  /* 0x000000b4c81c723c */ /* 0x040ff0000000181c */
[----:B------:R-:W-:Y:S01]  /*7f60*/  HMMA.16816.F32 R32, R200, R182, R32 ;  /* 0x000000b6c820723c */ /* 0x000fe20000001820 */
[----:B------:R-:W3:Y:S04]  /*7f70*/  LDSM.16.M88.4 R180, [R224+UR5+0xb800] ;  /* 0x00b80005e0b4783b */ /* 0x000ee80008000200 */
[----:B------:R-:W-:Y:S03]  /*7f80*/  LDSM.16.M88.4 R200, [R166+0xa000] ;  /* 0x00a00000a6c8783b */ /* 0x000fe60000000200 */
[C---:B----4-:R-:W-:Y:S08]  /*7f90*/  HMMA.16816.F32 R4, R184.reuse, R192, R4 ;  /* 0x000000c0b804723c */ /* 0x050ff00000001804 */
[C---:B------:R-:W-:Y:S01]  /*7fa0*/  HMMA.16816.F32 R8, R184.reuse, R194, R8 ;  /* 0x000000c2b808723c */ /* 0x040fe20000001808 */
[----:B------:R-:W4:Y:S07]  /*7fb0*/  LDSM.16.M88.4 R192, [R223+0x2000] ;  /* 0x00200000dfc0783b */ /* 0x000f2e0000000200 */
[C---:B-----5:R-:W-:Y:S08]  /*7fc0*/  HMMA.16816.F32 R12, R184.reuse, R196, R12 ;  /* 0x000000c4b80c723c */ /* 0x060ff0000000180c */
        /* <DEDUP_REMOVED lines=11> */
[----:B------:R-:W-:Y:S07]  /*8080*/  LDSM.16.M88.4 R204, [R166+0xc000] ;  /* 0x00c00000a6cc783b */ /* 0x000fee0000000200 */
[C---:B------:R-:W-:Y:S08]  /*8090*/  HMMA.16816.F32 R12, R188.reuse, R208, R12 ;  /* 0x000000d0bc0c723c */ /* 0x040ff0000000180c */
[C---:B------:R-:W-:Y:S01]  /*80a0*/  HMMA.16816.F32 R16, R188.reuse, R210, R16 ;  /* 0x000000d2bc10723c */ /* 0x040fe20000001810 */
[----:B------:R-:W-:Y:S07]  /*80b0*/  LDSM.16.M88.4 R208, [R225+0x6000] ;  /* 0x00600000e1d0783b */ /* 0x000fee0000000200 */
[C---:B---3--:R-:W-:Y:S08]  /*80c0*/  HMMA.16816.F32 R20, R188.reuse, R168, R20 ;  /* 0x000000a8bc14723c */ /* 0x048ff00000001814 */
[C---:B------:R-:W-:Y:S01]  /*80d0*/  HMMA.16816.F32 R24, R188.reuse, R170, R24 ;  /* 0x000000aabc18723c */ /* 0x040fe20000001818 */
[----:B------:R-:W-:Y:S07]  /*80e0*/  LDSM.16.M88.4 R168, [R167+0x2000] ;  /* 0x00200000a7a8783b */ /* 0x000fee0000000200 */
[C---:B------:R-:W-:Y:S08]  /*80f0*/  HMMA.16816.F32 R28, R188.reuse, R180, R28 ;  /* 0x000000b4bc1c723c */ /* 0x040ff0000000181c */
[----:B------:R-:W-:Y:S01]  /*8100*/  HMMA.16816.F32 R32, R188, R182, R32 ;  /* 0x000000b6bc20723c */ /* 0x000fe20000001820 */
[----:B------:R-:W3:Y:S04]  /*8110*/  LDSM.16.M88.4 R180, [R3+0xa000] ;  /* 0x00a0000003b4783b */ /* 0x000ee80000000200 */
[----:B------:R-:W3:Y:S03]  /*8120*/  LDSM.16.M88.4 R188, [R3+0xb000] ;  /* 0x00b0000003bc783b */ /* 0x000ee60000000200 */
[C---:B----4-:R-:W-:Y:S08]  /*8130*/  HMMA.16816.F32 R4, R192.reuse, R200, R4 ;  /* 0x000000c8c004723c */ /* 0x050ff00000001804 */
[C---:B------:R-:W-:Y:S01]  /*8140*/  HMMA.16816.F32 R8, R192.reuse, R202, R8 ;  /* 0x000000cac008723c */ /* 0x040fe20000001808 */
[----:B------:R-:W-:Y:S07]  /*8150*/  LDSM.16.M88.4 R200, [R2+0xa000] ;  /* 0x00a0000002c8783b */ /* 0x000fee0000000200 */
[C---:B-----5:R-:W-:Y:S08]  /*8160*/  HMMA.16816.F32 R12, R192.reuse, R196, R12 ;  /* 0x000000c4c00c723c */ /* 0x060ff0000000180c */
[C---:B------:R-:W-:Y:S01]  /*8170*/  HMMA.16816.F32 R16, R192.reuse, R198, R16 ;  /* 0x000000c6c010723c */ /* 0x040fe20000001810 */
[----:B------:R-:W-:Y:S07]  /*8180*/  LDSM.16.M88.4 R196, [R164+0x2000] ;  /* 0x00200000a4c4783b */ /* 0x000fee0000000200 */
        /* <DEDUP_REMOVED lines=9> */
[----:B------:R-:W3:Y:S07]  /*8220*/  LDSM.16.M88.4 R180, [R2+0xb000] ;  /* 0x00b0000002b4783b */ /* 0x000eee0000000200 */
[C---:B------:R-:W-:Y:S08]  /*8230*/  HMMA.16816.F32 R12, R168.reuse, R184, R12 ;  /* 0x000000b8a80c723c */ /* 0x040ff0000000180c */
[C---:B------:R-:W-:Y:S01]  /*8240*/  HMMA.16816.F32 R16, R168.reuse, R186, R16 ;  /* 0x000000baa810723c */ /* 0x040fe20000001810 */
[----:B------:R-:W-:Y:S07]  /*8250*/  LDSM.16.M88.4 R184, [R224+UR5+0xc000] ;  /* 0x00c00005e0b8783b */ /* 0x000fee0008000200 */
[C---:B------:R-:W-:Y:S08]  /*8260*/  HMMA.16816.F32 R20, R168.reuse, R188, R20 ;  /* 0x000000bca814723c */ /* 0x040ff00000001814 */
[C---:B------:R-:W-:Y:S01]  /*8270*/  HMMA.16816.F32 R24, R168.reuse, R190, R24 ;  /* 0x000000bea818723c */ /* 0x040fe20000001818 */
[----:B------:R-:W-:Y:S07]  /*8280*/  LDSM.16.M88.4 R188, [R224+UR5+0xc800] ;  /* 0x00c80005e0bc783b */ /* 0x000fee0008000200 */
[C---:B-1----:R-:W-:Y:S08]  /*8290*/  HMMA.16816.F32 R28, R168.reuse, R172, R28 ;  /* 0x000000aca81c723c */ /* 0x042ff0000000181c */
[----:B------:R-:W-:Y:S01]  /*82a0*/  HMMA.16816.F32 R32, R168, R174, R32 ;  /* 0x000000aea820723c */ /* 0x000fe20000001820 */
[----:B------:R-:W1:Y:S04]  /*82b0*/  LDSM.16.M88.4 R168, [R2+0xb800] ;  /* 0x00b8000002a8783b */ /* 0x000e680000000200 */
[----:B------:R-:W4:Y:S03]  /*82c0*/  LDSM.16.M88.4 R172, [R225+0x4000] ;  /* 0x00400000e1ac783b */ /* 0x000f260000000200 */
[C---:B------:R-:W-:Y:S08]  /*82d0*/  HMMA.16816.F32 R4, R196.reuse, R200, R4 ;  /* 0x000000c8c404723c */ /* 0x040ff00000001804 */
[C---:B------:R-:W-:Y:S01]  /*82e0*/  HMMA.16816.F32 R8, R196.reuse, R202, R8 ;  /* 0x000000cac408723c */ /* 0x040fe20000001808 */
[----:B------:R-:W-:Y:S07]  /*82f0*/  LDSM.16.M88.4 R200, [R223+0x4000] ;  /* 0x00400000dfc8783b */ /* 0x000fee0000000200 */
[C---:B--2---:R-:W-:Y:S08]  /*8300*/  HMMA.16816.F32 R12, R196.reuse, R176, R12 ;  /* 0x000000b0c40c723c */ /* 0x044ff0000000180c */
[C---:B------:R-:W-:Y:S01]  /*8310*/  HMMA.16816.F32 R16, R196.reuse, R178, R16 ;  /* 0x000000b2c410723c */ /* 0x040fe20000001810 */
[----:B------:R-:W2:Y:S07]  /*8320*/  LDSM.16.M88.4 R176, [R224+UR5+0xd800] ;  /* 0x00d80005e0b0783b */ /* 0x000eae0008000200 */
[C---:B---3--:R-:W-:Y:S08]  /*8330*/  HMMA.16816.F32 R20, R196.reuse, R180, R20 ;  /* 0x000000b4c414723c */ /* 0x048ff00000001814 */
[C---:B------:R-:W-:Y:S01]  /*8340*/  HMMA.16816.F32 R24, R196.reuse, R182, R24 ;  /* 0x000000b6c418723c */ /* 0x040fe20000001818 */
[----:B------:R-:W-:Y:S07]  /*8350*/  LDSM.16.M88.4 R180, [R166+0xd000] ;  /* 0x00d00000a6b4783b */ /* 0x000fee0000000200 */
[C---:B-1----:R-:W-:Y:S08]  /*8360*/  HMMA.16816.F32 R28, R196.reuse, R168, R28 ;  /* 0x000000a8c41c723c */ /* 0x042ff0000000181c */
[----:B------:R-:W-:Y:S01]  /*8370*/  HMMA.16816.F32 R32, R196, R170, R32 ;  /* 0x000000aac420723c */ /* 0x000fe20000001820 */
[----:B------:R-:W1:Y:S04]  /*8380*/  LDSM.16.M88.4 R168, [R166+0xc800] ;  /* 0x00c80000a6a8783b */ /* 0x000e680000000200 */
[----:B------:R-:W-:Y:S03]  /*8390*/  LDSM.16.M88.4 R196, [R2+0xc000] ;  /* 0x00c0000002c4783b */ /* 0x000fe60000000200 */
[C---:B----4-:R-:W-:Y:S08]  /*83a0*/  HMMA.16816.F32 R4, R172.reuse, R184, R4 ;  /* 0x000000b8ac04723c */ /* 0x050ff00000001804 */
[C---:B------:R-:W-:Y:S01]  /*83b0*/  HMMA.16816.F32 R8, R172.reuse, R186, R8 ;  /* 0x000000baac08723c */ /* 0x040fe20000001808 */
[----:B------:R-:W-:Y:S07]  /*83c0*/  LDSM.16.M88.4 R184, [R3+0xc000] ;  /* 0x00c0000003b8783b */ /* 0x000fee0000000200 */
[C---:B------:R-:W-:Y:S08]  /*83d0*/  HMMA.16816.F32 R12, R172.reuse, R188, R12 ;  /* 0x000000bcac0c723c */ /* 0x040ff0000000180c */
[C---:B------:R-:W-:Y:S01]  /*83e0*/  HMMA.16816.F32 R16, R172.reuse, R190, R16 ;  /* 0x000000beac10723c */ /* 0x040fe20000001810 */
[----:B------:R-:W-:Y:S07]  /*83f0*/  LDSM.16.M88.4 R188, [R3+0xd000] ;  /* 0x00d0000003bc783b */ /* 0x000fee0000000200 */
[C---:B------:R-:W-:Y:S08]  /*8400*/  HMMA.16816.F32 R20, R172.reuse, R192, R20 ;  /* 0x000000c0ac14723c */ /* 0x040ff00000001814 */
[C---:B------:R-:W-:Y:S01]  /*8410*/  HMMA.16816.F32 R24, R172.reuse, R194, R24 ;  /* 0x000000c2ac18723c */ /* 0x040fe20000001818 */
[----:B------:R-:W-:Y:S07]  /*8420*/  LDSM.16.M88.4 R192, [R3+0xd800] ;  /* 0x00d8000003c0783b */ /* 0x000fee0000000200 */
[C---:B--2---:R-:W-:Y:S08]  /*8430*/  HMMA.16816.F32 R28, R172.reuse, R176, R28 ;  /* 0x000000b0ac1c723c */ /* 0x044ff0000000181c */
[----:B------:R-:W-:Y:S01]  /*8440*/  HMMA.16816.F32 R32, R172, R178, R32 ;  /* 0x000000b2ac20723c */ /* 0x000fe20000001820 */
[----:B------:R-:W2:Y:S04]  /*8450*/  LDSM.16.M88.4 R172, [R166+0xd800] ;  /* 0x00d80000a6ac783b */ /* 0x000ea80000000200 */
[----:B------:R-:W3:Y:S03]  /*8460*/  LDSM.16.M88.4 R176, [R167+0x4000] ;  /* 0x00400000a7b0783b */ /* 0x000ee60000000200 */
[C---:B------:R-:W-:Y:S08]  /*8470*/  HMMA.16816.F32 R4, R200.reuse, R204, R4 ;  /* 0x000000ccc804723c */ /* 0x040ff00000001804 */
[C---:B------:R-:W-:Y:S01]  /*8480*/  HMMA.16816.F32 R8, R200.reuse, R206, R8 ;  /* 0x000000cec808723c */ /* 0x040fe20000001808 */
[----:B------:R-:W-:Y:S07]  /*8490*/  LDSM.16.M88.4 R204, [R2+0xd800] ;  /* 0x00d8000002cc783b */ /* 0x000fee0000000200 */
[C---:B-1----:R-:W-:Y:S08]  /*84a0*/  HMMA.16816.F32 R12, R200.reuse, R168, R12 ;  /* 0x000000a8c80c723c */ /* 0x042ff0000000180c */
[C---:B------:R-:W-:Y:S01]  /*84b0*/  HMMA.16816.F32 R16, R200.reuse, R170, R16 ;  /* 0x000000aac810723c */ /* 0x040fe20000001810 */
[----:B------:R-:W1:Y:S07]  /*84c0*/  LDSM.16.M88.4 R168, [R3+0xc800] ;  /* 0x00c8000003a8783b */ /* 0x000e6e0000000200 */
[C---:B------:R-:W-:Y:S08]  /*84d0*/  HMMA.16816.F32 R20, R200.reuse, R180, R20 ;  /* 0x000000b4c814723c */ /* 0x040ff00000001814 */
[C---:B------:R-:W-:Y:S01]  /*84e0*/  HMMA.16816.F32 R24, R200.reuse, R182, R24 ;  /* 0x000000b6c818723c */ /* 0x040fe20000001818 */
[----:B------:R-:W4:Y:S07]  /*84f0*/  LDSM.16.M88.4 R180, [R164+0x4000] ;  /* 0x00400000a4b4783b */ /* 0x000f2e0000000200 */
[C---:B--2---:R-:W-:Y:S08]  /*8500*/  HMMA.16816.F32 R28, R200.reuse, R172, R28 ;  /* 0x000000acc81c723c */ /* 0x044ff0000000181c */
[----:B------:R-:W-:Y:S01]  /*8510*/  HMMA.16816.F32 R32, R200, R174, R32 ;  /* 0x000000aec820723c */ /* 0x000fe20000001820 */
[----:B------:R-:W2:Y:S04]  /*8520*/  LDSM.16.M88.4 R172, [R2+0xc800] ;  /* 0x00c8000002ac783b */ /* 0x000ea80000000200 */
[----:B------:R-:W5:Y:S03]  /*8530*/  LDSM.16.M88.4 R200, [R2+0xd000] ;  /* 0x00d0000002c8783b */ /* 0x000f660000000200 */
[C---:B---3--:R-:W-:Y:S08]  /*8540*/  HMMA.16816.F32 R4, R176.reuse, R184, R4 ;  /* 0x000000b8b004723c */ /* 0x048ff00000001804 */
[C---:B------:R-:W-:Y:S01]  /*8550*/  HMMA.16816.F32 R8, R176.reuse, R186, R8 ;  /* 0x000000bab008723c */ /* 0x040fe20000001808 */
[----:B------:R-:W-:Y:S07]  /*8560*/  LDSM.16.M88.4 R184, [R224+UR5+0xf800] ;  /* 0x00f80005e0b8783b */ /* 0x000fee0008000200 */
[C---:B-1----:R-:W-:Y:S08]  /*8570*/  HMMA.16816.F32 R12, R176.reuse, R168, R12 ;  /* 0x000000a8b00c723c */ /* 0x042ff0000000180c */
[C---:B------:R-:W-:Y:S01]  /*8580*/  HMMA.16816.F32 R16, R176.reuse, R170, R16 ;  /* 0x000000aab010723c */ /* 0x040fe20000001810 */
[----:B------:R-:W1:Y:S07]  /*8590*/  LDSM.16.M88.4 R168, [R224+UR5+0xe800] ;  /* 0x00e80005e0a8783b */ /* 0x000e6e0008000200 */
[C---:B------:R-:W-:Y:S08]  /*85a0*/  HMMA.16816.F32 R20, R176.reuse, R188, R20 ;  /* 0x000000bcb014723c */ /* 0x040ff00000001814 */
[C---:B------:R-:W-:Y:S01]  /*85b0*/  HMMA.16816.F32 R24, R176.reuse, R190, R24 ;  /* 0x000000beb018723c */ /* 0x040fe20000001818 */
[----:B------:R-:W-:Y:S07]  /*85c0*/  LDSM.16.M88.4 R188, [R166+0xe800] ;  /* 0x00e80000a6bc783b */ /* 0x000fee0000000200 */
[C---:B------:R-:W-:Y:S08]  /*85d0*/  HMMA.16816.F32 R28, R176.reuse, R192, R28 ;  /* 0x000000c0b01c723c */ /* 0x040ff0000000181c */
[----:B------:R-:W-:Y:S01]  /*85e0*/  HMMA.16816.F32 R32, R176, R194, R32 ;  /* 0x000000c2b020723c */ /* 0x000fe20000001820 */
[----:B------:R-:W3:Y:S04]  /*85f0*/  LDSM.16.M88.4 R176, [R224+UR5+0xf000] ;  /* 0x00f00005e0b0783b */ /* 0x000ee80008000200 */
[----:B------:R-:W-:Y:S03]  /*8600*/  LDSM.16.M88.4 R192, [R166+0xf000] ;  /* 0x00f00000a6c0783b */ /* 0x000fe60000000200 */
[C---:B----4-:R-:W-:Y:S08]  /*8610*/  HMMA.16816.F32 R4, R180.reuse, R196, R4 ;  /* 0x000000c4b404723c */ /* 0x050ff00000001804 */
[C---:B------:R-:W-:Y:S01]  /*8620*/  HMMA.16816.F32 R8, R180.reuse, R198, R8 ;  /* 0x000000c6b408723c */ /* 0x040fe20000001808 */
[----:B------:R-:W-:Y:S07]  /*8630*/  LDSM.16.M88.4 R196, [R166+0xf800] ;  /* 0x00f80000a6c4783b */ /* 0x000fee0000000200 */
[C---:B--2---:R-:W-:Y:S08]  /*8640*/  HMMA.16816.F32 R12, R180.reuse, R172, R12 ;  /* 0x000000acb40c723c */ /* 0x044ff0000000180c */
[C---:B------:R-:W-:Y:S01]  /*8650*/  HMMA.16816.F32 R16, R180.reuse, R174, R16 ;  /* 0x000000aeb410723c */ /* 0x040fe20000001810 */
[----:B------:R-:W-:Y:S07]  /*8660*/  LDSM.16.M88.4 R172, [R223+0x6000] ;  /* 0x00600000dfac783b */ /* 0x000fee0000000200 */
[C---:B-----5:R-:W-:Y:S08]  /*8670*/  HMMA.16816.F32 R20, R180.reuse, R200, R20 ;  /* 0x000000c8b414723c */ /* 0x060ff00000001814 */
[C---:B------:R-:W-:Y:S01]  /*8680*/  HMMA.16816.F32 R24, R180.reuse, R202, R24 ;  /* 0x000000cab418723c */ /* 0x040fe20000001818 */
[----:B------:R-:W-:Y:S07]  /*8690*/  LDSM.16.M88.4 R200, [R3+0xe800] ;  /* 0x00e8000003c8783b */ /* 0x000fee0000000200 */
[C---:B------:R-:W-:Y:S08]  /*86a0*/  HMMA.16816.F32 R28, R180.reuse, R204, R28 ;  /* 0x000000ccb41c723c */ /* 0x040ff0000000181c */
[----:B------:R-:W-:Y:S01]  /*86b0*/  HMMA.16816.F32 R32, R180, R206, R32 ;  /* 0x000000ceb420723c */ /* 0x000fe20000001820 */
[----:B------:R-:W2:Y:S04]  /*86c0*/  LDSM.16.M88.4 R180, [R166+0xe000] ;  /* 0x00e00000a6b4783b */ /* 0x000ea80000000200 */
[----:B------:R-:W-:Y:S03]  /*86d0*/  LDSM.16.M88.4 R204, [R3+0xf000] ;  /* 0x00f0000003cc783b */ /* 0x000fe60000000200 */
[C---:B------:R-:W-:Y:S08]  /*86e0*/  HMMA.16816.F32 R4, R208.reuse, R212, R4 ;  /* 0x000000d4d004723c */ /* 0x040ff00000001804 */
[C---:B------:R-:W-:Y:S01]  /*86f0*/  HMMA.16816.F32 R8, R208.reuse, R214, R8 ;  /* 0x000000d6d008723c */ /* 0x040fe20000001808 */
[----:B------:R-:W-:Y:S07]  /*8700*/  LDSM.16.M88.4 R212, [R2+0xf800] ;  /* 0x00f8000002d4783b */ /* 0x000fee0000000200 */
[C---:B-1----:R-:W-:Y:S08]  /*8710*/  HMMA.16816.F32 R12, R208.reuse, R168, R12 ;  /* 0x000000a8d00c723c */ /* 0x042ff0000000180c */
[C---:B------:R-:W-:Y:S01]  /*8720*/  HMMA.16816.F32 R16, R208.reuse, R170, R16 ;  /* 0x000000aad010723c */ /* 0x040fe20000001810 */
[----:B------:R-:W-:Y:S07]  /*8730*/  LDSM.16.M88.4 R168, [R167+0x6000] ;  /* 0x00600000a7a8783b */ /* 0x000fee0000000200 */
[C---:B---3--:R-:W-:Y:S08]  /*8740*/  HMMA.16816.F32 R20, R208.reuse, R176, R20 ;  /* 0x000000b0d014723c */ /* 0x048ff00000001814 */
[C---:B------:R-:W-:Y:S01]  /*8750*/  HMMA.16816.F32 R24, R208.reuse, R178, R24 ;  /* 0x000000b2d018723c */ /* 0x040fe20000001818 */
[----:B------:R-:W1:Y:S07]  /*8760*/  LDSM.16.M88.4 R176, [R3+0xe000] ;  /* 0x00e0000003b0783b */ /* 0x000e6e0000000200 */
[C---:B------:R-:W-:Y:S08]  /*8770*/  HMMA.16816.F32 R28, R208.reuse, R184, R28 ;  /* 0x000000b8d01c723c */ /* 0x040ff0000000181c */
[----:B------:R-:W-:Y:S01]  /*8780*/  HMMA.16816.F32 R32, R208, R186, R32 ;  /* 0x000000bad020723c */ /* 0x000fe20000001820 */
[----:B------:R-:W3:Y:S04]  /*8790*/  LDSM.16.M88.4 R184, [R3+0xf800] ;  /* 0x00f8000003b8783b */ /* 0x000ee80000000200 */
[----:B------:R-:W-:Y:S03]  /*87a0*/  LDSM.16.M88.4 R208, [R2+0xf000] ;  /* 0x00f0000002d0783b */ /* 0x000fe60000000200 */
[C---:B--2---:R-:W-:Y:S08]  /*87b0*/  HMMA.16816.F32 R4, R172.reuse, R180, R4 ;  /* 0x000000b4ac04723c */ /* 0x044ff00000001804 */
[C---:B------:R-:W-:Y:S01]  /*87c0*/  HMMA.16816.F32 R8, R172.reuse, R182, R8 ;  /* 0x000000b6ac08723c */ /* 0x040fe20000001808 */
[----:B------:R-:W-:Y:S07]  /*87d0*/  LDSM.16.M88.4 R180, [R164+0x6000] ;  /* 0x00600000a4b4783b */ /* 0x000fee0000000200 */
[C---:B------:R-:W-:Y:S08]  /*87e0*/  HMMA.16816.F32 R12, R172.reuse, R188, R12 ;  /* 0x000000bcac0c723c */ /* 0x040ff0000000180c */
[C---:B------:R-:W-:Y:S01]  /*87f0*/  HMMA.16816.F32 R16, R172.reuse, R190, R16 ;  /* 0x000000beac10723c */ /* 0x040fe20000001810 */
[----:B------:R-:W2:Y:S07]  /*8800*/  LDSM.16.M88.4 R188, [R2+0xe000] ;  /* 0x00e0000002bc783b */ /* 0x000eae0000000200 */
[C---:B------:R-:W-:Y:S08]  /*8810*/  HMMA.16816.F32 R20, R172.reuse, R192, R20 ;  /* 0x000000c0ac14723c */ /* 0x040ff00000001814 */
[C---:B------:R-:W-:Y:S01]  /*8820*/  HMMA.16816.F32 R24, R172.reuse, R194, R24 ;  /* 0x000000c2ac18723c */ /* 0x040fe20000001818 */
[----:B------:R-:W4:Y:S01]  /*8830*/  LDSM.16.M88.4 R192, [R2+0xe800] ;  /* 0x00e8000002c0783b */ /* 0x000f220000000200 */
[----:B------:R-:W-:Y:S04]  /*8840*/  DEPBAR.LE SB0, 0x0 ;  /* 0x000080000000791a */ /* 0x000fe80000000000 */
[----:B------:R-:W-:Y:S02]  /*8850*/  BAR.SYNC.DEFER_BLOCKING 0x0 ;  /* 0x0000000000007b1d */ /* 0x000fe40000010000 */
[C---:B------:R-:W-:Y:S08]  /*8860*/  HMMA.16816.F32 R28, R172.reuse, R196, R28 ;  /* 0x000000c4ac1c723c */ /* 0x040ff0000000181c */
[----:B------:R-:W-:Y:S08]  /*8870*/  HMMA.16816.F32 R32, R172, R198, R32 ;  /* 0x000000c6ac20723c */ /* 0x000ff00000001820 */
[C---:B-1----:R-:W-:Y:S08]  /*8880*/  HMMA.16816.F32 R4, R168.reuse, R176, R4 ;  /* 0x000000b0a804723c */ /* 0x042ff00000001804 */
[C---:B------:R-:W-:Y:S08]  /*8890*/  HMMA.16816.F32 R8, R168.reuse, R178, R8 ;  /* 0x000000b2a808723c */ /* 0x040ff00000001808 */
[C---:B------:R-:W-:Y:S08]  /*88a0*/  HMMA.16816.F32 R12, R168.reuse, R200, R12 ;  /* 0x000000c8a80c723c */ /* 0x040ff0000000180c */
[C---:B------:R-:W-:Y:S08]  /*88b0*/  HMMA.16816.F32 R16, R168.reuse, R202, R16 ;  /* 0x000000caa810723c */ /* 0x040ff00000001810 */
[C---:B------:R-:W-:Y:S08]  /*88c0*/  HMMA.16816.F32 R20, R168.reuse, R204, R20 ;  /* 0x000000cca814723c */ /* 0x040ff00000001814 */
[C---:B------:R-:W-:Y:S08]  /*88d0*/  HMMA.16816.F32 R24, R168.reuse, R206, R24 ;  /* 0x000000cea818723c */ /* 0x040ff00000001818 */
[C---:B---3--:R-:W-:Y:S08]  /*88e0*/  HMMA.16816.F32 R28, R168.reuse, R184, R28 ;  /* 0x000000b8a81c723c */ /* 0x048ff0000000181c */
[----:B------:R-:W-:Y:S08]  /*88f0*/  HMMA.16816.F32 R32, R168, R186, R32 ;  /* 0x000000baa820723c */ /* 0x000ff00000001820 */
[C---:B--2---:R-:W-:Y:S08]  /*8900*/  HMMA.16816.F32 R4, R180.reuse, R188, R4 ;  /* 0x000000bcb404723c */ /* 0x044ff00000001804 */
[C---:B------:R-:W-:Y:S08]  /*8910*/  HMMA.16816.F32 R8, R180.reuse, R190, R8 ;  /* 0x000000beb408723c */ /* 0x040ff00000001808 */
[C---:B----4-:R-:W-:Y:S08]  /*8920*/  HMMA.16816.F32 R12, R180.reuse, R192, R12 ;  /* 0x000000c0b40c723c */ /* 0x050ff0000000180c */
[C---:B------:R-:W-:Y:S08]  /*8930*/  HMMA.16816.F32 R16, R180.reuse, R194, R16 ;  /* 0x000000c2b410723c */ /* 0x040ff00000001810 */
[C---:B------:R-:W-:Y:S08]  /*8940*/  HMMA.16816.F32 R20, R180.reuse, R208, R20 ;  /* 0x000000d0b414723c */ /* 0x040ff00000001814 */
[C---:B------:R-:W-:Y:S08]  /*8950*/  HMMA.16816.F32 R24, R180.reuse, R210, R24 ;  /* 0x000000d2b418723c */ /* 0x040ff00000001818 */
[C---:B------:R-:W-:Y:S08]  /*8960*/  HMMA.16816.F32 R28, R180.reuse, R212, R28 ;  /* 0x000000d4b41c723c */ /* 0x040ff0000000181c */
[----:B------:R-:W-:Y:S01]  /*8970*/  HMMA.16816.F32 R32, R180, R214, R32 ;  /* 0x000000d6b420723c */ /* 0x000fe20000001820 */
[----:B------:R-:W-:Y:S08]  /*8980*/  @!UPT UIADD3 URZ, UPT, UPT, URZ, URZ, URZ ;  /* 0x000000fffffff290 */ /* 0x000ff0000fffe0ff */
[----:B------:R-:W-:Y:S11]  /*8990*/  BRA.U !UP2, `(.L_x_535) ;  /* 0x000000090aac7547 */ /* 0x000ff6000b800000 */
[----:B------:R-:W-:Y:S01]  /*89a0*/  UPLOP3.LUT UP1, UPT, UPT, UPT, UP0, 0x80, 0x8 ;  /* 0x000000000008789c */ /* 0x000fe20003f2f000 */
[----:B------:R-:W1:Y:S05]  /*89b0*/  LDC R2, c[0x0][0x3bc] ;  /* 0x0000ef00ff027b82 */ /* 0x000e6a0000000800 */
[----:B------:R-:W-:Y:S02]  /*89c0*/  PLOP3.LUT P6, PT, PT, PT, UP1, 0x80, 0x8 ;  /* 0x000000000008781c */ /* 0x000fe40003fcf018 */
[----:B------:R-:W-:Y:S03]  /*89d0*/  PLOP3.LUT P5, PT, PT, PT, UP1, 0x80, 0x8 ;  /* 0x000000000008781c */ /* 0x000fe60003faf018 */
[----:B------:R-:W2:Y:S01]  /*89e0*/  @!UP1 LDCU UR23, c[0x0][0x3b8] ;  /* 0x00007700ff1797ac */ /* 0x000ea20008000800 */
[----:B------:R-:W-:Y:S02]  /*89f0*/  @!UP1 UMOV UR24, URZ ;  /* 0x000000ff00189c82 */ /* 0x000fe40008000000 */
[----:B------:R-:W-:Y:S02]  /*8a00*/  @!UP1 UIADD3 UR24, UP2, UPT, URZ, -UR24, URZ ;  /* 0x80000018ff189290 */ /* 0x000fe4000ff5e0ff */
[----:B--2---:R-:W-:Y:S04]  /*8a10*/  @!UP1 USHF.L.U32 UR22, UR23, 0x6, URZ ;  /* 0x0000000617169899 */ /* 0x004fe800080006ff */
[----:B------:R-:W-:Y:S04]  /*8a20*/  @!UP1 UIADD3.X UR22, UPT, UPT, URZ, ~UR22, URZ, UP2, !UPT ;  /* 0x80000016ff169290 */ /* 0x000fe800097fe4ff */
[----:B------:R-:W-:Y:S02]  /*8a30*/  @!UP1 USHF.R.S64 UR24, UR24, 0x1f, UR22 ;  /* 0x0000001f18189899 */ /* 0x000fe40008001016 */
[----:B------:R-:W-:Y:S04]  /*8a40*/  IMAD.U32 R164, RZ, RZ, UR22 ;  /* 0x00000016ffa47e24 */ /* 0x000fe8000f8e00ff */
[----:B------:R-:W-:Y:S04]  /*8a50*/  @!P6 IADD3 R226, P6, PT, R226, UR24, RZ ;  /* 0x00000018e2e2ec10 */ /* 0x000fe8000ffde0ff */
[----:B------:R-:W-:Y:S01]  /*8a60*/  @!P5 LEA.HI.X.SX32 R227, R164, R227, 0x1, P6 ;  /* 0x000000e3a4e3d211 */ /* 0x000fe200030f0eff */
[----:B------:R-:W-:Y:S08]  /*8a70*/  BRA.U !UP1, `(.L_x_536) ;  /* 0x0000000509007547 */ /* 0x000ff0000b800000 */
[----:B------:R-:W2:Y:S01]  /*8a80*/  LDC R164, c[0x0][0x4f0] ;  /* 0x00013c00ffa47b82 */ /* 0x000ea20000000800 */
[----:B------:R-:W-:Y:S02]  /*8a90*/  UIADD3 UR22, UPT, UPT, UR17, -0x40, URZ ;  /* 0xffffffc011167890 */ /* 0x000fe4000fffe0ff */
[----:B------:R-:W-:Y:S04]  /*8aa0*/  UIADD3 UR23, UPT, UPT, UR17, -0x80, URZ ;  /* 0xffffff8011177890 */ /* 0x000fe8000fffe0ff */
[----:B------:R-:W-:Y:S02]  /*8ab0*/  MOV R169, UR22 ;  /* 0x0000001600a97c02 */ /* 0x000fe40008000f00 */
[----:B------:R-:W-:Y:S02]  /*8ac0*/  IMAD.U32 R167, RZ, RZ, UR23 ;  /* 0x00000017ffa77e24 */ /* 0x000fe4000f8e00ff */
[----:B------:R-:W-:Y:S03]  /*8ad0*/  IABS R169, R169 ;  /* 0x000000a900a97213 */ /* 0x000fe60000000000 */
[----:B------:R-:W-:Y:S02]  /*8ae0*/  IABS R167, R167 ;  /* 0x000000a700a77213 */ /* 0x000fe40000000000 */
[----:B--2---:R-:W-:Y:S04]  /*8af0*/  IABS R3, R164 ;  /* 0x000000a400037213 */ /* 0x004fe80000000000 */
[----:B------:R-:W2:Y:S10]  /*8b00*/  I2F.RP R168, R3 ;  /* 0x0000000300a87306 */ /* 0x000eb40000209400 */
[----:B--2---:R-:W2:Y:S02]  /*8b10*/  MUFU.RCP R166, R168 ;  /* 0x000000a800a67308 */ /* 0x004ea40000001000 */
[----:B--2---:R-:W-:Y:S08]  /*8b20*/  VIADD R170, R166, 0xffffffe ;  /* 0x0ffffffea6aa7836 */ /* 0x004ff00000000000 */
[----:B------:R-:W2:Y:S02]  /*8b30*/  F2I.FTZ.U32.TRUNC.NTZ R171, R170 ;  /* 0x000000aa00ab7305 */ /* 0x000ea4000021f000 */
[--C-:B--2---:R-:W-:Y:S02]  /*8b40*/  IMAD.MOV R166, RZ, RZ, -R171.reuse ;  /* 0x000000ffffa67224 */ /* 0x104fe400078e0aab */
[----:B------:R-:W-:Y:S02]  /*8b50*/  IMAD.MOV.U32 R170, RZ, RZ, RZ ;  /* 0x000000ffffaa7224 */ /* 0x000fe400078e00ff */
[----:B------:R-:W-:Y:S04]  /*8b60*/  IMAD R166, R166, R3, RZ ;  /* 0x00000003a6a67224 */ /* 0x000fe800078e02ff */
[----:B------:R-:W-:Y:S06]  /*8b70*/  IMAD.HI.U32 R166, R171, R166, R170 ;  /* 0x000000a6aba67227 */ /* 0x000fec00078e00aa */
[C---:B------:R-:W-:Y:S04]  /*8b80*/  IMAD.HI.U32 R171, R166.reuse, R169, RZ ;  /* 0x000000a9a6ab7227 */ /* 0x040fe800078e00ff */
[----:B------:R-:W-:Y:S01]  /*8b90*/  IMAD.HI.U32 R170, R166, R167, RZ ;  /* 0x000000a7a6aa7227 */ /* 0x000fe200078e00ff */
[----:B------:R-:W-:Y:S03]  /*8ba0*/  IADD3 R168, PT, PT, -R171, RZ, RZ ;  /* 0x000000ffaba87210 */ /* 0x000fe60007ffe1ff */
[----:B------:R-:W-:Y:S02]  /*8bb0*/  IMAD.MOV R166, RZ, RZ, -R170 ;  /* 0x000000ffffa67224 */ /* 0x000fe400078e0aaa */
[C---:B------:R-:W-:Y:S02]  /*8bc0*/  IMAD R169, R3.reuse, R168, R169 ;  /* 0x000000a803a97224 */ /* 0x040fe400078e02a9 */
[C---:B------:R-:W-:Y:S01]  /*8bd0*/  IMAD R167, R3.reuse, R166, R167 ;  /* 0x000000a603a77224 */ /* 0x040fe200078e02a7 */
[----:B------:R-:W-:Y:S02]  /*8be0*/  LOP3.LUT R166, R164, UR22, RZ, 0x3c, !PT ;  /* 0x00000016a4a67c12 */ /* 0x000fe4000f8e3cff */
[C---:B------:R-:W-:Y:S02]  /*8bf0*/  ISETP.GT.U32.AND P6, PT, R3.reuse, R169, PT ;  /* 0x000000a90300720c */ /* 0x040fe40003fc4070 */
[----:B------:R-:W-:Y:S11]  /*8c00*/  ISETP.GT.U32.AND P5, PT, R3, R167, PT ;  /* 0x000000a70300720c */ /* 0x000ff60003fa4070 */
[--C-:B------:R-:W-:Y:S02]  /*8c10*/  @!P6 IMAD.IADD R169, R169, 0x1, -R3.reuse ;  /* 0x00000001a9a9e824 */ /* 0x100fe400078e0a03 */
[----:B------:R-:W-:Y:S01]  /*8c20*/  @!P5 IADD3 R170, PT, PT, R170, 0x1, RZ ;  /* 0x00000001aaaad810 */ /* 0x000fe20007ffe0ff */
[----:B------:R-:W-:Y:S02]  /*8c30*/  @!P5 IMAD.IADD R167, R167, 0x1, -R3 ;  /* 0x00000001a7a7d824 */ /* 0x000fe400078e0a03 */
[----:B------:R-:W-:Y:S01]  /*8c40*/  @!P6 VIADD R171, R171, 0x1 ;  /* 0x00000001ababe836 */ /* 0x000fe20000000000 */
[-C--:B------:R-:W-:Y:S02]  /*8c50*/  ISETP.GE.U32.AND P6, PT, R169, R3.reuse, PT ;  /* 0x00000003a900720c */ /* 0x080fe40003fc6070 */
[----:B------:R-:W-:Y:S02]  /*8c60*/  ISETP.GE.U32.AND P5, PT, R167, R3, PT ;  /* 0x00000003a700720c */ /* 0x000fe40003fa6070 */
[----:B------:R-:W-:Y:S01]  /*8c70*/  LOP3.LUT R3, R164, UR23, RZ, 0x3c, !PT ;  /* 0x00000017a4037c12 */ /* 0x000fe2000f8e3cff */
[----:B------:R-:W-:Y:S08]  /*8c80*/  UMOV UR23, UR6 ;  /* 0x0000000600177c82 */ /* 0x000ff00008000000 */
[----:B------:R-:W-:Y:S02]  /*8c90*/  @P6 IADD3 R171, PT, PT, R171, 0x1, RZ ;  /* 0x00000001abab6810 */ /* 0x000fe40007ffe0ff */
[----:B------:R-:W-:Y:S01]  /*8ca0*/  ISETP.GE.AND P6, PT, R166, RZ, PT ;  /* 0x000000ffa600720c */ /* 0x000fe20003fc6270 */
[----:B------:R-:W-:Y:S01]  /*8cb0*/  @P5 VIADD R170, R170, 0x1 ;  /* 0x00000001aaaa5836 */ /* 0x000fe20000000000 */
[----:B------:R-:W-:Y:S02]  /*8cc0*/  ISETP.GE.AND P5, PT, R3, RZ, PT ;  /* 0x000000ff0300720c */ /* 0x000fe40003fa6270 */
[----:B------:R-:W-:Y:S09]  /*8cd0*/  LOP3.LUT R3, RZ, R164, RZ, 0x33, !PT ;  /* 0x000000a4ff037212 */ /* 0x000ff200078e33ff */
[----:B------:R-:W-:Y:S02]  /*8ce0*/  @!P6 IMAD.MOV R171, RZ, RZ, -R171 ;  /* 0x000000ffffabe224 */ /* 0x000fe400078e0aab */
[----:B------:R-:W-:Y:S01]  /*8cf0*/  @!P5 IMAD.MOV R170, RZ, RZ, -R170 ;  /* 0x000000ffffaad224 */ /* 0x000fe200078e0aaa */
[----:B------:R-:W-:Y:S04]  /*8d00*/  ISETP.NE.AND P5, PT, R164, RZ, PT ;  /* 0x000000ffa400720c */ /* 0x000fe80003fa5270 */
[C---:B------:R-:W-:Y:S02]  /*8d10*/  SEL R167, R3.reuse, R170, !P5 ;  /* 0x000000aa03a77207 */ /* 0x040fe40006800000 */
[----:B------:R-:W-:Y:S02]  /*8d20*/  SEL R171, R3, R171, !P5 ;  /* 0x000000ab03ab7207 */ /* 0x000fe40006800000 */
[-C--:B------:R-:W-:Y:S02]  /*8d30*/  LEA R174, P6, R167, R230.reuse, 0x2 ;  /* 0x000000e6a7ae7211 */ /* 0x080fe400078c10ff */
[----:B------:R-:W-:Y:S02]  /*8d40*/  LEA R172, P5, R171, R230, 0x2 ;  /* 0x000000e6abac7211 */ /* 0x000fe400078a10ff */
[-C--:B------:R-:W-:Y:S02]  /*8d50*/  LEA.HI.X.SX32 R175, R167, R231.reuse, 0x2, P6 ;  /* 0x000000e7a7af7211 */ /* 0x080fe400030f16ff */
[C---:B------:R-:W-:Y:S02]  /*8d60*/  LEA.HI.X.SX32 R173, R171.reuse, R231, 0x2, P5 ;  /* 0x000000e7abad7211 */ /* 0x040fe400028f16ff */
[----:B------:R-:W-:Y:S01]  /*8d70*/  IADD3 R169, PT, PT, R171, -R167, RZ ;  /* 0x800000a7aba97210 */ /* 0x000fe20007ffe0ff */
[----:B------:R-:W2:Y:S04]  /*8d80*/  LDG.E R166, desc[UR20][R174.64] ;  /* 0x00000014aea67981 */ /* 0x000ea8000c1e1900 */
[----:B------:R-:W-:Y:S01]  /*8d90*/  IMAD R169, R169, R164, -0x40 ;  /* 0xffffffc0a9a97424 */ /* 0x000fe200078e02a4 */
[----:B------:R-:W2:Y:S04]  /*8da0*/  LDG.E R3, desc[UR20][R172.64] ;  /* 0x00000014ac037981 */ /* 0x000ea8000c1e1900 */
[----:B------:R-:W-:Y:S05]  /*8db0*/  SHF.R.S32.HI R164, RZ, 0x1f, R169 ;  /* 0x0000001fffa47819 */ /* 0x000fea00000114a9 */
[----:B------:R-:W-:Y:S04]  /*8dc0*/  IMAD R164, R164, UR23, RZ ;  /* 0x00000017a4a47c24 */ /* 0x000fe8000f8e02ff */
[C---:B------:R-:W-:Y:S02]  /*8dd0*/  IMAD R164, R169.reuse, UR7, R164 ;  /* 0x00000007a9a47c24 */ /* 0x040fe4000f8e02a4 */
[----:B------:R-:W-:Y:S04]  /*8de0*/  IMAD.WIDE.U32 R168, R169, UR23, RZ ;  /* 0x00000017a9a87c25 */ /* 0x000fe8000f8e00ff */
[----:B------:R-:W-:Y:S02]  /*8df0*/  IMAD.IADD R169, R169, 0x1, R164 ;  /* 0x00000001a9a97824 */ /* 0x000fe400078e02a4 */
[----:B--2---:R-:W-:Y:S04]  /*8e00*/  IMAD.IADD R166, R166, 0x1, -R3 ;  /* 0x00000001a6a67824 */ /* 0x004fe800078e0a03 */
[----:B------:R-:W-:Y:S01]  /*8e10*/  IMAD.WIDE.U32 R168, R166, UR10, R168 ;  /* 0x0000000aa6a87c25 */ /* 0x000fe2000f8e00a8 */
[----:B------:R-:W-:Y:S02]  /*8e20*/  SHF.R.S32.HI R3, RZ, 0x1f, R166 ;  /* 0x0000001fff037819 */ /* 0x000fe400000114a6 */
[----:B------:R-:W-:Y:S03]  /*8e30*/  LEA R226, P5, R168, R226, 0x1 ;  /* 0x000000e2a8e27211 */ /* 0x000fe600078a08ff */
[----:B------:R-:W-:Y:S04]  /*8e40*/  IMAD R3, R3, UR10, RZ ;  /* 0x0000000a03037c24 */ /* 0x000fe8000f8e02ff */
[----:B------:R-:W-:Y:S05]  /*8e50*/  IMAD R3, R166, UR11, R3 ;  /* 0x0000000ba6037c24 */ /* 0x000fea000f8e0203 */
[----:B------:R-:W-:Y:S04]  /*8e60*/  IADD3 R3, PT, PT, R169, R3, RZ ;  /* 0x00000003a9037210 */ /* 0x000fe80007ffe0ff */
[----:B------:R-:W-:Y:S07]  /*8e70*/  LEA.HI.X R227, R168, R227, R3, 0x1, P5 ;  /* 0x000000e3a8e37211 */ /* 0x000fee00028f0c03 */
.L_x_536:
[----:B------:R-:W-:Y:S01]  /*8e80*/  @!PT LDS RZ, [RZ] ;  /* 0x00000000fffff984 */ /* 0x000fe20000000800 */
[----:B------:R-:W-:Y:S01]  /*8e90*/  @!PT LDS RZ, [RZ] ;  /* 0x00000000fffff984 */ /* 0x000fe20000000800 */
[----:B------:R-:W-:Y:S01]  /*8ea0*/  @!PT LDS RZ, [RZ] ;  /* 0x00000000fffff984 */ /* 0x000fe20000000800 */
[----:B------:R2:W-:Y:S01]  /*8eb0*/  @!P4 LDGSTS.E.BYPASS.LTC128B.128 [R241+0x8000], desc[UR20][R226.64] ;  /* 0x08000000e2f1cfae */ /* 0x0005e2000b981a14 */
[-C--:B------:R-:W-:Y:S01]  /*8ec0*/  @!P1 MOV R168, R226.reuse ;  /* 0x000000e200a89202 */ /* 0x080fe20000000f00 */
[----:B------:R-:W-:Y:S01]  /*8ed0*/  @!P1 IMAD.MOV.U32 R169, RZ, RZ, R227 ;  /* 0x000000ffffa99224 */ /* 0x000fe200078e00e3 */
[----:B------:R-:W-:Y:S01]  /*8ee0*/  USHF.L.U32 UR22, UR23, 0x5, URZ ;  /* 0x0000000517167899 */ /* 0x000fe200080006ff */
[----:B------:R2:W-:Y:S01]  /*8ef0*/  @P4 STS.128 [R241+0x8000], RZ ;  /* 0x008000fff1004388 */ /* 0x0005e20000000c00 */
[----:B------:R-:W-:Y:S02]  /*8f00*/  IMAD.U32 R167, RZ, RZ, UR23 ;  /* 0x00000017ffa77e24 */ /* 0x000fe4000f8e00ff */
[----:B------:R-:W-:Y:S01]  /*8f10*/  IMAD.U32 R3, RZ, RZ, UR23 ;  /* 0x00000017ff037e24 */ /* 0x000fe2000f8e00ff */
[----:B------:R-:W-:Y:S01]  /*8f20*/  @!PT LDS RZ, [RZ] ;  /* 0x00000000fffff984 */ /* 0x000fe20000000800 */
[----:B------:R-:W-:Y:S01]  /*8f30*/  @!PT LDS RZ, [RZ] ;  /* 0x00000000fffff984 */ /* 0x000fe20000000800 */
[----:B------:R-:W-:Y:S01]  /*8f40*/  @!PT LDS RZ, [RZ] ;  /* 0x00000000fffff984 */ /* 0x000fe20000000800 */
[----:B------:R2:W-:Y:S02]  /*8f50*/  @!P3 LDGSTS.E.BYPASS.LTC128B.128 [R241+0xa000], desc[UR20][R226.64+0x80] ;  /* 0x0a000080e2f1bfae */ /* 0x0005e4000b981a14 */
[----:B------:R-:W-:Y:S02]  /*8f60*/  LEA R166, P5, R167, R226, 0x5 ;  /* 0x000000e2a7a67211 */ /* 0x000fe400078a28ff */
[----:B------:R2:W-:Y:S01]  /*8f70*/  @P3 STS.128 [R241+0xa000], RZ ;  /* 0x00a000fff1003388 */ /* 0x0005e20000000c00 */
[--C-:B-1----:R-:W-:Y:S02]  /*8f80*/  SHF.L.U64.HI R3, R3, 0x5, R2.reuse ;  /* 0x0000000503037819 */ /* 0x102fe40000010202 */
[----:B------:R-:W-:Y:S01]  /*8f90*/  LEA.HI.X R167, R167, R227, R2, 0x5, P5 ;  /* 0x000000e3a7a77211 */ /* 0x000fe200028f2c02 */
[----:B------:R-:W-:Y:S01]  /*8fa0*/  @!PT LDS RZ, [RZ] ;  /* 0x00000000fffff984 */ /* 0x000fe20000000800 */
[----:B------:R-:W-:Y:S01]  /*8fb0*/  @!PT LDS RZ, [RZ] ;  /* 0x00000000fffff984 */ /* 0x000fe20000000800 */
[----:B------:R-:W-:Y:S01]  /*8fc0*/  @!PT LDS RZ, [RZ] ;  /* 0x00000000fffff984 */ /* 0x000fe20000000800 */
[----:B------:R2:W-:Y:S01]  /*8fd0*/  @!P2 LDGSTS.E.BYPASS.LTC128B.128 [R241+0xc000], desc[UR20][R226.64+0x100] ;  /* 0x0c000100e2f1afae */ /* 0x0005e2000b981a14 */
[----:B------:R-:W-:Y:S03]  /*8fe0*/  IADD3 R170, P6, PT, R166, UR22, RZ ;  /* 0x00000016a6aa7c10 */ /* 0x000fe6000ffde0ff */
[----:B------:R2:W-:Y:S01]  /*8ff0*/  @P2 STS.128 [R241+0xc000], RZ ;  /* 0x00c000fff1002388 */ /* 0x0005e20000000c00 */
[----:B------:R-:W-:Y:S01]  /*9000*/  IADD3 R2, P5, PT, R170, UR22, RZ ;  /* 0x00000016aa027c10 */ /* 0x000fe2000ffbe0ff */
[C---:B------:R-:W-:Y:S02]  /*9010*/  IMAD.X R171, R3.reuse, 0x1, R167, P6 ;  /* 0x0000000103ab7824 */ /* 0x040fe400030e06a7 */
[----:B------:R-:W-:Y:S01]  /*9020*/  @!PT LDS RZ, [RZ] ;  /* 0x00000000fffff984 */ /* 0x000fe20000000800 */
[----:B------:R-:W-:Y:S01]  /*9030*/  @!PT LDS RZ, [RZ] ;  /* 0x00000000fffff984 */ /* 0x000fe20000000800 */
[----:B------:R-:W-:Y:S01]  /*9040*/  @!PT LDS RZ, [RZ] ;  /* 0x00000000fffff984 */ /* 0x000fe20000000800 */
[----:B------:R2:W-:Y:S03]  /*9050*/  @!P1 LDGSTS.E.BYPASS.LTC128B.128 [R241+0xe000], desc[UR20][R168.64+0x180] ;  /* 0x0e000180a8f19fae */ /* 0x0005e6000b981a14 */
[----:B------:R-:W-:Y:S01]  /*9060*/  IADD3.X R3, PT, PT, R3, R171, RZ, P5, !PT ;  /* 0x000000ab03037210 */ /* 0x000fe20002ffe4ff */
        /* <DEDUP_REMOVED lines=62> */
.L_x_535:
[----:B--2---:R-:W-:Y:S01]  /*9450*/  FMNMX3.FTZ R2, R0, R6, R7, !PT ;  /* 0x0000000600027276 */ /* 0x004fe20007810007 */
[----:B------:R-:W-:Y:S01]  /*9460*/  LDSM.16.MT88.4 R172, [R216+0x10000] ;  /* 0x01000000d8ac783b */ /* 0x000fe20000004200 */
[----:B------:R-:W-:Y:S01]  /*9470*/  FMNMX3.FTZ R3, R165, R4, R5, !PT ;  /* 0x00000004a5037276 */ /* 0x000fe20007810005 */
[----:B------:R-:W-:Y:S01]  /*9480*/  UIADD3 UR15, UPT, UPT, UR15, -0x1, URZ ;  /* 0xffffffff0f0f7890 */ /* 0x000fe2000fffe0ff */
[----:B------:R-:W-:Y:S01]  /*9490*/  FMNMX3.FTZ R2, R2, R10, R11, !PT ;  /* 0x0000000a02027276 */ /* 0x000fe2000781000b */
[----:B------:R-:W-:Y:S01]  /*94a0*/  UIADD3 UR17, UPT, UPT, UR17, -0x40, URZ ;  /* 0xffffffc011117890 */ /* 0x000fe2000fffe0ff */
[----:B------:R-:W-:Y:S01]  /*94b0*/  FMNMX3.FTZ R3, R3, R8, R9, !PT ;  /* 0x0000000803037276 */ /* 0x000fe20007810009 */
[----:B------:R-:W-:Y:S01]  /*94c0*/  UISETP.NE.AND UP2, UPT, UR15, -0x1, UPT ;  /* 0xffffffff0f00788c */ /* 0x000fe2000bf45270 */
[----:B------:R-:W-:Y:S01]  /*94d0*/  FMNMX3.FTZ R2, R2, R14, R15, !PT ;  /* 0x0000000e02027276 */ /* 0x000fe2000781000f */
[----:B------:R-:W-:Y:S01]  /*94e0*/  LDSM.16.MT88.4 R184, [R216+0x14800] ;  /* 0x01480000d8b8783b */ /* 0x000fe20000004200 */
[----:B------:R-:W-:Y:S02]  /*94f0*/  FMNMX3.FTZ R3, R3, R12, R13, !PT ;  /* 0x0000000c03037276 */ /* 0x000fe4000781000d */
[----:B------:R-:W-:Y:S02]  /*9500*/  FMNMX3.FTZ R2, R2, R18, R19, !PT ;  /* 0x0000001202027276 */ /* 0x000fe40007810013 */
[----:B------:R-:W-:Y:S02]  /*9510*/  FMNMX3.FTZ R3, R3, R16, R17, !PT ;  /* 0x0000001003037276 */ /* 0x000fe40007810011 */
[----:B------:R-:W-:Y:S01]  /*9520*/  FMNMX3.FTZ R2, R2, R22, R23, !PT ;  /* 0x0000001602027276 */ /* 0x000fe20007810017 */
[----:B------:R-:W-:Y:S01]  /*9530*/  LDSM.16.MT88.4 R196, [R216+0x16800] ;  /* 0x01680000d8c4783b */ /* 0x000fe20000004200 */
[----:B------:R-:W-:Y:S02]  /*9540*/  FMNMX3.FTZ R3, R3, R20, R21, !PT ;  /* 0x0000001403037276 */ /* 0x000fe40007810015 */
[----:B------:R-:W-:Y:S02]  /*9550*/  FMNMX3.FTZ R2, R2, R26, R27, !PT ;  /* 0x0000001a02027276 */ /* 0x000fe4000781001b */
[----:B------:R-:W-:Y:S02]  /*9560*/  FMNMX3.FTZ R3, R3, R24, R25, !PT ;  /* 0x0000001803037276 */ /* 0x000fe40007810019 */
[----:B------:R-:W-:Y:S02]  /*9570*/  FMNMX3.FTZ R2, R2, R30, R31, !PT ;  /* 0x0000001e02027276 */ /* 0x000fe4000781001f */
[----:B------:R-:W-:Y:S02]  /*9580*/  FMNMX3.FTZ R3, R3, R28, R29, !PT ;  /* 0x0000001c03037276 */ /* 0x000fe4000781001d */
[----:B------:R-:W-:Y:S02]  /*9590*/  FMNMX3.FTZ R167, R2, R34, R35, !PT ;  /* 0x0000002202a77276 */ /* 0x000fe40007810023 */
[----:B------:R-:W-:Y:S03]  /*95a0*/  FMNMX3.FTZ R170, R3, R32, R33, !PT ;  /* 0x0000002003aa7276 */ /* 0x000fe60007810021 */
[----:B------:R-:W-:Y:S08]  /*95b0*/  SHFL.BFLY PT, R2, R167, 0x2, 0x1f ;  /* 0x0c401f00a7027f89 */ /* 0x000ff000000e0000 */
[----:B------:R-:W1:Y:S02]  /*95c0*/  SHFL.BFLY PT, R3, R170, 0x2, 0x1f ;  /* 0x0c401f00aa037f89 */ /* 0x000e6400000e0000 */
[----:B-1----:R-:W-:Y:S02]  /*95d0*/  FMNMX.FTZ R169, R170, R3, !PT ;  /* 0x00000003aaa97209 */ /* 0x002fe40007810000 */
[----:B------:R-:W-:Y:S04]  /*95e0*/  FMNMX.FTZ R168, R167, R2, !PT ;  /* 0x00000002a7a87209 */ /* 0x000fe80007810000 */
[----:B------:R-:W1:Y:S08]  /*95f0*/  SHFL.BFLY PT, R164, R169, 0x1, 0x1f ;  /* 0x0c201f00a9a47f89 */ /* 0x000e7000000e0000 */
[----:B------:R-:W2:Y:S01]  /*9600*/  SHFL.BFLY PT, R3, R168, 0x1, 0x1f ;  /* 0x0c201f00a8037f89 */ /* 0x000ea200000e0000 */
[----:B-1----:R-:W-:Y:S02]  /*9610*/  FMNMX.FTZ R164, R169, R164, !PT ;  /* 0x000000a4a9a47209 */ /* 0x002fe40007810000 */
[----:B--2---:R-:W-:Y:S03]  /*9620*/  FMNMX.FTZ R3, R168, R3, !PT ;  /* 0x00000003a8037209 */ /* 0x004fe60007810000 */
[C---:B------:R-:W-:Y:S02]  /*9630*/  FMUL.FTZ R206, R164.reuse, UR4 ;  /* 0x00000004a4ce7c20 */ /* 0x040fe40008410000 */
[----:B------:R-:W1:Y:S01]  /*9640*/  LDSM.16.MT88.4 R168, [R220+0x10000] ;  /* 0x01000000dca8783b */ /* 0x000e620000004200 */
[C---:B------:R-:W-:Y:S01]  /*9650*/  FSETP.NEU.FTZ.AND P2, PT, R164.reuse, -INF , PT ;  /* 0xff800000a400780b */ /* 0x040fe20003f5d000 */
[----:B------:R-:W-:Y:S01]  /*9660*/  FADD.FTZ R166, -R164, R165 ;  /* 0x000000a5a4a67221 */ /* 0x000fe20000010100 */
[C---:B------:R-:W-:Y:S01]  /*9670*/  FMUL.FTZ R204, R3.reuse, UR4 ;  /* 0x0000000403cc7c20 */ /* 0x040fe20008410000 */
[C---:B------:R-:W-:Y:S01]  /*9680*/  FSETP.NEU.FTZ.AND P1, PT, R3.reuse, -INF , PT ;  /* 0xff8000000300780b */ /* 0x040fe20003f3d000 */
[----:B------:R-:W-:Y:S01]  /*9690*/  FADD.FTZ R165, -R3, R0 ;  /* 0x0000000003a57221 */ /* 0x000fe20000010100 */
[----:B------:R-:W-:Y:S01]  /*96a0*/  FSEL R206, R206, RZ, P2 ;  /* 0x000000ffcece7208 */ /* 0x000fe20001000000 */
[----:B------:R-:W-:Y:S01]  /*96b0*/  FMUL.FTZ R2, R166, UR4 ;  /* 0x00000004a6027c20 */ /* 0x000fe20008410000 */
[----:B------:R-:W-:Y:S01]  /*96c0*/  FSEL R204, R204, RZ, P1 ;  /* 0x000000ffcccc7208 */ /* 0x000fe20000800000 */
[----:B------:R-:W-:Y:S01]  /*96d0*/  FMUL.FTZ R0, R165, UR4 ;  /* 0x00000004a5007c20 */ /* 0x000fe20008410000 */
[----:B------:R-:W-:Y:S01]  /*96e0*/  MOV R165, R164 ;  /* 0x000000a400a57202 */ /* 0x000fe20000000f00 */
[--C-:B------:R-:W-:Y:S01]  /*96f0*/  FFMA.FTZ R167, R4, UR4, -R206.reuse ;  /* 0x0000000404a77c23 */ /* 0x100fe200080108ce */
[----:B------:R-:W-:Y:S01]  /*9700*/  FFMA.FTZ R200, R5, UR4, -R206 ;  /* 0x0000000405c87c23 */ /* 0x000fe200080108ce */
[--C-:B------:R-:W-:Y:S01]  /*9710*/  FFMA.FTZ R205, R6, UR4, -R204.reuse ;  /* 0x0000000406cd7c23 */ /* 0x100fe200080108cc */
[----:B------:R-:W-:Y:S01]  /*9720*/  FFMA.FTZ R6, R7, UR4, -R204 ;  /* 0x0000000407067c23 */ /* 0x000fe200080108cc */
[--C-:B------:R-:W-:Y:S01]  /*9730*/  FFMA.FTZ R166, R8, UR4, -R206.reuse ;  /* 0x0000000408a67c23 */ /* 0x100fe200080108ce */
[----:B------:R-:W-:Y:S01]  /*9740*/  FFMA.FTZ R201, R9, UR4, -R206 ;  /* 0x0000000409c97c23 */ /* 0x000fe200080108ce */
[--C-:B------:R-:W-:Y:S01]  /*9750*/  FFMA.FTZ R203, R10, UR4, -R204.reuse ;  /* 0x000000040acb7c23 */ /* 0x100fe200080108cc */
[----:B------:R-:W-:Y:S01]  /*9760*/  FFMA.FTZ R202, R11, UR4, -R204 ;  /* 0x000000040bca7c23 */ /* 0x000fe200080108cc */
[----:B------:R-:W2:Y:S01]  /*9770*/  MUFU.EX2 R2, R2 ;  /* 0x0000000200027308 */ /* 0x000ea20000000800 */
[----:B------:R-:W-:Y:S01]  /*9780*/  IADD3 R7, PT, PT, R220, 0x10040, RZ ;  /* 0x00010040dc077810 */ /* 0x000fe20007ffe0ff */
[--C-:B------:R-:W-:Y:S01]  /*9790*/  FFMA.FTZ R207, R12, UR4, -R206.reuse ;  /* 0x000000040ccf7c23 */ /* 0x100fe200080108ce */
[----:B------:R-:W-:Y:S07]  /*97a0*/  @P0 IADD3 R7, PT, PT, R228, -0x40, RZ ;  /* 0xffffffc0e4070810 */ /* 0x000fee0007ffe0ff */
[----:B------:R-:W3:Y:S01]  /*97b0*/  MUFU.EX2 R0, R0 ;  /* 0x0000000000007308 */ /* 0x000ee20000000800 */
[----:B------:R-:W-:Y:S01]  /*97c0*/  FFMA.FTZ R208, R13, UR4, -R206 ;  /* 0x000000040dd07c23 */ /* 0x000fe200080108ce */
[--C-:B------:R-:W-:Y:S01]  /*97d0*/  FFMA.FTZ R210, R14, UR4, -R204.reuse ;  /* 0x000000040ed27c23 */ /* 0x100fe200080108cc */
[----:B------:R-:W-:Y:S07]  /*97e0*/  IADD3 R222, PT, PT, R222, R7, RZ ;  /* 0x00000007dede7210 */ /* 0x000fee0007ffe0ff */
[----:B------:R-:W-:Y:S01]  /*97f0*/  MUFU.EX2 R167, R167 ;  /* 0x000000a700a77308 */ /* 0x000fe20000000800 */
[----:B------:R-:W4:Y:S01]  /*9800*/  LDSM.16.MT88.4 R176, [R7] ;  /* 0x0000000007b0783b */ /* 0x000f220000004200 */
[----:B------:R-:W-:Y:S01]  /*9810*/  FFMA.FTZ R209, R15, UR4, -R204 ;  /* 0x000000040fd17c23 */ /* 0x000fe200080108cc */
[--C-:B------:R-:W-:Y:S07]  /*9820*/  FFMA.FTZ R211, R16, UR4, -R206.reuse ;  /* 0x0000000410d37c23 */ /* 0x100fee00080108ce */
[----:B------:R-:W5:Y:S01]  /*9830*/  MUFU.EX2 R200, R200 ;  /* 0x000000c800c87308 */ /* 0x000f620000000800 */
[----:B------:R-:W-:Y:S01]  /*9840*/  FFMA.FTZ R212, R17, UR4, -R206 ;  /* 0x0000000411d47c23 */ /* 0x000fe200080108ce */
[C---:B--2---:R-:W-:Y:S01]  /*9850*/  FMUL.FTZ R8, R2.reuse, R160 ;  /* 0x000000a002087220 */ /* 0x044fe20000410000 */
[C---:B------:R-:W-:Y:S07]  /*9860*/  FMUL.FTZ R9, R2.reuse, R161 ;  /* 0x000000a102097220 */ /* 0x040fee0000410000 */
[----:B------:R-:W-:Y:S01]  /*9870*/  MUFU.EX2 R205, R205 ;  /* 0x000000cd00cd7308 */ /* 0x000fe20000000800 */
[----:B------:R-:W-:Y:S01]  /*9880*/  FMUL.FTZ R36, R2, R36 ;  /* 0x0000002402247220 */ /* 0x000fe20000410000 */
[C---:B---3--:R-:W-:Y:S01]  /*9890*/  FMUL.FTZ R10, R0.reuse, R162 ;  /* 0x000000a2000a7220 */ /* 0x048fe20000410000 */
[----:B------:R-:W-:Y:S07]  /*98a0*/  FMUL.FTZ R11, R0, R163 ;  /* 0x000000a3000b7220 */ /* 0x000fee0000410000 */
[----:B------:R-:W2:Y:S01]  /*98b0*/  MUFU.EX2 R6, R6 ;  /* 0x0000000600067308 */ /* 0x000ea20000000800 */
[----:B------:R-:W-:Y:S01]  /*98c0*/  FMUL.FTZ R37, R2, R37 ;  /* 0x0000002502257220 */ /* 0x000fe20000410000 */
[C---:B------:R-:W-:Y:S01]  /*98d0*/  FMUL.FTZ R38, R0.reuse, R38 ;  /* 0x0000002600267220 */ /* 0x040fe20000410000 */
[----:B------:R-:W-:Y:S07]  /*98e0*/  FMUL.FTZ R39, R0, R39 ;  /* 0x0000002700277220 */ /* 0x000fee0000410000 */
[----:B------:R-:W-:Y:S01]  /*98f0*/  MUFU.EX2 R166, R166 ;  /* 0x000000a600a67308 */ /* 0x000fe20000000800 */
[----:B------:R-:W-:Y:S01]  /*9900*/  FMUL.FTZ R40, R2, R40 ;  /* 0x0000002802287220 */ /* 0x000fe20000410000 */
[----:B-----5:R-:W-:Y:S01]  /*9910*/  F2FP.F16.F32.PACK_AB R160, R200, R167 ;  /* 0x000000a7c8a0723e */ /* 0x020fe200000000ff */
[----:B------:R-:W-:Y:S07]  /*9920*/  FMUL.FTZ R41, R2, R41 ;  /* 0x0000002902297220 */ /* 0x000fee0000410000 */
[----:B------:R-:W3:Y:S01]  /*9930*/  MUFU.EX2 R201, R201 ;  /* 0x000000c900c97308 */ /* 0x000ee20000000800 */
[C---:B------:R-:W-:Y:S01]  /*9940*/  FMUL.FTZ R42, R0.reuse, R42 ;  /* 0x0000002a002a7220 */ /* 0x040fe20000410000 */
[----:B------:R-:W-:Y:S01]  /*9950*/  FMUL.FTZ R43, R0, R43 ;  /* 0x0000002b002b7220 */ /* 0x000fe20000410000 */
[C---:B------:R-:W-:Y:S07]  /*9960*/  FMUL.FTZ R44, R2.reuse, R44 ;  /* 0x0000002c022c7220 */ /* 0x040fee0000410000 */
[----:B------:R-:W-:Y:S01]  /*9970*/  MUFU.EX2 R203, R203 ;  /* 0x000000cb00cb7308 */ /* 0x000fe20000000800 */
[----:B------:R-:W-:Y:S01]  /*9980*/  FMUL.FTZ R45, R2, R45 ;  /* 0x0000002d022d7220 */ /* 0x000fe20000410000 */
[----:B--2---:R-:W-:Y:S01]  /*9990*/  F2FP.F16.F32.PACK_AB R161, R6, R205 ;  /* 0x000000cd06a1723e */ /* 0x004fe200000000ff */
[C---:B------:R-:W-:Y:S07]  /*99a0*/  FMUL.FTZ R46, R0.reuse, R46 ;  /* 0x0000002e002e7220 */ /* 0x040fee0000410000 */
[----:B------:R-:W2:Y:S01]  /*99b0*/  MUFU.EX2 R202, R202 ;  /* 0x000000ca00ca7308 */ /* 0x000ea20000000800 */
[----:B------:R-:W-:Y:S01]  /*99c0*/  FMUL.FTZ R47, R0, R47 ;  /* 0x0000002f002f7220 */ /* 0x000fe20000410000 */
[----:B------:R-:W-:Y:S01]  /*99d0*/  LDSM.16.MT88.4 R180, [R222+0x800] ;  /* 0x00080000deb4783b */ /* 0x000fe20000004200 */
[C---:B------:R-:W-:Y:S01]  /*99e0*/  FMUL.FTZ R12, R2.reuse, R156 ;  /* 0x0000009c020c7220 */ /* 0x040fe20000410000 */
[----:B------:R-:W-:Y:S01]  /*99f0*/  FMUL.FTZ R13, R2, R157 ;  /* 0x0000009d020d7220 */ /* 0x000fe20000410000 */
[C---:B------:R-:W-:Y:S01]  /*9a00*/  FMUL.FTZ R14, R0.reuse, R158 ;  /* 0x0000009e000e7220 */ /* 0x040fe20000410000 */
[----:B---3--:R-:W-:Y:S01]  /*9a10*/  F2FP.F16.F32.PACK_AB R162, R201, R166 ;  /* 0x000000a6c9a2723e */ /* 0x008fe200000000ff */
[----:B------:R-:W-:Y:S01]  /*9a20*/  FMUL.FTZ R15, R0, R159 ;  /* 0x0000009f000f7220 */ /* 0x000fe20000410000 */
[C---:B------:R-:W-:Y:S01]  /*9a30*/  FMUL.FTZ R48, R2.reuse, R48 ;  /* 0x0000003002307220 */ /* 0x040fe20000410000 */
[----:B------:R-:W-:Y:S01]  /*9a40*/  FMUL.FTZ R49, R2, R49 ;  /* 0x0000003102317220 */ /* 0x000fe20000410000 */
[----:B------:R-:W-:Y:S01]  /*9a50*/  LDSM.16.MT88.4 R156, [R7+0x800] ;  /* 0x00080000079c783b */ /* 0x000fe20000004200 */
[C---:B------:R-:W-:Y:S01]  /*9a60*/  FMUL.FTZ R50, R0.reuse, R50 ;  /* 0x0000003200327220 */ /* 0x040fe20000410000 */
[----:B------:R-:W-:Y:S01]  /*9a70*/  FMUL.FTZ R51, R0, R51 ;  /* 0x0000003300337220 */ /* 0x000fe20000410000 */
[----:B------:R-:W-:Y:S01]  /*9a80*/  FMUL.FTZ R52, R2, R52 ;  /* 0x0000003402347220 */ /* 0x000fe20000410000 */
[----:B--2---:R-:W-:Y:S01]  /*9a90*/  F2FP.F16.F32.PACK_AB R163, R202, R203 ;  /* 0x000000cbcaa3723e */ /* 0x004fe200000000ff */
[----:B------:R-:W-:Y:S01]  /*9aa0*/  FMUL.FTZ R53, R2, R53 ;  /* 0x0000003502357220 */ /* 0x000fe20000410000 */
[C---:B------:R-:W-:Y:S01]  /*9ab0*/  FMUL.FTZ R54, R0.reuse, R54 ;  /* 0x0000003600367220 */ /* 0x040fe20000410000 */
[----:B------:R-:W-:Y:S01]  /*9ac0*/  FMUL.FTZ R55, R0, R55 ;  /* 0x0000003700377220 */ /* 0x000fe20000410000 */
[----:B------:R-:W-:Y:S01]  /*9ad0*/  LDSM.16.MT88.4 R188, [R7+0x4800] ;  /* 0x0048000007bc783b */ /* 0x000fe20000004200 */
[C---:B------:R-:W-:Y:S01]  /*9ae0*/  FMUL.FTZ R56, R2.reuse, R56 ;  /* 0x0000003802387220 */ /* 0x040fe20000410000 */
[----:B------:R-:W-:Y:S01]  /*9af0*/  FMUL.FTZ R57, R2, R57 ;  /* 0x0000003902397220 */ /* 0x000fe20000410000 */
[C---:B-1----:R-:W-:Y:S01]  /*9b00*/  HMMA.16816.F32 R8, R160.reuse, R168, R8 ;  /* 0x000000a8a008723c */ /* 0x042fe20000001808 */
[----:B------:R-:W-:Y:S04]  /*9b10*/  MUFU.EX2 R207, R207 ;  /* 0x000000cf00cf7308 */ /* 0x000fe80000000800 */
[----:B------:R-:W-:Y:S01]  /*9b20*/  LDSM.16.MT88.4 R192, [R222+0x4800] ;  /* 0x00480000dec0783b */ /* 0x000fe20000004200 */
[C---:B------:R-:W-:Y:S01]  /*9b30*/  FMUL.FTZ R58, R0.reuse, R58 ;  /* 0x0000003a003a7220 */ /* 0x040fe20000410000 */
[----:B------:R-:W-:Y:S01]  /*9b40*/  FMUL.FTZ R59, R0, R59 ;  /* 0x0000003b003b7220 */ /* 0x000fe20000410000 */
[C---:B------:R-:W-:Y:S03]  /*9b50*/  HMMA.16816.F32 R36, R160.reuse, R170, R36 ;  /* 0x000000aaa024723c */ /* 0x040fe60000001824 */
[----:B------:R-:W1:Y:S01]  /*9b60*/  MUFU.EX2 R208, R208 ;  /* 0x000000d000d07308 */ /* 0x000e620000000800 */
[C---:B------:R-:W-:Y:S01]  /*9b70*/  FMUL.FTZ R60, R2.reuse, R60 ;  /* 0x0000003c023c7220 */ /* 0x040fe20000410000 */
[----:B------:R-:W-:Y:S01]  /*9b80*/  FMUL.FTZ R61, R2, R61 ;  /* 0x0000003d023d7220 */ /* 0x000fe20000410000 */
[----:B------:R-:W2:Y:S01]  /*9b90*/  LDSM.16.MT88.4 R168, [R222] ;  /* 0x00000000dea8783b */ /* 0x000ea20000004200 */
[C---:B------:R-:W-:Y:S01]  /*9ba0*/  FMUL.FTZ R62, R0.reuse, R62 ;  /* 0x0000003e003e7220 */ /* 0x040fe20000410000 */
[----:B------:R-:W-:Y:S01]  /*9bb0*/  FMUL.FTZ R63, R0, R63 ;  /* 0x0000003f003f7220 */ /* 0x000fe20000410000 */
[C---:B------:R-:W-:Y:S04]  /*9bc0*/  HMMA.16816.F32 R40, R160.reuse, R172, R40 ;  /* 0x000000aca028723c */ /* 0x040fe80000001828 */
[----:B------:R-:W-:Y:S01]  /*9bd0*/  MUFU.EX2 R210, R210 ;  /* 0x000000d200d27308 */ /* 0x000fe20000000800 */
[C---:B------:R-:W-:Y:S01]  /*9be0*/  FMUL.FTZ R64, R2.reuse, R64 ;  /* 0x0000004002407220 */ /* 0x040fe20000410000 */
[----:B------:R-:W-:Y:S01]  /*9bf0*/  FMUL.FTZ R65, R2, R65 ;  /* 0x0000004102417220 */ /* 0x000fe20000410000 */
[C---:B------:R-:W-:Y:S01]  /*9c00*/  FMUL.FTZ R66, R0.reuse, R66 ;  /* 0x0000004200427220 */ /* 0x040fe20000410000 */
[----:B------:R-:W-:Y:S01]  /*9c10*/  FMUL.FTZ R67, R0, R67 ;  /* 0x0000004300437220 */ /* 0x000fe20000410000 */
[C---:B------:R-:W-:Y:S01]  /*9c20*/  FMUL.FTZ R68, R2.reuse, R68 ;  /* 0x0000004402447220 */ /* 0x040fe20000410000 */
[C---:B------:R-:W-:Y:S01]  /*9c30*/  HMMA.16816.F32 R44, R160.reuse, R174, R44 ;  /* 0x000000aea02c723c */ /* 0x040fe2000000182c */
[----:B------:R-:W3:Y:S03]  /*9c40*/  LDSM.16.MT88.4 R172, [R220+0x12000] ;  /* 0x01200000dcac783b */ /* 0x000ee60000004200 */
[----:B------:R-:W5:Y:S01]  /*9c50*/  MUFU.EX2 R209, R209 ;  /* 0x000000d100d17308 */ /* 0x000f620000000800 */
[----:B------:R-:W-:Y:S01]  /*9c60*/  FMUL.FTZ R69, R2, R69 ;  /* 0x0000004502457220 */ /* 0x000fe20000410000 */
[C---:B------:R-:W-:Y:S01]  /*9c70*/  FMUL.FTZ R70, R0.reuse, R70 ;  /* 0x0000004600467220 */ /* 0x040fe20000410000 */
[----:B------:R-:W-:Y:S01]  /*9c80*/  FMUL.FTZ R71, R0, R71 ;  /* 0x0000004700477220 */ /* 0x000fe20000410000 */
[C---:B------:R-:W-:Y:S01]  /*9c90*/  FMUL.FTZ R72, R2.reuse, R72 ;  /* 0x0000004802487220 */ /* 0x040fe20000410000 */
[----:B------:R-:W-:Y:S01]  /*9ca0*/  FMUL.FTZ R73, R2, R73 ;  /* 0x0000004902497220 */ /* 0x000fe20000410000 */
[C---:B----4-:R-:W-:Y:S04]  /*9cb0*/  HMMA.16816.F32 R48, R160.reuse, R176, R48 ;  /* 0x000000b0a030723c */ /* 0x050fe80000001830 */
[----:B------:R-:W-:Y:S01]  /*9cc0*/  MUFU.EX2 R211, R211 ;  /* 0x000000d300d37308 */ /* 0x000fe20000000800 */
[C---:B------:R-:W-:Y:S01]  /*9cd0*/  FMUL.FTZ R74, R0.reuse, R74 ;  /* 0x0000004a004a7220 */ /* 0x040fe20000410000 */
[----:B------:R-:W-:Y:S01]  /*9ce0*/  FMUL.FTZ R75, R0, R75 ;  /* 0x0000004b004b7220 */ /* 0x000fe20000410000 */
[C---:B------:R-:W-:Y:S01]  /*9cf0*/  FMUL.FTZ R76, R2.reuse, R76 ;  /* 0x0000004c024c7220 */ /* 0x040fe20000410000 */
[----:B------:R-:W-:Y:S01]  /*9d00*/  FMUL.FTZ R77, R2, R77 ;  /* 0x0000004d024d7220 */ /* 0x000fe20000410000 */
[C---:B------:R-:W-:Y:S01]  /*9d10*/  FMUL.FTZ R78, R0.reuse, R78 ;  /* 0x0000004e004e7220 */ /* 0x040fe20000410000 */
[C---:B------:R-:W-:Y:S01]  /*9d20*/  HMMA.16816.F32 R52, R160.reuse, R178, R52 ;  /* 0x000000b2a034723c */ /* 0x040fe20000001834 */
[----:B------:R-:W4:Y:S03]  /*9d30*/  LDSM.16.MT88.4 R176, [R216+0x12000] ;  /* 0x01200000d8b0783b */ /* 0x000f260000004200 */
[----:B------:R-:W5:Y:S01]  /*9d40*/  MUFU.EX2 R212, R212 ;  /* 0x000000d400d47308 */ /* 0x000f620000000800 */
[----:B------:R-:W-:Y:S01]  /*9d50*/  FMUL.FTZ R79, R0, R79 ;  /* 0x0000004f004f7220 */ /* 0x000fe20000410000 */
[C---:B------:R-:W-:Y:S01]  /*9d60*/  FMUL.FTZ R80, R2.reuse, R80 ;  /* 0x0000005002507220 */ /* 0x040fe20000410000 */
        /* <DEDUP_REMOVED lines=8> */
[C---:B--2---:R-:W-:Y:S03]  /*9df0*/  HMMA.16816.F32 R56, R160.reuse, R168, R56 ;  /* 0x000000a8a038723c */ /* 0x044fe60000001838 */
[----:B------:R-:W-:Y:S01]  /*9e00*/  FMUL.FTZ R89, R2, R89 ;  /* 0x0000005902597220 */ /* 0x000fe20000410000 */
[C---:B------:R-:W-:Y:S01]  /*9e10*/  FMUL.FTZ R90, R0.reuse, R90 ;  /* 0x0000005a005a7220 */ /* 0x040fe20000410000 */
[----:B------:R-:W-:Y:S01]  /*9e20*/  FMUL.FTZ R91, R0, R91 ;  /* 0x0000005b005b7220 */ /* 0x000fe20000410000 */
[C---:B------:R-:W-:Y:S01]  /*9e30*/  FMUL.FTZ R92, R2.reuse, R92 ;  /* 0x0000005c025c7220 */ /* 0x040fe20000410000 */
[----:B------:R-:W-:Y:S01]  /*9e40*/  FMUL.FTZ R93, R2, R93 ;  /* 0x0000005d025d7220 */ /* 0x000fe20000410000 */
[C---:B------:R-:W-:Y:S01]  /*9e50*/  HMMA.16816.F32 R60, R160.reuse, R170, R60 ;  /* 0x000000aaa03c723c */ /* 0x040fe2000000183c */
[----:B------:R-:W2:Y:S02]  /*9e60*/  LDSM.16.MT88.4 R168, [R7+0x2000] ;  /* 0x0020000007a8783b */ /* 0x000ea40000004200 */
[C---:B------:R-:W-:Y:S01]  /*9e70*/  FMUL.FTZ R94, R0.reuse, R94 ;  /* 0x0000005e005e7220 */ /* 0x040fe20000410000 */
[----:B------:R-:W-:Y:S01]  /*9e80*/  FMUL.FTZ R95, R0, R95 ;  /* 0x0000005f005f7220 */ /* 0x000fe20000410000 */
[C---:B------:R-:W-:Y:S01]  /*9e90*/  FMUL.FTZ R96, R2.reuse, R96 ;  /* 0x0000006002607220 */ /* 0x040fe20000410000 */
[----:B------:R-:W-:Y:S01]  /*9ea0*/  FMUL.FTZ R97, R2, R97 ;  /* 0x0000006102617220 */ /* 0x000fe20000410000 */
[C---:B------:R-:W-:Y:S01]  /*9eb0*/  FMUL.FTZ R98, R0.reuse, R98 ;  /* 0x0000006200627220 */ /* 0x040fe20000410000 */
[C---:B---3--:R-:W-:Y:S03]  /*9ec0*/  HMMA.16816.F32 R64, R160.reuse, R172, R64 ;  /* 0x000000aca040723c */ /* 0x048fe60000001840 */
[----:B------:R-:W-:Y:S01]  /*9ed0*/  FMUL.FTZ R99, R0, R99 ;  /* 0x0000006300637220 */ /* 0x000fe20000410000 */
[C---:B------:R-:W-:Y:S01]  /*9ee0*/  FMUL.FTZ R100, R2.reuse, R100 ;  /* 0x0000006402647220 */ /* 0x040fe20000410000 */
[----:B------:R-:W-:Y:S01]  /*9ef0*/  FMUL.FTZ R101, R2, R101 ;  /* 0x0000006502657220 */ /* 0x000fe20000410000 */
[C---:B------:R-:W-:Y:S01]  /*9f00*/  FMUL.FTZ R102, R0.reuse, R102 ;  /* 0x0000006600667220 */ /* 0x040fe20000410000 */
[----:B------:R-:W-:Y:S01]  /*9f10*/  FMUL.FTZ R103, R0, R103 ;  /* 0x0000006700677220 */ /* 0x000fe20000410000 */
[C---:B------:R-:W-:Y:S01]  /*9f20*/  HMMA.16816.F32 R68, R160.reuse, R174, R68 ;  /* 0x000000aea044723c */ /* 0x040fe20000001844 */
[----:B------:R-:W3:Y:S02]  /*9f30*/  LDSM.16.MT88.4 R172, [R222+0x2000] ;  /* 0x00200000deac783b */ /* 0x000ee40000004200 */
[C---:B------:R-:W-:Y:S01]  /*9f40*/  FMUL.FTZ R104, R2.reuse, R104 ;  /* 0x0000006802687220 */ /* 0x040fe20000410000 */
[----:B------:R-:W-:Y:S01]  /*9f50*/  FMUL.FTZ R105, R2, R105 ;  /* 0x0000006902697220 */ /* 0x000fe20000410000 */
[C---:B------:R-:W-:Y:S01]  /*9f60*/  FMUL.FTZ R106, R0.reuse, R106 ;  /* 0x0000006a006a7220 */ /* 0x040fe20000410000 */
[----:B------:R-:W-:Y:S01]  /*9f70*/  FMUL.FTZ R107, R0, R107 ;  /* 0x0000006b006b7220 */ /* 0x000fe20000410000 */
[C---:B------:R-:W-:Y:S01]  /*9f80*/  FMUL.FTZ R108, R2.reuse, R108 ;  /* 0x0000006c026c7220 */ /* 0x040fe20000410000 */
[C---:B----4-:R-:W-:Y:S03]  /*9f90*/  HMMA.16816.F32 R72, R160.reuse, R176, R72 ;  /* 0x000000b0a048723c */ /* 0x050fe60000001848 */
[----:B------:R-:W-:Y:S01]  /*9fa0*/  FMUL.FTZ R109, R2, R109 ;  /* 0x0000006d026d7220 */ /* 0x000fe20000410000 */
[C---:B------:R-:W-:Y:S01]  /*9fb0*/  FMUL.FTZ R110, R0.reuse, R110 ;  /* 0x0000006e006e7220 */ /* 0x040fe20000410000 */
[----:B------:R-:W-:Y:S01]  /*9fc0*/  FMUL.FTZ R111, R0, R111 ;  /* 0x0000006f006f7220 */ /* 0x000fe20000410000 */
[C---:B------:R-:W-:Y:S01]  /*9fd0*/  FMUL.FTZ R112, R2.reuse, R112 ;  /* 0x0000007002707220 */ /* 0x040fe20000410000 */
[----:B------:R-:W-:Y:S01]  /*9fe0*/  FMUL.FTZ R113, R2, R113 ;  /* 0x0000007102717220 */ /* 0x000fe20000410000 */
[C---:B------:R-:W-:Y:S01]  /*9ff0*/  HMMA.16816.F32 R76, R160.reuse, R178, R76 ;  /* 0x000000b2a04c723c */ /* 0x040fe2000000184c */
[----:B------:R-:W4:Y:S02]  /*a000*/  LDSM.16.MT88.4 R176, [R220+0x14000] ;  /* 0x01400000dcb0783b */ /* 0x000f240000004200 */
[C---:B------:R-:W-:Y:S01]  /*a010*/  FMUL.FTZ R114, R0.reuse, R114 ;  /* 0x0000007200727220 */ /* 0x040fe20000410000 */
[----:B------:R-:W-:Y:S01]  /*a020*/  FMUL.FTZ R115, R0, R115 ;  /* 0x0000007300737220 */ /* 0x000fe20000410000 */
[C---:B------:R-:W-:Y:S01]  /*a030*/  FMUL.FTZ R116, R2.reuse, R116 ;  /* 0x0000007402747220 */ /* 0x040fe20000410000 */
[----:B------:R-:W-:Y:S01]  /*a040*/  FMUL.FTZ R117, R2, R117 ;  /* 0x0000007502757220 */ /* 0x000fe20000410000 */
[C---:B------:R-:W-:Y:S01]  /*a050*/  FMUL.FTZ R118, R0.reuse, R118 ;  /* 0x0000007600767220 */ /* 0x040fe20000410000 */
[----:B------:R-:W-:Y:S01]  /*a060*/  FMUL.FTZ R119, R0, R119 ;  /* 0x0000007700777220 */ /* 0x000fe20000410000 */
[C---:B--2---:R-:W-:Y:S03]  /*a070*/  HMMA.16816.F32 R80, R160.reuse, R168, R80 ;  /* 0x000000a8a050723c */ /* 0x044fe60000001850 */
[C---:B------:R-:W-:Y:S01]  /*a080*/  FMUL.FTZ R120, R2.reuse, R120 ;  /* 0x0000007802787220 */ /* 0x040fe20000410000 */
[----:B------:R-:W-:Y:S01]  /*a090*/  FMUL.FTZ R121, R2, R121 ;  /* 0x0000007902797220 */ /* 0x000fe20000410000 */
[C---:B------:R-:W-:Y:S01]  /*a0a0*/  FMUL.FTZ R122, R0.reuse, R122 ;  /* 0x0000007a007a7220 */ /* 0x040fe20000410000 */
[----:B------:R-:W-:Y:S01]  /*a0b0*/  FMUL.FTZ R123, R0, R123 ;  /* 0x0000007b007b7220 */ /* 0x000fe20000410000 */
[C---:B------:R-:W-:Y:S01]  /*a0c0*/  FMUL.FTZ R124, R2.reuse, R124 ;  /* 0x0000007c027c7220 */ /* 0x040fe20000410000 */
[C---:B------:R-:W-:Y:S01]  /*a0d0*/  HMMA.16816.F32 R84, R160.reuse, R170, R84 ;  /* 0x000000aaa054723c */ /* 0x040fe20000001854 */
[----:B------:R-:W2:Y:S02]  /*a0e0*/  LDSM.16.MT88.4 R168, [R216+0x14000] ;  /* 0x01400000d8a8783b */ /* 0x000ea40000004200 */
[----:B------:R-:W-:Y:S01]  /*a0f0*/  FMUL.FTZ R125, R2, R125 ;  /* 0x0000007d027d7220 */ /* 0x000fe20000410000 */
[C---:B------:R-:W-:Y:S01]  /*a100*/  FMUL.FTZ R126, R0.reuse, R126 ;  /* 0x0000007e007e7220 */ /* 0x040fe20000410000 */
[----:B------:R-:W-:Y:S01]  /*a110*/  FMUL.FTZ R127, R0, R127 ;  /* 0x0000007f007f7220 */ /* 0x000fe20000410000 */
[C---:B------:R-:W-:Y:S01]  /*a120*/  FMUL.FTZ R128, R2.reuse, R128 ;  /* 0x0000008002807220 */ /* 0x040fe20000410000 */
[----:B------:R-:W-:Y:S01]  /*a130*/  FMUL.FTZ R129, R2, R129 ;  /* 0x0000008102817220 */ /* 0x000fe20000410000 */
[C---:B---3--:R-:W-:Y:S03]  /*a140*/  HMMA.16816.F32 R88, R160.reuse, R172, R88 ;  /* 0x000000aca058723c */ /* 0x048fe60000001858 */
[C---:B------:R-:W-:Y:S01]  /*a150*/  FMUL.FTZ R130, R0.reuse, R130 ;  /* 0x0000008200827220 */ /* 0x040fe20000410000 */
[----:B------:R-:W-:Y:S01]  /*a160*/  FMUL.FTZ R131, R0, R131 ;  /* 0x0000008300837220 */ /* 0x000fe20000410000 */
[C---:B------:R-:W-:Y:S01]  /*a170*/  FMUL.FTZ R132, R2.reuse, R132 ;  /* 0x0000008402847220 */ /* 0x040fe20000410000 */
[----:B------:R-:W-:Y:S01]  /*a180*/  FMUL.FTZ R133, R2, R133 ;  /* 0x0000008502857220 */ /* 0x000fe20000410000 */
[C---:B------:R-:W-:Y:S01]  /*a190*/  FMUL.FTZ R134, R0.reuse, R134 ;  /* 0x0000008600867220 */ /* 0x040fe20000410000 */
[C---:B------:R-:W-:Y:S01]  /*a1a0*/  HMMA.16816.F32 R92, R160.reuse, R174, R92 ;  /* 0x000000aea05c723c */ /* 0x040fe2000000185c */
[----:B------:R-:W3:Y:S02]  /*a1b0*/  LDSM.16.MT88.4 R172, [R7+0x4000] ;  /* 0x0040000007ac783b */ /* 0x000ee40000004200 */
[----:B------:R-:W-:Y:S01]  /*a1c0*/  FMUL.FTZ R135, R0, R135 ;  /* 0x0000008700877220 */ /* 0x000fe20000410000 */
[C---:B------:R-:W-:Y:S01]  /*a1d0*/  FMUL.FTZ R136, R2.reuse, R136 ;  /* 0x0000008802887220 */ /* 0x040fe20000410000 */
[----:B------:R-:W-:Y:S01]  /*a1e0*/  FMUL.FTZ R137, R2, R137 ;  /* 0x0000008902897220 */ /* 0x000fe20000410000 */
[C---:B------:R-:W-:Y:S01]  /*a1f0*/  FMUL.FTZ R138, R0.reuse, R138 ;  /* 0x0000008a008a7220 */ /* 0x040fe20000410000 */
[----:B------:R-:W-:Y:S01]  /*a200*/  FMUL.FTZ R139, R0, R139 ;  /* 0x0000008b008b7220 */ /* 0x000fe20000410000 */
[C---:B----4-:R-:W-:Y:S03]  /*a210*/  HMMA.16816.F32 R96, R160.reuse, R176, R96 ;  /* 0x000000b0a060723c */ /* 0x050fe60000001860 */
[C---:B------:R-:W-:Y:S01]  /*a220*/  FMUL.FTZ R140, R2.reuse, R140 ;  /* 0x0000008c028c7220 */ /* 0x040fe20000410000 */
[----:B------:R-:W-:Y:S01]  /*a230*/  FMUL.FTZ R141, R2, R141 ;  /* 0x0000008d028d7220 */ /* 0x000fe20000410000 */
[C---:B------:R-:W-:Y:S01]  /*a240*/  FMUL.FTZ R142, R0.reuse, R142 ;  /* 0x0000008e008e7220 */ /* 0x040fe20000410000 */
[----:B------:R-:W-:Y:S01]  /*a250*/  FMUL.FTZ R143, R0, R143 ;  /* 0x0000008f008f7220 */ /* 0x000fe20000410000 */
[C---:B------:R-:W-:Y:S01]  /*a260*/  FMUL.FTZ R144, R2.reuse, R144 ;  /* 0x0000009002907220 */ /* 0x040fe20000410000 */
[C---:B------:R-:W-:Y:S01]  /*a270*/  HMMA.16816.F32 R100, R160.reuse, R178, R100 ;  /* 0x000000b2a064723c */ /* 0x040fe20000001864 */
[----:B------:R-:W4:Y:S02]  /*a280*/  LDSM.16.MT88.4 R176, [R222+0x4000] ;  /* 0x00400000deb0783b */ /* 0x000f240000004200 */
        /* <DEDUP_REMOVED lines=8> */
[--C-:B------:R-:W-:Y:S01]  /*a310*/  FFMA.FTZ R213, R18, UR4, -R204.reuse ;  /* 0x0000000412d57c23 */ /* 0x100fe200080108cc */
[----:B------:R-:W-:Y:S01]  /*a320*/  FFMA.FTZ R214, R19, UR4, -R204 ;  /* 0x0000000413d67c23 */ /* 0x000fe200080108cc */
[----:B------:R-:W-:Y:S01]  /*a330*/  FMUL.FTZ R16, R2, R152 ;  /* 0x0000009802107220 */ /* 0x000fe20000410000 */
[----:B-1----:R-:W-:Y:S01]  /*a340*/  F2FP.F16.F32.PACK_AB R152, R208, R207 ;  /* 0x000000cfd098723e */ /* 0x002fe200000000ff */
[C---:B------:R-:W-:Y:S01]  /*a350*/  HMMA.16816.F32 R108, R160.reuse, R170, R108 ;  /* 0x000000aaa06c723c */ /* 0x040fe2000000186c */
[----:B------:R-:W1:Y:S01]  /*a360*/  LDSM.16.MT88.4 R168, [R220+0x16000] ;  /* 0x01600000dca8783b */ /* 0x000e620000004200 */
[----:B------:R-:W-:Y:S01]  /*a370*/  MUFU.EX2 R213, R213 ;  /* 0x000000d500d57308 */ /* 0x000fe20000000800 */
[----:B------:R-:W-:Y:S01]  /*a380*/  FMUL.FTZ R17, R2, R153 ;  /* 0x0000009902117220 */ /* 0x000fe20000410000 */
[----:B-----5:R-:W-:Y:S01]  /*a390*/  F2FP.F16.F32.PACK_AB R153, R209, R210 ;  /* 0x000000d2d199723e */ /* 0x020fe200000000ff */
[----:B------:R-:W-:Y:S01]  /*a3a0*/  FMUL.FTZ R18, R0, R154 ;  /* 0x0000009a00127220 */ /* 0x000fe20000410000 */
[----:B------:R-:W-:Y:S06]  /*a3b0*/  F2FP.F16.F32.PACK_AB R154, R212, R211 ;  /* 0x000000d3d49a723e */ /* 0x000fec00000000ff */
[----:B------:R-:W2:Y:S01]  /*a3c0*/  MUFU.EX2 R214, R214 ;  /* 0x000000d600d67308 */ /* 0x000ea20000000800 */
[C---:B---3--:R-:W-:Y:S03]  /*a3d0*/  HMMA.16816.F32 R112, R160.reuse, R172, R112 ;  /* 0x000000aca070723c */ /* 0x048fe60000001870 */
[----:B------:R-:W-:Y:S01]  /*a3e0*/  FMUL.FTZ R19, R0, R155 ;  /* 0x0000009b00137220 */ /* 0x000fe20000410000 */
[----:B------:R-:W-:Y:S01]  /*a3f0*/  FFMA.FTZ R167, R2, R239, R167 ;  /* 0x000000ef02a77223 */ /* 0x000fe200000100a7 */
[----:B------:R-:W-:Y:S03]  /*a400*/  FFMA.FTZ R205, R0, R237, R205 ;  /* 0x000000ed00cd7223 */ /* 0x000fe600000100cd */
[C---:B------:R-:W-:Y:S01]  /*a410*/  HMMA.16816.F32 R116, R160.reuse, R174, R116 ;  /* 0x000000aea074723c */ /* 0x040fe20000001874 */
[----:B------:R-:W3:Y:S02]  /*a420*/  LDSM.16.MT88.4 R172, [R216+0x16000] ;  /* 0x01600000d8ac783b */ /* 0x000ee40000004200 */
[----:B------:R-:W-:Y:S01]  /*a430*/  FADD.FTZ R167, R200, R167 ;  /* 0x000000a7c8a77221 */ /* 0x000fe20000010000 */
[----:B------:R-:W-:Y:S01]  /*a440*/  FADD.FTZ R6, R6, R205 ;  /* 0x000000cd06067221 */ /* 0x000fe20000010000 */
[----:B--2---:R-:W-:Y:S02]  /*a450*/  F2FP.F16.F32.PACK_AB R155, R214, R213 ;  /* 0x000000d5d69b723e */ /* 0x004fe400000000ff */
[----:B------:R-:W-:Y:S01]  /*a460*/  FADD.FTZ R0, R166, R167 ;  /* 0x000000a7a6007221 */ /* 0x000fe20000010000 */
[C---:B----4-:R-:W-:Y:S03]  /*a470*/  HMMA.16816.F32 R120, R160.reuse, R176, R120 ;  /* 0x000000b0a078723c */ /* 0x050fe60000001878 */
[----:B------:R-:W-:Y:S01]  /*a480*/  FADD.FTZ R203, R203, R6 ;  /* 0x00000006cbcb7221 */ /* 0x000fe20000010000 */
[----:B------:R-:W-:Y:S03]  /*a490*/  FADD.FTZ R0, R201, R0 ;  /* 0x00000000c9007221 */ /* 0x000fe60000010000 */
[----:B------:R-:W-:Y:S01]  /*a4a0*/  FADD.FTZ R203, R202, R203 ;  /* 0x000000cbcacb7221 */ /* 0x000fe20000010000 */
[C---:B------:R-:W-:Y:S01]  /*a4b0*/  HMMA.16816.F32 R124, R160.reuse, R178, R124 ;  /* 0x000000b2a07c723c */ /* 0x040fe2000000187c */
[----:B------:R-:W2:Y:S02]  /*a4c0*/  LDSM.16.MT88.4 R176, [R7+0x6000] ;  /* 0x0060000007b0783b */ /* 0x000ea40000004200 */
[----:B------:R-:W-:Y:S01]  /*a4d0*/  FADD.FTZ R207, R207, R0 ;  /* 0x00000000cfcf7221 */ /* 0x000fe20000010000 */
[----:B------:R-:W-:Y:S01]  /*a4e0*/  MOV R0, R3 ;  /* 0x0000000300007202 */ /* 0x000fe20000000f00 */
[----:B------:R-:W-:Y:S02]  /*a4f0*/  FADD.FTZ R210, R210, R203 ;  /* 0x000000cbd2d27221 */ /* 0x000fe40000010000 */
[----:B------:R-:W-:Y:S01]  /*a500*/  FADD.FTZ R208, R208, R207 ;  /* 0x000000cfd0d07221 */ /* 0x000fe20000010000 */
[C---:B-1----:R-:W-:Y:S03]  /*a510*/  HMMA.16816.F32 R128, R160.reuse, R168, R128 ;  /* 0x000000a8a080723c */ /* 0x042fe60000001880 */
[----:B------:R-:W-:Y:S04]  /*a520*/  FADD.FTZ R210, R209, R210 ;  /* 0x000000d2d1d27221 */ /* 0x000fe80000010000 */
[----:B------:R-:W-:Y:S01]  /*a530*/  FADD.FTZ R213, R213, R210 ;  /* 0x000000d2d5d57221 */ /* 0x000fe20000010000 */
[C---:B------:R-:W-:Y:S01]  /*a540*/  HMMA.16816.F32 R132, R160.reuse, R170, R132 ;  /* 0x000000aaa084723c */ /* 0x040fe20000001884 */
[----:B------:R-:W1:Y:S02]  /*a550*/  LDSM.16.MT88.4 R168, [R222+0x6000] ;  /* 0x00600000dea8783b */ /* 0x000e640000004200 */
[----:B------:R-:W-:Y:S05]  /*a560*/  FADD.FTZ R213, R214, R213 ;  /* 0x000000d5d6d57221 */ /* 0x000fea0000010000 */
[C---:B---3--:R-:W-:Y:S08]  /*a570*/  HMMA.16816.F32 R136, R160.reuse, R172, R136 ;  /* 0x000000aca088723c */ /* 0x048ff00000001888 */
[C---:B------:R-:W-:Y:S01]  /*a580*/  HMMA.16816.F32 R140, R160.reuse, R174, R140 ;  /* 0x000000aea08c723c */ /* 0x040fe2000000188c */
[----:B------:R-:W3:Y:S07]  /*a590*/  LDSM.16.MT88.4 R172, [R220+0x10800] ;  /* 0x01080000dcac783b */ /* 0x000eee0000004200 */
[C---:B--2---:R-:W-:Y:S08]  /*a5a0*/  HMMA.16816.F32 R144, R160.reuse, R176, R144 ;  /* 0x000000b0a090723c */ /* 0x044ff00000001890 */
[C---:B------:R-:W-:Y:S01]  /*a5b0*/  HMMA.16816.F32 R148, R160.reuse, R178, R148 ;  /* 0x000000b2a094723c */ /* 0x040fe20000001894 */
[----:B------:R-:W2:Y:S07]  /*a5c0*/  LDSM.16.MT88.4 R176, [R216+0x10800] ;  /* 0x01080000d8b0783b */ /* 0x000eae0000004200 */
[C---:B-1----:R-:W-:Y:S08]  /*a5d0*/  HMMA.16816.F32 R12, R160.reuse, R168, R12 ;  /* 0x000000a8a00c723c */ /* 0x042ff0000000180c */
[----:B------:R-:W-:Y:S01]  /*a5e0*/  HMMA.16816.F32 R16, R160, R170, R16 ;  /* 0x000000aaa010723c */ /* 0x000fe20000001810 */
[----:B------:R-:W1:Y:S07]  /*a5f0*/  LDSM.16.MT88.4 R160, [R220+0x12800] ;  /* 0x01280000dca0783b */ /* 0x000e6e0000004200 */
[C---:B---3--:R-:W-:Y:S01]  /*a600*/  HMMA.16816.F32 R8, R152.reuse, R172, R8 ;  /* 0x000000ac9808723c */ /* 0x048fe20000001808 */
[----:B------:R-:W3:Y:S07]  /*a610*/  LDSM.16.MT88.4 R168, [R216+0x12800] ;  /* 0x01280000d8a8783b */ /* 0x000eee0000004200 */
        /* <DEDUP_REMOVED lines=8> */
[C---:B------:R-:W-:Y:S08]  /*a6a0*/  HMMA.16816.F32 R56, R152.reuse, R180, R56 ;  /* 0x000000b49838723c */ /* 0x040ff00000001838 */
[C---:B------:R-:W-:Y:S01]  /*a6b0*/  HMMA.16816.F32 R60, R152.reuse, R182, R60 ;  /* 0x000000b6983c723c */ /* 0x040fe2000000183c */
[----:B------:R-:W5:Y:S07]  /*a6c0*/  LDSM.16.MT88.4 R180, [R220+0x16800] ;  /* 0x01680000dcb4783b */ /* 0x000f6e0000004200 */
[C---:B-1----:R-:W-:Y:S08]  /*a6d0*/  HMMA.16816.F32 R64, R152.reuse, R160, R64 ;  /* 0x000000a09840723c */ /* 0x042ff00000001840 */
[C---:B------:R-:W-:Y:S01]  /*a6e0*/  HMMA.16816.F32 R68, R152.reuse, R162, R68 ;  /* 0x000000a29844723c */ /* 0x040fe20000001844 */
[----:B------:R-:W1:Y:S07]  /*a6f0*/  LDSM.16.MT88.4 R160, [R7+0x6800] ;  /* 0x0068000007a0783b */ /* 0x000e6e0000004200 */
[C---:B---3--:R-:W-:Y:S08]  /*a700*/  HMMA.16816.F32 R72, R152.reuse, R168, R72 ;  /* 0x000000a89848723c */ /* 0x048ff00000001848 */
[C---:B------:R-:W-:Y:S01]  /*a710*/  HMMA.16816.F32 R76, R152.reuse, R170, R76 ;  /* 0x000000aa984c723c */ /* 0x040fe2000000184c */
[----:B------:R-:W-:Y:S07]  /*a720*/  LDSM.16.MT88.4 R168, [R220+0x11000] ;  /* 0x01100000dca8783b */ /* 0x000fee0000004200 */
[C---:B----4-:R-:W-:Y:S08]  /*a730*/  HMMA.16816.F32 R80, R152.reuse, R172, R80 ;  /* 0x000000ac9850723c */ /* 0x050ff00000001850 */
[C---:B------:R-:W-:Y:S01]  /*a740*/  HMMA.16816.F32 R84, R152.reuse, R174, R84 ;  /* 0x000000ae9854723c */ /* 0x040fe20000001854 */
[----:B------:R-:W-:Y:S07]  /*a750*/  LDSM.16.MT88.4 R172, [R216+0x11000] ;  /* 0x01100000d8ac783b */ /* 0x000fee0000004200 */
[C---:B--2---:R-:W-:Y:S08]  /*a760*/  HMMA.16816.F32 R88, R152.reuse, R176, R88 ;  /* 0x000000b09858723c */ /* 0x044ff00000001858 */
[C---:B------:R-:W-:Y:S01]  /*a770*/  HMMA.16816.F32 R92, R152.reuse, R178, R92 ;  /* 0x000000b2985c723c */ /* 0x040fe2000000185c */
[----:B------:R-:W-:Y:S07]  /*a780*/  LDSM.16.MT88.4 R176, [R220+0x15000] ;  /* 0x01500000dcb0783b */ /* 0x000fee0000004200 */
[C---:B-----5:R-:W-:Y:S08]  /*a790*/  HMMA.16816.F32 R96, R152.reuse, R156, R96 ;  /* 0x0000009c9860723c */ /* 0x060ff00000001860 */
[C---:B------:R-:W-:Y:S01]  /*a7a0*/  HMMA.16816.F32 R100, R152.reuse, R158, R100 ;  /* 0x0000009e9864723c */ /* 0x040fe20000001864 */
[----:B------:R-:W2:Y:S07]  /*a7b0*/  LDSM.16.MT88.4 R156, [R222+0x6800] ;  /* 0x00680000de9c783b */ /* 0x000eae0000004200 */
[C---:B------:R-:W-:Y:S08]  /*a7c0*/  HMMA.16816.F32 R104, R152.reuse, R184, R104 ;  /* 0x000000b89868723c */ /* 0x040ff00000001868 */
[C---:B------:R-:W-:Y:S01]  /*a7d0*/  HMMA.16816.F32 R108, R152.reuse, R186, R108 ;  /* 0x000000ba986c723c */ /* 0x040fe2000000186c */
[----:B------:R-:W-:Y:S07]  /*a7e0*/  LDSM.16.MT88.4 R184, [R222+0x5000] ;  /* 0x00500000deb8783b */ /* 0x000fee0000004200 */
[C---:B------:R-:W-:Y:S08]  /*a7f0*/  HMMA.16816.F32 R112, R152.reuse, R188, R112 ;  /* 0x000000bc9870723c */ /* 0x040ff00000001870 */
[C---:B------:R-:W-:Y:S01]  /*a800*/  HMMA.16816.F32 R116, R152.reuse, R190, R116 ;  /* 0x000000be9874723c */ /* 0x040fe20000001874 */
[----:B------:R-:W-:Y:S07]  /*a810*/  LDSM.16.MT88.4 R188, [R216+0x17000] ;  /* 0x01700000d8bc783b */ /* 0x000fee0000004200 */
[C---:B------:R-:W-:Y:S03]  /*a820*/  HMMA.16816.F32 R120, R152.reuse, R192, R120 ;  /* 0x000000c09878723c */ /* 0x040fe60000001878 */
[----:B------:R-:W-:Y:S01]  /*a830*/  FFMA.FTZ R192, R20, UR4, -R206 ;  /* 0x0000000414c07c23 */ /* 0x000fe200080108ce */
[----:B------:R-:W-:Y:S04]  /*a840*/  FFMA.FTZ R193, R23, UR4, -R204 ;  /* 0x0000000417c17c23 */ /* 0x000fe800080108cc */
[C---:B------:R-:W-:Y:S01]  /*a850*/  HMMA.16816.F32 R124, R152.reuse, R194, R124 ;  /* 0x000000c2987c723c */ /* 0x040fe2000000187c */
[----:B------:R-:W-:Y:S02]  /*a860*/  MUFU.EX2 R192, R192 ;  /* 0x000000c000c07308 */ /* 0x000fe40000000800 */
[----:B------:R-:W-:Y:S01]  /*a870*/  FFMA.FTZ R195, R21, UR4, -R206 ;  /* 0x0000000415c37c23 */ /* 0x000fe200080108ce */
[----:B------:R-:W-:Y:S07]  /*a880*/  FFMA.FTZ R194, R22, UR4, -R204 ;  /* 0x0000000416c27c23 */ /* 0x000fee00080108cc */
[----:B------:R-:W-:Y:S01]  /*a890*/  MUFU.EX2 R193, R193 ;  /* 0x000000c100c17308 */ /* 0x000fe20000000800 */
[C---:B------:R-:W-:Y:S09]  /*a8a0*/  HMMA.16816.F32 R128, R152.reuse, R180, R128 ;  /* 0x000000b49880723c */ /* 0x040ff20000001880 */
[----:B------:R-:W3:Y:S10]  /*a8b0*/  MUFU.EX2 R195, R195 ;  /* 0x000000c300c37308 */ /* 0x000ef40000000800 */
[----:B------:R-:W4:Y:S01]  /*a8c0*/  MUFU.EX2 R194, R194 ;  /* 0x000000c200c27308 */ /* 0x000f220000000800 */
[C---:B------:R-:W-:Y:S01]  /*a8d0*/  HMMA.16816.F32 R132, R152.reuse, R182, R132 ;  /* 0x000000b69884723c */ /* 0x040fe20000001884 */
[----:B------:R-:W-:Y:S02]  /*a8e0*/  LDSM.16.MT88.4 R180, [R7+0x5000] ;  /* 0x0050000007b4783b */ /* 0x000fe40000004200 */
[----:B---3--:R-:W-:Y:S05]  /*a8f0*/  F2FP.F16.F32.PACK_AB R20, R195, R192 ;  /* 0x000000c0c314723e */ /* 0x008fea00000000ff */
[C---:B------:R-:W-:Y:S03]  /*a900*/  HMMA.16816.F32 R136, R152.reuse, R196, R136 ;  /* 0x000000c49888723c */ /* 0x040fe60000001888 */
[--C-:B------:R-:W-:Y:S01]  /*a910*/  FFMA.FTZ R196, R24, UR4, -R206.reuse ;  /* 0x0000000418c47c23 */ /* 0x100fe200080108ce */
[----:B------:R-:W-:Y:S01]  /*a920*/  FFMA.FTZ R197, R25, UR4, -R206 ;  /* 0x0000000419c57c23 */ /* 0x000fe200080108ce */
[----:B----4-:R-:W-:Y:S01]  /*a930*/  F2FP.F16.F32.PACK_AB R21, R193, R194 ;  /* 0x000000c2c115723e */ /* 0x010fe200000000ff */
[----:B------:R-:W-:Y:S02]  /*a940*/  FADD.FTZ R194, R194, R213 ;  /* 0x000000d5c2c27221 */ /* 0x000fe40000010000 */
[C---:B------:R-:W-:Y:S01]  /*a950*/  HMMA.16816.F32 R140, R152.reuse, R198, R140 ;  /* 0x000000c6988c723c */ /* 0x040fe2000000188c */
[----:B------:R-:W-:Y:S02]  /*a960*/  MUFU.EX2 R196, R196 ;  /* 0x000000c400c47308 */ /* 0x000fe40000000800 */
[--C-:B------:R-:W-:Y:S01]  /*a970*/  FFMA.FTZ R198, R26, UR4, -R204.reuse ;  /* 0x000000041ac67c23 */ /* 0x100fe200080108cc */
[----:B------:R-:W-:Y:S07]  /*a980*/  FFMA.FTZ R199, R27, UR4, -R204 ;  /* 0x000000041bc77c23 */ /* 0x000fee00080108cc */
[----:B------:R-:W3:Y:S01]  /*a990*/  MUFU.EX2 R197, R197 ;  /* 0x000000c500c57308 */ /* 0x000ee20000000800 */
[----:B------:R-:W4:Y:S01]  /*a9a0*/  LDSM.16.MT88.4 R24, [R7+0x1000] ;  /* 0x001000000718783b */ /* 0x000f220000004200 */
[----:B------:R-:W-:Y:S01]  /*a9b0*/  FADD.FTZ R193, R193, R194 ;  /* 0x000000c2c1c17221 */ /* 0x000fe20000010000 */
[C---:B-1----:R-:W-:Y:S07]  /*a9c0*/  HMMA.16816.F32 R144, R152.reuse, R160, R144 ;  /* 0x000000a09890723c */ /* 0x042fee0000001890 */
[----:B------:R-:W-:Y:S10]  /*a9d0*/  MUFU.EX2 R198, R198 ;  /* 0x000000c600c67308 */ /* 0x000ff40000000800 */
[----:B------:R-:W1:Y:S01]  /*a9e0*/  MUFU.EX2 R199, R199 ;  /* 0x000000c700c77308 */ /* 0x000e620000000800 */
[C---:B------:R-:W-:Y:S01]  /*a9f0*/  HMMA.16816.F32 R148, R152.reuse, R162, R148 ;  /* 0x000000a29894723c */ /* 0x040fe20000001894 */
[----:B------:R-:W5:Y:S02]  /*aa00*/  LDSM.16.MT88.4 R160, [R222+0x1000] ;  /* 0x00100000dea0783b */ /* 0x000f640000004200 */
[----:B---3--:R-:W-:Y:S05]  /*aa10*/  F2FP.F16.F32.PACK_AB R22, R197, R196 ;  /* 0x000000c4c516723e */ /* 0x008fea00000000ff */
[C---:B--2---:R-:W-:Y:S03]  /*aa20*/  HMMA.16816.F32 R12, R152.reuse, R156, R12 ;  /* 0x0000009c980c723c */ /* 0x044fe6000000180c */
[C---:B-1----:R-:W-:Y:S01]  /*aa30*/  F2FP.F16.F32.PACK_AB R23, R199.reuse, R198 ;  /* 0x000000c6c717723e */ /* 0x042fe200000000ff */
[----:B------:R-:W-:Y:S04]  /*aa40*/  FADD.FTZ R198, R198, R193 ;  /* 0x000000c1c6c67221 */ /* 0x000fe80000010000 */
[----:B------:R-:W-:Y:S01]  /*aa50*/  HMMA.16816.F32 R16, R152, R158, R16 ;  /* 0x0000009e9810723c */ /* 0x000fe20000001810 */
[----:B------:R-:W1:Y:S02]  /*aa60*/  LDSM.16.MT88.4 R152, [R220+0x13000] ;  /* 0x01300000dc98783b */ /* 0x000e640000004200 */
[----:B------:R-:W-:Y:S05]  /*aa70*/  FADD.FTZ R198, R199, R198 ;  /* 0x000000c6c7c67221 */ /* 0x000fea0000010000 */
[C---:B------:R-:W-:Y:S01]  /*aa80*/  HMMA.16816.F32 R8, R20.reuse, R168, R8 ;  /* 0x000000a81408723c */ /* 0x040fe20000001808 */
[----:B------:R-:W2:Y:S07]  /*aa90*/  LDSM.16.MT88.4 R156, [R216+0x13000] ;  /* 0x01300000d89c783b */ /* 0x000eae0000004200 */
[C---:B------:R-:W-:Y:S01]  /*aaa0*/  HMMA.16816.F32 R36, R20.reuse, R170, R36 ;  /* 0x000000aa1424723c */ /* 0x040fe20000001824 */
[----:B------:R-:W3:Y:S07]  /*aab0*/  LDSM.16.MT88.4 R168, [R7+0x3000] ;  /* 0x0030000007a8783b */ /* 0x000eee0000004200 */
[C---:B------:R-:W-:Y:S08]  /*aac0*/  HMMA.16816.F32 R40, R20.reuse, R172, R40 ;  /* 0x000000ac1428723c */ /* 0x040ff00000001828 */
[C---:B------:R-:W-:Y:S01]  /*aad0*/  HMMA.16816.F32 R44, R20.reuse, R174, R44 ;  /* 0x000000ae142c723c */ /* 0x040fe2000000182c */
[----:B------:R-:W3:Y:S07]  /*aae0*/  LDSM.16.MT88.4 R172, [R222+0x3000] ;  /* 0x00300000deac783b */ /* 0x000eee0000004200 */
[C---:B----4-:R-:W-:Y:S08]  /*aaf0*/  HMMA.16816.F32 R48, R20.reuse, R24, R48 ;  /* 0x000000181430723c */ /* 0x050ff00000001830 */
[C---:B------:R-:W-:Y:S01]  /*ab00*/  HMMA.16816.F32 R52, R20.reuse, R26, R52 ;  /* 0x0000001a1434723c */ /* 0x040fe20000001834 */
[----:B------:R-:W4:Y:S07]  /*ab10*/  LDSM.16.MT88.4 R24, [R216+0x15000] ;  /* 0x01500000d818783b */ /* 0x000f2e0000004200 */
[C---:B-----5:R-:W-:Y:S08]  /*ab20*/  HMMA.16816.F32 R56, R20.reuse, R160, R56 ;  /* 0x000000a01438723c */ /* 0x060ff00000001838 */
[C---:B------:R-:W-:Y:S01]  /*ab30*/  HMMA.16816.F32 R60, R20.reuse, R162, R60 ;  /* 0x000000a2143c723c */ /* 0x040fe2000000183c */
[----:B------:R-:W5:Y:S07]  /*ab40*/  LDSM.16.MT88.4 R160, [R220+0x17000] ;  /* 0x01700000dca0783b */ /* 0x000f6e0000004200 */
[C---:B-1----:R-:W-:Y:S08]  /*ab50*/  HMMA.16816.F32 R64, R20.reuse, R152, R64 ;  /* 0x000000981440723c */ /* 0x042ff00000001840 */
[C---:B------:R-:W-:Y:S01]  /*ab60*/  HMMA.16816.F32 R68, R20.reuse, R154, R68 ;  /* 0x0000009a1444723c */ /* 0x040fe20000001844 */
[----:B------:R-:W1:Y:S07]  /*ab70*/  LDSM.16.MT88.4 R152, [R7+0x7000] ;  /* 0x007000000798783b */ /* 0x000e6e0000004200 */
[C---:B--2---:R-:W-:Y:S08]  /*ab80*/  HMMA.16816.F32 R72, R20.reuse, R156, R72 ;  /* 0x0000009c1448723c */ /* 0x044ff00000001848 */
[C---:B------:R-:W-:Y:S01]  /*ab90*/  HMMA.16816.F32 R76, R20.reuse, R158, R76 ;  /* 0x0000009e144c723c */ /* 0x040fe2000000184c */
[----:B------:R-:W-:Y:S07]  /*aba0*/  LDSM.16.MT88.4 R156, [R220+0x11800] ;  /* 0x01180000dc9c783b */ /* 0x000fee0000004200 */
[C---:B---3--:R-:W-:Y:S08]  /*abb0*/  HMMA.16816.F32 R80, R20.reuse, R168, R80 ;  /* 0x000000a81450723c */ /* 0x048ff00000001850 */
        /* <DEDUP_REMOVED lines=8> */
[C---:B----4-:R-:W-:Y:S08]  /*ac40*/  HMMA.16816.F32 R104, R20.reuse, R24, R104 ;  /* 0x000000181468723c */ /* 0x050ff00000001868 */
[C---:B------:R-:W-:Y:S01]  /*ac50*/  HMMA.16816.F32 R108, R20.reuse, R26, R108 ;  /* 0x0000001a146c723c */ /* 0x040fe2000000186c */
[----:B------:R-:W2:Y:S07]  /*ac60*/  LDSM.16.MT88.4 R24, [R222+0x7000] ;  /* 0x00700000de18783b */ /* 0x000eae0000004200 */
[C---:B------:R-:W-:Y:S03]  /*ac70*/  HMMA.16816.F32 R112, R20.reuse, R180, R112 ;  /* 0x000000b41470723c */ /* 0x040fe60000001870 */
[--C-:B------:R-:W-:Y:S01]  /*ac80*/  FFMA.FTZ R180, R28, UR4, -R206.reuse ;  /* 0x000000041cb47c23 */ /* 0x100fe200080108ce */
[----:B------:R-:W-:Y:S04]  /*ac90*/  FFMA.FTZ R181, R29, UR4, -R206 ;  /* 0x000000041db57c23 */ /* 0x000fe800080108ce */
[C---:B------:R-:W-:Y:S01]  /*aca0*/  HMMA.16816.F32 R116, R20.reuse, R182, R116 ;  /* 0x000000b61474723c */ /* 0x040fe20000001874 */
[----:B------:R-:W-:Y:S02]  /*acb0*/  MUFU.EX2 R180, R180 ;  /* 0x000000b400b47308 */ /* 0x000fe40000000800 */
[--C-:B------:R-:W-:Y:S01]  /*acc0*/  FFMA.FTZ R183, R30, UR4, -R204.reuse ;  /* 0x000000041eb77c23 */ /* 0x100fe200080108cc */
[----:B------:R-:W-:Y:S07]  /*acd0*/  FFMA.FTZ R182, R31, UR4, -R204 ;  /* 0x000000041fb67c23 */ /* 0x000fee00080108cc */
[----:B------:R-:W3:Y:S01]  /*ace0*/  MUFU.EX2 R181, R181 ;  /* 0x000000b500b57308 */ /* 0x000ee20000000800 */
[----:B------:R-:W4:Y:S01]  /*acf0*/  LDSM.16.MT88.4 R28, [R216+0x11800] ;  /* 0x01180000d81c783b */ /* 0x000f220000004200 */
[C---:B------:R-:W-:Y:S08]  /*ad00*/  HMMA.16816.F32 R120, R20.reuse, R184, R120 ;  /* 0x000000b81478723c */ /* 0x040ff00000001878 */
[----:B------:R-:W-:Y:S01]  /*ad10*/  MUFU.EX2 R183, R183 ;  /* 0x000000b700b77308 */ /* 0x000fe20000000800 */
[--C-:B------:R-:W-:Y:S01]  /*ad20*/  FFMA.FTZ R184, R32, UR4, -R206.reuse ;  /* 0x0000000420b87c23 */ /* 0x100fe200080108ce */
[----:B------:R-:W-:Y:S08]  /*ad30*/  FFMA.FTZ R206, R33, UR4, -R206 ;  /* 0x0000000421ce7c23 */ /* 0x000ff000080108ce */
[----:B------:R-:W2:Y:S01]  /*ad40*/  MUFU.EX2 R182, R182 ;  /* 0x000000b600b67308 */ /* 0x000ea20000000800 */
[C---:B------:R-:W-:Y:S09]  /*ad50*/  HMMA.16816.F32 R124, R20.reuse, R186, R124 ;  /* 0x000000ba147c723c */ /* 0x040ff2000000187c */
[----:B------:R-:W-:Y:S01]  /*ad60*/  MUFU.EX2 R184, R184 ;  /* 0x000000b800b87308 */ /* 0x000fe20000000800 */
[--C-:B------:R-:W-:Y:S01]  /*ad70*/  FFMA.FTZ R186, R34, UR4, -R204.reuse ;  /* 0x0000000422ba7c23 */ /* 0x100fe200080108cc */
[----:B------:R-:W-:Y:S08]  /*ad80*/  FFMA.FTZ R204, R35, UR4, -R204 ;  /* 0x0000000423cc7c23 */ /* 0x000ff000080108cc */
[----:B------:R-:W4:Y:S01]  /*ad90*/  MUFU.EX2 R185, R206 ;  /* 0x000000ce00b97308 */ /* 0x000f220000000800 */
[----:B------:R-:W4:Y:S01]  /*ada0*/  LDSM.16.MT88.4 R32, [R7+0x1800] ;  /* 0x001800000720783b */ /* 0x000f220000004200 */
[C---:B-----5:R-:W-:Y:S08]  /*adb0*/  HMMA.16816.F32 R128, R20.reuse, R160, R128 ;  /* 0x000000a01480723c */ /* 0x060ff00000001880 */
[----:B------:R-:W-:Y:S10]  /*adc0*/  MUFU.EX2 R186, R186 ;  /* 0x000000ba00ba7308 */ /* 0x000ff40000000800 */
[----:B------:R-:W5:Y:S01]  /*add0*/  MUFU.EX2 R187, R204 ;  /* 0x000000cc00bb7308 */ /* 0x000f620000000800 */
[C---:B------:R-:W-:Y:S08]  /*ade0*/  HMMA.16816.F32 R132, R20.reuse, R162, R132 ;  /* 0x000000a21484723c */ /* 0x040ff00000001884 */
[C---:B------:R-:W-:Y:S08]  /*adf0*/  HMMA.16816.F32 R136, R20.reuse, R188, R136 ;  /* 0x000000bc1488723c */ /* 0x040ff00000001888 */
[C---:B------:R-:W-:Y:S08]  /*ae00*/  HMMA.16816.F32 R140, R20.reuse, R190, R140 ;  /* 0x000000be148c723c */ /* 0x040ff0000000188c */
[C---:B-1----:R-:W-:Y:S03]  /*ae10*/  HMMA.16816.F32 R144, R20.reuse, R152, R144 ;  /* 0x000000981490723c */ /* 0x042fe60000001890 */
[----:B---3--:R-:W-:Y:S02]  /*ae20*/  F2FP.F16.F32.PACK_AB R152, R181, R180 ;  /* 0x000000b4b598723e */ /* 0x008fe400000000ff */
[C---:B--2---:R-:W-:Y:S01]  /*ae30*/  F2FP.F16.F32.PACK_AB R153, R182.reuse, R183 ;  /* 0x000000b7b699723e */ /* 0x044fe200000000ff */
[----:B------:R-:W-:Y:S02]  /*ae40*/  FADD.FTZ R183, R183, R198 ;  /* 0x000000c6b7b77221 */ /* 0x000fe40000010000 */
[C---:B------:R-:W-:Y:S03]  /*ae50*/  HMMA.16816.F32 R148, R20.reuse, R154, R148 ;  /* 0x0000009a1494723c */ /* 0x040fe60000001894 */
[----:B----4-:R-:W-:Y:S01]  /*ae60*/  F2FP.F16.F32.PACK_AB R154, R185, R184 ;  /* 0x000000b8b99a723e */ /* 0x010fe200000000ff */
[----:B------:R-:W-:Y:S01]  /*ae70*/  FADD.FTZ R183, R182, R183 ;  /* 0x000000b7b6b77221 */ /* 0x000fe20000010000 */
[C---:B-----5:R-:W-:Y:S03]  /*ae80*/  F2FP.F16.F32.PACK_AB R155, R187.reuse, R186 ;  /* 0x000000babb9b723e */ /* 0x060fe600000000ff */
[C---:B------:R-:W-:Y:S03]  /*ae90*/  HMMA.16816.F32 R12, R20.reuse, R24, R12 ;  /* 0x00000018140c723c */ /* 0x040fe6000000180c */
[----:B------:R-:W-:Y:S04]  /*aea0*/  FADD.FTZ R186, R186, R183 ;  /* 0x000000b7baba7221 */ /* 0x000fe80000010000 */
[----:B------:R-:W-:Y:S01]  /*aeb0*/  FADD.FTZ R237, R187, R186 ;  /* 0x000000babbed7221 */ /* 0x000fe20000010000 */
[----:B------:R-:W-:Y:S01]  /*aec0*/  HMMA.16816.F32 R16, R20, R26, R16 ;  /* 0x0000001a1410723c */ /* 0x000fe20000001810 */
[----:B------:R-:W1:Y:S07]  /*aed0*/  LDSM.16.MT88.4 R20, [R222+0x1800] ;  /* 0x00180000de14783b */ /* 0x000e6e0000004200 */
[C---:B------:R-:W-:Y:S01]  /*aee0*/  HMMA.16816.F32 R160, R152.reuse, R156, R8 ;  /* 0x0000009c98a0723c */ /* 0x040fe20000001808 */
[----:B------:R-:W2:Y:S07]  /*aef0*/  LDSM.16.MT88.4 R8, [R220+0x13800] ;  /* 0x01380000dc08783b */ /* 0x000eae0000004200 */
[C---:B------:R-:W-:Y:S01]  /*af00*/  HMMA.16816.F32 R36, R152.reuse, R158, R36 ;  /* 0x0000009e9824723c */ /* 0x040fe20000001824 */
[----:B------:R-:W3:Y:S07]  /*af10*/  LDSM.16.MT88.4 R24, [R216+0x13800] ;  /* 0x01380000d818783b */ /* 0x000eee0000004200 */
[C---:B------:R-:W-:Y:S01]  /*af20*/  HMMA.16816.F32 R40, R152.reuse, R28, R40 ;  /* 0x0000001c9828723c */ /* 0x040fe20000001828 */
[----:B------:R-:W4:Y:S07]  /*af30*/  LDSM.16.MT88.4 R156, [R7+0x3800] ;  /* 0x00380000079c783b */ /* 0x000f2e0000004200 */
        /* <DEDUP_REMOVED lines=8> */
[C---:B--2---:R-:W-:Y:S08]  /*afc0*/  HMMA.16816.F32 R64, R152.reuse, R8, R64 ;  /* 0x000000089840723c */ /* 0x044ff00000001840 */
[C---:B------:R-:W-:Y:S01]  /*afd0*/  HMMA.16816.F32 R68, R152.reuse, R10, R68 ;  /* 0x0000000a9844723c */ /* 0x040fe20000001844 */
[----:B------:R-:W2:Y:S07]  /*afe0*/  LDSM.16.MT88.4 R8, [R216+0x17800] ;  /* 0x01780000d808783b */ /* 0x000eae0000004200 */
[C---:B---3--:R-:W-:Y:S08]  /*aff0*/  HMMA.16816.F32 R72, R152.reuse, R24, R72 ;  /* 0x000000189848723c */ /* 0x048ff00000001848 */
[C---:B------:R-:W-:Y:S01]  /*b000*/  HMMA.16816.F32 R76, R152.reuse, R26, R76 ;  /* 0x0000001a984c723c */ /* 0x040fe2000000184c */
[----:B------:R3:W2:Y:S07]  /*b010*/  LDSM.16.MT88.4 R24, [R7+0x7800] ;  /* 0x007800000718783b */ /* 0x0006ae0000004200 */
[C---:B----4-:R-:W-:Y:S08]  /*b020*/  HMMA.16816.F32 R80, R152.reuse, R156, R80 ;  /* 0x0000009c9850723c */ /* 0x050ff00000001850 */
[C---:B------:R-:W-:Y:S08]  /*b030*/  HMMA.16816.F32 R84, R152.reuse, R158, R84 ;  /* 0x0000009e9854723c */ /* 0x040ff00000001854 */
[C---:B------:R-:W-:Y:S03]  /*b040*/  HMMA.16816.F32 R88, R152.reuse, R168, R88 ;  /* 0x000000a89858723c */ /* 0x040fe60000001858 */
[----:B---3--:R-:W-:Y:S04]  /*b050*/  FADD.FTZ R7, R211, R208 ;  /* 0x000000d0d3077221 */ /* 0x008fe80000010000 */
[----:B------:R-:W-:Y:S01]  /*b060*/  FADD.FTZ R7, R212, R7 ;  /* 0x00000007d4077221 */ /* 0x000fe20000010000 */
[C---:B------:R-:W-:Y:S03]  /*b070*/  HMMA.16816.F32 R92, R152.reuse, R170, R92 ;  /* 0x000000aa985c723c */ /* 0x040fe6000000185c */
[----:B------:R-:W-:Y:S04]  /*b080*/  FADD.FTZ R192, R192, R7 ;  /* 0x00000007c0c07221 */ /* 0x000fe80000010000 */
[----:B------:R-:W-:Y:S01]  /*b090*/  FADD.FTZ R195, R195, R192 ;  /* 0x000000c0c3c37221 */ /* 0x000fe20000010000 */
[C---:B-----5:R-:W-:Y:S03]  /*b0a0*/  HMMA.16816.F32 R96, R152.reuse, R28, R96 ;  /* 0x0000001c9860723c */ /* 0x060fe60000001860 */
[----:B------:R-:W-:Y:S04]  /*b0b0*/  FADD.FTZ R196, R196, R195 ;  /* 0x000000c3c4c47221 */ /* 0x000fe80000010000 */
[----:B------:R-:W-:Y:S01]  /*b0c0*/  FADD.FTZ R197, R197, R196 ;  /* 0x000000c4c5c57221 */ /* 0x000fe20000010000 */
[C---:B------:R-:W-:Y:S03]  /*b0d0*/  HMMA.16816.F32 R100, R152.reuse, R30, R100 ;  /* 0x0000001e9864723c */ /* 0x040fe60000001864 */
[----:B------:R-:W-:Y:S04]  /*b0e0*/  FADD.FTZ R180, R180, R197 ;  /* 0x000000c5b4b47221 */ /* 0x000fe80000010000 */
[----:B------:R-:W-:Y:S01]  /*b0f0*/  FADD.FTZ R181, R181, R180 ;  /* 0x000000b4b5b57221 */ /* 0x000fe20000010000 */
[C---:B------:R-:W-:Y:S03]  /*b100*/  HMMA.16816.F32 R104, R152.reuse, R172, R104 ;  /* 0x000000ac9868723c */ /* 0x040fe60000001868 */
[----:B------:R-:W-:Y:S04]  /*b110*/  FADD.FTZ R184, R184, R181 ;  /* 0x000000b5b8b87221 */ /* 0x000fe80000010000 */
[----:B------:R-:W-:Y:S01]  /*b120*/  FADD.FTZ R239, R185, R184 ;  /* 0x000000b8b9ef7221 */ /* 0x000fe20000010000 */
[C---:B------:R-:W-:Y:S08]  /*b130*/  HMMA.16816.F32 R108, R152.reuse, R174, R108 ;  /* 0x000000ae986c723c */ /* 0x040ff0000000186c */
[C---:B------:R-:W-:Y:S08]  /*b140*/  HMMA.16816.F32 R112, R152.reuse, R176, R112 ;  /* 0x000000b09870723c */ /* 0x040ff00000001870 */
[C---:B------:R-:W-:Y:S08]  /*b150*/  HMMA.16816.F32 R116, R152.reuse, R178, R116 ;  /* 0x000000b29874723c */ /* 0x040ff00000001874 */
[C---:B------:R-:W-:Y:S08]  /*b160*/  HMMA.16816.F32 R120, R152.reuse, R32, R120 ;  /* 0x000000209878723c */ /* 0x040ff00000001878 */
[C---:B------:R-:W-:Y:S08]  /*b170*/  HMMA.16816.F32 R124, R152.reuse, R34, R124 ;  /* 0x00000022987c723c */ /* 0x040ff0000000187c */
[C---:B-1----:R-:W-:Y:S08]  /*b180*/  HMMA.16816.F32 R128, R152.reuse, R20, R128 ;  /* 0x000000149880723c */ /* 0x042ff00000001880 */
[C---:B------:R-:W-:Y:S01]  /*b190*/  HMMA.16816.F32 R132, R152.reuse, R22, R132 ;  /* 0x000000169884723c */ /* 0x040fe20000001884 */
[----:B------:R-:W1:Y:S07]  /*b1a0*/  LDSM.16.MT88.4 R20, [R222+0x7800] ;  /* 0x00780000de14783b */ /* 0x000e6e0000004200 */
[C---:B--2---:R-:W-:Y:S08]  /*b1b0*/  HMMA.16816.F32 R136, R152.reuse, R8, R136 ;  /* 0x000000089888723c */ /* 0x044ff00000001888 */
[C---:B------:R-:W-:Y:S08]  /*b1c0*/  HMMA.16816.F32 R140, R152.reuse, R10, R140 ;  /* 0x0000000a988c723c */ /* 0x040ff0000000188c */
[C---:B------:R-:W-:Y:S08]  /*b1d0*/  HMMA.16816.F32 R144, R152.reuse, R24, R144 ;  /* 0x000000189890723c */ /* 0x040ff00000001890 */
[C---:B------:R-:W-:Y:S08]  /*b1e0*/  HMMA.16816.F32 R148, R152.reuse, R26, R148 ;  /* 0x0000001a9894723c */ /* 0x040ff00000001894 */
[C---:B-1----:R-:W-:Y:S08]  /*b1f0*/  HMMA.16816.F32 R156, R152.reuse, R20, R12 ;  /* 0x00000014989c723c */ /* 0x042ff0000000180c */
[----:B------:R-:W-:Y:S01]  /*b200*/  HMMA.16816.F32 R152, R152, R22, R16 ;  /* 0x000000169898723c */ /* 0x000fe20000001810 */
[----:B------:R-:W-:Y:S08]  /*b210*/  @!UPT UIADD3 URZ, UPT, UPT, URZ, URZ, URZ ;  /* 0x000000fffffff290 */ /* 0x000ff0000fffe0ff */
[----:B------:R-:W-:Y:S11]  /*b220*/  BRA.U UP2, `(.L_x_537) ;  /* 0xffffffbd02387547 */ /* 0x000ff6000b83ffff */
.L_x_533:
[----:B------:R-:W1:Y:S01]  /*b230*/  SHFL.BFLY PT, R0, R237, 0x2, 0x1f ;  /* 0x0c401f00ed007f89 */ /* 0x000e6200000e0000 */
[C---:B------:R-:W-:Y:S01]  /*b240*/  LOP3.LUT P1, RZ, R219.reuse, 0x10, RZ, 0xc0, !PT ;  /* 0x00000010dbff7812 */ /* 0x040fe2000782c0ff */
[----:B------:R-:W2:Y:S01]  /*b250*/  LDCU.U8 UR4, c[0x0][0x548] ;  /* 0x0000a900ff0477ac */ /* 0x000ea20008000000 */
[----:B------:R-:W-:Y:S01]  /*b260*/  LOP3.LUT P2, RZ, R219, 0x8, RZ, 0xc0, !PT ;  /* 0x00000008dbff7812 */ /* 0x000fe2000784c0ff */
[----:B------:R-:W3:Y:S01]  /*b270*/  SHFL.BFLY PT, R8, R239, 0x2, 0x1f ;  /* 0x0c401f00ef087f89 */ /* 0x000ee200000e0000 */
[----:B------:R-:W4:Y:S01]  /*b280*/  S2UR UR9, SR_CTAID.Y ;  /* 0x00000000000979c3 */ /* 0x000f220000002600 */
[----:B------:R-:W-:Y:S01]  /*b290*/  UISETP.NE.AND UP1, UPT, UR19, -0x1, UPT ;  /* 0xffffffff1300788c */ /* 0x000fe2000bf25270 */
[----:B------:R-:W-:Y:S01]  /*b2a0*/  SHF.R.U32.HI R12, RZ, 0x2, R219 ;  /* 0x00000002ff0c7819 */ /* 0x000fe200000116db */
[----:B------:R-:W5:Y:S01]  /*b2b0*/  LDCU UR11, c[0x0][0x434] ;  /* 0x00008680ff0b77ac */ /* 0x000f620008000800 */
[----:B------:R-:W-:Y:S04]  /*b2c0*/  BSSY.RECONVERGENT B0, `(.L_x_538) ;  /* 0x0000150000007945 */ /* 0x000fe80003800200 */
[----:B------:R-:W-:Y:S04]  /*b2d0*/  S2UR UR8, SR_CTAID.Z ;  /* 0x00000000000879c3 */ /* 0x000fe80000002700 */
[----:B------:R-:W4:Y:S01]  /*b2e0*/  @!UP1 LDCU.64 UR6, c[0x0][0x400] ;  /* 0x00008000ff0697ac */ /* 0x000f220008000a00 */
[----:B--2---:R-:W-:-:S03]  /*b2f0*/  UISETP.NE.AND UP2, UPT, UR4, URZ, UPT ;  /* 0x000000ff0400728c */ /* 0x004fc6000bf45270 */
[----:B------:R-:W2:Y:S01]  /*b300*/  S2UR UR10, SR_CTAID.X ;  /* 0x00000000000a79c3 */ /* 0x000ea20000002500 */
[----:B-1----:R-:W-:Y:S01]  /*b310*/  FADD.FTZ R9, R0, R237 ;  /* 0x000000ed00097221 */ /* 0x002fe20000010000 */
[----:B------:R-:W-:Y:S01]  /*b320*/  SHF.L.U32 R0, R219, 0x1, RZ ;  /* 0x00000001db007819 */ /* 0x000fe200000006ff */
[----:B------:R-:W-:Y:S01]  /*b330*/  UISETP.NE.OR UP0, UPT, UR19, -0x1, !UP2 ;  /* 0xffffffff1300788c */ /* 0x000fe2000d705670 */
[----:B---3--:R-:W-:Y:S02]  /*b340*/  FADD.FTZ R8, R8, R239 ;  /* 0x000000ef08087221 */ /* 0x008fe40000010000 */
[----:B------:R-:W1:Y:S01]  /*b350*/  SHFL.BFLY PT, R2, R9, 0x1, 0x1f ;  /* 0x0c201f0009027f89 */ /* 0x000e6200000e0000 */
[----:B------:R-:W-:-:S03]  /*b360*/  LOP3.LUT R217, R217, 0x6, R0, 0xf8, !PT ;  /* 0x00000006d9d97812 */ /* 0x000fc600078ef800 */
[----:B------:R-:W3:Y:S01]  /*b370*/  SHFL.BFLY PT, R5, R8, 0x1, 0x1f ;  /* 0x0c201f0008057f89 */ /* 0x000ee200000e0000 */
[----:B----4-:R-:W-:Y:S01]  /*b380*/  @!UP1 UIMAD.WIDE.U32 UR12, UR9, UR6, URZ ;  /* 0x00000006090c92a5 */ /* 0x010fe2000f8e00ff */
[----:B------:R-:W4:Y:S03]  /*b390*/  @!UP2 LDCU UR6, c[0x0][0x3e0] ;  /* 0x00007c00ff06a7ac */ /* 0x000f260008000800 */
[----:B------:R-:W-:Y:S02]  /*b3a0*/  @!UP1 UIMAD UR7, UR9, UR7, UR13 ;  /* 0x00000007090792a4 */ /* 0x000fe4000f8e020d */
[----:B--2---:R-:W-:Y:S01]  /*b3b0*/  USHF.L.U32 UR10, UR10, 0x6, URZ ;  /* 0x000000060a0a7899 */ /* 0x004fe200080006ff */
[----:B-1----:R-:W-:Y:S01]  /*b3c0*/  FADD.FTZ R2, R9, R2 ;  /* 0x0000000209027221 */ /* 0x002fe20000010000 */
[----:B---3--:R-:W-:-:S03]  /*b3d0*/  FADD.FTZ R4, R8, R5 ;  /* 0x0000000508047221 */ /* 0x008fc60000010000 */
[----:B------:R-:W1:Y:S01]  /*b3e0*/  MUFU.RCP R6, R2 ;  /* 0x0000000200067308 */ /* 0x000e620000001000 */
[----:B------:R-:W-:Y:S02]  /*b3f0*/  SHF.L.U32 R5, R219, 0x4, RZ ;  /* 0x00000004db057819 */ /* 0x000fe400000006ff */
[----:B------:R-:W-:Y:S02]  /*b400*/  FSETP.NE.FTZ.AND P3, PT, R2, RZ, PT ;  /* 0x000000ff0200720b */ /* 0x000fe40003f75000 */
[----:B------:R-:W-:Y:S02]  /*b410*/  LOP3.LUT R5, R5, 0x1c0, RZ, 0xc0, !PT ;  /* 0x000001c005057812 */ /* 0x000fe400078ec0ff */
[----:B------:R-:W-:Y:S01]  /*b420*/  FSETP.NE.FTZ.AND P4, PT, R4, RZ, PT ;  /* 0x000000ff0400720b */ /* 0x000fe20003f95000 */
[----:B------:R-:W2:Y:S01]  /*b430*/  MUFU.RCP R7, R4 ;  /* 0x0000000400077308 */ /* 0x000ea20000001000 */
[----:B------:R-:W-:Y:S02]  /*b440*/  LOP3.LUT R0, R5, 0x38, R0, 0xf8, !PT ;  /* 0x0000003805007812 */ /* 0x000fe400078ef800 */
[----:B------:R-:W-:-:S02]  /*b450*/  MOV R5, 0x20 ;  /* 0x0000002000057802 */ /* 0x000fc40000000f00 */
[----:B------:R-:W-:-:S03]  /*b460*/  LOP3.LUT R0, R217, R0, RZ, 0xfc, !PT ;  /* 0x00000000d9007212 */ /* 0x000fc600078efcff */
[----:B------:R-:W3:Y:S01]  /*b470*/  @P3 MUFU.LG2 R2, R2 ;  /* 0x0000000200023308 */ /* 0x000ee20000000c00 */
[----:B------:R-:W-:Y:S01]  /*b480*/  LEA R9, R0, UR5, 0x1 ;  /* 0x0000000500097c11 */ /* 0x000fe2000f8e08ff */
[----:B------:R-:W5:Y:S01]  /*b490*/  @UP1 LDCU.64 UR4, c[0x0][0x408] ;  /* 0x00008100ff0417ac */ /* 0x000f620008000a00 */
[----:B-1----:R-:W-:Y:S02]  /*b4a0*/  FSEL R6, R6, 1, P3 ;  /* 0x3f80000006067808 */ /* 0x002fe40001800000 */
[----:B------:R-:W-:Y:S02]  /*b4b0*/  SEL R0, R5, 0xffffffe0, !P2 ;  /* 0xffffffe005007807 */ /* 0x000fe40005000000 */
[----:B------:R-:W-:Y:S01]  /*b4c0*/  IADD3 R13, PT, PT, R9, 0x40, RZ ;  /* 0x00000040090d7810 */ /* 0x000fe20007ffe0ff */
[C---:B------:R-:W-:Y:S01]  /*b4d0*/  FMUL.FTZ R162, R6.reuse, R162 ;  /* 0x000000a206a27220 */ /* 0x040fe20000410000 */
[C---:B------:R-:W-:Y:S01]  /*b4e0*/  FMUL.FTZ R163, R6.reuse, R163 ;  /* 0x000000a306a37220 */ /* 0x040fe20000410000 */
[----:B--2---:R-:W-:Y:S01]  /*b4f0*/  FSEL R7, R7, 1, P4 ;  /* 0x3f80000007077808 */ /* 0x004fe20002000000 */
[C---:B------:R-:W-:Y:S01]  /*b500*/  FMUL.FTZ R38, R6.reuse, R38 ;  /* 0x0000002606267220 */ /* 0x040fe20000410000 */
        /* <DEDUP_REMOVED lines=60> */
[----:B------:R-:W-:Y:S01]  /*b8d0*/  FMUL.FTZ R155, R6, R155 ;  /* 0x0000009b069b7220 */ /* 0x000fe20000410000 */
[----:B------:R-:W-:Y:S01]  /*b8e0*/  MOV R6, 0x10 ;  /* 0x0000001000067802 */ /* 0x000fe20000000f00 */
[C---:B------:R-:W-:Y:S01]  /*b8f0*/  FMUL.FTZ R160, R7.reuse, R160 ;  /* 0x000000a007a07220 */ /* 0x040fe20000410000 */
[C---:B------:R-:W-:Y:S01]  /*b900*/  FMUL.FTZ R161, R7.reuse, R161 ;  /* 0x000000a107a17220 */ /* 0x040fe20000410000 */
[C---:B------:R-:W-:Y:S01]  /*b910*/  FMUL.FTZ R36, R7.reuse, R36 ;  /* 0x0000002407247220 */ /* 0x040fe20000410000 */
[C---:B------:R-:W-:Y:S01]  /*b920*/  FMUL.FTZ R37, R7.reuse, R37 ;  /* 0x0000002507257220 */ /* 0x040fe20000410000 */
[C---:B------:R-:W-:Y:S01]  /*b930*/  FMUL.FTZ R40, R7.reuse, R40 ;  /* 0x0000002807287220 */ /* 0x040fe20000410000 */
[C---:B------:R-:W-:Y:S01]  /*b940*/  FMUL.FTZ R41, R7.reuse, R41 ;  /* 0x0000002907297220 */ /* 0x040fe20000410000 */
[----:B------:R-:W-:Y:S01]  /*b950*/  SEL R6, R6, 0xfffffff0, !P0 ;  /* 0xfffffff006067807 */ /* 0x000fe20004000000 */
[C---:B------:R-:W-:Y:S01]  /*b960*/  FMUL.FTZ R44, R7.reuse, R44 ;  /* 0x0000002c072c7220 */ /* 0x040fe20000410000 */
[C---:B------:R-:W-:Y:S01]  /*b970*/  FMUL.FTZ R45, R7.reuse, R45 ;  /* 0x0000002d072d7220 */ /* 0x040fe20000410000 */
[C---:B------:R-:W-:Y:S01]  /*b980*/  FMUL.FTZ R48, R7.reuse, R48 ;  /* 0x0000003007307220 */ /* 0x040fe20000410000 */
[----:B------:R-:W-:Y:S01]  /*b990*/  FMUL.FTZ R49, R7, R49 ;  /* 0x0000003107317220 */ /* 0x000fe20000410000 */
[----:B------:R-:W-:Y:S01]  /*b9a0*/  IADD3 R11, PT, PT, R9, R0, RZ ;  /* 0x00000000090b7210 */ /* 0x000fe20007ffe0ff */
[----:B------:R-:W-:Y:S01]  /*b9b0*/  FMUL.FTZ R52, R7, R52 ;  /* 0x0000003407347220 */ /* 0x000fe20000410000 */
[----:B------:R-:W-:Y:S01]  /*b9c0*/  @P1 IADD3 R13, PT, PT, R9, -0x40, RZ ;  /* 0xffffffc0090d1810 */ /* 0x000fe20007ffe0ff */
[----:B------:R-:W-:Y:S01]  /*b9d0*/  FMUL.FTZ R53, R7, R53 ;  /* 0x0000003507357220 */ /* 0x000fe20000410000 */
[----:B------:R-:W-:Y:S01]  /*b9e0*/  F2FP.F16.F32.PACK_AB R160, R161, R160 ;  /* 0x000000a0a1a0723e */ /* 0x000fe200000000ff */
[----:B------:R-:W-:Y:S01]  /*b9f0*/  FMUL.FTZ R56, R7, R56 ;  /* 0x0000003807387220 */ /* 0x000fe20000410000 */
[----:B------:R-:W-:Y:S01]  /*ba00*/  F2FP.F16.F32.PACK_AB R162, R163, R162 ;  /* 0x000000a2a3a2723e */ /* 0x000fe200000000ff */
[----:B------:R-:W-:Y:S01]  /*ba10*/  FMUL.FTZ R57, R7, R57 ;  /* 0x0000003907397220 */ /* 0x000fe20000410000 */
[----:B------:R-:W-:Y:S01]  /*ba20*/  F2FP.F16.F32.PACK_AB R36, R37, R36 ;  /* 0x000000242524723e */ /* 0x000fe200000000ff */
[----:B------:R-:W-:Y:S01]  /*ba30*/  FMUL.FTZ R60, R7, R60 ;  /* 0x0000003c073c7220 */ /* 0x000fe20000410000 */
[----:B------:R-:W-:Y:S01]  /*ba40*/  F2FP.F16.F32.PACK_AB R38, R39, R38 ;  /* 0x000000262726723e */ /* 0x000fe200000000ff */
[----:B------:R-:W-:Y:S01]  /*ba50*/  FMUL.FTZ R61, R7, R61 ;  /* 0x0000003d073d7220 */ /* 0x000fe20000410000 */
[----:B------:R-:W-:Y:S01]  /*ba60*/  IADD3 R5, PT, PT, R9, R6, RZ ;  /* 0x0000000609057210 */ /* 0x000fe20007ffe0ff */
        /* <DEDUP_REMOVED lines=8> */
[C---:B------:R-:W-:Y:S01]  /*baf0*/  FMUL.FTZ R72, R7.reuse, R72 ;  /* 0x0000004807487220 */ /* 0x040fe20000410000 */
[----:B------:R-:W-:Y:S01]  /*bb00*/  IADD3 R15, PT, PT, R6, R11, RZ ;  /* 0x0000000b060f7210 */ /* 0x000fe20007ffe0ff */
[----:B------:R-:W-:Y:S01]  /*bb10*/  FMUL.FTZ R73, R7, R73 ;  /* 0x0000004907497220 */ /* 0x000fe20000410000 */
[----:B------:R-:W-:Y:S01]  /*bb20*/  IADD3 R17, PT, PT, R0, R13, RZ ;  /* 0x0000000d00117210 */ /* 0x000fe20007ffe0ff */
[----:B------:R-:W-:Y:S01]  /*bb30*/  STS [R9], R160 ;  /* 0x000000a009007388 */ /* 0x000fe20000000800 */
[----:B------:R-:W-:Y:S01]  /*bb40*/  F2FP.F16.F32.PACK_AB R48, R49, R48 ;  /* 0x000000303130723e */ /* 0x000fe200000000ff */
[----:B------:R-:W-:Y:S01]  /*bb50*/  FMUL.FTZ R76, R7, R76 ;  /* 0x0000004c074c7220 */ /* 0x000fe20000410000 */
[----:B------:R-:W-:Y:S01]  /*bb60*/  F2FP.F16.F32.PACK_AB R50, R51, R50 ;  /* 0x000000323332723e */ /* 0x000fe200000000ff */
[----:B------:R-:W-:Y:S01]  /*bb70*/  STS [R9+0x400], R162 ;  /* 0x000400a209007388 */ /* 0x000fe20000000800 */
[----:B------:R-:W-:Y:S01]  /*bb80*/  F2FP.F16.F32.PACK_AB R52, R53, R52 ;  /* 0x000000343534723e */ /* 0x000fe200000000ff */
[----:B------:R-:W-:Y:S01]  /*bb90*/  FMUL.FTZ R77, R7, R77 ;  /* 0x0000004d074d7220 */ /* 0x000fe20000410000 */
[----:B------:R-:W-:Y:S01]  /*bba0*/  F2FP.F16.F32.PACK_AB R54, R55, R54 ;  /* 0x000000363736723e */ /* 0x000fe200000000ff */
[----:B------:R-:W-:Y:S01]  /*bbb0*/  STS [R5], R36 ;  /* 0x0000002405007388 */ /* 0x000fe20000000800 */
[C---:B------:R-:W-:Y:S01]  /*bbc0*/  IADD3 R19, PT, PT, R6.reuse, R13, RZ ;  /* 0x0000000d06137210 */ /* 0x040fe20007ffe0ff */
[----:B------:R-:W-:Y:S01]  /*bbd0*/  FMUL.FTZ R80, R7, R80 ;  /* 0x0000005007507220 */ /* 0x000fe20000410000 */
[----:B------:R-:W-:Y:S01]  /*bbe0*/  F2FP.F16.F32.PACK_AB R56, R57, R56 ;  /* 0x000000383938723e */ /* 0x000fe200000000ff */
[----:B------:R-:W-:Y:S01]  /*bbf0*/  STS [R5+0x400], R38 ;  /* 0x0004002605007388 */ /* 0x000fe20000000800 */
[----:B------:R-:W-:Y:S01]  /*bc00*/  F2FP.F16.F32.PACK_AB R58, R59, R58 ;  /* 0x0000003a3b3a723e */ /* 0x000fe200000000ff */
[----:B------:R-:W-:Y:S01]  /*bc10*/  FMUL.FTZ R81, R7, R81 ;  /* 0x0000005107517220 */ /* 0x000fe20000410000 */
[----:B------:R-:W-:Y:S01]  /*bc20*/  F2FP.F16.F32.PACK_AB R60, R61, R60 ;  /* 0x0000003c3d3c723e */ /* 0x000fe200000000ff */
[----:B------:R-:W-:Y:S01]  /*bc30*/  STS [R11], R40 ;  /* 0x000000280b007388 */ /* 0x000fe20000000800 */
[----:B------:R-:W-:Y:S01]  /*bc40*/  F2FP.F16.F32.PACK_AB R62, R63, R62 ;  /* 0x0000003e3f3e723e */ /* 0x000fe200000000ff */
[C---:B------:R-:W-:Y:S01]  /*bc50*/  FMUL.FTZ R84, R7.reuse, R84 ;  /* 0x0000005407547220 */ /* 0x040fe20000410000 */
[----:B------:R-:W-:Y:S01]  /*bc60*/  IADD3 R21, PT, PT, R6, R17, RZ ;  /* 0x0000001106157210 */ /* 0x000fe20007ffe0ff */
[----:B------:R-:W-:Y:S01]  /*bc70*/  STS [R11+0x400], R42 ;  /* 0x0004002a0b007388 */ /* 0x000fe20000000800 */
[----:B------:R-:W-:Y:S01]  /*bc80*/  FMUL.FTZ R85, R7, R85 ;  /* 0x0000005507557220 */ /* 0x000fe20000410000 */
[----:B------:R-:W-:Y:S01]  /*bc90*/  F2FP.F16.F32.PACK_AB R64, R65, R64 ;  /* 0x000000404140723e */ /* 0x000fe200000000ff */
[----:B------:R-:W-:Y:S01]  /*bca0*/  FMUL.FTZ R88, R7, R88 ;  /* 0x0000005807587220 */ /* 0x000fe20000410000 */
[----:B------:R-:W-:Y:S01]  /*bcb0*/  F2FP.F16.F32.PACK_AB R66, R67, R66 ;  /* 0x000000424342723e */ /* 0x000fe200000000ff */
[----:B------:R-:W-:Y:S01]  /*bcc0*/  STS [R15], R44 ;  /* 0x0000002c0f007388 */ /* 0x000fe20000000800 */
[----:B------:R-:W-:Y:S01]  /*bcd0*/  FMUL.FTZ R89, R7, R89 ;  /* 0x0000005907597220 */ /* 0x000fe20000410000 */
[----:B------:R-:W-:Y:S01]  /*bce0*/  F2FP.F16.F32.PACK_AB R68, R69, R68 ;  /* 0x000000444544723e */ /* 0x000fe200000000ff */
[----:B------:R-:W-:Y:S01]  /*bcf0*/  FMUL.FTZ R92, R7, R92 ;  /* 0x0000005c075c7220 */ /* 0x000fe20000410000 */
[----:B------:R-:W-:Y:S01]  /*bd00*/  STS [R15+0x400], R46 ;  /* 0x0004002e0f007388 */ /* 0x000fe20000000800 */
[----:B------:R-:W-:Y:S01]  /*bd10*/  F2FP.F16.F32.PACK_AB R70, R71, R70 ;  /* 0x000000464746723e */ /* 0x000fe200000000ff */
[----:B------:R-:W-:Y:S01]  /*bd20*/  FMUL.FTZ R93, R7, R93 ;  /* 0x0000005d075d7220 */ /* 0x000fe20000410000 */
[----:B------:R-:W-:Y:S01]  /*bd30*/  F2FP.F16.F32.PACK_AB R72, R73, R72 ;  /* 0x000000484948723e */ /* 0x000fe200000000ff */
[----:B------:R-:W-:Y:S01]  /*bd40*/  STS [R13], R48 ;  /* 0x000000300d007388 */ /* 0x000fe20000000800 */
[----:B------:R-:W-:Y:S01]  /*bd50*/  F2FP.F16.F32.PACK_AB R74, R75, R74 ;  /* 0x0000004a4b4a723e */ /* 0x000fe200000000ff */
[C---:B------:R-:W-:Y:S01]  /*bd60*/  FMUL.FTZ R96, R7.reuse, R96 ;  /* 0x0000006007607220 */ /* 0x040fe20000410000 */
[----:B------:R-:W-:Y:S01]  /*bd70*/  FMUL.FTZ R97, R7, R97 ;  /* 0x0000006107617220 */ /* 0x000fe20000410000 */
[----:B------:R-:W-:Y:S01]  /*bd80*/  STS [R13+0x400], R50 ;  /* 0x000400320d007388 */ /* 0x000fe20000000800 */
        /* <DEDUP_REMOVED lines=27> */
[----:B------:R-:W-:Y:S01]  /*bf40*/  STS [R9+0x2000], R64 ;  /* 0x0020004009007388 */ /* 0x000fe20000000800 */
[----:B------:R-:W-:Y:S01]  /*bf50*/  F2FP.F16.F32.PACK_AB R98, R99, R98 ;  /* 0x000000626362723e */ /* 0x000fe200000000ff */
[C---:B------:R-:W-:Y:S01]  /*bf60*/  FMUL.FTZ R120, R7.reuse, R120 ;  /* 0x0000007807787220 */ /* 0x040fe20000410000 */
[----:B------:R-:W-:Y:S01]  /*bf70*/  FMUL.FTZ R121, R7, R121 ;  /* 0x0000007907797220 */ /* 0x000fe20000410000 */
[----:B------:R-:W-:Y:S01]  /*bf80*/  STS [R9+0x2400], R66 ;  /* 0x0024004209007388 */ /* 0x000fe20000000800 */
[----:B------:R-:W-:Y:S01]  /*bf90*/  F2FP.F16.F32.PACK_AB R100, R101, R100 ;  /* 0x000000646564723e */ /* 0x000fe200000000ff */
[----:B------:R-:W-:Y:S01]  /*bfa0*/  FMUL.FTZ R124, R7, R124 ;  /* 0x0000007c077c7220 */ /* 0x000fe20000410000 */
[----:B------:R-:W-:Y:S01]  /*bfb0*/  F2FP.F16.F32.PACK_AB R102, R103, R102 ;  /* 0x000000666766723e */ /* 0x000fe200000000ff */
[----:B------:R-:W-:Y:S01]  /*bfc0*/  STS [R5+0x2000], R68 ;  /* 0x0020004405007388 */ /* 0x000fe20000000800 */
        /* <DEDUP_REMOVED lines=44> */
[----:B------:R-:W-:Y:S01]  /*c290*/  F2FP.F16.F32.PACK_AB R136, R137, R136 ;  /* 0x000000888988723e */ /* 0x000fe200000000ff */
[----:B------:R-:W1:Y:S01]  /*c2a0*/  @P3 LDC R0, c[0x0][0x458] ;  /* 0x00011600ff003b82 */ /* 0x000e620000000800 */
[----:B------:R-:W-:Y:S01]  /*c2b0*/  F2FP.F16.F32.PACK_AB R138, R139, R138 ;  /* 0x0000008a8b8a723e */ /* 0x000fe200000000ff */
[----:B------:R-:W-:Y:S01]  /*c2c0*/  STS [R21+0x2000], R92 ;  /* 0x0020005c15007388 */ /* 0x000fe20000000800 */
[----:B------:R-:W-:Y:S01]  /*c2d0*/  F2FP.F16.F32.PACK_AB R140, R141, R140 ;  /* 0x0000008c8d8c723e */ /* 0x000fe200000000ff */
[----:B------:R2:W2:Y:S01]  /*c2e0*/  @P4 MUFU.LG2 R6, R4 ;  /* 0x0000000400064308 */ /* 0x0004a20000000c00 */
[----:B------:R-:W-:Y:S01]  /*c2f0*/  F2FP.F16.F32.PACK_AB R142, R143, R142 ;  /* 0x0000008e8f8e723e */ /* 0x000fe200000000ff */
[----:B------:R-:W-:Y:S01]  /*c300*/  STS [R21+0x2400], R94 ;  /* 0x0024005e15007388 */ /* 0x000fe20000000800 */
[----:B------:R-:W-:Y:S01]  /*c310*/  F2FP.F16.F32.PACK_AB R144, R145, R144 ;  /* 0x000000909190723e */ /* 0x000fe200000000ff */
[----:B-----5:R-:W-:Y:S01]  /*c320*/  @UP1 UIMAD.WIDE.U32 UR14, UR19, UR4, URZ ;  /* 0x00000004130e12a5 */ /* 0x020fe2000f8e00ff */
[----:B------:R-:W-:Y:S01]  /*c330*/  F2FP.F16.F32.PACK_AB R146, R147, R146 ;  /* 0x000000929392723e */ /* 0x000fe200000000ff */
[----:B------:R-:W-:Y:S01]  /*c340*/  STS [R9+0x4000], R96 ;  /* 0x0040006009007388 */ /* 0x000fe20000000800 */
[----:B------:R-:W-:Y:S01]  /*c350*/  F2FP.F16.F32.PACK_AB R148, R149, R148 ;  /* 0x000000949594723e */ /* 0x000fe200000000ff */
[----:B------:R-:W5:Y:S01]  /*c360*/  @UP2 LDCU UR4, c[0x0][0x454] ;  /* 0x00008a80ff0427ac */ /* 0x000f620008000800 */
[----:B------:R-:W-:Y:S01]  /*c370*/  F2FP.F16.F32.PACK_AB R150, R151, R150 ;  /* 0x000000969796723e */ /* 0x000fe200000000ff */
[----:B------:R-:W-:Y:S01]  /*c380*/  STS [R9+0x4400], R98 ;  /* 0x0044006209007388 */ /* 0x000fe20000000800 */
[----:B------:R-:W-:Y:S01]  /*c390*/  F2FP.F16.F32.PACK_AB R156, R157, R156 ;  /* 0x0000009c9d9c723e */ /* 0x000fe200000000ff */
[----:B------:R-:W-:Y:S01]  /*c3a0*/  @UP1 UIMAD UR7, UR19, UR5, UR15 ;  /* 0x00000005130712a4 */ /* 0x000fe2000f8e020f */
[----:B------:R-:W-:Y:S01]  /*c3b0*/  F2FP.F16.F32.PACK_AB R158, R159, R158 ;  /* 0x0000009e9f9e723e */ /* 0x000fe200000000ff */
[----:B------:R-:W-:Y:S01]  /*c3c0*/  STS [R5+0x4000], R100 ;  /* 0x0040006405007388 */ /* 0x000fe20000000800 */
[----:B------:R-:W-:Y:S01]  /*c3d0*/  F2FP.F16.F32.PACK_AB R7, R7, R152 ;  /* 0x000000980707723e */ /* 0x000fe200000000ff */
[----:B----4-:R-:W-:Y:S01]  /*c3e0*/  @!UP2 UIMAD UR5, UR9, UR6, UR8 ;  /* 0x000000060905a2a4 */ /* 0x010fe2000f8e0208 */
[----:B------:R-:W-:Y:S01]  /*c3f0*/  F2FP.F16.F32.PACK_AB R154, R155, R154 ;  /* 0x0000009a9b9a723e */ /* 0x000fe200000000ff */
[----:B------:R-:W-:Y:S01]  /*c400*/  STS [R5+0x4400], R102 ;  /* 0x0044006605007388 */ /* 0x000fe20000000800 */
[----:B------:R-:W-:Y:S01]  /*c410*/  LOP3.LUT P0, RZ, R219, 0x3, RZ, 0xc0, !PT ;  /* 0x00000003dbff7812 */ /* 0x000fe2000780c0ff */
[----:B------:R-:W-:Y:S01]  /*c420*/  @!UP0 UIMAD UR19, UR9, UR11, URZ ;  /* 0x0000000b091382a4 */ /* 0x000fe2000f8e02ff */
[----:B---3--:R-:W-:Y:S01]  /*c430*/  @P3 FMUL.FTZ R2, R2, 0.69314718246459960938 ;  /* 0x3f31721802023820 */ /* 0x008fe20000410000 */
[----:B------:R-:W-:Y:S01]  /*c440*/  STS [R11+0x4000], R104 ;  /* 0x004000680b007388 */ /* 0x000fe20000000800 */
[----:B------:R-:W-:Y:S01]  /*c450*/  @!UP1 UMOV UR6, UR12 ;  /* 0x0000000c00069c82 */ /* 0x000fe20008000000 */
[----:B------:R-:W-:-:S02]  /*c460*/  @!UP2 UIMAD UR12, UR5, UR11, URZ ;  /* 0x0000000b050ca2a4 */ /* 0x000fc4000f8e02ff */
[----:B------:R-:W-:Y:S01]  /*c470*/  STS [R11+0x4400], R106 ;  /* 0x0044006a0b007388 */ /* 0x000fe20000000800 */
[----:B------:R-:W-:Y:S01]  /*c480*/  @UP1 UMOV UR6, UR14 ;  /* 0x0000000e00061c82 */ /* 0x000fe20008000000 */
[----:B-----5:R-:W-:Y:S02]  /*c490*/  @UP2 UIMAD UR12, UR8, UR4, UR19 ;  /* 0x00000004080c22a4 */ /* 0x020fe4000f8e0213 */
[----:B------:R-:W-:Y:S04]  /*c4a0*/  STS [R15+0x4000], R108 ;  /* 0x0040006c0f007388 */ /* 0x000fe80000000800 */
        /* <DEDUP_REMOVED lines=12> */
[----:B------:R2:W-:Y:S04]  /*c570*/  STS [R5+0x6400], R134 ;  /* 0x0064008605007388 */ /* 0x0005e80000000800 */
[----:B------:R-:W-:Y:S04]  /*c580*/  STS [R11+0x6000], R136 ;  /* 0x006000880b007388 */ /* 0x000fe80000000800 */
[----:B------:R-:W-:Y:S04]  /*c590*/  STS [R11+0x6400], R138 ;  /* 0x0064008a0b007388 */ /* 0x000fe80000000800 */
[----:B------:R-:W-:Y:S04]  /*c5a0*/  STS [R15+0x6000], R140 ;  /* 0x0060008c0f007388 */ /* 0x000fe80000000800 */
[----:B------:R3:W-:Y:S04]  /*c5b0*/  STS [R15+0x6400], R142 ;  /* 0x0064008e0f007388 */ /* 0x0007e80000000800 */
[----:B------:R-:W-:Y:S04]  /*c5c0*/  STS [R13+0x6000], R144 ;  /* 0x006000900d007388 */ /* 0x000fe80000000800 */
[----:B------:R4:W-:Y:S01]  /*c5d0*/  STS [R13+0x6400], R146 ;  /* 0x006400920d007388 */ /* 0x0009e20000000800 */
[----:B--2---:R-:W2:Y:S03]  /*c5e0*/  LDC.64 R4, c[0x0][0x408] ;  /* 0x00010200ff047b82 */ /* 0x004ea60000000a00 */
[----:B------:R-:W-:Y:S04]  /*c5f0*/  STS [R19+0x6000], R148 ;  /* 0x0060009413007388 */ /* 0x000fe80000000800 */
[----:B------:R-:W-:Y:S04]  /*c600*/  STS [R19+0x6400], R150 ;  /* 0x0064009613007388 */ /* 0x000fe80000000800 */
[----:B------:R-:W-:Y:S04]  /*c610*/  STS [R17+0x6000], R156 ;  /* 0x0060009c11007388 */ /* 0x000fe80000000800 */
[----:B------:R-:W-:Y:S01]  /*c620*/  STS [R17+0x6400], R158 ;  /* 0x0064009e11007388 */ /* 0x000fe20000000800 */
[----:B---3--:R-:W-:Y:S01]  /*c630*/  @P4 FMUL.FTZ R15, R6, 0.69314718246459960938 ;  /* 0x3f317218060f4820 */ /* 0x008fe20000410000 */
[----:B------:R-:W-:Y:S01]  /*c640*/  MOV R6, 0x7f800000 ;  /* 0x7f80000000067802 */ /* 0x000fe20000000f00 */
[----:B-1----:R-:W-:Y:S01]  /*c650*/  @P3 FFMA.FTZ R6, R3, R0, R2 ;  /* 0x0000000003063223 */ /* 0x002fe20000010002 */
[----:B------:R1:W-:Y:S04]  /*c660*/  STS [R21+0x6000], R7 ;  /* 0x0060000715007388 */ /* 0x0003e80000000800 */
[----:B------:R3:W-:Y:S01]  /*c670*/  STS [R21+0x6400], R154 ;  /* 0x0064009a15007388 */ /* 0x0007e20000000800 */
[----:B----4-:R-:W4:Y:S08]  /*c680*/  @P4 LDC R13, c[0x0][0x458] ;  /* 0x00011600ff0d4b82 */ /* 0x010f300000000800 */
[----:B------:R-:W-:Y:S01]  /*c690*/  BAR.SYNC.DEFER_BLOCKING 0x0 ;  /* 0x0000000000007b1d */ /* 0x000fe20000010000 */
[----:B-1----:R-:W-:-:S04]  /*c6a0*/  LOP3.LUT R7, R221, 0x30, RZ, 0xc0, !PT ;  /* 0x00000030dd077812 */ /* 0x002fc800078ec0ff */
[----:B------:R-:W-:Y:S02]  /*c6b0*/  LOP3.LUT R7, R7, 0x7, R12, 0xf8, !PT ;  /* 0x0000000707077812 */ /* 0x000fe400078ef80c */
[----:B------:R-:W-:Y:S01]  /*c6c0*/  MOV R12, 0x7f800000 ;  /* 0x7f800000000c7802 */ /* 0x000fe20000000f00 */
[----:B------:R3:W1:Y:S01]  /*c6d0*/  LDS.128 R8, [R241+0x1800] ;  /* 0x00180000f1087984 */ /* 0x0006620000000c00 */
[----:B----4-:R-:W-:Y:S01]  /*c6e0*/  @P4 FFMA.FTZ R12, R164, R13, R15 ;  /* 0x0000000da40c4223 */ /* 0x010fe2000001000f */
[----:B--2---:R-:W-:Y:S06]  /*c6f0*/  @P0 BRA `(.L_x_539) ;  /* 0x0000000000300947 */ /* 0x004fec0003800000 */
[----:B------:R-:W2:Y:S01]  /*c700*/  LDCU.64 UR4, c[0x0][0x420] ;  /* 0x00008400ff0477ac */ /* 0x000ea20008000a00 */
[C---:B------:R-:W-:Y:S01]  /*c710*/  VIADD R3, R7.reuse, 0x8 ;  /* 0x0000000807037836 */ /* 0x040fe20000000000 */
[----:B------:R-:W-:Y:S01]  /*c720*/  ISETP.GE.AND P2, PT, R7, UR16, PT ;  /* 0x0000001007007c0c */ /* 0x000fe2000bf46270 */
[----:B------:R-:W-:-:S03]  /*c730*/  UIADD3 UR9, UPT, UPT, UR10, UR12, URZ ;  /* 0x0000000c0a097290 */ /* 0x000fc6000fffe0ff */
[----:B------:R-:W-:-:S03]  /*c740*/  ISETP.GE.AND P1, PT, R3, UR16, PT ;  /* 0x0000001003007c0c */ /* 0x000fc6000bf26270 */
[----:B------:R-:W-:Y:S01]  /*c750*/  IMAD.U32 R0, RZ, RZ, UR9 ;  /* 0x00000009ff007e24 */ /* 0x000fe2000f8e00ff */
[----:B------:R-:W-:-:S04]  /*c760*/  IADD3 R2, P0, PT, R7, UR9, RZ ;  /* 0x0000000907027c10 */ /* 0x000fc8000ff1e0ff */
[----:B------:R-:W-:Y:S02]  /*c770*/  LEA.HI.X.SX32 R3, R0, RZ, 0x1, P0 ;  /* 0x000000ff00037211 */ /* 0x000fe400000f0eff */
[----:B--2---:R-:W-:-:S04]  /*c780*/  LEA R14, P0, R2, UR4, 0x2 ;  /* 0x00000004020e7c11 */ /* 0x004fc8000f8010ff */
[----:B------:R-:W-:-:S05]  /*c790*/  LEA.HI.X R15, R2, UR5, R3, 0x2, P0 ;  /* 0x00000005020f7c11 */ /* 0x000fca00080f1403 */
[----:B------:R2:W-:Y:S04]  /*c7a0*/  @!P2 STG.E desc[UR20][R14.64], R12 ;  /* 0x0000000c0e00a986 */ /* 0x0005e8000c101914 */
[----:B------:R2:W-:Y:S02]  /*c7b0*/  @!P1 STG.E desc[UR20][R14.64+0x20], R6 ;  /* 0x000020060e009986 */ /* 0x0005e4000c101914 */
.L_x_539:
[----:B------:R-:W-:Y:S05]  /*c7c0*/  BSYNC.RECONVERGENT B0 ;  /* 0x0000000000007941 */ /* 0x000fea0003800200 */
.L_x_538:
[----:B------:R-:W4:Y:S01]  /*c7d0*/  LDCU.64 UR4, c[0x0][0x410] ;  /* 0x00008200ff0477ac */ /* 0x000f220008000a00 */
[----:B------:R-:W-:Y:S01]  /*c7e0*/  SHF.R.U32.HI R0, RZ, 0x3, R219 ;  /* 0x00000003ff007819 */ /* 0x000fe200000116db */
[----:B------:R-:W-:Y:S01]  /*c7f0*/  IMAD.MOV.U32 R219, RZ, RZ, RZ ;  /* 0x000000ffffdb7224 */ /* 0x000fe200078e00ff */
[----:B------:R1:W1:Y:S01]  /*c800*/  LDS.128 R24, [R241] ;  /* 0x00000000f1187984 */ /* 0x0002620000000c00 */
[----:B------:R-:W-:Y:S01]  /*c810*/  BSSY.RECONVERGENT B0, `(.L_x_540) ;  /* 0x0000023000007945 */ /* 0x000fe20003800200 */
[----:B------:R-:W-:Y:S01]  /*c820*/  ISETP.GE.AND P3, PT, R0, UR16, PT ;  /* 0x0000001000007c0c */ /* 0x000fe2000bf66270 */
[----:B--2---:R-:W-:Y:S01]  /*c830*/  IMAD.WIDE.U32 R12, R4, UR10, R218 ;  /* 0x0000000a040c7c25 */ /* 0x004fe2000f8e00da */
[----:B---3--:R2:W3:Y:S01]  /*c840*/  LDS.128 R20, [R241+0x2000] ;  /* 0x00200000f1147984 */ /* 0x0084e20000000c00 */
[C---:B------:R-:W-:Y:S02]  /*c850*/  IADD3 R6, PT, PT, R0.reuse, 0x20, RZ ;  /* 0x0000002000067810 */ /* 0x040fe40007ffe0ff */
[----:B------:R-:W-:Y:S01]  /*c860*/  VIADD R3, R0, 0x10 ;  /* 0x0000001000037836 */ /* 0x000fe20000000000 */
[----:B------:R-:W-:Y:S01]  /*c870*/  IADD3 R12, P0, PT, R12, UR6, RZ ;  /* 0x000000060c0c7c10 */ /* 0x000fe2000ff1e0ff */
[----:B------:R-:W-:Y:S01]  /*c880*/  IMAD R2, R5, UR10, R13 ;  /* 0x0000000a05027c24 */ /* 0x000fe2000f8e020d */
[----:B------:R2:W1:Y:S01]  /*c890*/  LDS.128 R16, [R241+0x4000] ;  /* 0x00400000f1107984 */ /* 0x0004620000000c00 */
[----:B------:R-:W-:-:S02]  /*c8a0*/  ISETP.GE.AND P1, PT, R6, UR16, PT ;  /* 0x0000001006007c0c */ /* 0x000fc4000bf26270 */
[----:B------:R-:W-:Y:S01]  /*c8b0*/  ISETP.GE.AND P2, PT, R3, UR16, PT ;  /* 0x0000001003007c0c */ /* 0x000fe2000bf46270 */
[----:B------:R-:W-:Y:S01]  /*c8c0*/  VIADD R3, R0, 0x30 ;  /* 0x0000003000037836 */ /* 0x000fe20000000000 */
[----:B------:R-:W-:Y:S01]  /*c8d0*/  IADD3.X R13, PT, PT, R2, UR7, RZ, P0, !PT ;  /* 0x00000007020d7c10 */ /* 0x000fe200087fe4ff */
[----:B----4-:R-:W-:Y:S01]  /*c8e0*/  IMAD.U32 R7, RZ, RZ, UR5 ;  /* 0x00000005ff077e24 */ /* 0x010fe2000f8e00ff */
[----:B------:R-:W-:Y:S02]  /*c8f0*/  MOV R2, UR4 ;  /* 0x0000000400027c02 */ /* 0x000fe40008000f00 */
[----:B------:R-:W-:-:S03]  /*c900*/  ISETP.GE.AND P0, PT, R3, UR16, PT ;  /* 0x0000001003007c0c */ /* 0x000fc6000bf06270 */
[----:B------:R-:W-:Y:S02]  /*c910*/  IMAD.WIDE.U32 R2, R2, UR8, R12 ;  /* 0x0000000802027c25 */ /* 0x000fe4000f8e000c */
[----:B------:R2:W4:Y:S02]  /*c920*/  LDS.128 R12, [R241+0x6000] ;  /* 0x00600000f10c7984 */ /* 0x0005240000000c00 */
[----:B------:R-:W-:Y:S01]  /*c930*/  IMAD R7, R7, UR8, R3 ;  /* 0x0000000807077c24 */ /* 0x000fe2000f8e0203 */
[----:B------:R-:W-:Y:S06]  /*c940*/  @P3 BRA `(.L_x_541) ;  /* 0x00000000003c3947 */ /* 0x000fec0003800000 */
[----:B------:R-:W5:Y:S01]  /*c950*/  LDCU.64 UR4, c[0x0][0x3f0] ;  /* 0x00007e00ff0477ac */ /* 0x000f620008000a00 */
[----:B------:R-:W-:Y:S01]  /*c960*/  IMAD.MOV.U32 R6, RZ, RZ, R2 ;  /* 0x000000ffff067224 */ /* 0x000fe200078e0002 */
[----:B------:R-:W3:Y:S03]  /*c970*/  LDCU UR6, c[0x0][0x440] ;  /* 0x00008800ff0677ac */ /* 0x000ee60008000800 */
[----:B------:R-:W-:-:S04]  /*c980*/  IMAD.WIDE.U32 R32, R0, R4, R6 ;  /* 0x0000000400207225 */ /* 0x000fc800078e0006 */
[----:B------:R-:W-:Y:S01]  /*c990*/  IMAD R28, R0, R5, R33 ;  /* 0x00000005001c7224 */ /* 0x000fe200078e0221 */
[----:B-----5:R-:W-:-:S04]  /*c9a0*/  LEA R30, P3, R32, UR4, 0x1 ;  /* 0x00000004201e7c11 */ /* 0x020fc8000f8608ff */
[----:B------:R-:W-:Y:S02]  /*c9b0*/  LEA.HI.X R31, R32, UR5, R28, 0x1, P3 ;  /* 0x00000005201f7c11 */ /* 0x000fe400098f0c1c */
[----:B---3--:R-:W-:Y:S02]  /*c9c0*/  ISETP.GE.AND P6, PT, R218, UR6, PT ;  /* 0x00000006da007c0c */ /* 0x008fe4000bfc6270 */
[----:B------:R-:W-:Y:S02]  /*c9d0*/  ISETP.GE.AND P5, PT, R235, UR6, PT ;  /* 0x00000006eb007c0c */ /* 0x000fe4000bfa6270 */
[----:B------:R-:W-:Y:S02]  /*c9e0*/  ISETP.GE.AND P4, PT, R234, UR6, PT ;  /* 0x00000006ea007c0c */ /* 0x000fe4000bf86270 */
[----:B------:R-:W-:-:S07]  /*c9f0*/  ISETP.GE.AND P3, PT, R229, UR6, PT ;  /* 0x00000006e5007c0c */ /* 0x000fce000bf66270 */
[----:B-1----:R1:W-:Y:S04]  /*ca00*/  @!P6 STG.E.128 desc[UR20][R30.64], R24 ;  /* 0x000000181e00e986 */ /* 0x0023e8000c101d14 */
[----:B------:R1:W-:Y:S04]  /*ca10*/  @!P5 STG.E.128 desc[UR20][R30.64+0x80], R20 ;  /* 0x000080141e00d986 */ /* 0x0003e8000c101d14 */
[----:B------:R1:W-:Y:S04]  /*ca20*/  @!P4 STG.E.128 desc[UR20][R30.64+0x100], R16 ;  /* 0x000100101e00c986 */ /* 0x0003e8000c101d14 */
[----:B----4-:R1:W-:Y:S02]  /*ca30*/  @!P3 STG.E.128 desc[UR20][R30.64+0x180], R12 ;  /* 0x0001800c1e00b986 */ /* 0x0103e4000c101d14 */
.L_x_541:
[----:B------:R-:W-:Y:S05]  /*ca40*/  BSYNC.RECONVERGENT B0 ;  /* 0x0000000000007941 */ /* 0x000fea0003800200 */
.L_x_540:
[----:B-1----:R1:W1:Y:S01]  /*ca50*/  LDS.128 R24, [R241+0x800] ;  /* 0x00080000f1187984 */ /* 0x0022620000000c00 */
[----:B------:R-:W-:Y:S03]  /*ca60*/  BSSY.RECONVERGENT B0, `(.L_x_542) ;  /* 0x0000019000007945 */ /* 0x000fe60003800200 */
[----:B---3--:R3:W1:Y:S04]  /*ca70*/  LDS.128 R20, [R241+0x2800] ;  /* 0x00280000f1147984 */ /* 0x0086680000000c00 */
[----:B------:R3:W1:Y:S04]  /*ca80*/  LDS.128 R16, [R241+0x4800] ;  /* 0x00480000f1107984 */ /* 0x0006680000000c00 */
[----:B----4-:R3:W4:Y:S01]  /*ca90*/  LDS.128 R12, [R241+0x6800] ;  /* 0x00680000f10c7984 */ /* 0x0107220000000c00 */
[----:B------:R-:W-:Y:S05]  /*caa0*/  @P2 BRA `(.L_x_543) ;  /* 0x0000000000502947 */ /* 0x000fea0003800000 */
[----:B------:R-:W5:Y:S01]  /*cab0*/  LDCU UR6, c[0x0][0x440] ;  /* 0x00008800ff0677ac */ /* 0x000f620008000800 */
[----:B------:R-:W-:Y:S01]  /*cac0*/  IADD3 R29, P2, PT, R0, 0x10, RZ ;  /* 0x00000010001d7810 */ /* 0x000fe20007f5e0ff */
[----:B------:R-:W-:Y:S01]  /*cad0*/  IMAD.MOV.U32 R30, RZ, RZ, R2 ;  /* 0x000000ffff1e7224 */ /* 0x000fe200078e0002 */
[----:B------:R-:W2:Y:S03]  /*cae0*/  LDCU.64 UR4, c[0x0][0x3f0] ;  /* 0x00007e00ff0477ac */ /* 0x000ea60008000a00 */
[----:B------:R-:W-:-:S04]  /*caf0*/  IMAD.X R31, RZ, RZ, RZ, P2 ;  /* 0x000000ffff1f7224 */ /* 0x000fc800010e06ff */
[-C--:B------:R-:W-:Y:S02]  /*cb00*/  IMAD R28, R31, R4.reuse, RZ ;  /* 0x000000041f1c7224 */ /* 0x080fe400078e02ff */
[----:B------:R-:W-:Y:S02]  /*cb10*/  IMAD.MOV.U32 R31, RZ, RZ, R7 ;  /* 0x000000ffff1f7224 */ /* 0x000fe400078e0007 */
[C---:B------:R-:W-:Y:S02]  /*cb20*/  IMAD R28, R29.reuse, R5, R28 ;  /* 0x000000051d1c7224 */ /* 0x040fe400078e021c */
[----:B------:R-:W-:Y:S01]  /*cb30*/  IMAD.WIDE.U32 R30, R29, R4, R30 ;  /* 0x000000041d1e7225 */ /* 0x000fe200078e001e */
[----:B-----5:R-:W-:Y:S02]  /*cb40*/  ISETP.GE.AND P5, PT, R218, UR6, PT ;  /* 0x00000006da007c0c */ /* 0x020fe4000bfa6270 */
[----:B------:R-:W-:Y:S01]  /*cb50*/  ISETP.GE.AND P4, PT, R235, UR6, PT ;  /* 0x00000006eb007c0c */ /* 0x000fe2000bf86270 */
[----:B------:R-:W-:Y:S01]  /*cb60*/  IMAD.IADD R28, R28, 0x1, R31 ;  /* 0x000000011c1c7824 */ /* 0x000fe200078e021f */
[----:B------:R-:W-:-:S02]  /*cb70*/  ISETP.GE.AND P3, PT, R234, UR6, PT ;  /* 0x00000006ea007c0c */ /* 0x000fc4000bf66270 */
[----:B------:R-:W-:Y:S02]  /*cb80*/  ISETP.GE.AND P2, PT, R229, UR6, PT ;  /* 0x00000006e5007c0c */ /* 0x000fe4000bf46270 */
[----:B--2---:R-:W-:-:S04]  /*cb90*/  LEA R32, P6, R30, UR4, 0x1 ;  /* 0x000000041e207c11 */ /* 0x004fc8000f8c08ff */
[----:B------:R-:W-:-:S05]  /*cba0*/  LEA.HI.X R33, R30, UR5, R28, 0x1, P6 ;  /* 0x000000051e217c11 */ /* 0x000fca000b0f0c1c */
[----:B-1----:R1:W-:Y:S04]  /*cbb0*/  @!P5 STG.E.128 desc[UR20][R32.64], R24 ;  /* 0x000000182000d986 */ /* 0x0023e8000c101d14 */
[----:B------:R1:W-:Y:S04]  /*cbc0*/  @!P4 STG.E.128 desc[UR20][R32.64+0x80], R20 ;  /* 0x000080142000c986 */ /* 0x0003e8000c101d14 */
[----:B------:R1:W-:Y:S04]  /*cbd0*/  @!P3 STG.E.128 desc[UR20][R32.64+0x100], R16 ;  /* 0x000100102000b986 */ /* 0x0003e8000c101d14 */
[----:B----4-:R1:W-:Y:S02]  /*cbe0*/  @!P2 STG.E.128 desc[UR20][R32.64+0x180], R12 ;  /* 0x0001800c2000a986 */ /* 0x0103e4000c101d14 */
.L_x_543:
[----:B------:R-:W-:Y:S05]  /*cbf0*/  BSYNC.RECONVERGENT B0 ;  /* 0x0000000000007941 */ /* 0x000fea0003800200 */
.L_x_542:
[----:B-1----:R1:W1:Y:S01]  /*cc00*/  LDS.128 R24, [R241+0x1000] ;  /* 0x00100000f1187984 */ /* 0x0022620000000c00 */
[----:B------:R-:W-:Y:S03]  /*cc10*/  BSSY.RECONVERGENT B0, `(.L_x_544) ;  /* 0x0000019000007945 */ /* 0x000fe60003800200 */
[----:B------:R1:W1:Y:S04]  /*cc20*/  LDS.128 R20, [R241+0x3000] ;  /* 0x00300000f1147984 */ /* 0x0002680000000c00 */
[----:B------:R1:W1:Y:S04]  /*cc30*/  LDS.128 R16, [R241+0x5000] ;  /* 0x00500000f1107984 */ /* 0x0002680000000c00 */
[----:B----4-:R4:W1:Y:S01]  /*cc40*/  LDS.128 R12, [R241+0x7000] ;  /* 0x00700000f10c7984 */ /* 0x0108620000000c00 */
        /* <DEDUP_REMOVED lines=20> */
[----:B------:R1:W-:Y:S02]  /*cd90*/  @!P1 STG.E.128 desc[UR20][R32.64+0x180], R12 ;  /* 0x0001800c20009986 */ /* 0x0003e4000c101d14 */
.L_x_545:
[----:B------:R-:W-:Y:S05]  /*cda0*/  BSYNC.RECONVERGENT B0 ;  /* 0x0000000000007941 */ /* 0x000fea0003800200 */
.L_x_544:
[----:B-1----:R1:W1:Y:S04]  /*cdb0*/  LDS.128 R16, [R241+0x3800] ;  /* 0x00380000f1107984 */ /* 0x0022680000000c00 */
[----:B------:R1:W1:Y:S01]  /*cdc0*/  LDS.128 R12, [R241+0x5800] ;  /* 0x00580000f10c7984 */ /* 0x0002620000000c00 */
[----:B------:R-:W-:Y:S05]  /*cdd0*/  @P0 EXIT ;  /* 0x000000000000094d */ /* 0x000fea0003800000 */
[----:B------:R-:W5:Y:S01]  /*cde0*/  LDCU.64 UR4, c[0x0][0x3f0] ;  /* 0x00007e00ff0477ac */ /* 0x000f620008000a00 */
[----:B------:R-:W-:Y:S01]  /*cdf0*/  IADD3 R3, P0, PT, R0, 0x30, RZ ;  /* 0x0000003000037810 */ /* 0x000fe20007f1e0ff */
[----:B------:R1:W2:Y:S01]  /*ce00*/  LDS.128 R20, [R241+0x7800] ;  /* 0x00780000f1147984 */ /* 0x0002a20000000c00 */
[----:B------:R-:W-:Y:S01]  /*ce10*/  IMAD.MOV.U32 R6, RZ, RZ, R2 ;  /* 0x000000ffff067224 */ /* 0x000fe200078e0002 */
[----:B------:R-:W3:Y:S02]  /*ce20*/  LDCU UR6, c[0x0][0x440] ;  /* 0x00008800ff0677ac */ /* 0x000ee40008000800 */
[----:B------:R-:W-:Y:S02]  /*ce30*/  IMAD.X R25, RZ, RZ, RZ, P0 ;  /* 0x000000ffff197224 */ /* 0x000fe400000e06ff */
[----:B------:R-:W-:-:S04]  /*ce40*/  IMAD.WIDE.U32 R6, R3, R4, R6 ;  /* 0x0000000403067225 */ /* 0x000fc800078e0006 */
[----:B------:R-:W-:-:S04]  /*ce50*/  IMAD R0, R25, R4, RZ ;  /* 0x0000000419007224 */ /* 0x000fc800078e02ff */
[----:B------:R-:W-:Y:S01]  /*ce60*/  IMAD R0, R3, R5, R0 ;  /* 0x0000000503007224 */ /* 0x000fe200078e0200 */
[----:B-----5:R-:W-:-:S03]  /*ce70*/  LEA R2, P0, R6, UR4, 0x1 ;  /* 0x0000000406027c11 */ /* 0x020fc6000f8008ff */
[----:B------:R-:W-:Y:S01]  /*ce80*/  IMAD.IADD R0, R0, 0x1, R7 ;  /* 0x0000000100007824 */ /* 0x000fe200078e0207 */
[----:B---3--:R-:W-:Y:S02]  /*ce90*/  ISETP.GE.AND P3, PT, R218, UR6, PT ;  /* 0x00000006da007c0c */ /* 0x008fe4000bf66270 */
[----:B------:R-:W-:Y:S02]  /*cea0*/  ISETP.GE.AND P2, PT, R235, UR6, PT ;  /* 0x00000006eb007c0c */ /* 0x000fe4000bf46270 */
[----:B------:R-:W-:Y:S02]  /*ceb0*/  ISETP.GE.AND P1, PT, R234, UR6, PT ;  /* 0x00000006ea007c0c */ /* 0x000fe4000bf26270 */
[----:B------:R-:W-:Y:S02]  /*cec0*/  LEA.HI.X R3, R6, UR5, R0, 0x1, P0 ;  /* 0x0000000506037c11 */ /* 0x000fe400080f0c00 */
[----:B------:R-:W-:-:S05]  /*ced0*/  ISETP.GE.AND P0, PT, R229, UR6, PT ;  /* 0x00000006e5007c0c */ /* 0x000fca000bf06270 */
[----:B------:R3:W-:Y:S04]  /*cee0*/  @!P3 STG.E.128 desc[UR20][R2.64], R8 ;  /* 0x000000080200b986 */ /* 0x0007e8000c101d14 */
[----:B-1----:R3:W-:Y:S04]  /*cef0*/  @!P2 STG.E.128 desc[UR20][R2.64+0x80], R16 ;  /* 0x000080100200a986 */ /* 0x0027e8000c101d14 */
[----:B------:R3:W-:Y:S01]  /*cf00*/  @!P1 STG.E.128 desc[UR20][R2.64+0x100], R12 ;  /* 0x0001000c02009986 */ /* 0x0007e2000c101d14 */
[----:B--2---:R-:W-:Y:S05]  /*cf10*/  @P0 EXIT ;  /* 0x000000000000094d */ /* 0x004fea0003800000 */
[----:B------:R-:W-:Y:S01]  /*cf20*/  STG.E.128 desc[UR20][R2.64+0x180], R20 ;  /* 0x0001801402007986 */ /* 0x000fe2000c101d14 */
[----:B------:R-:W-:Y:S05]  /*cf30*/  EXIT ;  /* 0x000000000000794d */ /* 0x000fea0003800000 */
.L_x_546:
        /* <DEDUP_REMOVED lines=12> */
.L_x_7476:


//--------------------- .text._ZN5flash24flash_fwd_splitkv_kernelI23Flash_fwd_kernel_traitsILi256ELi64ELi64ELi4ELb0ELb0EN7cutlass6half_tE19Flash_kernel_traitsILi256ELi64ELi64ELi4ES3_EELb0ELb0ELb0ELb0ELb0ELb1ELb0ELb0EEEvNS_16Flash_fwd_paramsE --------------------------
	.section	.text._ZN5flash24flash_fwd_splitkv_kernelI23Flash_fwd_kernel_traitsILi256ELi64ELi64ELi4ELb0ELb0EN7cutlass6half_tE19Flash_kernel_traitsILi256ELi64ELi64ELi4ES3_EELb0ELb0ELb0ELb0ELb0ELb1ELb0ELb0EEEvNS_16Flash_fwd_paramsE,"ax",@progbits
	.align	128
        .global         _ZN5flash24flash_fwd_splitkv_kernelI23Flash_fwd_kernel_traitsILi256ELi64ELi64ELi4ELb0ELb0EN7cutlass6half_tE19Flash_kernel_traitsILi256ELi64ELi64ELi4ES3_EELb0ELb0ELb0ELb0ELb0ELb1ELb0ELb0EEEvNS_16Flash_fwd_paramsE
        .type           _ZN5flash24flash_fwd_splitkv_kernelI23Flash_fwd_kernel_traitsILi256ELi64ELi64ELi4ELb0ELb0EN7cutlass6half_tE19Flash_kernel_traitsILi256ELi64ELi64ELi4ES3_EELb0ELb0ELb0ELb0ELb0ELb1ELb0ELb0EEEvNS_16Flash_fwd_paramsE,@function
        .size           _ZN5flash24flash_fwd_splitkv_kernelI23Flash_fwd_kernel_traitsILi256ELi64ELi64ELi4ELb0ELb0EN7cutlass6half_tE19Flash_kernel_traitsILi256ELi64ELi64ELi4ES3_EELb0ELb0ELb0ELb0ELb0ELb1ELb0ELb0EEEvNS_16Flash_fwd_paramsE,(.L_x_7477 - _ZN5flash24flash_fwd_splitkv_kernelI23Flash_fwd_kernel_traitsILi256ELi64ELi64ELi4ELb0ELb0EN7cutlass6half_tE19Flash_kernel_traitsILi256ELi64ELi64ELi4ES3_EELb0ELb0ELb0ELb0ELb0ELb1ELb0ELb0EEEvNS_16Flash_fwd_paramsE)
        .other          _ZN5flash24flash_fwd_splitkv_kernelI23Flash_fwd_kernel_traitsILi256ELi64ELi64ELi4ELb0ELb0EN7cutlass6half_tE19Flash_kernel_traitsILi256ELi64ELi64ELi4ES3_EELb0ELb0ELb0ELb0ELb0ELb1ELb0ELb0EEEvNS_16Flash_fwd_paramsE,@"STO_CUDA_ENTRY STV_DEFAULT"
_ZN5flash24flash_fwd_splitkv_kernelI23Flash_fwd_kernel_traitsILi256ELi64ELi64ELi4ELb0ELb0EN7cutlass6half_tE19Flash_kernel_traitsILi256ELi64ELi64ELi4ES3_EELb0ELb0ELb0ELb0ELb0ELb1ELb0ELb0EEEvNS_16Flash_fwd_paramsE:
.text._ZN5flash24flash_fwd_splitkv_kernelI23Flash_fwd_kernel_traitsILi256ELi64ELi64ELi4ELb0ELb0EN7cutlass6half_tE19Flash_kernel_traitsILi256ELi64ELi64ELi4ES3_EELb0ELb0ELb0ELb0ELb0ELb1ELb0ELb0EEEvNS_16Flash_fwd_paramsE:
        /* <DEDUP_REMOVED lines=71> */
.L_x_547:
        /* <DEDUP_REMOVED lines=77> */
.L_x_550:
[----:B------:R-:W-:Y:S05]  /*0940*/  BSYNC.RECONVERGENT B0 ;  /* 0x0000000000007941 */ /* 0x000fea0003800200 */
.L_x_549:
        /* <DEDUP_REMOVED lines=23> */
.L_x_552:
[----:B------:R-:W-:Y:S05]  /*0ac0*/  BSYNC.RECONVERGENT B0 ;  /* 0x0000000000007941 */ /* 0x000fea0003800200 */
.L_x_551:
        /* <DEDUP_REMOVED lines=22> */
.L_x_554:
[----:B------:R-:W-:Y:S05]  /*0c30*/  BSYNC.RECONVERGENT B0 ;  /* 0x0000000000007941 */ /* 0x000fea0003800200 */
.L_x_553:
        /* <DEDUP_REMOVED lines=21> */
.L_x_556:
[----:B------:R-:W-:Y:S05]  /*0d90*/  BSYNC.RECONVERGENT B0 ;  /* 0x0000000000007941 */ /* 0x000fea0003800200 */
.L_x_555:
        /* <DEDUP_REMOVED lines=21> */
.L_x_548:
        /* <DEDUP_REMOVED lines=13> */
.L_x_557:
        /* <DEDUP_REMOVED lines=99> */
.L_x_558:
        /* <DEDUP_REMOVED lines=16> */
.L_x_560:
[----:B------:R-:W1:Y:S01]  /*16f0*/  LDCU.64 UR10, c[0x0][0x3b8] ;  /* 0x00007700ff0a77ac */ /* 0x000e620008000a00 */
[----:B------:R-:W-:-:S04]  /*1700*/  UIADD3 UR15, UPT, UPT, UR7, UR17, URZ ;  /* 0x00000011070f7290 */ /* 0x000fc8000fffe0ff */
[----:B-1----:R-:W-:Y:S02]  /*1710*/  UIMAD.WIDE.U32 UR4, UR15, UR10, URZ ;  /* 0x0000000a0f0472a5 */ /* 0x002fe4000f8e00ff */
[----:B------:R-:W-:-:S04]  /*1720*/  UIMAD UR15, UR15, UR11, URZ ;  /* 0x0000000b0f0f72a4 */ /* 0x000fc8000f8e02ff */
[----:B------:R-:W-:Y:S01]  /*1730*/  UIADD3 UR15, UPT, UPT, UR5, UR15, URZ ;  /* 0x0000000f050f7290 */ /* 0x000fe2000fffe0ff */
[----:B------:R-:W-:-:S11]  /*1740*/  UMOV UR16, UR4 ;  /* 0x0000000400107c82 */ /* 0x000fd60008000000 */
.L_x_561:
        /* <DEDUP_REMOVED lines=14> */
.L_x_562:
[----:B------:R-:W1:Y:S01]  /*1830*/  LDCU.64 UR8, c[0x0][0x3c0] ;  /* 0x00007800ff0877ac */ /* 0x000e620008000a00 */
[----:B------:R-:W-:-:S04]  /*1840*/  UIADD3 UR7, UPT, UPT, UR7, UR17, URZ ;  /* 0x0000001107077290 */ /* 0x000fc8000fffe0ff */
[----:B-1----:R-:W-:Y:S02]  /*1850*/  UIMAD.WIDE.U32 UR4, UR7, UR8, URZ ;  /* 0x00000008070472a5 */ /* 0x002fe4000f8e00ff */
[----:B------:R-:W-:-:S04]  /*1860*/  UIMAD UR7, UR7, UR9, URZ ;  /* 0x00000009070772a4 */ /* 0x000fc8000f8e02ff */
[----:B------:R-:W-:Y:S01]  /*1870*/  UIADD3 UR5, UPT, UPT, UR5, UR7, URZ ;  /* 0x0000000705057290 */ /* 0x000fe2000fffe0ff */
[----:B------:R-:W-:-:S11]  /*1880*/  UMOV UR6, UR4 ;  /* 0x0000000400067c82 */ /* 0x000fd60008000000 */
.L_x_563:
        /* <DEDUP_REMOVED lines=52> */
.L_x_559:
        /* <DEDUP_REMOVED lines=90> */
.L_x_565:
[----:B------:R-:W-:Y:S05]  /*2170*/  BSYNC.RECONVERGENT B0 ;  /* 0x0000000000007941 */ /* 0x000fea0003800200 */
.L_x_564:
        /* <DEDUP_REMOVED lines=41> */
.L_x_567:
[----:B------:R-:W-:Y:S05]  /*2410*/  BSYNC.RECONVERGENT B0 ;  /* 0x0000000000007941 */ /* 0x000fea0003800200 */
.L_x_566:
        /* <DEDUP_REMOVED lines=41> */
.L_x_569:
[----:B------:R-:W-:Y:S05]  /*26b0*/  BSYNC.RECONVERGENT B0 ;  /* 0x0000000000007941 */ /* 0x000fea0003800200 */
.L_x_568:
        /* <DEDUP_REMOVED lines=41> */
.L_x_571:
[----:B------:R-:W-:Y:S05]  /*2950*/  BSYNC.RECONVERGENT B0 ;  /* 0x0000000000007941 */ /* 0x000fea0003800200 */
.L_x_570:
        /* <DEDUP_REMOVED lines=31> */
.L_x_573:
[----:B------:R-:W-:Y:S05]  /*2b50*/  BSYNC.RECONVERGENT B0 ;  /* 0x0000000000007941 */ /* 0x000fea0003800200 */
.L_x_572:
        /* <DEDUP_REMOVED lines=31> */
.L_x_575:
[----:B------:R-:W-:Y:S05]  /*2d50*/  BSYNC.RECONVERGENT B0 ;  /* 0x0000000000007941 */ /* 0x000fea0003800200 */
.L_x_574:
        /* <DEDUP_REMOVED lines=32> */
.L_x_577:
[----:B------:R-:W-:Y:S05]  /*2f60*/  BSYNC.RECONVERGENT B0 ;  /* 0x0000000000007941 */ /* 0x000fea0003800200 */
.L_x_576:
        /* <DEDUP_REMOVED lines=31> */
.L_x_579:
[----:B------:R-:W-:Y:S05]  /*3160*/  BSYNC.RECONVERGENT B0 ;  /* 0x0000000000007941 */ /* 0x000fea0003800200 */
.L_x_578:
        /* <DEDUP_REMOVED lines=36> */
.L_x_581:
[----:B------:R4:W-:Y:S04]  /*33b0*/  STS.128 [R241+0x10000], RZ ;  /* 0x010000fff1007388 */ /* 0x0009e80000000c00 */
[----:B------:R4:W-:Y:S04]  /*33c0*/  STS.128 [R241+0x12000], RZ ;  /* 0x012000fff1007388 */ /* 0x0009e80000000c00 */
[----:B------:R4:W-:Y:S04]  /*33d0*/  STS.128 [R241+0x14000], RZ ;  /* 0x014000fff1007388 */ /* 0x0009e80000000c00 */
[----:B------:R4:W-:Y:S02]  /*33e0*/  STS.128 [R241+0x16000], RZ ;  /* 0x016000fff1007388 */ /* 0x0009e40000000c00 */
.L_x_582:
[----:B------:R-:W-:Y:S05]  /*33f0*/  BSYNC.RECONVERGENT B0 ;  /* 0x0000000000007941 */ /* 0x000fea0003800200 */
.L_x_580:
        /* <DEDUP_REMOVED lines=47> */
.L_x_584:
[----:B------:R-:W-:Y:S05]  /*36f0*/  BSYNC.RECONVERGENT B0 ;  /* 0x0000000000007941 */ /* 0x000fea0003800200 */
.L_x_583:
        /* <DEDUP_REMOVED lines=37> */
.L_x_586:
[----:B------:R-:W-:Y:S05]  /*3950*/  BSYNC.RECONVERGENT B0 ;  /* 0x0000000000007941 */ /* 0x000fea0003800200 */
.L_x_585:
        /* <DEDUP_REMOVED lines=35> */
.L_x_588:
[----:B------:R-:W-:Y:S05]  /*3b90*/  BSYNC.RECONVERGENT B0 ;  /* 0x0000000000007941 */ /* 0x000fea0003800200 */
.L_x_587:
[----:B------:R-:W-:Y:S01]  /*3ba0*/  LDSM.16.M88.4 R72, [R92] ;  /* 0x000000005c48783b */ /* 0x000fe20000000200 */
[----:B------:R-:W-:Y:S01]  /*3bb0*/  IMAD.MOV.U32 R85, RZ, RZ, 0x20 ;  /* 0x00000020ff557424 */ /* 0x000fe200078e00ff */
[----:B------:R-:W-:Y:S01]  /*3bc0*/  LOP3.LUT P6, RZ, R217, 0x2, RZ, 0xc0, !PT ;  /* 0x00000002d9ff7812 */ /* 0x000fe200078cc0ff */
[----:B------:R-:W-:Y:S01]  /*3bd0*/  VIADD R84, R91, UR5 ;  /* 0x000000055b547c36 */ /* 0x000fe20008000000 */
[----:B------:R-:W5:Y:S01]  /*3be0*/  LDSM.16.M88.4 R36, [R91+UR5+0x8800] ;  /* 0x008800055b24783b */ /* 0x000f620008000200 */
[----:B------:R-:W-:Y:S01]  /*3bf0*/  IMAD.MOV.U32 R87, RZ, RZ, 0x40 ;  /* 0x00000040ff577424 */ /* 0x000fe200078e00ff */
[----:B------:R-:W-:Y:S01]  /*3c00*/  SEL R85, R85, 0xffffffe0, !P6 ;  /* 0xffffffe055557807 */ /* 0x000fe20007000000 */
[----:B------:R-:W4:Y:S01]  /*3c10*/  LDCU UR4, c[0x0][0x50c] ;  /* 0x0000a180ff0477ac */ /* 0x000f220008000800 */
[----:B------:R-:W4:Y:S01]  /*3c20*/  LDSM.16.M88.4 R44, [R91+UR5+0x8000] ;  /* 0x008000055b2c783b */ /* 0x000f220008000200 */
[----:B------:R-:W-:Y:S02]  /*3c30*/  LOP3.LUT P0, RZ, R217, 0x4, RZ, 0xc0, !PT ;  /* 0x00000004d9ff7812 */ /* 0x000fe4000780c0ff */
[--C-:B------:R-:W-:Y:S01]  /*3c40*/  IMAD.IADD R89, R92, 0x1, R85.reuse ;  /* 0x000000015c597824 */ /* 0x100fe200078e0255 */
[----:B------:R-:W4:Y:S01]  /*3c50*/  LDSM.16.M88.4 R28, [R91+UR5+0x9000] ;  /* 0x009000055b1c783b */ /* 0x000f220008000200 */
[C---:B------:R-:W-:Y:S01]  /*3c60*/  IMAD.IADD R86, R84.reuse, 0x1, R85 ;  /* 0x0000000154567824 */ /* 0x040fe200078e0255 */
[----:B------:R-:W-:Y:S01]  /*3c70*/  SEL R87, R87, 0xffffffc0, !P0 ;  /* 0xffffffc057577807 */ /* 0x000fe20004000000 */
[----:B------:R-:W-:Y:S01]  /*3c80*/  UISETP.NE.AND UP1, UPT, UR18, 0x1, UPT ;  /* 0x000000011200788c */ /* 0x000fe2000bf25270 */
[----:B------:R-:W4:Y:S02]  /*3c90*/  LDSM.16.M88.4 R52, [R91+UR5+0x9800] ;  /* 0x009800055b34783b */ /* 0x000f240008000200 */
[----:B------:R-:W-:Y:S01]  /*3ca0*/  IADD3 R84, PT, PT, R84, R87, RZ ;  /* 0x0000005754547210 */ /* 0x000fe20007ffe0ff */
[----:B------:R-:W-:Y:S01]  /*3cb0*/  IMAD.IADD R90, R92, 0x1, R87 ;  /* 0x000000015c5a7824 */ /* 0x000fe200078e0257 */
[----:B------:R-:W-:Y:S03]  /*3cc0*/  LDSM.16.M88.4 R56, [R89] ;  /* 0x000000005938783b */ /* 0x000fe60000000200 */
[C---:B------:R-:W-:Y:S01]  /*3cd0*/  IMAD.IADD R88, R85.reuse, 0x1, R90 ;  /* 0x0000000155587824 */ /* 0x040fe200078e025a */
[----:B------:R-:W4:Y:S01]  /*3ce0*/  LDSM.16.M88.4 R16, [R86+0x8800] ;  /* 0x008800005610783b */ /* 0x000f220000000200 */
[----:B------:R-:W-:-:S03]  /*3cf0*/  IMAD.IADD R2, R85, 0x1, R84 ;  /* 0x0000000155027824 */ /* 0x000fc600078e0254 */
[----:B------:R-:W4:Y:S04]  /*3d00*/  LDSM.16.M88.4 R20, [R86+0x8000] ;  /* 0x008000005614783b */ /* 0x000f280000000200 */
[----:B------:R-:W4:Y:S04]  /*3d10*/  LDSM.16.M88.4 R64, [R86+0x9000] ;  /* 0x009000005640783b */ /* 0x000f280000000200 */
[----:B------:R-:W4:Y:S04]  /*3d20*/  LDSM.16.M88.4 R60, [R86+0x9800] ;  /* 0x00980000563c783b */ /* 0x000f280000000200 */
[----:B---3--:R-:W-:Y:S01]  /*3d30*/  LDSM.16.M88.4 R4, [R90] ;  /* 0x000000005a04783b */ /* 0x008fe20000000200 */
[C---:B-----5:R-:W-:Y:S03]  /*3d40*/  HMMA.16816.F32 R40, R72.reuse, R36, RZ ;  /* 0x000000244828723c */ /* 0x060fe600000018ff */
[----:B-12---:R-:W1:Y:S04]  /*3d50*/  LDSM.16.M88.4 R12, [R84+0x8000] ;  /* 0x00800000540c783b */ /* 0x006e680000000200 */
[----:B------:R-:W2:Y:S01]  /*3d60*/  LDSM.16.M88.4 R8, [R84+0x8800] ;  /* 0x008800005408783b */ /* 0x000ea20000000200 */
[C---:B----4-:R-:W-:Y:S03]  /*3d70*/  HMMA.16816.F32 R48, R72.reuse, R44, RZ ;  /* 0x0000002c4830723c */ /* 0x050fe600000018ff */
[----:B------:R-:W-:Y:S04]  /*3d80*/  LDSM.16.M88.4 R76, [R88] ;  /* 0x00000000584c783b */ /* 0x000fe80000000200 */
[----:B------:R-:W-:Y:S01]  /*3d90*/  LDSM.16.M88.4 R80, [R2+0x9800] ;  /* 0x009800000250783b */ /* 0x000fe20000000200 */
[C---:B------:R-:W-:Y:S03]  /*3da0*/  HMMA.16816.F32 R36, R72.reuse, R38, RZ ;  /* 0x000000264824723c */ /* 0x040fe600000018ff */
[----:B------:R-:W-:Y:S04]  /*3db0*/  LDSM.16.M88.4 R68, [R91+UR5+0xb800] ;  /* 0x00b800055b44783b */ /* 0x000fe80008000200 */
[----:B------:R-:W0:Y:S01]  /*3dc0*/  LDGDEPBAR ;  /* 0x00000000000079af */ /* 0x000e220000000000 */
[C---:B------:R-:W-:Y:S08]  /*3dd0*/  HMMA.16816.F32 R44, R72.reuse, R46, RZ ;  /* 0x0000002e482c723c */ /* 0x040ff000000018ff */
[C---:B------:R-:W-:Y:S08]  /*3de0*/  HMMA.16816.F32 R32, R72.reuse, R28, RZ ;  /* 0x0000001c4820723c */ /* 0x040ff000000018ff */
[C---:B------:R-:W-:Y:S08]  /*3df0*/  HMMA.16816.F32 R28, R72.reuse, R30, RZ ;  /* 0x0000001e481c723c */ /* 0x040ff000000018ff */
[C---:B------:R-:W-:Y:S08]  /*3e00*/  HMMA.16816.F32 R24, R72.reuse, R52, RZ ;  /* 0x000000344818723c */ /* 0x040ff000000018ff */
[----:B------:R-:W-:Y:S01]  /*3e10*/  HMMA.16816.F32 R72, R72, R54, RZ ;  /* 0x000000364848723c */ /* 0x000fe200000018ff */
[----:B------:R-:W3:Y:S07]  /*3e20*/  LDSM.16.M88.4 R52, [R84+0x9000] ;  /* 0x009000005434783b */ /* 0x000eee0000000200 */
[C---:B------:R-:W-:Y:S08]  /*3e30*/  HMMA.16816.F32 R40, R56.reuse, R16, R40 ;  /* 0x000000103828723c */ /* 0x040ff00000001828 */
[C---:B------:R-:W-:Y:S01]  /*3e40*/  HMMA.16816.F32 R36, R56.reuse, R18, R36 ;  /* 0x000000123824723c */ /* 0x040fe20000001824 */
[----:B------:R-:W4:Y:S07]  /*3e50*/  LDSM.16.M88.4 R16, [R84+0x9800] ;  /* 0x009800005410783b */ /* 0x000f2e0000000200 */
[C---:B------:R-:W-:Y:S08]  /*3e60*/  HMMA.16816.F32 R48, R56.reuse, R20, R48 ;  /* 0x000000143830723c */ /* 0x040ff00000001830 */
[C---:B------:R-:W-:Y:S01]  /*3e70*/  HMMA.16816.F32 R44, R56.reuse, R22, R44 ;  /* 0x00000016382c723c */ /* 0x040fe2000000182c */
[----:B------:R-:W-:Y:S07]  /*3e80*/  LDSM.16.M88.4 R20, [R2+0x8000] ;  /* 0x008000000214783b */ /* 0x000fee0000000200 */
[C---:B------:R-:W-:Y:S08]  /*3e90*/  HMMA.16816.F32 R32, R56.reuse, R64, R32 ;  /* 0x000000403820723c */ /* 0x040ff00000001820 */
[C---:B------:R-:W-:Y:S01]  /*3ea0*/  HMMA.16816.F32 R28, R56.reuse, R66, R28 ;  /* 0x00000042381c723c */ /* 0x040fe2000000181c */
[----:B------:R-:W-:Y:S07]  /*3eb0*/  LDSM.16.M88.4 R64, [R92+0x2000] ;  /* 0x002000005c40783b */ /* 0x000fee0000000200 */
[C---:B------:R-:W-:Y:S08]  /*3ec0*/  HMMA.16816.F32 R24, R56.reuse, R60, R24 ;  /* 0x0000003c3818723c */ /* 0x040ff00000001818 */
[----:B------:R-:W-:Y:S01]  /*3ed0*/  HMMA.16816.F32 R72, R56, R62, R72 ;  /* 0x0000003e3848723c */ /* 0x000fe20000001848 */
[----:B------:R-:W-:Y:S04]  /*3ee0*/  LDSM.16.M88.4 R56, [R91+UR5+0xa000] ;  /* 0x00a000055b38783b */ /* 0x000fe80008000200 */
        /* <DEDUP_REMOVED lines=9> */
[----:B------:R-:W-:Y:S07]  /*3f80*/  LDSM.16.M88.4 R52, [R86+0xa800] ;  /* 0x00a800005634783b */ /* 0x000fee0000000200 */
[C---:B----4-:R-:W-:Y:S08]  /*3f90*/  HMMA.16816.F32 R24, R4.reuse, R16, R24 ;  /* 0x000000100418723c */ /* 0x050ff00000001818 */
[----:B------:R-:W-:Y:S01]  /*3fa0*/  HMMA.16816.F32 R72, R4, R18, R72 ;  /* 0x000000120448723c */ /* 0x000fe20000001848 */
[----:B------:R-:W3:Y:S04]  /*3fb0*/  LDSM.16.M88.4 R16, [R91+UR5+0xa800] ;  /* 0x00a800055b10783b */ /* 0x000ee80008000200 */
[----:B------:R-:W4:Y:S03]  /*3fc0*/  LDSM.16.M88.4 R4, [R91+UR5+0xb000] ;  /* 0x00b000055b04783b */ /* 0x000f260008000200 */
[C---:B-1----:R-:W-:Y:S08]  /*3fd0*/  HMMA.16816.F32 R40, R76.reuse, R12, R40 ;  /* 0x0000000c4c28723c */ /* 0x042ff00000001828 */
[C---:B------:R-:W-:Y:S01]  /*3fe0*/  HMMA.16816.F32 R36, R76.reuse, R14, R36 ;  /* 0x0000000e4c24723c */ /* 0x040fe20000001824 */
[----:B------:R-:W-:Y:S07]  /*3ff0*/  LDSM.16.M88.4 R12, [R86+0xb800] ;  /* 0x00b80000560c783b */ /* 0x000fee0000000200 */
[C---:B--2---:R-:W-:Y:S08]  /*4000*/  HMMA.16816.F32 R32, R76.reuse, R8, R32 ;  /* 0x000000084c20723c */ /* 0x044ff00000001820 */
[C---:B------:R-:W-:Y:S01]  /*4010*/  HMMA.16816.F32 R28, R76.reuse, R10, R28 ;  /* 0x0000000a4c1c723c */ /* 0x040fe2000000181c */
[----:B------:R-:W1:Y:S07]  /*4020*/  LDSM.16.M88.4 R8, [R89+0x2000] ;  /* 0x002000005908783b */ /* 0x000e6e0000000200 */
[C---:B------:R-:W-:Y:S08]  /*4030*/  HMMA.16816.F32 R48, R76.reuse, R20, R48 ;  /* 0x000000144c30723c */ /* 0x040ff00000001830 */
[C---:B------:R-:W-:Y:S01]  /*4040*/  HMMA.16816.F32 R44, R76.reuse, R22, R44 ;  /* 0x000000164c2c723c */ /* 0x040fe2000000182c */
[----:B------:R-:W2:Y:S07]  /*4050*/  LDSM.16.M88.4 R20, [R86+0xb000] ;  /* 0x00b000005614783b */ /* 0x000eae0000000200 */
[C---:B------:R-:W-:Y:S08]  /*4060*/  HMMA.16816.F32 R24, R76.reuse, R80, R24 ;  /* 0x000000504c18723c */ /* 0x040ff00000001818 */
[----:B------:R-:W-:Y:S01]  /*4070*/  HMMA.16816.F32 R72, R76, R82, R72 ;  /* 0x000000524c48723c */ /* 0x000fe20000001848 */
[----:B------:R-:W-:Y:S04]  /*4080*/  LDSM.16.M88.4 R76, [R88+0x2000] ;  /* 0x00200000584c783b */ /* 0x000fe80000000200 */
[----:B------:R-:W-:Y:S03]  /*4090*/  LDSM.16.M88.4 R80, [R2+0xb800] ;  /* 0x00b800000250783b */ /* 0x000fe60000000200 */
[C---:B---3--:R-:W-:Y:S08]  /*40a0*/  HMMA.16816.F32 R40, R64.reuse, R16, R40 ;  /* 0x000000104028723c */ /* 0x048ff00000001828 */
[C---:B------:R-:W-:Y:S01]  /*40b0*/  HMMA.16816.F32 R36, R64.reuse, R18, R36 ;  /* 0x000000124024723c */ /* 0x040fe20000001824 */
[----:B------:R-:W-:Y:S07]  /*40c0*/  LDSM.16.M88.4 R16, [R90+0x2000] ;  /* 0x002000005a10783b */ /* 0x000fee0000000200 */
[C---:B----4-:R-:W-:Y:S08]  /*40d0*/  HMMA.16816.F32 R32, R64.reuse, R4, R32 ;  /* 0x000000044020723c */ /* 0x050ff00000001820 */
[C---:B------:R-:W-:Y:S01]  /*40e0*/  HMMA.16816.F32 R28, R64.reuse, R6, R28 ;  /* 0x00000006401c723c */ /* 0x040fe2000000181c */
[----:B------:R-:W3:Y:S07]  /*40f0*/  LDSM.16.M88.4 R4, [R84+0xa000] ;  /* 0x00a000005404783b */ /* 0x000eee0000000200 */
[C---:B------:R-:W-:Y:S08]  /*4100*/  HMMA.16816.F32 R48, R64.reuse, R56, R48 ;  /* 0x000000384030723c */ /* 0x040ff00000001830 */
[C---:B------:R-:W-:Y:S01]  /*4110*/  HMMA.16816.F32 R44, R64.reuse, R58, R44 ;  /* 0x0000003a402c723c */ /* 0x040fe2000000182c */
[----:B------:R-:W4:Y:S07]  /*4120*/  LDSM.16.M88.4 R56, [R84+0xa800] ;  /* 0x00a800005438783b */ /* 0x000f2e0000000200 */
[C---:B------:R-:W-:Y:S08]  /*4130*/  HMMA.16816.F32 R24, R64.reuse, R68, R24 ;  /* 0x000000444018723c */ /* 0x040ff00000001818 */
[----:B------:R-:W-:Y:S01]  /*4140*/  HMMA.16816.F32 R72, R64, R70, R72 ;  /* 0x000000464048723c */ /* 0x000fe20000001848 */
[----:B------:R-:W-:Y:S04]  /*4150*/  LDSM.16.M88.4 R68, [R92+0x4000] ;  /* 0x004000005c44783b */ /* 0x000fe80000000200 */
[----:B------:R-:W-:Y:S03]  /*4160*/  LDSM.16.M88.4 R64, [R91+UR5+0xc000] ;  /* 0x00c000055b40783b */ /* 0x000fe60008000200 */
[C---:B-1----:R-:W-:Y:S01]  /*4170*/  HMMA.16816.F32 R48, R8.reuse, R60, R48 ;  /* 0x0000003c0830723c */ /* 0x042fe20000001830 */
[----:B------:R-:W-:Y:S07]  /*4180*/  LDSM.16.M88.4 R92, [R92+0x6000] ;  /* 0x006000005c5c783b */ /* 0x000fee0000000200 */
[C---:B------:R-:W-:Y:S01]  /*4190*/  HMMA.16816.F32 R44, R8.reuse, R62, R44 ;  /* 0x0000003e082c723c */ /* 0x040fe2000000182c */
[----:B------:R-:W-:Y:S07]  /*41a0*/  LDSM.16.M88.4 R60, [R91+UR5+0xc800] ;  /* 0x00c800055b3c783b */ /* 0x000fee0008000200 */
[C---:B------:R-:W-:Y:S08]  /*41b0*/  HMMA.16816.F32 R40, R8.reuse, R52, R40 ;  /* 0x000000340828723c */ /* 0x040ff00000001828 */
[C---:B------:R-:W-:Y:S01]  /*41c0*/  HMMA.16816.F32 R36, R8.reuse, R54, R36 ;  /* 0x000000360824723c */ /* 0x040fe20000001824 */
[----:B------:R-:W1:Y:S07]  /*41d0*/  LDSM.16.M88.4 R52, [R84+0xb000] ;  /* 0x00b000005434783b */ /* 0x000e6e0000000200 */
[C---:B--2---:R-:W-:Y:S08]  /*41e0*/  HMMA.16816.F32 R32, R8.reuse, R20, R32 ;  /* 0x000000140820723c */ /* 0x044ff00000001820 */
[C---:B------:R-:W-:Y:S01]  /*41f0*/  HMMA.16816.F32 R28, R8.reuse, R22, R28 ;  /* 0x00000016081c723c */ /* 0x040fe2000000181c */
[----:B------:R-:W2:Y:S07]  /*4200*/  LDSM.16.M88.4 R20, [R84+0xb800] ;  /* 0x00b800005414783b */ /* 0x000eae0000000200 */
[C---:B------:R-:W-:Y:S08]  /*4210*/  HMMA.16816.F32 R24, R8.reuse, R12, R24 ;  /* 0x0000000c0818723c */ /* 0x040ff00000001818 */
[----:B------:R-:W-:Y:S01]  /*4220*/  HMMA.16816.F32 R72, R8, R14, R72 ;  /* 0x0000000e0848723c */ /* 0x000fe20000001848 */
[----:B------:R-:W5:Y:S04]  /*4230*/  LDSM.16.M88.4 R8, [R2+0xa800] ;  /* 0x00a800000208783b */ /* 0x000f680000000200 */
[----:B------:R-:W5:Y:S03]  /*4240*/  LDSM.16.M88.4 R12, [R2+0xa000] ;  /* 0x00a00000020c783b */ /* 0x000f660000000200 */
[C---:B---3--:R-:W-:Y:S08]  /*4250*/  HMMA.16816.F32 R48, R16.reuse, R4, R48 ;  /* 0x000000041030723c */ /* 0x048ff00000001830 */
[C---:B------:R-:W-:Y:S01]  /*4260*/  HMMA.16816.F32 R44, R16.reuse, R6, R44 ;  /* 0x00000006102c723c */ /* 0x040fe2000000182c */
[----:B------:R-:W3:Y:S07]  /*4270*/  LDSM.16.M88.4 R4, [R2+0xb000] ;  /* 0x00b000000204783b */ /* 0x000eee0000000200 */
[C---:B----4-:R-:W-:Y:S08]  /*4280*/  HMMA.16816.F32 R40, R16.reuse, R56, R40 ;  /* 0x000000381028723c */ /* 0x050ff00000001828 */
[C---:B------:R-:W-:Y:S01]  /*4290*/  HMMA.16816.F32 R36, R16.reuse, R58, R36 ;  /* 0x0000003a1024723c */ /* 0x040fe20000001824 */
[----:B------:R-:W4:Y:S07]  /*42a0*/  LDSM.16.M88.4 R56, [R91+UR5+0xd000] ;  /* 0x00d000055b38783b */ /* 0x000f2e0008000200 */
[C---:B-1----:R-:W-:Y:S08]  /*42b0*/  HMMA.16816.F32 R32, R16.reuse, R52, R32 ;  /* 0x000000341020723c */ /* 0x042ff00000001820 */
[C---:B------:R-:W-:Y:S01]  /*42c0*/  HMMA.16816.F32 R28, R16.reuse, R54, R28 ;  /* 0x00000036101c723c */ /* 0x040fe2000000181c */
[----:B------:R-:W1:Y:S07]  /*42d0*/  LDSM.16.M88.4 R52, [R91+UR5+0xd800] ;  /* 0x00d800055b34783b */ /* 0x000e6e0008000200 */
[C---:B--2---:R-:W-:Y:S08]  /*42e0*/  HMMA.16816.F32 R24, R16.reuse, R20, R24 ;  /* 0x000000141018723c */ /* 0x044ff00000001818 */
[----:B------:R-:W-:Y:S01]  /*42f0*/  HMMA.16816.F32 R72, R16, R22, R72 ;  /* 0x000000161048723c */ /* 0x000fe20000001848 */
[----:B------:R-:W-:Y:S04]  /*4300*/  LDSM.16.M88.4 R20, [R89+0x4000] ;  /* 0x004000005914783b */ /* 0x000fe80000000200 */
[----:B------:R-:W-:Y:S03]  /*4310*/  LDSM.16.M88.4 R16, [R86+0xc000] ;  /* 0x00c000005610783b */ /* 0x000fe60000000200 */
[C---:B-----5:R-:W-:Y:S08]  /*4320*/  HMMA.16816.F32 R40, R76.reuse, R8, R40 ;  /* 0x000000084c28723c */ /* 0x060ff00000001828 */
[C---:B------:R-:W-:Y:S01]  /*4330*/  HMMA.16816.F32 R36, R76.reuse, R10, R36 ;  /* 0x0000000a4c24723c */ /* 0x040fe20000001824 */
[----:B------:R-:W2:Y:S07]  /*4340*/  LDSM.16.M88.4 R8, [R86+0xd000] ;  /* 0x00d000005608783b */ /* 0x000eae0000000200 */
[C---:B------:R-:W-:Y:S08]  /*4350*/  HMMA.16816.F32 R48, R76.reuse, R12, R48 ;  /* 0x0000000c4c30723c */ /* 0x040ff00000001830 */
[C---:B------:R-:W-:Y:S01]  /*4360*/  HMMA.16816.F32 R44, R76.reuse, R14, R44 ;  /* 0x0000000e4c2c723c */ /* 0x040fe2000000182c */
[----:B------:R-:W5:Y:S07]  /*4370*/  LDSM.16.M88.4 R12, [R86+0xc800] ;  /* 0x00c80000560c783b */ /* 0x000f6e0000000200 */
[C---:B---3--:R-:W-:Y:S08]  /*4380*/  HMMA.16816.F32 R32, R76.reuse, R4, R32 ;  /* 0x000000044c20723c */ /* 0x048ff00000001820 */
[C---:B------:R-:W-:Y:S01]  /*4390*/  HMMA.16816.F32 R28, R76.reuse, R6, R28 ;  /* 0x000000064c1c723c */ /* 0x040fe2000000181c */
[----:B------:R-:W3:Y:S07]  /*43a0*/  LDSM.16.M88.4 R4, [R86+0xd800] ;  /* 0x00d800005604783b */ /* 0x000eee0000000200 */
[C---:B------:R-:W-:Y:S08]  /*43b0*/  HMMA.16816.F32 R24, R76.reuse, R80, R24 ;  /* 0x000000504c18723c */ /* 0x040ff00000001818 */
[----:B------:R-:W-:Y:S08]  /*43c0*/  HMMA.16816.F32 R72, R76, R82, R72 ;  /* 0x000000524c48723c */ /* 0x000ff00000001848 */
[C---:B------:R-:W-:Y:S08]  /*43d0*/  HMMA.16816.F32 R40, R68.reuse, R60, R40 ;  /* 0x0000003c4428723c */ /* 0x040ff00000001828 */
[C---:B------:R-:W-:Y:S08]  /*43e0*/  HMMA.16816.F32 R36, R68.reuse, R62, R36 ;  /* 0x0000003e4424723c */ /* 0x040ff00000001824 */
[C---:B------:R-:W-:Y:S08]  /*43f0*/  HMMA.16816.F32 R48, R68.reuse, R64, R48 ;  /* 0x000000404430723c */ /* 0x040ff00000001830 */
[C---:B------:R-:W-:Y:S08]  /*4400*/  HMMA.16816.F32 R44, R68.reuse, R66, R44 ;  /* 0x00000042442c723c */ /* 0x040ff0000000182c */
[C---:B----4-:R-:W-:Y:S08]  /*4410*/  HMMA.16816.F32 R32, R68.reuse, R56, R32 ;  /* 0x000000384420723c */ /* 0x050ff00000001820 */
[C---:B------:R-:W-:Y:S01]  /*4420*/  HMMA.16816.F32 R60, R68.reuse, R58, R28 ;  /* 0x0000003a443c723c */ /* 0x040fe2000000181c */
[----:B------:R-:W-:Y:S04]  /*4430*/  LDSM.16.M88.4 R56, [R90+0x4000] ;  /* 0x004000005a38783b */ /* 0x000fe80000000200 */
[----:B------:R-:W4:Y:S03]  /*4440*/  LDSM.16.M88.4 R28, [R84+0xc000] ;  /* 0x00c00000541c783b */ /* 0x000f260000000200 */
[C---:B-1----:R-:W-:Y:S01]  /*4450*/  HMMA.16816.F32 R64, R68.reuse, R52, R24 ;  /* 0x000000344440723c */ /* 0x042fe20000001818 */
[----:B------:R-:W1:Y:S07]  /*4460*/  LDSM.16.M88.4 R24, [R84+0xc800] ;  /* 0x00c800005418783b */ /* 0x000e6e0000000200 */
[----:B------:R-:W-:Y:S01]  /*4470*/  HMMA.16816.F32 R72, R68, R54, R72 ;  /* 0x000000364448723c */ /* 0x000fe20000001848 */
[----:B------:R-:W-:Y:S04]  /*4480*/  LDSM.16.M88.4 R52, [R2+0xd800] ;  /* 0x00d800000234783b */ /* 0x000fe80000000200 */
[----:B------:R-:W-:Y:S03]  /*4490*/  LDSM.16.M88.4 R68, [R89+0x6000] ;  /* 0x006000005944783b */ /* 0x000fe60000000200 */
[C---:B--2---:R-:W-:Y:S08]  /*44a0*/  HMMA.16816.F32 R32, R20.reuse, R8, R32 ;  /* 0x000000081420723c */ /* 0x044ff00000001820 */
[C---:B------:R-:W-:Y:S01]  /*44b0*/  HMMA.16816.F32 R60, R20.reuse, R10, R60 ;  /* 0x0000000a143c723c */ /* 0x040fe2000000183c */
[----:B------:R-:W2:Y:S07]  /*44c0*/  LDSM.16.M88.4 R8, [R84+0xd000] ;  /* 0x00d000005408783b */ /* 0x000eae0000000200 */
[C---:B------:R-:W-:Y:S08]  /*44d0*/  HMMA.16816.F32 R48, R20.reuse, R16, R48 ;  /* 0x000000101430723c */ /* 0x040ff00000001830 */
[C---:B------:R-:W-:Y:S01]  /*44e0*/  HMMA.16816.F32 R44, R20.reuse, R18, R44 ;  /* 0x00000012142c723c */ /* 0x040fe2000000182c */
[----:B------:R-:W-:Y:S07]  /*44f0*/  LDSM.16.M88.4 R16, [R2+0xc800] ;  /* 0x00c800000210783b */ /* 0x000fee0000000200 */
[C---:B-----5:R-:W-:Y:S08]  /*4500*/  HMMA.16816.F32 R40, R20.reuse, R12, R40 ;  /* 0x0000000c1428723c */ /* 0x060ff00000001828 */
[C---:B------:R-:W-:Y:S01]  /*4510*/  HMMA.16816.F32 R36, R20.reuse, R14, R36 ;  /* 0x0000000e1424723c */ /* 0x040fe20000001824 */
[----:B------:R-:W-:Y:S07]  /*4520*/  LDSM.16.M88.4 R12, [R88+0x4000] ;  /* 0x00400000580c783b */ /* 0x000fee0000000200 */
[C---:B---3--:R-:W-:Y:S08]  /*4530*/  HMMA.16816.F32 R64, R20.reuse, R4, R64 ;  /* 0x000000041440723c */ /* 0x048ff00000001840 */
[----:B------:R-:W-:Y:S01]  /*4540*/  HMMA.16816.F32 R72, R20, R6, R72 ;  /* 0x000000061448723c */ /* 0x000fe20000001848 */
[----:B------:R-:W3:Y:S04]  /*4550*/  LDSM.16.M88.4 R4, [R2+0xc000] ;  /* 0x00c000000204783b */ /* 0x000ee80000000200 */
[----:B------:R-:W5:Y:S03]  /*4560*/  LDSM.16.M88.4 R20, [R84+0xd800] ;  /* 0x00d800005414783b */ /* 0x000f660000000200 */
[C---:B----4-:R-:W-:Y:S08]  /*4570*/  HMMA.16816.F32 R48, R56.reuse, R28, R48 ;  /* 0x0000001c3830723c */ /* 0x050ff00000001830 */
[C---:B------:R-:W-:Y:S01]  /*4580*/  HMMA.16816.F32 R44, R56.reuse, R30, R44 ;  /* 0x0000001e382c723c */ /* 0x040fe2000000182c */
[----:B------:R-:W4:Y:S07]  /*4590*/  LDSM.16.M88.4 R28, [R91+UR5+0xe000] ;  /* 0x00e000055b1c783b */ /* 0x000f2e0008000200 */
[C---:B-1----:R-:W-:Y:S08]  /*45a0*/  HMMA.16816.F32 R40, R56.reuse, R24, R40 ;  /* 0x000000183828723c */ /* 0x042ff00000001828 */
[C---:B------:R-:W-:Y:S01]  /*45b0*/  HMMA.16816.F32 R36, R56.reuse, R26, R36 ;  /* 0x0000001a3824723c */ /* 0x040fe20000001824 */
[----:B------:R-:W1:Y:S07]  /*45c0*/  LDSM.16.M88.4 R24, [R2+0xd000] ;  /* 0x00d000000218783b */ /* 0x000e6e0000000200 */
[C---:B--2---:R-:W-:Y:S08]  /*45d0*/  HMMA.16816.F32 R32, R56.reuse, R8, R32 ;  /* 0x000000083820723c */ /* 0x044ff00000001820 */
[----:B------:R-:W-:Y:S01]  /*45e0*/  HMMA.16816.F32 R60, R56, R10, R60 ;  /* 0x0000000a383c723c */ /* 0x000fe2000000183c */
[----:B------:R-:W2:Y:S07]  /*45f0*/  LDSM.16.M88.4 R8, [R86+0xe000] ;  /* 0x00e000005608783b */ /* 0x000eae0000000200 */
[C---:B---3--:R-:W-:Y:S08]  /*4600*/  HMMA.16816.F32 R48, R12.reuse, R4, R48 ;  /* 0x000000040c30723c */ /* 0x048ff00000001830 */
[----:B------:R-:W-:Y:S01]  /*4610*/  HMMA.16816.F32 R44, R12, R6, R44 ;  /* 0x000000060c2c723c */ /* 0x000fe2000000182c */
[----:B------:R-:W-:Y:S07]  /*4620*/  LDSM.16.M88.4 R4, [R84+0xe000] ;  /* 0x00e000005404783b */ /* 0x000fee0000000200 */
[C---:B-----5:R-:W-:Y:S08]  /*4630*/  HMMA.16816.F32 R64, R56.reuse, R20, R64 ;  /* 0x000000143840723c */ /* 0x060ff00000001840 */
[----:B------:R-:W-:Y:S01]  /*4640*/  HMMA.16816.F32 R72, R56, R22, R72 ;  /* 0x000000163848723c */ /* 0x000fe20000001848 */
[----:B------:R-:W3:Y:S07]  /*4650*/  LDSM.16.M88.4 R20, [R91+UR5+0xe800] ;  /* 0x00e800055b14783b */ /* 0x000eee0008000200 */
[C---:B------:R-:W-:Y:S08]  /*4660*/  HMMA.16816.F32 R40, R12.reuse, R16, R40 ;  /* 0x000000100c28723c */ /* 0x040ff00000001828 */
[----:B------:R-:W-:Y:S01]  /*4670*/  HMMA.16816.F32 R36, R12, R18, R36 ;  /* 0x000000120c24723c */ /* 0x000fe20000001824 */
[----:B------:R-:W5:Y:S07]  /*4680*/  LDSM.16.M88.4 R16, [R90+0x6000] ;  /* 0x006000005a10783b */ /* 0x000f6e0000000200 */
[C---:B----4-:R-:W-:Y:S08]  /*4690*/  HMMA.16816.F32 R48, R92.reuse, R28, R48 ;  /* 0x0000001c5c30723c */ /* 0x050ff00000001830 */
[----:B------:R-:W-:Y:S01]  /*46a0*/  HMMA.16816.F32 R44, R92, R30, R44 ;  /* 0x0000001e5c2c723c */ /* 0x000fe2000000182c */
[----:B------:R-:W-:Y:S07]  /*46b0*/  LDSM.16.M88.4 R28, [R88+0x6000] ;  /* 0x00600000581c783b */ /* 0x000fee0000000200 */
[C---:B-1----:R-:W-:Y:S08]  /*46c0*/  HMMA.16816.F32 R32, R12.reuse, R24, R32 ;  /* 0x000000180c20723c */ /* 0x042ff00000001820 */
[C---:B------:R-:W-:Y:S01]  /*46d0*/  HMMA.16816.F32 R60, R12.reuse, R26, R60 ;  /* 0x0000001a0c3c723c */ /* 0x040fe2000000183c */
[----:B------:R-:W-:Y:S07]  /*46e0*/  LDSM.16.M88.4 R24, [R2+0xe000] ;  /* 0x00e000000218783b */ /* 0x000fee0000000200 */
[C---:B------:R-:W-:Y:S08]  /*46f0*/  HMMA.16816.F32 R64, R12.reuse, R52, R64 ;  /* 0x000000340c40723c */ /* 0x040ff00000001840 */
[----:B------:R-:W-:Y:S01]  /*4700*/  HMMA.16816.F32 R72, R12, R54, R72 ;  /* 0x000000360c48723c */ /* 0x000fe20000001848 */
[----:B------:R-:W1:Y:S07]  /*4710*/  LDSM.16.M88.4 R12, [R86+0xe800] ;  /* 0x00e80000560c783b */ /* 0x000e6e0000000200 */
[C---:B--2---:R-:W-:Y:S08]  /*4720*/  HMMA.16816.F32 R48, R68.reuse, R8, R48 ;  /* 0x000000084430723c */ /* 0x044ff00000001830 */
[----:B------:R-:W-:Y:S01]  /*4730*/  HMMA.16816.F32 R44, R68, R10, R44 ;  /* 0x0000000a442c723c */ /* 0x000fe2000000182c */
[----:B------:R-:W2:Y:S07]  /*4740*/  LDSM.16.M88.4 R8, [R84+0xe800] ;  /* 0x00e800005408783b */ /* 0x000eae0000000200 */
[----:B---3--:R-:W-:Y:S08]  /*4750*/  HMMA.16816.F32 R40, R92, R20, R40 ;  /* 0x000000145c28723c */ /* 0x008ff00000001828 */
[----:B-----5:R-:W-:Y:S08]  /*4760*/  HMMA.16816.F32 R48, R16, R4, R48 ;  /* 0x000000041030723c */ /* 0x020ff00000001830 */
[----:B------:R-:W-:Y:S01]  /*4770*/  HMMA.16816.F32 R36, R92, R22, R36 ;  /* 0x000000165c24723c */ /* 0x000fe20000001824 */
[----:B------:R-:W-:Y:S07]  /*4780*/  LDSM.16.M88.4 R20, [R2+0xe800] ;  /* 0x00e800000214783b */ /* 0x000fee0000000200 */
[----:B------:R-:W-:Y:S01]  /*4790*/  HMMA.16816.F32 R44, R16, R6, R44 ;  /* 0x00000006102c723c */ /* 0x000fe2000000182c */
[----:B------:R-:W3:Y:S04]  /*47a0*/  LDSM.16.M88.4 R4, [R91+UR5+0xf000] ;  /* 0x00f000055b04783b */ /* 0x000ee80008000200 */
[----:B------:R-:W-:Y:S03]  /*47b0*/  LDSM.16.M88.4 R88, [R91+UR5+0xf800] ;  /* 0x00f800055b58783b */ /* 0x000fe60008000200 */
[C---:B-1----:R-:W-:Y:S08]  /*47c0*/  HMMA.16816.F32 R40, R68.reuse, R12, R40 ;  /* 0x0000000c4428723c */ /* 0x042ff00000001828 */
[----:B------:R-:W-:Y:S01]  /*47d0*/  HMMA.16816.F32 R36, R68, R14, R36 ;  /* 0x0000000e4424723c */ /* 0x000fe20000001824 */
[----:B------:R-:W1:Y:S07]  /*47e0*/  LDSM.16.M88.4 R12, [R86+0xf000] ;  /* 0x00f00000560c783b */ /* 0x000e6e0000000200 */
[----:B------:R-:W-:Y:S08]  /*47f0*/  HMMA.16816.F32 R48, R28, R24, R48 ;  /* 0x000000181c30723c */ /* 0x000ff00000001830 */
[C---:B--2---:R-:W-:Y:S08]  /*4800*/  HMMA.16816.F32 R40, R16.reuse, R8, R40 ;  /* 0x000000081028723c */ /* 0x044ff00000001828 */
[----:B------:R-:W-:Y:S01]  /*4810*/  HMMA.16816.F32 R36, R16, R10, R36 ;  /* 0x0000000a1024723c */ /* 0x000fe20000001824 */
[----:B------:R-:W2:Y:S02]  /*4820*/  LDSM.16.M88.4 R8, [R84+0xf000] ;  /* 0x00f000005408783b */ /* 0x000ea40000000200 */
[----:B------:R-:W-:Y:S01]  /*4830*/  FMUL.FTZ R48, R48, UR4 ;  /* 0x0000000430307c20 */ /* 0x000fe20008410000 */
[----:B------:R-:W-:Y:S01]  /*4840*/  FMUL.FTZ R50, R50, UR4 ;  /* 0x0000000432327c20 */ /* 0x000fe20008410000 */
[----:B------:R-:W-:Y:S01]  /*4850*/  FMUL.FTZ R49, R49, UR4 ;  /* 0x0000000431317c20 */ /* 0x000fe20008410000 */
[----:B------:R-:W-:-:S02]  /*4860*/  FMUL.FTZ R51, R51, UR4 ;  /* 0x0000000433337c20 */ /* 0x000fc40008410000 */
[----:B---3--:R-:W-:Y:S01]  /*4870*/  HMMA.16816.F32 R32, R92, R4, R32 ;  /* 0x000000045c20723c */ /* 0x008fe20000001820 */
[----:B------:R-:W-:Y:S07]  /*4880*/  MUFU.TANH R48, R48 ;  /* 0x0000003000307308 */ /* 0x000fee0000002400 */
[----:B------:R-:W-:Y:S01]  /*4890*/  HMMA.16816.F32 R40, R28, R20, R40 ;  /* 0x000000141c28723c */ /* 0x000fe20000001828 */
[----:B------:R-:W3:Y:S07]  /*48a0*/  MUFU.TANH R50, R50 ;  /* 0x0000003200327308 */ /* 0x000eee0000002400 */
[----:B------:R-:W-:Y:S01]  /*48b0*/  HMMA.16816.F32 R60, R92, R6, R60 ;  /* 0x000000065c3c723c */ /* 0x000fe2000000183c */
[----:B------:R-:W4:Y:S01]  /*48c0*/  LDSM.16.M88.4 R4, [R86+0xf800] ;  /* 0x00f800005604783b */ /* 0x000f220000000200 */
[----:B------:R-:W-:Y:S06]  /*48d0*/  MUFU.TANH R49, R49 ;  /* 0x0000003100317308 */ /* 0x000fec0000002400 */
[----:B-1----:R-:W-:Y:S02]  /*48e0*/  HMMA.16816.F32 R32, R68, R12, R32 ;  /* 0x0000000c4420723c */ /* 0x002fe40000001820 */
[----:B------:R-:W-:Y:S01]  /*48f0*/  MUFU.TANH R51, R51 ;  /* 0x0000003300337308 */ /* 0x000fe20000002400 */
[----:B------:R-:W-:Y:S01]  /*4900*/  FMUL.FTZ R12, R40, UR4 ;  /* 0x00000004280c7c20 */ /* 0x000fe20008410000 */
[----:B------:R-:W-:-:S04]  /*4910*/  FMUL.FTZ R40, R42, UR4 ;  /* 0x000000042a287c20 */ /* 0x000fc80008410000 */
[----:B------:R-:W-:Y:S01]  /*4920*/  HMMA.16816.F32 R36, R28, R22, R36 ;  /* 0x000000161c24723c */ /* 0x000fe20000001824 */
[----:B------:R-:W-:Y:S01]  /*4930*/  FMUL.FTZ R22, R41, UR4 ;  /* 0x0000000429167c20 */ /* 0x000fe20008410000 */
[----:B------:R1:W-:Y:S01]  /*4940*/  MUFU.TANH R23, R12 ;  /* 0x0000000c00177308 */ /* 0x0003e20000002400 */
[----:B------:R-:W-:-:S05]  /*4950*/  FMUL.FTZ R41, R43, UR4 ;  /* 0x000000042b297c20 */ /* 0x000fca0008410000 */
[----:B------:R-:W-:Y:S01]  /*4960*/  HMMA.16816.F32 R44, R28, R26, R44 ;  /* 0x0000001a1c2c723c */ /* 0x000fe2000000182c */
[----:B------:R-:W5:Y:S01]  /*4970*/  LDSM.16.M88.4 R24, [R2+0xf000] ;  /* 0x00f000000218783b */ /* 0x000f620000000200 */
[----:B------:R-:W-:Y:S06]  /*4980*/  MUFU.TANH R40, R40 ;  /* 0x0000002800287308 */ /* 0x000fec0000002400 */
[----:B------:R-:W-:Y:S02]  /*4990*/  HMMA.16816.F32 R60, R68, R14, R60 ;  /* 0x0000000e443c723c */ /* 0x000fe4000000183c */
[----:B------:R-:W-:Y:S01]  /*49a0*/  MUFU.TANH R22, R22 ;  /* 0x0000001600167308 */ /* 0x000fe20000002400 */
[----:B------:R-:W-:Y:S01]  /*49b0*/  FMUL.FTZ R36, R36, UR4 ;  /* 0x0000000424247c20 */ /* 0x000fe20008410000 */
[----:B-1----:R-:W1:Y:S04]  /*49c0*/  LDSM.16.M88.4 R12, [R84+0xf800] ;  /* 0x00f80000540c783b */ /* 0x002e680000000200 */
[----:B------:R-:W-:Y:S02]  /*49d0*/  HMMA.16816.F32 R64, R92, R88, R64 ;  /* 0x000000585c40723c */ /* 0x000fe40000001840 */
[----:B------:R-:W-:Y:S01]  /*49e0*/  MUFU.TANH R41, R41 ;  /* 0x0000002900297308 */ /* 0x000fe20000002400 */
[----:B------:R-:W-:Y:S01]  /*49f0*/  FMUL.FTZ R44, R44, UR4 ;  /* 0x000000042c2c7c20 */ /* 0x000fe20008410000 */
[----:B------:R-:W-:Y:S01]  /*4a00*/  FMUL.FTZ R21, R46, UR4 ;  /* 0x000000042e157c20 */ /* 0x000fe20008410000 */
[----:B------:R-:W-:Y:S01]  /*4a10*/  FMUL.FTZ R20, R45, UR4 ;  /* 0x000000042d147c20 */ /* 0x000fe20008410000 */
[----:B------:R-:W-:-:S02]  /*4a20*/  FMUL.FTZ R45, R47, UR4 ;  /* 0x000000042f2d7c20 */ /* 0x000fc40008410000 */
[----:B------:R-:W-:Y:S02]  /*4a30*/  HMMA.16816.F32 R72, R92, R90, R72 ;  /* 0x0000005a5c48723c */ /* 0x000fe40000001848 */
[----:B------:R-:W3:Y:S06]  /*4a40*/  MUFU.TANH R44, R44 ;  /* 0x0000002c002c7308 */ /* 0x000eec0000002400 */
[C---:B--2---:R-:W-:Y:S02]  /*4a50*/  HMMA.16816.F32 R32, R16.reuse, R8, R32 ;  /* 0x000000081020723c */ /* 0x044fe40000001820 */
[----:B------:R-:W-:Y:S06]  /*4a60*/  MUFU.TANH R21, R21 ;  /* 0x0000001500157308 */ /* 0x000fec0000002400 */
[----:B------:R-:W-:Y:S01]  /*4a70*/  HMMA.16816.F32 R60, R16, R10, R60 ;  /* 0x0000000a103c723c */ /* 0x000fe2000000183c */
[----:B------:R2:W3:Y:S01]  /*4a80*/  LDSM.16.M88.4 R8, [R2+0xf800] ;  /* 0x00f800000208783b */ /* 0x0004e20000000200 */
[----:B------:R-:W-:Y:S01]  /*4a90*/  MUFU.TANH R20, R20 ;  /* 0x0000001400147308 */ /* 0x000fe20000002400 */
[----:B------:R-:W-:-:S05]  /*4aa0*/  DEPBAR.LE SB0, 0x0 ;  /* 0x000080000000791a */ /* 0x000fca0000000000 */
[----:B----4-:R-:W-:Y:S01]  /*4ab0*/  HMMA.16816.F32 R64, R68, R4, R64 ;  /* 0x000000044440723c */ /* 0x010fe20000001840 */
[----:B------:R-:W-:Y:S01]  /*4ac0*/  IMAD.SHL.U32 R5, R217, 0x2, RZ ;  /* 0x00000002d9057824 */ /* 0x000fe200078e00ff */
[----:B------:R-:W4:Y:S01]  /*4ad0*/  MUFU.TANH R45, R45 ;  /* 0x0000002d002d7308 */ /* 0x000f220000002400 */
[----:B------:R-:W-:-:S03]  /*4ae0*/  FMUL.FTZ R4, R39, UR4 ;  /* 0x0000000427047c20 */ /* 0x000fc60008410000 */
[----:B------:R-:W-:Y:S02]  /*4af0*/  LOP3.LUT R5, R5, 0x6, RZ, 0xc0, !PT ;  /* 0x0000000605057812 */ /* 0x000fe400078ec0ff */
[----:B------:R-:W-:Y:S02]  /*4b00*/  HMMA.16816.F32 R72, R68, R6, R72 ;  /* 0x000000064448723c */ /* 0x000fe40000001848 */
[----:B------:R-:W4:Y:S01]  /*4b10*/  MUFU.TANH R4, R4 ;  /* 0x0000000400047308 */ /* 0x000f220000002400 */
[----:B------:R-:W-:-:S04]  /*4b20*/  VIADD R5, R5, UR17 ;  /* 0x0000001105057c36 */ /* 0x000fc80008000000 */
[C---:B------:R-:W-:Y:S01]  /*4b30*/  VIADD R6, R5.reuse, 0x9 ;  /* 0x0000000905067836 */ /* 0x040fe20000000000 */
[----:B-----5:R-:W-:Y:S01]  /*4b40*/  HMMA.16816.F32 R32, R28, R24, R32 ;  /* 0x000000181c20723c */ /* 0x020fe20000001820 */
[C---:B--2---:R-:W-:Y:S01]  /*4b50*/  VIADD R2, R5.reuse, 0x1 ;  /* 0x0000000105027836 */ /* 0x044fe20000000000 */
[C---:B------:R-:W-:Y:S01]  /*4b60*/  ISETP.GE.AND P1, PT, R5.reuse, UR22, PT ;  /* 0x0000001605007c0c */ /* 0x040fe2000bf26270 */
[----:B------:R-:W-:Y:S01]  /*4b70*/  FMUL.FTZ R25, R38, UR4 ;  /* 0x0000000426197c20 */ /* 0x000fe20008410000 */
[C---:B------:R-:W-:Y:S01]  /*4b80*/  IADD3 R7, PT, PT, R5.reuse, 0x8, RZ ;  /* 0x0000000805077810 */ /* 0x040fe20007ffe0ff */
[----:B------:R-:W-:Y:S01]  /*4b90*/  MUFU.TANH R36, R36 ;  /* 0x0000002400247308 */ /* 0x000fe20000002400 */
[----:B------:R-:W-:Y:S01]  /*4ba0*/  ISETP.GE.AND P5, PT, R2, UR22, PT ;  /* 0x0000001602007c0c */ /* 0x000fe2000bfa6270 */
[----:B------:R-:W-:Y:S01]  /*4bb0*/  VIADD R2, R5, 0x10 ;  /* 0x0000001005027836 */ /* 0x000fe20000000000 */
[----:B-1----:R-:W-:Y:S01]  /*4bc0*/  HMMA.16816.F32 R64, R16, R12, R64 ;  /* 0x0000000c1040723c */ /* 0x002fe20000001840 */
[----:B---3--:R-:W-:Y:S01]  /*4bd0*/  FSEL R50, R50, -INF , !P1 ;  /* 0xff80000032327808 */ /* 0x008fe20004800000 */
[----:B------:R-:W-:Y:S01]  /*4be0*/  FMUL.FTZ R24, R37, UR4 ;  /* 0x0000000425187c20 */ /* 0x000fe20008410000 */
[----:B------:R-:W-:-:S02]  /*4bf0*/  FSEL R48, R48, -INF , !P1 ;  /* 0xff80000030307808 */ /* 0x000fc40004800000 */
[----:B------:R-:W-:Y:S01]  /*4c00*/  ISETP.GE.AND P2, PT, R2, UR22, PT ;  /* 0x0000001602007c0c */ /* 0x000fe2000bf46270 */
[----:B------:R-:W-:Y:S01]  /*4c10*/  VIADD R2, R5, 0x11 ;  /* 0x0000001105027836 */ /* 0x000fe20000000000 */
[----:B------:R-:W-:Y:S01]  /*4c20*/  ISETP.GE.AND P4, PT, R7, UR22, PT ;  /* 0x0000001607007c0c */ /* 0x000fe2000bf86270 */
[----:B------:R-:W-:Y:S01]  /*4c30*/  HMMA.16816.F32 R72, R16, R14, R72 ;  /* 0x0000000e1048723c */ /* 0x000fe20000001848 */
[----:B------:R-:W1:Y:S01]  /*4c40*/  MUFU.TANH R25, R25 ;  /* 0x0000001900197308 */ /* 0x000e620000002400 */
[----:B------:R-:W-:Y:S01]  /*4c50*/  ISETP.GE.AND P3, PT, R6, UR22, PT ;  /* 0x0000001606007c0c */ /* 0x000fe2000bf66270 */
[----:B------:R-:W-:Y:S01]  /*4c60*/  FMUL.FTZ R32, R32, UR4 ;  /* 0x0000000420207c20 */ /* 0x000fe20008410000 */
[----:B------:R-:W-:Y:S01]  /*4c70*/  ISETP.GE.AND P1, PT, R2, UR22, PT ;  /* 0x0000001602007c0c */ /* 0x000fe2000bf26270 */
[----:B------:R-:W-:Y:S02]  /*4c80*/  VIADD R2, R5, 0x18 ;  /* 0x0000001805027836 */ /* 0x000fe40000000000 */
[----:B------:R-:W-:Y:S01]  /*4c90*/  FMUL.FTZ R34, R34, UR4 ;  /* 0x0000000422227c20 */ /* 0x000fe20008410000 */
[----:B------:R-:W-:Y:S01]  /*4ca0*/  FSEL R44, R44, -INF , !P4 ;  /* 0xff8000002c2c7808 */ /* 0x000fe20006000000 */
[----:B------:R-:W-:Y:S01]  /*4cb0*/  HMMA.16816.F32 R60, R28, R26, R60 ;  /* 0x0000001a1c3c723c */ /* 0x000fe2000000183c */
[----:B------:R2:W-:Y:S01]  /*4cc0*/  MUFU.TANH R220, R32 ;  /* 0x0000002000dc7308 */ /* 0x0005e20000002400 */
[----:B------:R-:W-:Y:S01]  /*4cd0*/  FSEL R26, R51, -INF , !P5 ;  /* 0xff800000331a7808 */ /* 0x000fe20006800000 */
[----:B------:R-:W-:-:S02]  /*4ce0*/  VIADD R7, R5, 0x21 ;  /* 0x0000002105077836 */ /* 0x000fc40000000000 */
[----:B------:R-:W-:Y:S01]  /*4cf0*/  FMUL.FTZ R33, R33, UR4 ;  /* 0x0000000421217c20 */ /* 0x000fe20008410000 */
[----:B------:R-:W-:Y:S01]  /*4d00*/  FMUL.FTZ R35, R35, UR4 ;  /* 0x0000000423237c20 */ /* 0x000fe20008410000 */
[----:B----4-:R-:W-:Y:S01]  /*4d10*/  FSEL R6, R45, -INF , !P3 ;  /* 0xff8000002d067808 */ /* 0x010fe20005800000 */
[----:B------:R-:W-:Y:S01]  /*4d20*/  HMMA.16816.F32 R64, R28, R8, R64 ;  /* 0x000000081c40723c */ /* 0x000fe20000001840 */
[----:B------:R-:W3:Y:S01]  /*4d30*/  MUFU.TANH R196, R34 ;  /* 0x0000002200c47308 */ /* 0x000ee20000002400 */
[----:B------:R-:W-:Y:S02]  /*4d40*/  FSEL R14, R23, -INF , !P2 ;  /* 0xff800000170e7808 */ /* 0x000fe40005000000 */
[----:B------:R-:W-:-:S04]  /*4d50*/  FSEL R12, R22, -INF , !P1 ;  /* 0xff800000160c7808 */ /* 0x000fc80004800000 */
[----:B------:R-:W-:Y:S01]  /*4d60*/  HMMA.16816.F32 R72, R28, R10, R72 ;  /* 0x0000000a1c48723c */ /* 0x000fe20000001848 */
[----:B------:R-:W-:Y:S01]  /*4d70*/  FSEL R28, R21, -INF , !P4 ;  /* 0xff800000151c7808 */ /* 0x000fe20006000000 */
[----:B------:R-:W4:Y:S01]  /*4d80*/  MUFU.TANH R24, R24 ;  /* 0x0000001800187308 */ /* 0x000f220000002400 */
[----:B--2---:R-:W-:Y:S01]  /*4d90*/  FSEL R32, R49, -INF , !P5 ;  /* 0xff80000031207808 */ /* 0x004fe20006800000 */
[----:B------:R-:W-:Y:S01]  /*4da0*/  FMUL.FTZ R60, R60, UR4 ;  /* 0x000000043c3c7c20 */ /* 0x000fe20008410000 */
[----:B------:R-:W-:Y:S01]  /*4db0*/  ISETP.GE.AND P5, PT, R2, UR22, PT ;  /* 0x0000001602007c0c */ /* 0x000fe2000bfa6270 */
[----:B------:R-:W-:Y:S01]  /*4dc0*/  FMUL.FTZ R62, R62, UR4 ;  /* 0x000000043e3e7c20 */ /* 0x000fe20008410000 */
[----:B------:R-:W-:Y:S01]  /*4dd0*/  IADD3 R2, PT, PT, R5, 0x19, RZ ;  /* 0x0000001905027810 */ /* 0x000fe20007ffe0ff */
[----:B------:R-:W-:Y:S01]  /*4de0*/  FMUL.FTZ R61, R61, UR4 ;  /* 0x000000043d3d7c20 */ /* 0x000fe20008410000 */
[----:B------:R-:W-:Y:S01]  /*4df0*/  FSEL R30, R20, -INF , !P3 ;  /* 0xff800000141e7808 */ /* 0x000fe20005800000 */
[----:B------:R-:W-:Y:S01]  /*4e00*/  MUFU.TANH R194, R33 ;  /* 0x0000002100c27308 */ /* 0x000fe20000002400 */
[----:B------:R-:W-:Y:S01]  /*4e10*/  ISETP.GE.AND P4, PT, R2, UR22, PT ;  /* 0x0000001602007c0c */ /* 0x000fe2000bf86270 */
[----:B------:R-:W-:-:S02]  /*4e20*/  VIADD R2, R5, 0x20 ;  /* 0x0000002005027836 */ /* 0x000fc40000000000 */
[----:B------:R-:W-:Y:S01]  /*4e30*/  FMUL.FTZ R63, R63, UR4 ;  /* 0x000000043f3f7c20 */ /* 0x000fe20008410000 */
[----:B------:R-:W-:Y:S01]  /*4e40*/  FMUL.FTZ R64, R64, UR4 ;  /* 0x0000000440407c20 */ /* 0x000fe20008410000 */
[----:B------:R-:W-:Y:S01]  /*4e50*/  FMUL.FTZ R65, R65, UR4 ;  /* 0x0000000441417c20 */ /* 0x000fe20008410000 */
[----:B------:R-:W-:Y:S01]  /*4e60*/  FMUL.FTZ R66, R66, UR4 ;  /* 0x0000000442427c20 */ /* 0x000fe20008410000 */
[----:B------:R-:W-:Y:S01]  /*4e70*/  ISETP.GE.AND P3, PT, R2, UR22, PT ;  /* 0x0000001602007c0c */ /* 0x000fe2000bf66270 */
[----:B------:R-:W2:Y:S01]  /*4e80*/  MUFU.TANH R198, R35 ;  /* 0x0000002300c67308 */ /* 0x000ea20000002400 */
[----:B------:R-:W-:Y:S01]  /*4e90*/  FSEL R2, R40, -INF , !P2 ;  /* 0xff80000028027808 */ /* 0x000fe20005000000 */
[----:B------:R-:W-:Y:S01]  /*4ea0*/  FMUL.FTZ R67, R67, UR4 ;  /* 0x0000000443437c20 */ /* 0x000fe20008410000 */
[----:B------:R-:W-:Y:S01]  /*4eb0*/  ISETP.GE.AND P2, PT, R7, UR22, PT ;  /* 0x0000001607007c0c */ /* 0x000fe2000bf46270 */
[----:B------:R-:W-:Y:S01]  /*4ec0*/  FMUL.FTZ R72, R72, UR4 ;  /* 0x0000000448487c20 */ /* 0x000fe20008410000 */
[----:B------:R-:W-:-:S02]  /*4ed0*/  VIADD R7, R5, 0x28 ;  /* 0x0000002805077836 */ /* 0x000fc40000000000 */
[----:B------:R-:W-:Y:S01]  /*4ee0*/  FMUL.FTZ R74, R74, UR4 ;  /* 0x000000044a4a7c20 */ /* 0x000fe20008410000 */
[----:B------:R-:W-:Y:S01]  /*4ef0*/  FMUL.FTZ R75, R75, UR4 ;  /* 0x000000044b4b7c20 */ /* 0x000fe20008410000 */
[----:B------:R-:W-:Y:S01]  /*4f00*/  MUFU.TANH R214, R60 ;  /* 0x0000003c00d67308 */ /* 0x000fe20000002400 */
[----:B------:R-:W-:Y:S01]  /*4f10*/  FMUL.FTZ R73, R73, UR4 ;  /* 0x0000000449497c20 */ /* 0x000fe20008410000 */
[----:B------:R-:W-:Y:S02]  /*4f20*/  FSEL R20, R41, -INF , !P1 ;  /* 0xff80000029147808 */ /* 0x000fe40004800000 */
[----:B------:R-:W-:Y:S01]  /*4f30*/  ISETP.GE.AND P1, PT, R7, UR22, PT ;  /* 0x0000001607007c0c */ /* 0x000fe2000bf26270 */
[C---:B------:R-:W-:Y:S01]  /*4f40*/  VIADD R7, R5.reuse, 0x29 ;  /* 0x0000002905077836 */ /* 0x040fe20000000000 */
[----:B------:R-:W-:Y:S01]  /*4f50*/  FSEL R16, R4, -INF , !P4 ;  /* 0xff80000004107808 */ /* 0x000fe20006000000 */
[----:B------:R-:W-:Y:S01]  /*4f60*/  VIADD R4, R5, 0x31 ;  /* 0x0000003105047836 */ /* 0x000fe20000000000 */
[----:B------:R-:W5:Y:S01]  /*4f70*/  MUFU.TANH R182, R62 ;  /* 0x0000003e00b67308 */ /* 0x000f620000002400 */
[----:B-1----:R-:W-:-:S02]  /*4f80*/  FSEL R18, R25, -INF , !P5 ;  /* 0xff80000019127808 */ /* 0x002fc40006800000 */
[----:B------:R-:W-:Y:S02]  /*4f90*/  FSEL R10, R36, -INF , !P5 ;  /* 0xff800000240a7808 */ /* 0x000fe40006800000 */
[----:B---3--:R-:W-:Y:S02]  /*4fa0*/  FSEL R196, R196, -INF , !P3 ;  /* 0xff800000c4c47808 */ /* 0x008fe40005800000 */
[----:B------:R-:W-:Y:S01]  /*4fb0*/  FSEL R220, R220, -INF , !P3 ;  /* 0xff800000dcdc7808 */ /* 0x000fe20005800000 */
[----:B------:R-:W1:Y:S01]  /*4fc0*/  MUFU.TANH R204, R61 ;  /* 0x0000003d00cc7308 */ /* 0x000e620000002400 */
[----:B------:R-:W-:Y:S02]  /*4fd0*/  ISETP.GE.AND P5, PT, R7, UR22, PT ;  /* 0x0000001607007c0c */ /* 0x000fe4000bfa6270 */
[----:B------:R-:W-:Y:S01]  /*4fe0*/  ISETP.GE.AND P3, PT, R4, UR22, PT ;  /* 0x0000001604007c0c */ /* 0x000fe2000bf66270 */
[C---:B------:R-:W-:Y:S01]  /*4ff0*/  VIADD R4, R5.reuse, 0x38 ;  /* 0x0000003805047836 */ /* 0x040fe20000000000 */
[C---:B------:R-:W-:Y:S01]  /*5000*/  IADD3 R7, PT, PT, R5.reuse, 0x30, RZ ;  /* 0x0000003005077810 */ /* 0x040fe20007ffe0ff */
[----:B------:R-:W-:Y:S01]  /*5010*/  VIADD R5, R5, 0x39 ;  /* 0x0000003905057836 */ /* 0x000fe20000000000 */
[----:B----4-:R-:W-:Y:S01]  /*5020*/  FSEL R8, R24, -INF , !P4 ;  /* 0xff80000018087808 */ /* 0x010fe20006000000 */
[----:B------:R-:W3:Y:S01]  /*5030*/  MUFU.TANH R180, R63 ;  /* 0x0000003f00b47308 */ /* 0x000ee20000002400 */
[----:B--2---:R-:W-:-:S02]  /*5040*/  FSEL R198, R198, -INF , !P2 ;  /* 0xff800000c6c67808 */ /* 0x004fc40005000000 */
[----:B------:R-:W-:Y:S02]  /*5050*/  FSEL R194, R194, -INF , !P2 ;  /* 0xff800000c2c27808 */ /* 0x000fe40005000000 */
[----:B-----5:R-:W-:Y:S02]  /*5060*/  FSEL R182, R182, -INF , !P1 ;  /* 0xff800000b6b67808 */ /* 0x020fe40004800000 */
[----:B------:R-:W-:Y:S01]  /*5070*/  FSEL R214, R214, -INF , !P1 ;  /* 0xff800000d6d67808 */ /* 0x000fe20004800000 */
[----:B------:R-:W2:Y:S01]  /*5080*/  MUFU.TANH R212, R64 ;  /* 0x0000004000d47308 */ /* 0x000ea20000002400 */
[----:B------:R-:W-:Y:S02]  /*5090*/  ISETP.GE.AND P4, PT, R7, UR22, PT ;  /* 0x0000001607007c0c */ /* 0x000fe4000bf86270 */
[----:B------:R-:W-:Y:S02]  /*50a0*/  ISETP.GE.AND P2, PT, R4, UR22, PT ;  /* 0x0000001604007c0c */ /* 0x000fe4000bf46270 */
[----:B------:R-:W-:-:S02]  /*50b0*/  ISETP.GE.AND P1, PT, R5, UR22, PT ;  /* 0x0000001605007c0c */ /* 0x000fc4000bf26270 */
[----:B-1----:R-:W-:Y:S01]  /*50c0*/  FSEL R204, R204, -INF , !P5 ;  /* 0xff800000cccc7808 */ /* 0x002fe20006800000 */
[----:B------:R-:W1:Y:S01]  /*50d0*/  MUFU.TANH R210, R65 ;  /* 0x0000004100d27308 */ /* 0x000e620000002400 */
[----:B---3--:R-:W-:-:S07]  /*50e0*/  FSEL R180, R180, -INF , !P5 ;  /* 0xff800000b4b47808 */ /* 0x008fce0006800000 */
[----:B------:R-:W3:Y:S01]  /*50f0*/  MUFU.TANH R208, R66 ;  /* 0x0000004200d07308 */ /* 0x000ee20000002400 */
[----:B--2---:R-:W-:-:S07]  /*5100*/  FSEL R212, R212, -INF , !P4 ;  /* 0xff800000d4d47808 */ /* 0x004fce0006000000 */
[----:B------:R-:W2:Y:S01]  /*5110*/  MUFU.TANH R202, R67 ;  /* 0x0000004300ca7308 */ /* 0x000ea20000002400 */
[----:B-1----:R-:W-:-:S07]  /*5120*/  FSEL R210, R210, -INF , !P3 ;  /* 0xff800000d2d27808 */ /* 0x002fce0005800000 */
[----:B------:R-:W1:Y:S01]  /*5130*/  MUFU.TANH R207, R72 ;  /* 0x0000004800cf7308 */ /* 0x000e620000002400 */
[----:B---3--:R-:W-:-:S07]  /*5140*/  FSEL R208, R208, -INF , !P4 ;  /* 0xff800000d0d07808 */ /* 0x008fce0006000000 */
[----:B------:R-:W3:Y:S01]  /*5150*/  MUFU.TANH R201, R74 ;  /* 0x0000004a00c97308 */ /* 0x000ee20000002400 */
[----:B--2---:R-:W-:-:S07]  /*5160*/  FSEL R202, R202, -INF , !P3 ;  /* 0xff800000caca7808 */ /* 0x004fce0005800000 */
[----:B------:R-:W2:Y:S01]  /*5170*/  MUFU.TANH R200, R75 ;  /* 0x0000004b00c87308 */ /* 0x000ea20000002400 */
[----:B-1----:R-:W-:-:S07]  /*5180*/  FSEL R207, R207, -INF , !P2 ;  /* 0xff800000cfcf7808 */ /* 0x002fce0005000000 */
[----:B------:R-:W1:Y:S01]  /*5190*/  MUFU.TANH R206, R73 ;  /* 0x0000004900ce7308 */ /* 0x000e620000002400 */
[----:B---3--:R-:W-:Y:S02]  /*51a0*/  FSEL R201, R201, -INF , !P2 ;  /* 0xff800000c9c97808 */ /* 0x008fe40005000000 */
[----:B--2---:R-:W-:Y:S02]  /*51b0*/  FSEL R200, R200, -INF , !P1 ;  /* 0xff800000c8c87808 */ /* 0x004fe40004800000 */
[----:B-1----:R-:W-:Y:S01]  /*51c0*/  FSEL R206, R206, -INF , !P1 ;  /* 0xff800000cece7808 */ /* 0x002fe20004800000 */
[----:B------:R-:W-:Y:S06]  /*51d0*/  BAR.SYNC.DEFER_BLOCKING 0x0 ;  /* 0x0000000000007b1d */ /* 0x000fec0000010000 */
[----:B------:R-:W-:Y:S05]  /*51e0*/  BRA.U !UP1, `(.L_x_589) ;  /* 0x0000000909a47547 */ /* 0x000fea000b800000 */
        /* <DEDUP_REMOVED lines=11> */
.L_x_590:
        /* <DEDUP_REMOVED lines=20> */
[----:B------:R-:W-:-:S03]  /*53e0*/  IMAD R7, R4, R7, R9 ;  /* 0x0000000704077224 */ /* 0x000fc600078e0209 */
[C---:B------:R-:W-:Y:S02]  /*53f0*/  ISETP.GT.U32.AND P1, PT, R4.reuse, R11, PT ;  /* 0x0000000b0400720c */ /* 0x040fe40003f24070 */
[----:B------:R-:W-:-:S11]  /*5400*/  ISETP.GT.U32.AND P2, PT, R4, R7, PT ;  /* 0x000000070400720c */ /* 0x000fd60003f44070 */
[-C--:B------:R-:W-:Y:S01]  /*5410*/  @!P1 IADD3 R11, PT, PT, R11, -R4.reuse, RZ ;  /* 0x800000040b0b9210 */ /* 0x080fe20007ffe0ff */
[----:B------:R-:W-:Y:S01]  /*5420*/  @!P1 VIADD R17, R17, 0x1 ;  /* 0x0000000111119836 */ /* 0x000fe20000000000 */
[----:B------:R-:W-:Y:S01]  /*5430*/  @!P2 IADD3 R15, PT, PT, R15, 0x1, RZ ;  /* 0x000000010f0fa810 */ /* 0x000fe20007ffe0ff */
[----:B------:R-:W-:Y:S01]  /*5440*/  @!P2 IMAD.IADD R7, R7, 0x1, -R4 ;  /* 0x000000010707a824 */ /* 0x000fe200078e0a04 */
[-C--:B------:R-:W-:Y:S02]  /*5450*/  ISETP.GE.U32.AND P5, PT, R11, R4.reuse, PT ;  /* 0x000000040b00720c */ /* 0x080fe40003fa6070 */
[----:B------:R-:W-:Y:S02]  /*5460*/  ISETP.NE.AND P2, PT, R5, RZ, PT ;  /* 0x000000ff0500720c */ /* 0x000fe40003f45270 */
[----:B------:R-:W-:Y:S02]  /*5470*/  ISETP.GE.U32.AND P4, PT, R7, R4, PT ;  /* 0x000000040700720c */ /* 0x000fe40003f86070 */
[----:B------:R-:W-:-:S02]  /*5480*/  LOP3.LUT R4, R5, UR23, RZ, 0x3c, !PT ;  /* 0x0000001705047c12 */ /* 0x000fc4000f8e3cff */
[----:B------:R-:W-:Y:S02]  /*5490*/  LOP3.LUT R7, R5, UR17, RZ, 0x3c, !PT ;  /* 0x0000001105077c12 */ /* 0x000fe4000f8e3cff */
[----:B------:R-:W-:Y:S02]  /*54a0*/  ISETP.GE.AND P1, PT, R4, RZ, PT ;  /* 0x000000ff0400720c */ /* 0x000fe40003f26270 */
[----:B------:R-:W-:Y:S02]  /*54b0*/  ISETP.GE.AND P3, PT, R7, RZ, PT ;  /* 0x000000ff0700720c */ /* 0x000fe40003f66270 */
[----:B------:R-:W-:Y:S02]  /*54c0*/  @P5 IADD3 R17, PT, PT, R17, 0x1, RZ ;  /* 0x0000000111115810 */ /* 0x000fe40007ffe0ff */
[----:B------:R-:W-:Y:S01]  /*54d0*/  LOP3.LUT R7, RZ, R5, RZ, 0x33, !PT ;  /* 0x00000005ff077212 */ /* 0x000fe200078e33ff */
[----:B------:R-:W-:-:S06]  /*54e0*/  @P4 VIADD R15, R15, 0x1 ;  /* 0x000000010f0f4836 */ /* 0x000fcc0000000000 */
[----:B------:R-:W-:Y:S02]  /*54f0*/  @!P1 IMAD.MOV R15, RZ, RZ, -R15 ;  /* 0x000000ffff0f9224 */ /* 0x000fe400078e0a0f */
[----:B------:R-:W-:-:S03]  /*5500*/  @!P3 IADD3 R17, PT, PT, -R17, RZ, RZ ;  /* 0x000000ff1111b210 */ /* 0x000fc60007ffe1ff */
        /* <DEDUP_REMOVED lines=10> */
[C---:B------:R-:W-:Y:S02]  /*55b0*/  IMAD R5, R22.reuse, UR11, R5 ;  /* 0x0000000b16057c24 */ /* 0x040fe4000f8e0205 */
[----:B------:R-:W-:-:S04]  /*55c0*/  IMAD.WIDE.U32 R22, R22, UR10, RZ ;  /* 0x0000000a16167c25 */ /* 0x000fc8000f8e00ff */
[----:B------:R-:W-:Y:S01]  /*55d0*/  IMAD.IADD R23, R23, 0x1, R5 ;  /* 0x0000000117177824 */ /* 0x000fe200078e0205 */
[----:B---3--:R-:W-:-:S04]  /*55e0*/  IADD3 R4, PT, PT, R9, -R4, RZ ;  /* 0x8000000409047210 */ /* 0x008fc80007ffe0ff */
[----:B------:R-:W-:Y:S01]  /*55f0*/  SHF.R.S32.HI R7, RZ, 0x1f, R4 ;  /* 0x0000001fff077819 */ /* 0x000fe20000011404 */
[----:B--2---:R-:W-:-:S04]  /*5600*/  IMAD.WIDE.U32 R22, R4, UR6, R22 ;  /* 0x0000000604167c25 */ /* 0x004fc8000f8e0016 */
[----:B------:R-:W-:Y:S01]  /*5610*/  IMAD R7, R7, UR6, RZ ;  /* 0x0000000607077c24 */ /* 0x000fe2000f8e02ff */
[----:B------:R-:W-:-:S03]  /*5620*/  LEA R226, P1, R22, R226, 0x1 ;  /* 0x000000e216e27211 */ /* 0x000fc600078208ff */
[----:B------:R-:W-:-:S05]  /*5630*/  IMAD R7, R4, UR7, R7 ;  /* 0x0000000704077c24 */ /* 0x000fca000f8e0207 */
[----:B------:R-:W-:-:S04]  /*5640*/  IADD3 R7, PT, PT, R23, R7, RZ ;  /* 0x0000000717077210 */ /* 0x000fc80007ffe0ff */
[----:B------:R-:W-:-:S07]  /*5650*/  LEA.HI.X R227, R22, R227, R7, 0x1, P1 ;  /* 0x000000e316e37211 */ /* 0x000fce00008f0c07 */
.L_x_591:
        /* <DEDUP_REMOVED lines=98> */
.L_x_589:
[----:B------:R-:W-:Y:S01]  /*5c80*/  FMNMX3.FTZ R7, R48, R32, R44, !PT ;  /* 0x0000002030077276 */ /* 0x000fe2000781002c */
[----:B------:R-:W2:Y:S01]  /*5c90*/  LDCU UR4, c[0x0][0x45c] ;  /* 0x00008b80ff0477ac */ /* 0x000ea20008000800 */
[----:B-1----:R-:W-:Y:S02]  /*5ca0*/  FMNMX3.FTZ R5, R50, R26, R28, !PT ;  /* 0x0000001a32057276 */ /* 0x002fe4000781001c */
        /* <DEDUP_REMOVED lines=15> */
[----:B------:R-:W1:Y:S03]  /*5da0*/  SHFL.BFLY PT, R7, R24, 0x2, 0x1f ;  /* 0x0c401f0018077f89 */ /* 0x000e6600000e0000 */
        /* <DEDUP_REMOVED lines=9> */
[----:B-1----:R-:W-:-:S03]  /*5e40*/  FMNMX.FTZ R7, R24, R7, !PT ;  /* 0x0000000718077209 */ /* 0x002fc60007810000 */
[----:B------:R-:W-:Y:S01]  /*5e50*/  LDSM.16.MT88.4 R132, [R190+0x10000] ;  /* 0x01000000be84783b */ /* 0x000fe20000004200 */
[----:B---3--:R-:W-:-:S03]  /*5e60*/  FMNMX.FTZ R5, R22, R5, !PT ;  /* 0x0000000516057209 */ /* 0x008fc60007810000 */
[----:B------:R-:W1:Y:S04]  /*5e70*/  SHFL.BFLY PT, R164, R7, 0x1, 0x1f ;  /* 0x0c201f0007a47f89 */ /* 0x000e6800000e0000 */
[----:B------:R-:W3:Y:S04]  /*5e80*/  SHFL.BFLY PT, R4, R5, 0x1, 0x1f ;  /* 0x0c201f0005047f89 */ /* 0x000ee800000e0000 */
[----:B------:R-:W-:Y:S04]  /*5e90*/  LDSM.16.MT88.4 R56, [R192+0x12000] ;  /* 0x01200000c038783b */ /* 0x000fe80000004200 */
[----:B------:R-:W-:Y:S04]  /*5ea0*/  LDSM.16.MT88.4 R64, [R190+0x12000] ;  /* 0x01200000be40783b */ /* 0x000fe80000004200 */
[----:B------:R-:W-:Y:S04]  /*5eb0*/  LDSM.16.MT88.4 R72, [R218+0x14000] ;  /* 0x01400000da48783b */ /* 0x000fe80000004200 */
[----:B------:R-:W-:Y:S01]  /*5ec0*/  LDSM.16.MT88.4 R80, [R195+0x14000] ;  /* 0x01400000c350783b */ /* 0x000fe20000004200 */
[----:B-1----:R-:W-:-:S03]  /*5ed0*/  FMNMX.FTZ R164, R7, R164, !PT ;  /* 0x000000a407a47209 */ /* 0x002fc60007810000 */
[----:B------:R-:W-:Y:S01]  /*5ee0*/  LDSM.16.MT88.4 R88, [R192+0x14000] ;  /* 0x01400000c058783b */ /* 0x000fe20000004200 */
[----:B---3--:R-:W-:Y:S01]  /*5ef0*/  FMNMX.FTZ R3, R5, R4, !PT ;  /* 0x0000000405037209 */ /* 0x008fe20007810000 */
[C---:B--2---:R-:W-:Y:S01]  /*5f00*/  FMUL.FTZ R209, R164.reuse, UR4 ;  /* 0x00000004a4d17c20 */ /* 0x044fe20008410000 */
[----:B------:R-:W-:Y:S01]  /*5f10*/  FSETP.NEU.FTZ.AND P1, PT, R164, -INF , PT ;  /* 0xff800000a400780b */ /* 0x000fe20003f3d000 */
[----:B------:R-:W-:Y:S02]  /*5f20*/  LDSM.16.MT88.4 R96, [R190+0x14000] ;  /* 0x01400000be60783b */ /* 0x000fe40000004200 */
[----:B------:R-:W-:Y:S01]  /*5f30*/  FMUL.FTZ R203, R3, UR4 ;  /* 0x0000000403cb7c20 */ /* 0x000fe20008410000 */
[----:B------:R-:W-:Y:S01]  /*5f40*/  FSEL R209, R209, RZ, P1 ;  /* 0x000000ffd1d17208 */ /* 0x000fe20000800000 */
[----:B------:R-:W-:Y:S01]  /*5f50*/  LDSM.16.MT88.4 R104, [R218+0x16000] ;  /* 0x01600000da68783b */ /* 0x000fe20000004200 */
[----:B------:R-:W-:-:S03]  /*5f60*/  FSETP.NEU.FTZ.AND P1, PT, R3, -INF , PT ;  /* 0xff8000000300780b */ /* 0x000fc60003f3d000 */
[--C-:B------:R-:W-:Y:S01]  /*5f70*/  FFMA.FTZ R193, R48, UR4, -R209.reuse ;  /* 0x0000000430c17c23 */ /* 0x100fe200080108d1 */
[----:B------:R-:W-:Y:S01]  /*5f80*/  FSEL R203, R203, RZ, P1 ;  /* 0x000000ffcbcb7208 */ /* 0x000fe20000800000 */
[----:B------:R-:W-:Y:S01]  /*5f90*/  LDSM.16.MT88.4 R112, [R195+0x16000] ;  /* 0x01600000c370783b */ /* 0x000fe20000004200 */
[--C-:B------:R-:W-:Y:S01]  /*5fa0*/  FFMA.FTZ R188, R32, UR4, -R209.reuse ;  /* 0x0000000420bc7c23 */ /* 0x100fe200080108d1 */
[--C-:B------:R-:W-:Y:S01]  /*5fb0*/  FFMA.FTZ R189, R44, UR4, -R209.reuse ;  /* 0x000000042cbd7c23 */ /* 0x100fe200080108d1 */
[----:B------:R-:W-:Y:S01]  /*5fc0*/  FFMA.FTZ R184, R30, UR4, -R209 ;  /* 0x000000041eb87c23 */ /* 0x000fe200080108d1 */
[--C-:B------:R-:W-:Y:S01]  /*5fd0*/  FFMA.FTZ R191, R50, UR4, -R203.reuse ;  /* 0x0000000432bf7c23 */ /* 0x100fe200080108cb */
[--C-:B------:R-:W-:Y:S01]  /*5fe0*/  FFMA.FTZ R170, R6, UR4, -R203.reuse ;  /* 0x0000000406aa7c23 */ /* 0x100fe200080108cb */
[----:B------:R-:W1:Y:S01]  /*5ff0*/  LDSM.16.MT88.4 R48, [R195+0x12000] ;  /* 0x01200000c330783b */ /* 0x000e620000004200 */
[--C-:B------:R-:W-:Y:S01]  /*6000*/  FFMA.FTZ R186, R26, UR4, -R203.reuse ;  /* 0x000000041aba7c23 */ /* 0x100fe200080108cb */
[----:B------:R-:W-:Y:S01]  /*6010*/  FFMA.FTZ R187, R28, UR4, -R203 ;  /* 0x000000041cbb7c23 */ /* 0x000fe200080108cb */
[----:B------:R-:W-:Y:S01]  /*6020*/  MUFU.EX2 R193, R193 ;  /* 0x000000c100c17308 */ /* 0x000fe20000000800 */
[----:B------:R-:W2:Y:S01]  /*6030*/  LDSM.16.MT88.4 R120, [R192+0x16000] ;  /* 0x01600000c078783b */ /* 0x000ea20000004200 */
[--C-:B------:R-:W-:Y:S01]  /*6040*/  FFMA.FTZ R167, R10, UR4, -R209.reuse ;  /* 0x000000040aa77c23 */ /* 0x100fe200080108d1 */
[--C-:B------:R-:W-:Y:S01]  /*6050*/  FFMA.FTZ R17, R8, UR4, -R209.reuse ;  /* 0x0000000408117c23 */ /* 0x100fe200080108d1 */
[----:B------:R-:W3:Y:S01]  /*6060*/  MUFU.EX2 R188, R188 ;  /* 0x000000bc00bc7308 */ /* 0x000ee20000000800 */
[----:B------:R-:W4:Y:S01]  /*6070*/  LDSM.16.MT88.4 R4, [R190+0x16000] ;  /* 0x01600000be04783b */ /* 0x000f220000004200 */
[--C-:B------:R-:W-:Y:S01]  /*6080*/  FFMA.FTZ R185, R14, UR4, -R209.reuse ;  /* 0x000000040eb97c23 */ /* 0x100fe200080108d1 */
[----:B------:R-:W-:Y:S01]  /*6090*/  FFMA.FTZ R168, R12, UR4, -R209 ;  /* 0x000000040ca87c23 */ /* 0x000fe200080108d1 */
[----:B------:R-:W-:Y:S01]  /*60a0*/  MUFU.EX2 R189, R189 ;  /* 0x000000bd00bd7308 */ /* 0x000fe20000000800 */
[----:B------:R-:W5:Y:S01]  /*60b0*/  LDSM.16.MT88.4 R8, [R195+0x10800] ;  /* 0x01080000c308783b */ /* 0x000f620000004200 */
[--C-:B------:R-:W-:Y:S01]  /*60c0*/  FFMA.FTZ R169, R2, UR4, -R203.reuse ;  /* 0x0000000402a97c23 */ /* 0x100fe200080108cb */
[--C-:B------:R-:W-:Y:S01]  /*60d0*/  FFMA.FTZ R166, R20, UR4, -R203.reuse ;  /* 0x0000000414a67c23 */ /* 0x100fe200080108cb */
[----:B------:R-:W3:Y:S01]  /*60e0*/  MUFU.EX2 R184, R184 ;  /* 0x000000b800b87308 */ /* 0x000ee20000000800 */
[----:B------:R-:W5:Y:S01]  /*60f0*/  LDSM.16.MT88.4 R12, [R218+0x10800] ;  /* 0x01080000da0c783b */ /* 0x000f620000004200 */
[--C-:B------:R-:W-:Y:S01]  /*6100*/  FFMA.FTZ R165, R18, UR4, -R203.reuse ;  /* 0x0000000412a57c23 */ /* 0x100fe200080108cb */
[----:B------:R-:W-:Y:S01]  /*6110*/  FFMA.FTZ R0, R16, UR4, -R203 ;  /* 0x0000000410007c23 */ /* 0x000fe200080108cb */
[----:B------:R-:W-:Y:S01]  /*6120*/  MUFU.EX2 R191, R191 ;  /* 0x000000bf00bf7308 */ /* 0x000fe20000000800 */
[----:B------:R-:W-:Y:S01]  /*6130*/  LDSM.16.MT88.4 R20, [R192+0x10800] ;  /* 0x01080000c014783b */ /* 0x000fe20000004200 */
[----:B---3--:R-:W-:Y:S01]  /*6140*/  F2FP.F16.F32.PACK_AB R128, R188, R193 ;  /* 0x000000c1bc80723e */ /* 0x008fe200000000ff */
[--C-:B------:R-:W-:Y:S01]  /*6150*/  FFMA.FTZ R199, R194, UR4, -R209.reuse ;  /* 0x00000004c2c77c23 */ /* 0x100fe200080108d1 */
[----:B------:R-:W3:Y:S01]  /*6160*/  MUFU.EX2 R186, R186 ;  /* 0x000000ba00ba7308 */ /* 0x000ee20000000800 */
[----:B------:R-:W-:Y:S01]  /*6170*/  LDSM.16.MT88.4 R24, [R192+0x14800] ;  /* 0x01480000c018783b */ /* 0x000fe20000004200 */
[----:B------:R-:W-:Y:S01]  /*6180*/  FFMA.FTZ R197, R214, UR4, -R209 ;  /* 0x00000004d6c57c23 */ /* 0x000fe200080108d1 */
[--C-:B------:R-:W-:Y:S01]  /*6190*/  FFMA.FTZ R205, R196, UR4, -R203.reuse ;  /* 0x00000004c4cd7c23 */ /* 0x100fe200080108cb */
[----:B------:R-:W-:Y:S01]  /*61a0*/  MUFU.EX2 R187, R187 ;  /* 0x000000bb00bb7308 */ /* 0x000fe20000000800 */
[----:B------:R-:W-:Y:S01]  /*61b0*/  LDSM.16.MT88.4 R28, [R195+0x14800] ;  /* 0x01480000c31c783b */ /* 0x000fe20000004200 */
[----:B------:R-:W-:Y:S01]  /*61c0*/  F2FP.F16.F32.PACK_AB R130, R184, R189 ;  /* 0x000000bdb882723e */ /* 0x000fe200000000ff */
[----:B------:R-:W-:Y:S01]  /*61d0*/  FFMA.FTZ R211, R180, UR4, -R203 ;  /* 0x00000004b4d37c23 */ /* 0x000fe200080108cb */
[----:B------:R-:W1:Y:S01]  /*61e0*/  MUFU.EX2 R170, R170 ;  /* 0x000000aa00aa7308 */ /* 0x000e620000000800 */
[----:B------:R-:W-:Y:S01]  /*61f0*/  LDSM.16.MT88.4 R176, [R195+0x12800] ;  /* 0x01280000c3b0783b */ /* 0x000fe20000004200 */
        /* <DEDUP_REMOVED lines=8> */
[--C-:B------:R-:W-:Y:S01]  /*6280*/  FFMA.FTZ R237, R200, UR4, -R203.reuse ;  /* 0x00000004c8ed7c23 */ /* 0x100fe200080108cb */
[----:B------:R-:W-:Y:S01]  /*6290*/  FFMA.FTZ R201, R201, UR4, -R203 ;  /* 0x00000004c9c97c23 */ /* 0x000fe200080108cb */
[----:B------:R-:W-:Y:S01]  /*62a0*/  MUFU.EX2 R167, R167 ;  /* 0x000000a700a77308 */ /* 0x000fe20000000800 */
[----:B------:R-:W-:Y:S01]  /*62b0*/  FADD.FTZ R188, R193, R188 ;  /* 0x000000bcc1bc7221 */ /* 0x000fe20000010000 */
[----:B-1----:R-:W-:Y:S01]  /*62c0*/  F2FP.F16.F32.PACK_AB R131, R170, R187 ;  /* 0x000000bbaa83723e */ /* 0x002fe200000000ff */
[----:B------:R-:W-:Y:S01]  /*62d0*/  FADD.FTZ R186, R191, R186 ;  /* 0x000000babfba7221 */ /* 0x000fe20000010000 */
[----:B------:R1:W-:Y:S01]  /*62e0*/  MUFU.EX2 R2, R17 ;  /* 0x0000001100027308 */ /* 0x0003e20000000800 */
[----:B------:R-:W-:-:S02]  /*62f0*/  FADD.FTZ R189, R189, R188 ;  /* 0x000000bcbdbd7221 */ /* 0x000fc40000010000 */
[----:B------:R-:W-:Y:S01]  /*6300*/  FADD.FTZ R187, R187, R186 ;  /* 0x000000babbbb7221 */ /* 0x000fe20000010000 */
[----:B------:R-:W-:Y:S01]  /*6310*/  MUFU.EX2 R169, R169 ;  /* 0x000000a900a97308 */ /* 0x000fe20000000800 */
[C---:B------:R-:W-:Y:S01]  /*6320*/  HMMA.16816.F32 R152, R128.reuse, R148, RZ ;  /* 0x000000948098723c */ /* 0x040fe200000018ff */
[----:B------:R-:W-:Y:S01]  /*6330*/  FADD.FTZ R184, R184, R189 ;  /* 0x000000bdb8b87221 */ /* 0x000fe20000010000 */
[----:B------:R-:W-:Y:S01]  /*6340*/  FADD.FTZ R170, R170, R187 ;  /* 0x000000bbaaaa7221 */ /* 0x000fe20000010000 */
[----:B------:R-:W5:Y:S04]  /*6350*/  MUFU.EX2 R166, R166 ;  /* 0x000000a600a67308 */ /* 0x000f680000000800 */
[----:B------:R-:W-:Y:S01]  /*6360*/  MUFU.EX2 R165, R165 ;  /* 0x000000a500a57308 */ /* 0x000fe20000000800 */
[C---:B------:R-:W-:Y:S01]  /*6370*/  HMMA.16816.F32 R148, R128.reuse, R150, RZ ;  /* 0x000000968094723c */ /* 0x040fe200000018ff */
[----:B-1----:R-:W1:Y:S02]  /*6380*/  LDSM.16.MT88.4 R16, [R190+0x10800] ;  /* 0x01080000be10783b */ /* 0x002e640000004200 */
[----:B------:R-:W5:Y:S04]  /*6390*/  MUFU.EX2 R0, R0 ;  /* 0x0000000000007308 */ /* 0x000f680000000800 */
        /* <DEDUP_REMOVED lines=8> */
[----:B------:R-:W-:Y:S04]  /*6420*/  MUFU.EX2 R239, R239 ;  /* 0x000000ef00ef7308 */ /* 0x000fe80000000800 */
[----:B------:R-:W-:Y:S01]  /*6430*/  MUFU.EX2 R202, R202 ;  /* 0x000000ca00ca7308 */ /* 0x000fe20000000800 */
[C---:B------:R-:W-:Y:S03]  /*6440*/  HMMA.16816.F32 R36, R128.reuse, R40, RZ ;  /* 0x000000288024723c */ /* 0x040fe600000018ff */
[----:B------:R-:W-:Y:S04]  /*6450*/  MUFU.EX2 R200, R201 ;  /* 0x000000c900c87308 */ /* 0x000fe80000000800 */
[----:B------:R-:W-:Y:S01]  /*6460*/  MUFU.EX2 R237, R237 ;  /* 0x000000ed00ed7308 */ /* 0x000fe20000000800 */
        /* <DEDUP_REMOVED lines=24> */
[----:B----4-:R-:W-:Y:S01]  /*65f0*/  HMMA.16816.F32 R124, R128, R4, RZ ;  /* 0x00000004807c723c */ /* 0x010fe200000018ff */
[----:B---3--:R-:W-:Y:S01]  /*6600*/  F2FP.F16.F32.PACK_AB R4, R168, R185 ;  /* 0x000000b9a804723e */ /* 0x008fe200000000ff */
[----:B------:R-:W-:Y:S01]  /*6610*/  FADD.FTZ R185, R185, R184 ;  /* 0x000000b8b9b97221 */ /* 0x000fe20000010000 */
[----:B-----5:R-:W-:Y:S01]  /*6620*/  F2FP.F16.F32.PACK_AB R5, R166, R169 ;  /* 0x000000a9a605723e */ /* 0x020fe200000000ff */
[----:B------:R-:W-:-:S02]  /*6630*/  FADD.FTZ R169, R169, R170 ;  /* 0x000000aaa9a97221 */ /* 0x000fc40000010000 */
[----:B------:R-:W-:Y:S02]  /*6640*/  FADD.FTZ R168, R168, R185 ;  /* 0x000000b9a8a87221 */ /* 0x000fe40000010000 */
[----:B------:R-:W-:Y:S01]  /*6650*/  HMMA.16816.F32 R128, R128, R6, RZ ;  /* 0x000000068080723c */ /* 0x000fe200000018ff */
[----:B------:R-:W-:Y:S01]  /*6660*/  F2FP.F16.F32.PACK_AB R6, R2, R167 ;  /* 0x000000a70206723e */ /* 0x000fe200000000ff */
[----:B------:R-:W-:Y:S01]  /*6670*/  FADD.FTZ R166, R166, R169 ;  /* 0x000000a9a6a67221 */ /* 0x000fe20000010000 */
[----:B------:R-:W-:-:S03]  /*6680*/  F2FP.F16.F32.PACK_AB R7, R0, R165 ;  /* 0x000000a50007723e */ /* 0x000fc600000000ff */
[----:B------:R-:W-:-:S04]  /*6690*/  FADD.FTZ R165, R165, R166 ;  /* 0x000000a6a5a57221 */ /* 0x000fc80000010000 */
[----:B------:R-:W-:Y:S01]  /*66a0*/  HMMA.16816.F32 R152, R4, R8, R152 ;  /* 0x000000080498723c */ /* 0x000fe20000001898 */
[----:B------:R-:W-:-:S07]  /*66b0*/  FADD.FTZ R0, R0, R165 ;  /* 0x000000a500007221 */ /* 0x000fce0000010000 */
        /* <DEDUP_REMOVED lines=8> */
[C---:B------:R-:W-:Y:S08]  /*6740*/  HMMA.16816.F32 R144, R4.reuse, R20, R144 ;  /* 0x000000140490723c */ /* 0x040ff00000001890 */
        /* <DEDUP_REMOVED lines=8> */
[C---:B------:R-:W-:Y:S08]  /*67d0*/  HMMA.16816.F32 R84, R4.reuse, R24, R84 ;  /* 0x000000180454723c */ /* 0x040ff00000001854 */
[C---:B------:R-:W-:Y:S01]  /*67e0*/  HMMA.16816.F32 R88, R4.reuse, R26, R88 ;  /* 0x0000001a0458723c */ /* 0x040fe20000001858 */
[----:B------:R-:W5:Y:S07]  /*67f0*/  LDSM.16.MT88.4 R24, [R190+0x16800] ;  /* 0x01680000be18783b */ /* 0x000f6e0000004200 */
[C---:B-1----:R-:W-:Y:S08]  /*6800*/  HMMA.16816.F32 R100, R4.reuse, R16, R100 ;  /* 0x000000100464723c */ /* 0x042ff00000001864 */
[C---:B------:R-:W-:Y:S01]  /*6810*/  HMMA.16816.F32 R104, R4.reuse, R18, R104 ;  /* 0x000000120468723c */ /* 0x040fe20000001868 */
[----:B------:R-:W1:Y:S07]  /*6820*/  LDSM.16.MT88.4 R16, [R195+0x11000] ;  /* 0x01100000c310783b */ /* 0x000e6e0000004200 */
[----:B------:R-:W-:Y:S01]  /*6830*/  HMMA.16816.F32 R76, R4, R28, R76 ;  /* 0x0000001c044c723c */ /* 0x000fe2000000184c */
[----:B------:R-:W-:Y:S01]  /*6840*/  FFMA.FTZ R28, R204, UR4, -R209 ;  /* 0x00000004cc1c7c23 */ /* 0x000fe200080108d1 */
[--C-:B------:R-:W-:Y:S01]  /*6850*/  FFMA.FTZ R204, R198, UR4, -R203.reuse ;  /* 0x00000004c6cc7c23 */ /* 0x100fe200080108cb */
[----:B------:R-:W-:-:S02]  /*6860*/  FFMA.FTZ R198, R182, UR4, -R203 ;  /* 0x00000004b6c67c23 */ /* 0x000fc400080108cb */
[----:B------:R4:W-:Y:S01]  /*6870*/  MUFU.EX2 R196, R28 ;  /* 0x0000001c00c47308 */ /* 0x0009e20000000800 */
[----:B------:R-:W-:Y:S02]  /*6880*/  LDSM.16.MT88.4 R180, [R218+0x13000] ;  /* 0x01300000dab4783b */ /* 0x000fe40000004200 */
[C---:B--2---:R-:W-:Y:S01]  /*6890*/  HMMA.16816.F32 R116, R4.reuse, R8, R116 ;  /* 0x000000080474723c */ /* 0x044fe20000001874 */
[----:B------:R-:W2:Y:S04]  /*68a0*/  MUFU.EX2 R204, R204 ;  /* 0x000000cc00cc7308 */ /* 0x000ea80000000800 */
[----:B------:R-:W2:Y:S03]  /*68b0*/  MUFU.EX2 R198, R198 ;  /* 0x000000c600c67308 */ /* 0x000ea60000000800 */
        /* <DEDUP_REMOVED lines=16> */
[C---:B---3--:R-:W-:Y:S08]  /*69c0*/  HMMA.16816.F32 R108, R4.reuse, R12, R108 ;  /* 0x0000000c046c723c */ /* 0x048ff0000000186c */
[C---:B------:R-:W-:Y:S01]  /*69d0*/  HMMA.16816.F32 R112, R4.reuse, R14, R112 ;  /* 0x0000000e0470723c */ /* 0x040fe20000001870 */
[----:B------:R-:W3:Y:S07]  /*69e0*/  LDSM.16.MT88.4 R12, [R192+0x11000] ;  /* 0x01100000c00c783b */ /* 0x000eee0000004200 */
[C---:B-----5:R-:W-:Y:S08]  /*69f0*/  HMMA.16816.F32 R124, R4.reuse, R24, R124 ;  /* 0x00000018047c723c */ /* 0x060ff0000000187c */
[----:B------:R-:W-:Y:S01]  /*6a00*/  HMMA.16816.F32 R128, R4, R26, R128 ;  /* 0x0000001a0480723c */ /* 0x000fe20000001880 */
[----:B------:R-:W-:Y:S01]  /*6a10*/  F2FP.F16.F32.PACK_AB R4, R199, R194 ;  /* 0x000000c2c704723e */ /* 0x000fe200000000ff */
[----:B------:R-:W-:Y:S01]  /*6a20*/  LDSM.16.MT88.4 R24, [R192+0x15000] ;  /* 0x01500000c018783b */ /* 0x000fe20000004200 */
[----:B--2---:R-:W-:-:S02]  /*6a30*/  F2FP.F16.F32.PACK_AB R5, R204, R205 ;  /* 0x000000cdcc05723e */ /* 0x004fc400000000ff */
[----:B------:R-:W-:Y:S02]  /*6a40*/  F2FP.F16.F32.PACK_AB R6, R196, R197 ;  /* 0x000000c5c406723e */ /* 0x000fe400000000ff */
[----:B------:R-:W-:-:S07]  /*6a50*/  F2FP.F16.F32.PACK_AB R7, R211, R198 ;  /* 0x000000c6d307723e */ /* 0x000fce00000000ff */
[C---:B-1----:R-:W-:Y:S08]  /*6a60*/  HMMA.16816.F32 R152, R4.reuse, R16, R152 ;  /* 0x000000100498723c */ /* 0x042ff00000001898 */
[C---:B------:R-:W-:Y:S01]  /*6a70*/  HMMA.16816.F32 R148, R4.reuse, R18, R148 ;  /* 0x000000120494723c */ /* 0x040fe20000001894 */
[----:B------:R-:W1:Y:S07]  /*6a80*/  LDSM.16.MT88.4 R16, [R190+0x13000] ;  /* 0x01300000be10783b */ /* 0x000e6e0000004200 */
[C---:B------:R-:W-:Y:S08]  /*6a90*/  HMMA.16816.F32 R136, R4.reuse, R8, R136 ;  /* 0x000000080488723c */ /* 0x040ff00000001888 */
[C---:B------:R-:W-:Y:S01]  /*6aa0*/  HMMA.16816.F32 R132, R4.reuse, R10, R132 ;  /* 0x0000000a0484723c */ /* 0x040fe20000001884 */
[----:B------:R-:W2:Y:S07]  /*6ab0*/  LDSM.16.MT88.4 R8, [R195+0x17000] ;  /* 0x01700000c308783b */ /* 0x000eae0000004200 */
[C---:B---3--:R-:W-:Y:S08]  /*6ac0*/  HMMA.16816.F32 R144, R4.reuse, R12, R144 ;  /* 0x0000000c0490723c */ /* 0x048ff00000001890 */
        /* <DEDUP_REMOVED lines=11> */
[C---:B--2---:R-:W-:Y:S08]  /*6b80*/  HMMA.16816.F32 R108, R4.reuse, R8, R108 ;  /* 0x00000008046c723c */ /* 0x044ff0000000186c */
[C---:B------:R-:W-:Y:S01]  /*6b90*/  HMMA.16816.F32 R112, R4.reuse, R10, R112 ;  /* 0x0000000a0470723c */ /* 0x040fe20000001870 */
[----:B------:R-:W2:Y:S07]  /*6ba0*/  LDSM.16.MT88.4 R8, [R195+0x13800] ;  /* 0x01380000c308783b */ /* 0x000eae0000004200 */
[----:B------:R-:W-:Y:S01]  /*6bb0*/  HMMA.16816.F32 R36, R4, R180, R36 ;  /* 0x000000b40424723c */ /* 0x000fe20000001824 */
[--C-:B------:R-:W-:Y:S01]  /*6bc0*/  FFMA.FTZ R180, R212, UR4, -R209.reuse ;  /* 0x00000004d4b47c23 */ /* 0x100fe200080108d1 */
[----:B------:R-:W-:-:S05]  /*6bd0*/  FFMA.FTZ R181, R210, UR4, -R209 ;  /* 0x00000004d2b57c23 */ /* 0x000fca00080108d1 */
[----:B------:R-:W-:Y:S01]  /*6be0*/  MUFU.EX2 R180, R180 ;  /* 0x000000b400b47308 */ /* 0x000fe20000000800 */
[C---:B------:R-:W-:Y:S01]  /*6bf0*/  HMMA.16816.F32 R40, R4.reuse, R182, R40 ;  /* 0x000000b60428723c */ /* 0x040fe20000001828 */
[----:B------:R-:W-:Y:S01]  /*6c00*/  FFMA.FTZ R182, R207, UR4, -R209 ;  /* 0x00000004cfb67c23 */ /* 0x000fe200080108d1 */
[----:B------:R-:W-:Y:S01]  /*6c10*/  FFMA.FTZ R183, R208, UR4, -R203 ;  /* 0x00000004d0b77c23 */ /* 0x000fe200080108cb */
[----:B------:R-:W2:Y:S04]  /*6c20*/  MUFU.EX2 R181, R181 ;  /* 0x000000b500b57308 */ /* 0x000ea80000000800 */
[----:B------:R-:W-:Y:S01]  /*6c30*/  MUFU.EX2 R182, R182 ;  /* 0x000000b600b67308 */ /* 0x000fe20000000800 */
[C---:B---3--:R-:W-:Y:S03]  /*6c40*/  HMMA.16816.F32 R100, R4.reuse, R12, R100 ;  /* 0x0000000c0464723c */ /* 0x048fe60000001864 */
[----:B------:R-:W3:Y:S05]  /*6c50*/  MUFU.EX2 R183, R183 ;  /* 0x000000b700b77308 */ /* 0x000eea0000000800 */
        /* <DEDUP_REMOVED lines=19> */
[----:B------:R-:W4:Y:S07]  /*6d90*/  LDSM.16.MT88.4 R20, [R195+0x15800] ;  /* 0x01580000c314783b */ /* 0x000f2e0000004200 */
[C---:B-----5:R-:W-:Y:S08]  /*6da0*/  HMMA.16816.F32 R124, R4.reuse, R24, R124 ;  /* 0x00000018047c723c */ /* 0x060ff0000000187c */
[----:B------:R-:W-:Y:S01]  /*6db0*/  HMMA.16816.F32 R128, R4, R26, R128 ;  /* 0x0000001a0480723c */ /* 0x000fe20000001880 */
[----:B--2---:R-:W-:Y:S01]  /*6dc0*/  F2FP.F16.F32.PACK_AB R4, R181, R180 ;  /* 0x000000b4b504723e */ /* 0x004fe200000000ff */
[----:B------:R-:W-:Y:S01]  /*6dd0*/  LDSM.16.MT88.4 R24, [R218+0x13800] ;  /* 0x01380000da18783b */ /* 0x000fe20000004200 */
[----:B---3--:R-:W-:-:S02]  /*6de0*/  F2FP.F16.F32.PACK_AB R5, R202, R183 ;  /* 0x000000b7ca05723e */ /* 0x008fc400000000ff */
[----:B------:R-:W-:Y:S02]  /*6df0*/  F2FP.F16.F32.PACK_AB R6, R239, R182 ;  /* 0x000000b6ef06723e */ /* 0x000fe400000000ff */
[----:B------:R-:W-:-:S07]  /*6e00*/  F2FP.F16.F32.PACK_AB R7, R237, R200 ;  /* 0x000000c8ed07723e */ /* 0x000fce00000000ff */
        /* <DEDUP_REMOVED lines=74> */
[----:B------:R-:W2:Y:S03]  /*72b0*/  LDCU UR4, c[0x0][0x45c] ;  /* 0x00008b80ff0477ac */ /* 0x000ea60008000800 */
[----:B------:R-:W-:Y:S01]  /*72c0*/  UISETP.NE.AND.EX UP0, UPT, UR7, URZ, UPT, UP0 ;  /* 0x000000ff0700728c */ /* 0x000fe2000bf05300 */
[----:B------:R-:W2:Y:S01]  /*72d0*/  LDCU.64 UR8, c[0x0][0x3c0] ;  /* 0x00007800ff0877ac */ /* 0x000ea20008000a00 */
[----:B------:R-:W2:Y:S01]  /*72e0*/  LDCU.64 UR6, c[0x0][0x3b8] ;  /* 0x00007700ff0677ac */ /* 0x000ea20008000a00 */
[----:B------:R-:W2:Y:S01]  /*72f0*/  LDCU.64 UR10, c[0x0][0x3a0] ;  /* 0x00007400ff0a77ac */ /* 0x000ea20008000a00 */
[----:B------:R-:W2:Y:S01]  /*7300*/  LDCU.64 UR12, c[0x0][0x3a8] ;  /* 0x00007500ff0c77ac */ /* 0x000ea20008000a00 */
[----:B------:R-:W-:-:S02]  /*7310*/  UIADD3 UR18, UPT, UPT, -UR18, 0x1, URZ ;  /* 0x0000000112127890 */ /* 0x000fc4000fffe1ff */
[----:B-1----:R-:W-:-:S12]  /*7320*/  ULEA UR5, UR5, UR23, 0x18 ;  /* 0x0000001705057291 */ /* 0x002fd8000f8ec0ff */
.L_x_596:
        /* <DEDUP_REMOVED lines=95> */
.L_x_593:
[C---:B---3--:R-:W-:Y:S01]  /*7920*/  ISETP.GE.AND P4, PT, R216.reuse, UR15, PT ;  /* 0x0000000fd8007c0c */ /* 0x048fe2000bf86270 */
[----:B------:R-:W-:Y:S01]  /*7930*/  USHF.L.U32 UR24, UR23, 0x5, URZ ;  /* 0x0000000517187899 */ /* 0x000fe200080006ff */
[C---:B------:R-:W-:Y:S01]  /*7940*/  LOP3.LUT R235, R216.reuse, 0x40, RZ, 0xfc, !PT ;  /* 0x00000040d8eb7812 */ /* 0x040fe200078efcff */
[----:B------:R-:W-:Y:S01]  /*7950*/  UIADD3 UR18, UPT, UPT, UR18, 0x1, URZ ;  /* 0x0000000112127890 */ /* 0x000fe2000fffe0ff */
[----:B------:R-:W-:Y:S02]  /*7960*/  LEA R241, R241, UR5, 0x1 ;  /* 0x00000005f1f17c11 */ /* 0x000fe4000f8e08ff */
[----:B------:R-:W-:Y:S01]  /*7970*/  ISETP.GE.AND P3, PT, R235, UR15, PT ;  /* 0x0000000feb007c0c */ /* 0x000fe2000bf66270 */
[----:B------:R-:W-:Y:S01]  /*7980*/  UISETP.NE.AND UP2, UPT, UR18, URZ, UPT ;  /* 0x000000ff1200728c */ /* 0x000fe2000bf45270 */
[C---:B------:R-:W-:Y:S02]  /*7990*/  LOP3.LUT R234, R216.reuse, 0x80, RZ, 0xfc, !PT ;  /* 0x00000080d8ea7812 */ /* 0x040fe400078efcff */
[----:B------:R-:W-:Y:S02]  /*79a0*/  LOP3.LUT R229, R216, 0xc0, RZ, 0xfc, !PT ;  /* 0x000000c0d8e57812 */ /* 0x000fe400078efcff */
[----:B------:R-:W-:Y:S01]  /*79b0*/  ISETP.GE.AND P2, PT, R234, UR15, PT ;  /* 0x0000000fea007c0c */ /* 0x000fe2000bf46270 */
[----:B------:R-:W-:Y:S01]  /*79c0*/  @!PT LDS RZ, [RZ] ;  /* 0x00000000fffff984 */ /* 0x000fe20000000800 */
[----:B------:R-:W-:Y:S01]  /*79d0*/  @!PT LDS RZ, [RZ] ;  /* 0x00000000fffff984 */ /* 0x000fe20000000800 */
[----:B------:R-:W-:Y:S01]  /*79e0*/  @!PT LDS RZ, [RZ] ;  /* 0x00000000fffff984 */ /* 0x000fe20000000800 */
[----:B------:R-:W-:Y:S01]  /*79f0*/  @!P4 LDGSTS.E.BYPASS.LTC128B.128 [R241+0x10000], desc[UR20][R232.64] ;  /* 0x10000000e8f1cfae */ /* 0x000fe2000b981a14 */
[----:B------:R-:W-:Y:S02]  /*7a00*/  ISETP.GE.AND P1, PT, R229, UR15, PT ;  /* 0x0000000fe5007c0c */ /* 0x000fe4000bf26270 */
[----:B------:R-:W-:Y:S02]  /*7a10*/  MOV R167, UR23 ;  /* 0x0000001700a77c02 */ /* 0x000fe40008000f00 */
[----:B------:R-:W-:Y:S01]  /*7a20*/  @P4 STS.128 [R241+0x10000], RZ ;  /* 0x010000fff1004388 */ /* 0x000fe20000000c00 */
[----:B------:R-:W-:Y:S02]  /*7a30*/  MOV R166, UR23 ;  /* 0x0000001700a67c02 */ /* 0x000fe40008000f00 */
[C---:B------:R-:W-:Y:S02]  /*7a40*/  LEA R204, P0, R167.reuse, R232, 0x5 ;  /* 0x000000e8a7cc7211 */ /* 0x040fe400078028ff */
[----:B------:R-:W-:Y:S01]  /*7a50*/  @!PT LDS RZ, [RZ] ;  /* 0x00000000fffff984 */ /* 0x000fe20000000800 */
[----:B------:R-:W-:Y:S01]  /*7a60*/  @!PT LDS RZ, [RZ] ;  /* 0x00000000fffff984 */ /* 0x000fe20000000800 */
[----:B------:R-:W-:Y:S01]  /*7a70*/  @!PT LDS RZ, [RZ] ;  /* 0x00000000fffff984 */ /* 0x000fe20000000800 */
[----:B------:R-:W-:Y:S01]  /*7a80*/  @!P3 LDGSTS.E.BYPASS.LTC128B.128 [R241+0x12000], desc[UR20][R232.64+0x80] ;  /* 0x12000080e8f1bfae */ /* 0x000fe2000b981a14 */
[--C-:B------:R-:W-:Y:S02]  /*7a90*/  SHF.L.U64.HI R207, R166, 0x5, R165.reuse ;  /* 0x00000005a6cf7819 */ /* 0x100fe400000102a5 */
[----:B------:R-:W-:Y:S02]  /*7aa0*/  LEA.HI.X R205, R167, R233, R165, 0x5, P0 ;  /* 0x000000e9a7cd7211 */ /* 0x000fe400000f2ca5 */
[----:B------:R-:W-:Y:S01]  /*7ab0*/  @P3 STS.128 [R241+0x12000], RZ ;  /* 0x012000fff1003388 */ /* 0x000fe20000000c00 */
[----:B------:R-:W-:Y:S02]  /*7ac0*/  IADD3 R208, P5, PT, R204, UR24, RZ ;  /* 0x00000018ccd07c10 */ /* 0x000fe4000ffbe0ff */
[----:B------:R-:W-:Y:S02]  /*7ad0*/  LOP3.LUT R224, R172, 0x400, RZ, 0xc0, !PT ;  /* 0x00000400ace07812 */ /* 0x000fe400078ec0ff */
[----:B------:R-:W-:Y:S01]  /*7ae0*/  @!PT LDS RZ, [RZ] ;  /* 0x00000000fffff984 */ /* 0x000fe20000000800 */
[----:B------:R-:W-:Y:S01]  /*7af0*/  @!PT LDS RZ, [RZ] ;  /* 0x00000000fffff984 */ /* 0x000fe20000000800 */
[----:B------:R-:W-:Y:S01]  /*7b00*/  @!PT LDS RZ, [RZ] ;  /* 0x00000000fffff984 */ /* 0x000fe20000000800 */
[----:B------:R-:W-:Y:S01]  /*7b10*/  @!P2 LDGSTS.E.BYPASS.LTC128B.128 [R241+0x14000], desc[UR20][R232.64+0x100] ;  /* 0x14000100e8f1afae */ /* 0x000fe2000b981a14 */
[C---:B------:R-:W-:Y:S02]  /*7b20*/  IADD3.X R209, PT, PT, R207.reuse, R205, RZ, P5, !PT ;  /* 0x000000cdcfd17210 */ /* 0x040fe40002ffe4ff */
[----:B------:R-:W-:Y:S02]  /*7b30*/  IADD3 R166, P0, PT, R208, UR24, RZ ;  /* 0x00000018d0a67c10 */ /* 0x000fe4000ff1e0ff */
[----:B------:R-:W-:Y:S01]  /*7b40*/  @P2 STS.128 [R241+0x14000], RZ ;  /* 0x014000fff1002388 */ /* 0x000fe20000000c00 */
[----:B------:R-:W-:Y:S02]  /*7b50*/  LOP3.LUT R3, R164, 0x8, R217, 0x78, !PT ;  /* 0x00000008a4037812 */ /* 0x000fe400078e78d9 */
[----:B------:R-:W-:Y:S02]  /*7b60*/  IADD3.X R167, PT, PT, R207, R209, RZ, P0, !PT ;  /* 0x000000d1cfa77210 */ /* 0x000fe400007fe4ff */
[----:B------:R-:W-:Y:S01]  /*7b70*/  @!PT LDS RZ, [RZ] ;  /* 0x00000000fffff984 */ /* 0x000fe20000000800 */
[----:B------:R-:W-:Y:S01]  /*7b80*/  @!PT LDS RZ, [RZ] ;  /* 0x00000000fffff984 */ /* 0x000fe20000000800 */
[----:B------:R-:W-:Y:S01]  /*7b90*/  @!PT LDS RZ, [RZ] ;  /* 0x00000000fffff984 */ /* 0x000fe20000000800 */
[----:B------:R-:W-:Y:S01]  /*7ba0*/  @!P1 LDGSTS.E.BYPASS.LTC128B.128 [R241+0x16000], desc[UR20][R232.64+0x180] ;  /* 0x16000180e8f19fae */ /* 0x000fe2000b981a14 */
[----:B------:R-:W-:Y:S02]  /*7bb0*/  LEA R224, R3, R224, 0x1 ;  /* 0x000000e003e07211 */ /* 0x000fe400078e08ff */
[----:B------:R-:W-:Y:S02]  /*7bc0*/  LEA R225, R2, UR5, 0x1 ;  /* 0x0000000502e17c11 */ /* 0x000fe4000f8e08ff */
[----:B------:R-:W-:Y:S01]  /*7bd0*/  @P1 STS.128 [R241+0x16000], RZ ;  /* 0x016000fff1001388 */ /* 0x000fe20000000c00 */
[----:B------:R-:W-:Y:S02]  /*7be0*/  MOV R220, 0x20 ;  /* 0x0000002000dc7802 */ /* 0x000fe40000000f00 */
[----:B------:R-:W-:Y:S02]  /*7bf0*/  LOP3.LUT P0, RZ, R217, 0x2, RZ, 0xc0, !PT ;  /* 0x00000002d9ff7812 */ /* 0x000fe4000780c0ff */
[----:B------:R-:W-:Y:S01]  /*7c00*/  @!PT LDS RZ, [RZ] ;  /* 0x00000000fffff984 */ /* 0x000fe20000000800 */
[----:B------:R-:W-:Y:S01]  /*7c10*/  @!PT LDS RZ, [RZ] ;  /* 0x00000000fffff984 */ /* 0x000fe20000000800 */
[----:B------:R-:W-:Y:S01]  /*7c20*/  @!PT LDS RZ, [RZ] ;  /* 0x00000000fffff984 */ /* 0x000fe20000000800 */
[----:B------:R-:W-:Y:S01]  /*7c30*/  @!P4 LDGSTS.E.BYPASS.LTC128B.128 [R241+0x10800], desc[UR20][R204.64] ;  /* 0x10800000ccf1cfae */ /* 0x000fe2000b981a14 */
[----:B------:R-:W-:Y:S02]  /*7c40*/  IADD3 R3, PT, PT, R224, UR5, RZ ;  /* 0x00000005e0037c10 */ /* 0x000fe4000fffe0ff */
[----:B------:R-:W-:Y:S02]  /*7c50*/  SEL R220, R220, 0xffffffe0, !P0 ;  /* 0xffffffe0dcdc7807 */ /* 0x000fe40004000000 */
[----:B------:R-:W-:Y:S01]  /*7c60*/  @P4 STS.128 [R241+0x10800], RZ ;  /* 0x010800fff1004388 */ /* 0x000fe20000000c00 */
[----:B------:R-:W-:Y:S02]  /*7c70*/  MOV R2, 0x40 ;  /* 0x0000004000027802 */ /* 0x000fe40000000f00 */
[-C--:B------:R-:W-:Y:S02]  /*7c80*/  IADD3 R222, PT, PT, R220, R225.reuse, RZ ;  /* 0x000000e1dcde7210 */ /* 0x080fe40007ffe0ff */
[----:B------:R-:W-:Y:S01]  /*7c90*/  @!PT LDS RZ, [RZ] ;  /* 0x00000000fffff984 */ /* 0x000fe20000000800 */
[----:B------:R-:W-:Y:S01]  /*7ca0*/  @!PT LDS RZ, [RZ] ;  /* 0x00000000fffff984 */ /* 0x000fe20000000800 */
[----:B------:R-:W-:Y:S01]  /*7cb0*/  @!PT LDS RZ, [RZ] ;  /* 0x00000000fffff984 */ /* 0x000fe20000000800 */
[----:B------:R-:W-:Y:S01]  /*7cc0*/  @!P3 LDGSTS.E.BYPASS.LTC128B.128 [R241+0x12800], desc[UR20][R204.64+0x80] ;  /* 0x12800080ccf1bfae */ /* 0x000fe2000b981a14 */
[----:B------:R-:W-:Y:S02]  /*7cd0*/  IADD3 R221, PT, PT, R3, R220, RZ ;  /* 0x000000dc03dd7210 */ /* 0x000fe40007ffe0ff */
[----:B------:R-:W-:Y:S02]  /*7ce0*/  LOP3.LUT P0, RZ, R217, 0x4, RZ, 0xc0, !PT ;  /* 0x00000004d9ff7812 */ /* 0x000fe4000780c0ff */
[----:B------:R-:W-:Y:S02]  /*7cf0*/  @P3 STS.128 [R241+0x12800], RZ ;  /* 0x012800fff1003388 */ /* 0x000fe40000000c00 */
[----:B------:R-:W-:Y:S03]  /*7d00*/  SEL R2, R2, 0xffffffc0, !P0 ;  /* 0xffffffc002027807 */ /* 0x000fe60004000000 */
[----:B------:R-:W-:Y:S01]  /*7d10*/  @!PT LDS RZ, [RZ] ;  /* 0x00000000fffff984 */ /* 0x000fe20000000800 */
[----:B------:R-:W-:Y:S01]  /*7d20*/  @!PT LDS RZ, [RZ] ;  /* 0x00000000fffff984 */ /* 0x000fe20000000800 */
[----:B------:R-:W-:Y:S01]  /*7d30*/  @!PT LDS RZ, [RZ] ;  /* 0x00000000fffff984 */ /* 0x000fe20000000800 */
[----:B------:R-:W-:Y:S01]  /*7d40*/  @!P2 LDGSTS.E.BYPASS.LTC128B.128 [R241+0x14800], desc[UR20][R204.64+0x100] ;  /* 0x14800100ccf1afae */ /* 0x000fe2000b981a14 */
[----:B------:R-:W-:Y:S04]  /*7d50*/  IADD3 R223, PT, PT, R2, R225, RZ ;  /* 0x000000e102df7210 */ /* 0x000fe80007ffe0ff */
[----:B------:R-:W-:Y:S01]  /*7d60*/  @P2 STS.128 [R241+0x14800], RZ ;  /* 0x014800fff1002388 */ /* 0x000fe20000000c00 */
[----:B------:R-:W-:Y:S02]  /*7d70*/  IADD3 R3, PT, PT, R3, R2, RZ ;  /* 0x0000000203037210 */ /* 0x000fe40007ffe0ff */
[C---:B------:R-:W-:Y:S02]  /*7d80*/  IADD3 R168, PT, PT, R220.reuse, R223, RZ ;  /* 0x000000dfdca87210 */ /* 0x040fe40007ffe0ff */
[----:B------:R-:W-:Y:S01]  /*7d90*/  @!PT LDS RZ, [RZ] ;  /* 0x00000000fffff984 */ /* 0x000fe20000000800 */
[----:B------:R-:W-:Y:S01]  /*7da0*/  @!PT LDS RZ, [RZ] ;  /* 0x00000000fffff984 */ /* 0x000fe20000000800 */
[----:B------:R-:W-:Y:S01]  /*7db0*/  @!PT LDS RZ, [RZ] ;  /* 0x00000000fffff984 */ /* 0x000fe20000000800 */
[----:B------:R-:W-:Y:S01]  /*7dc0*/  @!P1 LDGSTS.E.BYPASS.LTC128B.128 [R241+0x16800], desc[UR20][R204.64+0x180] ;  /* 0x16800180ccf19fae */ /* 0x000fe2000b981a14 */
[----:B------:R-:W-:Y:S04]  /*7dd0*/  IADD3 R2, PT, PT, R220, R3, RZ ;  /* 0x00000003dc027210 */ /* 0x000fe80007ffe0ff */
[----:B------:R-:W-:Y:S05]  /*7de0*/  @P1 STS.128 [R241+0x16800], RZ ;  /* 0x016800fff1001388 */ /* 0x000fea0000000c00 */
[----:B------:R-:W-:Y:S01]  /*7df0*/  @!PT LDS RZ, [RZ] ;  /* 0x00000000fffff984 */ /* 0x000fe20000000800 */
[----:B------:R-:W-:Y:S01]  /*7e00*/  @!PT LDS RZ, [RZ] ;  /* 0x00000000fffff984 */ /* 0x000fe20000000800 */
[----:B------:R-:W-:Y:S01]  /*7e10*/  @!PT LDS RZ, [RZ] ;  /* 0x00000000fffff984 */ /* 0x000fe20000000800 */
[----:B------:R-:W-:Y:S05]  /*7e20*/  @!P4 LDGSTS.E.BYPASS.LTC128B.128 [R241+0x11000], desc[UR20][R208.64] ;  /* 0x11000000d0f1cfae */ /* 0x000fea000b981a14 */
        /* <DEDUP_REMOVED lines=34> */
[----:B------:R1:W-:Y:S05]  /*8050*/  @!P1 LDGSTS.E.BYPASS.LTC128B.128 [R241+0x17800], desc[UR20][R166.64+0x180] ;  /* 0x17800180a6f19fae */ /* 0x0003ea000b981a14 */
[----:B------:R-:W-:Y:S05]  /*8060*/  @P1 STS.128 [R241+0x17800], RZ ;  /* 0x017800fff1001388 */ /* 0x000fea0000000c00 */
[----:B------:R-:W-:Y:S05]  /*8070*/  LDSM.16.M88.4 R172, [R225] ;  /* 0x00000000e1ac783b */ /* 0x000fea0000000200 */
[----:B------:R-:W2:Y:S05]  /*8080*/  LDSM.16.M88.4 R176, [R224+UR5+0x8000] ;  /* 0x00800005e0b0783b */ /* 0x000eaa0008000200 */
[----:B------:R-:W3:Y:S05]  /*8090*/  LDSM.16.M88.4 R180, [R224+UR5+0x8800] ;  /* 0x00880005e0b4783b */ /* 0x000eea0008000200 */
[----:B------:R-:W5:Y:S05]  /*80a0*/  LDSM.16.M88.4 R184, [R224+UR5+0x9000] ;  /* 0x00900005e0b8783b */ /* 0x000f6a0008000200 */
[----:B------:R-:W0:Y:S05]  /*80b0*/  LDGDEPBAR ;  /* 0x00000000000079af */ /* 0x000e2a0000000000 */
[----:B------:R-:W4:Y:S05]  /*80c0*/  LDSM.16.M88.4 R188, [R224+UR5+0x9800] ;  /* 0x00980005e0bc783b */ /* 0x000f2a0008000200 */
[----:B------:R-:W-:Y:S05]  /*80d0*/  LDSM.16.M88.4 R192, [R222] ;  /* 0x00000000dec0783b */ /* 0x000fea0000000200 */
[----:B------:R-:W4:Y:S05]  /*80e0*/  LDSM.16.M88.4 R196, [R221+0x8000] ;  /* 0x00800000ddc4783b */ /* 0x000f2a0000000200 */
[----:B------:R-:W4:Y:S05]  /*80f0*/  LDSM.16.M88.4 R200, [R221+0x8800] ;  /* 0x00880000ddc8783b */ /* 0x000f2a0000000200 */
[----:B-1----:R-:W-:Y:S01]  /*8100*/  LDSM.16.M88.4 R164, [R3+0x8000] ;  /* 0x0080000003a4783b */ /* 0x002fe20000000200 */
[C---:B--2---:R-:W-:Y:S04]  /*8110*/  HMMA.16816.F32 R4, R172.reuse, R176, RZ ;  /* 0x000000b0ac04723c */ /* 0x044fe800000018ff */
[----:B------:R-:W-:Y:S04]  /*8120*/  LDSM.16.M88.4 R204, [R2+0x8000] ;  /* 0x0080000002cc783b */ /* 0x000fe80000000200 */
[C---:B------:R-:W-:Y:S01]  /*8130*/  HMMA.16816.F32 R8, R172.reuse, R178, RZ ;  /* 0x000000b2ac08723c */ /* 0x040fe200000018ff */
[----:B------:R-:W-:Y:S05]  /*8140*/  LDSM.16.M88.4 R176, [R221+0x9800] ;  /* 0x00980000ddb0783b */ /* 0x000fea0000000200 */
[----:B------:R-:W-:Y:S02]  /*8150*/  LDSM.16.M88.4 R208, [R3+0xa000] ;  /* 0x00a0000003d0783b */ /* 0x000fe40000000200 */
[C---:B---3--:R-:W-:Y:S03]  /*8160*/  HMMA.16816.F32 R12, R172.reuse, R180, RZ ;  /* 0x000000b4ac0c723c */ /* 0x048fe600000018ff */
[----:B------:R-:W-:Y:S05]  /*8170*/  LDSM.16.M88.4 R212, [R221+0xc000] ;  /* 0x00c00000ddd4783b */ /* 0x000fea0000000200 */
[C---:B------:R-:W-:Y:S01]  /*8180*/  HMMA.16816.F32 R16, R172.reuse, R182, RZ ;  /* 0x000000b6ac10723c */ /* 0x040fe200000018ff */
[----:B------:R-:W-:Y:S07]  /*8190*/  LDSM.16.M88.4 R180, [R223] ;  /* 0x00000000dfb4783b */ /* 0x000fee0000000200 */
[C---:B-----5:R-:W-:Y:S08]  /*81a0*/  HMMA.16816.F32 R20, R172.reuse, R184, RZ ;  /* 0x000000b8ac14723c */ /* 0x060ff000000018ff */
[C---:B------:R-:W-:Y:S01]  /*81b0*/  HMMA.16816.F32 R24, R172.reuse, R186, RZ ;  /* 0x000000baac18723c */ /* 0x040fe200000018ff */
[----:B------:R-:W-:Y:S07]  /*81c0*/  LDSM.16.M88.4 R184, [R3+0x8800] ;  /* 0x0088000003b8783b */ /* 0x000fee0000000200 */
[C---:B----4-:R-:W-:Y:S08]  /*81d0*/  HMMA.16816.F32 R28, R172.reuse, R188, RZ ;  /* 0x000000bcac1c723c */ /* 0x050ff000000018ff */
[----:B------:R-:W-:Y:S01]  /*81e0*/  HMMA.16816.F32 R32, R172, R190, RZ ;  /* 0x000000beac20723c */ /* 0x000fe200000018ff */
[----:B------:R-:W1:Y:S05]  /*81f0*/  LDSM.16.M88.4 R172, [R221+0x9000] ;  /* 0x00900000ddac783b */ /* 0x000e6a0000000200 */
[----:B------:R-:W2:Y:S02]  /*8200*/  LDSM.16.M88.4 R188, [R3+0x9000] ;  /* 0x0090000003bc783b */ /* 0x000ea40000000200 */
[C---:B------:R-:W-:Y:S08]  /*8210*/  HMMA.16816.F32 R4, R192.reuse, R196, R4 ;  /* 0x000000c4c004723c */ /* 0x040ff00000001804 */
[C---:B------:R-:W-:Y:S01]  /*8220*/  HMMA.16816.F32 R8, R192.reuse, R198, R8 ;  /* 0x000000c6c008723c */ /* 0x040fe20000001808 */
[----:B------:R-:W3:Y:S07]  /*8230*/  LDSM.16.M88.4 R196, [R3+0x9800] ;  /* 0x0098000003c4783b */ /* 0x000eee0000000200 */
[C---:B------:R-:W-:Y:S08]  /*8240*/  HMMA.16816.F32 R12, R192.reuse, R200, R12 ;  /* 0x000000c8c00c723c */ /* 0x040ff0000000180c */
[C---:B------:R-:W-:Y:S01]  /*8250*/  HMMA.16816.F32 R16, R192.reuse, R202, R16 ;  /* 0x000000cac010723c */ /* 0x040fe20000001810 */
[----:B------:R-:W4:Y:S07]  /*8260*/  LDSM.16.M88.4 R200, [R168] ;  /* 0x00000000a8c8783b */ /* 0x000f2e0000000200 */
[C---:B-1----:R-:W-:Y:S08]  /*8270*/  HMMA.16816.F32 R20, R192.reuse, R172, R20 ;  /* 0x000000acc014723c */ /* 0x042ff00000001814 */
[C---:B------:R-:W-:Y:S01]  /*8280*/  HMMA.16816.F32 R24, R192.reuse, R174, R24 ;  /* 0x000000aec018723c */ /* 0x040fe20000001818 */
[----:B------:R-:W1:Y:S07]  /*8290*/  LDSM.16.M88.4 R172, [R2+0x8800] ;  /* 0x0088000002ac783b */ /* 0x000e6e0000000200 */
[C---:B------:R-:W-:Y:S08]  /*82a0*/  HMMA.16816.F32 R28, R192.reuse, R176, R28 ;  /* 0x000000b0c01c723c */ /* 0x040ff0000000181c */
[----:B------:R-:W-:Y:S01]  /*82b0*/  HMMA.16816.F32 R32, R192, R178, R32 ;  /* 0x000000b2c020723c */ /* 0x000fe20000001820 */
[----:B------:R-:W-:Y:S05]  /*82c0*/  LDSM.16.M88.4 R176, [R2+0x9800] ;  /* 0x0098000002b0783b */ /* 0x000fea0000000200 */
[----:B------:R-:W-:Y:S02]  /*82d0*/  LDSM.16.M88.4 R192, [R224+UR5+0xb000] ;  /* 0x00b00005e0c0783b */ /* 0x000fe40008000200 */
[C---:B------:R-:W-:Y:S08]  /*82e0*/  HMMA.16816.F32 R4, R180.reuse, R164, R4 ;  /* 0x000000a4b404723c */ /* 0x040ff00000001804 */
[C---:B------:R-:W-:Y:S01]  /*82f0*/  HMMA.16816.F32 R8, R180.reuse, R166, R8 ;  /* 0x000000a6b408723c */ /* 0x040fe20000001808 */
[----:B------:R-:W5:Y:S07]  /*8300*/  LDSM.16.M88.4 R164, [R2+0x9000] ;  /* 0x0090000002a4783b */ /* 0x000f6e0000000200 */
[C---:B------:R-:W-:Y:S08]  /*8310*/  HMMA.16816.F32 R12, R180.reuse, R184, R12 ;  /* 0x000000b8b40c723c */ /* 0x040ff0000000180c */
[C---:B------:R-:W-:Y:S01]  /*8320*/  HMMA.16816.F32 R16, R180.reuse, R186, R16 ;  /* 0x000000bab410723c */ /* 0x040fe20000001810 */
[----:B------:R-:W-:Y:S07]  /*8330*/  LDSM.16.M88.4 R184, [R224+UR5+0xa000] ;  /* 0x00a00005e0b8783b */ /* 0x000fee0008000200 */
[C---:B--2---:R-:W-:Y:S08]  /*8340*/  HMMA.16816.F32 R20, R180.reuse, R188, R20 ;  /* 0x000000bcb414723c */ /* 0x044ff00000001814 */
[C---:B------:R-:W-:Y:S01]  /*8350*/  HMMA.16816.F32 R24, R180.reuse, R190, R24 ;  /* 0x000000beb418723c */ /* 0x040fe20000001818 */
[----:B------:R-:W-:Y:S07]  /*8360*/  LDSM.16.M88.4 R188, [R224+UR5+0xa800] ;  /* 0x00a80005e0bc783b */ /* 0x000fee0008000200 */
[C---:B---3--:R-:W-:Y:S08]  /*8370*/  HMMA.16816.F32 R28, R180.reuse, R196, R28 ;  /* 0x000000c4b41c723c */ /* 0x048ff0000000181c */
[----:B------:R-:W-:Y:S01]  /*8380*/  HMMA.16816.F32 R32, R180, R198, R32 ;  /* 0x000000c6b420723c */ /* 0x000fe20000001820 */
[----:B------:R-:W2:Y:S05]  /*8390*/  LDSM.16.M88.4 R180, [R225+0x2000] ;  /* 0x00200000e1b4783b */ /* 0x000eaa0000000200 */
[----:B------:R-:W-:Y:S02]  /*83a0*/  LDSM.16.M88.4 R196, [R222+0x2000] ;  /* 0x00200000dec4783b */ /* 0x000fe40000000200 */
[C---:B----4-:R-:W-:Y:S08]  /*83b0*/  HMMA.16816.F32 R4, R200.reuse, R204, R4 ;  /* 0x000000ccc804723c */ /* 0x050ff00000001804 */
[C---:B------:R-:W-:Y:S01]  /*83c0*/  HMMA.16816.F32 R8, R200.reuse, R206, R8 ;  /* 0x000000cec808723c */ /* 0x040fe20000001808 */
[----:B------:R-:W-:Y:S07]  /*83d0*/  LDSM.16.M88.4 R204, [R221+0xa000] ;  /* 0x00a00000ddcc783b */ /* 0x000fee0000000200 */
[C---:B-1----:R-:W-:Y:S08]  /*83e0*/  HMMA.16816.F32 R12, R200.reuse, R172, R12 ;  /* 0x000000acc80c723c */ /* 0x042ff0000000180c */
[C---:B------:R-:W-:Y:S01]  /*83f0*/  HMMA.16816.F32 R16, R200.reuse, R174, R16 ;  /* 0x000000aec810723c */ /* 0x040fe20000001810 */
[----:B------:R-:W1:Y:S07]  /*8400*/  LDSM.16.M88.4 R172, [R224+UR5+0xb800] ;  /* 0x00b80005e0ac783b */ /* 0x000e6e0008000200 */
[C---:B-----5:R-:W-:Y:S08]  /*8410*/  HMMA.16816.F32 R20, R200.reuse, R164, R20 ;  /* 0x000000a4c814723c */ /* 0x060ff00000001814 */
[C---:B------:R-:W-:Y:S01]  /*8420*/  HMMA.16816.F32 R24, R200.reuse, R166, R24 ;  /* 0x000000a6c818723c */ /* 0x040fe20000001818 */
[----:B------:R-:W3:Y:S07]  /*8430*/  LDSM.16.M88.4 R164, [R221+0xa800] ;  /* 0x00a80000dda4783b */ /* 0x000eee0000000200 */
[C---:B------:R-:W-:Y:S08]  /*8440*/  HMMA.16816.F32 R28, R200.reuse, R176, R28 ;  /* 0x000000b0c81c723c */ /* 0x040ff0000000181c */
[----:B------:R-:W-:Y:S01]  /*8450*/  HMMA.16816.F32 R32, R200, R178, R32 ;  /* 0x000000b2c820723c */ /* 0x000fe20000001820 */
[----:B------:R-:W4:Y:S05]  /*8460*/  LDSM.16.M88.4 R176, [R221+0xb000] ;  /* 0x00b00000ddb0783b */ /* 0x000f2a0000000200 */
[----:B------:R-:W-:Y:S02]  /*8470*/  LDSM.16.M88.4 R200, [R223+0x2000] ;  /* 0x00200000dfc8783b */ /* 0x000fe40000000200 */
[C---:B--2---:R-:W-:Y:S08]  /*8480*/  HMMA.16816.F32 R4, R180.reuse, R184, R4 ;  /* 0x000000b8b404723c */ /* 0x044ff00000001804 */
[C---:B------:R-:W-:Y:S01]  /*8490*/  HMMA.16816.F32 R8, R180.reuse, R186, R8 ;  /* 0x000000bab408723c */ /* 0x040fe20000001808 */
[----:B------:R-:W2:Y:S07]  /*84a0*/  LDSM.16.M88.4 R184, [R221+0xb800] ;  /* 0x00b80000ddb8783b */ /* 0x000eae0000000200 */
[C---:B------:R-:W-:Y:S08]  /*84b0*/  HMMA.16816.F32 R12, R180.reuse, R188, R12 ;  /* 0x000000bcb40c723c */ /* 0x040ff0000000180c */
[C---:B------:R-:W-:Y:S01]  /*84c0*/  HMMA.16816.F32 R16, R180.reuse, R190, R16 ;  /* 0x000000beb410723c */ /* 0x040fe20000001810 */
[----:B------:R-:W-:Y:S07]  /*84d0*/  LDSM.16.M88.4 R188, [R3+0xb800] ;  /* 0x00b8000003bc783b */ /* 0x000fee0000000200 */
[C---:B------:R-:W-:Y:S08]  /*84e0*/  HMMA.16816.F32 R20, R180.reuse, R192, R20 ;  /* 0x000000c0b414723c */ /* 0x040ff00000001814 */
[C---:B------:R-:W-:Y:S01]  /*84f0*/  HMMA.16816.F32 R24, R180.reuse, R194, R24 ;  /* 0x000000c2b418723c */ /* 0x040fe20000001818 */
[----:B------:R-:W-:Y:S07]  /*8500*/  LDSM.16.M88.4 R192, [R168+0x2000] ;  /* 0x00200000a8c0783b */ /* 0x000fee0000000200 */
[C---:B-1----:R-:W-:Y:S08]  /*8510*/  HMMA.16816.F32 R28, R180.reuse, R172, R28 ;  /* 0x000000acb41c723c */ /* 0x042ff0000000181c */
[----:B------:R-:W-:Y:S01]  /*8520*/  HMMA.16816.F32 R32, R180, R174, R32 ;  /* 0x000000aeb420723c */ /* 0x000fe20000001820 */
[----:B------:R-:W1:Y:S05]  /*8530*/  LDSM.16.M88.4 R172, [R3+0xa800] ;  /* 0x00a8000003ac783b */ /* 0x000e6a0000000200 */
[----:B------:R-:W5:Y:S02]  /*8540*/  LDSM.16.M88.4 R180, [R3+0xb000] ;  /* 0x00b0000003b4783b */ /* 0x000f640000000200 */
[C---:B------:R-:W-:Y:S08]  /*8550*/  HMMA.16816.F32 R4, R196.reuse, R204, R4 ;  /* 0x000000ccc404723c */ /* 0x040ff00000001804 */
[C---:B------:R-:W-:Y:S01]  /*8560*/  HMMA.16816.F32 R8, R196.reuse, R206, R8 ;  /* 0x000000cec408723c */ /* 0x040fe20000001808 */
[----:B------:R-:W5:Y:S07]  /*8570*/  LDSM.16.M88.4 R204, [R2+0xa000] ;  /* 0x00a0000002cc783b */ /* 0x000f6e0000000200 */
[C---:B---3--:R-:W-:Y:S08]  /*8580*/  HMMA.16816.F32 R12, R196.reuse, R164, R12 ;  /* 0x000000a4c40c723c */ /* 0x048ff0000000180c */
[C---:B------:R-:W-:Y:S01]  /*8590*/  HMMA.16816.F32 R16, R196.reuse, R166, R16 ;  /* 0x000000a6c410723c */ /* 0x040fe20000001810 */
[----:B------:R-:W3:Y:S07]  /*85a0*/  LDSM.16.M88.4 R164, [R2+0xa800] ;  /* 0x00a8000002a4783b */ /* 0x000eee0000000200 */
[C---:B----4-:R-:W-:Y:S08]  /*85b0*/  HMMA.16816.F32 R20, R196.reuse, R176, R20 ;  /* 0x000000b0c414723c */ /* 0x050ff00000001814 */
[C---:B------:R-:W-:Y:S01]  /*85c0*/  HMMA.16816.F32 R24, R196.reuse, R178, R24 ;  /* 0x000000b2c418723c */ /* 0x040fe20000001818 */
[----:B------:R-:W4:Y:S07]  /*85d0*/  LDSM.16.M88.4 R176, [R2+0xb000] ;  /* 0x00b0000002b0783b */ /* 0x000f2e0000000200 */
[C---:B--2---:R-:W-:Y:S08]  /*85e0*/  HMMA.16816.F32 R28, R196.reuse, R184, R28 ;  /* 0x000000b8c41c723c */ /* 0x044ff0000000181c */
[----:B------:R-:W-:Y:S01]  /*85f0*/  HMMA.16816.F32 R32, R196, R186, R32 ;  /* 0x000000bac420723c */ /* 0x000fe20000001820 */
[----:B------:R-:W2:Y:S05]  /*8600*/  LDSM.16.M88.4 R184, [R2+0xb800] ;  /* 0x00b8000002b8783b */ /* 0x000eaa0000000200 */
[----:B------:R-:W-:Y:S02]  /*8610*/  LDSM.16.M88.4 R196, [R225+0x4000] ;  /* 0x00400000e1c4783b */ /* 0x000fe40000000200 */
[C---:B------:R-:W-:Y:S08]  /*8620*/  HMMA.16816.F32 R4, R200.reuse, R208, R4 ;  /* 0x000000d0c804723c */ /* 0x040ff00000001804 */
[C---:B------:R-:W-:Y:S01]  /*8630*/  HMMA.16816.F32 R8, R200.reuse, R210, R8 ;  /* 0x000000d2c808723c */ /* 0x040fe20000001808 */
[----:B------:R-:W2:Y:S07]  /*8640*/  LDSM.16.M88.4 R208, [R224+UR5+0xc000] ;  /* 0x00c00005e0d0783b */ /* 0x000eae0008000200 */
[C---:B-1----:R-:W-:Y:S08]  /*8650*/  HMMA.16816.F32 R12, R200.reuse, R172, R12 ;  /* 0x000000acc80c723c */ /* 0x042ff0000000180c */
[C---:B------:R-:W-:Y:S01]  /*8660*/  HMMA.16816.F32 R16, R200.reuse, R174, R16 ;  /* 0x000000aec810723c */ /* 0x040fe20000001810 */
[----:B------:R-:W1:Y:S07]  /*8670*/  LDSM.16.M88.4 R172, [R224+UR5+0xc800] ;  /* 0x00c80005e0ac783b */ /* 0x000e6e0008000200 */
[C---:B-----5:R-:W-:Y:S08]  /*8680*/  HMMA.16816.F32 R20, R200.reuse, R180, R20 ;  /* 0x000000b4c814723c */ /* 0x060ff00000001814 */
[C---:B------:R-:W-:Y:S01]  /*8690*/  HMMA.16816.F32 R24, R200.reuse, R182, R24 ;  /* 0x000000b6c818723c */ /* 0x040fe20000001818 */
[----:B------:R-:W5:Y:S07]  /*86a0*/  LDSM.16.M88.4 R180, [R224+UR5+0xd000] ;  /* 0x00d00005e0b4783b */ /* 0x000f6e0008000200 */
[C---:B------:R-:W-:Y:S08]  /*86b0*/  HMMA.16816.F32 R28, R200.reuse, R188, R28 ;  /* 0x000000bcc81c723c */ /* 0x040ff0000000181c */
[----:B------:R-:W-:Y:S01]  /*86c0*/  HMMA.16816.F32 R32, R200, R190, R32 ;  /* 0x000000bec820723c */ /* 0x000fe20000001820 */
[----:B------:R-:W5:Y:S05]  /*86d0*/  LDSM.16.M88.4 R188, [R224+UR5+0xd800] ;  /* 0x00d80005e0bc783b */ /* 0x000f6a0008000200 */
[----:B------:R-:W5:Y:S02]  /*86e0*/  LDSM.16.M88.4 R200, [R222+0x4000] ;  /* 0x00400000dec8783b */ /* 0x000f640000000200 */
[C---:B------:R-:W-:Y:S08]  /*86f0*/  HMMA.16816.F32 R4, R192.reuse, R204, R4 ;  /* 0x000000ccc004723c */ /* 0x040ff00000001804 */
[C---:B------:R-:W-:Y:S01]  /*8700*/  HMMA.16816.F32 R8, R192.reuse, R206, R8 ;  /* 0x000000cec008723c */ /* 0x040fe20000001808 */
[----:B------:R-:W-:Y:S07]  /*8710*/  LDSM.16.M88.4 R204, [R3+0xc000] ;  /* 0x00c0000003cc783b */ /* 0x000fee0000000200 */
        /* <DEDUP_REMOVED lines=9> */
[----:B------:R-:W2:Y:S02]  /*87b0*/  LDSM.16.M88.4 R192, [R223+0x4000] ;  /* 0x00400000dfc0783b */ /* 0x000ea40000000200 */
[C---:B------:R-:W-:Y:S08]  /*87c0*/  HMMA.16816.F32 R4, R196.reuse, R208, R4 ;  /* 0x000000d0c404723c */ /* 0x040ff00000001804 */
[C---:B------:R-:W-:Y:S01]  /*87d0*/  HMMA.16816.F32 R8, R196.reuse, R210, R8 ;  /* 0x000000d2c408723c */ /* 0x040fe20000001808 */
[----:B------:R-:W-:Y:S07]  /*87e0*/  LDSM.16.M88.4 R208, [R2+0xc000] ;  /* 0x00c0000002d0783b */ /* 0x000fee0000000200 */
[C---:B-1----:R-:W-:Y:S08]  /*87f0*/  HMMA.16816.F32 R12, R196.reuse, R172, R12 ;  /* 0x000000acc40c723c */ /* 0x042ff0000000180c */
[C---:B------:R-:W-:Y:S01]  /*8800*/  HMMA.16816.F32 R16, R196.reuse, R174, R16 ;  /* 0x000000aec410723c */ /* 0x040fe20000001810 */
[----:B------:R-:W1:Y:S07]  /*8810*/  LDSM.16.M88.4 R172, [R3+0xc800] ;  /* 0x00c8000003ac783b */ /* 0x000e6e0000000200 */
[C---:B-----5:R-:W-:Y:S08]  /*8820*/  HMMA.16816.F32 R20, R196.reuse, R180, R20 ;  /* 0x000000b4c414723c */ /* 0x060ff00000001814 */
[C---:B------:R-:W-:Y:S01]  /*8830*/  HMMA.16816.F32 R24, R196.reuse, R182, R24 ;  /* 0x000000b6c418723c */ /* 0x040fe20000001818 */
[----:B------:R-:W5:Y:S07]  /*8840*/  LDSM.16.M88.4 R180, [R3+0xd000] ;  /* 0x00d0000003b4783b */ /* 0x000f6e0000000200 */
[C---:B------:R-:W-:Y:S08]  /*8850*/  HMMA.16816.F32 R28, R196.reuse, R188, R28 ;  /* 0x000000bcc41c723c */ /* 0x040ff0000000181c */
[----:B------:R-:W-:Y:S01]  /*8860*/  HMMA.16816.F32 R32, R196, R190, R32 ;  /* 0x000000bec420723c */ /* 0x000fe20000001820 */
[----:B------:R-:W5:Y:S05]  /*8870*/  LDSM.16.M88.4 R188, [R3+0xd800] ;  /* 0x00d8000003bc783b */ /* 0x000f6a0000000200 */
        /* <DEDUP_REMOVED lines=26> */
[----:B------:R-:W-:Y:S02]  /*8a20*/  LDSM.16.M88.4 R192, [R222+0x6000] ;  /* 0x00600000dec0783b */ /* 0x000fe40000000200 */
        /* <DEDUP_REMOVED lines=15> */
[----:B------:R-:W2:Y:S07]  /*8b20*/  LDSM.16.M88.4 R204, [R3+0xe000] ;  /* 0x00e0000003cc783b */ /* 0x000eae0000000200 */
        /* <DEDUP_REMOVED lines=11> */
[C---:B------:R-:W-:Y:S08]  /*8be0*/  HMMA.16816.F32 R8, R192.reuse, R210, R8 ;  /* 0x000000d2c008723c */ /* 0x040ff00000001808 */
[C---:B---3--:R-:W-:Y:S08]  /*8bf0*/  HMMA.16816.F32 R12, R192.reuse, R164, R12 ;  /* 0x000000a4c00c723c */ /* 0x048ff0000000180c */
[C---:B------:R-:W-:Y:S01]  /*8c00*/  HMMA.16816.F32 R16, R192.reuse, R166, R16 ;  /* 0x000000a6c010723c */ /* 0x040fe20000001810 */
[----:B------:R-:W3:Y:S07]  /*8c10*/  LDSM.16.M88.4 R164, [R2+0xe800] ;  /* 0x00e8000002a4783b */ /* 0x000eee0000000200 */
[C---:B----4-:R-:W-:Y:S08]  /*8c20*/  HMMA.16816.F32 R20, R192.reuse, R176, R20 ;  /* 0x000000b0c014723c */ /* 0x050ff00000001814 */
[C---:B------:R-:W-:Y:S08]  /*8c30*/  HMMA.16816.F32 R24, R192.reuse, R178, R24 ;  /* 0x000000b2c018723c */ /* 0x040ff00000001818 */
[C---:B--2---:R-:W-:Y:S08]  /*8c40*/  HMMA.16816.F32 R28, R192.reuse, R184, R28 ;  /* 0x000000b8c01c723c */ /* 0x044ff0000000181c */
[----:B------:R-:W-:Y:S08]  /*8c50*/  HMMA.16816.F32 R32, R192, R186, R32 ;  /* 0x000000bac020723c */ /* 0x000ff00000001820 */
[C---:B------:R-:W-:Y:S08]  /*8c60*/  HMMA.16816.F32 R4, R196.reuse, R204, R4 ;  /* 0x000000ccc404723c */ /* 0x040ff00000001804 */
[C---:B------:R-:W-:Y:S08]  /*8c70*/  HMMA.16816.F32 R8, R196.reuse, R206, R8 ;  /* 0x000000cec408723c */ /* 0x040ff00000001808 */
[C---:B-1----:R-:W-:Y:S08]  /*8c80*/  HMMA.16816.F32 R12, R196.reuse, R172, R12 ;  /* 0x000000acc40c723c */ /* 0x042ff0000000180c */
[C---:B------:R-:W-:Y:S01]  /*8c90*/  HMMA.16816.F32 R16, R196.reuse, R174, R16 ;  /* 0x000000aec410723c */ /* 0x040fe20000001810 */
[----:B------:R-:W1:Y:S07]  /*8ca0*/  LDSM.16.M88.4 R172, [R2+0xf000] ;  /* 0x00f0000002ac783b */ /* 0x000e6e0000000200 */
[C---:B-----5:R-:W-:Y:S08]  /*8cb0*/  HMMA.16816.F32 R20, R196.reuse, R180, R20 ;  /* 0x000000b4c414723c */ /* 0x060ff00000001814 */
[C---:B------:R-:W-:Y:S08]  /*8cc0*/  HMMA.16816.F32 R24, R196.reuse, R182, R24 ;  /* 0x000000b6c418723c */ /* 0x040ff00000001818 */
[C---:B------:R-:W-:Y:S08]  /*8cd0*/  HMMA.16816.F32 R28, R196.reuse, R188, R28 ;  /* 0x000000bcc41c723c */ /* 0x040ff0000000181c */
[----:B------:R-:W-:Y:S08]  /*8ce0*/  HMMA.16816.F32 R32, R196, R190, R32 ;  /* 0x000000bec420723c */ /* 0x000ff00000001820 */
[C---:B------:R-:W-:Y:S08]  /*8cf0*/  HMMA.16816.F32 R4, R200.reuse, R212, R4 ;  /* 0x000000d4c804723c */ /* 0x040ff00000001804 */
[C---:B------:R-:W-:Y:S08]  /*8d00*/  HMMA.16816.F32 R8, R200.reuse, R214, R8 ;  /* 0x000000d6c808723c */ /* 0x040ff00000001808 */
[C---:B---3--:R-:W-:Y:S03]  /*8d10*/  HMMA.16816.F32 R12, R200.reuse, R164, R12 ;  /* 0x000000a4c80c723c */ /* 0x048fe6000000180c */
[----:B------:R-:W-:Y:S01]  /*8d20*/  FMUL.FTZ R168, R6, UR14 ;  /* 0x0000000e06a87c20 */ /* 0x000fe20008410000 */
[----:B------:R-:W-:Y:S01]  /*8d30*/  FMUL.FTZ R246, R4, UR14 ;  /* 0x0000000e04f67c20 */ /* 0x000fe20008410000 */
[----:B------:R-:W-:Y:S01]  /*8d40*/  FMUL.FTZ R244, R5, UR14 ;  /* 0x0000000e05f47c20 */ /* 0x000fe20008410000 */
[----:B------:R-:W-:Y:S01]  /*8d50*/  FMUL.FTZ R251, R7, UR14 ;  /* 0x0000000e07fb7c20 */ /* 0x000fe20008410000 */
[----:B------:R-:W2:Y:S01]  /*8d60*/  MUFU.TANH R199, R168 ;  /* 0x000000a800c77308 */ /* 0x000ea20000002400 */
[C---:B------:R-:W-:Y:S03]  /*8d70*/  HMMA.16816.F32 R16, R200.reuse, R166, R16 ;  /* 0x000000a6c810723c */ /* 0x040fe60000001810 */
[----:B------:R-:W-:Y:S01]  /*8d80*/  FMUL.FTZ R165, R11, UR14 ;  /* 0x0000000e0ba57c20 */ /* 0x000fe20008410000 */
[----:B------:R-:W-:Y:S01]  /*8d90*/  FMUL.FTZ R250, R9, UR14 ;  /* 0x0000000e09fa7c20 */ /* 0x000fe20008410000 */
[----:B------:R-:W-:Y:S01]  /*8da0*/  FMUL.FTZ R252, R8, UR14 ;  /* 0x0000000e08fc7c20 */ /* 0x000fe20008410000 */
[----:B------:R-:W-:Y:S03]  /*8db0*/  FMUL.FTZ R248, R10, UR14 ;  /* 0x0000000e0af87c20 */ /* 0x000fe60008410000 */
[----:B------:R3:W4:Y:S01]  /*8dc0*/  MUFU.TANH R9, R165 ;  /* 0x000000a500097308 */ /* 0x0007220000002400 */
[C---:B-1----:R-:W-:Y:S03]  /*8dd0*/  HMMA.16816.F32 R20, R200.reuse, R172, R20 ;  /* 0x000000acc814723c */ /* 0x042fe60000001814 */
[----:B------:R-:W-:Y:S01]  /*8de0*/  FMUL.FTZ R242, R12, UR14 ;  /* 0x0000000e0cf27c20 */ /* 0x000fe20008410000 */
[----:B------:R-:W-:Y:S01]  /*8df0*/  FMUL.FTZ R240, R13, UR14 ;  /* 0x0000000e0df07c20 */ /* 0x000fe20008410000 */
[----:B------:R-:W-:Y:S01]  /*8e00*/  FMUL.FTZ R249, R14, UR14 ;  /* 0x0000000e0ef97c20 */ /* 0x000fe20008410000 */
[----:B------:R-:W-:Y:S03]  /*8e10*/  FMUL.FTZ R247, R15, UR14 ;  /* 0x0000000e0ff77c20 */ /* 0x000fe60008410000 */
[----:B------:R-:W1:Y:S01]  /*8e20*/  MUFU.TANH R246, R246 ;  /* 0x000000f600f67308 */ /* 0x000e620000002400 */
[C---:B------:R-:W-:Y:S03]  /*8e30*/  HMMA.16816.F32 R24, R200.reuse, R174, R24 ;  /* 0x000000aec818723c */ /* 0x040fe60000001818 */
[----:B------:R-:W-:Y:S01]  /*8e40*/  FMUL.FTZ R236, R16, UR14 ;  /* 0x0000000e10ec7c20 */ /* 0x000fe20008410000 */
[----:B------:R-:W-:Y:S01]  /*8e50*/  FMUL.FTZ R238, R17, UR14 ;  /* 0x0000000e11ee7c20 */ /* 0x000fe20008410000 */
[----:B------:R-:W-:Y:S01]  /*8e60*/  FMUL.FTZ R209, R18, UR14 ;  /* 0x0000000e12d17c20 */ /* 0x000fe20008410000 */
[----:B------:R-:W-:Y:S03]  /*8e70*/  FMUL.FTZ R245, R19, UR14 ;  /* 0x0000000e13f57c20 */ /* 0x000fe60008410000 */
[----:B------:R-:W1:Y:S01]  /*8e80*/  MUFU.TANH R244, R244 ;  /* 0x000000f400f47308 */ /* 0x000e620000002400 */
[----:B---3--:R-:W3:Y:S01]  /*8e90*/  LDSM.16.M88.4 R164, [R2+0xf800] ;  /* 0x00f8000002a4783b */ /* 0x008ee20000000200 */
[----:B------:R-:W-:Y:S04]  /*8ea0*/  DEPBAR.LE SB0, 0x0 ;  /* 0x000080000000791a */ /* 0x000fe80000000000 */
[----:B------:R-:W-:Y:S04]  /*8eb0*/  FMUL.FTZ R210, R20, UR14 ;  /* 0x0000000e14d27c20 */ /* 0x000fe80008410000 */
[----:B------:R-:W1:Y:S01]  /*8ec0*/  MUFU.TANH R251, R251 ;  /* 0x000000fb00fb7308 */ /* 0x000e620000002400 */
[----:B------:R-:W-:Y:S01]  /*8ed0*/  BAR.SYNC.DEFER_BLOCKING 0x0 ;  /* 0x0000000000007b1d */ /* 0x000fe20000010000 */
[----:B------:R-:W-:Y:S01]  /*8ee0*/  FMUL.FTZ R212, R21, UR14 ;  /* 0x0000000e15d47c20 */ /* 0x000fe20008410000 */
[----:B------:R-:W-:Y:S01]  /*8ef0*/  FMUL.FTZ R211, R22, UR14 ;  /* 0x0000000e16d37c20 */ /* 0x000fe20008410000 */
[----:B------:R-:W-:Y:S01]  /*8f00*/  FMUL.FTZ R213, R23, UR14 ;  /* 0x0000000e17d57c20 */ /* 0x000fe20008410000 */
[----:B------:R-:W-:Y:S01]  /*8f10*/  FMUL.FTZ R214, R24, UR14 ;  /* 0x0000000e18d67c20 */ /* 0x000fe20008410000 */
[----:B------:R-:W-:Y:S01]  /*8f20*/  FMUL.FTZ R208, R25, UR14 ;  /* 0x0000000e19d07c20 */ /* 0x000fe20008410000 */
[----:B------:R-:W-:Y:S03]  /*8f30*/  FMUL.FTZ R215, R26, UR14 ;  /* 0x0000000e1ad77c20 */ /* 0x000fe60008410000 */
[----:B------:R-:W1:Y:S01]  /*8f40*/  MUFU.TANH R252, R252 ;  /* 0x000000fc00fc7308 */ /* 0x000e620000002400 */
[----:B------:R-:W-:Y:S09]  /*8f50*/  FMUL.FTZ R243, R27, UR14 ;  /* 0x0000000e1bf37c20 */ /* 0x000ff20008410000 */
[----:B------:R-:W1:Y:S10]  /*8f60*/  MUFU.TANH R250, R250 ;  /* 0x000000fa00fa7308 */ /* 0x000e740000002400 */
[----:B------:R-:W1:Y:S10]  /*8f70*/  MUFU.TANH R248, R248 ;  /* 0x000000f800f87308 */ /* 0x000e740000002400 */
[----:B------:R-:W1:Y:S01]  /*8f80*/  MUFU.TANH R242, R242 ;  /* 0x000000f200f27308 */ /* 0x000e620000002400 */
[C---:B---3--:R-:W-:Y:S09]  /*8f90*/  HMMA.16816.F32 R28, R200.reuse, R164, R28 ;  /* 0x000000a4c81c723c */ /* 0x048ff2000000181c */
[----:B------:R-:W3:Y:S01]  /*8fa0*/  MUFU.TANH R240, R240 ;  /* 0x000000f000f07308 */ /* 0x000ee20000002400 */
[----:B------:R-:W-:Y:S09]  /*8fb0*/  HMMA.16816.F32 R32, R200, R166, R32 ;  /* 0x000000a6c820723c */ /* 0x000ff20000001820 */
[----:B------:R-:W1:Y:S01]  /*8fc0*/  MUFU.TANH R249, R249 ;  /* 0x000000f900f97308 */ /* 0x000e620000002400 */
[----:B------:R-:W-:Y:S01]  /*8fd0*/  FMUL.FTZ R204, R28, UR14 ;  /* 0x0000000e1ccc7c20 */ /* 0x000fe20008410000 */
[----:B------:R-:W-:Y:S01]  /*8fe0*/  FMUL.FTZ R207, R29, UR14 ;  /* 0x0000000e1dcf7c20 */ /* 0x000fe20008410000 */
[----:B------:R-:W-:Y:S07]  /*8ff0*/  FMUL.FTZ R168, R30, UR14 ;  /* 0x0000000e1ea87c20 */ /* 0x000fee0008410000 */
[----:B------:R-:W1:Y:S01]  /*9000*/  MUFU.TANH R247, R247 ;  /* 0x000000f700f77308 */ /* 0x000e620000002400 */
[----:B------:R-:W-:Y:S01]  /*9010*/  FMUL.FTZ R167, R31, UR14 ;  /* 0x0000000e1fa77c20 */ /* 0x000fe20008410000 */
[----:B------:R-:W-:Y:S01]  /*9020*/  FMUL.FTZ R205, R32, UR14 ;  /* 0x0000000e20cd7c20 */ /* 0x000fe20008410000 */
[----:B------:R-:W-:Y:S01]  /*9030*/  FMUL.FTZ R206, R33, UR14 ;  /* 0x0000000e21ce7c20 */ /* 0x000fe20008410000 */
[----:B------:R-:W-:Y:S06]  /*9040*/  FMUL.FTZ R34, R34, UR14 ;  /* 0x0000000e22227c20 */ /* 0x000fec0008410000 */
[----:B------:R-:W1:Y:S01]  /*9050*/  MUFU.TANH R236, R236 ;  /* 0x000000ec00ec7308 */ /* 0x000e620000002400 */
[----:B------:R-:W-:Y:S09]  /*9060*/  FMUL.FTZ R35, R35, UR14 ;  /* 0x0000000e23237c20 */ /* 0x000ff20008410000 */
[----:B------:R-:W1:Y:S10]  /*9070*/  MUFU.TANH R238, R238 ;  /* 0x000000ee00ee7308 */ /* 0x000e740000002400 */
        /* <DEDUP_REMOVED lines=16> */
[----:B------:R1:W1:Y:S10]  /*9180*/  MUFU.TANH R166, R34 ;  /* 0x0000002200a67308 */ /* 0x0002740000002400 */
[----:B------:R1:W1:Y:S01]  /*9190*/  MUFU.TANH R165, R35 ;  /* 0x0000002300a57308 */ /* 0x0002620000002400 */
[----:B--234-:R-:W-:Y:S05]  /*91a0*/  BRA.U !UP2, `(.L_x_594) ;  /* 0x000000090aac7547 */ /* 0x01cfea000b800000 */
[----:B------:R-:W-:Y:S01]  /*91b0*/  UPLOP3.LUT UP1, UPT, UPT, UPT, UP0, 0x80, 0x8 ;  /* 0x000000000008789c */ /* 0x000fe20003f2f000 */
[----:B------:R-:W2:Y:S05]  /*91c0*/  LDC R2, c[0x0][0x3bc] ;  /* 0x0000ef00ff027b82 */ /* 0x000eaa0000000800 */
[----:B------:R-:W-:Y:S02]  /*91d0*/  PLOP3.LUT P6, PT, PT, PT, UP1, 0x80, 0x8 ;  /* 0x000000000008781c */ /* 0x000fe40003fcf018 */
[----:B------:R-:W-:Y:S03]  /*91e0*/  PLOP3.LUT P5, PT, PT, PT, UP1, 0x80, 0x8 ;  /* 0x000000000008781c */ /* 0x000fe60003faf018 */
[----:B------:R-:W3:Y:S01]  /*91f0*/  @!UP1 LDCU UR24, c[0x0][0x3b8] ;  /* 0x00007700ff1897ac */ /* 0x000ee20008000800 */
[----:B------:R-:W-:Y:S02]  /*9200*/  @!UP1 UMOV UR25, URZ ;  /* 0x000000ff00199c82 */ /* 0x000fe40008000000 */
[----:B------:R-:W-:Y:S02]  /*9210*/  @!UP1 UIADD3 UR25, UP2, UPT, URZ, -UR25, URZ ;  /* 0x80000019ff199290 */ /* 0x000fe4000ff5e0ff */
[----:B---3--:R-:W-:Y:S04]  /*9220*/  @!UP1 USHF.L.U32 UR23, UR24, 0x6, URZ ;  /* 0x0000000618179899 */ /* 0x008fe800080006ff */
[----:B------:R-:W-:Y:S04]  /*9230*/  @!UP1 UIADD3.X UR23, UPT, UPT, URZ, ~UR23, URZ, UP2, !UPT ;  /* 0x80000017ff179290 */ /* 0x000fe800097fe4ff */
[----:B------:R-:W-:Y:S02]  /*9240*/  @!UP1 USHF.R.S64 UR25, UR25, 0x1f, UR23 ;  /* 0x0000001f19199899 */ /* 0x000fe40008001017 */
[----:B------:R-:W-:Y:S04]  /*9250*/  IMAD.U32 R4, RZ, RZ, UR23 ;  /* 0x00000017ff047e24 */ /* 0x000fe8000f8e00ff */
[----:B------:R-:W-:Y:S04]  /*9260*/  @!P6 IADD3 R226, P6, PT, R226, UR25, RZ ;  /* 0x00000019e2e2ec10 */ /* 0x000fe8000ffde0ff */
[----:B------:R-:W-:Y:S01]  /*9270*/  @!P5 LEA.HI.X.SX32 R227, R4, R227, 0x1, P6 ;  /* 0x000000e304e3d211 */ /* 0x000fe200030f0eff */
[----:B------:R-:W-:Y:S08]  /*9280*/  BRA.U !UP1, `(.L_x_595) ;  /* 0x0000000509007547 */ /* 0x000ff0000b800000 */
[----:B------:R-:W3:Y:S01]  /*9290*/  LDC R4, c[0x0][0x4f0] ;  /* 0x00013c00ff047b82 */ /* 0x000ee20000000800 */
[----:B------:R-:W-:Y:S02]  /*92a0*/  UIADD3 UR23, UPT, UPT, UR17, -0x40, URZ ;  /* 0xffffffc011177890 */ /* 0x000fe4000fffe0ff */
[----:B------:R-:W-:Y:S04]  /*92b0*/  UIADD3 UR24, UPT, UPT, UR17, -0x80, URZ ;  /* 0xffffff8011187890 */ /* 0x000fe8000fffe0ff */
[----:B------:R-:W-:Y:S04]  /*92c0*/  MOV R7, UR23 ;  /* 0x0000001700077c02 */ /* 0x000fe80008000f00 */
[----:B------:R-:W-:Y:S02]  /*92d0*/  IABS R7, R7 ;  /* 0x0000000700077213 */ /* 0x000fe40000000000 */
[----:B---3--:R-:W-:Y:S04]  /*92e0*/  IABS R3, R4 ;  /* 0x0000000400037213 */ /* 0x008fe80000000000 */
[----:B------:R-:W3:Y:S10]  /*92f0*/  I2F.RP R8, R3 ;  /* 0x0000000300087306 */ /* 0x000ef40000209400 */
[----:B---3--:R-:W3:Y:S02]  /*9300*/  MUFU.RCP R5, R8 ;  /* 0x0000000800057308 */ /* 0x008ee40000001000 */
[----:B---3--:R-:W-:Y:S02]  /*9310*/  VIADD R10, R5, 0xffffffe ;  /* 0x0ffffffe050a7836 */ /* 0x008fe40000000000 */
[----:B------:R-:W-:Y:S06]  /*9320*/  IMAD.U32 R5, RZ, RZ, UR24 ;  /* 0x00000018ff057e24 */ /* 0x000fec000f8e00ff */
[----:B------:R-:W3:Y:S01]  /*9330*/  F2I.FTZ.U32.TRUNC.NTZ R11, R10 ;  /* 0x0000000a000b7305 */ /* 0x000ee2000021f000 */
[----:B------:R-:W-:Y:S01]  /*9340*/  IABS R5, R5 ;  /* 0x0000000500057213 */ /* 0x000fe20000000000 */
[--C-:B---3--:R-:W-:Y:S02]  /*9350*/  IMAD.MOV R6, RZ, RZ, -R11.reuse ;  /* 0x000000ffff067224 */ /* 0x108fe400078e0a0b */
        /* <DEDUP_REMOVED lines=8> */
[C---:B------:R-:W-:Y:S03]  /*93e0*/  IMAD R5, R3.reuse, R6, R5 ;  /* 0x0000000603057224 */ /* 0x040fe600078e0205 */
        /* <DEDUP_REMOVED lines=8> */
[C---:B------:R-:W-:Y:S01]  /*9470*/  LOP3.LUT R3, R4.reuse, UR24, RZ, 0x3c, !PT ;  /* 0x0000001804037c12 */ /* 0x040fe2000f8e3cff */
[----:B------:R-:W-:Y:S01]  /*9480*/  UMOV UR24, UR6 ;  /* 0x0000000600187c82 */ /* 0x000fe20008000000 */
[----:B------:R-:W-:Y:S07]  /*9490*/  LOP3.LUT R5, R4, UR23, RZ, 0x3c, !PT ;  /* 0x0000001704057c12 */ /* 0x000fee000f8e3cff */
        /* <DEDUP_REMOVED lines=15> */
[----:B------:R-:W3:Y:S04]  /*9590*/  LDG.E R6, desc[UR20][R14.64] ;  /* 0x000000140e067981 */ /* 0x000ee8000c1e1900 */
[----:B------:R-:W-:Y:S01]  /*95a0*/  IMAD R11, R11, R4, -0x40 ;  /* 0xffffffc00b0b7424 */ /* 0x000fe200078e0204 */
[----:B------:R-:W3:Y:S04]  /*95b0*/  LDG.E R3, desc[UR20][R12.64] ;  /* 0x000000140c037981 */ /* 0x000ee8000c1e1900 */
[----:B------:R-:W-:Y:S05]  /*95c0*/  SHF.R.S32.HI R4, RZ, 0x1f, R11 ;  /* 0x0000001fff047819 */ /* 0x000fea000001140b */
[----:B------:R-:W-:Y:S04]  /*95d0*/  IMAD R4, R4, UR24, RZ ;  /* 0x0000001804047c24 */ /* 0x000fe8000f8e02ff */
[C---:B------:R-:W-:Y:S02]  /*95e0*/  IMAD R4, R11.reuse, UR7, R4 ;  /* 0x000000070b047c24 */ /* 0x040fe4000f8e0204 */
[----:B------:R-:W-:Y:S04]  /*95f0*/  IMAD.WIDE.U32 R10, R11, UR24, RZ ;  /* 0x000000180b0a7c25 */ /* 0x000fe8000f8e00ff */
[----:B------:R-:W-:Y:S02]  /*9600*/  IMAD.IADD R11, R11, 0x1, R4 ;  /* 0x000000010b0b7824 */ /* 0x000fe400078e0204 */
[----:B---3--:R-:W-:Y:S04]  /*9610*/  IMAD.IADD R6, R6, 0x1, -R3 ;  /* 0x0000000106067824 */ /* 0x008fe800078e0a03 */
[----:B------:R-:W-:Y:S01]  /*9620*/  IMAD.WIDE.U32 R10, R6, UR10, R10 ;  /* 0x0000000a060a7c25 */ /* 0x000fe2000f8e000a */
[----:B------:R-:W-:Y:S02]  /*9630*/  SHF.R.S32.HI R3, RZ, 0x1f, R6 ;  /* 0x0000001fff037819 */ /* 0x000fe40000011406 */
[----:B------:R-:W-:Y:S03]  /*9640*/  LEA R226, P5, R10, R226, 0x1 ;  /* 0x000000e20ae27211 */ /* 0x000fe600078a08ff */
[----:B------:R-:W-:Y:S04]  /*9650*/  IMAD R3, R3, UR10, RZ ;  /* 0x0000000a03037c24 */ /* 0x000fe8000f8e02ff */
[----:B------:R-:W-:Y:S05]  /*9660*/  IMAD R3, R6, UR11, R3 ;  /* 0x0000000b06037c24 */ /* 0x000fea000f8e0203 */
[----:B------:R-:W-:Y:S04]  /*9670*/  IADD3 R3, PT, PT, R11, R3, RZ ;  /* 0x000000030b037210 */ /* 0x000fe80007ffe0ff */
[----:B------:R-:W-:Y:S07]  /*9680*/  LEA.HI.X R227, R10, R227, R3, 0x1, P5 ;  /* 0x000000e30ae37211 */ /* 0x000fee00028f0c03 */
.L_x_595:
        /* <DEDUP_REMOVED lines=16> */
[--C-:B--2---:R-:W-:Y:S02]  /*9790*/  SHF.L.U64.HI R3, R3, 0x5, R2.reuse ;  /* 0x0000000503037819 */ /* 0x104fe40000010202 */
        /* <DEDUP_REMOVED lines=76> */
.L_x_594:
[----:B-1-3--:R-:W-:Y:S01]  /*9c60*/  FMNMX3.FTZ R2, R0, R199, R251, !PT ;  /* 0x000000c700027276 */ /* 0x00afe200078100fb */
        /* <DEDUP_REMOVED lines=20> */
[----:B------:R-:W-:Y:S02]  /*9db0*/  FMNMX3.FTZ R4, R3, R205, R206, !PT ;  /* 0x000000cd03047276 */ /* 0x000fe400078100ce */
[----:B------:R-:W-:Y:S01]  /*9dc0*/  IADD3 R189, PT, PT, R218, 0x10040, RZ ;  /* 0x00010040dabd7810 */ /* 0x000fe20007ffe0ff */
[----:B------:R-:W1:Y:S01]  /*9dd0*/  SHFL.BFLY PT, R2, R7, 0x2, 0x1f ;  /* 0x0c401f0007027f89 */ /* 0x000e6200000e0000 */
[----:B------:R-:W-:Y:S07]  /*9de0*/  @P0 IADD3 R189, PT, PT, R228, -0x40, RZ ;  /* 0xffffffc0e4bd0810 */ /* 0x000fee0007ffe0ff */
[----:B------:R-:W2:Y:S01]  /*9df0*/  SHFL.BFLY PT, R3, R4, 0x2, 0x1f ;  /* 0x0c401f0004037f89 */ /* 0x000ea200000e0000 */
[----:B------:R-:W-:Y:S07]  /*9e00*/  IADD3 R220, PT, PT, R220, R189, RZ ;  /* 0x000000bddcdc7210 */ /* 0x000fee0007ffe0ff */
[----:B------:R-:W-:Y:S08]  /*9e10*/  LDSM.16.MT88.4 R28, [R189] ;  /* 0x00000000bd1c783b */ /* 0x000ff00000004200 */
[----:B------:R-:W-:Y:S08]  /*9e20*/  LDSM.16.MT88.4 R172, [R189+0x4800] ;  /* 0x00480000bdac783b */ /* 0x000ff00000004200 */
[----:B------:R-:W-:Y:S01]  /*9e30*/  LDSM.16.MT88.4 R176, [R220+0x4800] ;  /* 0x00480000dcb0783b */ /* 0x000fe20000004200 */
[----:B-1----:R-:W-:Y:S02]  /*9e40*/  FMNMX.FTZ R6, R7, R2, !PT ;  /* 0x0000000207067209 */ /* 0x002fe40007810000 */
[----:B--2---:R-:W-:Y:S05]  /*9e50*/  FMNMX.FTZ R8, R4, R3, !PT ;  /* 0x0000000304087209 */ /* 0x004fea0007810000 */
[----:B------:R-:W1:Y:S08]  /*9e60*/  SHFL.BFLY PT, R3, R6, 0x1, 0x1f ;  /* 0x0c201f0006037f89 */ /* 0x000e7000000e0000 */
[----:B------:R-:W2:Y:S01]  /*9e70*/  SHFL.BFLY PT, R5, R8, 0x1, 0x1f ;  /* 0x0c201f0008057f89 */ /* 0x000ea200000e0000 */
[----:B-1----:R-:W-:Y:S02]  /*9e80*/  FMNMX.FTZ R3, R6, R3, !PT ;  /* 0x0000000306037209 */ /* 0x002fe40007810000 */
[----:B--2---:R-:W-:Y:S03]  /*9e90*/  FMNMX.FTZ R164, R8, R5, !PT ;  /* 0x0000000508a47209 */ /* 0x004fe60007810000 */
[C---:B------:R-:W-:Y:S01]  /*9ea0*/  FMUL.FTZ R184, R3.reuse, UR4 ;  /* 0x0000000403b87c20 */ /* 0x040fe20008410000 */
[C---:B------:R-:W-:Y:S01]  /*9eb0*/  FSETP.NEU.FTZ.AND P1, PT, R3.reuse, -INF , PT ;  /* 0xff8000000300780b */ /* 0x040fe20003f3d000 */
[----:B------:R-:W-:Y:S01]  /*9ec0*/  FADD.FTZ R4, -R3, R0 ;  /* 0x0000000003047221 */ /* 0x000fe20000010100 */
[C---:B------:R-:W-:Y:S01]  /*9ed0*/  FSETP.NEU.FTZ.AND P2, PT, R164.reuse, -INF , PT ;  /* 0xff800000a400780b */ /* 0x040fe20003f5d000 */
[----:B------:R-:W-:Y:S01]  /*9ee0*/  FMUL.FTZ R185, R164, UR4 ;  /* 0x00000004a4b97c20 */ /* 0x000fe20008410000 */
[----:B------:R-:W-:Y:S01]  /*9ef0*/  FSEL R184, R184, RZ, P1 ;  /* 0x000000ffb8b87208 */ /* 0x000fe20000800000 */
[----:B------:R-:W-:Y:S01]  /*9f00*/  FADD.FTZ R5, -R164, R169 ;  /* 0x000000a9a4057221 */ /* 0x000fe20000010100 */
[----:B------:R-:W-:Y:S01]  /*9f10*/  FMUL.FTZ R0, R4, UR4 ;  /* 0x0000000404007c20 */ /* 0x000fe20008410000 */
[----:B------:R-:W-:Y:S02]  /*9f20*/  MOV R169, R164 ;  /* 0x000000a400a97202 */ /* 0x000fe40000000f00 */
[----:B------:R-:W-:Y:S01]  /*9f30*/  FSEL R185, R185, RZ, P2 ;  /* 0x000000ffb9b97208 */ /* 0x000fe20001000000 */
[----:B------:R-:W-:Y:S01]  /*9f40*/  FMUL.FTZ R2, R5, UR4 ;  /* 0x0000000405027c20 */ /* 0x000fe20008410000 */
[--C-:B------:R-:W-:Y:S01]  /*9f50*/  FFMA.FTZ R195, R199, UR4, -R184.reuse ;  /* 0x00000004c7c37c23 */ /* 0x100fe200080108b8 */
[--C-:B------:R-:W-:Y:S01]  /*9f60*/  FFMA.FTZ R190, R251, UR4, -R184.reuse ;  /* 0x00000004fbbe7c23 */ /* 0x100fe200080108b8 */
[--C-:B------:R-:W-:Y:S01]  /*9f70*/  FFMA.FTZ R191, R248, UR4, -R184.reuse ;  /* 0x00000004f8bf7c23 */ /* 0x100fe200080108b8 */
[--C-:B------:R-:W-:Y:S01]  /*9f80*/  FFMA.FTZ R197, R246, UR4, -R185.reuse ;  /* 0x00000004f6c57c23 */ /* 0x100fe200080108b9 */
[--C-:B------:R-:W-:Y:S01]  /*9f90*/  FFMA.FTZ R194, R244, UR4, -R185.reuse ;  /* 0x00000004f4c27c23 */ /* 0x100fe200080108b9 */
[--C-:B------:R-:W-:Y:S01]  /*9fa0*/  FFMA.FTZ R193, R252, UR4, -R185.reuse ;  /* 0x00000004fcc17c23 */ /* 0x100fe200080108b9 */
[--C-:B------:R-:W-:Y:S01]  /*9fb0*/  FFMA.FTZ R192, R250, UR4, -R185.reuse ;  /* 0x00000004fac07c23 */ /* 0x100fe200080108b9 */
[--C-:B------:R-:W-:Y:S01]  /*9fc0*/  FFMA.FTZ R188, R9, UR4, -R184.reuse ;  /* 0x0000000409bc7c23 */ /* 0x100fe200080108b8 */
[----:B------:R-:W1:Y:S01]  /*9fd0*/  MUFU.EX2 R2, R2 ;  /* 0x0000000200027308 */ /* 0x000e620000000800 */
[--C-:B------:R-:W-:Y:S01]  /*9fe0*/  FFMA.FTZ R199, R242, UR4, -R185.reuse ;  /* 0x00000004f2c77c23 */ /* 0x100fe200080108b9 */
[--C-:B------:R-:W-:Y:S01]  /*9ff0*/  FFMA.FTZ R196, R240, UR4, -R185.reuse ;  /* 0x00000004f0c47c23 */ /* 0x100fe200080108b9 */
[--C-:B------:R-:W-:Y:S07]  /*a000*/  FFMA.FTZ R203, R249, UR4, -R184.reuse ;  /* 0x00000004f9cb7c23 */ /* 0x100fee00080108b8 */
[----:B------:R-:W2:Y:S01]  /*a010*/  MUFU.EX2 R0, R0 ;  /* 0x0000000000007308 */ /* 0x000ea20000000800 */
[--C-:B------:R-:W-:Y:S01]  /*a020*/  FFMA.FTZ R198, R247, UR4, -R184.reuse ;  /* 0x00000004f7c67c23 */ /* 0x100fe200080108b8 */
[--C-:B------:R-:W-:Y:S01]  /*a030*/  FFMA.FTZ R200, R236, UR4, -R185.reuse ;  /* 0x00000004ecc87c23 */ /* 0x100fe200080108b9 */
[--C-:B------:R-:W-:Y:S07]  /*a040*/  FFMA.FTZ R201, R209, UR4, -R184.reuse ;  /* 0x00000004d1c97c23 */ /* 0x100fee00080108b8 */
[----:B------:R-:W-:Y:S01]  /*a050*/  MUFU.EX2 R197, R197 ;  /* 0x000000c500c57308 */ /* 0x000fe20000000800 */
[--C-:B------:R-:W-:Y:S01]  /*a060*/  FFMA.FTZ R202, R245, UR4, -R184.reuse ;  /* 0x00000004f5ca7c23 */ /* 0x100fe200080108b8 */
[--C-:B------:R-:W-:Y:S01]  /*a070*/  FFMA.FTZ R238, R238, UR4, -R185.reuse ;  /* 0x00000004eeee7c23 */ /* 0x100fe200080108b9 */
[--C-:B------:R-:W-:Y:S07]  /*a080*/  FFMA.FTZ R221, R212, UR4, -R185.reuse ;  /* 0x00000004d4dd7c23 */ /* 0x100fee00080108b9 */
[----:B------:R-:W3:Y:S01]  /*a090*/  MUFU.EX2 R194, R194 ;  /* 0x000000c200c27308 */ /* 0x000ee20000000800 */
[--C-:B------:R-:W-:Y:S01]  /*a0a0*/  FFMA.FTZ R212, R211, UR4, -R184.reuse ;  /* 0x00000004d3d47c23 */ /* 0x100fe200080108b8 */
[C---:B-1----:R-:W-:Y:S01]  /*a0b0*/  FMUL.FTZ R4, R2.reuse, R160 ;  /* 0x000000a002047220 */ /* 0x042fe20000410000 */
[C---:B------:R-:W-:Y:S07]  /*a0c0*/  FMUL.FTZ R5, R2.reuse, R161 ;  /* 0x000000a102057220 */ /* 0x040fee0000410000 */
[----:B------:R-:W-:Y:S01]  /*a0d0*/  MUFU.EX2 R195, R195 ;  /* 0x000000c300c37308 */ /* 0x000fe20000000800 */
[----:B------:R-:W-:Y:S01]  /*a0e0*/  FMUL.FTZ R8, R2, R156 ;  /* 0x0000009c02087220 */ /* 0x000fe20000410000 */
[C---:B--2---:R-:W-:Y:S01]  /*a0f0*/  FMUL.FTZ R6, R0.reuse, R162 ;  /* 0x000000a200067220 */ /* 0x044fe20000410000 */
[----:B------:R-:W-:Y:S07]  /*a100*/  FMUL.FTZ R7, R0, R163 ;  /* 0x000000a300077220 */ /* 0x000fee0000410000 */
[----:B------:R-:W1:Y:S01]  /*a110*/  MUFU.EX2 R190, R190 ;  /* 0x000000be00be7308 */ /* 0x000e620000000800 */
[----:B------:R-:W-:Y:S01]  /*a120*/  FMUL.FTZ R9, R2, R157 ;  /* 0x0000009d02097220 */ /* 0x000fe20000410000 */
[C---:B------:R-:W-:Y:S01]  /*a130*/  FMUL.FTZ R10, R0.reuse, R158 ;  /* 0x0000009e000a7220 */ /* 0x040fe20000410000 */
[----:B------:R-:W-:Y:S07]  /*a140*/  FMUL.FTZ R11, R0, R159 ;  /* 0x0000009f000b7220 */ /* 0x000fee0000410000 */
[----:B------:R-:W-:Y:S01]  /*a150*/  MUFU.EX2 R193, R193 ;  /* 0x000000c100c17308 */ /* 0x000fe20000000800 */
[----:B------:R-:W-:Y:S01]  /*a160*/  FMUL.FTZ R16, R2, R148 ;  /* 0x0000009402107220 */ /* 0x000fe20000410000 */
[----:B---3--:R-:W-:Y:S01]  /*a170*/  F2FP.F16.F32.PACK_AB R160, R194, R197 ;  /* 0x000000c5c2a0723e */ /* 0x008fe200000000ff */
[----:B------:R-:W-:Y:S07]  /*a180*/  FMUL.FTZ R17, R2, R149 ;  /* 0x0000009502117220 */ /* 0x000fee0000410000 */
[----:B------:R-:W2:Y:S01]  /*a190*/  MUFU.EX2 R192, R192 ;  /* 0x000000c000c07308 */ /* 0x000ea20000000800 */
[C---:B------:R-:W-:Y:S01]  /*a1a0*/  FMUL.FTZ R18, R0.reuse, R150 ;  /* 0x0000009600127220 */ /* 0x040fe20000410000 */
[----:B------:R-:W-:Y:S01]  /*a1b0*/  FMUL.FTZ R19, R0, R151 ;  /* 0x0000009700137220 */ /* 0x000fe20000410000 */
[C---:B------:R-:W-:Y:S07]  /*a1c0*/  FMUL.FTZ R24, R2.reuse, R140 ;  /* 0x0000008c02187220 */ /* 0x040fee0000410000 */
[----:B------:R-:W-:Y:S01]  /*a1d0*/  MUFU.EX2 R191, R191 ;  /* 0x000000bf00bf7308 */ /* 0x000fe20000000800 */
[----:B------:R-:W-:Y:S01]  /*a1e0*/  FMUL.FTZ R25, R2, R141 ;  /* 0x0000008d02197220 */ /* 0x000fe20000410000 */
[----:B-1----:R-:W-:Y:S01]  /*a1f0*/  F2FP.F16.F32.PACK_AB R161, R190, R195 ;  /* 0x000000c3bea1723e */ /* 0x002fe200000000ff */
[C---:B------:R-:W-:Y:S07]  /*a200*/  FMUL.FTZ R26, R0.reuse, R142 ;  /* 0x0000008e001a7220 */ /* 0x040fee0000410000 */
[----:B------:R-:W1:Y:S01]  /*a210*/  MUFU.EX2 R188, R188 ;  /* 0x000000bc00bc7308 */ /* 0x000e620000000800 */
        /* <DEDUP_REMOVED lines=12> */
[----:B------:R-:W-:Y:S01]  /*a2e0*/  FMUL.FTZ R40, R2, R40 ;  /* 0x0000002802287220 */ /* 0x000fe20000410000 */
[----:B-1----:R-:W-:Y:S01]  /*a2f0*/  F2FP.F16.F32.PACK_AB R163, R188, R191 ;  /* 0x000000bfbca3723e */ /* 0x002fe200000000ff */
[----:B------:R-:W-:Y:S01]  /*a300*/  FMUL.FTZ R41, R2, R41 ;  /* 0x0000002902297220 */ /* 0x000fe20000410000 */
[C---:B------:R-:W-:Y:S01]  /*a310*/  FMUL.FTZ R42, R0.reuse, R42 ;  /* 0x0000002a002a7220 */ /* 0x040fe20000410000 */
[----:B------:R-:W-:Y:S01]  /*a320*/  FMUL.FTZ R43, R0, R43 ;  /* 0x0000002b002b7220 */ /* 0x000fe20000410000 */
[----:B------:R-:W-:Y:S01]  /*a330*/  LDSM.16.MT88.4 R140, [R220+0x2000] ;  /* 0x00200000dc8c783b */ /* 0x000fe20000004200 */
[C---:B------:R-:W-:Y:S01]  /*a340*/  FMUL.FTZ R44, R2.reuse, R44 ;  /* 0x0000002c022c7220 */ /* 0x040fe20000410000 */
[C---:B------:R-:W-:Y:S01]  /*a350*/  FMUL.FTZ R45, R2.reuse, R45 ;  /* 0x0000002d022d7220 */ /* 0x040fe20000410000 */
[C---:B------:R-:W-:Y:S01]  /*a360*/  HMMA.16816.F32 R4, R160.reuse, R12, R4 ;  /* 0x0000000ca004723c */ /* 0x040fe20000001804 */
[----:B------:R-:W-:Y:S04]  /*a370*/  MUFU.EX2 R221, R221 ;  /* 0x000000dd00dd7308 */ /* 0x000fe80000000800 */
[----:B------:R-:W-:Y:S01]  /*a380*/  LDSM.16.MT88.4 R156, [R220+0x2800] ;  /* 0x00280000dc9c783b */ /* 0x000fe20000004200 */
[C---:B------:R-:W-:Y:S01]  /*a390*/  FMUL.FTZ R12, R2.reuse, R152 ;  /* 0x00000098020c7220 */ /* 0x040fe20000410000 */
[----:B------:R-:W-:Y:S01]  /*a3a0*/  FMUL.FTZ R13, R2, R153 ;  /* 0x00000099020d7220 */ /* 0x000fe20000410000 */
[C---:B------:R-:W-:Y:S03]  /*a3b0*/  HMMA.16816.F32 R8, R160.reuse, R14, R8 ;  /* 0x0000000ea008723c */ /* 0x040fe60000001808 */
[----:B------:R-:W-:Y:S01]  /*a3c0*/  MUFU.EX2 R212, R212 ;  /* 0x000000d400d47308 */ /* 0x000fe20000000800 */
[C---:B------:R-:W-:Y:S01]  /*a3d0*/  FMUL.FTZ R14, R0.reuse, R154 ;  /* 0x0000009a000e7220 */ /* 0x040fe20000410000 */
[C---:B------:R-:W-:Y:S01]  /*a3e0*/  FMUL.FTZ R15, R0.reuse, R155 ;  /* 0x0000009b000f7220 */ /* 0x040fe20000410000 */
[C---:B------:R-:W-:Y:S01]  /*a3f0*/  FMUL.FTZ R46, R0.reuse, R46 ;  /* 0x0000002e002e7220 */ /* 0x040fe20000410000 */
[----:B------:R-:W1:Y:S01]  /*a400*/  LDSM.16.MT88.4 R152, [R220] ;  /* 0x00000000dc98783b */ /* 0x000e620000004200 */
[----:B------:R-:W-:Y:S01]  /*a410*/  FMUL.FTZ R47, R0, R47 ;  /* 0x0000002f002f7220 */ /* 0x000fe20000410000 */
[C---:B------:R-:W-:Y:S01]  /*a420*/  FMUL.FTZ R48, R2.reuse, R48 ;  /* 0x0000003002307220 */ /* 0x040fe20000410000 */
[----:B------:R-:W-:Y:S01]  /*a430*/  FMUL.FTZ R49, R2, R49 ;  /* 0x0000003102317220 */ /* 0x000fe20000410000 */
[----:B------:R-:W-:Y:S01]  /*a440*/  FMUL.FTZ R50, R0, R50 ;  /* 0x0000003200327220 */ /* 0x000fe20000410000 */
[C---:B------:R-:W-:Y:S01]  /*a450*/  HMMA.16816.F32 R12, R160.reuse, R20, R12 ;  /* 0x00000014a00c723c */ /* 0x040fe2000000180c */
[----:B------:R-:W-:Y:S02]  /*a460*/  MUFU.EX2 R199, R199 ;  /* 0x000000c700c77308 */ /* 0x000fe40000000800 */
[C---:B------:R-:W-:Y:S01]  /*a470*/  FMUL.FTZ R20, R2.reuse, R144 ;  /* 0x0000009002147220 */ /* 0x040fe20000410000 */
[----:B------:R-:W-:Y:S01]  /*a480*/  FMUL.FTZ R21, R2, R145 ;  /* 0x0000009102157220 */ /* 0x000fe20000410000 */
[----:B------:R-:W-:Y:S01]  /*a490*/  FMUL.FTZ R51, R0, R51 ;  /* 0x0000003300337220 */ /* 0x000fe20000410000 */
[C---:B------:R-:W-:Y:S01]  /*a4a0*/  FMUL.FTZ R52, R2.reuse, R52 ;  /* 0x0000003402347220 */ /* 0x040fe20000410000 */
[----:B------:R-:W-:Y:S01]  /*a4b0*/  FMUL.FTZ R53, R2, R53 ;  /* 0x0000003502357220 */ /* 0x000fe20000410000 */
[C---:B------:R-:W-:Y:S03]  /*a4c0*/  HMMA.16816.F32 R16, R160.reuse, R22, R16 ;  /* 0x00000016a010723c */ /* 0x040fe60000001810 */
[----:B------:R-:W2:Y:S01]  /*a4d0*/  MUFU.EX2 R196, R196 ;  /* 0x000000c400c47308 */ /* 0x000ea20000000800 */
[C---:B------:R-:W-:Y:S01]  /*a4e0*/  FMUL.FTZ R22, R0.reuse, R146 ;  /* 0x0000009200167220 */ /* 0x040fe20000410000 */
[C---:B------:R-:W-:Y:S01]  /*a4f0*/  FMUL.FTZ R23, R0.reuse, R147 ;  /* 0x0000009300177220 */ /* 0x040fe20000410000 */
[C---:B------:R-:W-:Y:S01]  /*a500*/  FMUL.FTZ R54, R0.reuse, R54 ;  /* 0x0000003600367220 */ /* 0x040fe20000410000 */
[----:B------:R-:W3:Y:S01]  /*a510*/  LDSM.16.MT88.4 R144, [R218+0x12000] ;  /* 0x01200000da90783b */ /* 0x000ee20000004200 */
        /* <DEDUP_REMOVED lines=12> */
[----:B------:R-:W4:Y:S01]  /*a5e0*/  MUFU.EX2 R198, R198 ;  /* 0x000000c600c67308 */ /* 0x000f220000000800 */
[C---:B------:R-:W-:Y:S01]  /*a5f0*/  FMUL.FTZ R30, R0.reuse, R138 ;  /* 0x0000008a001e7220 */ /* 0x040fe20000410000 */
[C---:B------:R-:W-:Y:S01]  /*a600*/  FMUL.FTZ R31, R0.reuse, R139 ;  /* 0x0000008b001f7220 */ /* 0x040fe20000410000 */
[C---:B------:R-:W-:Y:S01]  /*a610*/  FMUL.FTZ R62, R0.reuse, R62 ;  /* 0x0000003e003e7220 */ /* 0x040fe20000410000 */
[----:B------:R-:W5:Y:S01]  /*a620*/  LDSM.16.MT88.4 R136, [R170+0x12000] ;  /* 0x01200000aa88783b */ /* 0x000f620000004200 */
[----:B------:R-:W-:Y:S01]  /*a630*/  FMUL.FTZ R63, R0, R63 ;  /* 0x0000003f003f7220 */ /* 0x000fe20000410000 */
[C---:B------:R-:W-:Y:S01]  /*a640*/  FMUL.FTZ R64, R2.reuse, R64 ;  /* 0x0000004002407220 */ /* 0x040fe20000410000 */
[----:B------:R-:W-:Y:S01]  /*a650*/  FMUL.FTZ R65, R2, R65 ;  /* 0x0000004102417220 */ /* 0x000fe20000410000 */
[C---:B------:R-:W-:Y:S01]  /*a660*/  FMUL.FTZ R66, R0.reuse, R66 ;  /* 0x0000004200427220 */ /* 0x040fe20000410000 */
[C---:B-1----:R-:W-:Y:S01]  /*a670*/  HMMA.16816.F32 R28, R160.reuse, R152, R28 ;  /* 0x00000098a01c723c */ /* 0x042fe2000000181c */
[----:B------:R-:W-:Y:S02]  /*a680*/  MUFU.EX2 R200, R200 ;  /* 0x000000c800c87308 */ /* 0x000fe40000000800 */
[----:B------:R-:W-:Y:S01]  /*a690*/  FMUL.FTZ R67, R0, R67 ;  /* 0x0000004300437220 */ /* 0x000fe20000410000 */
[C---:B------:R-:W-:Y:S01]  /*a6a0*/  FMUL.FTZ R68, R2.reuse, R68 ;  /* 0x0000004402447220 */ /* 0x040fe20000410000 */
[----:B------:R-:W-:Y:S01]  /*a6b0*/  FMUL.FTZ R69, R2, R69 ;  /* 0x0000004502457220 */ /* 0x000fe20000410000 */
[C---:B------:R-:W-:Y:S01]  /*a6c0*/  FMUL.FTZ R70, R0.reuse, R70 ;  /* 0x0000004600467220 */ /* 0x040fe20000410000 */
[----:B------:R-:W-:Y:S01]  /*a6d0*/  FMUL.FTZ R71, R0, R71 ;  /* 0x0000004700477220 */ /* 0x000fe20000410000 */
[C---:B------:R-:W-:Y:S01]  /*a6e0*/  HMMA.16816.F32 R32, R160.reuse, R154, R32 ;  /* 0x0000009aa020723c */ /* 0x040fe20000001820 */
[----:B------:R-:W-:Y:S02]  /*a6f0*/  LDSM.16.MT88.4 R152, [R189+0x2800] ;  /* 0x00280000bd98783b */ /* 0x000fe40000004200 */
[----:B------:R-:W1:Y:S01]  /*a700*/  MUFU.EX2 R209, R238 ;  /* 0x000000ee00d17308 */ /* 0x000e620000000800 */
[C---:B------:R-:W-:Y:S01]  /*a710*/  FMUL.FTZ R72, R2.reuse, R72 ;  /* 0x0000004802487220 */ /* 0x040fe20000410000 */
[----:B------:R-:W-:Y:S01]  /*a720*/  FMUL.FTZ R73, R2, R73 ;  /* 0x0000004902497220 */ /* 0x000fe20000410000 */
[C---:B------:R-:W-:Y:S01]  /*a730*/  FMUL.FTZ R74, R0.reuse, R74 ;  /* 0x0000004a004a7220 */ /* 0x040fe20000410000 */
[----:B------:R-:W-:Y:S01]  /*a740*/  FMUL.FTZ R75, R0, R75 ;  /* 0x0000004b004b7220 */ /* 0x000fe20000410000 */
[C---:B------:R-:W-:Y:S01]  /*a750*/  FMUL.FTZ R76, R2.reuse, R76 ;  /* 0x0000004c024c7220 */ /* 0x040fe20000410000 */
[C---:B---3--:R-:W-:Y:S04]  /*a760*/  HMMA.16816.F32 R36, R160.reuse, R144, R36 ;  /* 0x00000090a024723c */ /* 0x048fe80000001824 */
[----:B------:R-:W-:Y:S01]  /*a770*/  MUFU.EX2 R201, R201 ;  /* 0x000000c900c97308 */ /* 0x000fe20000000800 */
[----:B------:R-:W-:Y:S01]  /*a780*/  FMUL.FTZ R77, R2, R77 ;  /* 0x0000004d024d7220 */ /* 0x000fe20000410000 */
[C---:B------:R-:W-:Y:S01]  /*a790*/  FMUL.FTZ R78, R0.reuse, R78 ;  /* 0x0000004e004e7220 */ /* 0x040fe20000410000 */
[----:B------:R-:W-:Y:S01]  /*a7a0*/  FMUL.FTZ R79, R0, R79 ;  /* 0x0000004f004f7220 */ /* 0x000fe20000410000 */
[C---:B------:R-:W-:Y:S01]  /*a7b0*/  FMUL.FTZ R80, R2.reuse, R80 ;  /* 0x0000005002507220 */ /* 0x040fe20000410000 */
[----:B------:R-:W-:Y:S01]  /*a7c0*/  FMUL.FTZ R81, R2, R81 ;  /* 0x0000005102517220 */ /* 0x000fe20000410000 */
[C---:B------:R-:W-:Y:S01]  /*a7d0*/  HMMA.16816.F32 R40, R160.reuse, R146, R40 ;  /* 0x00000092a028723c */ /* 0x040fe20000001828 */
[----:B------:R-:W-:Y:S03]  /*a7e0*/  LDSM.16.MT88.4 R144, [R189+0x800] ;  /* 0x00080000bd90783b */ /* 0x000fe60000004200 */
[----:B------:R-:W3:Y:S01]  /*a7f0*/  MUFU.EX2 R202, R202 ;  /* 0x000000ca00ca7308 */ /* 0x000ee20000000800 */
        /* <DEDUP_REMOVED lines=8> */
[C---:B-----5:R-:W-:Y:S03]  /*a880*/  HMMA.16816.F32 R44, R160.reuse, R136, R44 ;  /* 0x00000088a02c723c */ /* 0x060fe6000000182c */
[C---:B------:R-:W-:Y:S01]  /*a890*/  FMUL.FTZ R90, R0.reuse, R90 ;  /* 0x0000005a005a7220 */ /* 0x040fe20000410000 */
[----:B------:R-:W-:Y:S01]  /*a8a0*/  FMUL.FTZ R91, R0, R91 ;  /* 0x0000005b005b7220 */ /* 0x000fe20000410000 */
[C---:B------:R-:W-:Y:S01]  /*a8b0*/  FMUL.FTZ R92, R2.reuse, R92 ;  /* 0x0000005c025c7220 */ /* 0x040fe20000410000 */
[----:B------:R-:W-:Y:S01]  /*a8c0*/  FMUL.FTZ R93, R2, R93 ;  /* 0x0000005d025d7220 */ /* 0x000fe20000410000 */
[C---:B------:R-:W-:Y:S01]  /*a8d0*/  FMUL.FTZ R94, R0.reuse, R94 ;  /* 0x0000005e005e7220 */ /* 0x040fe20000410000 */
[C---:B------:R-:W-:Y:S01]  /*a8e0*/  HMMA.16816.F32 R48, R160.reuse, R138, R48 ;  /* 0x0000008aa030723c */ /* 0x040fe20000001830 */
[----:B------:R-:W5:Y:S02]  /*a8f0*/  LDSM.16.MT88.4 R136, [R218+0x14000] ;  /* 0x01400000da88783b */ /* 0x000f640000004200 */
[----:B------:R-:W-:Y:S01]  /*a900*/  FMUL.FTZ R95, R0, R95 ;  /* 0x0000005f005f7220 */ /* 0x000fe20000410000 */
[C---:B------:R-:W-:Y:S01]  /*a910*/  FMUL.FTZ R96, R2.reuse, R96 ;  /* 0x0000006002607220 */ /* 0x040fe20000410000 */
[----:B------:R-:W-:Y:S01]  /*a920*/  FMUL.FTZ R97, R2, R97 ;  /* 0x0000006102617220 */ /* 0x000fe20000410000 */
[C---:B------:R-:W-:Y:S01]  /*a930*/  FMUL.FTZ R98, R0.reuse, R98 ;  /* 0x0000006200627220 */ /* 0x040fe20000410000 */
[----:B------:R-:W-:Y:S01]  /*a940*/  FMUL.FTZ R99, R0, R99 ;  /* 0x0000006300637220 */ /* 0x000fe20000410000 */
[C---:B------:R-:W-:Y:S03]  /*a950*/  HMMA.16816.F32 R52, R160.reuse, R132, R52 ;  /* 0x00000084a034723c */ /* 0x040fe60000001834 */
        /* <DEDUP_REMOVED lines=26> */
[C---:B-----5:R-:W-:Y:S03]  /*ab00*/  HMMA.16816.F32 R68, R160.reuse, R136, R68 ;  /* 0x00000088a044723c */ /* 0x060fe60000001844 */
[----:B------:R-:W-:Y:S01]  /*ab10*/  FMUL.FTZ R121, R2, R121 ;  /* 0x0000007902797220 */ /* 0x000fe20000410000 */
[C---:B------:R-:W-:Y:S01]  /*ab20*/  FMUL.FTZ R122, R0.reuse, R122 ;  /* 0x0000007a007a7220 */ /* 0x040fe20000410000 */
[----:B------:R-:W-:Y:S01]  /*ab30*/  FMUL.FTZ R123, R0, R123 ;  /* 0x0000007b007b7220 */ /* 0x000fe20000410000 */
[C---:B------:R-:W-:Y:S01]  /*ab40*/  FMUL.FTZ R124, R2.reuse, R124 ;  /* 0x0000007c027c7220 */ /* 0x040fe20000410000 */
[----:B------:R-:W-:Y:S01]  /*ab50*/  FMUL.FTZ R125, R2, R125 ;  /* 0x0000007d027d7220 */ /* 0x000fe20000410000 */
[C---:B------:R-:W-:Y:S01]  /*ab60*/  HMMA.16816.F32 R72, R160.reuse, R138, R72 ;  /* 0x0000008aa048723c */ /* 0x040fe20000001848 */
[----:B------:R-:W5:Y:S02]  /*ab70*/  LDSM.16.MT88.4 R136, [R220+0x4000] ;  /* 0x00400000dc88783b */ /* 0x000f640000004200 */
        /* <DEDUP_REMOVED lines=8> */
[--C-:B------:R-:W-:Y:S01]  /*ac00*/  FFMA.FTZ R210, R210, UR4, -R185.reuse ;  /* 0x00000004d2d27c23 */ /* 0x100fe200080108b9 */
[--C-:B------:R-:W-:Y:S01]  /*ac10*/  FFMA.FTZ R213, R208, UR4, -R185.reuse ;  /* 0x00000004d0d57c23 */ /* 0x100fe200080108b9 */
[--C-:B------:R-:W-:Y:S01]  /*ac20*/  FFMA.FTZ R204, R204, UR4, -R185.reuse ;  /* 0x00000004cccc7c23 */ /* 0x100fe200080108b9 */
[C---:B------:R-:W-:Y:S01]  /*ac30*/  HMMA.16816.F32 R80, R160.reuse, R134, R80 ;  /* 0x00000086a050723c */ /* 0x040fe20000001850 */
[----:B------:R-:W2:Y:S01]  /*ac40*/  LDSM.16.MT88.4 R132, [R218+0x16000] ;  /* 0x01600000da84783b */ /* 0x000ea20000004200 */
[----:B------:R-:W-:Y:S01]  /*ac50*/  MUFU.EX2 R211, R211 ;  /* 0x000000d300d37308 */ /* 0x000fe20000000800 */
[--C-:B------:R-:W-:Y:S01]  /*ac60*/  FFMA.FTZ R207, R207, UR4, -R185.reuse ;  /* 0x00000004cfcf7c23 */ /* 0x100fe200080108b9 */
[--C-:B------:R-:W-:Y:S01]  /*ac70*/  FFMA.FTZ R168, R168, UR4, -R184.reuse ;  /* 0x00000004a8a87c23 */ /* 0x100fe200080108b8 */
[----:B------:R-:W-:Y:S07]  /*ac80*/  FFMA.FTZ R167, R167, UR4, -R184 ;  /* 0x00000004a7a77c23 */ /* 0x000fee00080108b8 */
[----:B------:R-:W3:Y:S01]  /*ac90*/  MUFU.EX2 R210, R210 ;  /* 0x000000d200d27308 */ /* 0x000ee20000000800 */
[----:B------:R-:W-:Y:S01]  /*aca0*/  FFMA.FTZ R205, R205, UR4, -R185 ;  /* 0x00000004cdcd7c23 */ /* 0x000fe200080108b9 */
[C---:B----4-:R-:W-:Y:S08]  /*acb0*/  HMMA.16816.F32 R84, R160.reuse, R140, R84 ;  /* 0x0000008ca054723c */ /* 0x050ff00000001854 */
[----:B------:R-:W-:Y:S01]  /*acc0*/  MUFU.EX2 R213, R213 ;  /* 0x000000d500d57308 */ /* 0x000fe20000000800 */
[----:B------:R-:W-:Y:S01]  /*acd0*/  FFMA.FTZ R197, R2, R239, R197 ;  /* 0x000000ef02c57223 */ /* 0x000fe200000100c5 */
[----:B------:R-:W-:Y:S08]  /*ace0*/  FFMA.FTZ R195, R0, R237, R195 ;  /* 0x000000ed00c37223 */ /* 0x000ff000000100c3 */
[----:B------:R-:W-:Y:S01]  /*acf0*/  MUFU.EX2 R204, R204 ;  /* 0x000000cc00cc7308 */ /* 0x000fe20000000800 */
[----:B------:R-:W-:Y:S01]  /*ad00*/  FADD.FTZ R194, R194, R197 ;  /* 0x000000c5c2c27221 */ /* 0x000fe20000010000 */
[C---:B------:R-:W-:Y:S01]  /*ad10*/  HMMA.16816.F32 R88, R160.reuse, R142, R88 ;  /* 0x0000008ea058723c */ /* 0x040fe20000001858 */
[----:B------:R-:W4:Y:S07]  /*ad20*/  LDSM.16.MT88.4 R140, [R170+0x16000] ;  /* 0x01600000aa8c783b */ /* 0x000f2e0000004200 */
[----:B------:R-:W-:Y:S01]  /*ad30*/  MUFU.EX2 R207, R207 ;  /* 0x000000cf00cf7308 */ /* 0x000fe20000000800 */
[----:B------:R-:W-:Y:S01]  /*ad40*/  FADD.FTZ R190, R190, R195 ;  /* 0x000000c3bebe7221 */ /* 0x000fe20000010000 */
[----:B------:R-:W-:Y:S08]  /*ad50*/  FADD.FTZ R193, R193, R194 ;  /* 0x000000c2c1c17221 */ /* 0x000ff00000010000 */
[----:B------:R-:W-:Y:S01]  /*ad60*/  MUFU.EX2 R168, R168 ;  /* 0x000000a800a87308 */ /* 0x000fe20000000800 */
[----:B------:R-:W-:Y:S01]  /*ad70*/  FADD.FTZ R191, R191, R190 ;  /* 0x000000bebfbf7221 */ /* 0x000fe20000010000 */
[----:B------:R-:W-:Y:S01]  /*ad80*/  FADD.FTZ R192, R192, R193 ;  /* 0x000000c1c0c07221 */ /* 0x000fe20000010000 */
[C---:B-----5:R-:W-:Y:S07]  /*ad90*/  HMMA.16816.F32 R92, R160.reuse, R136, R92 ;  /* 0x00000088a05c723c */ /* 0x060fee000000185c */
[----:B------:R-:W-:Y:S01]  /*ada0*/  MUFU.EX2 R167, R167 ;  /* 0x000000a700a77308 */ /* 0x000fe20000000800 */
[----:B------:R-:W-:Y:S09]  /*adb0*/  FADD.FTZ R188, R188, R191 ;  /* 0x000000bfbcbc7221 */ /* 0x000ff20000010000 */
[----:B------:R-:W-:Y:S01]  /*adc0*/  MUFU.EX2 R205, R205 ;  /* 0x000000cd00cd7308 */ /* 0x000fe20000000800 */
[C---:B------:R-:W-:Y:S01]  /*add0*/  HMMA.16816.F32 R96, R160.reuse, R138, R96 ;  /* 0x0000008aa060723c */ /* 0x040fe20000001860 */
[----:B------:R-:W5:Y:S07]  /*ade0*/  LDSM.16.MT88.4 R136, [R189+0x6000] ;  /* 0x00600000bd88783b */ /* 0x000f6e0000004200 */
[C---:B--2---:R-:W-:Y:S08]  /*adf0*/  HMMA.16816.F32 R100, R160.reuse, R132, R100 ;  /* 0x00000084a064723c */ /* 0x044ff00000001864 */
[C---:B------:R-:W-:Y:S01]  /*ae00*/  HMMA.16816.F32 R104, R160.reuse, R134, R104 ;  /* 0x00000086a068723c */ /* 0x040fe20000001868 */
[----:B------:R-:W2:Y:S07]  /*ae10*/  LDSM.16.MT88.4 R132, [R220+0x6000] ;  /* 0x00600000dc84783b */ /* 0x000eae0000004200 */
[C---:B----4-:R-:W-:Y:S08]  /*ae20*/  HMMA.16816.F32 R108, R160.reuse, R140, R108 ;  /* 0x0000008ca06c723c */ /* 0x050ff0000000186c */
[C---:B------:R-:W-:Y:S01]  /*ae30*/  HMMA.16816.F32 R112, R160.reuse, R142, R112 ;  /* 0x0000008ea070723c */ /* 0x040fe20000001870 */
[----:B------:R-:W-:Y:S07]  /*ae40*/  LDSM.16.MT88.4 R140, [R170+0x10800] ;  /* 0x01080000aa8c783b */ /* 0x000fee0000004200 */
[C---:B-----5:R-:W-:Y:S08]  /*ae50*/  HMMA.16816.F32 R116, R160.reuse, R136, R116 ;  /* 0x00000088a074723c */ /* 0x060ff00000001874 */
[C---:B------:R-:W-:Y:S01]  /*ae60*/  HMMA.16816.F32 R120, R160.reuse, R138, R120 ;  /* 0x0000008aa078723c */ /* 0x040fe20000001878 */
[----:B------:R-:W4:Y:S07]  /*ae70*/  LDSM.16.MT88.4 R136, [R218+0x10800] ;  /* 0x01080000da88783b */ /* 0x000f2e0000004200 */
[C---:B--2---:R-:W-:Y:S03]  /*ae80*/  HMMA.16816.F32 R124, R160.reuse, R132, R124 ;  /* 0x00000084a07c723c */ /* 0x044fe6000000187c */
[----:B------:R-:W-:Y:S02]  /*ae90*/  F2FP.F16.F32.PACK_AB R132, R196, R199 ;  /* 0x000000c7c484723e */ /* 0x000fe400000000ff */
[C---:B------:R-:W-:Y:S01]  /*aea0*/  F2FP.F16.F32.PACK_AB R133, R198.reuse, R203 ;  /* 0x000000cbc685723e */ /* 0x040fe200000000ff */
[----:B------:R-:W-:Y:S02]  /*aeb0*/  FADD.FTZ R203, R203, R188 ;  /* 0x000000bccbcb7221 */ /* 0x000fe40000010000 */
[----:B------:R-:W-:Y:S01]  /*aec0*/  HMMA.16816.F32 R128, R160, R134, R128 ;  /* 0x00000086a080723c */ /* 0x000fe20000001880 */
[----:B------:R-:W-:Y:S02]  /*aed0*/  LDSM.16.MT88.4 R160, [R170+0x14800] ;  /* 0x01480000aaa0783b */ /* 0x000fe40000004200 */
[----:B-1----:R-:W-:Y:S01]  /*aee0*/  F2FP.F16.F32.PACK_AB R134, R209, R200 ;  /* 0x000000c8d186723e */ /* 0x002fe200000000ff */
[----:B------:R-:W-:Y:S01]  /*aef0*/  FADD.FTZ R198, R198, R203 ;  /* 0x000000cbc6c67221 */ /* 0x000fe20000010000 */
[C---:B---3--:R-:W-:Y:S03]  /*af00*/  F2FP.F16.F32.PACK_AB R135, R202.reuse, R201 ;  /* 0x000000c9ca87723e */ /* 0x048fe600000000ff */
[----:B------:R-:W-:Y:S04]  /*af10*/  FADD.FTZ R201, R201, R198 ;  /* 0x000000c6c9c97221 */ /* 0x000fe80000010000 */
[----:B------:R-:W-:Y:S01]  /*af20*/  FADD.FTZ R201, R202, R201 ;  /* 0x000000c9cac97221 */ /* 0x000fe20000010000 */
[C---:B----4-:R-:W-:Y:S08]  /*af30*/  HMMA.16816.F32 R4, R132.reuse, R136, R4 ;  /* 0x000000888404723c */ /* 0x050ff00000001804 */
        /* <DEDUP_REMOVED lines=9> */
[C---:B------:R-:W-:Y:S01]  /*afd0*/  HMMA.16816.F32 R32, R132.reuse, R150, R32 ;  /* 0x000000968420723c */ /* 0x040fe20000001820 */
[----:B------:R-:W4:Y:S07]  /*afe0*/  LDSM.16.MT88.4 R148, [R218+0x16800] ;  /* 0x01680000da94783b */ /* 0x000f2e0000004200 */
[C---:B-1----:R-:W-:Y:S08]  /*aff0*/  HMMA.16816.F32 R36, R132.reuse, R136, R36 ;  /* 0x000000888424723c */ /* 0x042ff00000001824 */
[C---:B------:R-:W-:Y:S01]  /*b000*/  HMMA.16816.F32 R40, R132.reuse, R138, R40 ;  /* 0x0000008a8428723c */ /* 0x040fe20000001828 */
[----:B------:R-:W1:Y:S07]  /*b010*/  LDSM.16.MT88.4 R136, [R189+0x6800] ;  /* 0x00680000bd88783b */ /* 0x000e6e0000004200 */
[C---:B--2---:R-:W-:Y:S08]  /*b020*/  HMMA.16816.F32 R44, R132.reuse, R140, R44 ;  /* 0x0000008c842c723c */ /* 0x044ff0000000182c */
[C---:B------:R-:W-:Y:S01]  /*b030*/  HMMA.16816.F32 R48, R132.reuse, R142, R48 ;  /* 0x0000008e8430723c */ /* 0x040fe20000001830 */
[----:B------:R-:W2:Y:S07]  /*b040*/  LDSM.16.MT88.4 R140, [R220+0x6800] ;  /* 0x00680000dc8c783b */ /* 0x000eae0000004200 */
[C---:B------:R-:W-:Y:S08]  /*b050*/  HMMA.16816.F32 R52, R132.reuse, R152, R52 ;  /* 0x000000988434723c */ /* 0x040ff00000001834 */
[C---:B------:R-:W-:Y:S01]  /*b060*/  HMMA.16816.F32 R56, R132.reuse, R154, R56 ;  /* 0x0000009a8438723c */ /* 0x040fe20000001838 */
[----:B------:R-:W-:Y:S07]  /*b070*/  LDSM.16.MT88.4 R152, [R189+0x1000] ;  /* 0x00100000bd98783b */ /* 0x000fee0000004200 */
[C---:B------:R-:W-:Y:S03]  /*b080*/  HMMA.16816.F32 R60, R132.reuse, R156, R60 ;  /* 0x0000009c843c723c */ /* 0x040fe6000000183c */
[--C-:B------:R-:W-:Y:S01]  /*b090*/  FFMA.FTZ R156, R214, UR4, -R185.reuse ;  /* 0x00000004d69c7c23 */ /* 0x100fe200080108b9 */
[----:B------:R-:W-:Y:S01]  /*b0a0*/  FFMA.FTZ R185, R206, UR4, -R185 ;  /* 0x00000004ceb97c23 */ /* 0x000fe200080108b9 */
[--C-:B------:R-:W-:Y:S01]  /*b0b0*/  FFMA.FTZ R214, R215, UR4, -R184.reuse ;  /* 0x00000004d7d67c23 */ /* 0x100fe200080108b8 */
[----:B------:R-:W-:Y:S01]  /*b0c0*/  FFMA.FTZ R215, R243, UR4, -R184 ;  /* 0x00000004f3d77c23 */ /* 0x000fe200080108b8 */
[----:B------:R5:W2:Y:S01]  /*b0d0*/  MUFU.EX2 R208, R156 ;  /* 0x0000009c00d07308 */ /* 0x000aa20000000800 */
[C---:B------:R-:W-:Y:S09]  /*b0e0*/  HMMA.16816.F32 R64, R132.reuse, R158, R64 ;  /* 0x0000009e8440723c */ /* 0x040ff20000001840 */
[----:B------:R-:W-:Y:S10]  /*b0f0*/  MUFU.EX2 R214, R214 ;  /* 0x000000d600d67308 */ /* 0x000ff40000000800 */
[----:B------:R-:W2:Y:S01]  /*b100*/  MUFU.EX2 R215, R215 ;  /* 0x000000d700d77308 */ /* 0x000ea20000000800 */
[C---:B---3--:R-:W-:Y:S01]  /*b110*/  HMMA.16816.F32 R68, R132.reuse, R144, R68 ;  /* 0x000000908444723c */ /* 0x048fe20000001844 */
[----:B-----5:R-:W-:Y:S07]  /*b120*/  LDSM.16.MT88.4 R156, [R220+0x3000] ;  /* 0x00300000dc9c783b */ /* 0x020fee0000004200 */
        /* <DEDUP_REMOVED lines=14> */
[C---:B------:R-:W-:Y:S08]  /*b210*/  HMMA.16816.F32 R108, R132.reuse, R180, R108 ;  /* 0x000000b4846c723c */ /* 0x040ff0000000186c */
[C---:B------:R-:W-:Y:S01]  /*b220*/  HMMA.16816.F32 R112, R132.reuse, R182, R112 ;  /* 0x000000b68470723c */ /* 0x040fe20000001870 */
[----:B------:R-:W-:Y:S07]  /*b230*/  LDSM.16.MT88.4 R180, [R170+0x17000] ;  /* 0x01700000aab4783b */ /* 0x000fee0000004200 */
[C---:B-1----:R-:W-:Y:S08]  /*b240*/  HMMA.16816.F32 R116, R132.reuse, R136, R116 ;  /* 0x000000888474723c */ /* 0x042ff00000001874 */
[C---:B------:R-:W-:Y:S01]  /*b250*/  HMMA.16816.F32 R120, R132.reuse, R138, R120 ;  /* 0x0000008a8478723c */ /* 0x040fe20000001878 */
[----:B------:R-:W1:Y:S07]  /*b260*/  LDSM.16.MT88.4 R136, [R220+0x1000] ;  /* 0x00100000dc88783b */ /* 0x000e6e0000004200 */
[C---:B--2---:R-:W-:Y:S08]  /*b270*/  HMMA.16816.F32 R124, R132.reuse, R140, R124 ;  /* 0x0000008c847c723c */ /* 0x044ff0000000187c */
[----:B------:R-:W-:Y:S01]  /*b280*/  HMMA.16816.F32 R128, R132, R142, R128 ;  /* 0x0000008e8480723c */ /* 0x000fe20000001880 */
[----:B------:R-:W2:Y:S02]  /*b290*/  LDSM.16.MT88.4 R140, [R218+0x13000] ;  /* 0x01300000da8c783b */ /* 0x000ea40000004200 */
[----:B------:R-:W-:Y:S02]  /*b2a0*/  F2FP.F16.F32.PACK_AB R132, R221, R210 ;  /* 0x000000d2dd84723e */ /* 0x000fe400000000ff */
[----:B------:R-:W-:Y:S01]  /*b2b0*/  F2FP.F16.F32.PACK_AB R133, R211, R212 ;  /* 0x000000d4d385723e */ /* 0x000fe200000000ff */
[----:B------:R-:W-:Y:S01]  /*b2c0*/  FADD.FTZ R212, R212, R201 ;  /* 0x000000c9d4d47221 */ /* 0x000fe20000010000 */
[----:B------:R-:W-:Y:S02]  /*b2d0*/  F2FP.F16.F32.PACK_AB R134, R213, R208 ;  /* 0x000000d0d586723e */ /* 0x000fe400000000ff */
[----:B------:R-:W-:Y:S01]  /*b2e0*/  F2FP.F16.F32.PACK_AB R135, R215, R214 ;  /* 0x000000d6d787723e */ /* 0x000fe200000000ff */
[----:B------:R-:W-:Y:S04]  /*b2f0*/  FADD.FTZ R211, R211, R212 ;  /* 0x000000d4d3d37221 */ /* 0x000fe80000010000 */
[----:B------:R-:W-:Y:S02]  /*b300*/  FADD.FTZ R214, R214, R211 ;  /* 0x000000d3d6d67221 */ /* 0x000fe40000010000 */
[C---:B---3--:R-:W-:Y:S03]  /*b310*/  HMMA.16816.F32 R4, R132.reuse, R144, R4 ;  /* 0x000000908404723c */ /* 0x048fe60000001804 */
[----:B------:R-:W-:Y:S05]  /*b320*/  FADD.FTZ R215, R215, R214 ;  /* 0x000000d6d7d77221 */ /* 0x000fea0000010000 */
[C---:B------:R-:W-:Y:S01]  /*b330*/  HMMA.16816.F32 R8, R132.reuse, R146, R8 ;  /* 0x000000928408723c */ /* 0x040fe20000001808 */
[----:B------:R-:W3:Y:S07]  /*b340*/  LDSM.16.MT88.4 R144, [R170+0x13000] ;  /* 0x01300000aa90783b */ /* 0x000eee0000004200 */
[C---:B----4-:R-:W-:Y:S08]  /*b350*/  HMMA.16816.F32 R12, R132.reuse, R148, R12 ;  /* 0x00000094840c723c */ /* 0x050ff0000000180c */
[C---:B------:R-:W-:Y:S01]  /*b360*/  HMMA.16816.F32 R16, R132.reuse, R150, R16 ;  /* 0x000000968410723c */ /* 0x040fe20000001810 */
[----:B------:R-:W4:Y:S07]  /*b370*/  LDSM.16.MT88.4 R148, [R189+0x3000] ;  /* 0x00300000bd94783b */ /* 0x000f2e0000004200 */
        /* <DEDUP_REMOVED lines=10> */
[C---:B------:R-:W-:Y:S08]  /*b420*/  HMMA.16816.F32 R48, R132.reuse, R146, R48 ;  /* 0x000000928430723c */ /* 0x040ff00000001830 */
[C---:B----4-:R-:W-:Y:S08]  /*b430*/  HMMA.16816.F32 R52, R132.reuse, R148, R52 ;  /* 0x000000948434723c */ /* 0x050ff00000001834 */
[C---:B------:R-:W-:Y:S01]  /*b440*/  HMMA.16816.F32 R56, R132.reuse, R150, R56 ;  /* 0x000000968438723c */ /* 0x040fe20000001838 */
[----:B------:R-:W-:Y:S07]  /*b450*/  LDSM.16.MT88.4 R148, [R170+0x11800] ;  /* 0x01180000aa94783b */ /* 0x000fee0000004200 */
[C---:B------:R-:W-:Y:S08]  /*b460*/  HMMA.16816.F32 R60, R132.reuse, R156, R60 ;  /* 0x0000009c843c723c */ /* 0x040ff0000000183c */
[C---:B------:R-:W-:Y:S01]  /*b470*/  HMMA.16816.F32 R64, R132.reuse, R158, R64 ;  /* 0x0000009e8440723c */ /* 0x040fe20000001840 */
[----:B------:R-:W-:Y:S07]  /*b480*/  LDSM.16.MT88.4 R156, [R218+0x11800] ;  /* 0x01180000da9c783b */ /* 0x000fee0000004200 */
[C---:B------:R-:W-:Y:S08]  /*b490*/  HMMA.16816.F32 R68, R132.reuse, R160, R68 ;  /* 0x000000a08444723c */ /* 0x040ff00000001844 */
[C---:B------:R-:W-:Y:S08]  /*b4a0*/  HMMA.16816.F32 R72, R132.reuse, R162, R72 ;  /* 0x000000a28448723c */ /* 0x040ff00000001848 */
[C---:B-----5:R-:W-:Y:S08]  /*b4b0*/  HMMA.16816.F32 R76, R132.reuse, R152, R76 ;  /* 0x00000098844c723c */ /* 0x060ff0000000184c */
[C---:B------:R-:W-:Y:S08]  /*b4c0*/  HMMA.16816.F32 R80, R132.reuse, R154, R80 ;  /* 0x0000009a8450723c */ /* 0x040ff00000001850 */
[C---:B------:R-:W-:Y:S03]  /*b4d0*/  HMMA.16816.F32 R84, R132.reuse, R172, R84 ;  /* 0x000000ac8454723c */ /* 0x040fe60000001854 */
[----:B------:R-:W-:Y:S02]  /*b4e0*/  F2FP.F16.F32.PACK_AB R172, R207, R204 ;  /* 0x000000cccfac723e */ /* 0x000fe400000000ff */
[C---:B------:R-:W-:Y:S01]  /*b4f0*/  F2FP.F16.F32.PACK_AB R173, R167.reuse, R168 ;  /* 0x000000a8a7ad723e */ /* 0x040fe200000000ff */
[----:B------:R-:W-:Y:S02]  /*b500*/  FADD.FTZ R168, R168, R215 ;  /* 0x000000d7a8a87221 */ /* 0x000fe40000010000 */
[C---:B------:R-:W-:Y:S03]  /*b510*/  HMMA.16816.F32 R88, R132.reuse, R174, R88 ;  /* 0x000000ae8458723c */ /* 0x040fe60000001858 */
[----:B------:R-:W-:Y:S05]  /*b520*/  FADD.FTZ R168, R167, R168 ;  /* 0x000000a8a7a87221 */ /* 0x000fea0000010000 */
[C---:B------:R-:W-:Y:S08]  /*b530*/  HMMA.16816.F32 R92, R132.reuse, R176, R92 ;  /* 0x000000b0845c723c */ /* 0x040ff0000000185c */
[C---:B------:R-:W-:Y:S01]  /*b540*/  HMMA.16816.F32 R96, R132.reuse, R178, R96 ;  /* 0x000000b28460723c */ /* 0x040fe20000001860 */
[----:B------:R-:W-:Y:S07]  /*b550*/  LDSM.16.MT88.4 R176, [R189+0x1800] ;  /* 0x00180000bdb0783b */ /* 0x000fee0000004200 */
[C---:B-1----:R-:W-:Y:S08]  /*b560*/  HMMA.16816.F32 R100, R132.reuse, R136, R100 ;  /* 0x000000888464723c */ /* 0x042ff00000001864 */
[C---:B------:R-:W-:Y:S01]  /*b570*/  HMMA.16816.F32 R104, R132.reuse, R138, R104 ;  /* 0x0000008a8468723c */ /* 0x040fe20000001868 */
[----:B------:R-:W1:Y:S07]  /*b580*/  LDSM.16.MT88.4 R136, [R220+0x7000] ;  /* 0x00700000dc88783b */ /* 0x000e6e0000004200 */
[C---:B------:R-:W-:Y:S08]  /*b590*/  HMMA.16816.F32 R108, R132.reuse, R180, R108 ;  /* 0x000000b4846c723c */ /* 0x040ff0000000186c */
[C---:B------:R-:W-:Y:S01]  /*b5a0*/  HMMA.16816.F32 R112, R132.reuse, R182, R112 ;  /* 0x000000b68470723c */ /* 0x040fe20000001870 */
[----:B------:R-:W-:Y:S07]  /*b5b0*/  LDSM.16.MT88.4 R180, [R189+0x3800] ;  /* 0x00380000bdb4783b */ /* 0x000fee0000004200 */
[C---:B--2---:R-:W-:Y:S03]  /*b5c0*/  HMMA.16816.F32 R116, R132.reuse, R140, R116 ;  /* 0x0000008c8474723c */ /* 0x044fe60000001874 */
[--C-:B------:R-:W-:Y:S01]  /*b5d0*/  FFMA.FTZ R140, R166, UR4, -R184.reuse ;  /* 0x00000004a68c7c23 */ /* 0x100fe200080108b8 */
[----:B------:R-:W-:Y:S01]  /*b5e0*/  FFMA.FTZ R184, R165, UR4, -R184 ;  /* 0x00000004a5b87c23 */ /* 0x000fe200080108b8 */
[----:B------:R-:W2:Y:S03]  /*b5f0*/  MUFU.EX2 R166, R185 ;  /* 0x000000b900a67308 */ /* 0x000ea60000000800 */
[C---:B------:R-:W-:Y:S07]  /*b600*/  HMMA.16816.F32 R120, R132.reuse, R142, R120 ;  /* 0x0000008e8478723c */ /* 0x040fee0000001878 */
[----:B------:R3:W-:Y:S10]  /*b610*/  MUFU.EX2 R206, R184 ;  /* 0x000000b800ce7308 */ /* 0x0007f40000000800 */
[----:B------:R-:W4:Y:S01]  /*b620*/  MUFU.EX2 R165, R140 ;  /* 0x0000008c00a57308 */ /* 0x000f220000000800 */
[C---:B-1----:R-:W-:Y:S03]  /*b630*/  HMMA.16816.F32 R124, R132.reuse, R136, R124 ;  /* 0x00000088847c723c */ /* 0x042fe6000000187c */
[----:B--2---:R-:W-:Y:S01]  /*b640*/  F2FP.F16.F32.PACK_AB R174, R166, R205 ;  /* 0x000000cda6ae723e */ /* 0x004fe200000000ff */
[----:B---3--:R-:W-:Y:S04]  /*b650*/  LDSM.16.MT88.4 R184, [R189+0x5800] ;  /* 0x00580000bdb8783b */ /* 0x008fe80000004200 */
[----:B------:R-:W-:Y:S03]  /*b660*/  HMMA.16816.F32 R128, R132, R138, R128 ;  /* 0x0000008a8480723c */ /* 0x000fe60000001880 */
[C---:B----4-:R-:W-:Y:S01]  /*b670*/  F2FP.F16.F32.PACK_AB R175, R206.reuse, R165 ;  /* 0x000000a5ceaf723e */ /* 0x050fe200000000ff */
[----:B------:R-:W-:Y:S01]  /*b680*/  FADD.FTZ R165, R165, R168 ;  /* 0x000000a8a5a57221 */ /* 0x000fe20000010000 */
[----:B------:R-:W1:Y:S03]  /*b690*/  LDSM.16.MT88.4 R132, [R220+0x1800] ;  /* 0x00180000dc84783b */ /* 0x000e660000004200 */
[----:B------:R-:W-:Y:S02]  /*b6a0*/  FADD.FTZ R237, R206, R165 ;  /* 0x000000a5ceed7221 */ /* 0x000fe40000010000 */
[C---:B------:R-:W-:Y:S03]  /*b6b0*/  HMMA.16816.F32 R160, R172.reuse, R156, R4 ;  /* 0x0000009caca0723c */ /* 0x040fe60000001804 */
[----:B------:R-:W2:Y:S05]  /*b6c0*/  LDSM.16.MT88.4 R4, [R218+0x13800] ;  /* 0x01380000da04783b */ /* 0x000eaa0000004200 */
[C---:B------:R-:W-:Y:S03]  /*b6d0*/  HMMA.16816.F32 R156, R172.reuse, R158, R8 ;  /* 0x0000009eac9c723c */ /* 0x040fe60000001808 */
[----:B------:R-:W3:Y:S05]  /*b6e0*/  LDSM.16.MT88.4 R8, [R170+0x13800] ;  /* 0x01380000aa08783b */ /* 0x000eea0000004200 */
[C---:B------:R-:W-:Y:S03]  /*b6f0*/  HMMA.16816.F32 R152, R172.reuse, R148, R12 ;  /* 0x00000094ac98723c */ /* 0x040fe6000000180c */
[----:B------:R-:W4:Y:S05]  /*b700*/  LDSM.16.MT88.4 R12, [R220+0x3800] ;  /* 0x00380000dc0c783b */ /* 0x000f2a0000004200 */
[C---:B------:R-:W-:Y:S03]  /*b710*/  HMMA.16816.F32 R148, R172.reuse, R150, R16 ;  /* 0x00000096ac94723c */ /* 0x040fe60000001810 */
[----:B------:R-:W5:Y:S05]  /*b720*/  LDSM.16.MT88.4 R16, [R218+0x15800] ;  /* 0x01580000da10783b */ /* 0x000f6a0000004200 */
[C---:B------:R-:W-:Y:S03]  /*b730*/  HMMA.16816.F32 R144, R172.reuse, R176, R20 ;  /* 0x000000b0ac90723c */ /* 0x040fe60000001814 */
[----:B------:R-:W5:Y:S05]  /*b740*/  LDSM.16.MT88.4 R20, [R170+0x15800] ;  /* 0x01580000aa14783b */ /* 0x000f6a0000004200 */
[C---:B------:R-:W-:Y:S03]  /*b750*/  HMMA.16816.F32 R140, R172.reuse, R178, R24 ;  /* 0x000000b2ac8c723c */ /* 0x040fe60000001818 */
[----:B------:R-:W5:Y:S05]  /*b760*/  LDSM.16.MT88.4 R24, [R220+0x5800] ;  /* 0x00580000dc18783b */ /* 0x000f6a0000004200 */
[C---:B-1----:R-:W-:Y:S03]  /*b770*/  HMMA.16816.F32 R136, R172.reuse, R132, R28 ;  /* 0x00000084ac88723c */ /* 0x042fe6000000181c */
[----:B------:R-:W1:Y:S05]  /*b780*/  LDSM.16.MT88.4 R28, [R218+0x17800] ;  /* 0x01780000da1c783b */ /* 0x000e6a0000004200 */
[C---:B------:R-:W-:Y:S08]  /*b790*/  HMMA.16816.F32 R132, R172.reuse, R134, R32 ;  /* 0x00000086ac84723c */ /* 0x040ff00000001820 */
[C---:B--2---:R-:W-:Y:S08]  /*b7a0*/  HMMA.16816.F32 R36, R172.reuse, R4, R36 ;  /* 0x00000004ac24723c */ /* 0x044ff00000001824 */
[C---:B------:R-:W-:Y:S01]  /*b7b0*/  HMMA.16816.F32 R40, R172.reuse, R6, R40 ;  /* 0x00000006ac28723c */ /* 0x040fe20000001828 */
[----:B------:R-:W2:Y:S07]  /*b7c0*/  LDSM.16.MT88.4 R4, [R170+0x17800] ;  /* 0x01780000aa04783b */ /* 0x000eae0000004200 */
[C---:B---3--:R-:W-:Y:S08]  /*b7d0*/  HMMA.16816.F32 R44, R172.reuse, R8, R44 ;  /* 0x00000008ac2c723c */ /* 0x048ff0000000182c */
[C---:B------:R-:W-:Y:S01]  /*b7e0*/  HMMA.16816.F32 R48, R172.reuse, R10, R48 ;  /* 0x0000000aac30723c */ /* 0x040fe20000001830 */
[----:B------:R-:W3:Y:S07]  /*b7f0*/  LDSM.16.MT88.4 R8, [R189+0x7800] ;  /* 0x00780000bd08783b */ /* 0x000eee0000004200 */
[C---:B------:R-:W-:Y:S08]  /*b800*/  HMMA.16816.F32 R52, R172.reuse, R180, R52 ;  /* 0x000000b4ac34723c */ /* 0x040ff00000001834 */
[C---:B------:R-:W-:Y:S08]  /*b810*/  HMMA.16816.F32 R56, R172.reuse, R182, R56 ;  /* 0x000000b6ac38723c */ /* 0x040ff00000001838 */
[C---:B----4-:R-:W-:Y:S08]  /*b820*/  HMMA.16816.F32 R60, R172.reuse, R12, R60 ;  /* 0x0000000cac3c723c */ /* 0x050ff0000000183c */
[C---:B------:R-:W-:Y:S01]  /*b830*/  HMMA.16816.F32 R64, R172.reuse, R14, R64 ;  /* 0x0000000eac40723c */ /* 0x040fe20000001840 */
[----:B------:R-:W4:Y:S07]  /*b840*/  LDSM.16.MT88.4 R12, [R220+0x7800] ;  /* 0x00780000dc0c783b */ /* 0x000f2e0000004200 */
[C---:B-----5:R-:W-:Y:S08]  /*b850*/  HMMA.16816.F32 R68, R172.reuse, R16, R68 ;  /* 0x00000010ac44723c */ /* 0x060ff00000001844 */
[C---:B------:R-:W-:Y:S08]  /*b860*/  HMMA.16816.F32 R72, R172.reuse, R18, R72 ;  /* 0x00000012ac48723c */ /* 0x040ff00000001848 */
[C---:B------:R-:W-:Y:S08]  /*b870*/  HMMA.16816.F32 R76, R172.reuse, R20, R76 ;  /* 0x00000014ac4c723c */ /* 0x040ff0000000184c */
[C---:B------:R-:W-:Y:S08]  /*b880*/  HMMA.16816.F32 R80, R172.reuse, R22, R80 ;  /* 0x00000016ac50723c */ /* 0x040ff00000001850 */
[C---:B------:R-:W-:Y:S08]  /*b890*/  HMMA.16816.F32 R84, R172.reuse, R184, R84 ;  /* 0x000000b8ac54723c */ /* 0x040ff00000001854 */
[C---:B------:R-:W-:Y:S08]  /*b8a0*/  HMMA.16816.F32 R88, R172.reuse, R186, R88 ;  /* 0x000000baac58723c */ /* 0x040ff00000001858 */
[C---:B------:R-:W-:Y:S08]  /*b8b0*/  HMMA.16816.F32 R92, R172.reuse, R24, R92 ;  /* 0x00000018ac5c723c */ /* 0x040ff0000000185c */
[C---:B------:R-:W-:Y:S08]  /*b8c0*/  HMMA.16816.F32 R96, R172.reuse, R26, R96 ;  /* 0x0000001aac60723c */ /* 0x040ff00000001860 */
[C---:B-1----:R-:W-:Y:S08]  /*b8d0*/  HMMA.16816.F32 R100, R172.reuse, R28, R100 ;  /* 0x0000001cac64723c */ /* 0x042ff00000001864 */
[C---:B------:R-:W-:Y:S08]  /*b8e0*/  HMMA.16816.F32 R104, R172.reuse, R30, R104 ;  /* 0x0000001eac68723c */ /* 0x040ff00000001868 */
[C---:B--2---:R-:W-:Y:S03]  /*b8f0*/  HMMA.16816.F32 R108, R172.reuse, R4, R108 ;  /* 0x00000004ac6c723c */ /* 0x044fe6000000186c */
[----:B------:R-:W-:Y:S04]  /*b900*/  FADD.FTZ R5, R199, R192 ;  /* 0x000000c0c7057221 */ /* 0x000fe80000010000 */
[----:B------:R-:W-:Y:S01]  /*b910*/  FADD.FTZ R5, R196, R5 ;  /* 0x00000005c4057221 */ /* 0x000fe20000010000 */
[C---:B------:R-:W-:Y:S03]  /*b920*/  HMMA.16816.F32 R112, R172.reuse, R6, R112 ;  /* 0x00000006ac70723c */ /* 0x040fe60000001870 */
[----:B------:R-:W-:Y:S04]  /*b930*/  FADD.FTZ R200, R200, R5 ;  /* 0x00000005c8c87221 */ /* 0x000fe80000010000 */
[----:B------:R-:W-:Y:S01]  /*b940*/  FADD.FTZ R209, R209, R200 ;  /* 0x000000c8d1d17221 */ /* 0x000fe20000010000 */
[C---:B---3--:R-:W-:Y:S03]  /*b950*/  HMMA.16816.F32 R116, R172.reuse, R8, R116 ;  /* 0x00000008ac74723c */ /* 0x048fe60000001874 */
[----:B------:R-:W-:Y:S04]  /*b960*/  FADD.FTZ R210, R210, R209 ;  /* 0x000000d1d2d27221 */ /* 0x000fe80000010000 */
[----:B------:R-:W-:Y:S01]  /*b970*/  FADD.FTZ R221, R221, R210 ;  /* 0x000000d2dddd7221 */ /* 0x000fe20000010000 */
[C---:B------:R-:W-:Y:S03]  /*b980*/  HMMA.16816.F32 R120, R172.reuse, R10, R120 ;  /* 0x0000000aac78723c */ /* 0x040fe60000001878 */
[----:B------:R-:W-:Y:S04]  /*b990*/  FADD.FTZ R208, R208, R221 ;  /* 0x000000ddd0d07221 */ /* 0x000fe80000010000 */
[----:B------:R-:W-:Y:S01]  /*b9a0*/  FADD.FTZ R213, R213, R208 ;  /* 0x000000d0d5d57221 */ /* 0x000fe20000010000 */
[C---:B----4-:R-:W-:Y:S03]  /*b9b0*/  HMMA.16816.F32 R124, R172.reuse, R12, R124 ;  /* 0x0000000cac7c723c */ /* 0x050fe6000000187c */
[----:B------:R-:W-:Y:S04]  /*b9c0*/  FADD.FTZ R0, R204, R213 ;  /* 0x000000d5cc007221 */ /* 0x000fe80000010000 */
[----:B------:R-:W-:Y:S01]  /*b9d0*/  FADD.FTZ R0, R207, R0 ;  /* 0x00000000cf007221 */ /* 0x000fe20000010000 */
[----:B------:R-:W-:Y:S03]  /*b9e0*/  HMMA.16816.F32 R128, R172, R14, R128 ;  /* 0x0000000eac80723c */ /* 0x000fe60000001880 */
[----:B------:R-:W-:Y:S01]  /*b9f0*/  FADD.FTZ R205, R205, R0 ;  /* 0x00000000cdcd7221 */ /* 0x000fe20000010000 */
[----:B------:R-:W-:Y:S03]  /*ba00*/  MOV R0, R3 ;  /* 0x0000000300007202 */ /* 0x000fe60000000f00 */
[----:B------:R-:W-:Y:S01]  /*ba10*/  FADD.FTZ R239, R166, R205 ;  /* 0x000000cda6ef7221 */ /* 0x000fe20000010000 */
[----:B------:R-:W-:Y:S01]  /*ba20*/  @!UPT UIADD3 URZ, UPT, UPT, URZ, URZ, URZ ;  /* 0x000000fffffff290 */ /* 0x000fe2000fffe0ff */
[----:B------:R-:W-:Y:S11]  /*ba30*/  BRA.U UP2, `(.L_x_596) ;  /* 0xffffffb9023c7547 */ /* 0x000ff6000b83ffff */
.L_x_592:
        /* <DEDUP_REMOVED lines=345> */
.L_x_598:
[----:B------:R-:W-:Y:S05]  /*cfd0*/  BSYNC.RECONVERGENT B0 ;  /* 0x0000000000007941 */ /* 0x000fea0003800200 */
.L_x_597:
        /* <DEDUP_REMOVED lines=39> */
.L_x_600:
[----:B------:R-:W-:Y:S05]  /*d250*/  BSYNC.RECONVERGENT B0 ;  /* 0x0000000000007941 */ /* 0x000fea0003800200 */
.L_x_599:
        /* <DEDUP_REMOVED lines=26> */
.L_x_602:
[----:B------:R-:W-:Y:S05]  /*d400*/  BSYNC.RECONVERGENT B0 ;  /* 0x0000000000007941 */ /* 0x000fea0003800200 */
.L_x_601:
        /* <DEDUP_REMOVED lines=26> */
.L_x_604:
[----:B------:R-:W-:Y:S05]  /*d5b0*/  BSYNC.RECONVERGENT B0 ;  /* 0x0000000000007941 */ /* 0x000fea0003800200 */
.L_x_603:
        /* <DEDUP_REMOVED lines=25> */
.L_x_605:
        /* <DEDUP_REMOVED lines=11> */
.L_x_7477:


//--------------------- .text._ZN5flash24flash_fwd_splitkv_kernelI23Flash_fwd_kernel_traitsILi256ELi64ELi64ELi4ELb0ELb0EN7cutlass6half_tE19Flash_kernel_traitsILi256ELi64ELi64ELi4ES3_EELb0ELb0ELb0ELb0ELb0ELb0ELb0ELb1EEEvNS_16Flash_fwd_paramsE --------------------------
	.section	.text._ZN5flash24flash_fwd_splitkv_kernelI23Flash_fwd_kernel_traitsILi256ELi64ELi64ELi4ELb0ELb0EN7cutlass6half_tE19Flash_kernel_traitsILi256ELi64ELi64ELi4ES3_EELb0ELb0ELb0ELb0ELb0ELb0ELb0ELb1EEEvNS_16Flash_fwd_paramsE,"ax",@progbits
	.align	128
        .global         _ZN5flash24flash_fwd_splitkv_kernelI23Flash_fwd_kernel_traitsILi256ELi64ELi64ELi4ELb0ELb0EN7cutlass6half_tE19Flash_kernel_traitsILi256ELi64ELi64ELi4ES3_EELb0ELb0ELb0ELb0ELb0ELb0ELb0ELb1EEEvNS_16Flash_fwd_paramsE
        .type           _ZN5flash24flash_fwd_splitkv_kernelI23Flash_fwd_kernel_traitsILi256ELi64ELi64ELi4ELb0ELb0EN7cutlass6half_tE19Flash_kernel_traitsILi256ELi64ELi64ELi4ES3_EELb0ELb0ELb0ELb0ELb0ELb0ELb0ELb1EEEvNS_16Flash_fwd_paramsE,@function
        .size           _ZN5flash24flash_fwd_splitkv_kernelI23Flash_fwd_kernel_traitsILi256ELi64ELi64ELi4ELb0ELb0EN7cutlass6half_tE19Flash_kernel_traitsILi256ELi64ELi64ELi4ES3_EELb0ELb0ELb0ELb0ELb0ELb0ELb0ELb1EEEvNS_16Flash_fwd_paramsE,(.L_x_7478 - _ZN5flash24flash_fwd_splitkv_kernelI23Flash_fwd_kernel_traitsILi256ELi64ELi64ELi4ELb0ELb0EN7cutlass6half_tE19Flash_kernel_traitsILi256ELi64ELi64ELi4ES3_EELb0ELb0ELb0ELb0ELb0ELb0ELb0ELb1EEEvNS_16Flash_fwd_paramsE)
        .other          _ZN5flash24flash_fwd_splitkv_kernelI23Flash_fwd_kernel_traitsILi256ELi64ELi64ELi4ELb0ELb0EN7cutlass6half_tE19Flash_kernel_traitsILi256ELi64ELi64ELi4ES3_EELb0ELb0ELb0ELb0ELb0ELb0ELb0ELb1EEEvNS_16Flash_fwd_paramsE,@"STO_CUDA_ENTRY STV_DEFAULT"
_ZN5flash24flash_fwd_splitkv_kernelI23Flash_fwd_kernel_traitsILi256ELi64ELi64ELi4ELb0ELb0EN7cutlass6half_tE19Flash_kernel_traitsILi256ELi64ELi64ELi4ES3_EELb0ELb0ELb0ELb0ELb0ELb0ELb0ELb1EEEvNS_16Flash_fwd_paramsE:
.text._ZN5flash24flash_fwd_splitkv_kernelI23Flash_fwd_kernel_traitsILi256ELi64ELi64ELi4ELb0ELb0EN7cutlass6half_tE19Flash_kernel_traitsILi256ELi64ELi64ELi4ES3_EELb0ELb0ELb0ELb0ELb0ELb0ELb0ELb1EEEvNS_16Flash_fwd_paramsE:
        /* <DEDUP_REMOVED lines=11> */
[----:B------:R-:W-:-:S02]  /*00b0*/  UISETP.NE.AND.EX UP3, UPT, UR11, URZ, UPT, UP3 ;  /* 0x000000ff0b00728c */ /* 0x000fc4000bf65330 */
[----:B---3--:R-:W-:Y:S02]  /*00c0*/  UISETP.NE.U32.AND UP2, UPT, UR6, URZ, UPT ;  /* 0x000000ff0600728c */ /* 0x008fe4000bf45070 */
[----:B--2---:R-:W-:Y:S02]  /*00d0*/  UIMAD.WIDE.U32 UR14, UR26, 0x4, UR14 ;  /* 0x000000041a0e78a5 */ /* 0x004fe4000f8e000e */
[----:B------:R-:W-:Y:S01]  /*00e0*/  PLOP3.LUT P2, PT, PT, PT, UP3, 0x80, 0x8 ;  /* 0x000000000008781c */ /* 0x000fe20003f4f038 */
[----:B------:R-:W-:Y:S02]  /*00f0*/  UISETP.NE.AND.EX UP2, UPT, UR7, URZ, UPT, UP2 ;  /* 0x000000ff0700728c */ /* 0x000fe4000bf45320 */
[----:B----4-:R-:W-:Y:S01]  /*0100*/  UISETP.NE.AND UP4, UPT, UR12, URZ, UPT ;  /* 0x000000ff0c00728c */ /* 0x010fe2000bf85270 */
[----:B------:R-:W-:Y:S01]  /*0110*/  IMAD.U32 R3, RZ, RZ, UR15 ;  /* 0x0000000fff037e24 */ /* 0x000fe2000f8e00ff */
[----:B------:R-:W-:Y:S01]  /*0120*/  UISETP.EQ.U32.AND UP5, UPT, UR8, URZ, UPT ;  /* 0x000000ff0800728c */ /* 0x000fe2000bfa2070 */
[----:B------:R-:W-:Y:S01]  /*0130*/  IMAD.U32 R2, RZ, RZ, UR14 ;  /* 0x0000000eff027e24 */ /* 0x000fe2000f8e00ff */
[----:B------:R-:W2:Y:S01]  /*0140*/  LDCU.64 UR10, c[0x0][0x470] ;  /* 0x00008e00ff0a77ac */ /* 0x000ea20008000a00 */
[----:B------:R-:W-:-:S03]  /*0150*/  USHF.L.U32 UR15, UR26, 0x2, URZ ;  /* 0x000000021a0f7899 */ /* 0x000fc600080006ff */
[----:B-1----:R-:W3:Y:S01]  /*0160*/  @P4 LDG.E R6, desc[UR4][R2.64] ;  /* 0x0000000402064981 */ /* 0x002ee2000c1e1900 */
[----:B------:R-:W-:Y:S02]  /*0170*/  UISETP.EQ.OR.EX UP5, UPT, UR9, URZ, !UP4, UP5 ;  /* 0x000000ff0900728c */ /* 0x000fe4000e7a2750 */
[----:B------:R-:W-:Y:S01]  /*0180*/  USHF.R.U32.HI UR14, URZ, 0x1e, UR26 ;  /* 0x0000001eff0e7899 */ /* 0x000fe2000801161a */
[----:B------:R-:W4:Y:S01]  /*0190*/  @P2 LDG.E R4, desc[UR4][R2.64+0x4] ;  /* 0x0000040402042981 */ /* 0x000f22000c1e1900 */
[----:B------:R-:W-:Y:S01]  /*01a0*/  UIADD3 UR12, UP1, UPT, UR15, UR8, URZ ;  /* 0x000000080f0c7290 */ /* 0x000fe2000ff3e0ff */
[----:B------:R-:W-:Y:S01]  /*01b0*/  PLOP3.LUT P1, PT, PT, PT, UP2, 0x80, 0x8 ;  /* 0x000000000008781c */ /* 0x000fe20003f2f028 */
[----:B------:R-:W-:Y:S01]  /*01c0*/  @UP2 UIADD3 UR16, UP0, UPT, UR15, UR6, URZ ;  /* 0x000000060f102290 */ /* 0x000fe2000ff1e0ff */
[----:B------:R-:W-:Y:S01]  /*01d0*/  PLOP3.LUT P3, PT, PT, PT, UP5, 0x80, 0x8 ;  /* 0x000000000008781c */ /* 0x000fe20003f6f058 */
[----:B------:R-:W-:Y:S02]  /*01e0*/  UIADD3.X UR6, UPT, UPT, UR14, UR9, URZ, UP1, !UPT ;  /* 0x000000090e067290 */ /* 0x000fe40008ffe4ff */
[----:B------:R-:W-:Y:S01]  /*01f0*/  IMAD.U32 R8, RZ, RZ, UR12 ;  /* 0x0000000cff087e24 */ /* 0x000fe2000f8e00ff */
[----:B------:R-:W-:Y:S01]  /*0200*/  @UP2 UIADD3.X UR17, UPT, UPT, UR14, UR7, URZ, UP0, !UPT ;  /* 0x000000070e112290 */ /* 0x000fe200087fe4ff */
[----:B--2---:R-:W-:Y:S01]  /*0210*/  ISETP.NE.U32.AND P0, PT, RZ, UR10, PT ;  /* 0x0000000aff007c0c */ /* 0x004fe2000bf05070 */
[----:B------:R-:W-:Y:S01]  /*0220*/  UIADD3 UR10, UP0, UPT, UR15, UR10, URZ ;  /* 0x0000000a0f0a7290 */ /* 0x000fe2000ff1e0ff */
[----:B------:R-:W-:-:S02]  /*0230*/  IMAD.U32 R9, RZ, RZ, UR6 ;  /* 0x00000006ff097e24 */ /* 0x000fc4000f8e00ff */
[----:B------:R-:W-:Y:S01]  /*0240*/  ISETP.NE.AND.EX P0, PT, RZ, UR11, PT, P0 ;  /* 0x0000000bff007c0c */ /* 0x000fe2000bf05300 */
[----:B------:R-:W-:Y:S01]  /*0250*/  UIADD3.X UR11, UPT, UPT, UR14, UR11, URZ, UP0, !UPT ;  /* 0x0000000b0e0b7290 */ /* 0x000fe200087fe4ff */
[----:B------:R-:W-:Y:S02]  /*0260*/  IMAD.U32 R10, RZ, RZ, UR16 ;  /* 0x00000010ff0a7e24 */ /* 0x000fe4000f8e00ff */
[----:B------:R-:W-:Y:S01]  /*0270*/  IMAD.U32 R102, RZ, RZ, UR10 ;  /* 0x0000000aff667e24 */ /* 0x000fe2000f8e00ff */
[----:B------:R-:W2:Y:S01]  /*0280*/  @!P3 LDG.E R3, desc[UR4][R8.64] ;  /* 0x000000040803b981 */ /* 0x000ea2000c1e1900 */
[----:B------:R-:W-:Y:S02]  /*0290*/  IMAD.U32 R11, RZ, RZ, UR17 ;  /* 0x00000011ff0b7e24 */ /* 0x000fe4000f8e00ff */
[----:B------:R-:W-:Y:S01]  /*02a0*/  IMAD.U32 R103, RZ, RZ, UR11 ;  /* 0x0000000bff677e24 */ /* 0x000fe2000f8e00ff */
[----:B------:R-:W1:Y:S01]  /*02b0*/  S2R R5, SR_CTAID.X ;  /* 0x0000000000057919 */ /* 0x000e620000002500 */
[----:B------:R-:W-:Y:S01]  /*02c0*/  UMOV UR7, 0xffffffff ;  /* 0xffffffff00077882 */ /* 0x000fe20000000000 */
[----:B------:R-:W4:Y:S01]  /*02d0*/  @!UP3 LDCU UR20, c[0x0][0x434] ;  /* 0x00008680ff14b7ac */ /* 0x000f220008000800 */
[----:B------:R1:W5:Y:S01]  /*02e0*/  @P1 LDG.E R0, desc[UR4][R10.64] ;  /* 0x000000040a001981 */ /* 0x000362000c1e1900 */
[----:B------:R-:W-:-:S03]  /*02f0*/  UISETP.NE.U32.AND UP0, UPT, UR8, URZ, UPT ;  /* 0x000000ff0800728c */ /* 0x000fc6000bf05070 */
[----:B------:R1:W5:Y:S01]  /*0300*/  @P0 LDG.E R2, desc[UR4][R102.64] ;  /* 0x0000000466020981 */ /* 0x000362000c1e1900 */
[----:B------:R-:W-:Y:S01]  /*0310*/  UMOV UR10, 0xffffffff ;  /* 0xffffffff000a7882 */ /* 0x000fe20000000000 */
[----:B------:R-:W-:Y:S01]  /*0320*/  UISETP.NE.AND.EX UP0, UPT, UR9, URZ, UPT, UP0 ;  /* 0x000000ff0900728c */ /* 0x000fe2000bf05300 */
[----:B------:R-:W1:Y:S01]  /*0330*/  @!UP2 LDCU UR11, c[0x0][0x43c] ;  /* 0x00008780ff0ba7ac */ /* 0x000e620008000800 */
[----:B------:R-:W1:Y:S09]  /*0340*/  @!UP2 LDCU.64 UR8, c[0x0][0x488] ;  /* 0x00009100ff08a7ac */ /* 0x000e720008000a00 */
[----:B------:R-:W2:Y:S01]  /*0350*/  @!UP0 LDCU UR22, c[0x0][0x438] ;  /* 0x00008700ff1687ac */ /* 0x000ea20008000800 */
[----:B-1----:R-:W-:Y:S01]  /*0360*/  IMAD.SHL.U32 R68, R5, 0x40, RZ ;  /* 0x0000004005447824 */ /* 0x002fe200078e00ff */
[----:B---3--:R-:W-:-:S02]  /*0370*/  @P4 R2UR UR7, R6 ;  /* 0x00000000060742ca */ /* 0x008fc400000e0000 */
[----:B----4-:R-:W-:-:S13]  /*0380*/  @P2 R2UR UR6, R4 ;  /* 0x00000000040622ca */ /* 0x010fda00000e0000 */
[----:B------:R-:W-:-:S06]  /*0390*/  @UP3 UIADD3 UR20, UPT, UPT, UR6, -UR7, URZ ;  /* 0x8000000706143290 */ /* 0x000fcc000fffe0ff */
[----:B------:R-:W-:Y:S02]  /*03a0*/  ISETP.LT.AND P2, PT, R68, UR20, PT ;  /* 0x0000001444007c0c */ /* 0x000fe4000bf41270 */
[----:B--2---:R-:W-:Y:S01]  /*03b0*/  @!P3 R2UR UR10, R3 ;  /* 0x00000000030ab2ca */ /* 0x004fe200000e0000 */
[----:B------:R-:W-:-:S14]  /*03c0*/  BRA.U !UP0, `(.L_x_606) ;  /* 0x0000000108187547 */ /* 0x000fdc000b800000 */
[----:B------:R-:W-:-:S13]  /*03d0*/  PLOP3.LUT P3, PT, PT, PT, UP4, 0x80, 0x8 ;  /* 0x000000000008781c */ /* 0x000fda0003f6f048 */
[----:B------:R-:W2:Y:S04]  /*03e0*/  @P3 LDG.E R3, desc[UR4][R8.64+0x4] ;  /* 0x0000040408033981 */ /* 0x000ea8000c1e1900 */
[----:B------:R-:W3:Y:S01]  /*03f0*/  @!P3 LDG.E R4, desc[UR4][R8.64] ;  /* 0x000000040804b981 */ /* 0x000ee2000c1e1900 */
[----:B--2---:R-:W-:-:S13]  /*0400*/  @P3 R2UR UR22, R3 ;  /* 0x00000000031632ca */ /* 0x004fda00000e0000 */
[----:B------:R-:W-:-:S07]  /*0410*/  @UP4 UIADD3 UR22, UPT, UPT, UR22, -UR10, URZ ;  /* 0x8000000a16164290 */ /* 0x000fce000fffe0ff */
[----:B---3--:R-:W-:Y:S02]  /*0420*/  @!P3 R2UR UR22, R4 ;  /* 0x000000000416b2ca */ /* 0x008fe400000e0000 */
.L_x_606:
[----:B------:R-:W-:Y:S01]  /*0430*/  UMOV UR6, URZ ;  /* 0x000000ff00067c82 */ /* 0x000fe20008000000 */
[----:B-----5:R-:W-:Y:S01]  /*0440*/  @P0 R2UR UR6, R2 ;  /* 0x00000000020602ca */ /* 0x020fe200000e0000 */
[----:B------:R-:W-:Y:S01]  /*0450*/  @!UP2 UISETP.NE.U32.AND UP0, UPT, UR8, URZ, UPT ;  /* 0x000000ff0800a28c */ /* 0x000fe2000bf05070 */
[----:B------:R-:W-:Y:S01]  /*0460*/  @P1 R2UR UR23, R0 ;  /* 0x00000000001712ca */ /* 0x000fe200000e0000 */
[----:B------:R-:W-:-:S14]  /*0470*/  @!P2 EXIT ;  /* 0x000000000000a94d */ /* 0x000fdc0003800000 */
[----:B------:R-:W1:Y:S01]  /*0480*/  LDCU UR12, c[0x0][0x438] ;  /* 0x00008700ff0c77ac */ /* 0x000e620008000800 */
[----:B------:R-:W2:Y:S01]  /*0490*/  S2R R98, SR_CTAID.Z ;  /* 0x0000000000627919 */ /* 0x000ea20000002700 */
[----:B------:R-:W-:Y:S01]  /*04a0*/  MOV R11, UR26 ;  /* 0x0000001a000b7c02 */ /* 0x000fe20008000f00 */
[----:B------:R-:W-:Y:S01]  /*04b0*/  @!UP2 UISETP.NE.AND.EX UP0, UPT, UR9, URZ, UPT, UP0 ;  /* 0x000000ff0900a28c */ /* 0x000fe2000bf05300 */
[----:B------:R-:W3:Y:S01]  /*04c0*/  S2R R65, SR_TID.X ;  /* 0x0000000000417919 */ /* 0x000ee20000002100 */
[----:B------:R-:W-:Y:S02]  /*04d0*/  UIADD3 UR22, UPT, UPT, UR22, -UR6, URZ ;  /* 0x8000000616167290 */ /* 0x000fe4000fffe0ff */
[----:B------:R-:W-:Y:S02]  /*04e0*/  @!UP2 USEL UR11, UR11, URZ, UP0 ;  /* 0x000000ff0b0ba287 */ /* 0x000fe40008000000 */
[----:B------:R-:W-:Y:S02]  /*04f0*/  @UP2 UIADD3 UR23, UPT, UPT, UR23, -UR6, URZ ;  /* 0x8000000617172290 */ /* 0x000fe4000fffe0ff */
[----:B------:R-:W-:-:S04]  /*0500*/  @!UP2 UIADD3 UR23, UPT, UPT, UR22, UR11, URZ ;  /* 0x0000000b1617a290 */ /* 0x000fc8000fffe0ff */
        /* <DEDUP_REMOVED lines=9> */
[----:B------:R-:W-:-:S04]  /*05a0*/  USEL UR21, UR11, UR8, UP0 ;  /* 0x000000080b157287 */ /* 0x000fc80008000000 */
        /* <DEDUP_REMOVED lines=8> */
[----:B------:R-:W-:Y:S01]  /*0630*/  LOP3.LUT R2, R2, 0x38, RZ, 0xc0, !PT ;  /* 0x0000003802027812 */ /* 0x000fe200078ec0ff */
[----:B------:R-:W2:Y:S01]  /*0640*/  LDCU UR6, c[0x0][0x3e0] ;  /* 0x00007c00ff0677ac */ /* 0x000ea20008000800 */
[----:B------:R-:W-:Y:S01]  /*0650*/  IADD3 R0, PT, PT, -R68, UR20, RZ ;  /* 0x0000001444007c10 */ /* 0x000fe2000fffe1ff */
[C---:B------:R-:W-:Y:S01]  /*0660*/  VIADD R5, R65.reuse, 0x10 ;  /* 0x0000001041057836 */ /* 0x040fe20000000000 */
[C---:B------:R-:W-:Y:S01]  /*0670*/  LOP3.LUT R12, R2.reuse, 0x40, RZ, 0xfc, !PT ;  /* 0x00000040020c7812 */ /* 0x040fe200078efcff */
[----:B------:R-:W3:Y:S01]  /*0680*/  @!UP0 LDCU.64 UR10, c[0x0][0x400] ;  /* 0x00008000ff0a87ac */ /* 0x000ee20008000a00 */
[C---:B------:R-:W-:Y:S01]  /*0690*/  ISETP.GE.AND P1, PT, R65.reuse, R0, PT ;  /* 0x000000004100720c */ /* 0x040fe20003f26270 */
[C---:B------:R-:W-:Y:S01]  /*06a0*/  VIADD R7, R65.reuse, 0x20 ;  /* 0x0000002041077836 */ /* 0x040fe20000000000 */
[C---:B------:R-:W-:Y:S01]  /*06b0*/  LOP3.LUT R10, R2.reuse, 0x80, RZ, 0xfc, !PT ;  /* 0x00000080020a7812 */ /* 0x040fe200078efcff */
[----:B------:R-:W4:Y:S01]  /*06c0*/  LDCU UR12, c[0x0][0x434] ;  /* 0x00008680ff0c77ac */ /* 0x000f220008000800 */
[----:B------:R-:W-:Y:S01]  /*06d0*/  VIADD R13, R65, 0x30 ;  /* 0x00000030410d7836 */ /* 0x000fe20000000000 */
[----:B------:R-:W-:-:S02]  /*06e0*/  LOP3.LUT R6, R2, 0xc0, RZ, 0xfc, !PT ;  /* 0x000000c002067812 */ /* 0x000fc400078efcff */
[----:B------:R-:W-:Y:S01]  /*06f0*/  ISETP.GE.AND P6, PT, R7, R0, PT ;  /* 0x000000000700720c */ /* 0x000fe20003fc6270 */
[----:B-1----:R-:W-:Y:S01]  /*0700*/  @UP0 UIMAD.WIDE.U32 UR16, UR7, UR8, URZ ;  /* 0x00000008071002a5 */ /* 0x002fe2000f8e00ff */
[----:B------:R-:W-:-:S04]  /*0710*/  IMAD.WIDE.U32 R8, R68, UR8, R2 ;  /* 0x0000000844087c25 */ /* 0x000fc8000f8e0002 */
[----:B------:R-:W-:Y:S02]  /*0720*/  IMAD R4, R68, UR9, R9 ;  /* 0x0000000944047c24 */ /* 0x000fe4000f8e0209 */
[----:B--2---:R-:W-:Y:S01]  /*0730*/  IMAD R11, R11, UR6, R98 ;  /* 0x000000060b0b7c24 */ /* 0x004fe2000f8e0262 */
[----:B---3--:R-:W-:-:S04]  /*0740*/  @!UP0 UIMAD.WIDE.U32 UR14, UR26, UR10, URZ ;  /* 0x0000000a1a0e82a5 */ /* 0x008fc8000f8e00ff */
[----:B------:R-:W-:Y:S01]  /*0750*/  @!UP0 UIMAD UR26, UR26, UR11, UR15 ;  /* 0x0000000b1a1a82a4 */ /* 0x000fe2000f8e020f */
[----:B----4-:R-:W-:Y:S01]  /*0760*/  IMAD R68, R11, UR12, R68 ;  /* 0x0000000c0b447c24 */ /* 0x010fe2000f8e0244 */
[----:B------:R-:W1:Y:S01]  /*0770*/  LDCU.64 UR10, c[0x0][0x410] ;  /* 0x00008200ff0a77ac */ /* 0x000e620008000a00 */
[----:B------:R-:W-:Y:S01]  /*0780*/  @UP0 UIMAD UR26, UR7, UR9, UR17 ;  /* 0x00000009071a02a4 */ /* 0x000fe2000f8e0211 */
[----:B------:R-:W-:Y:S02]  /*0790*/  @UP0 UMOV UR14, UR16 ;  /* 0x00000010000e0c82 */ /* 0x000fe40008000000 */
[----:B------:R-:W-:-:S04]  /*07a0*/  IADD3 R8, P0, PT, R8, UR14, RZ ;  /* 0x0000000e08087c10 */ /* 0x000fc8000ff1e0ff */
[----:B------:R-:W-:Y:S02]  /*07b0*/  IADD3.X R9, PT, PT, R4, UR26, RZ, P0, !PT ;  /* 0x0000001a04097c10 */ /* 0x000fe400087fe4ff */
[----:B------:R-:W-:Y:S01]  /*07c0*/  ISETP.GE.AND P0, PT, R5, R0, PT ;  /* 0x000000000500720c */ /* 0x000fe20003f06270 */
[----:B-1----:R-:W-:-:S04]  /*07d0*/  IMAD.WIDE.U32 R8, R98, UR10, R8 ;  /* 0x0000000a62087c25 */ /* 0x002fc8000f8e0008 */
        /* <DEDUP_REMOVED lines=17> */
.L_x_609:
[----:B------:R-:W-:Y:S05]  /*08f0*/  BSYNC.RECONVERGENT B0 ;  /* 0x0000000000007941 */ /* 0x000fea0003800200 */
.L_x_608:
[----:B------:R-:W-:Y:S01]  /*0900*/  BSSY.RECONVERGENT B0, `(.L_x_610) ;  /* 0x0000017000007945 */ /* 0x000fe20003800200 */
[----:B------:R-:W-:-:S03]  /*0910*/  ISETP.GE.AND P5, PT, R13, R0, PT ;  /* 0x000000000d00720c */ /* 0x000fc60003fa6270 */
        /* <DEDUP_REMOVED lines=21> */
.L_x_611:
[----:B------:R-:W-:Y:S05]  /*0a70*/  BSYNC.RECONVERGENT B0 ;  /* 0x0000000000007941 */ /* 0x000fea0003800200 */
.L_x_610:
        /* <DEDUP_REMOVED lines=22> */
.L_x_613:
[----:B------:R-:W-:Y:S05]  /*0be0*/  BSYNC.RECONVERGENT B0 ;  /* 0x0000000000007941 */ /* 0x000fea0003800200 */
.L_x_612:
        /* <DEDUP_REMOVED lines=21> */
.L_x_615:
[----:B------:R-:W-:Y:S05]  /*0d40*/  BSYNC.RECONVERGENT B0 ;  /* 0x0000000000007941 */ /* 0x000fea0003800200 */
.L_x_614:
[----:B------:R-:W5:Y:S01]  /*0d50*/  LDCU.64 UR6, c[0x0][0x420] ;  /* 0x00008400ff0677ac */ /* 0x000f620008000a00 */
[----:B------:R-:W-:-:S04]  /*0d60*/  ISETP.NE.AND P4, PT, R2, RZ, PT ;  /* 0x000000ff0200720c */ /* 0x000fc80003f85270 */
[-C--:B------:R-:W-:Y:S02]  /*0d70*/  ISETP.GE.OR P3, PT, R65, R0.reuse, P4 ;  /* 0x000000004100720c */ /* 0x080fe40002766670 */
[-C--:B------:R-:W-:Y:S02]  /*0d80*/  ISETP.GE.OR P2, PT, R5, R0.reuse, P4 ;  /* 0x000000000500720c */ /* 0x080fe40002746670 */
[-C--:B------:R-:W-:Y:S02]  /*0d90*/  ISETP.GE.OR P1, PT, R7, R0.reuse, P4 ;  /* 0x000000000700720c */ /* 0x080fe40002726670 */
[C---:B------:R-:W-:Y:S02]  /*0da0*/  IADD3 R65, P0, PT, R68.reuse, R65, RZ ;  /* 0x0000004144417210 */ /* 0x040fe40007f1e0ff */
[----:B------:R-:W-:Y:S02]  /*0db0*/  ISETP.GE.OR P4, PT, R13, R0, P4 ;  /* 0x000000000d00720c */ /* 0x000fe40002786670 */
[----:B------:R-:W-:-:S02]  /*0dc0*/  LEA.HI.X.SX32 R68, R68, RZ, 0x1, P0 ;  /* 0x000000ff44447211 */ /* 0x000fc400000f0eff */
[C---:B-----5:R-:W-:Y:S01]  /*0dd0*/  LEA R2, P0, R65.reuse, UR6, 0x2 ;  /* 0x0000000641027c11 */ /* 0x060fe2000f8010ff */
[----:B----4-:R-:W-:Y:S02]  /*0de0*/  @!P3 IMAD.MOV.U32 R9, RZ, RZ, 0x7f800000 ;  /* 0x7f800000ff09b424 */ /* 0x010fe400078e00ff */
[----:B------:R-:W-:Y:S01]  /*0df0*/  @!P2 IMAD.MOV.U32 R7, RZ, RZ, 0x7f800000 ;  /* 0x7f800000ff07a424 */ /* 0x000fe200078e00ff */
[----:B------:R-:W-:Y:S01]  /*0e00*/  LEA.HI.X R3, R65, UR7, R68, 0x2, P0 ;  /* 0x0000000741037c11 */ /* 0x000fe200080f1444 */
[----:B------:R-:W-:-:S04]  /*0e10*/  @!P1 IMAD.MOV.U32 R5, RZ, RZ, 0x7f800000 ;  /* 0x7f800000ff059424 */ /* 0x000fc800078e00ff */
[----:B------:R4:W-:Y:S04]  /*0e20*/  @!P3 STG.E desc[UR4][R2.64], R9 ;  /* 0x000000090200b986 */ /* 0x0009e8000c101904 */
[----:B------:R4:W-:Y:S04]  /*0e30*/  @!P2 STG.E desc[UR4][R2.64+0x40], R7 ;  /* 0x000040070200a986 */ /* 0x0009e8000c101904 */
[----:B------:R4:W-:Y:S01]  /*0e40*/  @!P1 STG.E desc[UR4][R2.64+0x80], R5 ;  /* 0x0000800502009986 */ /* 0x0009e2000c101904 */
[----:B------:R-:W-:Y:S05]  /*0e50*/  @P4 EXIT ;  /* 0x000000000000494d */ /* 0x000fea0003800000 */
[----:B----4-:R-:W-:-:S05]  /*0e60*/  MOV R5, 0x7f800000 ;  /* 0x7f80000000057802 */ /* 0x010fca0000000f00 */
[----:B------:R-:W-:Y:S01]  /*0e70*/  STG.E desc[UR4][R2.64+0xc0], R5 ;  /* 0x0000c00502007986 */ /* 0x000fe2000c101904 */
[----:B------:R-:W-:Y:S05]  /*0e80*/  EXIT ;  /* 0x000000000000794d */ /* 0x000fea0003800000 */
.L_x_607:
        /* <DEDUP_REMOVED lines=9> */
[----:B------:R-:W-:-:S04]  /*0f20*/  MOV R2, UR8 ;  /* 0x0000000800027c02 */ /* 0x000fc80008000f00 */
[----:B------:R-:W-:-:S05]  /*0f30*/  MOV R3, UR9 ;  /* 0x0000000900037c02 */ /* 0x000fca0008000f00 */
[----:B------:R1:W5:Y:S02]  /*0f40*/  LDG.E R11, desc[UR4][R2.64] ;  /* 0x00000004020b7981 */ /* 0x000364000c1e1900 */
.L_x_616:
[----:B------:R-:W-:Y:S05]  /*0f50*/  BRA.U !UP0, `(.L_x_617) ;  /* 0x0000000508a47547 */ /* 0x000fea000b800000 */
[----:B------:R-:W1:Y:S01]  /*0f60*/  LDC R7, c[0x0][0x4f0] ;  /* 0x00013c00ff077b82 */ /* 0x000e620000000800 */
[----:B------:R-:W-:Y:S01]  /*0f70*/  ULEA UR6, UR21, 0xffffffc0, 0x6 ;  /* 0xffffffc015067891 */ /* 0x000fe2000f8e30ff */
[----:B------:R-:W2:Y:S05]  /*0f80*/  LDCU.64 UR8, c[0x0][0x4e8] ;  /* 0x00009d00ff0877ac */ /* 0x000eaa0008000a00 */
[----:B------:R-:W-:Y:S01]  /*0f90*/  MOV R0, UR6 ;  /* 0x0000000600007c02 */ /* 0x000fe20008000f00 */
[----:B------:R-:W3:Y:S03]  /*0fa0*/  LDCU.64 UR16, c[0x0][0x3b8] ;  /* 0x00007700ff1077ac */ /* 0x000ee60008000a00 */
[----:B------:R-:W-:Y:S01]  /*0fb0*/  IABS R0, R0 ;  /* 0x0000000000007213 */ /* 0x000fe20000000000 */
[----:B------:R-:W4:Y:S01]  /*0fc0*/  LDCU.64 UR14, c[0x0][0x3c0] ;  /* 0x00007800ff0e77ac */ /* 0x000f220008000a00 */
[----:B--2---:R-:W-:Y:S01]  /*0fd0*/  UIMAD.WIDE.U32 UR10, UR26, UR8, URZ ;  /* 0x000000081a0a72a5 */ /* 0x004fe2000f8e00ff */
[----:B-1----:R-:W-:-:S03]  /*0fe0*/  IABS R3, R7 ;  /* 0x0000000700037213 */ /* 0x002fc60000000000 */
[----:B------:R-:W-:Y:S02]  /*0ff0*/  UIMAD UR9, UR26, UR9, UR11 ;  /* 0x000000091a0972a4 */ /* 0x000fe4000f8e020b */
[----:B------:R-:W-:Y:S01]  /*1000*/  ULEA UR8, UP0, UR10, UR12, 0x2 ;  /* 0x0000000c0a087291 */ /* 0x000fe2000f8010ff */
[----:B------:R-:W1:Y:S03]  /*1010*/  I2F.RP R4, R3 ;  /* 0x0000000300047306 */ /* 0x000e660000209400 */
[----:B------:R-:W-:Y:S02]  /*1020*/  ULEA.HI.X UR9, UR10, UR13, UR9, 0x2, UP0 ;  /* 0x0000000d0a097291 */ /* 0x000fe400080f1409 */
[----:B------:R-:W-:Y:S01]  /*1030*/  IMAD.U32 R230, RZ, RZ, UR8 ;  /* 0x00000008ffe67e24 */ /* 0x000fe2000f8e00ff */
[----:B------:R-:W2:Y:S03]  /*1040*/  LDCU.64 UR10, c[0x0][0x3a0] ;  /* 0x00007400ff0a77ac */ /* 0x000ea60008000a00 */
[----:B------:R-:W-:-:S05]  /*1050*/  MOV R231, UR9 ;  /* 0x0000000900e77c02 */ /* 0x000fca0008000f00 */
[----:B------:R-:W3:Y:S01]  /*1060*/  LDCU.64 UR8, c[0x0][0x3a8] ;  /* 0x00007500ff0877ac */ /* 0x000ee20008000a00 */
[----:B-1----:R-:W1:Y:S02]  /*1070*/  MUFU.RCP R8, R4 ;  /* 0x0000000400087308 */ /* 0x002e640000001000 */
[----:B-1----:R-:W-:-:S06]  /*1080*/  IADD3 R8, PT, PT, R8, 0xffffffe, RZ ;  /* 0x0ffffffe08087810 */ /* 0x002fcc0007ffe0ff */
[----:B------:R-:W1:Y:S02]  /*1090*/  F2I.FTZ.U32.TRUNC.NTZ R9, R8 ;  /* 0x0000000800097305 */ /* 0x000e64000021f000 */
[----:B-1----:R-:W-:Y:S02]  /*10a0*/  IMAD.MOV R2, RZ, RZ, -R9 ;  /* 0x000000ffff027224 */ /* 0x002fe400078e0a09 */
[----:B------:R-:W-:Y:S02]  /*10b0*/  IMAD.MOV.U32 R8, RZ, RZ, RZ ;  /* 0x000000ffff087224 */ /* 0x000fe400078e00ff */
[----:B------:R-:W-:-:S04]  /*10c0*/  IMAD R2, R2, R3, RZ ;  /* 0x0000000302027224 */ /* 0x000fc800078e02ff */
[----:B------:R-:W-:Y:S01]  /*10d0*/  IMAD.HI.U32 R9, R9, R2, R8 ;  /* 0x0000000209097227 */ /* 0x000fe200078e0008 */
[----:B------:R-:W-:-:S05]  /*10e0*/  MOV R2, R0 ;  /* 0x0000000000027202 */ /* 0x000fca0000000f00 */
[----:B------:R-:W-:-:S04]  /*10f0*/  IMAD.HI.U32 R4, R9, R2, RZ ;  /* 0x0000000209047227 */ /* 0x000fc800078e00ff */
[----:B------:R-:W-:-:S04]  /*1100*/  IMAD.MOV R0, RZ, RZ, -R4 ;  /* 0x000000ffff007224 */ /* 0x000fc800078e0a04 */
[----:B------:R-:W-:-:S05]  /*1110*/  IMAD R0, R3, R0, R2 ;  /* 0x0000000003007224 */ /* 0x000fca00078e0202 */
[----:B------:R-:W-:-:S13]  /*1120*/  ISETP.GT.U32.AND P2, PT, R3, R0, PT ;  /* 0x000000000300720c */ /* 0x000fda0003f44070 */
[-C--:B------:R-:W-:Y:S01]  /*1130*/  @!P2 IADD3 R0, PT, PT, R0, -R3.reuse, RZ ;  /* 0x800000030000a210 */ /* 0x080fe20007ffe0ff */
[----:B------:R-:W-:Y:S01]  /*1140*/  @!P2 VIADD R4, R4, 0x1 ;  /* 0x000000010404a836 */ /* 0x000fe20000000000 */
[C---:B------:R-:W-:Y:S02]  /*1150*/  ISETP.NE.AND P2, PT, R7.reuse, RZ, PT ;  /* 0x000000ff0700720c */ /* 0x040fe40003f45270 */
[----:B------:R-:W-:Y:S02]  /*1160*/  ISETP.GE.U32.AND P3, PT, R0, R3, PT ;  /* 0x000000030000720c */ /* 0x000fe40003f66070 */
[----:B------:R-:W-:Y:S01]  /*1170*/  LOP3.LUT R0, R7, UR6, RZ, 0x3c, !PT ;  /* 0x0000000607007c12 */ /* 0x000fe2000f8e3cff */
[----:B------:R-:W1:Y:S03]  /*1180*/  LDC R3, c[0x0][0x3e8] ;  /* 0x0000fa00ff037b82 */ /* 0x000e660000000800 */
[----:B------:R-:W-:-:S07]  /*1190*/  ISETP.GE.AND P1, PT, R0, RZ, PT ;  /* 0x000000ff0000720c */ /* 0x000fce0003f26270 */
[----:B------:R-:W-:-:S05]  /*11a0*/  @P3 IADD3 R4, PT, PT, R4, 0x1, RZ ;  /* 0x0000000104043810 */ /* 0x000fca0007ffe0ff */
[----:B------:R-:W-:-:S05]  /*11b0*/  IMAD.MOV.U32 R0, RZ, RZ, R4 ;  /* 0x000000ffff007224 */ /* 0x000fca00078e0004 */
[----:B------:R-:W-:Y:S02]  /*11c0*/  @!P1 IADD3 R0, PT, PT, -R0, RZ, RZ ;  /* 0x000000ff00009210 */ /* 0x000fe40007ffe1ff */
[----:B------:R-:W-:-:S05]  /*11d0*/  @!P2 LOP3.LUT R0, RZ, R7, RZ, 0x33, !PT ;  /* 0x00000007ff00a212 */ /* 0x000fca00078e33ff */
[----:B------:R-:W-:-:S05]  /*11e0*/  IMAD.WIDE R12, R0, 0x4, R230 ;  /* 0x00000004000c7825 */ /* 0x000fca00078e02e6 */
[----:B------:R-:W2:Y:S01]  /*11f0*/  LDG.E R8, desc[UR4][R12.64] ;  /* 0x000000040c087981 */ /* 0x000ea2000c1e1900 */
[----:B-1----:R-:W-:Y:S02]  /*1200*/  IABS R2, R3 ;  /* 0x0000000300027213 */ /* 0x002fe40000000000 */
[----:B------:R-:W-:Y:S02]  /*1210*/  IADD3 R0, PT, PT, -R0, RZ, RZ ;  /* 0x000000ff00007210 */ /* 0x000fe40007ffe1ff */
[----:B------:R-:W1:Y:S01]  /*1220*/  I2F.RP R9, R2 ;  /* 0x0000000200097306 */ /* 0x000e620000209400 */
[----:B------:R-:W-:Y:S02]  /*1230*/  ISETP.NE.AND P4, PT, R3, RZ, PT ;  /* 0x000000ff0300720c */ /* 0x000fe40003f85270 */
[----:B------:R-:W-:-:S05]  /*1240*/  IMAD R0, R7, R0, UR6 ;  /* 0x0000000607007e24 */ /* 0x000fca000f8e0200 */
[----:B------:R-:W-:Y:S01]  /*1250*/  SHF.R.S32.HI R7, RZ, 0x1f, R0 ;  /* 0x0000001fff077819 */ /* 0x000fe20000011400 */
[----:B-1----:R-:W1:Y:S02]  /*1260*/  MUFU.RCP R10, R9 ;  /* 0x00000009000a7308 */ /* 0x002e640000001000 */
[----:B-1----:R-:W-:-:S06]  /*1270*/  VIADD R10, R10, 0xffffffe ;  /* 0x0ffffffe0a0a7836 */ /* 0x002fcc0000000000 */
[----:B-----5:R-:W1:Y:S02]  /*1280*/  F2I.FTZ.U32.TRUNC.NTZ R11, R10 ;  /* 0x0000000a000b7305 */ /* 0x020e64000021f000 */
[----:B-1----:R-:W-:Y:S01]  /*1290*/  IADD3 R4, PT, PT, RZ, -R11, RZ ;  /* 0x8000000bff047210 */ /* 0x002fe20007ffe0ff */
[----:B------:R-:W-:-:S04]  /*12a0*/  IMAD.MOV.U32 R10, RZ, RZ, RZ ;  /* 0x000000ffff0a7224 */ /* 0x000fc800078e00ff */
[----:B------:R-:W-:Y:S01]  /*12b0*/  IMAD R6, R4, R2, RZ ;  /* 0x0000000204067224 */ /* 0x000fe200078e02ff */
[----:B------:R-:W-:-:S03]  /*12c0*/  IABS R4, R98 ;  /* 0x0000006200047213 */ /* 0x000fc60000000000 */
[----:B------:R-:W-:Y:S01]  /*12d0*/  IMAD.HI.U32 R11, R11, R6, R10 ;  /* 0x000000060b0b7227 */ /* 0x000fe200078e000a */
[----:B------:R-:W-:-:S05]  /*12e0*/  MOV R6, R4 ;  /* 0x0000000400067202 */ /* 0x000fca0000000f00 */
[----:B------:R-:W-:-:S05]  /*12f0*/  IMAD.HI.U32 R4, R11, R6, RZ ;  /* 0x000000060b047227 */ /* 0x000fca00078e00ff */
[----:B------:R-:W-:-:S05]  /*1300*/  IADD3 R9, PT, PT, -R4, RZ, RZ ;  /* 0x000000ff04097210 */ /* 0x000fca0007ffe1ff */
[----:B------:R-:W-:Y:S01]  /*1310*/  IMAD R11, R2, R9, R6 ;  /* 0x00000009020b7224 */ /* 0x000fe200078e0206 */
[----:B------:R-:W-:-:S04]  /*1320*/  LOP3.LUT R6, RZ, R3, RZ, 0x33, !PT ;  /* 0x00000003ff067212 */ /* 0x000fc800078e33ff */
[----:B------:R-:W-:-:S13]  /*1330*/  ISETP.GT.U32.AND P2, PT, R2, R11, PT ;  /* 0x0000000b0200720c */ /* 0x000fda0003f44070 */
[----:B------:R-:W-:Y:S01]  /*1340*/  @!P2 IMAD.IADD R11, R11, 0x1, -R2 ;  /* 0x000000010b0ba824 */ /* 0x000fe200078e0a02 */
[----:B------:R-:W-:-:S04]  /*1350*/  @!P2 IADD3 R4, PT, PT, R4, 0x1, RZ ;  /* 0x000000010404a810 */ /* 0x000fc80007ffe0ff */
[----:B------:R-:W-:Y:S02]  /*1360*/  ISETP.GE.U32.AND P1, PT, R11, R2, PT ;  /* 0x000000020b00720c */ /* 0x000fe40003f26070 */
[----:B------:R-:W-:Y:S02]  /*1370*/  LOP3.LUT R2, R98, R3, RZ, 0x3c, !PT ;  /* 0x0000000362027212 */ /* 0x000fe400078e3cff */
[----:B----4-:R-:W-:Y:S02]  /*1380*/  MOV R3, UR15 ;  /* 0x0000000f00037c02 */ /* 0x010fe40008000f00 */
[----:B------:R-:W-:Y:S02]  /*1390*/  ISETP.GE.AND P3, PT, R2, RZ, PT ;  /* 0x000000ff0200720c */ /* 0x000fe40003f66270 */
[----:B------:R-:W-:-:S05]  /*13a0*/  MOV R2, UR14 ;  /* 0x0000000e00027c02 */ /* 0x000fca0008000f00 */
[----:B------:R-:W-:Y:S02]  /*13b0*/  @P1 IADD3 R4, PT, PT, R4, 0x1, RZ ;  /* 0x0000000104041810 */ /* 0x000fe40007ffe0ff */
[----:B--2---:R-:W-:Y:S01]  /*13c0*/  SHF.R.S32.HI R9, RZ, 0x1f, R8 ;  /* 0x0000001fff097819 */ /* 0x004fe20000011408 */
[----:B------:R-:W-:-:S04]  /*13d0*/  IMAD.WIDE.U32 R10, R8, UR10, RZ ;  /* 0x0000000a080a7c25 */ /* 0x000fc8000f8e00ff */
[C---:B------:R-:W-:Y:S02]  /*13e0*/  IMAD R13, R9.reuse, UR10, RZ ;  /* 0x0000000a090d7c24 */ /* 0x040fe4000f8e02ff */
[----:B---3--:R-:W-:Y:S02]  /*13f0*/  IMAD R9, R9, UR8, RZ ;  /* 0x0000000809097c24 */ /* 0x008fe4000f8e02ff */
[C---:B------:R-:W-:Y:S02]  /*1400*/  IMAD R14, R8.reuse, UR11, R13 ;  /* 0x0000000b080e7c24 */ /* 0x040fe4000f8e020d */
[C---:B------:R-:W-:Y:S02]  /*1410*/  IMAD R12, R8.reuse, UR9, R9 ;  /* 0x00000009080c7c24 */ /* 0x040fe4000f8e0209 */
[----:B------:R-:W-:Y:S01]  /*1420*/  IMAD.WIDE.U32 R8, R8, UR8, RZ ;  /* 0x0000000808087c25 */ /* 0x000fe2000f8e00ff */
[----:B------:R-:W1:Y:S03]  /*1430*/  LDCU.128 UR8, c[0x0][0x3d0] ;  /* 0x00007a00ff0877ac */ /* 0x000e660008000c00 */
[----:B------:R-:W-:Y:S01]  /*1440*/  IMAD.IADD R15, R11, 0x1, R14 ;  /* 0x000000010b0f7824 */ /* 0x000fe200078e020e */
[----:B------:R-:W-:Y:S01]  /*1450*/  MOV R11, R4 ;  /* 0x00000004000b7202 */ /* 0x000fe20000000f00 */
[----:B------:R-:W-:Y:S01]  /*1460*/  IMAD.MOV.U32 R14, RZ, RZ, R10 ;  /* 0x000000ffff0e7224 */ /* 0x000fe200078e000a */
[----:B------:R-:W-:Y:S01]  /*1470*/  IADD3 R13, PT, PT, R9, R12, RZ ;  /* 0x0000000c090d7210 */ /* 0x000fe20007ffe0ff */
[----:B------:R-:W-:Y:S01]  /*1480*/  IMAD.U32 R9, RZ, RZ, UR17 ;  /* 0x00000011ff097e24 */ /* 0x000fe2000f8e00ff */
[----:B------:R-:W-:Y:S01]  /*1490*/  MOV R12, R8 ;  /* 0x00000008000c7202 */ /* 0x000fe20000000f00 */
[----:B------:R-:W-:Y:S01]  /*14a0*/  @!P3 IMAD.MOV R11, RZ, RZ, -R11 ;  /* 0x000000ffff0bb224 */ /* 0x000fe200078e0a0b */
[----:B------:R-:W-:-:S03]  /*14b0*/  MOV R8, UR16 ;  /* 0x0000001000087c02 */ /* 0x000fc60008000f00 */
[----:B------:R-:W-:Y:S01]  /*14c0*/  IMAD.WIDE.U32 R12, R0, R2, R12 ;  /* 0x00000002000c7225 */ /* 0x000fe200078e000c */
[----:B------:R-:W-:-:S03]  /*14d0*/  SEL R11, R6, R11, !P4 ;  /* 0x0000000b060b7207 */ /* 0x000fc60006000000 */
[C---:B------:R-:W-:Y:S02]  /*14e0*/  IMAD R10, R7.reuse, R8, RZ ;  /* 0x00000008070a7224 */ /* 0x040fe400078e02ff */
[----:B------:R-:W-:Y:S02]  /*14f0*/  IMAD R7, R7, R2, RZ ;  /* 0x0000000207077224 */ /* 0x000fe400078e02ff */
[C---:B------:R-:W-:Y:S02]  /*1500*/  IMAD R10, R0.reuse, R9, R10 ;  /* 0x00000009000a7224 */ /* 0x040fe400078e020a */
[----:B------:R-:W-:-:S04]  /*1510*/  IMAD.WIDE.U32 R14, R0, R8, R14 ;  /* 0x00000008000e7225 */ /* 0x000fc800078e000e */
[----:B------:R-:W-:Y:S01]  /*1520*/  IMAD R7, R0, R3, R7 ;  /* 0x0000000300077224 */ /* 0x000fe200078e0207 */
[----:B------:R-:W-:Y:S02]  /*1530*/  SHF.R.S32.HI R0, RZ, 0x1f, R11 ;  /* 0x0000001fff007819 */ /* 0x000fe4000001140b */
[----:B------:R-:W-:Y:S01]  /*1540*/  IADD3 R15, PT, PT, R15, R10, RZ ;  /* 0x0000000a0f0f7210 */ /* 0x000fe20007ffe0ff */
[----:B------:R-:W-:Y:S02]  /*1550*/  IMAD.IADD R13, R13, 0x1, R7 ;  /* 0x000000010d0d7824 */ /* 0x000fe400078e0207 */
[C---:B-1----:R-:W-:Y:S02]  /*1560*/  IMAD R10, R0.reuse, UR8, RZ ;  /* 0x00000008000a7c24 */ /* 0x042fe4000f8e02ff */
[----:B------:R-:W-:Y:S02]  /*1570*/  IMAD R0, R0, UR10, RZ ;  /* 0x0000000a00007c24 */ /* 0x000fe4000f8e02ff */
[----:B------:R-:W-:-:S02]  /*1580*/  IMAD R10, R11, UR9, R10 ;  /* 0x000000090b0a7c24 */ /* 0x000fc4000f8e020a */
[----:B------:R-:W-:-:S04]  /*1590*/  IMAD.WIDE.U32 R18, R11, UR8, R14 ;  /* 0x000000080b127c25 */ /* 0x000fc8000f8e000e */
[----:B------:R-:W-:Y:S01]  /*15a0*/  IMAD R0, R11, UR11, R0 ;  /* 0x0000000b0b007c24 */ /* 0x000fe2000f8e0200 */
[----:B------:R-:W-:Y:S01]  /*15b0*/  IADD3 R7, PT, PT, R19, R10, RZ ;  /* 0x0000000a13077210 */ /* 0x000fe20007ffe0ff */
[----:B------:R-:W-:-:S05]  /*15c0*/  IMAD.WIDE.U32 R16, R11, UR10, R12 ;  /* 0x0000000a0b107c25 */ /* 0x000fca000f8e000c */
[----:B------:R-:W-:Y:S01]  /*15d0*/  IADD3 R13, PT, PT, R17, R0, RZ ;  /* 0x00000000110d7210 */ /* 0x000fe20007ffe0ff */
[----:B------:R-:W-:Y:S06]  /*15e0*/  BRA `(.L_x_618) ;  /* 0x0000000400707947 */ /* 0x000fec0003800000 */
.L_x_617:
[----:B------:R-:W-:-:S09]  /*15f0*/  UISETP.NE.AND UP0, UPT, UR10, -0x1, UPT ;  /* 0xffffffff0a00788c */ /* 0x000fd2000bf05270 */
[----:B------:R-:W-:Y:S05]  /*1600*/  BRA.U UP0, `(.L_x_619) ;  /* 0x0000000100387547 */ /* 0x000fea000b800000 */
[----:B------:R-:W1:Y:S01]  /*1610*/  LDC.64 R8, c[0x0][0x3b8] ;  /* 0x0000ee00ff087b82 */ /* 0x000e620000000a00 */
[----:B------:R-:W2:Y:S01]  /*1620*/  LDCU.64 UR8, c[0x0][0x3a0] ;  /* 0x00007400ff0877ac */ /* 0x000ea20008000a00 */
[----:B-----5:R-:W-:Y:S01]  /*1630*/  SHF.R.S32.HI R0, RZ, 0x1f, R11 ;  /* 0x0000001fff007819 */ /* 0x020fe2000001140b */
[----:B------:R-:W-:-:S04]  /*1640*/  USHF.R.S32.HI UR11, URZ, 0x1f, UR6 ;  /* 0x0000001fff0b7899 */ /* 0x000fc80008011406 */
[----:B--2---:R-:W-:-:S04]  /*1650*/  IMAD R0, R0, UR8, RZ ;  /* 0x0000000800007c24 */ /* 0x004fc8000f8e02ff */
[----:B------:R-:W-:Y:S02]  /*1660*/  IMAD R0, R11, UR9, R0 ;  /* 0x000000090b007c24 */ /* 0x000fe4000f8e0200 */
[C---:B-1----:R-:W-:Y:S02]  /*1670*/  IMAD R2, R8.reuse, UR11, RZ ;  /* 0x0000000b08027c24 */ /* 0x042fe4000f8e02ff */
[----:B------:R-:W-:-:S04]  /*1680*/  IMAD.WIDE.U32 R6, R8, UR6, RZ ;  /* 0x0000000608067c25 */ /* 0x000fc8000f8e00ff */
[----:B------:R-:W-:-:S05]  /*1690*/  IMAD R2, R9, UR6, R2 ;  /* 0x0000000609027c24 */ /* 0x000fca000f8e0202 */
[----:B------:R-:W-:-:S03]  /*16a0*/  IADD3 R7, PT, PT, R7, R2, RZ ;  /* 0x0000000207077210 */ /* 0x000fc60007ffe0ff */
[----:B------:R-:W-:-:S05]  /*16b0*/  IMAD.WIDE.U32 R6, R11, UR8, R6 ;  /* 0x000000080b067c25 */ /* 0x000fca000f8e0006 */
[----:B------:R-:W-:Y:S02]  /*16c0*/  IADD3 R7, PT, PT, R7, R0, RZ ;  /* 0x0000000007077210 */ /* 0x000fe40007ffe0ff */
[----:B------:R-:W-:Y:S01]  /*16d0*/  MOV R0, R6 ;  /* 0x0000000600007202 */ /* 0x000fe20000000f00 */
[----:B------:R-:W-:Y:S05]  /*16e0*/  BRA `(.L_x_620) ;  /* 0x0000000000187947 */ /* 0x000fea0003800000 */
.L_x_619:
[----:B------:R-:W2:Y:S01]  /*16f0*/  LDC.64 R8, c[0x0][0x3b8] ;  /* 0x0000ee00ff087b82 */ /* 0x000ea20000000a00 */
[----:B------:R-:W-:-:S06]  /*1700*/  UIADD3 UR8, UPT, UPT, UR6, UR10, URZ ;  /* 0x0000000a06087290 */ /* 0x000fcc000fffe0ff */
[----:B--2---:R-:W-:Y:S02]  /*1710*/  IMAD R7, R9, UR8, RZ ;  /* 0x0000000809077c24 */ /* 0x004fe4000f8e02ff */
[----:B-1----:R-:W-:-:S05]  /*1720*/  IMAD.WIDE.U32 R2, R8, UR8, RZ ;  /* 0x0000000808027c25 */ /* 0x002fca000f8e00ff */
[----:B------:R-:W-:Y:S02]  /*1730*/  IADD3 R7, PT, PT, R3, R7, RZ ;  /* 0x0000000703077210 */ /* 0x000fe40007ffe0ff */
[----:B------:R-:W-:Y:S02]  /*1740*/  MOV R0, R2 ;  /* 0x0000000200007202 */ /* 0x000fe40000000f00 */
.L_x_620:
        /* <DEDUP_REMOVED lines=12> */
[----:B------:R-:W-:Y:S01]  /*1810*/  IADD3 R15, PT, PT, R15, R4, RZ ;  /* 0x000000040f0f7210 */ /* 0x000fe20007ffe0ff */
[----:B------:R-:W-:Y:S06]  /*1820*/  BRA `(.L_x_622) ;  /* 0x0000000000187947 */ /* 0x000fec0003800000 */
.L_x_621:
[----:B------:R-:W1:Y:S01]  /*1830*/  LDC.64 R2, c[0x0][0x3c0] ;  /* 0x0000f000ff027b82 */ /* 0x000e620000000a00 */
[----:B------:R-:W-:-:S06]  /*1840*/  UIADD3 UR6, UPT, UPT, UR6, UR10, URZ ;  /* 0x0000000a06067290 */ /* 0x000fcc000fffe0ff */
[----:B-1----:R-:W-:Y:S02]  /*1850*/  IMAD R15, R3, UR6, RZ ;  /* 0x00000006030f7c24 */ /* 0x002fe4000f8e02ff */
[----:B-----5:R-:W-:-:S05]  /*1860*/  IMAD.WIDE.U32 R10, R2, UR6, RZ ;  /* 0x00000006020a7c25 */ /* 0x020fca000f8e00ff */
[----:B------:R-:W-:Y:S02]  /*1870*/  IADD3 R15, PT, PT, R11, R15, RZ ;  /* 0x0000000f0b0f7210 */ /* 0x000fe40007ffe0ff */
[----:B------:R-:W-:-:S07]  /*1880*/  MOV R14, R10 ;  /* 0x0000000a000e7202 */ /* 0x000fce0000000f00 */
.L_x_622:
[----:B------:R-:W1:Y:S01]  /*1890*/  LDC R19, c[0x0][0x3e8] ;  /* 0x0000fa00ff137b82 */ /* 0x000e620000000800 */
[----:B------:R-:W-:Y:S01]  /*18a0*/  ULEA UR6, UR21, 0xffffffc0, 0x6 ;  /* 0xffffffc015067891 */ /* 0x000fe2000f8e30ff */
[----:B------:R-:W-:Y:S01]  /*18b0*/  MOV R18, R14 ;  /* 0x0000000e00127202 */ /* 0x000fe20000000f00 */
[----:B------:R-:W-:Y:S01]  /*18c0*/  IMAD.MOV.U32 R14, RZ, RZ, R0 ;  /* 0x000000ffff0e7224 */ /* 0x000fe200078e0000 */
[----:B------:R-:W-:Y:S02]  /*18d0*/  CS2R R230, SRZ ;  /* 0x0000000000e67805 */ /* 0x000fe4000001ff00 */
[----:B-1----:R-:W-:Y:S02]  /*18e0*/  IABS R6, R19 ;  /* 0x0000001300067213 */ /* 0x002fe40000000000 */
[----:B------:R-:W-:Y:S02]  /*18f0*/  ISETP.NE.AND P4, PT, R19, RZ, PT ;  /* 0x000000ff1300720c */ /* 0x000fe40003f85270 */
[----:B------:R-:W1:Y:S08]  /*1900*/  I2F.RP R11, R6 ;  /* 0x00000006000b7306 */ /* 0x000e700000209400 */
[----:B-1----:R-:W1:Y:S02]  /*1910*/  MUFU.RCP R12, R11 ;  /* 0x0000000b000c7308 */ /* 0x002e640000001000 */
[----:B-1----:R-:W-:-:S06]  /*1920*/  IADD3 R12, PT, PT, R12, 0xffffffe, RZ ;  /* 0x0ffffffe0c0c7810 */ /* 0x002fcc0007ffe0ff */
[----:B------:R-:W1:Y:S02]  /*1930*/  F2I.FTZ.U32.TRUNC.NTZ R13, R12 ;  /* 0x0000000c000d7305 */ /* 0x000e64000021f000 */
[----:B-1----:R-:W-:Y:S01]  /*1940*/  IMAD.MOV R4, RZ, RZ, -R13 ;  /* 0x000000ffff047224 */ /* 0x002fe200078e0a0d */
[----:B------:R-:W-:-:S03]  /*1950*/  MOV R12, RZ ;  /* 0x000000ff000c7202 */ /* 0x000fc60000000f00 */
[----:B------:R-:W-:Y:S01]  /*1960*/  IMAD R10, R4, R6, RZ ;  /* 0x00000006040a7224 */ /* 0x000fe200078e02ff */
[----:B------:R-:W-:-:S03]  /*1970*/  IABS R4, R98 ;  /* 0x0000006200047213 */ /* 0x000fc60000000000 */
[----:B------:R-:W-:-:S04]  /*1980*/  IMAD.HI.U32 R13, R13, R10, R12 ;  /* 0x0000000a0d0d7227 */ /* 0x000fc800078e000c */
[----:B------:R-:W-:-:S04]  /*1990*/  IMAD.MOV.U32 R10, RZ, RZ, R4 ;  /* 0x000000ffff0a7224 */ /* 0x000fc800078e0004 */
[----:B------:R-:W-:Y:S02]  /*19a0*/  IMAD.HI.U32 R4, R13, R10, RZ ;  /* 0x0000000a0d047227 */ /* 0x000fe400078e00ff */
[----:B------:R-:W1:Y:S03]  /*19b0*/  LDC.64 R12, c[0x0][0x3d8] ;  /* 0x0000f600ff0c7b82 */ /* 0x000e660000000a00 */
[----:B------:R-:W-:-:S05]  /*19c0*/  IADD3 R11, PT, PT, -R4, RZ, RZ ;  /* 0x000000ff040b7210 */ /* 0x000fca0007ffe1ff */
[----:B------:R-:W-:-:S05]  /*19d0*/  IMAD R11, R6, R11, R10 ;  /* 0x0000000b060b7224 */ /* 0x000fca00078e020a */
[----:B------:R-:W-:-:S13]  /*19e0*/  ISETP.GT.U32.AND P2, PT, R6, R11, PT ;  /* 0x0000000b0600720c */ /* 0x000fda0003f44070 */
[----:B------:R-:W-:Y:S01]  /*19f0*/  @!P2 IMAD.IADD R11, R11, 0x1, -R6 ;  /* 0x000000010b0ba824 */ /* 0x000fe200078e0a06 */
[----:B------:R-:W-:-:S04]  /*1a00*/  @!P2 IADD3 R4, PT, PT, R4, 0x1, RZ ;  /* 0x000000010404a810 */ /* 0x000fc80007ffe0ff */
[----:B------:R-:W-:Y:S02]  /*1a10*/  ISETP.GE.U32.AND P1, PT, R11, R6, PT ;  /* 0x000000060b00720c */ /* 0x000fe40003f26070 */
[-C--:B------:R-:W-:Y:S01]  /*1a20*/  LOP3.LUT R6, R98, R19.reuse, RZ, 0x3c, !PT ;  /* 0x0000001362067212 */ /* 0x080fe200078e3cff */
[----:B------:R-:W2:Y:S03]  /*1a30*/  LDC.64 R10, c[0x0][0x3d0] ;  /* 0x0000f400ff0a7b82 */ /* 0x000ea60000000a00 */
[----:B------:R-:W-:Y:S02]  /*1a40*/  ISETP.GE.AND P3, PT, R6, RZ, PT ;  /* 0x000000ff0600720c */ /* 0x000fe40003f66270 */
[----:B------:R-:W-:Y:S02]  /*1a50*/  LOP3.LUT R6, RZ, R19, RZ, 0x33, !PT ;  /* 0x00000013ff067212 */ /* 0x000fe400078e33ff */
[----:B------:R-:W-:-:S02]  /*1a60*/  MOV R19, R15 ;  /* 0x0000000f00137202 */ /* 0x000fc40000000f00 */
[----:B------:R-:W-:Y:S01]  /*1a70*/  MOV R15, R7 ;  /* 0x00000007000f7202 */ /* 0x000fe20000000f00 */
[----:B------:R-:W-:Y:S02]  /*1a80*/  @P1 VIADD R4, R4, 0x1 ;  /* 0x0000000104041836 */ /* 0x000fe40000000000 */
[----:B------:R-:W-:-:S03]  /*1a90*/  IMAD.WIDE.U32 R18, R2, UR6, R18 ;  /* 0x0000000602127c25 */ /* 0x000fc6000f8e0012 */
[----:B------:R-:W-:Y:S01]  /*1aa0*/  MOV R17, R4 ;  /* 0x0000000400117202 */ /* 0x000fe20000000f00 */
[----:B------:R-:W-:-:S04]  /*1ab0*/  IMAD R19, R3, UR6, R19 ;  /* 0x0000000603137c24 */ /* 0x000fc8000f8e0213 */
[----:B------:R-:W-:-:S05]  /*1ac0*/  @!P3 IMAD.MOV R17, RZ, RZ, -R17 ;  /* 0x000000ffff11b224 */ /* 0x000fca00078e0a11 */
[----:B------:R-:W-:Y:S01]  /*1ad0*/  SEL R7, R6, R17, !P4 ;  /* 0x0000001106077207 */ /* 0x000fe20006000000 */
[----:B------:R-:W-:-:S03]  /*1ae0*/  IMAD.WIDE.U32 R16, R8, UR6, R14 ;  /* 0x0000000608107c25 */ /* 0x000fc6000f8e000e */
[----:B------:R-:W-:Y:S01]  /*1af0*/  SHF.R.S32.HI R15, RZ, 0x1f, R7 ;  /* 0x0000001fff0f7819 */ /* 0x000fe20000011407 */
[----:B------:R-:W-:Y:S02]  /*1b00*/  IMAD R17, R9, UR6, R17 ;  /* 0x0000000609117c24 */ /* 0x000fe4000f8e0211 */
[----:B-1----:R-:W-:-:S04]  /*1b10*/  IMAD.WIDE.U32 R18, R7, R12, R18 ;  /* 0x0000000c07127225 */ /* 0x002fc800078e0012 */
[C---:B------:R-:W-:Y:S02]  /*1b20*/  IMAD R14, R15.reuse, R12, RZ ;  /* 0x0000000c0f0e7224 */ /* 0x040fe400078e02ff */
[-C--:B--2---:R-:W-:Y:S02]  /*1b30*/  IMAD R0, R15, R10.reuse, RZ ;  /* 0x0000000a0f007224 */ /* 0x084fe400078e02ff */
[C---:B------:R-:W-:Y:S02]  /*1b40*/  IMAD R13, R7.reuse, R13, R14 ;  /* 0x0000000d070d7224 */ /* 0x040fe400078e020e */
[----:B------:R-:W-:Y:S01]  /*1b50*/  IMAD.WIDE.U32 R14, R7, R10, R16 ;  /* 0x0000000a070e7225 */ /* 0x000fe200078e0010 */
[----:B------:R-:W-:-:S03]  /*1b60*/  MOV R16, R18 ;  /* 0x0000001200107202 */ /* 0x000fc60000000f00 */
[----:B------:R-:W-:Y:S01]  /*1b70*/  IMAD R0, R7, R11, R0 ;  /* 0x0000000b07007224 */ /* 0x000fe200078e0200 */
[----:B------:R-:W-:Y:S01]  /*1b80*/  MOV R18, R14 ;  /* 0x0000000e00127202 */ /* 0x000fe20000000f00 */
[----:B------:R-:W-:-:S03]  /*1b90*/  IMAD.IADD R13, R19, 0x1, R13 ;  /* 0x00000001130d7824 */ /* 0x000fc600078e020d */
[----:B------:R-:W-:-:S07]  /*1ba0*/  IADD3 R7, PT, PT, R15, R0, RZ ;  /* 0x000000000f077210 */ /* 0x000fce0007ffe0ff */
.L_x_618:
[----:B------:R-:W-:Y:S01]  /*1bb0*/  UISETP.NE.AND UP0, UPT, UR7, -0x1, UPT ;  /* 0xffffffff0700788c */ /* 0x000fe2000bf05270 */
[----:B------:R-:W-:Y:S01]  /*1bc0*/  IMAD.MOV.U32 R0, RZ, RZ, RZ ;  /* 0x000000ffff007224 */ /* 0x000fe200078e00ff */
[----:B------:R-:W1:Y:S01]  /*1bd0*/  LDCU.64 UR14, c[0x0][0x3b0] ;  /* 0x00007600ff0e77ac */ /* 0x000e620008000a00 */
[----:B------:R-:W-:Y:S01]  /*1be0*/  IMAD.SHL.U32 R73, R65, 0x8, RZ ;  /* 0x0000000841497824 */ /* 0x000fe200078e00ff */
[----:B------:R-:W2:Y:S01]  /*1bf0*/  LDCU.64 UR8, c[0x0][0x3c8] ;  /* 0x00007900ff0877ac */ /* 0x000ea20008000a00 */
[----:B------:R-:W-:Y:S02]  /*1c00*/  SHF.R.U32.HI R100, RZ, 0x3, R65 ;  /* 0x00000003ff647819 */ /* 0x000fe40000011641 */
[----:B------:R3:W5:Y:S01]  /*1c10*/  @P0 LDG.E R0, desc[UR4][R102.64] ;  /* 0x0000000466000981 */ /* 0x000762000c1e1900 */
[----:B------:R-:W-:Y:S01]  /*1c20*/  LOP3.LUT R12, R73, 0x38, RZ, 0xc0, !PT ;  /* 0x00000038490c7812 */ /* 0x000fe200078ec0ff */
[----:B------:R-:W-:Y:S02]  /*1c30*/  IMAD.SHL.U32 R66, R65, 0x40, RZ ;  /* 0x0000004041427824 */ /* 0x000fe400078e00ff */
[----:B------:R-:W4:Y:S01]  /*1c40*/  @!UP0 LDCU.64 UR10, c[0x0][0x398] ;  /* 0x00007300ff0a87ac */ /* 0x000f220008000a00 */
[----:B------:R-:W-:Y:S01]  /*1c50*/  MOV R101, RZ ;  /* 0x000000ff00657202 */ /* 0x000fe20000000f00 */
[----:B------:R-:W-:Y:S01]  /*1c60*/  IMAD.SHL.U32 R64, R2, 0x10, RZ ;  /* 0x0000001002407824 */ /* 0x000fe200078e00ff */
[C---:B------:R-:W-:Y:S01]  /*1c70*/  IADD3 R18, P1, PT, R12.reuse, R18, RZ ;  /* 0x000000120c127210 */ /* 0x040fe20007f3e0ff */
[----:B------:R-:W-:Y:S01]  /*1c80*/  USHF.L.U32 UR25, UR21, 0x6, URZ ;  /* 0x0000000615197899 */ /* 0x000fe200080006ff */
[----:B------:R-:W-:Y:S01]  /*1c90*/  IADD3 R16, P0, PT, R12, R16, RZ ;  /* 0x000000100c107210 */ /* 0x000fe20007f1e0ff */
[----:B------:R-:W-:Y:S01]  /*1ca0*/  IMAD.WIDE.U32 R10, R5, 0x40, R100 ;  /* 0x00000040050a7825 */ /* 0x000fe200078e0064 */
[C---:B------:R-:W-:Y:S01]  /*1cb0*/  SHF.L.U64.HI R62, R8.reuse, 0x4, R9 ;  /* 0x00000004083e7819 */ /* 0x040fe20000010209 */
[----:B------:R-:W2:Y:S01]  /*1cc0*/  LDC R5, c[0x0][0x450] ;  /* 0x00011400ff057b82 */ /* 0x000ea20000000800 */
[----:B-1----:R-:W-:Y:S01]  /*1cd0*/  @UP0 UIMAD.WIDE.U32 UR16, UR7, UR14, URZ ;  /* 0x0000000e071002a5 */ /* 0x002fe2000f8e00ff */
[----:B------:R-:W-:Y:S01]  /*1ce0*/  IMAD.X R19, RZ, RZ, R7, P1 ;  /* 0x000000ffff137224 */ /* 0x000fe200008e0607 */
[----:B------:R-:W-:Y:S01]  /*1cf0*/  SHF.L.U32 R61, R8, 0x4, RZ ;  /* 0x00000004083d7819 */ /* 0x000fe200000006ff */
[----:B------:R-:W-:Y:S01]  /*1d00*/  IMAD.X R17, RZ, RZ, R13, P0 ;  /* 0x000000ffff117224 */ /* 0x000fe200000e060d */
[----:B------:R-:W-:Y:S01]  /*1d10*/  SHF.L.U64.HI R63, R2, 0x4, R3 ;  /* 0x00000004023f7819 */ /* 0x000fe20000010203 */
[----:B------:R-:W-:Y:S01]  /*1d20*/  IMAD.WIDE.U32 R18, R100, R8, R18 ;  /* 0x0000000864127225 */ /* 0x000fe200078e0012 */
[----:B------:R-:W-:Y:S01]  /*1d30*/  LOP3.LUT R66, R66, 0x1c0, RZ, 0xc0, !PT ;  /* 0x000001c042427812 */ /* 0x000fe200078ec0ff */
[----:B------:R-:W-:-:S02]  /*1d40*/  UIADD3 UR24, UPT, UPT, UR25, -0x40, URZ ;  /* 0xffffffc019187890 */ /* 0x000fc4000fffe0ff */
[----:B----4-:R-:W-:Y:S01]  /*1d50*/  @!UP0 UIMAD.WIDE.U32 UR18, UR26, UR10, URZ ;  /* 0x0000000a1a1282a5 */ /* 0x010fe2000f8e00ff */
[----:B------:R-:W-:Y:S01]  /*1d60*/  IMAD R77, R100, R9, R19 ;  /* 0x00000009644d7224 */ /* 0x000fe200078e0213 */
[----:B------:R-:W-:Y:S01]  /*1d70*/  SHF.L.U32 R76, R18, 0x1, RZ ;  /* 0x00000001124c7819 */ /* 0x000fe200000006ff */
[----:B------:R-:W-:Y:S01]  /*1d80*/  IMAD.WIDE.U32 R16, R100, R2, R16 ;  /* 0x0000000264107225 */ /* 0x000fe200078e0010 */
[----:B------:R-:W-:Y:S01]  /*1d90*/  @!UP0 UIMAD UR11, UR26, UR11, UR19 ;  /* 0x0000000b1a0b82a4 */ /* 0x000fe2000f8e0213 */
[----:B------:R-:W-:Y:S01]  /*1da0*/  LOP3.LUT R9, R12, 0xc0, RZ, 0xfc, !PT ;  /* 0x000000c00c097812 */ /* 0x000fe200078efcff */
[----:B------:R-:W-:Y:S01]  /*1db0*/  @UP0 UIMAD UR11, UR7, UR15, UR17 ;  /* 0x0000000f070b02a4 */ /* 0x000fe2000f8e0211 */
[----:B------:R-:W-:Y:S01]  /*1dc0*/  IMAD R75, R100, R3, R17 ;  /* 0x00000003644b7224 */ /* 0x000fe200078e0211 */
[----:B------:R-:W-:Y:S01]  /*1dd0*/  @!UP0 UMOV UR6, UR18 ;  /* 0x0000001200068c82 */ /* 0x000fe20008000000 */
[----:B------:R-:W-:Y:S01]  /*1de0*/  @UP0 UMOV UR6, UR16 ;  /* 0x0000001000060c82 */ /* 0x000fe20008000000 */
[----:B------:R-:W-:Y:S01]  /*1df0*/  SHF.L.U64.HI R77, R18, 0x1, R77 ;  /* 0x00000001124d7819 */ /* 0x000fe2000001024d */
[----:B------:R-:W-:Y:S01]  /*1e00*/  IMAD.SHL.U32 R74, R16, 0x2, RZ ;  /* 0x00000002104a7824 */ /* 0x000fe200078e00ff */
[----:B------:R-:W-:Y:S01]  /*1e10*/  IADD3 R14, P2, PT, R12, UR6, RZ ;  /* 0x000000060c0e7c10 */ /* 0x000fe2000ff5e0ff */
[----:B------:R-:W-:Y:S01]  /*1e20*/  USHF.R.S32.HI UR6, URZ, 0x1f, UR22 ;  /* 0x0000001fff067899 */ /* 0x000fe20008011416 */
[----:B------:R-:W-:Y:S01]  /*1e30*/  SHF.L.U64.HI R75, R16, 0x1, R75 ;  /* 0x00000001104b7819 */ /* 0x000fe2000001024b */
[----:B------:R-:W-:Y:S01]  /*1e40*/  IMAD R67, R11, UR14, RZ ;  /* 0x0000000e0b437c24 */ /* 0x000fe2000f8e02ff */
[----:B--2---:R-:W-:Y:S01]  /*1e50*/  LEA.HI R69, R5, R5, RZ, 0x1 ;  /* 0x0000000505457211 */ /* 0x004fe200078f08ff */
[----:B------:R-:W-:Y:S01]  /*1e60*/  IMAD.X R15, RZ, RZ, UR11, P2 ;  /* 0x0000000bff0f7e24 */ /* 0x000fe200090e06ff */
[----:B------:R-:W1:Y:S01]  /*1e70*/  LDCU.64 UR10, c[0x0][0x388] ;  /* 0x00007100ff0a77ac */ /* 0x000e620008000a00 */
[----:B------:R-:W-:Y:S01]  /*1e80*/  IMAD R67, R10, UR15, R67 ;  /* 0x0000000f0a437c24 */ /* 0x000fe2000f8e0243 */
[----:B------:R-:W-:Y:S01]  /*1e90*/  LOP3.LUT R11, R12, 0x40, RZ, 0xfc, !PT ;  /* 0x000000400c0b7812 */ /* 0x000fe200078efcff */
[----:B------:R-:W-:Y:S01]  /*1ea0*/  IMAD.WIDE.U32 R14, R98, UR8, R14 ;  /* 0x00000008620e7c25 */ /* 0x000fe2000f8e000e */
[----:B------:R-:W-:Y:S01]  /*1eb0*/  ULEA.HI UR6, UR6, UR22, URZ, 0x6 ;  /* 0x0000001606067291 */ /* 0x000fe2000f8f30ff */
[----:B------:R-:W-:-:S02]  /*1ec0*/  SHF.R.S32.HI R69, RZ, 0x1, R69 ;  /* 0x00000001ff457819 */ /* 0x000fc40000011445 */
[----:B------:R-:W-:Y:S01]  /*1ed0*/  IMAD R99, R98, UR9, R15 ;  /* 0x0000000962637c24 */ /* 0x000fe2000f8e020f */
[----:B------:R-:W2:Y:S01]  /*1ee0*/  LDCU.64 UR8, c[0x0][0x390] ;  /* 0x00007200ff0877ac */ /* 0x000ea20008000a00 */
[----:B------:R-:W-:Y:S01]  /*1ef0*/  IMAD.MOV.U32 R98, RZ, RZ, R14 ;  /* 0x000000ffff627224 */ /* 0x000fe200078e000e */
[----:B------:R-:W-:-:S03]  /*1f00*/  USHF.R.S32.HI UR6, URZ, 0x6, UR6 ;  /* 0x00000006ff067899 */ /* 0x000fc60008011406 */
[----:B------:R-:W-:Y:S01]  /*1f10*/  IMAD.WIDE.U32 R98, R10, UR14, R98 ;  /* 0x0000000e0a627c25 */ /* 0x000fe2000f8e0062 */
[----:B------:R-:W-:Y:S01]  /*1f20*/  LOP3.LUT R10, R12, 0x80, RZ, 0xfc, !PT ;  /* 0x000000800c0a7812 */ /* 0x000fe200078efcff */
[----:B------:R-:W-:Y:S02]  /*1f30*/  UISETP.GE.AND UP0, UPT, UR6, UR21, UPT ;  /* 0x000000150600728c */ /* 0x000fe4000bf06270 */
[----:B------:R-:W-:Y:S01]  /*1f40*/  IMAD.IADD R67, R99, 0x1, R67 ;  /* 0x0000000163437824 */ /* 0x000fe200078e0243 */
[----:B-1----:R-:W-:-:S04]  /*1f50*/  IADD3 R76, P0, PT, R76, UR10, RZ ;  /* 0x0000000a4c4c7c10 */ /* 0x002fc8000ff1e0ff */
[----:B------:R-:W-:Y:S02]  /*1f60*/  IADD3.X R77, PT, PT, R77, UR11, RZ, P0, !PT ;  /* 0x0000000b4d4d7c10 */ /* 0x000fe400087fe4ff */
[----:B------:R-:W-:Y:S02]  /*1f70*/  MOV R228, R76 ;  /* 0x0000004c00e47202 */ /* 0x000fe40000000f00 */
[----:B--2---:R-:W-:Y:S01]  /*1f80*/  IADD3 R74, P0, PT, R74, UR8, RZ ;  /* 0x000000084a4a7c10 */ /* 0x004fe2000ff1e0ff */
[----:B------:R-:W-:-:S03]  /*1f90*/  IMAD.MOV.U32 R229, RZ, RZ, R77 ;  /* 0x000000ffffe57224 */ /* 0x000fc600078e004d */
[----:B------:R-:W-:Y:S02]  /*1fa0*/  IADD3.X R75, PT, PT, R75, UR9, RZ, P0, !PT ;  /* 0x000000094b4b7c10 */ /* 0x000fe400087fe4ff */
[----:B------:R-:W-:-:S03]  /*1fb0*/  MOV R232, R74 ;  /* 0x0000004a00e87202 */ /* 0x000fc60000000f00 */
[----:B------:R-:W-:Y:S01]  /*1fc0*/  IMAD.MOV.U32 R233, RZ, RZ, R75 ;  /* 0x000000ffffe97224 */ /* 0x000fe200078e004b */
[----:B---3--:R-:W-:Y:S06]  /*1fd0*/  BRA.U UP0, `(.L_x_623) ;  /* 0x000000b100307547 */ /* 0x008fec000b800000 */
[----:B------:R-:W1:Y:S01]  /*1fe0*/  LDC.64 R2, c[0x0][0x4a0] ;  /* 0x00012800ff027b82 */ /* 0x000e620000000a00 */
[----:B------:R-:W2:Y:S01]  /*1ff0*/  LDCU.128 UR12, c[0x0][0x4b0] ;  /* 0x00009600ff0c77ac */ /* 0x000ea20008000c00 */
[----:B------:R-:W-:Y:S01]  /*2000*/  IMAD.MOV.U32 R13, RZ, RZ, RZ ;  /* 0x000000ffff0d7224 */ /* 0x000fe200078e00ff */
[C---:B------:R-:W-:Y:S01]  /*2010*/  SHF.L.U32 R97, R69.reuse, 0x4, RZ ;  /* 0x0000000445617819 */ /* 0x040fe200000006ff */
[C---:B------:R-:W-:Y:S01]  /*2020*/  IMAD R95, R69.reuse, 0x30, RZ ;  /* 0x00000030455f7824 */ /* 0x040fe200078e02ff */
[----:B------:R-:W3:Y:S01]  /*2030*/  LDCU.128 UR8, c[0x0][0x490] ;  /* 0x00009200ff0877ac */ /* 0x000ee20008000c00 */
[----:B------:R-:W-:Y:S01]  /*2040*/  SHF.L.U32 R94, R69, 0x5, RZ ;  /* 0x00000005455e7819 */ /* 0x000fe200000006ff */
[C---:B------:R-:W-:Y:S01]  /*2050*/  VIADD R72, R100.reuse, 0x10 ;  /* 0x0000001064487836 */ /* 0x040fe20000000000 */
[----:B------:R-:W4:Y:S01]  /*2060*/  LDC.64 R90, c[0x0][0x4a8] ;  /* 0x00012a00ff5a7b82 */ /* 0x000f220000000a00 */
[----:B------:R-:W4:Y:S01]  /*2070*/  LDCU.128 UR16, c[0x0][0x4c0] ;  /* 0x00009800ff1077ac */ /* 0x000f220008000c00 */
[C---:B------:R-:W-:Y:S01]  /*2080*/  IADD3 R71, PT, PT, R100.reuse, 0x20, RZ ;  /* 0x0000002064477810 */ /* 0x040fe20007ffe0ff */
[----:B------:R-:W-:Y:S01]  /*2090*/  VIADD R70, R100, 0x30 ;  /* 0x0000003064467836 */ /* 0x000fe20000000000 */
[----:B------:R-:W-:Y:S01]  /*20a0*/  SHF.R.S32.HI R88, RZ, 0x1f, R94 ;  /* 0x0000001fff587819 */ /* 0x000fe2000001145e */
[----:B------:R-:W4:Y:S01]  /*20b0*/  LDCU UR27, c[0x0][0x450] ;  /* 0x00008a00ff1b77ac */ /* 0x000f220008000800 */
[----:B------:R-:W-:Y:S01]  /*20c0*/  IMAD.U32 R92, RZ, RZ, UR24 ;  /* 0x00000018ff5c7e24 */ /* 0x000fe2000f8e00ff */
[----:B------:R-:W-:Y:S01]  /*20d0*/  SHF.R.S32.HI R86, RZ, 0x1f, R95 ;  /* 0x0000001fff567819 */ /* 0x000fe2000001145f */
[----:B------:R-:W4:Y:S01]  /*20e0*/  LDCU.U8 UR30, c[0x0][0x533] ;  /* 0x0000a660ff1e77ac */ /* 0x000f220008000000 */
[----:B------:R-:W-:Y:S01]  /*20f0*/  UMOV UR29, URZ ;  /* 0x000000ff001d7c82 */ /* 0x000fe20008000000 */
[----:B------:R-:W-:Y:S01]  /*2100*/  UISETP.LT.AND UP0, UPT, URZ, UR6, UPT ;  /* 0x00000006ff00728c */ /* 0x000fe2000bf01270 */
[----:B---3--:R-:W-:Y:S01]  /*2110*/  IMAD.U32 R19, RZ, RZ, UR10 ;  /* 0x0000000aff137e24 */ /* 0x008fe2000f8e00ff */
[----:B------:R-:W3:Y:S01]  /*2120*/  LDCU UR28, c[0x0][0x440] ;  /* 0x00008800ff1c77ac */ /* 0x000ee20008000800 */
[----:B-1----:R-:W-:Y:S01]  /*2130*/  IMAD.WIDE.U32 R16, R2, UR26, R12 ;  /* 0x0000001a02107c25 */ /* 0x002fe2000f8e000c */
[----:B------:R-:W-:-:S03]  /*2140*/  USEL UR6, URZ, UR6, !UP0 ;  /* 0x00000006ff067287 */ /* 0x000fc6000c000000 */
[----:B------:R-:W-:Y:S01]  /*2150*/  IMAD R21, R3, UR26, R17 ;  /* 0x0000001a03157c24 */ /* 0x000fe2000f8e0211 */
[----:B------:R-:W-:Y:S01]  /*2160*/  MOV R3, R4 ;  /* 0x0000000400037202 */ /* 0x000fe20000000f00 */
[----:B--2---:R-:W-:Y:S01]  /*2170*/  IMAD.U32 R2, RZ, RZ, UR12 ;  /* 0x0000000cff027e24 */ /* 0x004fe2000f8e00ff */
[----:B------:R-:W-:Y:S01]  /*2180*/  SHF.L.U32 R4, R65, 0x2, RZ ;  /* 0x0000000241047819 */ /* 0x000fe200000006ff */
[----:B------:R-:W-:Y:S01]  /*2190*/  IMAD.MOV.U32 R20, RZ, RZ, R16 ;  /* 0x000000ffff147224 */ /* 0x000fe200078e0010 */
[----:B------:R-:W-:Y:S01]  /*21a0*/  @!P3 IADD3 R3, PT, PT, -R3, RZ, RZ ;  /* 0x000000ff0303b210 */ /* 0x000fe20007ffe1ff */
[----:B------:R-:W-:Y:S01]  /*21b0*/  IMAD.WIDE.U32 R18, R19, UR26, R12 ;  /* 0x0000001a13127c25 */ /* 0x000fe2000f8e000c */
[----:B----4-:R-:W-:Y:S01]  /*21c0*/  SHF.L.U32 R93, R90, 0x4, RZ ;  /* 0x000000045a5d7819 */ /* 0x010fe200000006ff */
[----:B------:R-:W-:Y:S01]  /*21d0*/  UISETP.NE.AND UP1, UPT, UR30, URZ, UPT ;  /* 0x000000ff1e00728c */ /* 0x000fe2000bf25270 */
[----:B------:R-:W-:Y:S01]  /*21e0*/  SEL R6, R6, R3, !P4 ;  /* 0x0000000306067207 */ /* 0x000fe20006000000 */
[----:B------:R-:W-:-:S03]  /*21f0*/  IMAD.WIDE.U32 R20, R2, UR24, R20 ;  /* 0x0000001802147c25 */ /* 0x000fc6000f8e0014 */
[----:B------:R-:W-:Y:S01]  /*2200*/  SHF.R.S32.HI R3, RZ, 0x1f, R6 ;  /* 0x0000001fff037819 */ /* 0x000fe20000011406 */
[----:B-----5:R-:W-:Y:S01]  /*2210*/  VIADD R2, R0, UR24 ;  /* 0x0000001800027c36 */ /* 0x020fe20008000000 */
[----:B------:R-:W-:Y:S01]  /*2220*/  LOP3.LUT R0, R4, 0x1c, RZ, 0xc0, !PT ;  /* 0x0000001c04007812 */ /* 0x000fe200078ec0ff */
[----:B------:R-:W-:Y:S01]  /*2230*/  IMAD.U32 R14, RZ, RZ, UR11 ;  /* 0x0000000bff0e7e24 */ /* 0x000fe2000f8e00ff */
[----:B------:R-:W1:Y:S01]  /*2240*/  LDCU.64 UR10, c[0x0][0x488] ;  /* 0x00009100ff0a77ac */ /* 0x000e620008000a00 */
[----:B------:R-:W-:Y:S02]  /*2250*/  IMAD.U32 R16, RZ, RZ, UR13 ;  /* 0x0000000dff107e24 */ /* 0x000fe4000f8e00ff */
[----:B------:R-:W-:Y:S02]  /*2260*/  IMAD R7, R2, R69, RZ ;  /* 0x0000004502077224 */ /* 0x000fe400078e02ff */
[----:B------:R-:W-:Y:S01]  /*2270*/  IMAD R15, R14, UR26, R19 ;  /* 0x0000001a0e0f7c24 */ /* 0x000fe2000f8e0213 */
[----:B------:R-:W-:Y:S01]  /*2280*/  USHF.L.U32 UR26, UR12, 0x6, URZ ;  /* 0x000000060c1a7899 */ /* 0x000fe200080006ff */
[----:B------:R-:W-:-:S02]  /*2290*/  IMAD R5, R3, UR16, RZ ;  /* 0x0000001003057c24 */ /* 0x000fc4000f8e02ff */
[-C--:B------:R-:W-:Y:S02]  /*22a0*/  IMAD R2, R100, R69.reuse, R12 ;  /* 0x0000004564027224 */ /* 0x080fe400078e020c */
[----:B------:R-:W-:Y:S01]  /*22b0*/  IMAD R17, R16, UR24, R21 ;  /* 0x0000001810117c24 */ /* 0x000fe2000f8e0215 */
[----:B------:R-:W-:Y:S01]  /*22c0*/  MOV R16, R20 ;  /* 0x0000001400107202 */ /* 0x000fe20000000f00 */
[----:B------:R-:W-:Y:S01]  /*22d0*/  IMAD.MOV.U32 R14, RZ, RZ, R18 ;  /* 0x000000ffff0e7224 */ /* 0x000fe200078e0012 */
[----:B------:R-:W-:Y:S01]  /*22e0*/  IADD3 R80, P0, PT, R7, R2, RZ ;  /* 0x0000000207507210 */ /* 0x000fe20007f1e0ff */
[----:B------:R-:W-:Y:S01]  /*22f0*/  IMAD R18, R6, UR17, R5 ;  /* 0x0000001106127c24 */ /* 0x000fe2000f8e0205 */
[----:B------:R-:W-:Y:S01]  /*2300*/  SHF.R.S32.HI R5, RZ, 0x1f, R7 ;  /* 0x0000001fff057819 */ /* 0x000fe20000011407 */
[----:B------:R-:W-:Y:S02]  /*2310*/  IMAD R0, R100, R69, R0 ;  /* 0x0000004564007224 */ /* 0x000fe400078e0200 */
[----:B------:R-:W-:Y:S01]  /*2320*/  IMAD.WIDE.U32 R14, R90, UR24, R14 ;  /* 0x000000185a0e7c25 */ /* 0x000fe2000f8e000e */
[----:B------:R-:W-:-:S02]  /*2330*/  LEA.HI.X.SX32 R81, R2, R5, 0x1, P0 ;  /* 0x0000000502517211 */ /* 0x000fc400000f0eff */
[----:B------:R-:W-:Y:S01]  /*2340*/  IADD3 R50, P1, PT, R7, R0, RZ ;  /* 0x0000000007327210 */ /* 0x000fe20007f3e0ff */
[----:B------:R-:W-:Y:S01]  /*2350*/  IMAD.WIDE.U32 R16, R6, UR16, R16 ;  /* 0x0000001006107c25 */ /* 0x000fe2000f8e0010 */
[----:B------:R-:W-:Y:S01]  /*2360*/  USHF.R.S32.HI UR16, URZ, 0x1f, UR22 ;  /* 0x0000001fff107899 */ /* 0x000fe20008011416 */
[----:B------:R-:W-:Y:S02]  /*2370*/  IADD3 R2, P0, PT, R100, -UR22, RZ ;  /* 0x8000001664027c10 */ /* 0x000fe4000ff1e0ff */
[----:B------:R-:W-:Y:S01]  /*2380*/  IMAD R3, R3, UR14, RZ ;  /* 0x0000000e03037c24 */ /* 0x000fe2000f8e02ff */
[----:B------:R-:W-:Y:S01]  /*2390*/  LEA.HI.X.SX32 R5, R0, R5, 0x1, P1 ;  /* 0x0000000500057211 */ /* 0x000fe200008f0eff */
[----:B------:R-:W-:Y:S01]  /*23a0*/  IMAD R15, R91, UR24, R15 ;  /* 0x000000185b0f7c24 */ /* 0x000fe2000f8e020f */
[----:B------:R-:W-:Y:S01]  /*23b0*/  SHF.L.U64.HI R81, R80, 0x1, R81 ;  /* 0x0000000150517819 */ /* 0x000fe20000010251 */
[----:B------:R-:W-:Y:S01]  /*23c0*/  IMAD R3, R6, UR15, R3 ;  /* 0x0000000f06037c24 */ /* 0x000fe2000f8e0203 */
[----:B------:R-:W-:Y:S01]  /*23d0*/  SHF.L.U64.HI R0, R50, 0x1, R5 ;  /* 0x0000000132007819 */ /* 0x000fe20000010205 */
[----:B------:R-:W-:Y:S01]  /*23e0*/  IMAD.WIDE.U32 R6, R6, UR14, R14 ;  /* 0x0000000e06067c25 */ /* 0x000fe2000f8e000e */
[----:B------:R-:W-:Y:S01]  /*23f0*/  IADD3.X R15, PT, PT, RZ, ~UR16, RZ, P0, !PT ;  /* 0x80000010ff0f7c10 */ /* 0x000fe200087fe4ff */
[----:B------:R-:W2:Y:S01]  /*2400*/  LDCU.64 UR14, c[0x0][0x4d0] ;  /* 0x00009a00ff0e77ac */ /* 0x000ea20008000a00 */
[----:B------:R-:W-:Y:S01]  /*2410*/  SHF.L.U32 R50, R50, 0x1, RZ ;  /* 0x0000000132327819 */ /* 0x000fe200000006ff */
[----:B------:R-:W-:-:S02]  /*2420*/  IMAD.IADD R19, R17, 0x1, R18 ;  /* 0x0000000111137824 */ /* 0x000fc400078e0212 */
[----:B------:R-:W-:Y:S01]  /*2430*/  IMAD.MOV.U32 R18, RZ, RZ, R16 ;  /* 0x000000ffff127224 */ /* 0x000fe200078e0010 */
[----:B------:R-:W-:Y:S01]  /*2440*/  IADD3 R16, P0, PT, R50, UR18, RZ ;  /* 0x0000001232107c10 */ /* 0x000fe2000ff1e0ff */
[----:B------:R-:W-:Y:S01]  /*2450*/  IMAD R79, R15, UR12, RZ ;  /* 0x0000000c0f4f7c24 */ /* 0x000fe2000f8e02ff */
[----:B------:R-:W4:Y:S01]  /*2460*/  LDCU.64 UR16, c[0x0][0x3c0] ;  /* 0x00007800ff1077ac */ /* 0x000f220008000a00 */
[----:B------:R-:W-:Y:S01]  /*2470*/  IMAD.WIDE.U32 R18, R2, UR12, R18 ;  /* 0x0000000c02127c25 */ /* 0x000fe2000f8e0012 */
[----:B------:R-:W-:-:S03]  /*2480*/  IADD3.X R17, PT, PT, R0, UR19, RZ, P0, !PT ;  /* 0x0000001300117c10 */ /* 0x000fc600087fe4ff */
[----:B------:R-:W-:Y:S01]  /*2490*/  IMAD R79, R2, UR13, R79 ;  /* 0x0000000d024f7c24 */ /* 0x000fe2000f8e024f */
[----:B------:R-:W-:Y:S01]  /*24a0*/  LEA R78, P0, R18, UR8, 0x1 ;  /* 0x00000008124e7c11 */ /* 0x000fe2000f8008ff */
[-C--:B------:R-:W-:Y:S01]  /*24b0*/  IMAD R15, R15, R90.reuse, RZ ;  /* 0x0000005a0f0f7224 */ /* 0x080fe200078e02ff */
[----:B------:R-:W1:Y:S01]  /*24c0*/  LDCU.64 UR12, c[0x0][0x4e0] ;  /* 0x00009c00ff0c77ac */ /* 0x000e620008000a00 */
[----:B------:R-:W-:Y:S01]  /*24d0*/  IMAD.IADD R7, R7, 0x1, R3 ;  /* 0x0000000107077824 */ /* 0x000fe200078e0203 */
[----:B------:R-:W-:Y:S01]  /*24e0*/  IADD3 R79, PT, PT, R19, R79, RZ ;  /* 0x0000004f134f7210 */ /* 0x000fe20007ffe0ff */
[----:B------:R-:W-:Y:S02]  /*24f0*/  IMAD.SHL.U32 R80, R80, 0x2, RZ ;  /* 0x0000000250507824 */ /* 0x000fe400078e00ff */
[----:B------:R-:W-:Y:S01]  /*2500*/  IMAD R15, R2, R91, R15 ;  /* 0x0000005b020f7224 */ /* 0x000fe200078e020f */
[----:B------:R-:W-:Y:S01]  /*2510*/  LEA.HI.X R79, R18, UR9, R79, 0x1, P0 ;  /* 0x00000009124f7c11 */ /* 0x000fe200080f0c4f */
[----:B------:R-:W-:Y:S01]  /*2520*/  IMAD.SHL.U32 R87, R90, 0x40, RZ ;  /* 0x000000405a577824 */ /* 0x000fe200078e00ff */
[----:B--2---:R-:W-:Y:S01]  /*2530*/  IADD3 R50, P0, PT, R50, UR14, RZ ;  /* 0x0000000e32327c10 */ /* 0x004fe2000ff1e0ff */
[----:B------:R-:W-:Y:S01]  /*2540*/  IMAD.WIDE.U32 R2, R2, R90, R6 ;  /* 0x0000005a02027225 */ /* 0x000fe200078e0006 */
[----:B------:R-:W-:Y:S01]  /*2550*/  IADD3 R82, P1, PT, R80, UR18, RZ ;  /* 0x0000001250527c10 */ /* 0x000fe2000ff3e0ff */
[----:B------:R-:W-:Y:S01]  /*2560*/  UIMAD UR18, UR21, -0x40, UR23 ;  /* 0xffffffc0151278a4 */ /* 0x000fe2000f8e0217 */
[----:B------:R-:W-:Y:S01]  /*2570*/  IADD3.X R51, PT, PT, R0, UR15, RZ, P0, !PT ;  /* 0x0000000f00337c10 */ /* 0x000fe200087fe4ff */
[----:B------:R-:W-:Y:S01]  /*2580*/  IMAD.IADD R15, R3, 0x1, R15 ;  /* 0x00000001030f7824 */ /* 0x000fe200078e020f */
[----:B------:R-:W-:-:S02]  /*2590*/  IADD3 R0, P0, PT, RZ, -UR29, RZ ;  /* 0x8000001dff007c10 */ /* 0x000fc4000ff1e0ff */
[----:B------:R-:W-:Y:S01]  /*25a0*/  IADD3.X R83, PT, PT, R81, UR19, RZ, P1, !PT ;  /* 0x0000001351537c10 */ /* 0x000fe20008ffe4ff */
[----:B------:R-:W-:Y:S01]  /*25b0*/  UIMAD UR19, UR21, -0x40, UR22 ;  /* 0xffffffc0151378a4 */ /* 0x000fe2000f8e0216 */
[----:B------:R-:W-:Y:S01]  /*25c0*/  IADD3.X R3, PT, PT, RZ, ~UR26, RZ, P0, !PT ;  /* 0x8000001aff037c10 */ /* 0x000fe200087fe4ff */
[----:B------:R-:W-:Y:S01]  /*25d0*/  IMAD.X R87, RZ, RZ, ~R87, P0 ;  /* 0x000000ffff577224 */ /* 0x000fe200000e0e57 */
[----:B-1----:R-:W-:Y:S01]  /*25e0*/  LEA R14, P2, R2, UR10, 0x1 ;  /* 0x0000000a020e7c11 */ /* 0x002fe2000f8408ff */
[----:B------:R-:W-:Y:S01]  /*25f0*/  UMOV UR26, UR21 ;  /* 0x00000015001a7c82 */ /* 0x000fe20008000000 */
[----:B------:R-:W-:Y:S02]  /*2600*/  IADD3 R80, P1, PT, R80, UR14, RZ ;  /* 0x0000000e50507c10 */ /* 0x000fe4000ff3e0ff */
[----:B------:R-:W-:Y:S02]  /*2610*/  SHF.L.U64.HI R91, R90, 0x4, R91 ;  /* 0x000000045a5b7819 */ /* 0x000fe4000001025b */
[----:B------:R-:W-:-:S02]  /*2620*/  SHF.R.S64 R89, R0, 0x1f, R87 ;  /* 0x0000001f00597819 */ /* 0x000fc40000001057 */
[----:B------:R-:W-:Y:S02]  /*2630*/  SHF.R.S32.HI R90, RZ, 0x1f, R97 ;  /* 0x0000001fff5a7819 */ /* 0x000fe40000011461 */
[----:B------:R-:W-:Y:S02]  /*2640*/  MOV R18, UR27 ;  /* 0x0000001b00127c02 */ /* 0x000fe40008000f00 */
[--C-:B------:R-:W-:Y:S02]  /*2650*/  SHF.R.S64 R85, R0, 0x1f, R3.reuse ;  /* 0x0000001f00557819 */ /* 0x100fe40000001003 */
[----:B------:R-:W-:Y:S02]  /*2660*/  SHF.R.S32.HI R84, RZ, 0x1f, R3 ;  /* 0x0000001fff547819 */ /* 0x000fe40000011403 */
[----:B------:R-:W-:Y:S02]  /*2670*/  SHF.R.S32.HI R87, RZ, 0x1f, R87 ;  /* 0x0000001fff577819 */ /* 0x000fe40000011457 */
[----:B------:R-:W-:Y:S01]  /*2680*/  LEA.HI.X R15, R2, UR11, R15, 0x1, P2 ;  /* 0x0000000b020f7c11 */ /* 0x000fe200090f0c0f */
[----:B------:R-:W1:Y:S01]  /*2690*/  LDCU.128 UR8, c[0x0][0x3a0] ;  /* 0x00007400ff0877ac */ /* 0x000e620008000c00 */
[----:B------:R-:W-:Y:S01]  /*26a0*/  IADD3.X R81, PT, PT, R81, UR15, RZ, P1, !PT ;  /* 0x0000000f51517c10 */ /* 0x000fe20008ffe4ff */
[----:B---34-:R-:W2:Y:S06]  /*26b0*/  LDCU.64 UR14, c[0x0][0x3b8] ;  /* 0x00007700ff0e77ac */ /* 0x018eac0008000a00 */
.L_x_707:
[----:B------:R-:W-:Y:S01]  /*26c0*/  UIADD3 UR18, UPT, UPT, UR18, 0x40, URZ ;  /* 0x0000004012127890 */ /* 0x000fe2000fffe0ff */
[----:B------:R-:W-:Y:S01]  /*26d0*/  BSSY.RECONVERGENT B0, `(.L_x_624) ;  /* 0x0000013000007945 */ /* 0x000fe20003800200 */
[----:B------:R-:W-:Y:S04]  /*26e0*/  UIADD3 UR19, UPT, UPT, UR19, 0x40, URZ ;  /* 0x0000004013137890 */ /* 0x000fe8000fffe0ff */
[----:B------:R-:W-:Y:S02]  /*26f0*/  ISETP.GE.AND P5, PT, R100, UR18, PT ;  /* 0x0000001264007c0c */ /* 0x000fe4000bfa6270 */
[----:B------:R-:W-:Y:S02]  /*2700*/  ISETP.GE.AND P4, PT, R72, UR18, PT ;  /* 0x0000001248007c0c */ /* 0x000fe4000bf86270 */
[----:B------:R-:W-:Y:S02]  /*2710*/  ISETP.GE.AND P5, PT, R100, UR19, !P5 ;  /* 0x0000001364007c0c */ /* 0x000fe4000efa6270 */
[----:B------:R-:W-:Y:S11]  /*2720*/  ISETP.GE.AND P4, PT, R72, UR19, !P4 ;  /* 0x0000001348007c0c */ /* 0x000ff6000e786270 */
[----:B------:R-:W-:Y:S05]  /*2730*/  @!P5 BRA `(.L_x_625) ;  /* 0x000000000030d947 */ /* 0x000fea0003800000 */
[----:B------:R-:W-:Y:S02]  /*2740*/  ISETP.GE.AND P1, PT, R12, UR28, PT ;  /* 0x0000001c0c007c0c */ /* 0x000fe4000bf26270 */
[----:B------:R-:W-:Y:S11]  /*2750*/  ISETP.GE.AND P0, PT, R11, UR28, PT ;  /* 0x0000001c0b007c0c */ /* 0x000ff6000bf06270 */
[----:B------:R-:W3:Y:S04]  /*2760*/  @!P1 LDG.E.128 R4, desc[UR4][R78.64] ;  /* 0x000000044e049981 */ /* 0x000ee8000c1e1d00 */
[----:B---3--:R3:W-:Y:S01]  /*2770*/  @!P1 STG.E.128 desc[UR4][R74.64], R4 ;  /* 0x000000044a009986 */ /* 0x0087e2000c101d04 */
[----:B------:R-:W-:Y:S03]  /*2780*/  ISETP.GE.AND P1, PT, R10, UR28, PT ;  /* 0x0000001c0a007c0c */ /* 0x000fe6000bf26270 */
[----:B------:R-:W4:Y:S04]  /*2790*/  @!P0 LDG.E.128 R24, desc[UR4][R78.64+0x80] ;  /* 0x000080044e188981 */ /* 0x000f28000c1e1d00 */
[----:B----4-:R4:W-:Y:S01]  /*27a0*/  @!P0 STG.E.128 desc[UR4][R74.64+0x80], R24 ;  /* 0x000080184a008986 */ /* 0x0109e2000c101d04 */
[----:B------:R-:W-:Y:S05]  /*27b0*/  ISETP.GE.AND P0, PT, R9, UR28, PT ;  /* 0x0000001c09007c0c */ /* 0x000fea000bf06270 */
[----:B------:R-:W5:Y:S04]  /*27c0*/  @!P1 LDG.E.128 R20, desc[UR4][R78.64+0x100] ;  /* 0x000100044e149981 */ /* 0x000f68000c1e1d00 */
[----:B-----5:R4:W-:Y:S04]  /*27d0*/  @!P1 STG.E.128 desc[UR4][R74.64+0x100], R20 ;  /* 0x000100144a009986 */ /* 0x0209e8000c101d04 */
[----:B---3--:R-:W3:Y:S04]  /*27e0*/  @!P0 LDG.E.128 R4, desc[UR4][R78.64+0x180] ;  /* 0x000180044e048981 */ /* 0x008ee8000c1e1d00 */
[----:B---3--:R4:W-:Y:S02]  /*27f0*/  @!P0 STG.E.128 desc[UR4][R74.64+0x180], R4 ;  /* 0x000180044a008986 */ /* 0x0089e4000c101d04 */
.L_x_625:
[----:B-12---:R-:W-:Y:S05]  /*2800*/  BSYNC.RECONVERGENT B0 ;  /* 0x0000000000007941 */ /* 0x006fea0003800200 */
.L_x_624:
[----:B------:R-:W-:Y:S04]  /*2810*/  BSSY.RECONVERGENT B0, `(.L_x_626) ;  /* 0x0000013000007945 */ /* 0x000fe80003800200 */
[----:B------:R-:W-:Y:S05]  /*2820*/  @!P4 BRA `(.L_x_627) ;  /* 0x000000000044c947 */ /* 0x000fea0003800000 */
[----:B------:R-:W1:Y:S01]  /*2830*/  LDC.64 R2, c[0x0][0x4b0] ;  /* 0x00012c00ff027b82 */ /* 0x000e620000000a00 */
[----:B------:R-:W-:Y:S02]  /*2840*/  ISETP.GE.AND P1, PT, R12, UR28, PT ;  /* 0x0000001c0c007c0c */ /* 0x000fe4000bf26270 */
[C---:B------:R-:W-:Y:S04]  /*2850*/  LEA R32, P2, R64.reuse, R74, 0x1 ;  /* 0x0000004a40207211 */ /* 0x040fe800078408ff */
[----:B------:R-:W-:Y:S02]  /*2860*/  LEA.HI.X R33, R64, R75, R63, 0x1, P2 ;  /* 0x0000004b40217211 */ /* 0x000fe400010f0c3f */
[C---:B-1----:R-:W-:Y:S04]  /*2870*/  LEA R34, P0, R2.reuse, R78, 0x5 ;  /* 0x0000004e02227211 */ /* 0x042fe800078028ff */
[----:B------:R-:W-:Y:S02]  /*2880*/  LEA.HI.X R35, R2, R79, R3, 0x5, P0 ;  /* 0x0000004f02237211 */ /* 0x000fe400000f2c03 */
[----:B------:R-:W-:Y:S03]  /*2890*/  ISETP.GE.AND P0, PT, R11, UR28, PT ;  /* 0x0000001c0b007c0c */ /* 0x000fe6000bf06270 */
[----:B------:R-:W2:Y:S04]  /*28a0*/  @!P1 LDG.E.128 R28, desc[UR4][R34.64] ;  /* 0x00000004221c9981 */ /* 0x000ea8000c1e1d00 */
[----:B--2---:R1:W-:Y:S01]  /*28b0*/  @!P1 STG.E.128 desc[UR4][R32.64], R28 ;  /* 0x0000001c20009986 */ /* 0x0043e2000c101d04 */
[----:B------:R-:W-:Y:S05]  /*28c0*/  ISETP.GE.AND P1, PT, R10, UR28, PT ;  /* 0x0000001c0a007c0c */ /* 0x000fea000bf26270 */
[----:B----4-:R-:W2:Y:S04]  /*28d0*/  @!P0 LDG.E.128 R24, desc[UR4][R34.64+0x80] ;  /* 0x0000800422188981 */ /* 0x010ea8000c1e1d00 */
[----:B--2---:R1:W-:Y:S01]  /*28e0*/  @!P0 STG.E.128 desc[UR4][R32.64+0x80], R24 ;  /* 0x0000801820008986 */ /* 0x0043e2000c101d04 */
[----:B------:R-:W-:Y:S03]  /*28f0*/  ISETP.GE.AND P0, PT, R9, UR28, PT ;  /* 0x0000001c09007c0c */ /* 0x000fe6000bf06270 */
[----:B------:R-:W2:Y:S04]  /*2900*/  @!P1 LDG.E.128 R20, desc[UR4][R34.64+0x100] ;  /* 0x0001000422149981 */ /* 0x000ea8000c1e1d00 */
[----:B--2---:R1:W-:Y:S06]  /*2910*/  @!P1 STG.E.128 desc[UR4][R32.64+0x100], R20 ;  /* 0x0001001420009986 */ /* 0x0043ec000c101d04 */
[----:B------:R-:W2:Y:S04]  /*2920*/  @!P0 LDG.E.128 R4, desc[UR4][R34.64+0x180] ;  /* 0x0001800422048981 */ /* 0x000ea8000c1e1d00 */
[----:B--2---:R1:W-:Y:S02]  /*2930*/  @!P0 STG.E.128 desc[UR4][R32.64+0x180], R4 ;  /* 0x0001800420008986 */ /* 0x0043e4000c101d04 */
.L_x_627:
[----:B------:R-:W-:Y:S05]  /*2940*/  BSYNC.RECONVERGENT B0 ;  /* 0x0000000000007941 */ /* 0x000fea0003800200 */
.L_x_626:
[C---:B------:R-:W-:Y:S01]  /*2950*/  ISETP.GE.AND P3, PT, R71.reuse, UR18, PT ;  /* 0x0000001247007c0c */ /* 0x040fe2000bf66270 */
[----:B------:R-:W-:Y:S03]  /*2960*/  BSSY.RECONVERGENT B0, `(.L_x_628) ;  /* 0x0000016000007945 */ /* 0x000fe60003800200 */
[----:B------:R-:W-:Y:S11]  /*2970*/  ISETP.GE.AND P3, PT, R71, UR19, !P3 ;  /* 0x0000001347007c0c */ /* 0x000ff6000df66270 */
[----:B------:R-:W-:Y:S02]  /*2980*/  @!UPT UIADD3 URZ, UPT, UPT, URZ, URZ, URZ ;  /* 0x000000fffffff290 */ /* 0x000fe4000fffe0ff */
[----:B------:R-:W-:Y:S05]  /*2990*/  @!P3 BRA `(.L_x_629) ;  /* 0x000000000048b947 */ /* 0x000fea0003800000 */
[----:B------:R-:W2:Y:S01]  /*29a0*/  LDC.64 R2, c[0x0][0x4b0] ;  /* 0x00012c00ff027b82 */ /* 0x000ea20000000a00 */
[----:B------:R-:W-:Y:S02]  /*29b0*/  ISETP.GE.AND P1, PT, R12, UR28, PT ;  /* 0x0000001c0c007c0c */ /* 0x000fe4000bf26270 */
[C---:B--2---:R-:W-:Y:S04]  /*29c0*/  LEA R34, P0, R2.reuse, R78, 0x6 ;  /* 0x0000004e02227211 */ /* 0x044fe800078030ff */
[----:B------:R-:W-:Y:S02]  /*29d0*/  LEA.HI.X R35, R2, R79, R3, 0x6, P0 ;  /* 0x0000004f02237211 */ /* 0x000fe400000f3403 */
[----:B------:R-:W2:Y:S01]  /*29e0*/  LDC.64 R2, c[0x0][0x3c0] ;  /* 0x0000f000ff027b82 */ /* 0x000ea20000000a00 */
[----:B------:R-:W-:Y:S04]  /*29f0*/  ISETP.GE.AND P0, PT, R11, UR28, PT ;  /* 0x0000001c0b007c0c */ /* 0x000fe8000bf06270 */
[----:B-1--4-:R-:W3:Y:S01]  /*2a00*/  @!P1 LDG.E.128 R4, desc[UR4][R34.64] ;  /* 0x0000000422049981 */ /* 0x012ee2000c1e1d00 */
[C---:B--2---:R-:W-:Y:S04]  /*2a10*/  LEA R32, P2, R2.reuse, R74, 0x6 ;  /* 0x0000004a02207211 */ /* 0x044fe800078430ff */
[----:B------:R-:W-:Y:S05]  /*2a20*/  LEA.HI.X R33, R2, R75, R3, 0x6, P2 ;  /* 0x0000004b02217211 */ /* 0x000fea00010f3403 */
[----:B---3--:R2:W-:Y:S01]  /*2a30*/  @!P1 STG.E.128 desc[UR4][R32.64], R4 ;  /* 0x0000000420009986 */ /* 0x0085e2000c101d04 */
[----:B------:R-:W-:Y:S03]  /*2a40*/  ISETP.GE.AND P1, PT, R10, UR28, PT ;  /* 0x0000001c0a007c0c */ /* 0x000fe6000bf26270 */
[----:B------:R-:W3:Y:S04]  /*2a50*/  @!P0 LDG.E.128 R28, desc[UR4][R34.64+0x80] ;  /* 0x00008004221c8981 */ /* 0x000ee8000c1e1d00 */
[----:B---3--:R2:W-:Y:S01]  /*2a60*/  @!P0 STG.E.128 desc[UR4][R32.64+0x80], R28 ;  /* 0x0000801c20008986 */ /* 0x0085e2000c101d04 */
[----:B------:R-:W-:Y:S05]  /*2a70*/  ISETP.GE.AND P0, PT, R9, UR28, PT ;  /* 0x0000001c09007c0c */ /* 0x000fea000bf06270 */
[----:B------:R-:W3:Y:S04]  /*2a80*/  @!P1 LDG.E.128 R24, desc[UR4][R34.64+0x100] ;  /* 0x0001000422189981 */ /* 0x000ee8000c1e1d00 */
[----:B---3--:R2:W-:Y:S04]  /*2a90*/  @!P1 STG.E.128 desc[UR4][R32.64+0x100], R24 ;  /* 0x0001001820009986 */ /* 0x0085e8000c101d04 */
[----:B------:R-:W3:Y:S04]  /*2aa0*/  @!P0 LDG.E.128 R20, desc[UR4][R34.64+0x180] ;  /* 0x0001800422148981 */ /* 0x000ee8000c1e1d00 */
[----:B---3--:R2:W-:Y:S02]  /*2ab0*/  @!P0 STG.E.128 desc[UR4][R32.64+0x180], R20 ;  /* 0x0001801420008986 */ /* 0x0085e4000c101d04 */
.L_x_629:
[----:B------:R-:W-:Y:S05]  /*2ac0*/  BSYNC.RECONVERGENT B0 ;  /* 0x0000000000007941 */ /* 0x000fea0003800200 */
.L_x_628:
[C---:B------:R-:W-:Y:S01]  /*2ad0*/  ISETP.GE.AND P2, PT, R70.reuse, UR18, PT ;  /* 0x0000001246007c0c */ /* 0x040fe2000bf46270 */
[----:B------:R-:W-:Y:S03]  /*2ae0*/  BSSY.RECONVERGENT B0, `(.L_x_630) ;  /* 0x0000018000007945 */ /* 0x000fe60003800200 */
[----:B------:R-:W-:Y:S11]  /*2af0*/  ISETP.GE.AND P2, PT, R70, UR19, !P2 ;  /* 0x0000001346007c0c */ /* 0x000ff6000d746270 */
[----:B------:R-:W-:Y:S02]  /*2b00*/  @!UPT UIADD3 URZ, UPT, UPT, URZ, URZ, URZ ;  /* 0x000000fffffff290 */ /* 0x000fe4000fffe0ff */
[----:B------:R-:W-:Y:S05]  /*2b10*/  @!P2 BRA `(.L_x_631) ;  /* 0x000000000050a947 */ /* 0x000fea0003800000 */
[----:B------:R-:W1:Y:S01]  /*2b20*/  LDC.64 R2, c[0x0][0x4b0] ;  /* 0x00012c00ff027b82 */ /* 0x000e620000000a00 */
[----:B------:R-:W-:Y:S02]  /*2b30*/  ISETP.GE.AND P1, PT, R12, UR28, PT ;  /* 0x0000001c0c007c0c */ /* 0x000fe4000bf26270 */
[----:B------:R-:W-:Y:S01]  /*2b40*/  ISETP.GE.AND P0, PT, R11, UR28, PT ;  /* 0x0000001c0b007c0c */ /* 0x000fe2000bf06270 */
[----:B-12---:R-:W-:Y:S04]  /*2b50*/  IMAD.WIDE.U32 R32, R2, 0x60, R78 ;  /* 0x0000006002207825 */ /* 0x006fe800078e004e */
[----:B------:R-:W-:Y:S05]  /*2b60*/  IMAD R3, R3, 0x60, RZ ;  /* 0x0000006003037824 */ /* 0x000fea00078e02ff */
[----:B------:R-:W-:Y:S02]  /*2b70*/  IADD3 R33, PT, PT, R33, R3, RZ ;  /* 0x0000000321217210 */ /* 0x000fe40007ffe0ff */
[----:B------:R-:W1:Y:S03]  /*2b80*/  LDC.64 R2, c[0x0][0x3c0] ;  /* 0x0000f000ff027b82 */ /* 0x000e660000000a00 */
[----:B----4-:R-:W2:Y:S01]  /*2b90*/  @!P1 LDG.E.128 R4, desc[UR4][R32.64] ;  /* 0x0000000420049981 */ /* 0x010ea2000c1e1d00 */
[----:B-1----:R-:W-:Y:S04]  /*2ba0*/  IMAD.WIDE.U32 R34, R2, 0x60, R74 ;  /* 0x0000006002227825 */ /* 0x002fe800078e004a */
[----:B------:R-:W-:Y:S05]  /*2bb0*/  IMAD R3, R3, 0x60, RZ ;  /* 0x0000006003037824 */ /* 0x000fea00078e02ff */
[----:B------:R-:W-:Y:S05]  /*2bc0*/  IADD3 R35, PT, PT, R35, R3, RZ ;  /* 0x0000000323237210 */ /* 0x000fea0007ffe0ff */
[----:B--2---:R3:W-:Y:S01]  /*2bd0*/  @!P1 STG.E.128 desc[UR4][R34.64], R4 ;  /* 0x0000000422009986 */ /* 0x0047e2000c101d04 */
[----:B------:R-:W-:Y:S03]  /*2be0*/  ISETP.GE.AND P1, PT, R10, UR28, PT ;  /* 0x0000001c0a007c0c */ /* 0x000fe6000bf26270 */
[----:B------:R-:W2:Y:S04]  /*2bf0*/  @!P0 LDG.E.128 R28, desc[UR4][R32.64+0x80] ;  /* 0x00008004201c8981 */ /* 0x000ea8000c1e1d00 */
[----:B--2---:R3:W-:Y:S01]  /*2c00*/  @!P0 STG.E.128 desc[UR4][R34.64+0x80], R28 ;  /* 0x0000801c22008986 */ /* 0x0047e2000c101d04 */
[----:B------:R-:W-:Y:S05]  /*2c10*/  ISETP.GE.AND P0, PT, R9, UR28, PT ;  /* 0x0000001c09007c0c */ /* 0x000fea000bf06270 */
[----:B------:R-:W2:Y:S04]  /*2c20*/  @!P1 LDG.E.128 R24, desc[UR4][R32.64+0x100] ;  /* 0x0001000420189981 */ /* 0x000ea8000c1e1d00 */
[----:B--2---:R3:W-:Y:S04]  /*2c30*/  @!P1 STG.E.128 desc[UR4][R34.64+0x100], R24 ;  /* 0x0001001822009986 */ /* 0x0047e8000c101d04 */
[----:B------:R-:W2:Y:S04]  /*2c40*/  @!P0 LDG.E.128 R20, desc[UR4][R32.64+0x180] ;  /* 0x0001800420148981 */ /* 0x000ea8000c1e1d00 */
[----:B--2---:R3:W-:Y:S02]  /*2c50*/  @!P0 STG.E.128 desc[UR4][R34.64+0x180], R20 ;  /* 0x0001801422008986 */ /* 0x0047e4000c101d04 */
.L_x_631:
[----:B------:R-:W-:Y:S05]  /*2c60*/  BSYNC.RECONVERGENT B0 ;  /* 0x0000000000007941 */ /* 0x000fea0003800200 */
.L_x_630:
[----:B------:R-:W-:Y:S01]  /*2c70*/  ISETP.NE.AND P0, PT, R18, RZ, PT ;  /* 0x000000ff1200720c */ /* 0x000fe20003f05270 */
[----:B------:R-:W-:Y:S01]  /*2c80*/  UIADD3 UR26, UPT, UPT, UR26, -0x1, URZ ;  /* 0xffffffff1a1a7890 */ /* 0x000fe2000fffe0ff */
[----:B------:R-:W-:Y:S01]  /*2c90*/  BSSY.RECONVERGENT B2, `(.L_x_632) ;  /* 0x00009e1000027945 */ /* 0x000fe20003800200 */
[----:B------:R-:W-:Y:S01]  /*2ca0*/  IMAD.MOV.U32 R96, RZ, RZ, R92 ;  /* 0x000000ffff607224 */ /* 0x000fe200078e005c */
[----:B------:R-:W-:Y:S09]  /*2cb0*/  IADD3 R92, PT, PT, R92, -0x40, RZ ;  /* 0xffffffc05c5c7810 */ /* 0x000ff20007ffe0ff */
[----:B------:R-:W-:Y:S05]  /*2cc0*/  @P0 BRA `(.L_x_633) ;  /* 0x0000000400400947 */ /* 0x000fea0003800000 */
[----:B------:R-:W-:Y:S04]  /*2cd0*/  BSSY.RECONVERGENT B0, `(.L_x_634) ;  /* 0x000000e000007945 */ /* 0x000fe80003800200 */
[----:B------:R-:W-:Y:S05]  /*2ce0*/  @!P5 BRA `(.L_x_635) ;  /* 0x000000000030d947 */ /* 0x000fea0003800000 */
[----:B------:R-:W-:Y:S02]  /*2cf0*/  ISETP.GE.AND P1, PT, R12, UR28, PT ;  /* 0x0000001c0c007c0c */ /* 0x000fe4000bf26270 */
[----:B------:R-:W-:Y:S11]  /*2d00*/  ISETP.GE.AND P0, PT, R11, UR28, PT ;  /* 0x0000001c0b007c0c */ /* 0x000ff6000bf06270 */
[----:B-123--:R-:W2:Y:S04]  /*2d10*/  @!P1 LDG.E.128 R28, desc[UR4][R14.64] ;  /* 0x000000040e1c9981 */ /* 0x00eea8000c1e1d00 */
[----:B--2---:R1:W-:Y:S01]  /*2d20*/  @!P1 STG.E.128 desc[UR4][R76.64], R28 ;  /* 0x0000001c4c009986 */ /* 0x0043e2000c101d04 */
[----:B------:R-:W-:Y:S03]  /*2d30*/  ISETP.GE.AND P1, PT, R10, UR28, PT ;  /* 0x0000001c0a007c0c */ /* 0x000fe6000bf26270 */
[----:B----4-:R-:W2:Y:S04]  /*2d40*/  @!P0 LDG.E.128 R24, desc[UR4][R14.64+0x80] ;  /* 0x000080040e188981 */ /* 0x010ea8000c1e1d00 */
[----:B--2---:R1:W-:Y:S01]  /*2d50*/  @!P0 STG.E.128 desc[UR4][R76.64+0x80], R24 ;  /* 0x000080184c008986 */ /* 0x0043e2000c101d04 */
[----:B------:R-:W-:Y:S05]  /*2d60*/  ISETP.GE.AND P0, PT, R9, UR28, PT ;  /* 0x0000001c09007c0c */ /* 0x000fea000bf06270 */
[----:B------:R-:W2:Y:S04]  /*2d70*/  @!P1 LDG.E.128 R20, desc[UR4][R14.64+0x100] ;  /* 0x000100040e149981 */ /* 0x000ea8000c1e1d00 */
[----:B--2---:R1:W-:Y:S04]  /*2d80*/  @!P1 STG.E.128 desc[UR4][R76.64+0x100], R20 ;  /* 0x000100144c009986 */ /* 0x0043e8000c101d04 */
[----:B------:R-:W2:Y:S04]  /*2d90*/  @!P0 LDG.E.128 R4, desc[UR4][R14.64+0x180] ;  /* 0x000180040e048981 */ /* 0x000ea8000c1e1d00 */
[----:B--2---:R1:W-:Y:S02]  /*2da0*/  @!P0 STG.E.128 desc[UR4][R76.64+0x180], R4 ;  /* 0x000180044c008986 */ /* 0x0043e4000c101d04 */
.L_x_635:
[----:B------:R-:W-:Y:S05]  /*2db0*/  BSYNC.RECONVERGENT B0 ;  /* 0x0000000000007941 */ /* 0x000fea0003800200 */
.L_x_634:
[----:B------:R-:W-:Y:S04]  /*2dc0*/  BSSY.RECONVERGENT B0, `(.L_x_636) ;  /* 0x0000012000007945 */ /* 0x000fe80003800200 */
[----:B------:R-:W-:Y:S05]  /*2dd0*/  @!P4 BRA `(.L_x_637) ;  /* 0x000000000040c947 */ /* 0x000fea0003800000 */
[----:B------:R-:W-:Y:S02]  /*2de0*/  ISETP.GE.AND P1, PT, R12, UR28, PT ;  /* 0x0000001c0c007c0c */ /* 0x000fe4000bf26270 */
[----:B------:R-:W-:Y:S02]  /*2df0*/  LEA R18, P0, R93, R14, 0x1 ;  /* 0x0000000e5d127211 */ /* 0x000fe400078008ff */
[----:B------:R-:W-:Y:S02]  /*2e00*/  LEA R2, P4, R61, R76, 0x1 ;  /* 0x0000004c3d027211 */ /* 0x000fe400078808ff */
[----:B------:R-:W-:Y:S02]  /*2e10*/  LEA.HI.X R19, R93, R15, R91, 0x1, P0 ;  /* 0x0000000f5d137211 */ /* 0x000fe400000f0c5b */
[----:B------:R-:W-:Y:S02]  /*2e20*/  ISETP.GE.AND P0, PT, R11, UR28, PT ;  /* 0x0000001c0b007c0c */ /* 0x000fe4000bf06270 */
[----:B------:R-:W-:Y:S03]  /*2e30*/  LEA.HI.X R3, R61, R77, R62, 0x1, P4 ;  /* 0x0000004d3d037211 */ /* 0x000fe600020f0c3e */
        /* <DEDUP_REMOVED lines=10> */
.L_x_637:
[----:B------:R-:W-:Y:S05]  /*2ee0*/  BSYNC.RECONVERGENT B0 ;  /* 0x0000000000007941 */ /* 0x000fea0003800200 */
.L_x_636:
[----:B------:R-:W-:Y:S04]  /*2ef0*/  BSSY.RECONVERGENT B0, `(.L_x_638) ;  /* 0x0000014000007945 */ /* 0x000fe80003800200 */
[----:B------:R-:W-:Y:S05]  /*2f00*/  @!P3 BRA `(.L_x_639) ;  /* 0x000000000048b947 */ /* 0x000fea0003800000 */
[----:B-1----:R-:W2:Y:S01]  /*2f10*/  LDC.64 R2, c[0x0][0x4a8] ;  /* 0x00012a00ff027b82 */ /* 0x002ea20000000a00 */
[----:B------:R-:W-:Y:S02]  /*2f20*/  ISETP.GE.AND P1, PT, R12, UR28, PT ;  /* 0x0000001c0c007c0c */ /* 0x000fe4000bf26270 */
[C---:B--2---:R-:W-:Y:S04]  /*2f30*/  LEA R32, P0, R2.reuse, R14, 0x6 ;  /* 0x0000000e02207211 */ /* 0x044fe800078030ff */
[----:B------:R-:W-:Y:S02]  /*2f40*/  LEA.HI.X R33, R2, R15, R3, 0x6, P0 ;  /* 0x0000000f02217211 */ /* 0x000fe400000f3403 */
[----:B------:R-:W1:Y:S01]  /*2f50*/  LDC.64 R2, c[0x0][0x3b8] ;  /* 0x0000ee00ff027b82 */ /* 0x000e620000000a00 */
[----:B------:R-:W-:Y:S04]  /*2f60*/  ISETP.GE.AND P0, PT, R11, UR28, PT ;  /* 0x0000001c0b007c0c */ /* 0x000fe8000bf06270 */
[----:B---34-:R-:W2:Y:S01]  /*2f70*/  @!P1 LDG.E.128 R4, desc[UR4][R32.64] ;  /* 0x0000000420049981 */ /* 0x018ea2000c1e1d00 */
[C---:B-1----:R-:W-:Y:S04]  /*2f80*/  LEA R18, P3, R2.reuse, R76, 0x6 ;  /* 0x0000004c02127211 */ /* 0x042fe800078630ff */
[----:B------:R-:W-:Y:S05]  /*2f90*/  LEA.HI.X R19, R2, R77, R3, 0x6, P3 ;  /* 0x0000004d02137211 */ /* 0x000fea00018f3403 */
        /* <DEDUP_REMOVED lines=9> */
.L_x_639:
[----:B------:R-:W-:Y:S05]  /*3030*/  BSYNC.RECONVERGENT B0 ;  /* 0x0000000000007941 */ /* 0x000fea0003800200 */
.L_x_638:
[----:B-1----:R-:W-:Y:S01]  /*3040*/  MOV R18, RZ ;  /* 0x000000ff00127202 */ /* 0x002fe20000000f00 */
[----:B------:R-:W-:Y:S05]  /*3050*/  @!P2 BRA `(.L_x_640) ;  /* 0x000000980090a947 */ /* 0x000fea0003800000 */
[----:B------:R-:W1:Y:S01]  /*3060*/  LDC.64 R2, c[0x0][0x4a8] ;  /* 0x00012a00ff027b82 */ /* 0x000e620000000a00 */
[----:B------:R-:W-:Y:S02]  /*3070*/  ISETP.GE.AND P0, PT, R12, UR28, PT ;  /* 0x0000001c0c007c0c */ /* 0x000fe4000bf06270 */
[----:B------:R-:W-:Y:S01]  /*3080*/  ISETP.GE.AND P1, PT, R11, UR28, PT ;  /* 0x0000001c0b007c0c */ /* 0x000fe2000bf26270 */
[----:B-1----:R-:W-:Y:S02]  /*3090*/  IMAD R3, R3, 0x60, RZ ;  /* 0x0000006003037824 */ /* 0x002fe400078e02ff */
[----:B--23--:R-:W-:Y:S05]  /*30a0*/  IMAD.WIDE.U32 R28, R2, 0x60, R14 ;  /* 0x00000060021c7825 */ /* 0x00cfea00078e000e */
        /* <DEDUP_REMOVED lines=9> */
[----:B--2---:R1:W-:Y:S06]  /*3140*/  @!P1 STG.E.128 desc[UR4][R30.64+0x80], R24 ;  /* 0x000080181e009986 */ /* 0x0043ec000c101d04 */
[----:B------:R-:W2:Y:S04]  /*3150*/  @!P0 LDG.E.128 R20, desc[UR4][R28.64+0x100] ;  /* 0x000100041c148981 */ /* 0x000ea8000c1e1d00 */
[----:B--2---:R1:W-:Y:S01]  /*3160*/  @!P0 STG.E.128 desc[UR4][R30.64+0x100], R20 ;  /* 0x000100141e008986 */ /* 0x0043e2000c101d04 */
[----:B------:R-:W-:Y:S11]  /*3170*/  ISETP.GE.AND P0, PT, R9, UR28, PT ;  /* 0x0000001c09007c0c */ /* 0x000ff6000bf06270 */
[----:B------:R-:W-:Y:S02]  /*3180*/  @!UPT UIADD3 URZ, UPT, UPT, URZ, URZ, URZ ;  /* 0x000000fffffff290 */ /* 0x000fe4000fffe0ff */
[----:B------:R-:W-:Y:S05]  /*3190*/  @P0 BRA `(.L_x_640) ;  /* 0x0000009800400947 */ /* 0x000fea0003800000 */
[----:B-1----:R-:W2:Y:S04]  /*31a0*/  LDG.E.128 R4, desc[UR4][R28.64+0x180] ;  /* 0x000180041c047981 */ /* 0x002ea8000c1e1d00 */
[----:B--2---:R1:W-:Y:S01]  /*31b0*/  STG.E.128 desc[UR4][R30.64+0x180], R4 ;  /* 0x000180041e007986 */ /* 0x0043e2000c101d04 */
[----:B------:R-:W-:Y:S05]  /*31c0*/  BRA `(.L_x_640) ;  /* 0x0000009800347947 */ /* 0x000fea0003800000 */
.L_x_633:
[----:B------:R-:W-:Y:S05]  /*31d0*/  BRA.U !UP1, `(.L_x_641) ;  /* 0x0000003909407547 */ /* 0x000fea000b800000 */
[----:B------:R-:W-:Y:S04]  /*31e0*/  BSSY.RECONVERGENT B1, `(.L_x_642) ;  /* 0x00000d9000017945 */ /* 0x000fe80003800200 */
[----:B------:R-:W-:Y:S05]  /*31f0*/  @!P5 BRA `(.L_x_643) ;  /* 0x0000000c005cd947 */ /* 0x000fea0003800000 */
[----:B------:R-:W5:Y:S01]  /*3200*/  LDC R0, c[0x0][0x440] ;  /* 0x00011000ff007b82 */ /* 0x000f620000000800 */
[----:B------:R-:W-:Y:S01]  /*3210*/  BSSY.RECONVERGENT B0, `(.L_x_644) ;  /* 0x0000038000007945 */ /* 0x000fe20003800200 */
[-C--:B-----5:R-:W-:Y:S02]  /*3220*/  ISETP.GE.AND P0, PT, R12, R0.reuse, PT ;  /* 0x000000000c00720c */ /* 0x0a0fe40003f06270 */
[-C--:B------:R-:W-:Y:S02]  /*3230*/  ISETP.GE.AND P6, PT, R11, R0.reuse, PT ;  /* 0x000000000b00720c */ /* 0x080fe40003fc6270 */
[-C--:B------:R-:W-:Y:S02]  /*3240*/  ISETP.GE.AND P5, PT, R10, R0.reuse, PT ;  /* 0x000000000a00720c */ /* 0x080fe40003fa6270 */
[----:B------:R-:W-:Y:S07]  /*3250*/  ISETP.GE.AND P1, PT, R9, R0, PT ;  /* 0x000000000900720c */ /* 0x000fee0003f26270 */
[----:B------:R-:W-:Y:S06]  /*3260*/  @P0 BRA `(.L_x_645) ;  /* 0x0000000000c80947 */ /* 0x000fec0003800000 */
[----:B------:R-:W-:Y:S01]  /*3270*/  ISETP.GE.AND P0, PT, R12, R18, PT ;  /* 0x000000120c00720c */ /* 0x000fe20003f06270 */
[----:B-1234-:R-:W2:Y:S11]  /*3280*/  LDG.E.128 R20, desc[UR4][R14.64] ;  /* 0x000000040e147981 */ /* 0x01eeb6000c1e1d00 */
[----:B------:R-:W-:Y:S01]  /*3290*/  @!UPT UIADD3 URZ, UPT, UPT, URZ, URZ, URZ ;  /* 0x000000fffffff290 */ /* 0x000fe2000fffe0ff */
[----:B------:R-:W3:Y:S06]  /*32a0*/  @!P0 LDG.E.64 R30, desc[UR4][R50.64] ;  /* 0x00000004321e8981 */ /* 0x000eec000c1e1b00 */
[----:B------:R-:W4:Y:S01]  /*32b0*/  @!P0 LDG.E.64 R6, desc[UR4][R16.64] ;  /* 0x0000000410068981 */ /* 0x000f22000c1e1b00 */
[--C-:B---3--:R-:W-:Y:S01]  /*32c0*/  @!P0 HADD2.F32 R27, -RZ, R30.reuse.H0_H0 ;  /* 0x2000001eff1b8230 */ /* 0x108fe20000004100 */
[----:B--2---:R-:W-:Y:S01]  /*32d0*/  @!P0 MOV R25, R20 ;  /* 0x0000001400198202 */ /* 0x004fe20000000f00 */
[----:B------:R-:W-:Y:S01]  /*32e0*/  @!P0 HADD2.F32 R29, -RZ, R30.H1_H1 ;  /* 0x3000001eff1d8230 */ /* 0x000fe20000004100 */
[----:B------:R-:W-:Y:S01]  /*32f0*/  @!P0 MOV R8, R21 ;  /* 0x0000001500088202 */ /* 0x000fe20000000f00 */
[----:B------:R-:W-:Y:S02]  /*3300*/  @!P0 HADD2.F32 R30, -RZ, R31.H0_H0 ;  /* 0x2000001fff1e8230 */ /* 0x000fe40000004100 */
[--C-:B------:R-:W-:Y:S02]  /*3310*/  @!P0 HADD2.F32 R24, -RZ, R25.reuse.H1_H1 ;  /* 0x30000019ff188230 */ /* 0x100fe40000004100 */
[--C-:B----4-:R-:W-:Y:S02]  /*3320*/  @!P0 HADD2.F32 R19, -RZ, R6.reuse.H0_H0 ;  /* 0x20000006ff138230 */ /* 0x110fe40000004100 */
[----:B------:R-:W-:Y:S02]  /*3330*/  @!P0 HADD2.F32 R28, -RZ, R25.H0_H0 ;  /* 0x20000019ff1c8230 */ /* 0x000fe40000004100 */
[C---:B------:R-:W-:Y:S01]  /*3340*/  @!P0 FMUL.FTZ R33, R24.reuse, R27 ;  /* 0x0000001b18218220 */ /* 0x040fe20000410000 */
[----:B------:R-:W-:Y:S02]  /*3350*/  @!P0 HADD2.F32 R6, -RZ, R6.H1_H1 ;  /* 0x30000006ff068230 */ /* 0x000fe40000004100 */
[-C--:B------:R-:W-:Y:S01]  /*3360*/  @!P0 FMUL.FTZ R0, R24, R19.reuse ;  /* 0x0000001318008220 */ /* 0x080fe20000410000 */
[----:B------:R-:W-:Y:S01]  /*3370*/  @!P0 MOV R24, R22 ;  /* 0x0000001600188202 */ /* 0x000fe20000000f00 */
[----:B------:R-:W-:Y:S01]  /*3380*/  @!P0 FFMA.FTZ R33, R28, R19, -R33 ;  /* 0x000000131c218223 */ /* 0x000fe20000010821 */
[----:B------:R-:W-:Y:S01]  /*3390*/  @!P0 MOV R19, R23 ;  /* 0x0000001700138202 */ /* 0x000fe20000000f00 */
[--C-:B------:R-:W-:Y:S02]  /*33a0*/  @!P0 HADD2.F32 R25, -RZ, R8.reuse.H1_H1 ;  /* 0x30000008ff198230 */ /* 0x100fe40000004100 */
[----:B------:R-:W-:Y:S01]  /*33b0*/  @!P0 FFMA.FTZ R0, R27, R28, R0 ;  /* 0x0000001c1b008223 */ /* 0x000fe20000010000 */
[--C-:B------:R-:W-:Y:S02]  /*33c0*/  @!P0 HADD2.F32 R5, -RZ, R7.reuse.H0_H0 ;  /* 0x20000007ff058230 */ /* 0x100fe40000004100 */
[----:B------:R-:W-:Y:S02]  /*33d0*/  @!P0 HADD2.F32 R27, -RZ, R8.H0_H0 ;  /* 0x20000008ff1b8230 */ /* 0x000fe40000004100 */
[C---:B------:R-:W-:Y:S01]  /*33e0*/  @!P0 FMUL.FTZ R2, R25.reuse, R6 ;  /* 0x0000000619028220 */ /* 0x040fe20000410000 */
[----:B------:R-:W-:Y:S01]  /*33f0*/  @!P0 F2FP.F16.F32.PACK_AB R33, R0, R33 ;  /* 0x000000210021823e */ /* 0x000fe200000000ff */
[--C-:B------:R-:W-:Y:S02]  /*3400*/  @!P0 HADD2.F32 R26, -RZ, R24.reuse.H1_H1 ;  /* 0x30000018ff1a8230 */ /* 0x100fe40000004100 */
[----:B------:R-:W-:Y:S01]  /*3410*/  @!P0 FMUL.FTZ R35, R25, R29 ;  /* 0x0000001d19238220 */ /* 0x000fe20000410000 */
[----:B------:R-:W-:Y:S01]  /*3420*/  @!P0 HADD2.F32 R7, -RZ, R7.H1_H1 ;  /* 0x30000007ff078230 */ /* 0x000fe20000004100 */
[----:B------:R-:W-:Y:S01]  /*3430*/  @!P0 MOV R20, R33 ;  /* 0x0000002100148202 */ /* 0x000fe20000000f00 */
[----:B------:R-:W-:Y:S02]  /*3440*/  @!P0 HADD2.F32 R31, -RZ, R31.H1_H1 ;  /* 0x3000001fff1f8230 */ /* 0x000fe40000004100 */
[C---:B------:R-:W-:Y:S01]  /*3450*/  @!P0 FMUL.FTZ R3, R26.reuse, R5 ;  /* 0x000000051a038220 */ /* 0x040fe20000410000 */
[--C-:B------:R-:W-:Y:S02]  /*3460*/  @!P0 HADD2.F32 R8, -RZ, R19.reuse.H1_H1 ;  /* 0x30000013ff088230 */ /* 0x100fe40000004100 */
[----:B------:R-:W-:Y:S01]  /*3470*/  @!P0 FMUL.FTZ R34, R26, R30 ;  /* 0x0000001e1a228220 */ /* 0x000fe20000410000 */
[----:B------:R-:W-:Y:S02]  /*3480*/  @!P0 HADD2.F32 R28, -RZ, R24.H0_H0 ;  /* 0x20000018ff1c8230 */ /* 0x000fe40000004100 */
[----:B------:R-:W-:Y:S01]  /*3490*/  @!P0 FFMA.FTZ R2, R29, R27, R2 ;  /* 0x0000001b1d028223 */ /* 0x000fe20000010002 */
[----:B------:R-:W-:Y:S02]  /*34a0*/  @!P0 HADD2.F32 R32, -RZ, R19.H0_H0 ;  /* 0x20000013ff208230 */ /* 0x000fe40000004100 */
[C---:B------:R-:W-:Y:S01]  /*34b0*/  @!P0 FMUL.FTZ R37, R8.reuse, R31 ;  /* 0x0000001f08258220 */ /* 0x040fe20000410000 */
[----:B------:R-:W-:Y:S01]  /*34c0*/  @!P0 FMUL.FTZ R4, R8, R7 ;  /* 0x0000000708048220 */ /* 0x000fe20000410000 */
[----:B------:R-:W-:Y:S01]  /*34d0*/  @!P0 FFMA.FTZ R3, R30, R28, R3 ;  /* 0x0000001c1e038223 */ /* 0x000fe20000010003 */
[----:B------:R-:W-:Y:S01]  /*34e0*/  @!P0 FFMA.FTZ R35, R27, R6, -R35 ;  /* 0x000000061b238223 */ /* 0x000fe20000010823 */
[----:B------:R-:W-:Y:S01]  /*34f0*/  @!P0 FFMA.FTZ R34, R28, R5, -R34 ;  /* 0x000000051c228223 */ /* 0x000fe20000010822 */
[----:B------:R-:W-:Y:S01]  /*3500*/  @!P0 FFMA.FTZ R37, R32, R7, -R37 ;  /* 0x0000000720258223 */ /* 0x000fe20000010825 */
[----:B------:R-:W-:Y:S02]  /*3510*/  @!P0 FFMA.FTZ R4, R31, R32, R4 ;  /* 0x000000201f048223 */ /* 0x000fe40000010004 */
[----:B------:R-:W-:Y:S02]  /*3520*/  @!P0 F2FP.F16.F32.PACK_AB R36, R2, R35 ;  /* 0x000000230224823e */ /* 0x000fe400000000ff */
[----:B------:R-:W-:Y:S02]  /*3530*/  @!P0 F2FP.F16.F32.PACK_AB R34, R3, R34 ;  /* 0x000000220322823e */ /* 0x000fe400000000ff */
[----:B------:R-:W-:Y:S02]  /*3540*/  @!P0 F2FP.F16.F32.PACK_AB R37, R4, R37 ;  /* 0x000000250425823e */ /* 0x000fe400000000ff */
[----:B------:R-:W-:Y:S02]  /*3550*/  @!P0 MOV R21, R36 ;  /* 0x0000002400158202 */ /* 0x000fe40000000f00 */
[----:B------:R-:W-:Y:S02]  /*3560*/  @!P0 MOV R22, R34 ;  /* 0x0000002200168202 */ /* 0x000fe40000000f00 */
[----:B------:R-:W-:Y:S05]  /*3570*/  @!P0 MOV R23, R37 ;  /* 0x0000002500178202 */ /* 0x000fea0000000f00 */
[----:B------:R1:W-:Y:S02]  /*3580*/  STG.E.128 desc[UR4][R76.64], R20 ;  /* 0x000000144c007986 */ /* 0x0003e4000c101d04 */
.L_x_645:
[----:B------:R-:W-:Y:S05]  /*3590*/  BSYNC.RECONVERGENT B0 ;  /* 0x0000000000007941 */ /* 0x000fea0003800200 */
.L_x_644:
[----:B------:R-:W-:Y:S04]  /*35a0*/  BSSY.RECONVERGENT B0, `(.L_x_646) ;  /* 0x0000034000007945 */ /* 0x000fe80003800200 */
[----:B------:R-:W-:Y:S05]  /*35b0*/  @P6 BRA `(.L_x_647) ;  /* 0x0000000000c86947 */ /* 0x000fea0003800000 */
        /* <DEDUP_REMOVED lines=50> */
.L_x_647:
[----:B------:R-:W-:Y:S05]  /*38e0*/  BSYNC.RECONVERGENT B0 ;  /* 0x0000000000007941 */ /* 0x000fea0003800200 */
.L_x_646:
        /* <DEDUP_REMOVED lines=52> */
.L_x_649:
[----:B------:R-:W-:Y:S05]  /*3c30*/  BSYNC.RECONVERGENT B0 ;  /* 0x0000000000007941 */ /* 0x000fea0003800200 */
.L_x_648:
        /* <DEDUP_REMOVED lines=51> */
.L_x_643:
[----:B------:R-:W-:Y:S05]  /*3f70*/  BSYNC.RECONVERGENT B1 ;  /* 0x0000000000017941 */ /* 0x000fea0003800200 */
.L_x_642:
[C---:B------:R-:W-:Y:S01]  /*3f80*/  SHF.L.U64.HI R3, R97.reuse, 0x1, R90 ;  /* 0x0000000161037819 */ /* 0x040fe2000001025a */
[----:B-1234-:R-:W-:Y:S01]  /*3f90*/  IMAD.SHL.U32 R5, R97, 0x2, RZ ;  /* 0x0000000261057824 */ /* 0x01efe200078e00ff */
[----:B------:R-:W-:Y:S04]  /*3fa0*/  BSSY.RECONVERGENT B1, `(.L_x_650) ;  /* 0x00000e1000017945 */ /* 0x000fe80003800200 */
[-C--:B------:R-:W-:Y:S02]  /*3fb0*/  IADD3 R6, P1, PT, R16, R5.reuse, RZ ;  /* 0x0000000510067210 */ /* 0x080fe40007f3e0ff */
[----:B------:R-:W-:Y:S03]  /*3fc0*/  IADD3 R38, P0, PT, R50, R5, RZ ;  /* 0x0000000532267210 */ /* 0x000fe60007f1e0ff */
[--C-:B------:R-:W-:Y:S02]  /*3fd0*/  IMAD.X R7, R17, 0x1, R3.reuse, P1 ;  /* 0x0000000111077824 */ /* 0x100fe400008e0603 */
[----:B------:R-:W-:Y:S01]  /*3fe0*/  IMAD.X R39, R51, 0x1, R3, P0 ;  /* 0x0000000133277824 */ /* 0x000fe200000e0603 */
[----:B------:R-:W-:Y:S07]  /*3ff0*/  @!P4 BRA `(.L_x_651) ;  /* 0x0000000c006cc947 */ /* 0x000fee0003800000 */
[----:B------:R-:W-:Y:S01]  /*4000*/  LEA R40, P1, R93, R14, 0x1 ;  /* 0x0000000e5d287211 */ /* 0x000fe200078208ff */
[----:B------:R-:W1:Y:S01]  /*4010*/  LDC R0, c[0x0][0x440] ;  /* 0x00011000ff007b82 */ /* 0x000e620000000800 */
[----:B------:R-:W-:Y:S01]  /*4020*/  LEA R36, P0, R61, R76, 0x1 ;  /* 0x0000004c3d247211 */ /* 0x000fe200078008ff */
[----:B------:R-:W-:Y:S01]  /*4030*/  BSSY.RECONVERGENT B0, `(.L_x_652) ;  /* 0x000003a000007945 */ /* 0x000fe20003800200 */
[----:B------:R-:W-:Y:S02]  /*4040*/  LEA.HI.X R41, R93, R15, R91, 0x1, P1 ;  /* 0x0000000f5d297211 */ /* 0x000fe400008f0c5b */
[----:B------:R-:W-:Y:S02]  /*4050*/  LEA.HI.X R37, R61, R77, R62, 0x1, P0 ;  /* 0x0000004d3d257211 */ /* 0x000fe400000f0c3e */
[-C--:B-1----:R-:W-:Y:S02]  /*4060*/  ISETP.GE.AND P6, PT, R12, R0.reuse, PT ;  /* 0x000000000c00720c */ /* 0x082fe40003fc6270 */
[-C--:B------:R-:W-:Y:S02]  /*4070*/  ISETP.GE.AND P5, PT, R11, R0.reuse, PT ;  /* 0x000000000b00720c */ /* 0x080fe40003fa6270 */
[-C--:B------:R-:W-:Y:S02]  /*4080*/  ISETP.GE.AND P4, PT, R10, R0.reuse, PT ;  /* 0x000000000a00720c */ /* 0x080fe40003f86270 */
[----:B------:R-:W-:Y:S07]  /*4090*/  ISETP.GE.AND P1, PT, R9, R0, PT ;  /* 0x000000000900720c */ /* 0x000fee0003f26270 */
[----:B------:R-:W-:Y:S06]  /*40a0*/  @P6 BRA `(.L_x_653) ;  /* 0x0000000000c86947 */ /* 0x000fec0003800000 */
[----:B------:R-:W-:Y:S01]  /*40b0*/  ISETP.GE.AND P0, PT, R12, R18, PT ;  /* 0x000000120c00720c */ /* 0x000fe20003f06270 */
[----:B------:R-:W2:Y:S11]  /*40c0*/  LDG.E.128 R24, desc[UR4][R40.64] ;  /* 0x0000000428187981 */ /* 0x000eb6000c1e1d00 */
        /* <DEDUP_REMOVED lines=48> */
.L_x_653:
[----:B------:R-:W-:Y:S05]  /*43d0*/  BSYNC.RECONVERGENT B0 ;  /* 0x0000000000007941 */ /* 0x000fea0003800200 */
.L_x_652:
[----:B------:R-:W-:Y:S04]  /*43e0*/  BSSY.RECONVERGENT B0, `(.L_x_654) ;  /* 0x0000034000007945 */ /* 0x000fe80003800200 */
[----:B------:R-:W-:Y:S05]  /*43f0*/  @P5 BRA `(.L_x_655) ;  /* 0x0000000000c85947 */ /* 0x000fea0003800000 */
[----:B------:R-:W-:Y:S01]  /*4400*/  ISETP.GE.AND P0, PT, R11, R18, PT ;  /* 0x000000120b00720c */ /* 0x000fe20003f06270 */
[----:B-1----:R-:W2:Y:S11]  /*4410*/  LDG.E.128 R24, desc[UR4][R40.64+0x80] ;  /* 0x0000800428187981 */ /* 0x002eb6000c1e1d00 */
        /* <DEDUP_REMOVED lines=48> */
.L_x_655:
[----:B------:R-:W-:Y:S05]  /*4720*/  BSYNC.RECONVERGENT B0 ;  /* 0x0000000000007941 */ /* 0x000fea0003800200 */
.L_x_654:
[----:B------:R-:W-:Y:S04]  /*4730*/  BSSY.RECONVERGENT B0, `(.L_x_656) ;  /* 0x0000034000007945 */ /* 0x000fe80003800200 */
[----:B------:R-:W-:Y:S05]  /*4740*/  @P4 BRA `(.L_x_657) ;  /* 0x0000000000c84947 */ /* 0x000fea0003800000 */
[----:B------:R-:W-:Y:S01]  /*4750*/  ISETP.GE.AND P0, PT, R10, R18, PT ;  /* 0x000000120a00720c */ /* 0x000fe20003f06270 */
[----:B-12---:R-:W2:Y:S11]  /*4760*/  LDG.E.128 R24, desc[UR4][R40.64+0x100] ;  /* 0x0001000428187981 */ /* 0x006eb6000c1e1d00 */
        /* <DEDUP_REMOVED lines=48> */
.L_x_657:
[----:B------:R-:W-:Y:S05]  /*4a70*/  BSYNC.RECONVERGENT B0 ;  /* 0x0000000000007941 */ /* 0x000fea0003800200 */
.L_x_656:
[----:B------:R-:W-:Y:S05]  /*4a80*/  @P1 BRA `(.L_x_651) ;  /* 0x0000000000c81947 */ /* 0x000fea0003800000 */
[----:B------:R-:W-:Y:S01]  /*4a90*/  ISETP.GE.AND P0, PT, R9, R18, PT ;  /* 0x000000120900720c */ /* 0x000fe20003f06270 */
[----:B-123--:R-:W2:Y:S11]  /*4aa0*/  LDG.E.128 R24, desc[UR4][R40.64+0x180] ;  /* 0x0001800428187981 */ /* 0x00eeb6000c1e1d00 */
        /* <DEDUP_REMOVED lines=48> */
.L_x_651:
[----:B------:R-:W-:Y:S05]  /*4db0*/  BSYNC.RECONVERGENT B1 ;  /* 0x0000000000017941 */ /* 0x000fea0003800200 */
.L_x_650:
[----:B------:R-:W-:Y:S04]  /*4dc0*/  BSSY.RECONVERGENT B1, `(.L_x_658) ;  /* 0x00000e3000017945 */ /* 0x000fe80003800200 */
[----:B------:R-:W-:Y:S05]  /*4dd0*/  @!P3 BRA `(.L_x_659) ;  /* 0x0000000c0084b947 */ /* 0x000fea0003800000 */
[C---:B------:R-:W-:Y:S01]  /*4de0*/  LEA R40, P0, R69.reuse, R38, 0x5 ;  /* 0x0000002645287211 */ /* 0x040fe200078028ff */
[----:B------:R-:W5:Y:S01]  /*4df0*/  LDC R0, c[0x0][0x440] ;  /* 0x00011000ff007b82 */ /* 0x000f620000000800 */
[C---:B------:R-:W-:Y:S01]  /*4e00*/  LEA R22, P1, R69.reuse, R6, 0x5 ;  /* 0x0000000645167211 */ /* 0x040fe200078228ff */
[----:B------:R-:W-:Y:S01]  /*4e10*/  BSSY.RECONVERGENT B0, `(.L_x_660) ;  /* 0x0000040000007945 */ /* 0x000fe20003800200 */
[C---:B------:R-:W-:Y:S05]  /*4e20*/  LEA.HI.X.SX32 R41, R69.reuse, R39, 0x5, P0 ;  /* 0x0000002745297211 */ /* 0x040fea00000f2eff */
[----:B------:R-:W1:Y:S01]  /*4e30*/  LDC.64 R4, c[0x0][0x4a8] ;  /* 0x00012a00ff047b82 */ /* 0x000e620000000a00 */
[----:B------:R-:W-:Y:S07]  /*4e40*/  LEA.HI.X.SX32 R23, R69, R7, 0x5, P1 ;  /* 0x0000000745177211 */ /* 0x000fee00008f2eff */
[----:B------:R-:W2:Y:S01]  /*4e50*/  LDC.64 R2, c[0x0][0x3b8] ;  /* 0x0000ee00ff027b82 */ /* 0x000ea20000000a00 */
[-C--:B-----5:R-:W-:Y:S02]  /*4e60*/  ISETP.GE.AND P6, PT, R12, R0.reuse, PT ;  /* 0x000000000c00720c */ /* 0x0a0fe40003fc6270 */
[----:B------:R-:W-:Y:S02]  /*4e70*/  ISETP.GE.AND P4, PT, R11, R0, PT ;  /* 0x000000000b00720c */ /* 0x000fe40003f86270 */
[----:B-1----:R-:W-:Y:S02]  /*4e80*/  LEA R44, P5, R4, R14, 0x6 ;  /* 0x0000000e042c7211 */ /* 0x002fe400078a30ff */
[-C--:B------:R-:W-:Y:S02]  /*4e90*/  ISETP.GE.AND P3, PT, R10, R0.reuse, PT ;  /* 0x000000000a00720c */ /* 0x080fe40003f66270 */
[----:B------:R-:W-:Y:S02]  /*4ea0*/  ISETP.GE.AND P1, PT, R9, R0, PT ;  /* 0x000000000900720c */ /* 0x000fe40003f26270 */
[----:B--2---:R-:W-:Y:S02]  /*4eb0*/  LEA R42, P0, R2, R76, 0x6 ;  /* 0x0000004c022a7211 */ /* 0x004fe400078030ff */
[----:B------:R-:W-:Y:S02]  /*4ec0*/  LEA.HI.X R45, R4, R15, R5, 0x6, P5 ;  /* 0x0000000f042d7211 */ /* 0x000fe400028f3405 */
[----:B------:R-:W-:Y:S01]  /*4ed0*/  LEA.HI.X R43, R2, R77, R3, 0x6, P0 ;  /* 0x0000004d022b7211 */ /* 0x000fe200000f3403 */
[----:B------:R-:W-:Y:S08]  /*4ee0*/  @P6 BRA `(.L_x_661) ;  /* 0x0000000000c86947 */ /* 0x000ff00003800000 */
[----:B------:R-:W-:Y:S01]  /*4ef0*/  ISETP.GE.AND P0, PT, R12, R18, PT ;  /* 0x000000120c00720c */ /* 0x000fe20003f06270 */
[----:B---34-:R-:W2:Y:S11]  /*4f00*/  LDG.E.128 R24, desc[UR4][R44.64] ;  /* 0x000000042c187981 */ /* 0x018eb6000c1e1d00 */
        /* <DEDUP_REMOVED lines=48> */
.L_x_661:
[----:B------:R-:W-:Y:S05]  /*5210*/  BSYNC.RECONVERGENT B0 ;  /* 0x0000000000007941 */ /* 0x000fea0003800200 */
.L_x_660:
[----:B------:R-:W-:Y:S04]  /*5220*/  BSSY.RECONVERGENT B0, `(.L_x_662) ;  /* 0x0000034000007945 */ /* 0x000fe80003800200 */
[----:B------:R-:W-:Y:S05]  /*5230*/  @P4 BRA `(.L_x_663) ;  /* 0x0000000000c84947 */ /* 0x000fea0003800000 */
[----:B------:R-:W-:Y:S01]  /*5240*/  ISETP.GE.AND P0, PT, R11, R18, PT ;  /* 0x000000120b00720c */ /* 0x000fe20003f06270 */
[----:B-1-34-:R-:W2:Y:S11]  /*5250*/  LDG.E.128 R24, desc[UR4][R44.64+0x80] ;  /* 0x000080042c187981 */ /* 0x01aeb6000c1e1d00 */
        /* <DEDUP_REMOVED lines=48> */
.L_x_663:
[----:B------:R-:W-:Y:S05]  /*5560*/  BSYNC.RECONVERGENT B0 ;  /* 0x0000000000007941 */ /* 0x000fea0003800200 */
.L_x_662:
        /* <DEDUP_REMOVED lines=52> */
.L_x_665:
[----:B------:R-:W-:Y:S05]  /*58b0*/  BSYNC.RECONVERGENT B0 ;  /* 0x0000000000007941 */ /* 0x000fea0003800200 */
.L_x_664:
[----:B------:R-:W-:Y:S05]  /*58c0*/  @P1 BRA `(.L_x_659) ;  /* 0x0000000000c81947 */ /* 0x000fea0003800000 */
[----:B------:R-:W-:Y:S01]  /*58d0*/  ISETP.GE.AND P0, PT, R9, R18, PT ;  /* 0x000000120900720c */ /* 0x000fe20003f06270 */
[----:B-1234-:R-:W2:Y:S11]  /*58e0*/  LDG.E.128 R24, desc[UR4][R44.64+0x180] ;  /* 0x000180042c187981 */ /* 0x01eeb6000c1e1d00 */
[----:B------:R-:W-:Y:S01]  /*58f0*/  @!UPT UIADD3 URZ, UPT, UPT, URZ, URZ, URZ ;  /* 0x000000fffffff290 */ /* 0x000fe2000fffe0ff */
[----:B------:R-:W3:Y:S06]  /*5900*/  @!P0 LDG.E.64 R40, desc[UR4][R40.64+0xc0] ;  /* 0x0000c00428288981 */ /* 0x000eec000c1e1b00 */
[----:B------:R1:W4:Y:S01]  /*5910*/  @!P0 LDG.E.64 R20, desc[UR4][R22.64+0xc0] ;  /* 0x0000c00416148981 */ /* 0x000322000c1e1b00 */
[--C-:B---3--:R-:W-:Y:S01]  /*5920*/  @!P0 HADD2.F32 R29, -RZ, R40.reuse.H0_H0 ;  /* 0x20000028ff1d8230 */ /* 0x108fe20000004100 */
[----:B--2---:R-:W-:Y:S01]  /*5930*/  @!P0 MOV R28, R24 ;  /* 0x00000018001c8202 */ /* 0x004fe20000000f00 */
[----:B------:R-:W-:Y:S01]  /*5940*/  @!P0 HADD2.F32 R31, -RZ, R40.H1_H1 ;  /* 0x30000028ff1f8230 */ /* 0x000fe20000004100 */
[----:B------:R-:W-:Y:S01]  /*5950*/  @!P0 MOV R8, R25 ;  /* 0x0000001900088202 */ /* 0x000fe20000000f00 */
[----:B------:R-:W-:Y:S01]  /*5960*/  @!P0 HADD2.F32 R34, -RZ, R41.H0_H0 ;  /* 0x20000029ff228230 */ /* 0x000fe20000004100 */
[----:B-1----:R-:W-:Y:S01]  /*5970*/  @!P0 MOV R22, R26 ;  /* 0x0000001a00168202 */ /* 0x002fe20000000f00 */
[----:B------:R-:W-:Y:S02]  /*5980*/  @!P0 HADD2.F32 R30, -RZ, R28.H1_H1 ;  /* 0x3000001cff1e8230 */ /* 0x000fe40000004100 */
[----:B----4-:R-:W-:Y:S02]  /*5990*/  @!P0 HADD2.F32 R19, -RZ, R20.H0_H0 ;  /* 0x20000014ff138230 */ /* 0x010fe40000004100 */
[----:B------:R-:W-:Y:S02]  /*59a0*/  @!P0 HADD2.F32 R32, -RZ, R28.H0_H0 ;  /* 0x2000001cff208230 */ /* 0x000fe40000004100 */
[C---:B------:R-:W-:Y:S01]  /*59b0*/  @!P0 FMUL.FTZ R35, R30.reuse, R29 ;  /* 0x0000001d1e238220 */ /* 0x040fe20000410000 */
[----:B------:R-:W-:Y:S02]  /*59c0*/  @!P0 HADD2.F32 R20, -RZ, R20.H1_H1 ;  /* 0x30000014ff148230 */ /* 0x000fe40000004100 */
[-C--:B------:R-:W-:Y:S01]  /*59d0*/  @!P0 FMUL.FTZ R0, R30, R19.reuse ;  /* 0x000000131e008220 */ /* 0x080fe20000410000 */
[--C-:B------:R-:W-:Y:S02]  /*59e0*/  @!P0 HADD2.F32 R23, -RZ, R8.reuse.H1_H1 ;  /* 0x30000008ff178230 */ /* 0x100fe40000004100 */
[----:B------:R-:W-:Y:S01]  /*59f0*/  @!P0 FFMA.FTZ R35, R32, R19, -R35 ;  /* 0x0000001320238223 */ /* 0x000fe20000010823 */
[----:B------:R-:W-:Y:S01]  /*5a00*/  @!P0 MOV R19, R27 ;  /* 0x0000001b00138202 */ /* 0x000fe20000000f00 */
[----:B------:R-:W-:Y:S01]  /*5a10*/  @!P0 FFMA.FTZ R0, R29, R32, R0 ;  /* 0x000000201d008223 */ /* 0x000fe20000010000 */
[--C-:B------:R-:W-:Y:S02]  /*5a20*/  @!P0 HADD2.F32 R5, -RZ, R21.reuse.H0_H0 ;  /* 0x20000015ff058230 */ /* 0x100fe40000004100 */
[C---:B------:R-:W-:Y:S01]  /*5a30*/  @!P0 FMUL.FTZ R2, R23.reuse, R20 ;  /* 0x0000001417028220 */ /* 0x040fe20000410000 */
[----:B------:R-:W-:Y:S02]  /*5a40*/  @!P0 HADD2.F32 R29, -RZ, R8.H0_H0 ;  /* 0x20000008ff1d8230 */ /* 0x000fe40000004100 */
[----:B------:R-:W-:Y:S01]  /*5a50*/  @!P0 FMUL.FTZ R37, R23, R31 ;  /* 0x0000001f17258220 */ /* 0x000fe20000410000 */
[----:B------:R-:W-:Y:S01]  /*5a60*/  @!P0 F2FP.F16.F32.PACK_AB R35, R0, R35 ;  /* 0x000000230023823e */ /* 0x000fe200000000ff */
[--C-:B------:R-:W-:Y:S02]  /*5a70*/  @!P0 HADD2.F32 R28, -RZ, R22.reuse.H1_H1 ;  /* 0x30000016ff1c8230 */ /* 0x100fe40000004100 */
        /* <DEDUP_REMOVED lines=23> */
.L_x_659:
[----:B------:R-:W-:Y:S05]  /*5bf0*/  BSYNC.RECONVERGENT B1 ;  /* 0x0000000000017941 */ /* 0x000fea0003800200 */
.L_x_658:
[----:B------:R-:W-:Y:S04]  /*5c00*/  BSSY.RECONVERGENT B1, `(.L_x_666) ;  /* 0x00000e5000017945 */ /* 0x000fe80003800200 */
[----:B------:R-:W-:Y:S05]  /*5c10*/  @!P2 BRA `(.L_x_667) ;  /* 0x0000000c008ca947 */ /* 0x000fea0003800000 */
[C---:B-1234-:R-:W-:Y:S01]  /*5c20*/  LEA R24, P4, R69.reuse, R6, 0x6 ;  /* 0x0000000645187211 */ /* 0x05efe200078830ff */
[----:B------:R-:W1:Y:S01]  /*5c30*/  LDC R0, c[0x0][0x440] ;  /* 0x00011000ff007b82 */ /* 0x000e620000000800 */
[C---:B------:R-:W-:Y:S01]  /*5c40*/  LEA R36, P0, R69.reuse, R38, 0x6 ;  /* 0x0000002645247211 */ /* 0x040fe200078030ff */
[----:B------:R-:W-:Y:S01]  /*5c50*/  BSSY.RECONVERGENT B0, `(.L_x_668) ;  /* 0x0000042000007945 */ /* 0x000fe20003800200 */
[C---:B------:R-:W-:Y:S05]  /*5c60*/  LEA.HI.X.SX32 R25, R69.reuse, R7, 0x6, P4 ;  /* 0x0000000745197211 */ /* 0x040fea00020f36ff */
[----:B------:R-:W2:Y:S01]  /*5c70*/  LDC.64 R2, c[0x0][0x3b8] ;  /* 0x0000ee00ff027b82 */ /* 0x000ea20000000a00 */
[----:B------:R-:W-:Y:S07]  /*5c80*/  LEA.HI.X.SX32 R37, R69, R39, 0x6, P0 ;  /* 0x0000002745257211 */ /* 0x000fee00000f36ff */
[----:B------:R-:W3:Y:S01]  /*5c90*/  LDC.64 R42, c[0x0][0x4a8] ;  /* 0x00012a00ff2a7b82 */ /* 0x000ee20000000a00 */
[----:B--2---:R-:W-:Y:S01]  /*5ca0*/  IMAD R5, R3, 0x60, RZ ;  /* 0x0000006003057824 */ /* 0x004fe200078e02ff */
[-C--:B-1----:R-:W-:Y:S01]  /*5cb0*/  ISETP.GE.AND P5, PT, R12, R0.reuse, PT ;  /* 0x000000000c00720c */ /* 0x082fe20003fa6270 */
[----:B------:R-:W-:Y:S01]  /*5cc0*/  IMAD.WIDE.U32 R40, R2, 0x60, R76 ;  /* 0x0000006002287825 */ /* 0x000fe200078e004c */
[-C--:B------:R-:W-:Y:S02]  /*5cd0*/  ISETP.GE.AND P3, PT, R11, R0.reuse, PT ;  /* 0x000000000b00720c */ /* 0x080fe40003f66270 */
[-C--:B------:R-:W-:Y:S01]  /*5ce0*/  ISETP.GE.AND P2, PT, R10, R0.reuse, PT ;  /* 0x000000000a00720c */ /* 0x080fe20003f46270 */
[----:B---3--:R-:W-:Y:S01]  /*5cf0*/  IMAD R3, R43, 0x60, RZ ;  /* 0x000000602b037824 */ /* 0x008fe200078e02ff */
[----:B------:R-:W-:Y:S01]  /*5d00*/  ISETP.GE.AND P1, PT, R9, R0, PT ;  /* 0x000000000900720c */ /* 0x000fe20003f26270 */
[----:B------:R-:W-:Y:S04]  /*5d10*/  IMAD.WIDE.U32 R42, R42, 0x60, R14 ;  /* 0x000000602a2a7825 */ /* 0x000fe800078e000e */
[----:B------:R-:W-:Y:S02]  /*5d20*/  IMAD.IADD R41, R41, 0x1, R5 ;  /* 0x0000000129297824 */ /* 0x000fe400078e0205 */
[----:B------:R-:W-:Y:S01]  /*5d30*/  IMAD.IADD R43, R43, 0x1, R3 ;  /* 0x000000012b2b7824 */ /* 0x000fe200078e0203 */
        /* <DEDUP_REMOVED lines=51> */
.L_x_669:
[----:B------:R-:W-:Y:S05]  /*6070*/  BSYNC.RECONVERGENT B0 ;  /* 0x0000000000007941 */ /* 0x000fea0003800200 */
.L_x_668:
        /* <DEDUP_REMOVED lines=52> */
.L_x_671:
[----:B------:R-:W-:Y:S05]  /*63c0*/  BSYNC.RECONVERGENT B0 ;  /* 0x0000000000007941 */ /* 0x000fea0003800200 */
.L_x_670:
        /* <DEDUP_REMOVED lines=52> */
.L_x_673:
[----:B------:R-:W-:Y:S05]  /*6710*/  BSYNC.RECONVERGENT B0 ;  /* 0x0000000000007941 */ /* 0x000fea0003800200 */
.L_x_672:
        /* <DEDUP_REMOVED lines=13> */
[----:B------:R-:W-:Y:S01]  /*67f0*/  @!P0 HADD2.F32 R31, -RZ, R19.H0_H0 ;  /* 0x20000013ff1f8230 */ /* 0x000fe20000004100 */
[----:B------:R-:W-:Y:S01]  /*6800*/  @!P0 MOV R19, R22 ;  /* 0x0000001600138202 */ /* 0x000fe20000000f00 */
[----:B------:R-:W-:Y:S02]  /*6810*/  @!P0 HADD2.F32 R6, -RZ, R6.H1_H1 ;  /* 0x30000006ff068230 */ /* 0x000fe40000004100 */
[C---:B------:R-:W-:Y:S01]  /*6820*/  @!P0 FMUL.FTZ R39, R27.reuse, R29 ;  /* 0x0000001d1b278220 */ /* 0x040fe20000410000 */
[-C--:B------:R-:W-:Y:S01]  /*6830*/  @!P0 FMUL.FTZ R0, R27, R18.reuse ;  /* 0x000000121b008220 */ /* 0x080fe20000410000 */
[--C-:B------:R-:W-:Y:S02]  /*6840*/  @!P0 HADD2.F32 R25, -RZ, R8.reuse.H1_H1 ;  /* 0x30000008ff198230 */ /* 0x100fe40000004100 */
[----:B------:R-:W-:Y:S01]  /*6850*/  @!P0 FFMA.FTZ R39, R31, R18, -R39 ;  /* 0x000000121f278223 */ /* 0x000fe20000010827 */
[----:B------:R-:W-:Y:S01]  /*6860*/  @!P0 MOV R18, R23 ;  /* 0x0000001700128202 */ /* 0x000fe20000000f00 */
[----:B------:R-:W-:Y:S01]  /*6870*/  @!P0 FFMA.FTZ R0, R29, R31, R0 ;  /* 0x0000001f1d008223 */ /* 0x000fe20000010000 */
[----:B------:R-:W-:Y:S02]  /*6880*/  @!P0 HADD2.F32 R5, -RZ, R7.H0_H0 ;  /* 0x20000007ff058230 */ /* 0x000fe40000004100 */
[C---:B------:R-:W-:Y:S01]  /*6890*/  @!P0 FMUL.FTZ R2, R25.reuse, R6 ;  /* 0x0000000619028220 */ /* 0x040fe20000410000 */
[----:B------:R-:W-:Y:S02]  /*68a0*/  @!P0 HADD2.F32 R29, -RZ, R8.H0_H0 ;  /* 0x20000008ff1d8230 */ /* 0x000fe40000004100 */
[----:B------:R-:W-:Y:S01]  /*68b0*/  @!P0 FMUL.FTZ R43, R25, R33 ;  /* 0x00000021192b8220 */ /* 0x000fe20000410000 */
[----:B------:R-:W-:Y:S01]  /*68c0*/  @!P0 F2FP.F16.F32.PACK_AB R39, R0, R39 ;  /* 0x000000270027823e */ /* 0x000fe200000000ff */
[----:B------:R-:W-:Y:S02]  /*68d0*/  @!P0 HADD2.F32 R24, -RZ, R19.H1_H1 ;  /* 0x30000013ff188230 */ /* 0x000fe40000004100 */
        /* <DEDUP_REMOVED lines=23> */
.L_x_667:
[----:B------:R-:W-:Y:S05]  /*6a50*/  BSYNC.RECONVERGENT B1 ;  /* 0x0000000000017941 */ /* 0x000fea0003800200 */
.L_x_666:
[----:B------:R-:W5:Y:S08]  /*6a60*/  LDC R3, c[0x0][0x450] ;  /* 0x00011400ff037b82 */ /* 0x000f700000000800 */
[----:B------:R-:W1:Y:S01]  /*6a70*/  LDC R18, c[0x0][0x450] ;  /* 0x00011400ff127b82 */ /* 0x000e620000000800 */
[----:B-----5:R-:W-:Y:S05]  /*6a80*/  IMAD.U32 R3, R3, -0x20, RZ ;  /* 0xffffffe003037824 */ /* 0x020fea00078e00ff */
[C---:B------:R-:W-:Y:S02]  /*6a90*/  LEA R16, P1, R3.reuse, R16, 0x1 ;  /* 0x0000001003107211 */ /* 0x040fe400078208ff */
[C---:B------:R-:W-:Y:S02]  /*6aa0*/  LEA R50, P0, R3.reuse, R50, 0x1 ;  /* 0x0000003203327211 */ /* 0x040fe400078008ff */
[C---:B------:R-:W-:Y:S02]  /*6ab0*/  LEA.HI.X.SX32 R17, R3.reuse, R17, 0x1, P1 ;  /* 0x0000001103117211 */ /* 0x040fe400008f0eff */
[----:B------:R-:W-:Y:S01]  /*6ac0*/  LEA.HI.X.SX32 R51, R3, R51, 0x1, P0 ;  /* 0x0000003303337211 */ /* 0x000fe200000f0eff */
[----:B-1----:R-:W-:Y:S05]  /*6ad0*/  BRA `(.L_x_640) ;  /* 0x0000005c00f07947 */ /* 0x002fea0003800000 */
.L_x_641:
[----:B-1234-:R-:W-:Y:S01]  /*6ae0*/  LEA.HI R20, R18, R18, RZ, 0x1 ;  /* 0x0000001212147211 */ /* 0x01efe200078f08ff */
[----:B------:R-:W-:Y:S01]  /*6af0*/  BSSY.RECONVERGENT B1, `(.L_x_674) ;  /* 0x000017b000017945 */ /* 0x000fe20003800200 */
[----:B------:R-:W-:Y:S02]  /*6b00*/  SHF.R.U32.HI R19, RZ, 0x1, R18 ;  /* 0x00000001ff137819 */ /* 0x000fe40000011612 */
[----:B------:R-:W-:Y:S05]  /*6b10*/  SHF.R.S32.HI R20, RZ, 0x1, R20 ;  /* 0x00000001ff147819 */ /* 0x000fea0000011414 */
[----:B------:R-:W-:Y:S05]  /*6b20*/  IMAD.MOV R20, RZ, RZ, -R20 ;  /* 0x000000ffff147224 */ /* 0x000fea00078e0a14 */
[----:B------:R-:W-:Y:S01]  /*6b30*/  SHF.R.S32.HI R104, RZ, 0x1f, R20 ;  /* 0x0000001fff687819 */ /* 0x000fe20000011414 */
[----:B------:R-:W-:Y:S05]  /*6b40*/  @!P5 BRA `(.L_x_675) ;  /* 0x0000001400d4d947 */ /* 0x000fea0003800000 */
[----:B------:R-:W1:Y:S01]  /*6b50*/  LDC R57, c[0x0][0x440] ;  /* 0x00011000ff397b82 */ /* 0x000e620000000800 */
[----:B------:R-:W-:Y:S01]  /*6b60*/  BSSY.RECONVERGENT B0, `(.L_x_676) ;  /* 0x000005b000007945 */ /* 0x000fe20003800200 */
[----:B-1----:R-:W-:Y:S11]  /*6b70*/  ISETP.GE.AND P0, PT, R12, R57, PT ;  /* 0x000000390c00720c */ /* 0x002ff60003f06270 */
[----:B------:R-:W-:Y:S02]  /*6b80*/  @!UPT UIADD3 URZ, UPT, UPT, URZ, URZ, URZ ;  /* 0x000000fffffff290 */ /* 0x000fe4000fffe0ff */
[----:B------:R-:W-:Y:S05]  /*6b90*/  @P0 BRA `(.L_x_677) ;  /* 0x00000004005c0947 */ /* 0x000fea0003800000 */
[C---:B------:R-:W-:Y:S01]  /*6ba0*/  ISETP.GE.AND P0, PT, R12.reuse, R18, PT ;  /* 0x000000120c00720c */ /* 0x040fe20003f06270 */
[----:B------:R-:W2:Y:S11]  /*6bb0*/  LDG.E.128 R52, desc[UR4][R14.64] ;  /* 0x000000040e347981 */ /* 0x000eb6000c1e1d00 */
[----:B------:R-:W-:Y:S01]  /*6bc0*/  @!UPT UIADD3 URZ, UPT, UPT, URZ, URZ, URZ ;  /* 0x000000fffffff290 */ /* 0x000fe2000fffe0ff */
[----:B------:R-:W-:Y:S04]  /*6bd0*/  @!P0 ISETP.GE.U32.AND P1, PT, R12, R19, PT ;  /* 0x000000130c00820c */ /* 0x000fe80003f26070 */
[----:B------:R-:W-:Y:S02]  /*6be0*/  @!P0 SEL R105, R20, RZ, P1 ;  /* 0x000000ff14698207 */ /* 0x000fe40000800000 */
[----:B------:R-:W-:Y:S02]  /*6bf0*/  @!P0 SEL R58, R104, RZ, P1 ;  /* 0x000000ff683a8207 */ /* 0x000fe40000800000 */
[----:B------:R-:W-:Y:S02]  /*6c00*/  @!P0 SHF.L.U32 R59, R105, 0x1, RZ ;  /* 0x00000001693b8819 */ /* 0x000fe400000006ff */
[----:B------:R-:W-:Y:S02]  /*6c10*/  @!P0 SEL R21, R19, R20, !P1 ;  /* 0x0000001413158207 */ /* 0x000fe40004800000 */
[----:B------:R-:W-:Y:S02]  /*6c20*/  @!P0 IADD3 R108, P1, PT, R59, R80, RZ ;  /* 0x000000503b6c8210 */ /* 0x000fe40007f3e0ff */
[----:B------:R-:W-:Y:S01]  /*6c30*/  @!P0 SHF.L.U64.HI R58, R105, 0x1, R58 ;  /* 0x00000001693a8819 */ /* 0x000fe2000001023a */
[----:B------:R-:W-:Y:S03]  /*6c40*/  @!P0 IMAD.WIDE R24, R21, 0x2, R14 ;  /* 0x0000000215188825 */ /* 0x000fe600078e020e */
[C---:B------:R-:W-:Y:S02]  /*6c50*/  @!P0 IADD3.X R109, PT, PT, R58.reuse, R81, RZ, P1, !PT ;  /* 0x000000513a6d8210 */ /* 0x040fe40000ffe4ff */
[----:B------:R-:W-:Y:S01]  /*6c60*/  @!P0 IADD3 R38, P1, PT, R59, R82, RZ ;  /* 0x000000523b268210 */ /* 0x000fe20007f3e0ff */
[----:B------:R-:W3:Y:S03]  /*6c70*/  @!P0 LDG.E.128 R24, desc[UR4][R24.64] ;  /* 0x0000000418188981 */ /* 0x000ee6000c1e1d00 */
[----:B------:R-:W-:Y:S02]  /*6c80*/  @!P0 IADD3.X R39, PT, PT, R58, R83, RZ, P1, !PT ;  /* 0x000000533a278210 */ /* 0x000fe40000ffe4ff */
[----:B------:R-:W-:Y:S03]  /*6c90*/  ISETP.GE.U32.OR P1, PT, R12, R19, P0 ;  /* 0x000000130c00720c */ /* 0x000fe60000726470 */
[----:B------:R-:W4:Y:S08]  /*6ca0*/  @!P0 LDG.E.128 R108, desc[UR4][R108.64] ;  /* 0x000000046c6c8981 */ /* 0x000f30000c1e1d00 */
[----:B------:R2:W5:Y:S01]  /*6cb0*/  @!P0 LDG.E.128 R44, desc[UR4][R38.64] ;  /* 0x00000004262c8981 */ /* 0x000562000c1e1d00 */
[--C-:B---3--:R-:W-:Y:S01]  /*6cc0*/  @!P0 HADD2.F32 R32, -RZ, R24.reuse.H0_H0 ;  /* 0x20000018ff208230 */ /* 0x108fe20000004100 */
[----:B--2---:R-:W-:Y:S01]  /*6cd0*/  @!P0 MOV R38, R52 ;  /* 0x0000003400268202 */ /* 0x004fe20000000f00 */
[----:B------:R-:W-:Y:S01]  /*6ce0*/  @!P0 HADD2.F32 R31, -RZ, R24.H1_H1 ;  /* 0x30000018ff1f8230 */ /* 0x000fe20000004100 */
[----:B------:R-:W-:Y:S01]  /*6cf0*/  @!P0 MOV R48, R53 ;  /* 0x0000003500308202 */ /* 0x000fe20000000f00 */
[--C-:B------:R-:W-:Y:S01]  /*6d00*/  @!P0 HADD2.F32 R23, -RZ, R27.reuse.H0_H0 ;  /* 0x2000001bff178230 */ /* 0x100fe20000004100 */
[----:B------:R-:W-:Y:S01]  /*6d10*/  @!P0 MOV R49, R54 ;  /* 0x0000003600318202 */ /* 0x000fe20000000f00 */
[----:B------:R-:W-:Y:S01]  /*6d20*/  @!P0 HADD2.F32 R22, -RZ, R27.H1_H1 ;  /* 0x3000001bff168230 */ /* 0x000fe20000004100 */
[----:B------:R-:W-:Y:S01]  /*6d30*/  @!P0 MOV R56, R55 ;  /* 0x0000003700388202 */ /* 0x000fe20000000f00 */
[--C-:B----4-:R-:W-:Y:S02]  /*6d40*/  @!P0 HADD2.F32 R35, -RZ, R108.reuse.H0_H0 ;  /* 0x2000006cff238230 */ /* 0x110fe40000004100 */
[----:B------:R-:W-:Y:S02]  /*6d50*/  @!P0 HADD2.F32 R36, -RZ, R108.H1_H1 ;  /* 0x3000006cff248230 */ /* 0x000fe40000004100 */
[--C-:B------:R-:W-:Y:S02]  /*6d60*/  @!P0 HADD2.F32 R34, -RZ, R109.reuse.H0_H0 ;  /* 0x2000006dff228230 */ /* 0x100fe40000004100 */
[----:B------:R-:W-:Y:S01]  /*6d70*/  @!P1 FADD.FTZ R35, -R35, -RZ ;  /* 0x800000ff23239221 */ /* 0x000fe20000010100 */
[----:B------:R-:W-:Y:S02]  /*6d80*/  @!P0 HADD2.F32 R33, -RZ, R109.H1_H1 ;  /* 0x3000006dff218230 */ /* 0x000fe40000004100 */
[----:B------:R-:W-:Y:S01]  /*6d90*/  @!P1 FADD.FTZ R36, -R36, -RZ ;  /* 0x800000ff24249221 */ /* 0x000fe20000010100 */
[----:B------:R-:W-:Y:S02]  /*6da0*/  @!P0 HADD2.F32 R30, -RZ, R110.H0_H0 ;  /* 0x2000006eff1e8230 */ /* 0x000fe40000004100 */
[----:B------:R-:W-:Y:S01]  /*6db0*/  @!P0 FMUL.FTZ R0, R32, R35 ;  /* 0x0000002320008220 */ /* 0x000fe20000410000 */
[--C-:B------:R-:W-:Y:S02]  /*6dc0*/  @!P0 HADD2.F32 R37, -RZ, R38.reuse.H0_H0 ;  /* 0x20000026ff258230 */ /* 0x100fe40000004100 */
[----:B------:R-:W-:Y:S01]  /*6dd0*/  @!P0 FMUL.FTZ R2, R31, R36 ;  /* 0x000000241f028220 */ /* 0x000fe20000410000 */
[----:B------:R-:W-:Y:S02]  /*6de0*/  @!P0 HADD2.F32 R39, -RZ, R38.H1_H1 ;  /* 0x30000026ff278230 */ /* 0x000fe40000004100 */
[----:B------:R-:W-:Y:S01]  /*6df0*/  @!P1 FADD.FTZ R34, -R34, -RZ ;  /* 0x800000ff22229221 */ /* 0x000fe20000010100 */
[----:B------:R-:W-:Y:S02]  /*6e00*/  @!P0 HADD2.F32 R29, -RZ, R25.H0_H0 ;  /* 0x20000019ff1d8230 */ /* 0x000fe40000004100 */
[----:B------:R-:W-:Y:S01]  /*6e10*/  @!P1 FADD.FTZ R33, -R33, -RZ ;  /* 0x800000ff21219221 */ /* 0x000fe20000010100 */
[----:B------:R-:W-:Y:S02]  /*6e20*/  @!P0 HADD2.F32 R27, -RZ, R110.H1_H1 ;  /* 0x3000006eff1b8230 */ /* 0x000fe40000004100 */
[----:B------:R-:W-:Y:S01]  /*6e30*/  @!P1 FADD.FTZ R30, -R30, -RZ ;  /* 0x800000ff1e1e9221 */ /* 0x000fe20000010100 */
[--C-:B-----5:R-:W-:Y:S02]  /*6e40*/  @!P0 HADD2.F32 R38, -RZ, R44.reuse.H0_H0 ;  /* 0x2000002cff268230 */ /* 0x120fe40000004100 */
[----:B------:R-:W-:Y:S01]  /*6e50*/  @!P0 FMUL.FTZ R3, R29, R34 ;  /* 0x000000221d038220 */ /* 0x000fe20000410000 */
[----:B------:R-:W-:Y:S02]  /*6e60*/  @!P0 HADD2.F32 R24, -RZ, R111.H0_H0 ;  /* 0x2000006fff188230 */ /* 0x000fe40000004100 */
[----:B------:R-:W-:Y:S01]  /*6e70*/  @!P1 FADD.FTZ R27, -R27, -RZ ;  /* 0x800000ff1b1b9221 */ /* 0x000fe20000010100 */
[----:B------:R-:W-:Y:S02]  /*6e80*/  @!P0 HADD2.F32 R28, -RZ, R25.H1_H1 ;  /* 0x30000019ff1c8230 */ /* 0x000fe40000004100 */
[----:B------:R-:W-:Y:S01]  /*6e90*/  @!P0 FFMA.FTZ R0, R37, R38, R0 ;  /* 0x0000002625008223 */ /* 0x000fe20000010000 */
[----:B------:R-:W-:Y:S02]  /*6ea0*/  @!P0 HADD2.F32 R21, -RZ, R111.H1_H1 ;  /* 0x3000006fff158230 */ /* 0x000fe40000004100 */
[----:B------:R-:W-:Y:S01]  /*6eb0*/  @!P1 FADD.FTZ R24, -R24, -RZ ;  /* 0x800000ff18189221 */ /* 0x000fe20000010100 */
[----:B------:R-:W-:Y:S02]  /*6ec0*/  @!P0 HADD2.F32 R40, -RZ, R44.H1_H1 ;  /* 0x3000002cff288230 */ /* 0x000fe40000004100 */
[----:B------:R-:W-:Y:S01]  /*6ed0*/  @!P0 FMUL.FTZ R4, R28, R33 ;  /* 0x000000211c048220 */ /* 0x000fe20000410000 */
[--C-:B------:R-:W-:Y:S02]  /*6ee0*/  @!P0 HADD2.F32 R25, -RZ, R26.reuse.H0_H0 ;  /* 0x2000001aff198230 */ /* 0x100fe40000004100 */
[----:B------:R-:W-:Y:S01]  /*6ef0*/  @!P0 FMUL.FTZ R7, R23, R24 ;  /* 0x0000001817078220 */ /* 0x000fe20000410000 */
[----:B------:R-:W-:Y:S02]  /*6f00*/  @!P0 HADD2.F32 R26, -RZ, R26.H1_H1 ;  /* 0x3000001aff1a8230 */ /* 0x000fe40000004100 */
[----:B------:R-:W-:Y:S01]  /*6f10*/  @!P0 FFMA.FTZ R2, R39, R40, R2 ;  /* 0x0000002827028223 */ /* 0x000fe20000010002 */
[--C-:B------:R-:W-:Y:S02]  /*6f20*/  @!P0 HADD2.F32 R41, -RZ, R45.reuse.H0_H0 ;  /* 0x2000002dff298230 */ /* 0x100fe40000004100 */
[----:B------:R-:W-:Y:S01]  /*6f30*/  @!P0 FMUL.FTZ R5, R25, R30 ;  /* 0x0000001e19058220 */ /* 0x000fe20000410000 */
[--C-:B------:R-:W-:Y:S02]  /*6f40*/  @!P0 HADD2.F32 R42, -RZ, R48.reuse.H0_H0 ;  /* 0x20000030ff2a8230 */ /* 0x100fe40000004100 */
[----:B------:R-:W-:Y:S01]  /*6f50*/  @!P0 FMUL.FTZ R6, R26, R27 ;  /* 0x0000001b1a068220 */ /* 0x000fe20000410000 */
[----:B------:R-:W-:Y:S01]  /*6f60*/  @!P0 HADD2.F32 R43, -RZ, R45.H1_H1 ;  /* 0x3000002dff2b8230 */ /* 0x000fe20000004100 */
[----:B------:R-:W-:Y:S01]  /*6f70*/  @!P0 F2FP.F16.F32.PACK_AB R58, R2, R0 ;  /* 0x00000000023a823e */ /* 0x000fe200000000ff */
[----:B------:R-:W-:Y:S02]  /*6f80*/  @!P0 HADD2.F32 R37, -RZ, R48.H1_H1 ;  /* 0x30000030ff258230 */ /* 0x000fe40000004100 */
[----:B------:R-:W-:Y:S01]  /*6f90*/  @!P0 FFMA.FTZ R3, R42, R41, R3 ;  /* 0x000000292a038223 */ /* 0x000fe20000010003 */
[--C-:B------:R-:W-:Y:S01]  /*6fa0*/  @!P0 HADD2.F32 R44, -RZ, R46.reuse.H0_H0 ;  /* 0x2000002eff2c8230 */ /* 0x100fe20000004100 */
[----:B------:R-:W-:Y:S01]  /*6fb0*/  @!P0 MOV R52, R58 ;  /* 0x0000003a00348202 */ /* 0x000fe20000000f00 */
[--C-:B------:R-:W-:Y:S02]  /*6fc0*/  @!P0 HADD2.F32 R38, -RZ, R49.reuse.H0_H0 ;  /* 0x20000031ff268230 */ /* 0x100fe40000004100 */
[----:B------:R-:W-:Y:S01]  /*6fd0*/  @!P1 FADD.FTZ R21, -R21, -RZ ;  /* 0x800000ff15159221 */ /* 0x000fe20000010100 */
[----:B------:R-:W-:Y:S02]  /*6fe0*/  @!P0 HADD2.F32 R45, -RZ, R46.H1_H1 ;  /* 0x3000002eff2d8230 */ /* 0x000fe40000004100 */
[----:B------:R-:W-:Y:S01]  /*6ff0*/  @!P0 FFMA.FTZ R4, R37, R43, R4 ;  /* 0x0000002b25048223 */ /* 0x000fe20000010004 */
[----:B------:R-:W-:Y:S02]  /*7000*/  @!P0 HADD2.F32 R39, -RZ, R49.H1_H1 ;  /* 0x30000031ff278230 */ /* 0x000fe40000004100 */
[----:B------:R-:W-:Y:S01]  /*7010*/  @!P0 FMUL.FTZ R8, R22, R21 ;  /* 0x0000001516088220 */ /* 0x000fe20000410000 */
[--C-:B------:R-:W-:Y:S02]  /*7020*/  @!P0 HADD2.F32 R46, -RZ, R47.reuse.H0_H0 ;  /* 0x2000002fff2e8230 */ /* 0x100fe40000004100 */
[----:B------:R-:W-:Y:S01]  /*7030*/  @!P0 FFMA.FTZ R5, R38, R44, R5 ;  /* 0x0000002c26058223 */ /* 0x000fe20000010005 */
[----:B------:R-:W-:Y:S01]  /*7040*/  @!P0 F2FP.F16.F32.PACK_AB R59, R4, R3 ;  /* 0x00000003043b823e */ /* 0x000fe200000000ff */
[--C-:B------:R-:W-:Y:S02]  /*7050*/  @!P0 HADD2.F32 R40, -RZ, R56.reuse.H0_H0 ;  /* 0x20000038ff288230 */ /* 0x100fe40000004100 */
[----:B------:R-:W-:Y:S01]  /*7060*/  @!P0 FFMA.FTZ R6, R39, R45, R6 ;  /* 0x0000002d27068223 */ /* 0x000fe20000010006 */
[----:B------:R-:W-:Y:S01]  /*7070*/  @!P0 HADD2.F32 R47, -RZ, R47.H1_H1 ;  /* 0x3000002fff2f8230 */ /* 0x000fe20000004100 */
[----:B------:R-:W-:Y:S01]  /*7080*/  @!P0 MOV R53, R59 ;  /* 0x0000003b00358202 */ /* 0x000fe20000000f00 */
[----:B------:R-:W-:Y:S02]  /*7090*/  @!P0 HADD2.F32 R41, -RZ, R56.H1_H1 ;  /* 0x30000038ff298230 */ /* 0x000fe40000004100 */
[----:B------:R-:W-:Y:S01]  /*70a0*/  @!P0 FFMA.FTZ R7, R40, R46, R7 ;  /* 0x0000002e28078223 */ /* 0x000fe20000010007 */
[----:B------:R-:W-:Y:S02]  /*70b0*/  @!P0 F2FP.F16.F32.PACK_AB R60, R6, R5 ;  /* 0x00000005063c823e */ /* 0x000fe400000000ff */
[----:B------:R-:W-:Y:S02]  /*70c0*/  @!P0 FFMA.FTZ R8, R41, R47, R8 ;  /* 0x0000002f29088223 */ /* 0x000fe40000010008 */
[----:B------:R-:W-:Y:S03]  /*70d0*/  @!P0 MOV R54, R60 ;  /* 0x0000003c00368202 */ /* 0x000fe60000000f00 */
[----:B------:R-:W-:Y:S04]  /*70e0*/  @!P0 F2FP.F16.F32.PACK_AB R105, R8, R7 ;  /* 0x000000070869823e */ /* 0x000fe800000000ff */
[----:B------:R-:W-:Y:S05]  /*70f0*/  @!P0 MOV R55, R105 ;  /* 0x0000006900378202 */ /* 0x000fea0000000f00 */
[----:B------:R1:W-:Y:S02]  /*7100*/  STG.E.128 desc[UR4][R76.64], R52 ;  /* 0x000000344c007986 */ /* 0x0003e4000c101d04 */
.L_x_677:
[----:B------:R-:W-:Y:S05]  /*7110*/  BSYNC.RECONVERGENT B0 ;  /* 0x0000000000007941 */ /* 0x000fea0003800200 */
.L_x_676:
[----:B------:R-:W-:Y:S01]  /*7120*/  ISETP.GE.AND P0, PT, R11, R57, PT ;  /* 0x000000390b00720c */ /* 0x000fe20003f06270 */
[----:B------:R-:W-:Y:S11]  /*7130*/  BSSY.RECONVERGENT B0, `(.L_x_678) ;  /* 0x000005c000007945 */ /* 0x000ff60003800200 */
[----:B------:R-:W-:Y:S01]  /*7140*/  @!UPT UIADD3 URZ, UPT, UPT, URZ, URZ, URZ ;  /* 0x000000fffffff290 */ /* 0x000fe2000fffe0ff */
[----:B------:R-:W-:Y:S05]  /*7150*/  @P0 BRA `(.L_x_679) ;  /* 0x0000000400640947 */ /* 0x000fea0003800000 */
[C---:B------:R-:W-:Y:S01]  /*7160*/  ISETP.GE.AND P0, PT, R11.reuse, R18, PT ;  /* 0x000000120b00720c */ /* 0x040fe20003f06270 */
[----:B-1----:R-:W2:Y:S11]  /*7170*/  LDG.E.128 R52, desc[UR4][R14.64+0x80] ;  /* 0x000080040e347981 */ /* 0x002eb6000c1e1d00 */
[----:B------:R-:W-:Y:S01]  /*7180*/  @!UPT UIADD3 URZ, UPT, UPT, URZ, URZ, URZ ;  /* 0x000000fffffff290 */ /* 0x000fe2000fffe0ff */
[----:B------:R-:W-:Y:S02]  /*7190*/  @!P0 ISETP.GE.U32.AND P1, PT, R11, R19, PT ;  /* 0x000000130b00820c */ /* 0x000fe40003f26070 */
[----:B------:R-:W-:Y:S02]  /*71a0*/  @!P0 IADD3 R105, P5, PT, R20, 0x40, RZ ;  /* 0x0000004014698810 */ /* 0x000fe40007fbe0ff */
[----:B------:R-:W-:Y:S02]  /*71b0*/  @!P0 SEL R21, R19, R20, !P1 ;  /* 0x0000001413158207 */ /* 0x000fe40004800000 */
[----:B------:R-:W-:Y:S02]  /*71c0*/  @!P0 SEL R105, R105, 0x40, P1 ;  /* 0x0000004069698807 */ /* 0x000fe40000800000 */
[----:B------:R-:W-:Y:S01]  /*71d0*/  @!P0 IADD3.X R58, PT, PT, RZ, R104, RZ, P5, !PT ;  /* 0x00000068ff3a8210 */ /* 0x000fe20002ffe4ff */
[----:B------:R-:W-:Y:S01]  /*71e0*/  @!P0 IMAD.WIDE R24, R21, 0x2, R14 ;  /* 0x0000000215188825 */ /* 0x000fe200078e020e */
[----:B------:R-:W-:Y:S02]  /*71f0*/  @!P0 SHF.L.U32 R59, R105, 0x1, RZ ;  /* 0x00000001693b8819 */ /* 0x000fe400000006ff */
[----:B------:R-:W-:Y:S02]  /*7200*/  @!P0 SEL R58, R58, RZ, P1 ;  /* 0x000000ff3a3a8207 */ /* 0x000fe40000800000 */
[----:B------:R-:W-:Y:S01]  /*7210*/  @!P0 IADD3 R108, P1, PT, R59, R80, RZ ;  /* 0x000000503b6c8210 */ /* 0x000fe20007f3e0ff */
[----:B------:R-:W3:Y:S01]  /*7220*/  @!P0 LDG.E.128 R24, desc[UR4][R24.64+0x80] ;  /* 0x0000800418188981 */ /* 0x000ee2000c1e1d00 */
[----:B------:R-:W-:Y:S04]  /*7230*/  @!P0 SHF.L.U64.HI R58, R105, 0x1, R58 ;  /* 0x00000001693a8819 */ /* 0x000fe8000001023a */
[C---:B------:R-:W-:Y:S02]  /*7240*/  @!P0 IADD3.X R109, PT, PT, R58.reuse, R81, RZ, P1, !PT ;  /* 0x000000513a6d8210 */ /* 0x040fe40000ffe4ff */
[----:B------:R-:W-:Y:S04]  /*7250*/  @!P0 IADD3 R38, P1, PT, R59, R82, RZ ;  /* 0x000000523b268210 */ /* 0x000fe80007f3e0ff */
[----:B------:R-:W4:Y:S01]  /*7260*/  @!P0 LDG.E.128 R108, desc[UR4][R108.64] ;  /* 0x000000046c6c8981 */ /* 0x000f22000c1e1d00 */
[----:B------:R-:W-:Y:S02]  /*7270*/  @!P0 IADD3.X R39, PT, PT, R58, R83, RZ, P1, !PT ;  /* 0x000000533a278210 */ /* 0x000fe40000ffe4ff */
[----:B------:R-:W-:Y:S05]  /*7280*/  ISETP.GE.U32.OR P1, PT, R11, R19, P0 ;  /* 0x000000130b00720c */ /* 0x000fea0000726470 */
        /* <DEDUP_REMOVED lines=9> */
[--C-:B------:R-:W-:Y:S02]  /*7320*/  @!P0 HADD2.F32 R37, -RZ, R38.reuse.H0_H0 ;  /* 0x20000026ff258230 */ /* 0x100fe40000004100 */
[----:B------:R-:W-:Y:S02]  /*7330*/  @!P0 HADD2.F32 R39, -RZ, R38.H1_H1 ;  /* 0x30000026ff278230 */ /* 0x000fe40000004100 */
[--C-:B----4-:R-:W-:Y:S02]  /*7340*/  @!P0 HADD2.F32 R35, -RZ, R108.reuse.H0_H0 ;  /* 0x2000006cff238230 */ /* 0x110fe40000004100 */
[----:B------:R-:W-:Y:S02]  /*7350*/  @!P0 HADD2.F32 R36, -RZ, R108.H1_H1 ;  /* 0x3000006cff248230 */ /* 0x000fe40000004100 */
[--C-:B------:R-:W-:Y:S02]  /*7360*/  @!P0 HADD2.F32 R34, -RZ, R109.reuse.H0_H0 ;  /* 0x2000006dff228230 */ /* 0x100fe40000004100 */
[----:B------:R-:W-:Y:S01]  /*7370*/  @!P1 FADD.FTZ R35, -R35, -RZ ;  /* 0x800000ff23239221 */ /* 0x000fe20000010100 */
[----:B------:R-:W-:Y:S02]  /*7380*/  @!P0 HADD2.F32 R33, -RZ, R109.H1_H1 ;  /* 0x3000006dff218230 */ /* 0x000fe40000004100 */
[----:B------:R-:W-:Y:S01]  /*7390*/  @!P1 FADD.FTZ R36, -R36, -RZ ;  /* 0x800000ff24249221 */ /* 0x000fe20000010100 */
[--C-:B------:R-:W-:Y:S02]  /*73a0*/  @!P0 HADD2.F32 R30, -RZ, R110.reuse.H0_H0 ;  /* 0x2000006eff1e8230 */ /* 0x100fe40000004100 */
[----:B------:R-:W-:Y:S01]  /*73b0*/  @!P0 FMUL.FTZ R0, R32, R35 ;  /* 0x0000002320008220 */ /* 0x000fe20000410000 */
[----:B------:R-:W-:Y:S02]  /*73c0*/  @!P0 HADD2.F32 R29, -RZ, R25.H0_H0 ;  /* 0x20000019ff1d8230 */ /* 0x000fe40000004100 */
[----:B------:R-:W-:Y:S01]  /*73d0*/  @!P0 FMUL.FTZ R2, R31, R36 ;  /* 0x000000241f028220 */ /* 0x000fe20000410000 */
[----:B------:R-:W-:Y:S02]  /*73e0*/  @!P0 HADD2.F32 R27, -RZ, R110.H1_H1 ;  /* 0x3000006eff1b8230 */ /* 0x000fe40000004100 */
[----:B------:R-:W-:Y:S01]  /*73f0*/  @!P1 FADD.FTZ R34, -R34, -RZ ;  /* 0x800000ff22229221 */ /* 0x000fe20000010100 */
[--C-:B-----5:R-:W-:Y:S02]  /*7400*/  @!P0 HADD2.F32 R38, -RZ, R44.reuse.H0_H0 ;  /* 0x2000002cff268230 */ /* 0x120fe40000004100 */
[----:B------:R-:W-:Y:S01]  /*7410*/  @!P1 FADD.FTZ R33, -R33, -RZ ;  /* 0x800000ff21219221 */ /* 0x000fe20000010100 */
[----:B------:R-:W-:Y:S02]  /*7420*/  @!P0 HADD2.F32 R24, -RZ, R111.H0_H0 ;  /* 0x2000006fff188230 */ /* 0x000fe40000004100 */
[----:B------:R-:W-:Y:S01]  /*7430*/  @!P0 FMUL.FTZ R3, R29, R34 ;  /* 0x000000221d038220 */ /* 0x000fe20000410000 */
[----:B------:R-:W-:Y:S02]  /*7440*/  @!P0 HADD2.F32 R28, -RZ, R25.H1_H1 ;  /* 0x30000019ff1c8230 */ /* 0x000fe40000004100 */
[----:B------:R-:W-:Y:S01]  /*7450*/  @!P0 FFMA.FTZ R0, R37, R38, R0 ;  /* 0x0000002625008223 */ /* 0x000fe20000010000 */
[----:B------:R-:W-:Y:S02]  /*7460*/  @!P0 HADD2.F32 R21, -RZ, R111.H1_H1 ;  /* 0x3000006fff158230 */ /* 0x000fe40000004100 */
[----:B------:R-:W-:Y:S01]  /*7470*/  @!P1 FADD.FTZ R30, -R30, -RZ ;  /* 0x800000ff1e1e9221 */ /* 0x000fe20000010100 */
[----:B------:R-:W-:Y:S02]  /*7480*/  @!P0 HADD2.F32 R40, -RZ, R44.H1_H1 ;  /* 0x3000002cff288230 */ /* 0x000fe40000004100 */
[----:B------:R-:W-:Y:S01]  /*7490*/  @!P0 FMUL.FTZ R4, R28, R33 ;  /* 0x000000211c048220 */ /* 0x000fe20000410000 */
[--C-:B------:R-:W-:Y:S02]  /*74a0*/  @!P0 HADD2.F32 R25, -RZ, R26.reuse.H0_H0 ;  /* 0x2000001aff198230 */ /* 0x100fe40000004100 */
[----:B------:R-:W-:Y:S01]  /*74b0*/  @!P1 FADD.FTZ R27, -R27, -RZ ;  /* 0x800000ff1b1b9221 */ /* 0x000fe20000010100 */
        /* <DEDUP_REMOVED lines=9> */
[----:B------:R-:W-:Y:S01]  /*7550*/  @!P1 FADD.FTZ R24, -R24, -RZ ;  /* 0x800000ff18189221 */ /* 0x000fe20000010100 */
        /* <DEDUP_REMOVED lines=10> */
[--C-:B------:R-:W-:Y:S02]  /*7600*/  @!P0 HADD2.F32 R40, -RZ, R56.reuse.H0_H0 ;  /* 0x20000038ff288230 */ /* 0x100fe40000004100 */
[----:B------:R-:W-:Y:S01]  /*7610*/  @!P0 FMUL.FTZ R8, R22, R21 ;  /* 0x0000001516088220 */ /* 0x000fe20000410000 */
[----:B------:R-:W-:Y:S02]  /*7620*/  @!P0 HADD2.F32 R47, -RZ, R47.H1_H1 ;  /* 0x3000002fff2f8230 */ /* 0x000fe40000004100 */
[----:B------:R-:W-:Y:S01]  /*7630*/  @!P0 FFMA.FTZ R5, R38, R44, R5 ;  /* 0x0000002c26058223 */ /* 0x000fe20000010005 */
[----:B------:R-:W-:Y:S01]  /*7640*/  @!P0 F2FP.F16.F32.PACK_AB R59, R4, R3 ;  /* 0x00000003043b823e */ /* 0x000fe200000000ff */
[----:B------:R-:W-:Y:S02]  /*7650*/  @!P0 HADD2.F32 R41, -RZ, R56.H1_H1 ;  /* 0x30000038ff298230 */ /* 0x000fe40000004100 */
[----:B------:R-:W-:Y:S01]  /*7660*/  @!P0 FFMA.FTZ R6, R39, R45, R6 ;  /* 0x0000002d27068223 */ /* 0x000fe20000010006 */
[----:B------:R-:W-:Y:S01]  /*7670*/  @!P0 FFMA.FTZ R7, R40, R46, R7 ;  /* 0x0000002e28078223 */ /* 0x000fe20000010007 */
[----:B------:R-:W-:Y:S01]  /*7680*/  @!P0 MOV R53, R59 ;  /* 0x0000003b00358202 */ /* 0x000fe20000000f00 */
[----:B------:R-:W-:Y:S02]  /*7690*/  @!P0 FFMA.FTZ R8, R41, R47, R8 ;  /* 0x0000002f29088223 */ /* 0x000fe40000010008 */
[----:B------:R-:W-:Y:S03]  /*76a0*/  @!P0 F2FP.F16.F32.PACK_AB R60, R6, R5 ;  /* 0x00000005063c823e */ /* 0x000fe600000000ff */
[----:B------:R-:W-:Y:S02]  /*76b0*/  @!P0 F2FP.F16.F32.PACK_AB R105, R8, R7 ;  /* 0x000000070869823e */ /* 0x000fe400000000ff */
[----:B------:R-:W-:Y:S02]  /*76c0*/  @!P0 MOV R54, R60 ;  /* 0x0000003c00368202 */ /* 0x000fe40000000f00 */
[----:B------:R-:W-:Y:S05]  /*76d0*/  @!P0 MOV R55, R105 ;  /* 0x0000006900378202 */ /* 0x000fea0000000f00 */
[----:B------:R2:W-:Y:S02]  /*76e0*/  STG.E.128 desc[UR4][R76.64+0x80], R52 ;  /* 0x000080344c007986 */ /* 0x0005e4000c101d04 */
.L_x_679:
[----:B------:R-:W-:Y:S05]  /*76f0*/  BSYNC.RECONVERGENT B0 ;  /* 0x0000000000007941 */ /* 0x000fea0003800200 */
.L_x_678:
[----:B------:R-:W-:Y:S01]  /*7700*/  ISETP.GE.AND P0, PT, R10, R57, PT ;  /* 0x000000390a00720c */ /* 0x000fe20003f06270 */
[----:B------:R-:W-:Y:S11]  /*7710*/  BSSY.RECONVERGENT B0, `(.L_x_680) ;  /* 0x000005c000007945 */ /* 0x000ff60003800200 */
[----:B------:R-:W-:Y:S01]  /*7720*/  @!UPT UIADD3 URZ, UPT, UPT, URZ, URZ, URZ ;  /* 0x000000fffffff290 */ /* 0x000fe2000fffe0ff */
[----:B------:R-:W-:Y:S05]  /*7730*/  @P0 BRA `(.L_x_681) ;  /* 0x0000000400640947 */ /* 0x000fea0003800000 */
[C---:B------:R-:W-:Y:S01]  /*7740*/  ISETP.GE.AND P0, PT, R10.reuse, R18, PT ;  /* 0x000000120a00720c */ /* 0x040fe20003f06270 */
[----:B-12---:R-:W2:Y:S11]  /*7750*/  LDG.E.128 R52, desc[UR4][R14.64+0x100] ;  /* 0x000100040e347981 */ /* 0x006eb6000c1e1d00 */
        /* <DEDUP_REMOVED lines=87> */
.L_x_681:
[----:B------:R-:W-:Y:S05]  /*7cd0*/  BSYNC.RECONVERGENT B0 ;  /* 0x0000000000007941 */ /* 0x000fea0003800200 */
.L_x_680:
[----:B------:R-:W-:Y:S11]  /*7ce0*/  ISETP.GE.AND P0, PT, R9, R57, PT ;  /* 0x000000390900720c */ /* 0x000ff60003f06270 */
[----:B------:R-:W-:Y:S02]  /*7cf0*/  @!UPT UIADD3 URZ, UPT, UPT, URZ, URZ, URZ ;  /* 0x000000fffffff290 */ /* 0x000fe4000fffe0ff */
[----:B------:R-:W-:Y:S05]  /*7d00*/  @P0 BRA `(.L_x_675) ;  /* 0x0000000400640947 */ /* 0x000fea0003800000 */
[C---:B------:R-:W-:Y:S01]  /*7d10*/  ISETP.GE.AND P0, PT, R9.reuse, R18, PT ;  /* 0x000000120900720c */ /* 0x040fe20003f06270 */
[----:B-123--:R-:W2:Y:S11]  /*7d20*/  LDG.E.128 R52, desc[UR4][R14.64+0x180] ;  /* 0x000180040e347981 */ /* 0x00eeb6000c1e1d00 */
        /* <DEDUP_REMOVED lines=87> */
.L_x_675:
[----:B------:R-:W-:Y:S05]  /*82a0*/  BSYNC.RECONVERGENT B1 ;  /* 0x0000000000017941 */ /* 0x000fea0003800200 */
.L_x_674:
[----:B------:R-:W-:Y:S04]  /*82b0*/  BSSY.RECONVERGENT B1, `(.L_x_682) ;  /* 0x000017d000017945 */ /* 0x000fe80003800200 */
[----:B------:R-:W-:Y:S05]  /*82c0*/  @!P4 BRA `(.L_x_683) ;  /* 0x0000001400ecc947 */ /* 0x000fea0003800000 */
[----:B------:R-:W-:Y:S01]  /*82d0*/  LEA R22, P1, R93, R14, 0x1 ;  /* 0x0000000e5d167211 */ /* 0x000fe200078208ff */
[----:B------:R-:W5:Y:S01]  /*82e0*/  LDC R105, c[0x0][0x440] ;  /* 0x00011000ff697b82 */ /* 0x000f620000000800 */
[----:B------:R-:W-:Y:S01]  /*82f0*/  LEA R106, P0, R61, R76, 0x1 ;  /* 0x0000004c3d6a7211 */ /* 0x000fe200078008ff */
[----:B------:R-:W-:Y:S01]  /*8300*/  BSSY.RECONVERGENT B0, `(.L_x_684) ;  /* 0x000005f000007945 */ /* 0x000fe20003800200 */
[----:B------:R-:W-:Y:S02]  /*8310*/  LEA.HI.X R23, R93, R15, R91, 0x1, P1 ;  /* 0x0000000f5d177211 */ /* 0x000fe400008f0c5b */
[----:B------:R-:W-:Y:S02]  /*8320*/  LEA.HI.X R107, R61, R77, R62, 0x1, P0 ;  /* 0x0000004d3d6b7211 */ /* 0x000fe400000f0c3e */
[----:B-----5:R-:W-:Y:S11]  /*8330*/  ISETP.GE.AND P4, PT, R12, R105, PT ;  /* 0x000000690c00720c */ /* 0x020ff60003f86270 */
[----:B------:R-:W-:Y:S02]  /*8340*/  @!UPT UIADD3 URZ, UPT, UPT, URZ, URZ, URZ ;  /* 0x000000fffffff290 */ /* 0x000fe4000fffe0ff */
[----:B------:R-:W-:Y:S05]  /*8350*/  @P4 BRA `(.L_x_685) ;  /* 0x0000000400644947 */ /* 0x000fea0003800000 */
[C---:B------:R-:W-:Y:S01]  /*8360*/  ISETP.GE.AND P0, PT, R12.reuse, R18, PT ;  /* 0x000000120c00720c */ /* 0x040fe20003f06270 */
[----:B------:R-:W5:Y:S11]  /*8370*/  LDG.E.128 R56, desc[UR4][R22.64] ;  /* 0x0000000416387981 */ /* 0x000f76000c1e1d00 */
[----:B------:R-:W-:Y:S01]  /*8380*/  @!UPT UIADD3 URZ, UPT, UPT, URZ, URZ, URZ ;  /* 0x000000fffffff290 */ /* 0x000fe2000fffe0ff */
[----:B------:R-:W-:Y:S04]  /*8390*/  @!P0 ISETP.GE.U32.AND P1, PT, R12, R19, PT ;  /* 0x000000130c00820c */ /* 0x000fe80003f26070 */
[----:B------:R-:W-:Y:S02]  /*83a0*/  @!P0 SEL R108, R20, RZ, P1 ;  /* 0x000000ff146c8207 */ /* 0x000fe40000800000 */
[----:B------:R-:W-:Y:S02]  /*83b0*/  @!P0 SEL R111, R104, RZ, P1 ;  /* 0x000000ff686f8207 */ /* 0x000fe40000800000 */
[----:B------:R-:W-:Y:S02]  /*83c0*/  @!P0 IADD3 R109, P4, PT, R97, R108, RZ ;  /* 0x0000006c616d8210 */ /* 0x000fe40007f9e0ff */
[----:B------:R-:W-:Y:S02]  /*83d0*/  @!P0 SEL R21, R19, R20, !P1 ;  /* 0x0000001413158207 */ /* 0x000fe40004800000 */
[----:B------:R-:W-:Y:S02]  /*83e0*/  @!P0 IADD3.X R112, PT, PT, R90, R111, RZ, P4, !PT ;  /* 0x0000006f5a708210 */ /* 0x000fe400027fe4ff */
[----:B------:R-:W-:Y:S01]  /*83f0*/  @!P0 SHF.L.U32 R113, R109, 0x1, RZ ;  /* 0x000000016d718819 */ /* 0x000fe200000006ff */
[----:B------:R-:W-:Y:S01]  /*8400*/  @!P0 IMAD.WIDE R24, R21, 0x2, R22 ;  /* 0x0000000215188825 */ /* 0x000fe200078e0216 */
[----:B------:R-:W-:Y:S02]  /*8410*/  @!P0 SHF.L.U64.HI R112, R109, 0x1, R112 ;  /* 0x000000016d708819 */ /* 0x000fe40000010270 */
[C---:B------:R-:W-:Y:S03]  /*8420*/  @!P0 IADD3 R114, P1, PT, R113.reuse, R80, RZ ;  /* 0x0000005071728210 */ /* 0x040fe60007f3e0ff */
[----:B------:R-:W5:Y:S01]  /*8430*/  @!P0 LDG.E.128 R24, desc[UR4][R24.64] ;  /* 0x0000000418188981 */ /* 0x000f62000c1e1d00 */
[C---:B------:R-:W-:Y:S02]  /*8440*/  @!P0 IADD3.X R115, PT, PT, R112.reuse, R81, RZ, P1, !PT ;  /* 0x0000005170738210 */ /* 0x040fe40000ffe4ff */
[----:B------:R-:W-:Y:S04]  /*8450*/  @!P0 IADD3 R40, P1, PT, R113, R82, RZ ;  /* 0x0000005271288210 */ /* 0x000fe80007f3e0ff */
[----:B------:R-:W-:Y:S01]  /*8460*/  @!P0 IADD3.X R41, PT, PT, R112, R83, RZ, P1, !PT ;  /* 0x0000005370298210 */ /* 0x000fe20000ffe4ff */
[----:B------:R-:W5:Y:S01]  /*8470*/  @!P0 LDG.E.128 R108, desc[UR4][R114.64] ;  /* 0x00000004726c8981 */ /* 0x000f62000c1e1d00 */
[----:B------:R-:W-:Y:S07]  /*8480*/  ISETP.GE.U32.OR P1, PT, R12, R19, P0 ;  /* 0x000000130c00720c */ /* 0x000fee0000726470 */
[----:B-1234-:R1:W2:Y:S01]  /*8490*/  @!P0 LDG.E.128 R52, desc[UR4][R40.64] ;  /* 0x0000000428348981 */ /* 0x01e2a2000c1e1d00 */
[--C-:B-----5:R-:W-:Y:S01]  /*84a0*/  @!P0 HADD2.F32 R34, -RZ, R24.reuse.H0_H0 ;  /* 0x20000018ff228230 */ /* 0x120fe20000004100 */
[----:B-1----:R-:W-:Y:S01]  /*84b0*/  @!P0 MOV R40, R56 ;  /* 0x0000003800288202 */ /* 0x002fe20000000f00 */
[----:B------:R-:W-:Y:S01]  /*84c0*/  @!P0 HADD2.F32 R33, -RZ, R24.H1_H1 ;  /* 0x30000018ff218230 */ /* 0x000fe20000004100 */
[----:B------:R-:W-:Y:S01]  /*84d0*/  @!P0 MOV R60, R57 ;  /* 0x00000039003c8202 */ /* 0x000fe20000000f00 */
[--C-:B------:R-:W-:Y:S02]  /*84e0*/  @!P0 HADD2.F32 R31, -RZ, R25.reuse.H0_H0 ;  /* 0x20000019ff1f8230 */ /* 0x100fe40000004100 */
[----:B------:R-:W-:Y:S02]  /*84f0*/  @!P0 HADD2.F32 R30, -RZ, R25.H1_H1 ;  /* 0x30000019ff1e8230 */ /* 0x000fe40000004100 */
[--C-:B------:R-:W-:Y:S02]  /*8500*/  @!P0 HADD2.F32 R37, -RZ, R108.reuse.H0_H0 ;  /* 0x2000006cff258230 */ /* 0x100fe40000004100 */
[----:B------:R-:W-:Y:S02]  /*8510*/  @!P0 HADD2.F32 R38, -RZ, R108.H1_H1 ;  /* 0x3000006cff268230 */ /* 0x000fe40000004100 */
[--C-:B------:R-:W-:Y:S02]  /*8520*/  @!P0 HADD2.F32 R36, -RZ, R109.reuse.H0_H0 ;  /* 0x2000006dff248230 */ /* 0x100fe40000004100 */
[----:B------:R-:W-:Y:S01]  /*8530*/  @!P1 FADD.FTZ R37, -R37, -RZ ;  /* 0x800000ff25259221 */ /* 0x000fe20000010100 */
[----:B------:R-:W-:Y:S02]  /*8540*/  @!P0 HADD2.F32 R35, -RZ, R109.H1_H1 ;  /* 0x3000006dff238230 */ /* 0x000fe40000004100 */
[----:B------:R-:W-:Y:S01]  /*8550*/  @!P1 FADD.FTZ R38, -R38, -RZ ;  /* 0x800000ff26269221 */ /* 0x000fe20000010100 */
[--C-:B------:R-:W-:Y:S02]  /*8560*/  @!P0 HADD2.F32 R25, -RZ, R27.reuse.H0_H0 ;  /* 0x2000001bff198230 */ /* 0x100fe40000004100 */
[----:B------:R-:W-:Y:S01]  /*8570*/  @!P0 FMUL.FTZ R0, R34, R37 ;  /* 0x0000002522008220 */ /* 0x000fe20000410000 */
[----:B------:R-:W-:Y:S02]  /*8580*/  @!P0 HADD2.F32 R24, -RZ, R27.H1_H1 ;  /* 0x3000001bff188230 */ /* 0x000fe40000004100 */
[----:B------:R-:W-:Y:S01]  /*8590*/  @!P0 FMUL.FTZ R2, R33, R38 ;  /* 0x0000002621028220 */ /* 0x000fe20000410000 */
[----:B------:R-:W-:Y:S02]  /*85a0*/  @!P0 HADD2.F32 R32, -RZ, R110.H0_H0 ;  /* 0x2000006eff208230 */ /* 0x000fe40000004100 */
[----:B------:R-:W-:Y:S01]  /*85b0*/  @!P1 FADD.FTZ R36, -R36, -RZ ;  /* 0x800000ff24249221 */ /* 0x000fe20000010100 */
[--C-:B------:R-:W-:Y:S02]  /*85c0*/  @!P0 HADD2.F32 R39, -RZ, R40.reuse.H0_H0 ;  /* 0x20000028ff278230 */ /* 0x100fe40000004100 */
[----:B------:R-:W-:Y:S01]  /*85d0*/  @!P1 FADD.FTZ R35, -R35, -RZ ;  /* 0x800000ff23239221 */ /* 0x000fe20000010100 */
[----:B------:R-:W-:Y:S02]  /*85e0*/  @!P0 HADD2.F32 R41, -RZ, R40.H1_H1 ;  /* 0x30000028ff298230 */ /* 0x000fe40000004100 */
[----:B------:R-:W-:Y:S01]  /*85f0*/  @!P0 FMUL.FTZ R3, R31, R36 ;  /* 0x000000241f038220 */ /* 0x000fe20000410000 */
[--C-:B------:R-:W-:Y:S02]  /*8600*/  @!P0 HADD2.F32 R29, -RZ, R26.reuse.H0_H0 ;  /* 0x2000001aff1d8230 */ /* 0x100fe40000004100 */
[----:B------:R-:W-:Y:S01]  /*8610*/  @!P0 FMUL.FTZ R4, R30, R35 ;  /* 0x000000231e048220 */ /* 0x000fe20000410000 */
[----:B------:R-:W-:Y:S02]  /*8620*/  @!P0 HADD2.F32 R28, -RZ, R26.H1_H1 ;  /* 0x3000001aff1c8230 */ /* 0x000fe40000004100 */
[----:B------:R-:W-:Y:S01]  /*8630*/  @!P1 FADD.FTZ R32, -R32, -RZ ;  /* 0x800000ff20209221 */ /* 0x000fe20000010100 */
[----:B------:R-:W-:Y:S02]  /*8640*/  @!P0 HADD2.F32 R27, -RZ, R110.H1_H1 ;  /* 0x3000006eff1b8230 */ /* 0x000fe40000004100 */
[--C-:B--2---:R-:W-:Y:S02]  /*8650*/  @!P0 HADD2.F32 R40, -RZ, R52.reuse.H0_H0 ;  /* 0x20000034ff288230 */ /* 0x104fe40000004100 */
[----:B------:R-:W-:Y:S01]  /*8660*/  @!P0 FMUL.FTZ R5, R29, R32 ;  /* 0x000000201d058220 */ /* 0x000fe20000410000 */
[--C-:B------:R-:W-:Y:S02]  /*8670*/  @!P0 HADD2.F32 R26, -RZ, R111.reuse.H0_H0 ;  /* 0x2000006fff1a8230 */ /* 0x100fe40000004100 */
[----:B------:R-:W-:Y:S01]  /*8680*/  @!P1 FADD.FTZ R27, -R27, -RZ ;  /* 0x800000ff1b1b9221 */ /* 0x000fe20000010100 */
[----:B------:R-:W-:Y:S01]  /*8690*/  @!P0 HADD2.F32 R42, -RZ, R52.H1_H1 ;  /* 0x30000034ff2a8230 */ /* 0x000fe20000004100 */
[----:B------:R-:W-:Y:S01]  /*86a0*/  @!P0 MOV R52, R58 ;  /* 0x0000003a00348202 */ /* 0x000fe20000000f00 */
[----:B------:R-:W-:Y:S02]  /*86b0*/  @!P0 HADD2.F32 R21, -RZ, R111.H1_H1 ;  /* 0x3000006fff158230 */ /* 0x000fe40000004100 */
[----:B------:R-:W-:Y:S01]  /*86c0*/  @!P0 FFMA.FTZ R0, R39, R40, R0 ;  /* 0x0000002827008223 */ /* 0x000fe20000010000 */
[--C-:B------:R-:W-:Y:S02]  /*86d0*/  @!P0 HADD2.F32 R43, -RZ, R53.reuse.H0_H0 ;  /* 0x20000035ff2b8230 */ /* 0x100fe40000004100 */
[----:B------:R-:W-:Y:S01]  /*86e0*/  @!P0 FFMA.FTZ R2, R41, R42, R2 ;  /* 0x0000002a29028223 */ /* 0x000fe20000010002 */
[----:B------:R-:W-:Y:S01]  /*86f0*/  @!P0 HADD2.F32 R45, -RZ, R53.H1_H1 ;  /* 0x30000035ff2d8230 */ /* 0x000fe20000004100 */
[----:B------:R-:W-:Y:S01]  /*8700*/  @!P0 MOV R53, R59 ;  /* 0x0000003b00358202 */ /* 0x000fe20000000f00 */
[--C-:B------:R-:W-:Y:S02]  /*8710*/  @!P0 HADD2.F32 R44, -RZ, R60.reuse.H0_H0 ;  /* 0x2000003cff2c8230 */ /* 0x100fe40000004100 */
[----:B------:R-:W-:Y:S01]  /*8720*/  @!P0 FMUL.FTZ R6, R28, R27 ;  /* 0x0000001b1c068220 */ /* 0x000fe20000410000 */
[----:B------:R-:W-:Y:S01]  /*8730*/  @!P0 HADD2.F32 R39, -RZ, R60.H1_H1 ;  /* 0x3000003cff278230 */ /* 0x000fe20000004100 */
[----:B------:R-:W-:Y:S01]  /*8740*/  @!P0 F2FP.F16.F32.PACK_AB R108, R2, R0 ;  /* 0x00000000026c823e */ /* 0x000fe200000000ff */
[----:B------:R-:W-:Y:S02]  /*8750*/  @!P0 HADD2.F32 R46, -RZ, R54.H0_H0 ;  /* 0x20000036ff2e8230 */ /* 0x000fe40000004100 */
[----:B------:R-:W-:Y:S01]  /*8760*/  @!P1 FADD.FTZ R26, -R26, -RZ ;  /* 0x800000ff1a1a9221 */ /* 0x000fe20000010100 */
[----:B------:R-:W-:Y:S01]  /*8770*/  @!P0 HADD2.F32 R40, -RZ, R52.H0_H0 ;  /* 0x20000034ff288230 */ /* 0x000fe20000004100 */
[----:B------:R-:W-:Y:S01]  /*8780*/  @!P0 MOV R56, R108 ;  /* 0x0000006c00388202 */ /* 0x000fe20000000f00 */
[----:B------:R-:W-:Y:S01]  /*8790*/  @!P1 FADD.FTZ R21, -R21, -RZ ;  /* 0x800000ff15159221 */ /* 0x000fe20000010100 */
[----:B------:R-:W-:Y:S02]  /*87a0*/  @!P0 HADD2.F32 R47, -RZ, R54.H1_H1 ;  /* 0x30000036ff2f8230 */ /* 0x000fe40000004100 */
[----:B------:R-:W-:Y:S01]  /*87b0*/  @!P0 FFMA.FTZ R3, R44, R43, R3 ;  /* 0x0000002b2c038223 */ /* 0x000fe20000010003 */
[----:B------:R-:W-:Y:S02]  /*87c0*/  @!P0 HADD2.F32 R41, -RZ, R52.H1_H1 ;  /* 0x30000034ff298230 */ /* 0x000fe40000004100 */
[----:B------:R-:W-:Y:S01]  /*87d0*/  @!P0 FMUL.FTZ R7, R25, R26 ;  /* 0x0000001a19078220 */ /* 0x000fe20000410000 */
[----:B------:R-:W-:Y:S02]  /*87e0*/  @!P0 HADD2.F32 R48, -RZ, R55.H0_H0 ;  /* 0x20000037ff308230 */ /* 0x000fe40000004100 */
[----:B------:R-:W-:Y:S01]  /*87f0*/  @!P0 FFMA.FTZ R4, R39, R45, R4 ;  /* 0x0000002d27048223 */ /* 0x000fe20000010004 */
[----:B------:R-:W-:Y:S02]  /*8800*/  @!P0 HADD2.F32 R42, -RZ, R53.H0_H0 ;  /* 0x20000035ff2a8230 */ /* 0x000fe40000004100 */
        /* <DEDUP_REMOVED lines=14> */
.L_x_685:
[----:B------:R-:W-:Y:S05]  /*88f0*/  BSYNC.RECONVERGENT B0 ;  /* 0x0000000000007941 */ /* 0x000fea0003800200 */
.L_x_684:
[----:B------:R-:W-:Y:S01]  /*8900*/  ISETP.GE.AND P0, PT, R11, R105, PT ;  /* 0x000000690b00720c */ /* 0x000fe20003f06270 */
[----:B------:R-:W-:Y:S11]  /*8910*/  BSSY.RECONVERGENT B0, `(.L_x_686) ;  /* 0x000005c000007945 */ /* 0x000ff60003800200 */
[----:B------:R-:W-:Y:S01]  /*8920*/  @!UPT UIADD3 URZ, UPT, UPT, URZ, URZ, URZ ;  /* 0x000000fffffff290 */ /* 0x000fe2000fffe0ff */
[----:B------:R-:W-:Y:S05]  /*8930*/  @P0 BRA `(.L_x_687) ;  /* 0x0000000400640947 */ /* 0x000fea0003800000 */
[C---:B------:R-:W-:Y:S01]  /*8940*/  ISETP.GE.AND P0, PT, R11.reuse, R18, PT ;  /* 0x000000120b00720c */ /* 0x040fe20003f06270 */
[----:B-1----:R-:W5:Y:S11]  /*8950*/  LDG.E.128 R56, desc[UR4][R22.64+0x80] ;  /* 0x0000800416387981 */ /* 0x002f76000c1e1d00 */
        /* <DEDUP_REMOVED lines=17> */
[----:B--234-:R1:W2:Y:S01]  /*8a70*/  @!P0 LDG.E.128 R52, desc[UR4][R40.64+0x80] ;  /* 0x0000800428348981 */ /* 0x01c2a2000c1e1d00 */
        /* <DEDUP_REMOVED lines=69> */
.L_x_687:
[----:B------:R-:W-:Y:S05]  /*8ed0*/  BSYNC.RECONVERGENT B0 ;  /* 0x0000000000007941 */ /* 0x000fea0003800200 */
.L_x_686:
        /* <DEDUP_REMOVED lines=93> */
.L_x_689:
[----:B------:R-:W-:Y:S05]  /*94b0*/  BSYNC.RECONVERGENT B0 ;  /* 0x0000000000007941 */ /* 0x000fea0003800200 */
.L_x_688:
[----:B------:R-:W-:Y:S11]  /*94c0*/  ISETP.GE.AND P0, PT, R9, R105, PT ;  /* 0x000000690900720c */ /* 0x000ff60003f06270 */
[----:B------:R-:W-:Y:S02]  /*94d0*/  @!UPT UIADD3 URZ, UPT, UPT, URZ, URZ, URZ ;  /* 0x000000fffffff290 */ /* 0x000fe4000fffe0ff */
[----:B------:R-:W-:Y:S05]  /*94e0*/  @P0 BRA `(.L_x_683) ;  /* 0x0000000400640947 */ /* 0x000fea0003800000 */
[C---:B------:R-:W-:Y:S01]  /*94f0*/  ISETP.GE.AND P0, PT, R9.reuse, R18, PT ;  /* 0x000000120900720c */ /* 0x040fe20003f06270 */
[----:B-1234-:R-:W2:Y:S11]  /*9500*/  LDG.E.128 R52, desc[UR4][R22.64+0x180] ;  /* 0x0001800416347981 */ /* 0x01eeb6000c1e1d00 */
        /* <DEDUP_REMOVED lines=11> */
[----:B------:R-:W3:Y:S01]  /*95c0*/  @!P0 LDG.E.128 R24, desc[UR4][R24.64+0x180] ;  /* 0x0001800418188981 */ /* 0x000ee2000c1e1d00 */
[C---:B------:R-:W-:Y:S02]  /*95d0*/  @!P0 IADD3.X R109, PT, PT, R58.reuse, R81, RZ, P1, !PT ;  /* 0x000000513a6d8210 */ /* 0x040fe40000ffe4ff */
[----:B------:R-:W-:Y:S04]  /*95e0*/  @!P0 IADD3 R38, P1, PT, R57, R82, RZ ;  /* 0x0000005239268210 */ /* 0x000fe80007f3e0ff */
[----:B------:R-:W-:Y:S01]  /*95f0*/  @!P0 IADD3.X R39, PT, PT, R58, R83, RZ, P1, !PT ;  /* 0x000000533a278210 */ /* 0x000fe20000ffe4ff */
[----:B------:R-:W4:Y:S01]  /*9600*/  @!P0 LDG.E.128 R108, desc[UR4][R108.64+0x180] ;  /* 0x000180046c6c8981 */ /* 0x000f22000c1e1d00 */
[----:B------:R-:W-:Y:S07]  /*9610*/  ISETP.GE.U32.OR P1, PT, R9, R19, P0 ;  /* 0x000000130900720c */ /* 0x000fee0000726470 */
        /* <DEDUP_REMOVED lines=70> */
.L_x_683:
[----:B------:R-:W-:Y:S05]  /*9a80*/  BSYNC.RECONVERGENT B1 ;  /* 0x0000000000017941 */ /* 0x000fea0003800200 */
.L_x_682:
[----:B------:R-:W-:Y:S04]  /*9a90*/  BSSY.RECONVERGENT B1, `(.L_x_690) ;  /* 0x000017b000017945 */ /* 0x000fe80003800200 */
[----:B------:R-:W-:Y:S05]  /*9aa0*/  @!P3 BRA `(.L_x_691) ;  /* 0x0000001400e4b947 */ /* 0x000fea0003800000 */
[----:B------:R-:W5:Y:S01]  /*9ab0*/  LDC R105, c[0x0][0x440] ;  /* 0x00011000ff697b82 */ /* 0x000f620000000800 */
[----:B------:R-:W-:Y:S07]  /*9ac0*/  BSSY.RECONVERGENT B0, `(.L_x_692) ;  /* 0x0000063000007945 */ /* 0x000fee0003800200 */
[----:B------:R-:W2:Y:S08]  /*9ad0*/  LDC.64 R4, c[0x0][0x4a8] ;  /* 0x00012a00ff047b82 */ /* 0x000eb00000000a00 */
[----:B------:R-:W1:Y:S01]  /*9ae0*/  LDC.64 R2, c[0x0][0x3b8] ;  /* 0x0000ee00ff027b82 */ /* 0x000e620000000a00 */
[-C--:B-----5:R-:W-:Y:S02]  /*9af0*/  ISETP.GE.AND P4, PT, R12, R105.reuse, PT ;  /* 0x000000690c00720c */ /* 0x0a0fe40003f86270 */
[----:B------:R-:W-:Y:S02]  /*9b00*/  ISETP.GE.AND P3, PT, R11, R105, PT ;  /* 0x000000690b00720c */ /* 0x000fe40003f66270 */
[C---:B--2---:R-:W-:Y:S04]  /*9b10*/  LEA R22, P1, R4.reuse, R14, 0x6 ;  /* 0x0000000e04167211 */ /* 0x044fe800078230ff */
[----:B------:R-:W-:Y:S02]  /*9b20*/  LEA.HI.X R23, R4, R15, R5, 0x6, P1 ;  /* 0x0000000f04177211 */ /* 0x000fe400008f3405 */
[C---:B-1----:R-:W-:Y:S04]  /*9b30*/  LEA R106, P0, R2.reuse, R76, 0x6 ;  /* 0x0000004c026a7211 */ /* 0x042fe800078030ff */
[----:B------:R-:W-:Y:S01]  /*9b40*/  LEA.HI.X R107, R2, R77, R3, 0x6, P0 ;  /* 0x0000004d026b7211 */ /* 0x000fe200000f3403 */
[----:B------:R-:W-:Y:S08]  /*9b50*/  @P4 BRA `(.L_x_693) ;  /* 0x0000000400644947 */ /* 0x000ff00003800000 */
[C---:B------:R-:W-:Y:S01]  /*9b60*/  ISETP.GE.AND P0, PT, R12.reuse, R18, PT ;  /* 0x000000120c00720c */ /* 0x040fe20003f06270 */
[----:B------:R-:W2:Y:S11]  /*9b70*/  LDG.E.128 R56, desc[UR4][R22.64] ;  /* 0x0000000416387981 */ /* 0x000eb6000c1e1d00 */
        /* <DEDUP_REMOVED lines=15> */
[----:B------:R-:W2:Y:S01]  /*9c70*/  @!P0 LDG.E.128 R108, desc[UR4][R114.64] ;  /* 0x00000004726c8981 */ /* 0x000ea2000c1e1d00 */
[----:B------:R-:W-:Y:S07]  /*9c80*/  ISETP.GE.U32.OR P1, PT, R12, R19, P0 ;  /* 0x000000130c00720c */ /* 0x000fee0000726470 */
[----:B---34-:R2:W3:Y:S01]  /*9c90*/  @!P0 LDG.E.128 R52, desc[UR4][R40.64] ;  /* 0x0000000428348981 */ /* 0x0184e2000c1e1d00 */
[--C-:B-----5:R-:W-:Y:S01]  /*9ca0*/  @!P0 HADD2.F32 R34, -RZ, R24.reuse.H0_H0 ;  /* 0x20000018ff228230 */ /* 0x120fe20000004100 */
[----:B--2---:R-:W-:Y:S01]  /*9cb0*/  @!P0 MOV R40, R56 ;  /* 0x0000003800288202 */ /* 0x004fe20000000f00 */
        /* <DEDUP_REMOVED lines=25> */
[--C-:B---3--:R-:W-:Y:S02]  /*9e50*/  @!P0 HADD2.F32 R40, -RZ, R52.reuse.H0_H0 ;  /* 0x20000034ff288230 */ /* 0x108fe40000004100 */
        /* <DEDUP_REMOVED lines=41> */
.L_x_693:
[----:B------:R-:W-:Y:S05]  /*a0f0*/  BSYNC.RECONVERGENT B0 ;  /* 0x0000000000007941 */ /* 0x000fea0003800200 */
.L_x_692:
[----:B------:R-:W-:Y:S01]  /*a100*/  ISETP.GE.AND P4, PT, R10, R105, PT ;  /* 0x000000690a00720c */ /* 0x000fe20003f86270 */
[----:B------:R-:W-:Y:S04]  /*a110*/  BSSY.RECONVERGENT B0, `(.L_x_694) ;  /* 0x000005b000007945 */ /* 0x000fe80003800200 */
[----:B------:R-:W-:Y:S08]  /*a120*/  @P3 BRA `(.L_x_695) ;  /* 0x0000000400643947 */ /* 0x000ff00003800000 */
[C---:B------:R-:W-:Y:S01]  /*a130*/  ISETP.GE.AND P0, PT, R11.reuse, R18, PT ;  /* 0x000000120b00720c */ /* 0x040fe20003f06270 */
[----:B-1----:R-:W2:Y:S11]  /*a140*/  LDG.E.128 R56, desc[UR4][R22.64+0x80] ;  /* 0x0000800416387981 */ /* 0x002eb6000c1e1d00 */
        /* <DEDUP_REMOVED lines=87> */
.L_x_695:
[----:B------:R-:W-:Y:S05]  /*a6c0*/  BSYNC.RECONVERGENT B0 ;  /* 0x0000000000007941 */ /* 0x000fea0003800200 */
.L_x_694:
[----:B------:R-:W-:Y:S01]  /*a6d0*/  ISETP.GE.AND P3, PT, R9, R105, PT ;  /* 0x000000690900720c */ /* 0x000fe20003f66270 */
[----:B------:R-:W-:Y:S04]  /*a6e0*/  BSSY.RECONVERGENT B0, `(.L_x_696) ;  /* 0x000005b000007945 */ /* 0x000fe80003800200 */
[----:B------:R-:W-:Y:S08]  /*a6f0*/  @P4 BRA `(.L_x_697) ;  /* 0x0000000400644947 */ /* 0x000ff00003800000 */
[C---:B------:R-:W-:Y:S01]  /*a700*/  ISETP.GE.AND P0, PT, R10.reuse, R18, PT ;  /* 0x000000120a00720c */ /* 0x040fe20003f06270 */
[----:B-12---:R-:W2:Y:S11]  /*a710*/  LDG.E.128 R56, desc[UR4][R22.64+0x100] ;  /* 0x0001000416387981 */ /* 0x006eb6000c1e1d00 */
        /* <DEDUP_REMOVED lines=87> */
.L_x_697:
[----:B------:R-:W-:Y:S05]  /*ac90*/  BSYNC.RECONVERGENT B0 ;  /* 0x0000000000007941 */ /* 0x000fea0003800200 */
.L_x_696:
[----:B------:R-:W-:Y:S05]  /*aca0*/  @P3 BRA `(.L_x_691) ;  /* 0x0000000400643947 */ /* 0x000fea0003800000 */
[C---:B------:R-:W-:Y:S01]  /*acb0*/  ISETP.GE.AND P0, PT, R9.reuse, R18, PT ;  /* 0x000000120900720c */ /* 0x040fe20003f06270 */
[----:B---34-:R-:W3:Y:S11]  /*acc0*/  LDG.E.128 R52, desc[UR4][R22.64+0x180] ;  /* 0x0001800416347981 */ /* 0x018ef6000c1e1d00 */
        /* <DEDUP_REMOVED lines=11> */
[----:B------:R-:W4:Y:S01]  /*ad80*/  @!P0 LDG.E.128 R24, desc[UR4][R24.64+0x180] ;  /* 0x0001800418188981 */ /* 0x000f22000c1e1d00 */
[C---:B------:R-:W-:Y:S02]  /*ad90*/  @!P0 IADD3.X R41, PT, PT, R6.reuse, R81, RZ, P1, !PT ;  /* 0x0000005106298210 */ /* 0x040fe40000ffe4ff */
[----:B------:R-:W-:Y:S04]  /*ada0*/  @!P0 IADD3 R38, P1, PT, R5, R82, RZ ;  /* 0x0000005205268210 */ /* 0x000fe80007f3e0ff */
[----:B------:R-:W-:Y:S01]  /*adb0*/  @!P0 IADD3.X R39, PT, PT, R6, R83, RZ, P1, !PT ;  /* 0x0000005306278210 */ /* 0x000fe20000ffe4ff */
[----:B------:R-:W5:Y:S01]  /*adc0*/  @!P0 LDG.E.128 R40, desc[UR4][R40.64+0x180] ;  /* 0x0001800428288981 */ /* 0x000f62000c1e1d00 */
[----:B------:R-:W-:Y:S07]  /*add0*/  ISETP.GE.U32.OR P1, PT, R9, R19, P0 ;  /* 0x000000130900720c */ /* 0x000fee0000726470 */
[----:B------:R3:W5:Y:S01]  /*ade0*/  @!P0 LDG.E.128 R44, desc[UR4][R38.64+0x180] ;  /* 0x00018004262c8981 */ /* 0x000762000c1e1d00 */
[--C-:B----4-:R-:W-:Y:S01]  /*adf0*/  @!P0 HADD2.F32 R32, -RZ, R24.reuse.H0_H0 ;  /* 0x20000018ff208230 */ /* 0x110fe20000004100 */
[----:B---3--:R-:W-:Y:S01]  /*ae00*/  @!P0 MOV R38, R52 ;  /* 0x0000003400268202 */ /* 0x008fe20000000f00 */
[----:B------:R-:W-:Y:S01]  /*ae10*/  @!P0 HADD2.F32 R31, -RZ, R24.H1_H1 ;  /* 0x30000018ff1f8230 */ /* 0x000fe20000004100 */
[----:B------:R-:W-:Y:S01]  /*ae20*/  @!P0 MOV R48, R53 ;  /* 0x0000003500308202 */ /* 0x000fe20000000f00 */
[--C-:B------:R-:W-:Y:S01]  /*ae30*/  @!P0 HADD2.F32 R24, -RZ, R27.reuse.H0_H0 ;  /* 0x2000001bff188230 */ /* 0x100fe20000004100 */
[----:B------:R-:W-:Y:S01]  /*ae40*/  @!P0 MOV R49, R54 ;  /* 0x0000003600318202 */ /* 0x000fe20000000f00 */
[----:B------:R-:W-:Y:S01]  /*ae50*/  @!P0 HADD2.F32 R22, -RZ, R27.H1_H1 ;  /* 0x3000001bff168230 */ /* 0x000fe20000004100 */
[----:B-12---:R-:W-:Y:S01]  /*ae60*/  @!P0 MOV R56, R55 ;  /* 0x0000003700388202 */ /* 0x006fe20000000f00 */
[--C-:B-----5:R-:W-:Y:S02]  /*ae70*/  @!P0 HADD2.F32 R35, -RZ, R40.reuse.H0_H0 ;  /* 0x20000028ff238230 */ /* 0x120fe40000004100 */
        /* <DEDUP_REMOVED lines=15> */
[--C-:B------:R-:W-:Y:S02]  /*af70*/  @!P0 HADD2.F32 R38, -RZ, R44.reuse.H0_H0 ;  /* 0x2000002cff268230 */ /* 0x100fe40000004100 */
        /* <DEDUP_REMOVED lines=17> */
[----:B------:R-:W-:Y:S02]  /*b090*/  @!P0 HADD2.F32 R43, -RZ, R45.H1_H1 ;  /* 0x3000002dff2b8230 */ /* 0x000fe40000004100 */
[----:B------:R-:W-:Y:S01]  /*b0a0*/  @!P1 FADD.FTZ R21, -R21, -RZ ;  /* 0x800000ff15159221 */ /* 0x000fe20000010100 */
[----:B------:R-:W-:Y:S02]  /*b0b0*/  @!P0 HADD2.F32 R37, -RZ, R48.H1_H1 ;  /* 0x30000030ff258230 */ /* 0x000fe40000004100 */
[----:B------:R-:W-:Y:S01]  /*b0c0*/  @!P0 FFMA.FTZ R3, R42, R41, R3 ;  /* 0x000000292a038223 */ /* 0x000fe20000010003 */
[--C-:B------:R-:W-:Y:S02]  /*b0d0*/  @!P0 HADD2.F32 R44, -RZ, R46.reuse.H0_H0 ;  /* 0x2000002eff2c8230 */ /* 0x100fe40000004100 */
[----:B------:R-:W-:Y:S01]  /*b0e0*/  @!P0 FMUL.FTZ R8, R22, R21 ;  /* 0x0000001516088220 */ /* 0x000fe20000410000 */
[--C-:B------:R-:W-:Y:S02]  /*b0f0*/  @!P0 HADD2.F32 R38, -RZ, R49.reuse.H0_H0 ;  /* 0x20000031ff268230 */ /* 0x100fe40000004100 */
[----:B------:R-:W-:Y:S01]  /*b100*/  @!P0 FFMA.FTZ R4, R37, R43, R4 ;  /* 0x0000002b25048223 */ /* 0x000fe20000010004 */
[----:B------:R-:W-:Y:S01]  /*b110*/  @!P0 F2FP.F16.F32.PACK_AB R37, R2, R0 ;  /* 0x000000000225823e */ /* 0x000fe200000000ff */
[----:B------:R-:W-:Y:S02]  /*b120*/  @!P0 HADD2.F32 R45, -RZ, R46.H1_H1 ;  /* 0x3000002eff2d8230 */ /* 0x000fe40000004100 */
[----:B------:R-:W-:Y:S01]  /*b130*/  @!P0 HADD2.F32 R39, -RZ, R49.H1_H1 ;  /* 0x30000031ff278230 */ /* 0x000fe20000004100 */
[----:B------:R-:W-:Y:S01]  /*b140*/  @!P0 MOV R52, R37 ;  /* 0x0000002500348202 */ /* 0x000fe20000000f00 */
[--C-:B------:R-:W-:Y:S02]  /*b150*/  @!P0 HADD2.F32 R40, -RZ, R56.reuse.H0_H0 ;  /* 0x20000038ff288230 */ /* 0x100fe40000004100 */
[----:B------:R-:W-:Y:S01]  /*b160*/  @!P0 FFMA.FTZ R5, R38, R44, R5 ;  /* 0x0000002c26058223 */ /* 0x000fe20000010005 */
[--C-:B------:R-:W-:Y:S02]  /*b170*/  @!P0 HADD2.F32 R46, -RZ, R47.reuse.H0_H0 ;  /* 0x2000002fff2e8230 */ /* 0x100fe40000004100 */
[----:B------:R-:W-:Y:S01]  /*b180*/  @!P0 FFMA.FTZ R6, R39, R45, R6 ;  /* 0x0000002d27068223 */ /* 0x000fe20000010006 */
[----:B------:R-:W-:Y:S02]  /*b190*/  @!P0 HADD2.F32 R47, -RZ, R47.H1_H1 ;  /* 0x3000002fff2f8230 */ /* 0x000fe40000004100 */
[----:B------:R-:W-:Y:S02]  /*b1a0*/  @!P0 HADD2.F32 R41, -RZ, R56.H1_H1 ;  /* 0x30000038ff298230 */ /* 0x000fe40000004100 */
[----:B------:R-:W-:Y:S01]  /*b1b0*/  @!P0 FFMA.FTZ R7, R40, R46, R7 ;  /* 0x0000002e28078223 */ /* 0x000fe20000010007 */
[----:B------:R-:W-:Y:S02]  /*b1c0*/  @!P0 F2FP.F16.F32.PACK_AB R40, R4, R3 ;  /* 0x000000030428823e */ /* 0x000fe400000000ff */
[----:B------:R-:W-:Y:S01]  /*b1d0*/  @!P0 F2FP.F16.F32.PACK_AB R5, R6, R5 ;  /* 0x000000050605823e */ /* 0x000fe200000000ff */
[----:B------:R-:W-:Y:S01]  /*b1e0*/  @!P0 FFMA.FTZ R8, R41, R47, R8 ;  /* 0x0000002f29088223 */ /* 0x000fe20000010008 */
[----:B------:R-:W-:Y:S02]  /*b1f0*/  @!P0 MOV R53, R40 ;  /* 0x0000002800358202 */ /* 0x000fe40000000f00 */
[----:B------:R-:W-:Y:S02]  /*b200*/  @!P0 MOV R54, R5 ;  /* 0x0000000500368202 */ /* 0x000fe40000000f00 */
[----:B------:R-:W-:Y:S04]  /*b210*/  @!P0 F2FP.F16.F32.PACK_AB R8, R8, R7 ;  /* 0x000000070808823e */ /* 0x000fe800000000ff */
[----:B------:R-:W-:Y:S05]  /*b220*/  @!P0 MOV R55, R8 ;  /* 0x0000000800378202 */ /* 0x000fea0000000f00 */
[----:B------:R1:W-:Y:S02]  /*b230*/  STG.E.128 desc[UR4][R106.64+0x180], R52 ;  /* 0x000180346a007986 */ /* 0x0003e4000c101d04 */
.L_x_691:
[----:B------:R-:W-:Y:S05]  /*b240*/  BSYNC.RECONVERGENT B1 ;  /* 0x0000000000017941 */ /* 0x000fea0003800200 */
.L_x_690:
[----:B------:R-:W-:Y:S04]  /*b250*/  BSSY.RECONVERGENT B1, `(.L_x_698) ;  /* 0x000017d000017945 */ /* 0x000fe80003800200 */
[----:B------:R-:W-:Y:S05]  /*b260*/  @!P2 BRA `(.L_x_699) ;  /* 0x0000001400eca947 */ /* 0x000fea0003800000 */
[----:B------:R-:W5:Y:S01]  /*b270*/  LDC R46, c[0x0][0x440] ;  /* 0x00011000ff2e7b82 */ /* 0x000f620000000800 */
[----:B------:R-:W-:Y:S07]  /*b280*/  BSSY.RECONVERGENT B0, `(.L_x_700) ;  /* 0x0000066000007945 */ /* 0x000fee0003800200 */
[----:B------:R-:W2:Y:S08]  /*b290*/  LDC.64 R2, c[0x0][0x3b8] ;  /* 0x0000ee00ff027b82 */ /* 0x000eb00000000a00 */
[----:B------:R-:W3:Y:S01]  /*b2a0*/  LDC.64 R22, c[0x0][0x4a8] ;  /* 0x00012a00ff167b82 */ /* 0x000ee20000000a00 */
[----:B--2---:R-:W-:Y:S01]  /*b2b0*/  IMAD R5, R3, 0x60, RZ ;  /* 0x0000006003057824 */ /* 0x004fe200078e02ff */
[-C--:B-----5:R-:W-:Y:S01]  /*b2c0*/  ISETP.GE.AND P0, PT, R12, R46.reuse, PT ;  /* 0x0000002e0c00720c */ /* 0x0a0fe20003f06270 */
[----:B------:R-:W-:Y:S01]  /*b2d0*/  IMAD.WIDE.U32 R44, R2, 0x60, R76 ;  /* 0x00000060022c7825 */ /* 0x000fe200078e004c */
[-C--:B------:R-:W-:Y:S02]  /*b2e0*/  ISETP.GE.AND P4, PT, R11, R46.reuse, PT ;  /* 0x0000002e0b00720c */ /* 0x080fe40003f86270 */
[----:B------:R-:W-:Y:S01]  /*b2f0*/  ISETP.GE.AND P3, PT, R10, R46, PT ;  /* 0x0000002e0a00720c */ /* 0x000fe20003f66270 */
[----:B---3--:R-:W-:Y:S01]  /*b300*/  IMAD R3, R23, 0x60, RZ ;  /* 0x0000006017037824 */ /* 0x008fe200078e02ff */
[----:B------:R-:W-:Y:S01]  /*b310*/  IADD3 R45, PT, PT, R45, R5, RZ ;  /* 0x000000052d2d7210 */ /* 0x000fe20007ffe0ff */
[----:B------:R-:W-:Y:S05]  /*b320*/  IMAD.WIDE.U32 R22, R22, 0x60, R14 ;  /* 0x0000006016167825 */ /* 0x000fea00078e000e */
[----:B------:R-:W-:Y:S01]  /*b330*/  IADD3 R23, PT, PT, R23, R3, RZ ;  /* 0x0000000317177210 */ /* 0x000fe20007ffe0ff */
[----:B------:R-:W-:Y:S06]  /*b340*/  @P0 BRA `(.L_x_701) ;  /* 0x0000000400640947 */ /* 0x000fec0003800000 */
        /* <DEDUP_REMOVED lines=17> */
[----:B------:R-:W5:Y:S01]  /*b460*/  @!P0 LDG.E.128 R40, desc[UR4][R40.64] ;  /* 0x0000000428288981 */ /* 0x000f62000c1e1d00 */
[----:B------:R-:W-:Y:S07]  /*b470*/  ISETP.GE.U32.OR P1, PT, R12, R19, P0 ;  /* 0x000000130c00720c */ /* 0x000fee0000726470 */
[----:B------:R5:W4:Y:S01]  /*b480*/  @!P0 LDG.E.128 R32, desc[UR4][R26.64] ;  /* 0x000000041a208981 */ /* 0x000b22000c1e1d00 */
[--C-:B---3--:R-:W-:Y:S02]  /*b490*/  @!P0 HADD2.F32 R0, -RZ, R4.reuse.H0_H0 ;  /* 0x20000004ff008230 */ /* 0x108fe40000004100 */
[----:B------:R-:W-:Y:S02]  /*b4a0*/  @!P0 HADD2.F32 R2, -RZ, R4.H1_H1 ;  /* 0x30000004ff028230 */ /* 0x000fe40000004100 */
[--C-:B------:R-:W-:Y:S02]  /*b4b0*/  @!P0 HADD2.F32 R3, -RZ, R5.reuse.H0_H0 ;  /* 0x20000005ff038230 */ /* 0x100fe40000004100 */
[----:B------:R-:W-:Y:S02]  /*b4c0*/  @!P0 HADD2.F32 R4, -RZ, R5.H1_H1 ;  /* 0x30000005ff048230 */ /* 0x000fe40000004100 */
[----:B-----5:R-:W-:Y:S02]  /*b4d0*/  @!P0 HADD2.F32 R26, -RZ, R42.H0_H0 ;  /* 0x2000002aff1a8230 */ /* 0x020fe40000004100 */
[----:B------:R-:W-:Y:S02]  /*b4e0*/  @!P0 HADD2.F32 R5, -RZ, R6.H0_H0 ;  /* 0x20000006ff058230 */ /* 0x000fe40000004100 */
[--C-:B------:R-:W-:Y:S02]  /*b4f0*/  @!P0 HADD2.F32 R24, -RZ, R7.reuse.H0_H0 ;  /* 0x20000007ff188230 */ /* 0x100fe40000004100 */
[----:B------:R-:W-:Y:S01]  /*b500*/  @!P1 FADD.FTZ R26, -R26, -RZ ;  /* 0x800000ff1a1a9221 */ /* 0x000fe20000010100 */
[----:B------:R-:W-:Y:S02]  /*b510*/  @!P0 HADD2.F32 R21, -RZ, R7.H1_H1 ;  /* 0x30000007ff158230 */ /* 0x000fe40000004100 */
[--C-:B------:R-:W-:Y:S02]  /*b520*/  @!P0 HADD2.F32 R7, -RZ, R43.reuse.H0_H0 ;  /* 0x2000002bff078230 */ /* 0x100fe40000004100 */
[----:B------:R-:W-:Y:S01]  /*b530*/  @!P0 FMUL.FTZ R5, R5, R26 ;  /* 0x0000001a05058220 */ /* 0x000fe20000410000 */
[----:B------:R-:W-:Y:S01]  /*b540*/  @!P0 HADD2.F32 R8, -RZ, R43.H1_H1 ;  /* 0x3000002bff088230 */ /* 0x000fe20000004100 */
[----:B--2---:R-:W-:Y:S01]  /*b550*/  @!P0 MOV R26, R36 ;  /* 0x00000024001a8202 */ /* 0x004fe20000000f00 */
[----:B------:R-:W-:Y:S02]  /*b560*/  @!P0 HADD2.F32 R31, -RZ, R40.H0_H0 ;  /* 0x20000028ff1f8230 */ /* 0x000fe40000004100 */
[----:B------:R-:W-:Y:S01]  /*b570*/  @!P1 FADD.FTZ R7, -R7, -RZ ;  /* 0x800000ff07079221 */ /* 0x000fe20000010100 */
[----:B------:R-:W-:Y:S02]  /*b580*/  @!P0 HADD2.F32 R25, -RZ, R42.H1_H1 ;  /* 0x3000002aff198230 */ /* 0x000fe40000004100 */
[----:B------:R-:W-:Y:S01]  /*b590*/  @!P1 FADD.FTZ R8, -R8, -RZ ;  /* 0x800000ff08089221 */ /* 0x000fe20000010100 */
[----:B------:R-:W-:Y:S01]  /*b5a0*/  @!P0 HADD2.F32 R29, -RZ, R40.H1_H1 ;  /* 0x30000028ff1d8230 */ /* 0x000fe20000004100 */
[----:B------:R-:W-:Y:S01]  /*b5b0*/  @!P0 MOV R40, R37 ;  /* 0x0000002500288202 */ /* 0x000fe20000000f00 */
[--C-:B------:R-:W-:Y:S02]  /*b5c0*/  @!P0 HADD2.F32 R27, -RZ, R41.reuse.H1_H1 ;  /* 0x30000029ff1b8230 */ /* 0x100fe40000004100 */
[----:B------:R-:W-:Y:S01]  /*b5d0*/  @!P1 FADD.FTZ R31, -R31, -RZ ;  /* 0x800000ff1f1f9221 */ /* 0x000fe20000010100 */
[----:B------:R-:W-:Y:S02]  /*b5e0*/  @!P0 HADD2.F32 R28, -RZ, R41.H0_H0 ;  /* 0x20000029ff1c8230 */ /* 0x000fe40000004100 */
[----:B------:R-:W-:Y:S01]  /*b5f0*/  @!P0 FMUL.FTZ R7, R24, R7 ;  /* 0x0000000718078220 */ /* 0x000fe20000410000 */
[----:B------:R-:W-:Y:S02]  /*b600*/  @!P0 HADD2.F32 R6, -RZ, R6.H1_H1 ;  /* 0x30000006ff068230 */ /* 0x000fe40000004100 */
[----:B------:R-:W-:Y:S01]  /*b610*/  @!P1 FADD.FTZ R25, -R25, -RZ ;  /* 0x800000ff19199221 */ /* 0x000fe20000010100 */
[----:B----4-:R-:W-:Y:S02]  /*b620*/  @!P0 HADD2.F32 R24, -RZ, R32.H0_H0 ;  /* 0x20000020ff188230 */ /* 0x010fe40000004100 */
[----:B------:R-:W-:Y:S01]  /*b630*/  @!P1 FADD.FTZ R29, -R29, -RZ ;  /* 0x800000ff1d1d9221 */ /* 0x000fe20000010100 */
[----:B------:R-:W-:Y:S02]  /*b640*/  @!P0 HADD2.F32 R30, -RZ, R34.H0_H0 ;  /* 0x20000022ff1e8230 */ /* 0x000fe40000004100 */
[----:B------:R-:W-:Y:S01]  /*b650*/  @!P1 FADD.FTZ R27, -R27, -RZ ;  /* 0x800000ff1b1b9221 */ /* 0x000fe20000010100 */
[----:B------:R-:W-:Y:S01]  /*b660*/  @!P0 FMUL.FTZ R8, R21, R8 ;  /* 0x0000000815088220 */ /* 0x000fe20000410000 */
[----:B------:R-:W-:Y:S02]  /*b670*/  @!P0 HADD2.F32 R21, -RZ, R26.H0_H0 ;  /* 0x2000001aff158230 */ /* 0x000fe40000004100 */
[----:B------:R-:W-:Y:S01]  /*b680*/  @!P1 FADD.FTZ R28, -R28, -RZ ;  /* 0x800000ff1c1c9221 */ /* 0x000fe20000010100 */
[----:B------:R-:W-:Y:S01]  /*b690*/  @!P0 FMUL.FTZ R0, R0, R31 ;  /* 0x0000001f00008220 */ /* 0x000fe20000410000 */
[----:B------:R-:W-:Y:S02]  /*b6a0*/  @!P0 HADD2.F32 R31, -RZ, R34.H1_H1 ;  /* 0x30000022ff1f8230 */ /* 0x000fe40000004100 */
[----:B------:R-:W-:Y:S01]  /*b6b0*/  @!P0 FMUL.FTZ R6, R6, R25 ;  /* 0x0000001906068220 */ /* 0x000fe20000410000 */
[----:B------:R-:W-:Y:S02]  /*b6c0*/  @!P0 HADD2.F32 R25, -RZ, R26.H1_H1 ;  /* 0x3000001aff198230 */ /* 0x000fe40000004100 */
[----:B------:R-:W-:Y:S01]  /*b6d0*/  @!P0 FMUL.FTZ R2, R2, R29 ;  /* 0x0000001d02028220 */ /* 0x000fe20000410000 */
[----:B------:R-:W-:Y:S01]  /*b6e0*/  @!P0 HADD2.F32 R26, -RZ, R32.H1_H1 ;  /* 0x30000020ff1a8230 */ /* 0x000fe20000004100 */
[----:B------:R-:W-:Y:S01]  /*b6f0*/  @!P0 MOV R34, R38 ;  /* 0x0000002600228202 */ /* 0x000fe20000000f00 */
[--C-:B------:R-:W-:Y:S02]  /*b700*/  @!P0 HADD2.F32 R29, -RZ, R33.reuse.H1_H1 ;  /* 0x30000021ff1d8230 */ /* 0x100fe40000004100 */
[----:B------:R-:W-:Y:S01]  /*b710*/  @!P0 FMUL.FTZ R4, R4, R27 ;  /* 0x0000001b04048220 */ /* 0x000fe20000410000 */
[----:B------:R-:W-:Y:S02]  /*b720*/  @!P0 HADD2.F32 R27, -RZ, R33.H0_H0 ;  /* 0x20000021ff1b8230 */ /* 0x000fe40000004100 */
[----:B------:R-:W-:Y:S01]  /*b730*/  @!P0 FMUL.FTZ R3, R3, R28 ;  /* 0x0000001c03038220 */ /* 0x000fe20000410000 */
[--C-:B------:R-:W-:Y:S02]  /*b740*/  @!P0 HADD2.F32 R32, -RZ, R35.reuse.H0_H0 ;  /* 0x20000023ff208230 */ /* 0x100fe40000004100 */
[----:B------:R-:W-:Y:S01]  /*b750*/  @!P0 FFMA.FTZ R0, R21, R24, R0 ;  /* 0x0000001815008223 */ /* 0x000fe20000010000 */
[----:B------:R-:W-:Y:S01]  /*b760*/  @!P0 HADD2.F32 R33, -RZ, R35.H1_H1 ;  /* 0x30000023ff218230 */ /* 0x000fe20000004100 */
[----:B------:R-:W-:Y:S01]  /*b770*/  @!P0 MOV R35, R39 ;  /* 0x0000002700238202 */ /* 0x000fe20000000f00 */
[--C-:B------:R-:W-:Y:S02]  /*b780*/  @!P0 HADD2.F32 R28, -RZ, R40.reuse.H0_H0 ;  /* 0x20000028ff1c8230 */ /* 0x100fe40000004100 */
[----:B------:R-:W-:Y:S01]  /*b790*/  @!P0 FFMA.FTZ R2, R25, R26, R2 ;  /* 0x0000001a19028223 */ /* 0x000fe20000010002 */
[----:B------:R-:W-:Y:S02]  /*b7a0*/  @!P0 HADD2.F32 R21, -RZ, R40.H1_H1 ;  /* 0x30000028ff158230 */ /* 0x000fe40000004100 */
[--C-:B------:R-:W-:Y:S02]  /*b7b0*/  @!P0 HADD2.F32 R24, -RZ, R34.reuse.H0_H0 ;  /* 0x20000022ff188230 */ /* 0x100fe40000004100 */
[----:B------:R-:W-:Y:S01]  /*b7c0*/  @!P0 FFMA.FTZ R3, R28, R27, R3 ;  /* 0x0000001b1c038223 */ /* 0x000fe20000010003 */
[----:B------:R-:W-:Y:S01]  /*b7d0*/  @!P0 F2FP.F16.F32.PACK_AB R0, R2, R0 ;  /* 0x000000000200823e */ /* 0x000fe200000000ff */
[----:B------:R-:W-:Y:S02]  /*b7e0*/  @!P0 HADD2.F32 R25, -RZ, R34.H1_H1 ;  /* 0x30000022ff198230 */ /* 0x000fe40000004100 */
[----:B------:R-:W-:Y:S01]  /*b7f0*/  @!P0 FFMA.FTZ R4, R21, R29, R4 ;  /* 0x0000001d15048223 */ /* 0x000fe20000010004 */
[--C-:B------:R-:W-:Y:S01]  /*b800*/  @!P0 HADD2.F32 R26, -RZ, R35.reuse.H0_H0 ;  /* 0x20000023ff1a8230 */ /* 0x100fe20000004100 */
[----:B------:R-:W-:Y:S01]  /*b810*/  @!P0 MOV R36, R0 ;  /* 0x0000000000248202 */ /* 0x000fe20000000f00 */
[----:B------:R-:W-:Y:S02]  /*b820*/  @!P0 HADD2.F32 R27, -RZ, R35.H1_H1 ;  /* 0x30000023ff1b8230 */ /* 0x000fe40000004100 */
[----:B------:R-:W-:Y:S01]  /*b830*/  @!P0 FFMA.FTZ R5, R24, R30, R5 ;  /* 0x0000001e18058223 */ /* 0x000fe20000010005 */
[----:B------:R-:W-:Y:S01]  /*b840*/  @!P0 F2FP.F16.F32.PACK_AB R3, R4, R3 ;  /* 0x000000030403823e */ /* 0x000fe200000000ff */
[----:B------:R-:W-:Y:S01]  /*b850*/  @!P0 FFMA.FTZ R6, R25, R31, R6 ;  /* 0x0000001f19068223 */ /* 0x000fe20000010006 */
[----:B------:R-:W-:Y:S01]  /*b860*/  @!P0 FFMA.FTZ R7, R26, R32, R7 ;  /* 0x000000201a078223 */ /* 0x000fe20000010007 */
[----:B------:R-:W-:Y:S01]  /*b870*/  @!P0 FFMA.FTZ R8, R27, R33, R8 ;  /* 0x000000211b088223 */ /* 0x000fe20000010008 */
[----:B------:R-:W-:Y:S02]  /*b880*/  @!P0 MOV R37, R3 ;  /* 0x0000000300258202 */ /* 0x000fe40000000f00 */
[----:B------:R-:W-:Y:S02]  /*b890*/  @!P0 F2FP.F16.F32.PACK_AB R5, R6, R5 ;  /* 0x000000050605823e */ /* 0x000fe400000000ff */
[----:B------:R-:W-:Y:S02]  /*b8a0*/  @!P0 F2FP.F16.F32.PACK_AB R8, R8, R7 ;  /* 0x000000070808823e */ /* 0x000fe400000000ff */
[----:B------:R-:W-:Y:S02]  /*b8b0*/  @!P0 MOV R38, R5 ;  /* 0x0000000500268202 */ /* 0x000fe40000000f00 */
[----:B------:R-:W-:Y:S05]  /*b8c0*/  @!P0 MOV R39, R8 ;  /* 0x0000000800278202 */ /* 0x000fea0000000f00 */
[----:B------:R2:W-:Y:S02]  /*b8d0*/  STG.E.128 desc[UR4][R44.64], R36 ;  /* 0x000000242c007986 */ /* 0x0005e4000c101d04 */
.L_x_701:
[----:B------:R-:W-:Y:S05]  /*b8e0*/  BSYNC.RECONVERGENT B0 ;  /* 0x0000000000007941 */ /* 0x000fea0003800200 */
.L_x_700:
[----:B------:R-:W-:Y:S01]  /*b8f0*/  ISETP.GE.AND P2, PT, R9, R46, PT ;  /* 0x0000002e0900720c */ /* 0x000fe20003f46270 */
[----:B------:R-:W-:Y:S04]  /*b900*/  BSSY.RECONVERGENT B0, `(.L_x_702) ;  /* 0x000005b000007945 */ /* 0x000fe80003800200 */
[----:B------:R-:W-:Y:S08]  /*b910*/  @P4 BRA `(.L_x_703) ;  /* 0x0000000400644947 */ /* 0x000ff00003800000 */
[C---:B------:R-:W-:Y:S01]  /*b920*/  ISETP.GE.AND P0, PT, R11.reuse, R18, PT ;  /* 0x000000120b00720c */ /* 0x040fe20003f06270 */
[----:B--2---:R-:W2:Y:S11]  /*b930*/  LDG.E.128 R36, desc[UR4][R22.64+0x80] ;  /* 0x0000800416247981 */ /* 0x004eb6000c1e1d00 */
        /* <DEDUP_REMOVED lines=87> */
.L_x_703:
[----:B------:R-:W-:Y:S05]  /*beb0*/  BSYNC.RECONVERGENT B0 ;  /* 0x0000000000007941 */ /* 0x000fea0003800200 */
.L_x_702:
[----:B------:R-:W-:Y:S04]  /*bec0*/  BSSY.RECONVERGENT B0, `(.L_x_704) ;  /* 0x000005b000007945 */ /* 0x000fe80003800200 */
[----:B------:R-:W-:Y:S05]  /*bed0*/  @P3 BRA `(.L_x_705) ;  /* 0x0000000400643947 */ /* 0x000fea0003800000 */
[C---:B------:R-:W-:Y:S01]  /*bee0*/  ISETP.GE.AND P0, PT, R10.reuse, R18, PT ;  /* 0x000000120a00720c */ /* 0x040fe20003f06270 */
[----:B--23--:R-:W2:Y:S11]  /*bef0*/  LDG.E.128 R36, desc[UR4][R22.64+0x100] ;  /* 0x0001000416247981 */ /* 0x00ceb6000c1e1d00 */
        /* <DEDUP_REMOVED lines=87> */
.L_x_705:
[----:B------:R-:W-:Y:S05]  /*c470*/  BSYNC.RECONVERGENT B0 ;  /* 0x0000000000007941 */ /* 0x000fea0003800200 */
.L_x_704:
        /* <DEDUP_REMOVED lines=10> */
[C---:B------:R-:W-:Y:S01]  /*c520*/  @!P0 SHF.L.U32 R25, R0.reuse, 0x1, RZ ;  /* 0x0000000100198819 */ /* 0x040fe200000006ff */
[----:B------:R-:W-:Y:S01]  /*c530*/  @!P0 IMAD.WIDE R4, R3, 0x2, R22 ;  /* 0x0000000203048825 */ /* 0x000fe200078e0216 */
[----:B------:R-:W-:Y:S02]  /*c540*/  @!P0 SHF.L.U64.HI R0, R0, 0x1, R7 ;  /* 0x0000000100008819 */ /* 0x000fe40000010207 */
[C---:B--23--:R-:W-:Y:S03]  /*c550*/  @!P0 IADD3 R36, P1, PT, R25.reuse, R80, RZ ;  /* 0x0000005019248210 */ /* 0x04cfe60007f3e0ff */
[----:B------:R-:W2:Y:S01]  /*c560*/  @!P0 LDG.E.128 R4, desc[UR4][R4.64+0x180] ;  /* 0x0001800404048981 */ /* 0x000ea2000c1e1d00 */
[C---:B------:R-:W-:Y:S02]  /*c570*/  @!P0 IADD3.X R37, PT, PT, R0.reuse, R81, RZ, P1, !PT ;  /* 0x0000005100258210 */ /* 0x040fe40000ffe4ff */
[----:B------:R-:W-:Y:S04]  /*c580*/  @!P0 IADD3 R20, P1, PT, R25, R82, RZ ;  /* 0x0000005219148210 */ /* 0x000fe80007f3e0ff */
[----:B------:R-:W-:Y:S01]  /*c590*/  @!P0 IADD3.X R21, PT, PT, R0, R83, RZ, P1, !PT ;  /* 0x0000005300158210 */ /* 0x000fe20000ffe4ff */
[----:B------:R-:W3:Y:S01]  /*c5a0*/  @!P0 LDG.E.128 R36, desc[UR4][R36.64+0x180] ;  /* 0x0001800424248981 */ /* 0x000ee2000c1e1d00 */
[----:B------:R-:W-:Y:S07]  /*c5b0*/  ISETP.GE.U32.OR P1, PT, R9, R19, P0 ;  /* 0x000000130900720c */ /* 0x000fee0000726470 */
[----:B------:R3:W4:Y:S01]  /*c5c0*/  @!P0 LDG.E.128 R28, desc[UR4][R20.64+0x180] ;  /* 0x00018004141c8981 */ /* 0x000722000c1e1d00 */
[--C-:B--2---:R-:W-:Y:S02]  /*c5d0*/  @!P0 HADD2.F32 R0, -RZ, R4.reuse.H0_H0 ;  /* 0x20000004ff008230 */ /* 0x104fe40000004100 */
[----:B------:R-:W-:Y:S02]  /*c5e0*/  @!P0 HADD2.F32 R2, -RZ, R4.H1_H1 ;  /* 0x30000004ff028230 */ /* 0x000fe40000004100 */
[--C-:B------:R-:W-:Y:S02]  /*c5f0*/  @!P0 HADD2.F32 R3, -RZ, R5.reuse.H0_H0 ;  /* 0x20000005ff038230 */ /* 0x100fe40000004100 */
[----:B------:R-:W-:Y:S02]  /*c600*/  @!P0 HADD2.F32 R4, -RZ, R5.H1_H1 ;  /* 0x30000005ff048230 */ /* 0x000fe40000004100 */
[----:B---3--:R-:W-:Y:S02]  /*c610*/  @!P0 HADD2.F32 R20, -RZ, R38.H0_H0 ;  /* 0x20000026ff148230 */ /* 0x008fe40000004100 */
[----:B------:R-:W-:Y:S02]  /*c620*/  @!P0 HADD2.F32 R5, -RZ, R6.H0_H0 ;  /* 0x20000006ff058230 */ /* 0x000fe40000004100 */
[----:B------:R-:W-:Y:S02]  /*c630*/  @!P0 HADD2.F32 R21, -RZ, R38.H1_H1 ;  /* 0x30000026ff158230 */ /* 0x000fe40000004100 */
[----:B------:R-:W-:Y:S01]  /*c640*/  @!P1 FADD.FTZ R20, -R20, -RZ ;  /* 0x800000ff14149221 */ /* 0x000fe20000010100 */
[----:B------:R-:W-:Y:S02]  /*c650*/  @!P0 HADD2.F32 R8, -RZ, R39.H1_H1 ;  /* 0x30000027ff088230 */ /* 0x000fe40000004100 */
[--C-:B------:R-:W-:Y:S02]  /*c660*/  @!P0 HADD2.F32 R27, -RZ, R36.reuse.H0_H0 ;  /* 0x20000024ff1b8230 */ /* 0x100fe40000004100 */
[----:B------:R-:W-:Y:S01]  /*c670*/  @!P0 FMUL.FTZ R5, R5, R20 ;  /* 0x0000001405058220 */ /* 0x000fe20000410000 */
[----:B------:R-:W-:Y:S01]  /*c680*/  @!P0 HADD2.F32 R25, -RZ, R36.H1_H1 ;  /* 0x30000024ff198230 */ /* 0x000fe20000004100 */
[----:B-----5:R-:W-:Y:S01]  /*c690*/  @!P0 MOV R20, R32 ;  /* 0x0000002000148202 */ /* 0x020fe20000000f00 */
[--C-:B------:R-:W-:Y:S01]  /*c6a0*/  @!P0 HADD2.F32 R22, -RZ, R37.reuse.H0_H0 ;  /* 0x20000025ff168230 */ /* 0x100fe20000004100 */
[----:B------:R-:W-:Y:S01]  /*c6b0*/  @!P0 MOV R36, R33 ;  /* 0x0000002100248202 */ /* 0x000fe20000000f00 */
[----:B------:R-:W-:Y:S02]  /*c6c0*/  @!P0 HADD2.F32 R23, -RZ, R37.H1_H1 ;  /* 0x30000025ff178230 */ /* 0x000fe40000004100 */
[----:B------:R-:W-:Y:S01]  /*c6d0*/  @!P1 FADD.FTZ R27, -R27, -RZ ;  /* 0x800000ff1b1b9221 */ /* 0x000fe20000010100 */
[----:B------:R-:W-:Y:S02]  /*c6e0*/  @!P0 HADD2.F32 R6, -RZ, R6.H1_H1 ;  /* 0x30000006ff068230 */ /* 0x000fe40000004100 */
[----:B------:R-:W-:Y:S01]  /*c6f0*/  @!P1 FADD.FTZ R21, -R21, -RZ ;  /* 0x800000ff15159221 */ /* 0x000fe20000010100 */
[--C-:B------:R-:W-:Y:S02]  /*c700*/  @!P0 HADD2.F32 R19, -RZ, R7.reuse.H1_H1 ;  /* 0x30000007ff138230 */ /* 0x100fe40000004100 */
[----:B------:R-:W-:Y:S01]  /*c710*/  @!P1 FADD.FTZ R8, -R8, -RZ ;  /* 0x800000ff08089221 */ /* 0x000fe20000010100 */
[----:B------:R-:W-:Y:S02]  /*c720*/  @!P0 HADD2.F32 R18, -RZ, R7.H0_H0 ;  /* 0x20000007ff128230 */ /* 0x000fe40000004100 */
[----:B------:R-:W-:Y:S01]  /*c730*/  @!P1 FADD.FTZ R25, -R25, -RZ ;  /* 0x800000ff19199221 */ /* 0x000fe20000010100 */
[----:B------:R-:W-:Y:S02]  /*c740*/  @!P0 HADD2.F32 R7, -RZ, R39.H0_H0 ;  /* 0x20000027ff078230 */ /* 0x000fe40000004100 */
[----:B------:R-:W-:Y:S01]  /*c750*/  @!P1 FADD.FTZ R22, -R22, -RZ ;  /* 0x800000ff16169221 */ /* 0x000fe20000010100 */
[----:B----4-:R-:W-:Y:S02]  /*c760*/  @!P0 HADD2.F32 R26, -RZ, R30.H0_H0 ;  /* 0x2000001eff1a8230 */ /* 0x010fe40000004100 */
[----:B------:R-:W-:Y:S01]  /*c770*/  @!P1 FADD.FTZ R23, -R23, -RZ ;  /* 0x800000ff17179221 */ /* 0x000fe20000010100 */
[----:B------:R-:W-:Y:S02]  /*c780*/  @!P0 HADD2.F32 R24, -RZ, R36.H0_H0 ;  /* 0x20000024ff188230 */ /* 0x000fe40000004100 */
[----:B------:R-:W-:Y:S01]  /*c790*/  @!P0 FMUL.FTZ R6, R6, R21 ;  /* 0x0000001506068220 */ /* 0x000fe20000410000 */
[--C-:B------:R-:W-:Y:S02]  /*c7a0*/  @!P0 HADD2.F32 R21, -RZ, R20.reuse.H1_H1 ;  /* 0x30000014ff158230 */ /* 0x100fe40000004100 */
[----:B------:R-:W-:Y:S01]  /*c7b0*/  @!P0 FMUL.FTZ R8, R19, R8 ;  /* 0x0000000813088220 */ /* 0x000fe20000410000 */
[----:B------:R-:W-:Y:S02]  /*c7c0*/  @!P0 HADD2.F32 R19, -RZ, R20.H0_H0 ;  /* 0x20000014ff138230 */ /* 0x000fe40000004100 */
[----:B------:R-:W-:Y:S01]  /*c7d0*/  @!P0 FMUL.FTZ R0, R0, R27 ;  /* 0x0000001b00008220 */ /* 0x000fe20000410000 */
[----:B------:R-:W-:Y:S02]  /*c7e0*/  @!P0 HADD2.F32 R20, -RZ, R28.H0_H0 ;  /* 0x2000001cff148230 */ /* 0x000fe40000004100 */
[----:B------:R-:W-:Y:S01]  /*c7f0*/  @!P0 FMUL.FTZ R2, R2, R25 ;  /* 0x0000001902028220 */ /* 0x000fe20000410000 */
[----:B------:R-:W-:Y:S01]  /*c800*/  @!P0 HADD2.F32 R27, -RZ, R30.H1_H1 ;  /* 0x3000001eff1b8230 */ /* 0x000fe20000004100 */
[----:B------:R-:W-:Y:S01]  /*c810*/  @!P0 MOV R30, R34 ;  /* 0x00000022001e8202 */ /* 0x000fe20000000f00 */
[--C-:B------:R-:W-:Y:S02]  /*c820*/  @!P0 HADD2.F32 R25, -RZ, R29.reuse.H1_H1 ;  /* 0x3000001dff198230 */ /* 0x100fe40000004100 */
[----:B------:R-:W-:Y:S01]  /*c830*/  @!P0 FMUL.FTZ R3, R3, R22 ;  /* 0x0000001603038220 */ /* 0x000fe20000410000 */
[----:B------:R-:W-:Y:S01]  /*c840*/  @!P0 FMUL.FTZ R4, R4, R23 ;  /* 0x0000001704048220 */ /* 0x000fe20000410000 */
[----:B------:R-:W-:Y:S02]  /*c850*/  @!P0 HADD2.F32 R22, -RZ, R28.H1_H1 ;  /* 0x3000001cff168230 */ /* 0x000fe40000004100 */
[----:B------:R-:W-:Y:S01]  /*c860*/  @!P0 FFMA.FTZ R0, R19, R20, R0 ;  /* 0x0000001413008223 */ /* 0x000fe20000010000 */
[----:B------:R-:W-:Y:S02]  /*c870*/  @!P0 HADD2.F32 R23, -RZ, R29.H0_H0 ;  /* 0x2000001dff178230 */ /* 0x000fe40000004100 */
[----:B------:R-:W-:Y:S01]  /*c880*/  @!P1 FADD.FTZ R7, -R7, -RZ ;  /* 0x800000ff07079221 */ /* 0x000fe20000010100 */
[--C-:B------:R-:W-:Y:S02]  /*c890*/  @!P0 HADD2.F32 R28, -RZ, R31.reuse.H0_H0 ;  /* 0x2000001fff1c8230 */ /* 0x100fe40000004100 */
[----:B------:R-:W-:Y:S01]  /*c8a0*/  @!P0 FFMA.FTZ R2, R21, R22, R2 ;  /* 0x0000001615028223 */ /* 0x000fe20000010002 */
[----:B------:R-:W-:Y:S01]  /*c8b0*/  @!P0 HADD2.F32 R29, -RZ, R31.H1_H1 ;  /* 0x3000001fff1d8230 */ /* 0x000fe20000004100 */
[----:B------:R-:W-:Y:S01]  /*c8c0*/  @!P0 MOV R31, R35 ;  /* 0x00000023001f8202 */ /* 0x000fe20000000f00 */
[----:B------:R-:W-:Y:S02]  /*c8d0*/  @!P0 HADD2.F32 R19, -RZ, R36.H1_H1 ;  /* 0x30000024ff138230 */ /* 0x000fe40000004100 */
[----:B------:R-:W-:Y:S01]  /*c8e0*/  @!P0 FFMA.FTZ R3, R24, R23, R3 ;  /* 0x0000001718038223 */ /* 0x000fe20000010003 */
[----:B------:R-:W-:Y:S01]  /*c8f0*/  @!P0 F2FP.F16.F32.PACK_AB R0, R2, R0 ;  /* 0x000000000200823e */ /* 0x000fe200000000ff */
[--C-:B------:R-:W-:Y:S02]  /*c900*/  @!P0 HADD2.F32 R20, -RZ, R30.reuse.H0_H0 ;  /* 0x2000001eff148230 */ /* 0x100fe40000004100 */
[----:B------:R-:W-:Y:S01]  /*c910*/  @!P0 FMUL.FTZ R7, R18, R7 ;  /* 0x0000000712078220 */ /* 0x000fe20000410000 */
[----:B------:R-:W-:Y:S01]  /*c920*/  @!P0 HADD2.F32 R21, -RZ, R30.H1_H1 ;  /* 0x3000001eff158230 */ /* 0x000fe20000004100 */
[----:B------:R-:W-:Y:S01]  /*c930*/  @!P0 MOV R32, R0 ;  /* 0x0000000000208202 */ /* 0x000fe20000000f00 */
[--C-:B------:R-:W-:Y:S02]  /*c940*/  @!P0 HADD2.F32 R22, -RZ, R31.reuse.H0_H0 ;  /* 0x2000001fff168230 */ /* 0x100fe40000004100 */
[----:B------:R-:W-:Y:S01]  /*c950*/  @!P0 FFMA.FTZ R4, R19, R25, R4 ;  /* 0x0000001913048223 */ /* 0x000fe20000010004 */
[----:B------:R-:W-:Y:S02]  /*c960*/  @!P0 HADD2.F32 R23, -RZ, R31.H1_H1 ;  /* 0x3000001fff178230 */ /* 0x000fe40000004100 */
[----:B------:R-:W-:Y:S01]  /*c970*/  @!P0 FFMA.FTZ R5, R20, R26, R5 ;  /* 0x0000001a14058223 */ /* 0x000fe20000010005 */
[----:B------:R-:W-:Y:S01]  /*c980*/  @!P0 FFMA.FTZ R6, R21, R27, R6 ;  /* 0x0000001b15068223 */ /* 0x000fe20000010006 */
[----:B------:R-:W-:Y:S01]  /*c990*/  @!P0 FFMA.FTZ R7, R22, R28, R7 ;  /* 0x0000001c16078223 */ /* 0x000fe20000010007 */
[----:B------:R-:W-:Y:S01]  /*c9a0*/  @!P0 F2FP.F16.F32.PACK_AB R3, R4, R3 ;  /* 0x000000030403823e */ /* 0x000fe200000000ff */
[----:B------:R-:W-:Y:S02]  /*c9b0*/  @!P0 FFMA.FTZ R8, R23, R29, R8 ;  /* 0x0000001d17088223 */ /* 0x000fe40000010008 */
[----:B------:R-:W-:Y:S02]  /*c9c0*/  @!P0 F2FP.F16.F32.PACK_AB R5, R6, R5 ;  /* 0x000000050605823e */ /* 0x000fe400000000ff */
[----:B------:R-:W-:Y:S02]  /*c9d0*/  @!P0 MOV R33, R3 ;  /* 0x0000000300218202 */ /* 0x000fe40000000f00 */
[----:B------:R-:W-:Y:S02]  /*c9e0*/  @!P0 F2FP.F16.F32.PACK_AB R8, R8, R7 ;  /* 0x000000070808823e */ /* 0x000fe400000000ff */
[----:B------:R-:W-:Y:S02]  /*c9f0*/  @!P0 MOV R34, R5 ;  /* 0x0000000500228202 */ /* 0x000fe40000000f00 */
[----:B------:R-:W-:Y:S05]  /*ca00*/  @!P0 MOV R35, R8 ;  /* 0x0000000800238202 */ /* 0x000fea0000000f00 */
[----:B------:R2:W-:Y:S02]  /*ca10*/  STG.E.128 desc[UR4][R44.64+0x180], R32 ;  /* 0x000180202c007986 */ /* 0x0005e4000c101d04 */
.L_x_699:
[----:B------:R-:W-:Y:S05]  /*ca20*/  BSYNC.RECONVERGENT B1 ;  /* 0x0000000000017941 */ /* 0x000fea0003800200 */
.L_x_698:
[----:B------:R-:W5:Y:S08]  /*ca30*/  LDC R3, c[0x0][0x450] ;  /* 0x00011400ff037b82 */ /* 0x000f700000000800 */
[----:B------:R-:W1:Y:S01]  /*ca40*/  LDC R18, c[0x0][0x450] ;  /* 0x00011400ff127b82 */ /* 0x000e620000000800 */
[----:B-----5:R-:W-:Y:S05]  /*ca50*/  IMAD.U32 R3, R3, -0x20, RZ ;  /* 0xffffffe003037824 */ /* 0x020fea00078e00ff */
[C---:B------:R-:W-:Y:S02]  /*ca60*/  LEA R82, P1, R3.reuse, R82, 0x1 ;  /* 0x0000005203527211 */ /* 0x040fe400078208ff */
[C---:B------:R-:W-:Y:S02]  /*ca70*/  LEA R80, P0, R3.reuse, R80, 0x1 ;  /* 0x0000005003507211 */ /* 0x040fe400078008ff */
[C---:B------:R-:W-:Y:S02]  /*ca80*/  LEA.HI.X.SX32 R83, R3.reuse, R83, 0x1, P1 ;  /* 0x0000005303537211 */ /* 0x040fe400008f0eff */
[----:B-1----:R-:W-:Y:S09]  /*ca90*/  LEA.HI.X.SX32 R81, R3, R81, 0x1, P0 ;  /* 0x0000005103517211 */ /* 0x002ff200000f0eff */
.L_x_640:
[----:B------:R-:W-:Y:S05]  /*caa0*/  BSYNC.RECONVERGENT B2 ;  /* 0x0000000000027941 */ /* 0x000fea0003800200 */
.L_x_632:
[----:B------:R-:W-:Y:S04]  /*cab0*/  ISETP.NE.U32.AND P2, PT, RZ, UR12, PT ;  /* 0x0000000cff007c0c */ /* 0x000fe8000bf45070 */
[----:B------:R-:W-:Y:S11]  /*cac0*/  ISETP.NE.AND.EX P2, PT, RZ, UR13, PT, P2 ;  /* 0x0000000dff007c0c */ /* 0x000ff6000bf45320 */
[----:B------:R-:W-:Y:S02]  /*cad0*/  @!UPT UIADD3 URZ, UPT, UPT, URZ, URZ, URZ ;  /* 0x000000fffffff290 */ /* 0x000fe4000fffe0ff */
[----:B------:R-:W5:Y:S01]  /*cae0*/  @!P2 LDC R2, c[0x0][0x3c0] ;  /* 0x0000f000ff02ab82 */ /* 0x000f620000000800 */
[----:B------:R-:W-:Y:S07]  /*caf0*/  @!P2 IMAD.MOV.U32 R3, RZ, RZ, RZ ;  /* 0x000000ffff03a224 */ /* 0x000fee00078e00ff */
[----:B------:R-:W2:Y:S01]  /*cb00*/  @!P2 LDC R0, c[0x0][0x3b8] ;  /* 0x0000ee00ff00ab82 */ /* 0x000ea20000000800 */
[----:B------:R-:W-:Y:S01]  /*cb10*/  @!P2 IADD3 R3, P0, PT, RZ, -R3, RZ ;  /* 0x80000003ff03a210 */ /* 0x000fe20007f1e0ff */
[----:B--2---:R-:W-:Y:S02]  /*cb20*/  @!P2 IMAD.SHL.U32 R0, R0, 0x40, RZ ;  /* 0x000000400000a824 */ /* 0x004fe400078e00ff */
[----:B-----5:R-:W-:Y:S02]  /*cb30*/  @!P2 IMAD.SHL.U32 R2, R2, 0x40, RZ ;  /* 0x000000400202a824 */ /* 0x020fe400078e00ff */
[----:B------:R-:W-:Y:S02]  /*cb40*/  @!P2 IMAD.X R0, RZ, RZ, ~R0, P0 ;  /* 0x000000ffff00a224 */ /* 0x000fe400000e0e00 */
[----:B------:R-:W-:Y:S05]  /*cb50*/  @!P2 IMAD.X R2, RZ, RZ, ~R2, P0 ;  /* 0x000000ffff02a224 */ /* 0x000fea00000e0e02 */
[C---:B-1-34-:R-:W-:Y:S02]  /*cb60*/  @!P2 SHF.R.S64 R5, R3.reuse, 0x1f, R2 ;  /* 0x0000001f0305a819 */ /* 0x05afe40000001002 */
[----:B------:R-:W-:Y:S02]  /*cb70*/  @!P2 SHF.R.S64 R3, R3, 0x1f, R0 ;  /* 0x0000001f0303a819 */ /* 0x000fe40000001000 */
[----:B------:R-:W-:Y:S02]  /*cb80*/  @!P2 IADD3 R74, P1, PT, R5, R74, RZ ;  /* 0x0000004a054aa210 */ /* 0x000fe40007f3e0ff */
[----:B------:R-:W-:Y:S02]  /*cb90*/  @!P2 IADD3 R76, P0, PT, R3, R76, RZ ;  /* 0x0000004c034ca210 */ /* 0x000fe40007f1e0ff */
[----:B------:R-:W-:Y:S02]  /*cba0*/  @!P2 LEA.HI.X.SX32 R75, R2, R75, 0x1, P1 ;  /* 0x0000004b024ba211 */ /* 0x000fe400008f0eff */
[----:B------:R-:W-:Y:S01]  /*cbb0*/  @!P2 LEA.HI.X.SX32 R77, R0, R77, 0x1, P0 ;  /* 0x0000004d004da211 */ /* 0x000fe200000f0eff */
[----:B------:R-:W-:Y:S08]  /*cbc0*/  @!P2 BRA `(.L_x_706) ;  /* 0x00000004001ca947 */ /* 0x000ff00003800000 */
[----:B------:R-:W-:Y:S09]  /*cbd0*/  UISETP.GT.AND UP0, UPT, UR26, UR6, UPT ;  /* 0x000000061a00728c */ /* 0x000ff2000bf04270 */
[----:B------:R-:W-:Y:S05]  /*cbe0*/  BRA.U !UP0, `(.L_x_706) ;  /* 0x0000000508147547 */ /* 0x000fea000b800000 */
[----:B------:R-:W1:Y:S01]  /*cbf0*/  LDC R3, c[0x0][0x4f0] ;  /* 0x00013c00ff037b82 */ /* 0x000e620000000800 */
[----:B------:R-:W-:Y:S02]  /*cc00*/  MOV R20, RZ ;  /* 0x000000ff00147202 */ /* 0x000fe40000000f00 */
[----:B------:R-:W-:Y:S02]  /*cc10*/  IABS R4, R96 ;  /* 0x0000006000047213 */ /* 0x000fe40000000000 */
[----:B-1----:R-:W-:Y:S04]  /*cc20*/  IABS R0, R3 ;  /* 0x0000000300007213 */ /* 0x002fe80000000000 */
[----:B------:R-:W1:Y:S10]  /*cc30*/  I2F.RP R7, R0 ;  /* 0x0000000000077306 */ /* 0x000e740000209400 */
[----:B-1----:R-:W1:Y:S02]  /*cc40*/  MUFU.RCP R2, R7 ;  /* 0x0000000700027308 */ /* 0x002e640000001000 */
[----:B-1----:R-:W-:Y:S08]  /*cc50*/  VIADD R6, R2, 0xffffffe ;  /* 0x0ffffffe02067836 */ /* 0x002ff00000000000 */
[----:B------:R-:W1:Y:S02]  /*cc60*/  F2I.FTZ.U32.TRUNC.NTZ R21, R6 ;  /* 0x0000000600157305 */ /* 0x000e64000021f000 */
[--C-:B-1----:R-:W-:Y:S04]  /*cc70*/  IMAD.MOV R2, RZ, RZ, -R21.reuse ;  /* 0x000000ffff027224 */ /* 0x102fe800078e0a15 */
[----:B------:R-:W-:Y:S01]  /*cc80*/  IMAD R5, R2, R0, RZ ;  /* 0x0000000002057224 */ /* 0x000fe200078e02ff */
[----:B------:R-:W-:Y:S03]  /*cc90*/  IABS R2, R92 ;  /* 0x0000005c00027213 */ /* 0x000fe60000000000 */
        /* <DEDUP_REMOVED lines=9> */
[----:B------:R-:W-:Y:S01]  /*cd30*/  @!P3 IADD3 R5, PT, PT, R5, 0x1, RZ ;  /* 0x000000010505b810 */ /* 0x000fe20007ffe0ff */
[----:B------:R-:W-:Y:S01]  /*cd40*/  @!P3 IMAD.IADD R4, R4, 0x1, -R0 ;  /* 0x000000010404b824 */ /* 0x000fe200078e0a00 */
[-C--:B------:R-:W-:Y:S01]  /*cd50*/  @!P0 IADD3 R2, PT, PT, R2, -R0.reuse, RZ ;  /* 0x8000000002028210 */ /* 0x080fe20007ffe0ff */
[----:B------:R-:W-:Y:S01]  /*cd60*/  @!P0 VIADD R7, R7, 0x1 ;  /* 0x0000000107078836 */ /* 0x000fe20000000000 */
[----:B------:R-:W-:Y:S02]  /*cd70*/  ISETP.NE.AND P0, PT, R3, RZ, PT ;  /* 0x000000ff0300720c */ /* 0x000fe40003f05270 */
[-C--:B------:R-:W-:Y:S02]  /*cd80*/  ISETP.GE.U32.AND P4, PT, R2, R0.reuse, PT ;  /* 0x000000000200720c */ /* 0x080fe40003f86070 */
[----:B------:R-:W-:Y:S02]  /*cd90*/  ISETP.GE.U32.AND P5, PT, R4, R0, PT ;  /* 0x000000000400720c */ /* 0x000fe40003fa6070 */
[-C--:B------:R-:W-:Y:S02]  /*cda0*/  LOP3.LUT R0, R92, R3.reuse, RZ, 0x3c, !PT ;  /* 0x000000035c007212 */ /* 0x080fe400078e3cff */
[-C--:B------:R-:W-:Y:S02]  /*cdb0*/  LOP3.LUT R2, R96, R3.reuse, RZ, 0x3c, !PT ;  /* 0x0000000360027212 */ /* 0x080fe400078e3cff */
[----:B------:R-:W-:Y:S02]  /*cdc0*/  ISETP.GE.AND P1, PT, R0, RZ, PT ;  /* 0x000000ff0000720c */ /* 0x000fe40003f26270 */
[----:B------:R-:W-:Y:S02]  /*cdd0*/  ISETP.GE.AND P2, PT, R2, RZ, PT ;  /* 0x000000ff0200720c */ /* 0x000fe40003f46270 */
[----:B------:R-:W-:Y:S01]  /*cde0*/  LOP3.LUT R0, RZ, R3, RZ, 0x33, !PT ;  /* 0x00000003ff007212 */ /* 0x000fe200078e33ff */
[----:B------:R-:W-:Y:S02]  /*cdf0*/  @P4 VIADD R7, R7, 0x1 ;  /* 0x0000000107074836 */ /* 0x000fe40000000000 */
[----:B------:R-:W-:Y:S06]  /*ce00*/  @P5 IADD3 R5, PT, PT, R5, 0x1, RZ ;  /* 0x0000000105055810 */ /* 0x000fec0007ffe0ff */
[----:B------:R-:W-:Y:S02]  /*ce10*/  @!P1 IMAD.MOV R7, RZ, RZ, -R7 ;  /* 0x000000ffff079224 */ /* 0x000fe400078e0a07 */
[----:B------:R-:W-:Y:S03]  /*ce20*/  @!P2 IADD3 R5, PT, PT, -R5, RZ, RZ ;  /* 0x000000ff0505a210 */ /* 0x000fe60007ffe1ff */
[C---:B------:R-:W-:Y:S02]  /*ce30*/  SEL R2, R0.reuse, R7, !P0 ;  /* 0x0000000700027207 */ /* 0x040fe40004000000 */
[----:B------:R-:W-:Y:S02]  /*ce40*/  SEL R5, R0, R5, !P0 ;  /* 0x0000000500057207 */ /* 0x000fe40004000000 */
[CC--:B------:R-:W-:Y:S02]  /*ce50*/  LEA R20, P1, R2.reuse, R230.reuse, 0x2 ;  /* 0x000000e602147211 */ /* 0x0c0fe400078210ff */
[C---:B------:R-:W-:Y:S01]  /*ce60*/  LEA R24, P0, R5.reuse, R230, 0x2 ;  /* 0x000000e605187211 */ /* 0x040fe200078010ff */
[C---:B------:R-:W-:Y:S01]  /*ce70*/  IMAD.IADD R0, R5.reuse, 0x1, -R2 ;  /* 0x0000000105007824 */ /* 0x040fe200078e0a02 */
[-C--:B------:R-:W-:Y:S02]  /*ce80*/  LEA.HI.X.SX32 R21, R2, R231.reuse, 0x2, P1 ;  /* 0x000000e702157211 */ /* 0x080fe400008f16ff */
[----:B------:R-:W-:Y:S01]  /*ce90*/  LEA.HI.X.SX32 R25, R5, R231, 0x2, P0 ;  /* 0x000000e705197211 */ /* 0x000fe200000f16ff */
[----:B------:R-:W-:Y:S02]  /*cea0*/  IMAD R0, R0, R3, -0x40 ;  /* 0xffffffc000007424 */ /* 0x000fe400078e0203 */
[----:B------:R-:W2:Y:S02]  /*ceb0*/  LDG.E R7, desc[UR4][R20.64] ;  /* 0x0000000414077981 */ /* 0x000ea4000c1e1900 */
[----:B------:R-:W-:Y:S01]  /*cec0*/  IMAD.WIDE.U32 R22, R0, UR16, RZ ;  /* 0x0000001000167c25 */ /* 0x000fe2000f8e00ff */
[----:B------:R-:W-:Y:S01]  /*ced0*/  SHF.R.S32.HI R5, RZ, 0x1f, R0 ;  /* 0x0000001fff057819 */ /* 0x000fe20000011400 */
[----:B------:R-:W2:Y:S02]  /*cee0*/  LDG.E R4, desc[UR4][R24.64] ;  /* 0x0000000418047981 */ /* 0x000ea4000c1e1900 */
[----:B--2---:R-:W-:Y:S02]  /*cef0*/  IADD3 R7, PT, PT, R7, -R4, RZ ;  /* 0x8000000407077210 */ /* 0x004fe40007ffe0ff */
[C---:B------:R-:W-:Y:S02]  /*cf00*/  IMAD R4, R5.reuse, UR16, RZ ;  /* 0x0000001005047c24 */ /* 0x040fe4000f8e02ff */
[----:B------:R-:W-:Y:S01]  /*cf10*/  IMAD R5, R5, UR14, RZ ;  /* 0x0000000e05057c24 */ /* 0x000fe2000f8e02ff */
[----:B------:R-:W-:Y:S01]  /*cf20*/  SHF.R.S32.HI R6, RZ, 0x1f, R7 ;  /* 0x0000001fff067819 */ /* 0x000fe20000011407 */
[C---:B------:R-:W-:Y:S04]  /*cf30*/  IMAD.WIDE.U32 R20, R7.reuse, UR8, RZ ;  /* 0x0000000807147c25 */ /* 0x040fe8000f8e00ff */
[----:B------:R-:W-:Y:S02]  /*cf40*/  IMAD R2, R6, UR8, RZ ;  /* 0x0000000806027c24 */ /* 0x000fe4000f8e02ff */
[----:B------:R-:W-:Y:S02]  /*cf50*/  IMAD R4, R0, UR17, R4 ;  /* 0x0000001100047c24 */ /* 0x000fe4000f8e0204 */
[----:B------:R-:W-:Y:S02]  /*cf60*/  IMAD R2, R7, UR9, R2 ;  /* 0x0000000907027c24 */ /* 0x000fe4000f8e0202 */
[----:B------:R-:W-:Y:S02]  /*cf70*/  IMAD.IADD R23, R23, 0x1, R4 ;  /* 0x0000000117177824 */ /* 0x000fe400078e0204 */
[----:B------:R-:W-:Y:S01]  /*cf80*/  IMAD R6, R6, UR10, RZ ;  /* 0x0000000a06067c24 */ /* 0x000fe2000f8e02ff */
[----:B------:R-:W-:Y:S01]  /*cf90*/  IADD3 R21, PT, PT, R21, R2, RZ ;  /* 0x0000000215157210 */ /* 0x000fe20007ffe0ff */
[C---:B------:R-:W-:Y:S04]  /*cfa0*/  IMAD.WIDE.U32 R22, R7.reuse, UR10, R22 ;  /* 0x0000000a07167c25 */ /* 0x040fe8000f8e0016 */
[----:B------:R-:W-:Y:S01]  /*cfb0*/  IMAD.WIDE.U32 R20, R0, UR14, R20 ;  /* 0x0000000e00147c25 */ /* 0x000fe2000f8e0014 */
[----:B------:R-:W-:Y:S03]  /*cfc0*/  LEA R74, P1, R22, R74, 0x1 ;  /* 0x0000004a164a7211 */ /* 0x000fe600078208ff */
[----:B------:R-:W-:Y:S01]  /*cfd0*/  IMAD R6, R7, UR11, R6 ;  /* 0x0000000b07067c24 */ /* 0x000fe2000f8e0206 */
[----:B------:R-:W-:Y:S01]  /*cfe0*/  LEA R76, P0, R20, R76, 0x1 ;  /* 0x0000004c144c7211 */ /* 0x000fe200078008ff */
[----:B------:R-:W-:Y:S02]  /*cff0*/  IMAD R5, R0, UR15, R5 ;  /* 0x0000000f00057c24 */ /* 0x000fe4000f8e0205 */
[----:B------:R-:W-:Y:S03]  /*d000*/  IMAD.IADD R6, R23, 0x1, R6 ;  /* 0x0000000117067824 */ /* 0x000fe600078e0206 */
[----:B------:R-:W-:Y:S02]  /*d010*/  IADD3 R5, PT, PT, R21, R5, RZ ;  /* 0x0000000515057210 */ /* 0x000fe40007ffe0ff */
[----:B------:R-:W-:Y:S02]  /*d020*/  LEA.HI.X R75, R22, R75, R6, 0x1, P1 ;  /* 0x0000004b164b7211 */ /* 0x000fe400008f0c06 */
[----:B------:R-:W-:Y:S07]  /*d030*/  LEA.HI.X R77, R20, R77, R5, 0x1, P0 ;  /* 0x0000004d144d7211 */ /* 0x000fee00000f0c05 */
.L_x_706:
[----:B------:R-:W-:Y:S01]  /*d040*/  UISETP.GT.AND UP0, UPT, UR26, UR6, UPT ;  /* 0x000000061a00728c */ /* 0x000fe2000bf04270 */
[----:B------:R-:W-:Y:S02]  /*d050*/  IADD3 R78, P1, PT, R78, R85, RZ ;  /* 0x000000554e4e7210 */ /* 0x000fe40007f3e0ff */
[----:B------:R-:W-:Y:S03]  /*d060*/  IADD3 R14, P0, PT, R14, R89, RZ ;  /* 0x000000590e0e7210 */ /* 0x000fe60007f1e0ff */
[----:B------:R-:W-:Y:S02]  /*d070*/  IMAD.X R79, R79, 0x1, R84, P1 ;  /* 0x000000014f4f7824 */ /* 0x000fe400008e0654 */
[----:B------:R-:W-:Y:S01]  /*d080*/  IMAD.X R15, R15, 0x1, R87, P0 ;  /* 0x000000010f0f7824 */ /* 0x000fe200000e0657 */
[----:B------:R-:W-:Y:S07]  /*d090*/  BRA.U UP0, `(.L_x_707) ;  /* 0xffffff5500887547 */ /* 0x000fee000b83ffff */
.L_x_623:
[----:B-----5:R-:W1:Y:S01]  /*d0a0*/  LDC R0, c[0x0][0x450] ;  /* 0x00011400ff007b82 */ /* 0x020e620000000800 */
[----:B------:R-:W-:Y:S01]  /*d0b0*/  LOP3.LUT R4, R73, 0x1f8, RZ, 0xc0, !PT ;  /* 0x000001f849047812 */ /* 0x000fe200078ec0ff */
[----:B------:R-:W-:Y:S01]  /*d0c0*/  UMOV UR8, 0x400 ;  /* 0x0000040000087882 */ /* 0x000fe20000000000 */
[----:B------:R-:W-:Y:S02]  /*d0d0*/  BSSY.RECONVERGENT B3, `(.L_x_708) ;  /* 0x00009a5000037945 */ /* 0x000fe40003800200 */
[----:B------:R-:W-:-:S03]  /*d0e0*/  LOP3.LUT R4, R4, 0x38, R65, 0x78, !PT ;  /* 0x0000003804047812 */ /* 0x000fc600078e7841 */
[----:B------:R-:W2:Y:S01]  /*d0f0*/  S2UR UR6, SR_CgaCtaId ;  /* 0x00000000000679c3 */ /* 0x000ea20000008800 */
[----:B------:R-:W-:-:S07]  /*d100*/  LOP3.LUT R73, R4, 0x1e00, R73, 0xf8, !PT ;  /* 0x00001e0004497812 */ /* 0x000fce00078ef849 */
[----:B------:R-:W3:Y:S08]  /*d110*/  LDC.64 R2, c[0x0][0x3b0] ;  /* 0x0000ec00ff027b82 */ /* 0x000ef00000000a00 */
[----:B------:R-:W-:Y:S01]  /*d120*/  BAR.SYNC.DEFER_BLOCKING 0x0 ;  /* 0x0000000000007b1d */ /* 0x000fe20000010000 */
[----:B-1----:R-:W-:Y:S01]  /*d130*/  ISETP.NE.AND P0, PT, R0, RZ, PT ;  /* 0x000000ff0000720c */ /* 0x002fe20003f05270 */
[----:B--2---:R-:W-:-:S06]  /*d140*/  ULEA UR6, UR6, UR8, 0x18 ;  /* 0x0000000806067291 */ /* 0x004fcc000f8ec0ff */
[----:B------:R-:W-:Y:S02]  /*d150*/  LEA R237, R73, UR6, 0x1 ;  /* 0x0000000649ed7c11 */ /* 0x000fe4000f8e08ff */
[C---:B---3--:R-:W-:Y:S01]  /*d160*/  SHF.L.U64.HI R31, R2.reuse, 0x4, R3 ;  /* 0x00000004021f7819 */ /* 0x048fe20000010203 */
[----:B------:R-:W-:-:S03]  /*d170*/  IMAD.SHL.U32 R33, R2, 0x10, RZ ;  /* 0x0000001002217824 */ /* 0x000fc600078e00ff */
[----:B------:R-:W-:Y:S05]  /*d180*/  @P0 BRA `(.L_x_709) ;  /* 0x0000000800140947 */ /* 0x000fea0003800000 */
[----:B------:R-:W1:Y:S01]  /*d190*/  LDCU.64 UR8, c[0x0][0x380] ;  /* 0x00007000ff0877ac */ /* 0x000e620008000a00 */
[----:B------:R-:W-:Y:S01]  /*d1a0*/  IADD3 R5, PT, PT, -R68, UR20, RZ ;  /* 0x0000001444057c10 */ /* 0x000fe2000fffe1ff */
[C---:B------:R-:W-:Y:S01]  /*d1b0*/  VIADD R26, R100.reuse, 0x10 ;  /* 0x00000010641a7836 */ /* 0x040fe20000000000 */
[----:B------:R-:W-:Y:S01]  /*d1c0*/  BSSY.RECONVERGENT B0, `(.L_x_710) ;  /* 0x0000027000007945 */ /* 0x000fe20003800200 */
[C---:B------:R-:W-:Y:S01]  /*d1d0*/  VIADD R30, R100.reuse, 0x20 ;  /* 0x00000020641e7836 */ /* 0x040fe20000000000 */
[CC--:B------:R-:W-:Y:S01]  /*d1e0*/  ISETP.GE.AND P1, PT, R100.reuse, R5.reuse, PT ;  /* 0x000000056400720c */ /* 0x0c0fe20003f26270 */
[----:B------:R-:W-:Y:S01]  /*d1f0*/  VIADD R32, R100, 0x30 ;  /* 0x0000003064207836 */ /* 0x000fe20000000000 */
[-C--:B------:R-:W-:Y:S02]  /*d200*/  ISETP.GE.AND P4, PT, R26, R5.reuse, PT ;  /* 0x000000051a00720c */ /* 0x080fe40003f86270 */
[-C--:B------:R-:W-:Y:S02]  /*d210*/  ISETP.GE.AND P6, PT, R30, R5.reuse, PT ;  /* 0x000000051e00720c */ /* 0x080fe40003fc6270 */
[----:B------:R-:W-:-:S02]  /*d220*/  ISETP.GE.AND P5, PT, R32, R5, PT ;  /* 0x000000052000720c */ /* 0x000fc40003fa6270 */
[----:B-1----:R-:W-:-:S04]  /*d230*/  LEA R4, P0, R98, UR8, 0x1 ;  /* 0x0000000862047c11 */ /* 0x002fc8000f8008ff */
[----:B------:R-:W-:Y:S01]  /*d240*/  LEA.HI.X R5, R98, UR9, R67, 0x1, P0 ;  /* 0x0000000962057c11 */ /* 0x000fe200080f0c43 */
[----:B------:R-:W-:Y:S08]  /*d250*/  @P1 BRA `(.L_x_711) ;  /* 0x0000000000741947 */ /* 0x000ff00003800000 */
[----:B------:R-:W1:Y:S02]  /*d260*/  LDCU UR8, c[0x0][0x440] ;  /* 0x00008800ff0877ac */ /* 0x000e640008000800 */
[----:B-1----:R-:W-:Y:S02]  /*d270*/  ISETP.GE.AND P2, PT, R11, UR8, PT ;  /* 0x000000080b007c0c */ /* 0x002fe4000bf46270 */
[----:B------:R-:W-:Y:S02]  /*d280*/  ISETP.GE.AND P1, PT, R10, UR8, PT ;  /* 0x000000080a007c0c */ /* 0x000fe4000bf26270 */
[----:B------:R-:W-:Y:S02]  /*d290*/  ISETP.GE.AND P3, PT, R12, UR8, PT ;  /* 0x000000080c007c0c */ /* 0x000fe4000bf66270 */
[----:B------:R-:W-:-:S07]  /*d2a0*/  ISETP.GE.AND P0, PT, R9, UR8, PT ;  /* 0x0000000809007c0c */ /* 0x000fce000bf06270 */
[--C-:B------:R-:W-:Y:S02]  /*d2b0*/  @!P2 IMAD.MOV.U32 R14, RZ, RZ, R4.reuse ;  /* 0x000000ffff0ea224 */ /* 0x100fe400078e0004 */
[--C-:B------:R-:W-:Y:S02]  /*d2c0*/  @!P2 IMAD.MOV.U32 R15, RZ, RZ, R5.reuse ;  /* 0x000000ffff0fa224 */ /* 0x100fe400078e0005 */
[----:B------:R-:W-:Y:S01]  /*d2d0*/  @!P1 IMAD.MOV.U32 R6, RZ, RZ, R4 ;  /* 0x000000ffff069224 */ /* 0x000fe200078e0004 */
[----:B------:R-:W-:Y:S01]  /*d2e0*/  @!PT LDS RZ, [RZ] ;  /* 0x00000000fffff984 */ /* 0x000fe20000000800 */
[----:B------:R-:W-:Y:S01]  /*d2f0*/  @!PT LDS RZ, [RZ] ;  /* 0x00000000fffff984 */ /* 0x000fe20000000800 */
[----:B------:R-:W-:Y:S01]  /*d300*/  @!PT LDS RZ, [RZ] ;  /* 0x00000000fffff984 */ /* 0x000fe20000000800 */
[----:B------:R1:W-:Y:S01]  /*d310*/  @!P3 LDGSTS.E.BYPASS.LTC128B.128 [R237], desc[UR4][R4.64] ;  /* 0x0000000004edbfae */ /* 0x0003e2000b981a04 */
[----:B------:R-:W-:-:S03]  /*d320*/  @!P1 IMAD.MOV.U32 R7, RZ, RZ, R5 ;  /* 0x000000ffff079224 */ /* 0x000fc600078e0005 */
        /* <DEDUP_REMOVED lines=16> */
.L_x_711:
[----:B------:R-:W-:Y:S05]  /*d430*/  BSYNC.RECONVERGENT B0 ;  /* 0x0000000000007941 */ /* 0x000fea0003800200 */
.L_x_710:
[----:B------:R-:W-:Y:S04]  /*d440*/  BSSY.RECONVERGENT B0, `(.L_x_712) ;  /* 0x000001d000007945 */ /* 0x000fe80003800200 */
[----:B------:R-:W-:Y:S05]  /*d450*/  @P4 BRA `(.L_x_713) ;  /* 0x00000000006c4947 */ /* 0x000fea0003800000 */
[----:B------:R-:W2:Y:S01]  /*d460*/  LDCU UR8, c[0x0][0x440] ;  /* 0x00008800ff0877ac */ /* 0x000ea20008000800 */
[----:B-1----:R-:W-:-:S04]  /*d470*/  LEA R6, P4, R33, R4, 0x1 ;  /* 0x0000000421067211 */ /* 0x002fc800078808ff */
[----:B------:R-:W-:Y:S02]  /*d480*/  LEA.HI.X R7, R33, R5, R31, 0x1, P4 ;  /* 0x0000000521077211 */ /* 0x000fe400020f0c1f */
[----:B--2---:R-:W-:Y:S02]  /*d490*/  ISETP.GE.AND P3, PT, R12, UR8, PT ;  /* 0x000000080c007c0c */ /* 0x004fe4000bf66270 */
        /* <DEDUP_REMOVED lines=23> */
.L_x_713:
[----:B------:R-:W-:Y:S05]  /*d610*/  BSYNC.RECONVERGENT B0 ;  /* 0x0000000000007941 */ /* 0x000fea0003800200 */
.L_x_712:
[----:B------:R-:W-:Y:S04]  /*d620*/  BSSY.RECONVERGENT B0, `(.L_x_714) ;  /* 0x000001d000007945 */ /* 0x000fe80003800200 */
[----:B------:R-:W-:Y:S05]  /*d630*/  @P6 BRA `(.L_x_715) ;  /* 0x00000000006c6947 */ /* 0x000fea0003800000 */
[----:B------:R-:W3:Y:S01]  /*d640*/  LDCU UR8, c[0x0][0x440] ;  /* 0x00008800ff0877ac */ /* 0x000ee20008000800 */
[----:B-12---:R-:W-:-:S04]  /*d650*/  LEA R6, P4, R2, R4, 0x6 ;  /* 0x0000000402067211 */ /* 0x006fc800078830ff */
[----:B------:R-:W-:Y:S02]  /*d660*/  LEA.HI.X R7, R2, R5, R3, 0x6, P4 ;  /* 0x0000000502077211 */ /* 0x000fe400020f3403 */
[----:B---3--:R-:W-:Y:S02]  /*d670*/  ISETP.GE.AND P3, PT, R12, UR8, PT ;  /* 0x000000080c007c0c */ /* 0x008fe4000bf66270 */
        /* <DEDUP_REMOVED lines=23> */
.L_x_715:
[----:B------:R-:W-:Y:S05]  /*d7f0*/  BSYNC.RECONVERGENT B0 ;  /* 0x0000000000007941 */ /* 0x000fea0003800200 */
.L_x_714:
[----:B------:R-:W-:Y:S05]  /*d800*/  @P5 BRA `(.L_x_716) ;  /* 0x0000009000c45947 */ /* 0x000fea0003800000 */
[----:B------:R-:W4:Y:S01]  /*d810*/  LDCU UR8, c[0x0][0x440] ;  /* 0x00008800ff0877ac */ /* 0x000f220008000800 */
[----:B------:R-:W-:Y:S02]  /*d820*/  IMAD R3, R3, 0x60, RZ ;  /* 0x0000006003037824 */ /* 0x000fe400078e02ff */
[----:B-1----:R-:W-:-:S04]  /*d830*/  IMAD.WIDE.U32 R4, R2, 0x60, R4 ;  /* 0x0000006002047825 */ /* 0x002fc800078e0004 */
[----:B------:R-:W-:Y:S01]  /*d840*/  IMAD.IADD R5, R5, 0x1, R3 ;  /* 0x0000000105057824 */ /* 0x000fe200078e0203 */
        /* <DEDUP_REMOVED lines=25> */
.L_x_709:
[----:B------:R-:W1:Y:S01]  /*d9e0*/  LDCU.64 UR8, c[0x0][0x470] ;  /* 0x00008e00ff0877ac */ /* 0x000e620008000a00 */
[----:B------:R-:W-:Y:S01]  /*d9f0*/  IMAD.MOV.U32 R4, RZ, RZ, RZ ;  /* 0x000000ffff047224 */ /* 0x000fe200078e00ff */
[----:B-1----:R-:W-:-:S04]  /*da00*/  ISETP.NE.U32.AND P0, PT, RZ, UR8, PT ;  /* 0x00000008ff007c0c */ /* 0x002fc8000bf05070 */
[----:B------:R-:W-:Y:S01]  /*da10*/  ISETP.NE.AND.EX P0, PT, RZ, UR9, PT, P0 ;  /* 0x00000009ff007c0c */ /* 0x000fe2000bf05300 */
[----:B------:R-:W1:Y:S01]  /*da20*/  LDCU.U8 UR10, c[0x0][0x533] ;  /* 0x0000a660ff0a77ac */ /* 0x000e620008000000 */
[----:B------:R-:W2:Y:S11]  /*da30*/  LDCU.64 UR8, c[0x0][0x380] ;  /* 0x00007000ff0877ac */ /* 0x000eb60008000a00 */
[----:B------:R-:W3:Y:S01]  /*da40*/  @P0 LDG.E R4, desc[UR4][R102.64] ;  /* 0x0000000466040981 */ /* 0x000ee2000c1e1900 */
[----:B------:R-:W-:-:S05]  /*da50*/  IMAD.SHL.U32 R8, R65, 0x4, RZ ;  /* 0x0000000441087824 */ /* 0x000fca00078e00ff */
[----:B------:R-:W-:Y:S01]  /*da60*/  LOP3.LUT R8, R8, 0x1c, RZ, 0xc0, !PT ;  /* 0x0000001c08087812 */ /* 0x000fe200078ec0ff */
[----:B-1----:R-:W-:Y:S01]  /*da70*/  UISETP.NE.AND UP0, UPT, UR10, URZ, UPT ;  /* 0x000000ff0a00728c */ /* 0x002fe2000bf05270 */
[----:B--2---:R-:W-:-:S04]  /*da80*/  LEA R28, P0, R98, UR8, 0x1 ;  /* 0x00000008621c7c11 */ /* 0x004fc8000f8008ff */
[----:B------:R-:W-:Y:S01]  /*da90*/  LEA.HI.X R29, R98, UR9, R67, 0x1, P0 ;  /* 0x00000009621d7c11 */ /* 0x000fe200080f0c43 */
[----:B---3--:R-:W-:-:S04]  /*daa0*/  VIADD R4, R4, UR22 ;  /* 0x0000001604047c36 */ /* 0x008fc80008000000 */
[----:B------:R-:W-:-:S05]  /*dab0*/  IMAD R4, R69, R4, RZ ;  /* 0x0000000445047224 */ /* 0x000fca00078e02ff */
[----:B------:R-:W-:-:S04]  /*dac0*/  IADD3 R5, P2, PT, R8, R4, RZ ;  /* 0x0000000408057210 */ /* 0x000fc80007f5e0ff */
[----:B------:R-:W-:Y:S02]  /*dad0*/  IADD3 R8, P1, PT, R8, R5, RZ ;  /* 0x0000000508087210 */ /* 0x000fe40007f3e0ff */
[----:B------:R-:W-:-:S05]  /*dae0*/  LEA.HI.X.SX32 R4, R4, RZ, 0x1, P2 ;  /* 0x000000ff04047211 */ /* 0x000fca00010f0eff */
[----:B------:R-:W-:Y:S01]  /*daf0*/  IMAD.X R14, RZ, RZ, R4, P1 ;  /* 0x000000ffff0e7224 */ /* 0x000fe200008e0604 */
[----:B------:R-:W-:Y:S06]  /*db00*/  BRA.U !UP0, `(.L_x_717) ;  /* 0x0000003508287547 */ /* 0x000fec000b800000 */
[----:B------:R-:W1:Y:S01]  /*db10*/  LDCU.64 UR10, c[0x0][0x4c8] ;  /* 0x00009900ff0a77ac */ /* 0x000e620008000a00 */
[----:B------:R-:W-:Y:S01]  /*db20*/  IADD3 R15, PT, PT, -R68, UR20, RZ ;  /* 0x00000014440f7c10 */ /* 0x000fe2000fffe1ff */
[C---:B------:R-:W-:Y:S01]  /*db30*/  IMAD.SHL.U32 R16, R5.reuse, 0x2, RZ ;  /* 0x0000000205107824 */ /* 0x040fe200078e00ff */
[----:B------:R-:W-:Y:S01]  /*db40*/  SHF.L.U64.HI R4, R5, 0x1, R4 ;  /* 0x0000000105047819 */ /* 0x000fe20000010204 */
[----:B------:R-:W2:Y:S01]  /*db50*/  LDCU.64 UR8, c[0x0][0x4d0] ;  /* 0x00009a00ff0877ac */ /* 0x000ea20008000a00 */
[----:B------:R-:W-:Y:S01]  /*db60*/  ISETP.GE.AND P2, PT, R100, R15, PT ;  /* 0x0000000f6400720c */ /* 0x000fe20003f46270 */
[----:B------:R-:W-:Y:S01]  /*db70*/  BSSY.RECONVERGENT B2, `(.L_x_718) ;  /* 0x00000d3000027945 */ /* 0x000fe20003800200 */
[C---:B-1----:R-:W-:Y:S02]  /*db80*/  IADD3 R18, P1, PT, R16.reuse, UR10, RZ ;  /* 0x0000000a10127c10 */ /* 0x042fe4000ff3e0ff */
[----:B--2---:R-:W-:Y:S02]  /*db90*/  IADD3 R16, P0, PT, R16, UR8, RZ ;  /* 0x0000000810107c10 */ /* 0x004fe4000ff1e0ff */
[----:B------:R-:W-:-:S02]  /*dba0*/  IADD3.X R19, PT, PT, R4, UR11, RZ, P1, !PT ;  /* 0x0000000b04137c10 */ /* 0x000fc40008ffe4ff */
[----:B------:R-:W-:-:S05]  /*dbb0*/  IADD3.X R17, PT, PT, R4, UR9, RZ, P0, !PT ;  /* 0x0000000904117c10 */ /* 0x000fca00087fe4ff */
[----:B------:R-:W-:Y:S05]  /*dbc0*/  @P2 BRA `(.L_x_719) ;  /* 0x0000000c00342947 */ /* 0x000fea0003800000 */
[----:B------:R-:W1:Y:S01]  /*dbd0*/  LDC R8, c[0x0][0x440] ;  /* 0x00011000ff087b82 */ /* 0x000e620000000800 */
[----:B------:R-:W-:Y:S01]  /*dbe0*/  BSSY.RECONVERGENT B1, `(.L_x_720) ;  /* 0x0000035000017945 */ /* 0x000fe20003800200 */
[----:B------:R-:W-:Y:S02]  /*dbf0*/  CS2R R4, SRZ ;  /* 0x0000000000047805 */ /* 0x000fe4000001ff00 */
[----:B------:R-:W-:Y:S02]  /*dc00*/  CS2R R6, SRZ ;  /* 0x0000000000067805 */ /* 0x000fe4000001ff00 */
[----:B-1----:R-:W-:-:S13]  /*dc10*/  ISETP.GE.AND P0, PT, R12, R8, PT ;  /* 0x000000080c00720c */ /* 0x002fda0003f06270 */
[----:B------:R-:W-:Y:S05]  /*dc20*/  @P0 BRA `(.L_x_721) ;  /* 0x0000000000c00947 */ /* 0x000fea0003800000 */
[----:B------:R1:W5:Y:S01]  /*dc30*/  LDG.E.128 R20, desc[UR4][R28.64] ;  /* 0x000000041c147981 */ /* 0x000362000c1e1d00 */
[----:B------:R-:W-:Y:S01]  /*dc40*/  ISETP.GE.AND P0, PT, R12, R0, PT ;  /* 0x000000000c00720c */ /* 0x000fe20003f06270 */
[----:B------:R-:W-:-:S12]  /*dc50*/  BSSY.RECONVERGENT B0, `(.L_x_722) ;  /* 0x0000029000007945 */ /* 0x000fd80003800200 */
[----:B------:R-:W-:Y:S05]  /*dc60*/  @P0 BRA `(.L_x_723) ;  /* 0x00000000009c0947 */ /* 0x000fea0003800000 */
[----:B------:R-:W2:Y:S04]  /*dc70*/  LDG.E.64 R4, desc[UR4][R16.64] ;  /* 0x0000000410047981 */ /* 0x000ea8000c1e1b00 */
[----:B------:R-:W3:Y:S01]  /*dc80*/  LDG.E.64 R6, desc[UR4][R18.64] ;  /* 0x0000000412067981 */ /* 0x000ee2000c1e1b00 */
[----:B-----5:R-:W-:Y:S01]  /*dc90*/  MOV R26, R22 ;  /* 0x00000016001a7202 */ /* 0x020fe20000000f00 */
[----:B------:R-:W-:Y:S02]  /*dca0*/  HADD2.F32 R25, -RZ, R23.H1_H1 ;  /* 0x30000017ff197230 */ /* 0x000fe40000004100 */
[--C-:B------:R-:W-:Y:S02]  /*dcb0*/  HADD2.F32 R27, -RZ, R21.reuse.H0_H0 ;  /* 0x20000015ff1b7230 */ /* 0x100fe40000004100 */
[----:B------:R-:W-:-:S02]  /*dcc0*/  HADD2.F32 R30, -RZ, R21.H1_H1 ;  /* 0x30000015ff1e7230 */ /* 0x000fc40000004100 */
[----:B------:R-:W-:Y:S02]  /*dcd0*/  HADD2.F32 R34, -RZ, R23.H0_H0 ;  /* 0x20000017ff227230 */ /* 0x000fe40000004100 */
[----:B--2---:R-:W-:Y:S02]  /*dce0*/  HADD2.F32 R14, -RZ, R5.H1_H1 ;  /* 0x30000005ff0e7230 */ /* 0x004fe40000004100 */
[----:B------:R-:W-:Y:S02]  /*dcf0*/  HADD2.F32 R21, -RZ, R4.H1_H1 ;  /* 0x30000004ff157230 */ /* 0x000fe40000004100 */
[----:B---3--:R-:W-:Y:S02]  /*dd00*/  HADD2.F32 R22, -RZ, R7.H1_H1 ;  /* 0x30000007ff167230 */ /* 0x008fe40000004100 */
[----:B------:R-:W-:Y:S01]  /*dd10*/  FMUL.FTZ R23, R25, R14 ;  /* 0x0000000e19177220 */ /* 0x000fe20000410000 */
[--C-:B------:R-:W-:Y:S02]  /*dd20*/  HADD2.F32 R24, -RZ, R6.reuse.H1_H1 ;  /* 0x30000006ff187230 */ /* 0x100fe40000004100 */
[----:B------:R-:W-:Y:S01]  /*dd30*/  FMUL.FTZ R32, R30, R21 ;  /* 0x000000151e207220 */ /* 0x000fe20000410000 */
[----:B------:R-:W-:-:S02]  /*dd40*/  HADD2.F32 R6, -RZ, R6.H0_H0 ;  /* 0x20000006ff067230 */ /* 0x000fc40000004100 */
[-C--:B------:R-:W-:Y:S01]  /*dd50*/  FMUL.FTZ R25, R25, R22.reuse ;  /* 0x0000001619197220 */ /* 0x080fe20000410000 */
[----:B------:R-:W-:Y:S01]  /*dd60*/  FFMA.FTZ R23, R34, R22, -R23 ;  /* 0x0000001622177223 */ /* 0x000fe20000010817 */
[----:B------:R-:W-:Y:S01]  /*dd70*/  FMUL.FTZ R30, R30, R24 ;  /* 0x000000181e1e7220 */ /* 0x000fe20000410000 */
[----:B------:R-:W-:Y:S02]  /*dd80*/  HADD2.F32 R4, -RZ, R4.H0_H0 ;  /* 0x20000004ff047230 */ /* 0x000fe40000004100 */
[----:B------:R-:W-:Y:S01]  /*dd90*/  FFMA.FTZ R14, R34, R14, R25 ;  /* 0x0000000e220e7223 */ /* 0x000fe20000010019 */
[----:B------:R-:W-:Y:S02]  /*dda0*/  HADD2.F32 R25, -RZ, R20.H1_H1 ;  /* 0x30000014ff197230 */ /* 0x000fe40000004100 */
[C---:B------:R-:W-:Y:S01]  /*ddb0*/  FFMA.FTZ R32, R27.reuse, R24, -R32 ;  /* 0x000000181b207223 */ /* 0x040fe20000010820 */
[----:B------:R-:W-:Y:S02]  /*ddc0*/  HADD2.F32 R5, -RZ, R5.H0_H0 ;  /* 0x20000005ff057230 */ /* 0x000fe40000004100 */
[----:B------:R-:W-:Y:S01]  /*ddd0*/  FFMA.FTZ R21, R27, R21, R30 ;  /* 0x000000151b157223 */ /* 0x000fe2000001001e */
[----:B------:R-:W-:-:S02]  /*dde0*/  HADD2.F32 R22, -RZ, R26.H1_H1 ;  /* 0x3000001aff167230 */ /* 0x000fc40000004100 */
[C---:B------:R-:W-:Y:S01]  /*ddf0*/  FMUL.FTZ R35, R25.reuse, R6 ;  /* 0x0000000619237220 */ /* 0x040fe20000410000 */
[----:B------:R-:W-:Y:S01]  /*de00*/  HADD2.F32 R7, -RZ, R7.H0_H0 ;  /* 0x20000007ff077230 */ /* 0x000fe20000004100 */
[----:B------:R-:W-:Y:S01]  /*de10*/  F2FP.F16.F32.PACK_AB R23, R14, R23 ;  /* 0x000000170e17723e */ /* 0x000fe200000000ff */
[----:B------:R-:W-:Y:S02]  /*de20*/  HADD2.F32 R27, -RZ, R20.H0_H0 ;  /* 0x20000014ff1b7230 */ /* 0x000fe40000004100 */
[----:B------:R-:W-:Y:S01]  /*de30*/  FMUL.FTZ R20, R25, R4 ;  /* 0x0000000419147220 */ /* 0x000fe20000410000 */
[----:B------:R-:W-:Y:S02]  /*de40*/  HADD2.F32 R26, -RZ, R26.H0_H0 ;  /* 0x2000001aff1a7230 */ /* 0x000fe40000004100 */
[C---:B------:R-:W-:Y:S01]  /*de50*/  FMUL.FTZ R25, R22.reuse, R5 ;  /* 0x0000000516197220 */ /* 0x040fe20000410000 */
[-C--:B------:R-:W-:Y:S01]  /*de60*/  FMUL.FTZ R22, R22, R7.reuse ;  /* 0x0000000716167220 */ /* 0x080fe20000410000 */
[C---:B------:R-:W-:Y:S01]  /*de70*/  FFMA.FTZ R20, R27.reuse, R6, -R20 ;  /* 0x000000061b147223 */ /* 0x040fe20000010814 */
[----:B------:R-:W-:Y:S01]  /*de80*/  FFMA.FTZ R35, R27, R4, R35 ;  /* 0x000000041b237223 */ /* 0x000fe20000010023 */
[C---:B------:R-:W-:Y:S01]  /*de90*/  FFMA.FTZ R25, R26.reuse, R7, -R25 ;  /* 0x000000071a197223 */ /* 0x040fe20000010819 */
[----:B------:R-:W-:Y:S01]  /*dea0*/  FFMA.FTZ R22, R26, R5, R22 ;  /* 0x000000051a167223 */ /* 0x000fe20000010016 */
[----:B------:R-:W-:-:S02]  /*deb0*/  F2FP.F16.F32.PACK_AB R21, R21, R32 ;  /* 0x000000201515723e */ /* 0x000fc400000000ff */
[----:B------:R-:W-:Y:S02]  /*dec0*/  F2FP.F16.F32.PACK_AB R20, R35, R20 ;  /* 0x000000142314723e */ /* 0x000fe400000000ff */
[----:B------:R-:W-:Y:S02]  /*ded0*/  F2FP.F16.F32.PACK_AB R22, R22, R25 ;  /* 0x000000191616723e */ /* 0x000fe400000000ff */
.L_x_723:
[----:B------:R-:W-:Y:S05]  /*dee0*/  BSYNC.RECONVERGENT B0 ;  /* 0x0000000000007941 */ /* 0x000fea0003800200 */
.L_x_722:
[----:B-----5:R-:W-:Y:S01]  /*def0*/  IMAD.MOV.U32 R6, RZ, RZ, R22 ;  /* 0x000000ffff067224 */ /* 0x020fe200078e0016 */
[----:B------:R-:W-:Y:S01]  /*df00*/  MOV R4, R20 ;  /* 0x0000001400047202 */ /* 0x000fe20000000f00 */
[----:B------:R-:W-:Y:S01]  /*df10*/  IMAD.MOV.U32 R7, RZ, RZ, R23 ;  /* 0x000000ffff077224 */ /* 0x000fe200078e0017 */
[----:B------:R-:W-:Y:S02]  /*df20*/  MOV R5, R21 ;  /* 0x0000001500057202 */ /* 0x000fe40000000f00 */
.L_x_721:
[----:B------:R-:W-:Y:S05]  /*df30*/  BSYNC.RECONVERGENT B1 ;  /* 0x0000000000017941 */ /* 0x000fea0003800200 */
.L_x_720:
[----:B------:R-:W-:Y:S01]  /*df40*/  ISETP.GE.AND P0, PT, R11, R8, PT ;  /* 0x000000080b00720c */ /* 0x000fe20003f06270 */
[----:B------:R2:W-:Y:S01]  /*df50*/  STS.128 [R237], R4 ;  /* 0x00000004ed007388 */ /* 0x0005e20000000c00 */
[----:B------:R-:W-:Y:S11]  /*df60*/  BSSY.RECONVERGENT B1, `(.L_x_724) ;  /* 0x0000030000017945 */ /* 0x000ff60003800200 */
[----:B------:R2:W-:Y:S01]  /*df70*/  @P0 STS.128 [R237+0x2000], RZ ;  /* 0x002000ffed000388 */ /* 0x0005e20000000c00 */
[----:B------:R-:W-:Y:S05]  /*df80*/  @P0 BRA `(.L_x_725) ;  /* 0x0000000000b40947 */ /* 0x000fea0003800000 */
[----:B------:R3:W5:Y:S01]  /*df90*/  LDG.E.128 R20, desc[UR4][R28.64+0x80] ;  /* 0x000080041c147981 */ /* 0x000762000c1e1d00 */
[----:B------:R-:W-:Y:S01]  /*dfa0*/  ISETP.GE.AND P0, PT, R11, R0, PT ;  /* 0x000000000b00720c */ /* 0x000fe20003f06270 */
[----:B------:R-:W-:-:S12]  /*dfb0*/  BSSY.RECONVERGENT B0, `(.L_x_726) ;  /* 0x0000029000007945 */ /* 0x000fd80003800200 */
[----:B------:R-:W-:Y:S05]  /*dfc0*/  @P0 BRA `(.L_x_727) ;  /* 0x00000000009c0947 */ /* 0x000fea0003800000 */
[----:B--2---:R-:W2:Y:S04]  /*dfd0*/  LDG.E.64 R4, desc[UR4][R16.64+0x40] ;  /* 0x0000400410047981 */ /* 0x004ea8000c1e1b00 */
[----:B------:R-:W4:Y:S01]  /*dfe0*/  LDG.E.64 R6, desc[UR4][R18.64+0x40] ;  /* 0x0000400412067981 */ /* 0x000f22000c1e1b00 */
[----:B-----5:R-:W-:Y:S01]  /*dff0*/  MOV R26, R22 ;  /* 0x00000016001a7202 */ /* 0x020fe20000000f00 */
[----:B------:R-:W-:Y:S02]  /*e000*/  HADD2.F32 R25, -RZ, R23.H1_H1 ;  /* 0x30000017ff197230 */ /* 0x000fe40000004100 */
[--C-:B------:R-:W-:Y:S02]  /*e010*/  HADD2.F32 R27, -RZ, R21.reuse.H0_H0 ;  /* 0x20000015ff1b7230 */ /* 0x100fe40000004100 */
[----:B------:R-:W-:-:S02]  /*e020*/  HADD2.F32 R30, -RZ, R21.H1_H1 ;  /* 0x30000015ff1e7230 */ /* 0x000fc40000004100 */
[----:B------:R-:W-:Y:S02]  /*e030*/  HADD2.F32 R34, -RZ, R23.H0_H0 ;  /* 0x20000017ff227230 */ /* 0x000fe40000004100 */
[----:B--2---:R-:W-:Y:S02]  /*e040*/  HADD2.F32 R14, -RZ, R5.H1_H1 ;  /* 0x30000005ff0e7230 */ /* 0x004fe40000004100 */
[----:B------:R-:W-:Y:S02]  /*e050*/  HADD2.F32 R21, -RZ, R4.H1_H1 ;  /* 0x30000004ff157230 */ /* 0x000fe40000004100 */
[----:B----4-:R-:W-:Y:S02]  /*e060*/  HADD2.F32 R22, -RZ, R7.H1_H1 ;  /* 0x30000007ff167230 */ /* 0x010fe40000004100 */
        /* <DEDUP_REMOVED lines=29> */
.L_x_727:
[----:B------:R-:W-:Y:S05]  /*e240*/  BSYNC.RECONVERGENT B0 ;  /* 0x0000000000007941 */ /* 0x000fea0003800200 */
.L_x_726:
[----:B-----5:R4:W-:Y:S02]  /*e250*/  STS.128 [R237+0x2000], R20 ;  /* 0x00200014ed007388 */ /* 0x0209e40000000c00 */
.L_x_725:
[----:B------:R-:W-:Y:S05]  /*e260*/  BSYNC.RECONVERGENT B1 ;  /* 0x0000000000017941 */ /* 0x000fea0003800200 */
.L_x_724:
[----:B------:R-:W-:Y:S01]  /*e270*/  ISETP.GE.AND P0, PT, R10, R8, PT ;  /* 0x000000080a00720c */ /* 0x000fe20003f06270 */
[----:B------:R-:W-:-:S12]  /*e280*/  BSSY.RECONVERGENT B1, `(.L_x_728) ;  /* 0x0000030000017945 */ /* 0x000fd80003800200 */
[----:B------:R1:W-:Y:S01]  /*e290*/  @P0 STS.128 [R237+0x4000], RZ ;  /* 0x004000ffed000388 */ /* 0x0003e20000000c00 */
[----:B------:R-:W-:Y:S05]  /*e2a0*/  @P0 BRA `(.L_x_729) ;  /* 0x0000000000b40947 */ /* 0x000fea0003800000 */
[----:B----4-:R4:W5:Y:S01]  /*e2b0*/  LDG.E.128 R20, desc[UR4][R28.64+0x100] ;  /* 0x000100041c147981 */ /* 0x010962000c1e1d00 */
[----:B------:R-:W-:Y:S01]  /*e2c0*/  ISETP.GE.AND P0, PT, R10, R0, PT ;  /* 0x000000000a00720c */ /* 0x000fe20003f06270 */
[----:B------:R-:W-:-:S12]  /*e2d0*/  BSSY.RECONVERGENT B0, `(.L_x_730) ;  /* 0x0000029000007945 */ /* 0x000fd80003800200 */
[----:B------:R-:W-:Y:S05]  /*e2e0*/  @P0 BRA `(.L_x_731) ;  /* 0x00000000009c0947 */ /* 0x000fea0003800000 */
[----:B--2---:R-:W2:Y:S04]  /*e2f0*/  LDG.E.64 R4, desc[UR4][R16.64+0x80] ;  /* 0x0000800410047981 */ /* 0x004ea8000c1e1b00 */
        /* <DEDUP_REMOVED lines=38> */
.L_x_731:
[----:B------:R-:W-:Y:S05]  /*e560*/  BSYNC.RECONVERGENT B0 ;  /* 0x0000000000007941 */ /* 0x000fea0003800200 */
.L_x_730:
[----:B-----5:R1:W-:Y:S02]  /*e570*/  STS.128 [R237+0x4000], R20 ;  /* 0x00400014ed007388 */ /* 0x0203e40000000c00 */
.L_x_729:
[----:B------:R-:W-:Y:S05]  /*e580*/  BSYNC.RECONVERGENT B1 ;  /* 0x0000000000017941 */ /* 0x000fea0003800200 */
.L_x_728:
[----:B------:R-:W-:-:S13]  /*e590*/  ISETP.GE.AND P0, PT, R9, R8, PT ;  /* 0x000000080900720c */ /* 0x000fda0003f06270 */
[----:B------:R1:W-:Y:S01]  /*e5a0*/  @P0 STS.128 [R237+0x6000], RZ ;  /* 0x006000ffed000388 */ /* 0x0003e20000000c00 */
[----:B------:R-:W-:Y:S05]  /*e5b0*/  @P0 BRA `(.L_x_719) ;  /* 0x0000000000b80947 */ /* 0x000fea0003800000 */
[----:B-1--4-:R1:W5:Y:S01]  /*e5c0*/  LDG.E.128 R20, desc[UR4][R28.64+0x180] ;  /* 0x000180041c147981 */ /* 0x012362000c1e1d00 */
[----:B------:R-:W-:Y:S01]  /*e5d0*/  ISETP.GE.AND P0, PT, R9, R0, PT ;  /* 0x000000000900720c */ /* 0x000fe20003f06270 */
[----:B------:R-:W-:-:S12]  /*e5e0*/  BSSY.RECONVERGENT B0, `(.L_x_732) ;  /* 0x000002a000007945 */ /* 0x000fd80003800200 */
[----:B------:R-:W-:Y:S05]  /*e5f0*/  @P0 BRA `(.L_x_733) ;  /* 0x0000000000a00947 */ /* 0x000fea0003800000 */
[----:B--2---:R-:W2:Y:S04]  /*e600*/  LDG.E.64 R4, desc[UR4][R16.64+0xc0] ;  /* 0x0000c00410047981 */ /* 0x004ea8000c1e1b00 */
[----:B------:R-:W4:Y:S01]  /*e610*/  LDG.E.64 R6, desc[UR4][R18.64+0xc0] ;  /* 0x0000c00412067981 */ /* 0x000f22000c1e1b00 */
[----:B-----5:R-:W-:Y:S01]  /*e620*/  MOV R25, R22 ;  /* 0x0000001600197202 */ /* 0x020fe20000000f00 */
[--C-:B------:R-:W-:Y:S02]  /*e630*/  HADD2.F32 R27, -RZ, R21.reuse.H0_H0 ;  /* 0x20000015ff1b7230 */ /* 0x100fe40000004100 */
[----:B------:R-:W-:Y:S02]  /*e640*/  HADD2.F32 R37, -RZ, R21.H1_H1 ;  /* 0x30000015ff257230 */ /* 0x000fe40000004100 */
[----:B------:R-:W-:-:S02]  /*e650*/  HADD2.F32 R24, -RZ, R23.H1_H1 ;  /* 0x30000017ff187230 */ /* 0x000fc40000004100 */
[----:B------:R-:W-:Y:S02]  /*e660*/  HADD2.F32 R35, -RZ, R23.H0_H0 ;  /* 0x20000017ff237230 */ /* 0x000fe40000004100 */
[----:B--2---:R-:W-:Y:S02]  /*e670*/  HADD2.F32 R14, -RZ, R4.H1_H1 ;  /* 0x30000004ff0e7230 */ /* 0x004fe40000004100 */
[----:B------:R-:W-:Y:S02]  /*e680*/  HADD2.F32 R8, -RZ, R5.H1_H1 ;  /* 0x30000005ff087230 */ /* 0x000fe40000004100 */
[--C-:B----4-:R-:W-:Y:S02]  /*e690*/  HADD2.F32 R22, -RZ, R6.reuse.H1_H1 ;  /* 0x30000006ff167230 */ /* 0x110fe40000004100 */
[----:B------:R-:W-:Y:S01]  /*e6a0*/  FMUL.FTZ R30, R37, R14 ;  /* 0x0000000e251e7220 */ /* 0x000fe20000410000 */
[----:B------:R-:W-:Y:S02]  /*e6b0*/  HADD2.F32 R21, -RZ, R7.H1_H1 ;  /* 0x30000007ff157230 */ /* 0x000fe40000004100 */
[----:B------:R-:W-:Y:S01]  /*e6c0*/  FMUL.FTZ R26, R24, R8 ;  /* 0x00000008181a7220 */ /* 0x000fe20000410000 */
[----:B------:R-:W-:-:S02]  /*e6d0*/  HADD2.F32 R6, -RZ, R6.H0_H0 ;  /* 0x20000006ff067230 */ /* 0x000fc40000004100 */
[-C--:B------:R-:W-:Y:S01]  /*e6e0*/  FMUL.FTZ R23, R37, R22.reuse ;  /* 0x0000001625177220 */ /* 0x080fe20000410000 */
[----:B------:R-:W-:Y:S02]  /*e6f0*/  HADD2.F32 R4, -RZ, R4.H0_H0 ;  /* 0x20000004ff047230 */ /* 0x000fe40000004100 */
[-C--:B------:R-:W-:Y:S01]  /*e700*/  FMUL.FTZ R37, R24, R21.reuse ;  /* 0x0000001518257220 */ /* 0x080fe20000410000 */
[----:B------:R-:W-:Y:S01]  /*e710*/  FFMA.FTZ R26, R35, R21, -R26 ;  /* 0x00000015231a7223 */ /* 0x000fe2000001081a */
[----:B------:R-:W-:Y:S02]  /*e720*/  HADD2.F32 R21, -RZ, R20.H1_H1 ;  /* 0x30000014ff157230 */ /* 0x000fe40000004100 */
[----:B------:R-:W-:Y:S01]  /*e730*/  FFMA.FTZ R30, R27, R22, -R30 ;  /* 0x000000161b1e7223 */ /* 0x000fe2000001081e */
[----:B------:R-:W-:Y:S01]  /*e740*/  FFMA.FTZ R37, R35, R8, R37 ;  /* 0x0000000823257223 */ /* 0x000fe20000010025 */
[----:B------:R-:W-:Y:S02]  /*e750*/  HADD2.F32 R5, -RZ, R5.H0_H0 ;  /* 0x20000005ff057230 */ /* 0x000fe40000004100 */
[----:B------:R-:W-:Y:S01]  /*e760*/  FFMA.FTZ R23, R27, R14, R23 ;  /* 0x0000000e1b177223 */ /* 0x000fe20000010017 */
[----:B------:R-:W-:-:S02]  /*e770*/  HADD2.F32 R8, -RZ, R25.H1_H1 ;  /* 0x30000019ff087230 */ /* 0x000fc40000004100 */
[----:B------:R-:W-:Y:S01]  /*e780*/  FMUL.FTZ R14, R21, R4 ;  /* 0x00000004150e7220 */ /* 0x000fe20000410000 */
[----:B------:R-:W-:Y:S02]  /*e790*/  HADD2.F32 R7, -RZ, R7.H0_H0 ;  /* 0x20000007ff077230 */ /* 0x000fe40000004100 */
[----:B------:R-:W-:Y:S01]  /*e7a0*/  HADD2.F32 R27, -RZ, R20.H0_H0 ;  /* 0x20000014ff1b7230 */ /* 0x000fe20000004100 */
[----:B------:R-:W-:Y:S01]  /*e7b0*/  F2FP.F16.F32.PACK_AB R30, R23, R30 ;  /* 0x0000001e171e723e */ /* 0x000fe200000000ff */
[----:B------:R-:W-:Y:S02]  /*e7c0*/  HADD2.F32 R20, -RZ, R25.H0_H0 ;  /* 0x20000019ff147230 */ /* 0x000fe40000004100 */
[-C--:B------:R-:W-:Y:S01]  /*e7d0*/  FMUL.FTZ R25, R21, R6.reuse ;  /* 0x0000000615197220 */ /* 0x080fe20000410000 */
        /* <DEDUP_REMOVED lines=9> */
[----:B------:R-:W-:Y:S02]  /*e870*/  MOV R21, R30 ;  /* 0x0000001e00157202 */ /* 0x000fe40000000f00 */
.L_x_733:
[----:B------:R-:W-:Y:S05]  /*e880*/  BSYNC.RECONVERGENT B0 ;  /* 0x0000000000007941 */ /* 0x000fea0003800200 */
.L_x_732:
[----:B-----5:R4:W-:Y:S02]  /*e890*/  STS.128 [R237+0x6000], R20 ;  /* 0x00600014ed007388 */ /* 0x0209e40000000c00 */
.L_x_719:
[----:B------:R-:W-:Y:S05]  /*e8a0*/  BSYNC.RECONVERGENT B2 ;  /* 0x0000000000027941 */ /* 0x000fea0003800200 */
.L_x_718:
[----:B------:R-:W-:Y:S01]  /*e8b0*/  IADD3 R26, PT, PT, R100, 0x10, RZ ;  /* 0x00000010641a7810 */ /* 0x000fe20007ffe0ff */
[----:B------:R-:W-:Y:S03]  /*e8c0*/  BSSY.RECONVERGENT B2, `(.L_x_734) ;  /* 0x00000cf000027945 */ /* 0x000fe60003800200 */
[----:B------:R-:W-:-:S13]  /*e8d0*/  ISETP.GE.AND P0, PT, R26, R15, PT ;  /* 0x0000000f1a00720c */ /* 0x000fda0003f06270 */
[----:B------:R-:W-:Y:S05]  /*e8e0*/  @P0 BRA `(.L_x_735) ;  /* 0x0000000c00300947 */ /* 0x000fea0003800000 */
[----:B------:R-:W5:Y:S01]  /*e8f0*/  LDC R8, c[0x0][0x440] ;  /* 0x00011000ff087b82 */ /* 0x000f620000000800 */
[C---:B------:R-:W-:Y:S01]  /*e900*/  LEA R24, P0, R33.reuse, R28, 0x1 ;  /* 0x0000001c21187211 */ /* 0x040fe200078008ff */
[----:B------:R-:W-:Y:S03]  /*e910*/  BSSY.RECONVERGENT B1, `(.L_x_736) ;  /* 0x0000033000017945 */ /* 0x000fe60003800200 */
[----:B------:R-:W-:Y:S02]  /*e920*/  LEA.HI.X R25, R33, R29, R31, 0x1, P0 ;  /* 0x0000001d21197211 */ /* 0x000fe400000f0c1f */
[----:B-----5:R-:W-:-:S13]  /*e930*/  ISETP.GE.AND P1, PT, R12, R8, PT ;  /* 0x000000080c00720c */ /* 0x020fda0003f26270 */
        /* <DEDUP_REMOVED lines=8> */
[--C-:B-----5:R-:W-:Y:S01]  /*e9c0*/  HADD2.F32 R32, -RZ, R21.reuse.H0_H0 ;  /* 0x20000015ff207230 */ /* 0x120fe20000004100 */
[----:B------:R-:W-:Y:S01]  /*e9d0*/  MOV R30, R22 ;  /* 0x00000016001e7202 */ /* 0x000fe20000000f00 */
[----:B------:R-:W-:Y:S02]  /*e9e0*/  HADD2.F32 R34, -RZ, R21.H1_H1 ;  /* 0x30000015ff227230 */ /* 0x000fe40000004100 */
[--C-:B------:R-:W-:Y:S02]  /*e9f0*/  HADD2.F32 R31, -RZ, R23.reuse.H1_H1 ;  /* 0x30000017ff1f7230 */ /* 0x100fe40000004100 */
[----:B------:R-:W-:-:S02]  /*ea00*/  HADD2.F32 R33, -RZ, R23.H0_H0 ;  /* 0x20000017ff217230 */ /* 0x000fc40000004100 */
[----:B--2---:R-:W-:Y:S02]  /*ea10*/  HADD2.F32 R21, -RZ, R4.H1_H1 ;  /* 0x30000004ff157230 */ /* 0x004fe40000004100 */
[----:B------:R-:W-:Y:S02]  /*ea20*/  HADD2.F32 R14, -RZ, R5.H1_H1 ;  /* 0x30000005ff0e7230 */ /* 0x000fe40000004100 */
[----:B----4-:R-:W-:Y:S02]  /*ea30*/  HADD2.F32 R27, -RZ, R6.H1_H1 ;  /* 0x30000006ff1b7230 */ /* 0x010fe40000004100 */
[----:B------:R-:W-:Y:S01]  /*ea40*/  FMUL.FTZ R36, R21, R34 ;  /* 0x0000002215247220 */ /* 0x000fe20000410000 */
[----:B------:R-:W-:Y:S02]  /*ea50*/  HADD2.F32 R22, -RZ, R7.H1_H1 ;  /* 0x30000007ff167230 */ /* 0x000fe40000004100 */
[----:B------:R-:W-:Y:S01]  /*ea60*/  FMUL.FTZ R23, R14, R31 ;  /* 0x0000001f0e177220 */ /* 0x000fe20000410000 */
[----:B------:R-:W-:-:S02]  /*ea70*/  HADD2.F32 R4, -RZ, R4.H0_H0 ;  /* 0x20000004ff047230 */ /* 0x000fc40000004100 */
[C---:B------:R-:W-:Y:S01]  /*ea80*/  FMUL.FTZ R34, R27.reuse, R34 ;  /* 0x000000221b227220 */ /* 0x040fe20000410000 */
[----:B------:R-:W-:Y:S01]  /*ea90*/  FFMA.FTZ R36, R27, R32, -R36 ;  /* 0x000000201b247223 */ /* 0x000fe20000010824 */
[C---:B------:R-:W-:Y:S01]  /*eaa0*/  FMUL.FTZ R31, R22.reuse, R31 ;  /* 0x0000001f161f7220 */ /* 0x040fe20000410000 */
[----:B------:R-:W-:Y:S02]  /*eab0*/  HADD2.F32 R27, -RZ, R20.H1_H1 ;  /* 0x30000014ff1b7230 */ /* 0x000fe40000004100 */
[-C--:B------:R-:W-:Y:S01]  /*eac0*/  FFMA.FTZ R23, R22, R33.reuse, -R23 ;  /* 0x0000002116177223 */ /* 0x080fe20000010817 */
[----:B------:R-:W-:Y:S02]  /*ead0*/  HADD2.F32 R6, -RZ, R6.H0_H0 ;  /* 0x20000006ff067230 */ /* 0x000fe40000004100 */
[----:B------:R-:W-:Y:S01]  /*eae0*/  FFMA.FTZ R14, R14, R33, R31 ;  /* 0x000000210e0e7223 */ /* 0x000fe2000001001f */
[----:B------:R-:W-:Y:S02]  /*eaf0*/  HADD2.F32 R5, -RZ, R5.H0_H0 ;  /* 0x20000005ff057230 */ /* 0x000fe40000004100 */
[----:B------:R-:W-:Y:S01]  /*eb00*/  FMUL.FTZ R33, R4, R27 ;  /* 0x0000001b04217220 */ /* 0x000fe20000410000 */
[----:B------:R-:W-:-:S02]  /*eb10*/  HADD2.F32 R22, -RZ, R30.H1_H1 ;  /* 0x3000001eff167230 */ /* 0x000fc40000004100 */
[C---:B------:R-:W-:Y:S01]  /*eb20*/  FMUL.FTZ R27, R6.reuse, R27 ;  /* 0x0000001b061b7220 */ /* 0x040fe20000410000 */
[----:B------:R-:W-:Y:S02]  /*eb30*/  HADD2.F32 R7, -RZ, R7.H0_H0 ;  /* 0x20000007ff077230 */ /* 0x000fe40000004100 */
[----:B------:R-:W-:Y:S01]  /*eb40*/  FFMA.FTZ R21, R21, R32, R34 ;  /* 0x0000002015157223 */ /* 0x000fe20000010022 */
[----:B------:R-:W-:Y:S02]  /*eb50*/  HADD2.F32 R31, -RZ, R20.H0_H0 ;  /* 0x20000014ff1f7230 */ /* 0x000fe40000004100 */
[-C--:B------:R-:W-:Y:S01]  /*eb60*/  FMUL.FTZ R20, R5, R22.reuse ;  /* 0x0000001605147220 */ /* 0x080fe20000410000 */
[----:B------:R-:W-:Y:S02]  /*eb70*/  HADD2.F32 R30, -RZ, R30.H0_H0 ;  /* 0x2000001eff1e7230 */ /* 0x000fe40000004100 */
[----:B------:R-:W-:Y:S01]  /*eb80*/  FMUL.FTZ R22, R7, R22 ;  /* 0x0000001607167220 */ /* 0x000fe20000410000 */
[----:B------:R-:W-:Y:S01]  /*eb90*/  F2FP.F16.F32.PACK_AB R21, R21, R36 ;  /* 0x000000241515723e */ /* 0x000fe200000000ff */
[-C--:B------:R-:W-:Y:S01]  /*eba0*/  FFMA.FTZ R33, R6, R31.reuse, -R33 ;  /* 0x0000001f06217223 */ /* 0x080fe20000010821 */
[----:B------:R-:W-:Y:S01]  /*ebb0*/  FFMA.FTZ R4, R4, R31, R27 ;  /* 0x0000001f04047223 */ /* 0x000fe2000001001b */
[-C--:B------:R-:W-:Y:S01]  /*ebc0*/  FFMA.FTZ R20, R7, R30.reuse, -R20 ;  /* 0x0000001e07147223 */ /* 0x080fe20000010814 */
[----:B------:R-:W-:Y:S01]  /*ebd0*/  FFMA.FTZ R5, R5, R30, R22 ;  /* 0x0000001e05057223 */ /* 0x000fe20000010016 */
[----:B------:R-:W-:-:S02]  /*ebe0*/  F2FP.F16.F32.PACK_AB R23, R14, R23 ;  /* 0x000000170e17723e */ /* 0x000fc400000000ff */
[----:B------:R-:W-:Y:S02]  /*ebf0*/  F2FP.F16.F32.PACK_AB R4, R4, R33 ;  /* 0x000000210404723e */ /* 0x000fe400000000ff */
[----:B------:R-:W-:Y:S02]  /*ec00*/  F2FP.F16.F32.PACK_AB R22, R5, R20 ;  /* 0x000000140516723e */ /* 0x000fe400000000ff */
[----:B------:R-:W-:Y:S02]  /*ec10*/  MOV R20, R4 ;  /* 0x0000000400147202 */ /* 0x000fe40000000f00 */
.L_x_739:
[----:B------:R-:W-:Y:S05]  /*ec20*/  BSYNC.RECONVERGENT B0 ;  /* 0x0000000000007941 */ /* 0x000fea0003800200 */
.L_x_738:
[----:B-----5:R4:W-:Y:S02]  /*ec30*/  STS.128 [R237+0x800], R20 ;  /* 0x00080014ed007388 */ /* 0x0209e40000000c00 */
.L_x_737:
[----:B------:R-:W-:Y:S05]  /*ec40*/  BSYNC.RECONVERGENT B1 ;  /* 0x0000000000017941 */ /* 0x000fea0003800200 */
.L_x_736:
[----:B------:R-:W-:Y:S01]  /*ec50*/  ISETP.GE.AND P0, PT, R11, R8, PT ;  /* 0x000000080b00720c */ /* 0x000fe20003f06270 */
[----:B------:R-:W-:-:S12]  /*ec60*/  BSSY.RECONVERGENT B1, `(.L_x_740) ;  /* 0x0000031000017945 */ /* 0x000fd80003800200 */
        /* <DEDUP_REMOVED lines=46> */
.L_x_743:
[----:B------:R-:W-:Y:S05]  /*ef50*/  BSYNC.RECONVERGENT B0 ;  /* 0x0000000000007941 */ /* 0x000fea0003800200 */
.L_x_742:
[----:B-----5:R4:W-:Y:S02]  /*ef60*/  STS.128 [R237+0x2800], R20 ;  /* 0x00280014ed007388 */ /* 0x0209e40000000c00 */
.L_x_741:
[----:B------:R-:W-:Y:S05]  /*ef70*/  BSYNC.RECONVERGENT B1 ;  /* 0x0000000000017941 */ /* 0x000fea0003800200 */
.L_x_740:
        /* <DEDUP_REMOVED lines=48> */
.L_x_747:
[----:B------:R-:W-:Y:S05]  /*f280*/  BSYNC.RECONVERGENT B0 ;  /* 0x0000000000007941 */ /* 0x000fea0003800200 */
.L_x_746:
[----:B-----5:R4:W-:Y:S02]  /*f290*/  STS.128 [R237+0x4800], R20 ;  /* 0x00480014ed007388 */ /* 0x0209e40000000c00 */
.L_x_745:
[----:B------:R-:W-:Y:S05]  /*f2a0*/  BSYNC.RECONVERGENT B1 ;  /* 0x0000000000017941 */ /* 0x000fea0003800200 */
.L_x_744:
        /* <DEDUP_REMOVED lines=9> */
[----:B-1---5:R-:W-:Y:S01]  /*f340*/  MOV R25, R22 ;  /* 0x0000001600197202 */ /* 0x022fe20000000f00 */
[--C-:B------:R-:W-:Y:S02]  /*f350*/  HADD2.F32 R27, -RZ, R21.reuse.H0_H0 ;  /* 0x20000015ff1b7230 */ /* 0x100fe40000004100 */
[----:B------:R-:W-:Y:S02]  /*f360*/  HADD2.F32 R35, -RZ, R21.H1_H1 ;  /* 0x30000015ff237230 */ /* 0x000fe40000004100 */
[----:B------:R-:W-:-:S02]  /*f370*/  HADD2.F32 R24, -RZ, R23.H1_H1 ;  /* 0x30000017ff187230 */ /* 0x000fc40000004100 */
[----:B------:R-:W-:Y:S02]  /*f380*/  HADD2.F32 R33, -RZ, R23.H0_H0 ;  /* 0x20000017ff217230 */ /* 0x000fe40000004100 */
[----:B--2---:R-:W-:Y:S02]  /*f390*/  HADD2.F32 R14, -RZ, R4.H1_H1 ;  /* 0x30000004ff0e7230 */ /* 0x004fe40000004100 */
[----:B------:R-:W-:Y:S02]  /*f3a0*/  HADD2.F32 R8, -RZ, R5.H1_H1 ;  /* 0x30000005ff087230 */ /* 0x000fe40000004100 */
[----:B----4-:R-:W-:Y:S02]  /*f3b0*/  HADD2.F32 R22, -RZ, R6.H1_H1 ;  /* 0x30000006ff167230 */ /* 0x010fe40000004100 */
[----:B------:R-:W-:Y:S01]  /*f3c0*/  FMUL.FTZ R31, R14, R35 ;  /* 0x000000230e1f7220 */ /* 0x000fe20000410000 */
[----:B------:R-:W-:Y:S02]  /*f3d0*/  HADD2.F32 R21, -RZ, R7.H1_H1 ;  /* 0x30000007ff157230 */ /* 0x000fe40000004100 */
[----:B------:R-:W-:Y:S01]  /*f3e0*/  FMUL.FTZ R30, R8, R24 ;  /* 0x00000018081e7220 */ /* 0x000fe20000410000 */
[----:B------:R-:W-:-:S02]  /*f3f0*/  HADD2.F32 R4, -RZ, R4.H0_H0 ;  /* 0x20000004ff047230 */ /* 0x000fc40000004100 */
[----:B------:R-:W-:Y:S01]  /*f400*/  FMUL.FTZ R23, R22, R35 ;  /* 0x0000002316177220 */ /* 0x000fe20000410000 */
[----:B------:R-:W-:Y:S02]  /*f410*/  HADD2.F32 R5, -RZ, R5.H0_H0 ;  /* 0x20000005ff057230 */ /* 0x000fe40000004100 */
[C---:B------:R-:W-:Y:S01]  /*f420*/  FMUL.FTZ R35, R21.reuse, R24 ;  /* 0x0000001815237220 */ /* 0x040fe20000410000 */
[----:B------:R-:W-:Y:S01]  /*f430*/  FFMA.FTZ R30, R21, R33, -R30 ;  /* 0x00000021151e7223 */ /* 0x000fe2000001081e */
[----:B------:R-:W-:Y:S02]  /*f440*/  HADD2.F32 R21, -RZ, R20.H1_H1 ;  /* 0x30000014ff157230 */ /* 0x000fe40000004100 */
[----:B------:R-:W-:Y:S01]  /*f450*/  FFMA.FTZ R14, R14, R27, R23 ;  /* 0x0000001b0e0e7223 */ /* 0x000fe20000010017 */
[----:B------:R-:W-:Y:S01]  /*f460*/  FFMA.FTZ R35, R8, R33, R35 ;  /* 0x0000002108237223 */ /* 0x000fe20000010023 */
[----:B------:R-:W-:Y:S02]  /*f470*/  HADD2.F32 R8, -RZ, R25.H1_H1 ;  /* 0x30000019ff087230 */ /* 0x000fe40000004100 */
[----:B------:R-:W-:Y:S01]  /*f480*/  FFMA.FTZ R31, R22, R27, -R31 ;  /* 0x0000001b161f7223 */ /* 0x000fe2000001081f */
[----:B------:R-:W-:-:S02]  /*f490*/  HADD2.F32 R6, -RZ, R6.H0_H0 ;  /* 0x20000006ff067230 */ /* 0x000fc40000004100 */
[----:B------:R-:W-:Y:S02]  /*f4a0*/  HADD2.F32 R7, -RZ, R7.H0_H0 ;  /* 0x20000007ff077230 */ /* 0x000fe40000004100 */
[-C--:B------:R-:W-:Y:S01]  /*f4b0*/  FMUL.FTZ R22, R5, R8.reuse ;  /* 0x0000000805167220 */ /* 0x080fe20000410000 */
[----:B------:R-:W-:Y:S02]  /*f4c0*/  HADD2.F32 R23, -RZ, R20.H0_H0 ;  /* 0x20000014ff177230 */ /* 0x000fe40000004100 */
[----:B------:R-:W-:Y:S02]  /*f4d0*/  HADD2.F32 R20, -RZ, R25.H0_H0 ;  /* 0x20000019ff147230 */ /* 0x000fe40000004100 */
[-C--:B------:R-:W-:Y:S01]  /*f4e0*/  FMUL.FTZ R25, R4, R21.reuse ;  /* 0x0000001504197220 */ /* 0x080fe20000410000 */
[C---:B------:R-:W-:Y:S01]  /*f4f0*/  FMUL.FTZ R21, R6.reuse, R21 ;  /* 0x0000001506157220 */ /* 0x040fe20000410000 */
[C---:B------:R-:W-:Y:S02]  /*f500*/  FMUL.FTZ R8, R7.reuse, R8 ;  /* 0x0000000807087220 */ /* 0x040fe40000410000 */
[-C--:B------:R-:W-:Y:S01]  /*f510*/  FFMA.FTZ R25, R6, R23.reuse, -R25 ;  /* 0x0000001706197223 */ /* 0x080fe20000010819 */
[----:B------:R-:W-:Y:S01]  /*f520*/  FFMA.FTZ R4, R4, R23, R21 ;  /* 0x0000001704047223 */ /* 0x000fe20000010015 */
[-C--:B------:R-:W-:Y:S01]  /*f530*/  FFMA.FTZ R22, R7, R20.reuse, -R22 ;  /* 0x0000001407167223 */ /* 0x080fe20000010816 */
[----:B------:R-:W-:Y:S01]  /*f540*/  FFMA.FTZ R5, R5, R20, R8 ;  /* 0x0000001405057223 */ /* 0x000fe20000010008 */
[----:B------:R-:W-:-:S02]  /*f550*/  F2FP.F16.F32.PACK_AB R21, R14, R31 ;  /* 0x0000001f0e15723e */ /* 0x000fc400000000ff */
[----:B------:R-:W-:Y:S02]  /*f560*/  F2FP.F16.F32.PACK_AB R23, R35, R30 ;  /* 0x0000001e2317723e */ /* 0x000fe400000000ff */
[----:B------:R-:W-:Y:S02]  /*f570*/  F2FP.F16.F32.PACK_AB R20, R4, R25 ;  /* 0x000000190414723e */ /* 0x000fe400000000ff */
[----:B------:R-:W-:Y:S02]  /*f580*/  F2FP.F16.F32.PACK_AB R22, R5, R22 ;  /* 0x000000160516723e */ /* 0x000fe400000000ff */
.L_x_749:
[----:B------:R-:W-:Y:S05]  /*f590*/  BSYNC.RECONVERGENT B0 ;  /* 0x0000000000007941 */ /* 0x000fea0003800200 */
.L_x_748:
[----:B-----5:R4:W-:Y:S02]  /*f5a0*/  STS.128 [R237+0x6800], R20 ;  /* 0x00680014ed007388 */ /* 0x0209e40000000c00 */
.L_x_735:
[----:B------:R-:W-:Y:S05]  /*f5b0*/  BSYNC.RECONVERGENT B2 ;  /* 0x0000000000027941 */ /* 0x000fea0003800200 */
.L_x_734:
[----:B------:R-:W-:Y:S01]  /*f5c0*/  IADD3 R30, PT, PT, R100, 0x20, RZ ;  /* 0x00000020641e7810 */ /* 0x000fe20007ffe0ff */
[----:B------:R-:W-:Y:S03]  /*f5d0*/  BSSY.RECONVERGENT B2, `(.L_x_750) ;  /* 0x00000cf000027945 */ /* 0x000fe60003800200 */
[----:B------:R-:W-:-:S13]  /*f5e0*/  ISETP.GE.AND P0, PT, R30, R15, PT ;  /* 0x0000000f1e00720c */ /* 0x000fda0003f06270 */
[----:B------:R-:W-:Y:S05]  /*f5f0*/  @P0 BRA `(.L_x_751) ;  /* 0x0000000c00300947 */ /* 0x000fea0003800000 */
[----:B------:R-:W5:Y:S01]  /*f600*/  LDC R8, c[0x0][0x440] ;  /* 0x00011000ff087b82 */ /* 0x000f620000000800 */
[C---:B-1----:R-:W-:Y:S01]  /*f610*/  LEA R24, P1, R2.reuse, R28, 0x6 ;  /* 0x0000001c02187211 */ /* 0x042fe200078230ff */
[----:B------:R-:W-:Y:S03]  /*f620*/  BSSY.RECONVERGENT B1, `(.L_x_752) ;  /* 0x0000033000017945 */ /* 0x000fe60003800200 */
[----:B------:R-:W-:Y:S02]  /*f630*/  LEA.HI.X R25, R2, R29, R3, 0x6, P1 ;  /* 0x0000001d02197211 */ /* 0x000fe400008f3403 */
[----:B-----5:R-:W-:-:S13]  /*f640*/  ISETP.GE.AND P0, PT, R12, R8, PT ;  /* 0x000000080c00720c */ /* 0x020fda0003f06270 */
        /* <DEDUP_REMOVED lines=8> */
[--C-:B-----5:R-:W-:Y:S01]  /*f6d0*/  HADD2.F32 R34, -RZ, R21.reuse.H0_H0 ;  /* 0x20000015ff227230 */ /* 0x120fe20000004100 */
[----:B------:R-:W-:Y:S01]  /*f6e0*/  MOV R32, R22 ;  /* 0x0000001600207202 */ /* 0x000fe20000000f00 */
[----:B------:R-:W-:Y:S02]  /*f6f0*/  HADD2.F32 R36, -RZ, R21.H1_H1 ;  /* 0x30000015ff247230 */ /* 0x000fe40000004100 */
[--C-:B------:R-:W-:Y:S02]  /*f700*/  HADD2.F32 R31, -RZ, R23.reuse.H1_H1 ;  /* 0x30000017ff1f7230 */ /* 0x100fe40000004100 */
[----:B------:R-:W-:-:S02]  /*f710*/  HADD2.F32 R33, -RZ, R23.H0_H0 ;  /* 0x20000017ff217230 */ /* 0x000fc40000004100 */
[----:B--2---:R-:W-:Y:S02]  /*f720*/  HADD2.F32 R21, -RZ, R4.H1_H1 ;  /* 0x30000004ff157230 */ /* 0x004fe40000004100 */
[----:B------:R-:W-:Y:S02]  /*f730*/  HADD2.F32 R14, -RZ, R5.H1_H1 ;  /* 0x30000005ff0e7230 */ /* 0x000fe40000004100 */
[----:B---3--:R-:W-:Y:S02]  /*f740*/  HADD2.F32 R27, -RZ, R6.H1_H1 ;  /* 0x30000006ff1b7230 */ /* 0x008fe40000004100 */
        /* <DEDUP_REMOVED lines=30> */
.L_x_755:
[----:B------:R-:W-:Y:S05]  /*f930*/  BSYNC.RECONVERGENT B0 ;  /* 0x0000000000007941 */ /* 0x000fea0003800200 */
.L_x_754:
[----:B-----5:R1:W-:Y:S02]  /*f940*/  STS.128 [R237+0x1000], R20 ;  /* 0x00100014ed007388 */ /* 0x0203e40000000c00 */
.L_x_753:
[----:B------:R-:W-:Y:S05]  /*f950*/  BSYNC.RECONVERGENT B1 ;  /* 0x0000000000017941 */ /* 0x000fea0003800200 */
.L_x_752:
        /* <DEDUP_REMOVED lines=48> */
.L_x_759:
[----:B------:R-:W-:Y:S05]  /*fc60*/  BSYNC.RECONVERGENT B0 ;  /* 0x0000000000007941 */ /* 0x000fea0003800200 */
.L_x_758:
[----:B-----5:R4:W-:Y:S02]  /*fc70*/  STS.128 [R237+0x3000], R20 ;  /* 0x00300014ed007388 */ /* 0x0209e40000000c00 */
.L_x_757:
[----:B------:R-:W-:Y:S05]  /*fc80*/  BSYNC.RECONVERGENT B1 ;  /* 0x0000000000017941 */ /* 0x000fea0003800200 */
.L_x_756:
        /* <DEDUP_REMOVED lines=48> */
.L_x_763:
[----:B------:R-:W-:Y:S05]  /*ff90*/  BSYNC.RECONVERGENT B0 ;  /* 0x0000000000007941 */ /* 0x000fea0003800200 */
.L_x_762:
[----:B-----5:R4:W-:Y:S02]  /*ffa0*/  STS.128 [R237+0x5000], R20 ;  /* 0x00500014ed007388 */ /* 0x0209e40000000c00 */
.L_x_761:
[----:B------:R-:W-:Y:S05]  /*ffb0*/  BSYNC.RECONVERGENT B1 ;  /* 0x0000000000017941 */ /* 0x000fea0003800200 */
.L_x_760:
        /* <DEDUP_REMOVED lines=46> */
.L_x_765:
[----:B------:R-:W-:Y:S05]  /*102a0*/  BSYNC.RECONVERGENT B0 ;  /* 0x0000000000007941 */ /* 0x000fea0003800200 */
.L_x_764:
[----:B-----5:R4:W-:Y:S02]  /*102b0*/  STS.128 [R237+0x7000], R20 ;  /* 0x00700014ed007388 */ /* 0x0209e40000000c00 */
.L_x_751:
[----:B------:R-:W-:Y:S05]  /*102c0*/  BSYNC.RECONVERGENT B2 ;  /* 0x0000000000027941 */ /* 0x000fea0003800200 */
.L_x_750:
[----:B------:R-:W-:-:S04]  /*102d0*/  IADD3 R32, PT, PT, R100, 0x30, RZ ;  /* 0x0000003064207810 */ /* 0x000fc80007ffe0ff */
[----:B------:R-:W-:-:S13]  /*102e0*/  ISETP.GE.AND P0, PT, R32, R15, PT ;  /* 0x0000000f2000720c */ /* 0x000fda0003f06270 */
[----:B------:R-:W-:Y:S05]  /*102f0*/  @P0 BRA `(.L_x_716) ;  /* 0x0000006800080947 */ /* 0x000fea0003800000 */
[----:B--2---:R-:W2:Y:S01]  /*10300*/  LDC R6, c[0x0][0x440] ;  /* 0x00011000ff067b82 */ /* 0x004ea20000000800 */
[----:B------:R-:W-:Y:S01]  /*10310*/  IMAD.WIDE.U32 R14, R2, 0x60, R28 ;  /* 0x00000060020e7825 */ /* 0x000fe200078e001c */
[----:B------:R-:W-:Y:S03]  /*10320*/  BSSY.RECONVERGENT B1, `(.L_x_766) ;  /* 0x0000033000017945 */ /* 0x000fe60003800200 */
[----:B------:R-:W-:-:S05]  /*10330*/  IMAD R3, R3, 0x60, RZ ;  /* 0x0000006003037824 */ /* 0x000fca00078e02ff */
[----:B------:R-:W-:Y:S02]  /*10340*/  IADD3 R15, PT, PT, R3, R15, RZ ;  /* 0x0000000f030f7210 */ /* 0x000fe40007ffe0ff */
[----:B--2---:R-:W-:-:S13]  /*10350*/  ISETP.GE.AND P0, PT, R12, R6, PT ;  /* 0x000000060c00720c */ /* 0x004fda0003f06270 */
[----:B------:R2:W-:Y:S01]  /*10360*/  @P0 STS.128 [R237+0x1800], RZ ;  /* 0x001800ffed000388 */ /* 0x0005e20000000c00 */
[----:B------:R-:W-:Y:S05]  /*10370*/  @P0 BRA `(.L_x_767) ;  /* 0x0000000000b40947 */ /* 0x000fea0003800000 */
[----:B-1--4-:R1:W5:Y:S01]  /*10380*/  LDG.E.128 R20, desc[UR4][R14.64] ;  /* 0x000000040e147981 */ /* 0x012362000c1e1d00 */
[----:B------:R-:W-:Y:S01]  /*10390*/  ISETP.GE.AND P0, PT, R12, R0, PT ;  /* 0x000000000c00720c */ /* 0x000fe20003f06270 */
[----:B------:R-:W-:-:S12]  /*103a0*/  BSSY.RECONVERGENT B0, `(.L_x_768) ;  /* 0x0000029000007945 */ /* 0x000fd80003800200 */
[----:B------:R-:W-:Y:S05]  /*103b0*/  @P0 BRA `(.L_x_769) ;  /* 0x00000000009c0947 */ /* 0x000fea0003800000 */
[----:B------:R-:W4:Y:S04]  /*103c0*/  LDG.E.64 R2, desc[UR4][R16.64] ;  /* 0x0000000410027981 */ /* 0x000f28000c1e1b00 */
[----:B------:R-:W2:Y:S01]  /*103d0*/  LDG.E.64 R4, desc[UR4][R18.64] ;  /* 0x0000000412047981 */ /* 0x000ea2000c1e1b00 */
[----:B-----5:R-:W-:Y:S01]  /*103e0*/  HADD2.F32 R31, -RZ, R21.H1_H1 ;  /* 0x30000015ff1f7230 */ /* 0x020fe20000004100 */
[----:B------:R-:W-:Y:S01]  /*103f0*/  MOV R25, R22 ;  /* 0x0000001600197202 */ /* 0x000fe20000000f00 */
[----:B------:R-:W-:Y:S02]  /*10400*/  HADD2.F32 R24, -RZ, R23.H1_H1 ;  /* 0x30000017ff187230 */ /* 0x000fe40000004100 */
[----:B------:R-:W-:Y:S02]  /*10410*/  HADD2.F32 R27, -RZ, R21.H0_H0 ;  /* 0x20000015ff1b7230 */ /* 0x000fe40000004100 */
[----:B------:R-:W-:-:S02]  /*10420*/  HADD2.F32 R34, -RZ, R23.H0_H0 ;  /* 0x20000017ff227230 */ /* 0x000fc40000004100 */
[----:B----4-:R-:W-:Y:S02]  /*10430*/  HADD2.F32 R8, -RZ, R2.H1_H1 ;  /* 0x30000002ff087230 */ /* 0x010fe40000004100 */
[----:B------:R-:W-:Y:S02]  /*10440*/  HADD2.F32 R7, -RZ, R3.H1_H1 ;  /* 0x30000003ff077230 */ /* 0x000fe40000004100 */
[----:B--2---:R-:W-:Y:S02]  /*10450*/  HADD2.F32 R22, -RZ, R4.H1_H1 ;  /* 0x30000004ff167230 */ /* 0x004fe40000004100 */
[----:B---3--:R-:W-:Y:S01]  /*10460*/  FMUL.FTZ R29, R8, R31 ;  /* 0x0000001f081d7220 */ /* 0x008fe20000410000 */
[----:B------:R-:W-:Y:S02]  /*10470*/  HADD2.F32 R21, -RZ, R5.H1_H1 ;  /* 0x30000005ff157230 */ /* 0x000fe40000004100 */
[----:B------:R-:W-:Y:S01]  /*10480*/  FMUL.FTZ R28, R7, R24 ;  /* 0x00000018071c7220 */ /* 0x000fe20000410000 */
[----:B------:R-:W-:-:S02]  /*10490*/  HADD2.F32 R2, -RZ, R2.H0_H0 ;  /* 0x20000002ff027230 */ /* 0x000fc40000004100 */
[C---:B------:R-:W-:Y:S01]  /*104a0*/  FMUL.FTZ R23, R22.reuse, R31 ;  /* 0x0000001f16177220 */ /* 0x040fe20000410000 */
[-C--:B------:R-:W-:Y:S01]  /*104b0*/  FFMA.FTZ R29, R22, R27.reuse, -R29 ;  /* 0x0000001b161d7223 */ /* 0x080fe2000001081d */
[C---:B------:R-:W-:Y:S01]  /*104c0*/  FMUL.FTZ R24, R21.reuse, R24 ;  /* 0x0000001815187220 */ /* 0x040fe20000410000 */
[-C--:B------:R-:W-:Y:S01]  /*104d0*/  FFMA.FTZ R28, R21, R34.reuse, -R28 ;  /* 0x00000022151c7223 */ /* 0x080fe2000001081c */
[----:B------:R-:W-:Y:S02]  /*104e0*/  HADD2.F32 R21, -RZ, R20.H1_H1 ;  /* 0x30000014ff157230 */ /* 0x000fe40000004100 */
[----:B------:R-:W-:Y:S01]  /*104f0*/  FFMA.FTZ R8, R8, R27, R23 ;  /* 0x0000001b08087223 */ /* 0x000fe20000010017 */
[----:B------:R-:W-:Y:S02]  /*10500*/  HADD2.F32 R3, -RZ, R3.H0_H0 ;  /* 0x20000003ff037230 */ /* 0x000fe40000004100 */
[----:B------:R-:W-:Y:S01]  /*10510*/  FFMA.FTZ R7, R7, R34, R24 ;  /* 0x0000002207077223 */ /* 0x000fe20000010018 */
[----:B------:R-:W-:-:S02]  /*10520*/  HADD2.F32 R22, -RZ, R25.H1_H1 ;  /* 0x30000019ff167230 */ /* 0x000fc40000004100 */
[----:B------:R-:W-:Y:S02]  /*10530*/  HADD2.F32 R4, -RZ, R4.H0_H0 ;  /* 0x20000004ff047230 */ /* 0x000fe40000004100 */
[----:B------:R-:W-:Y:S02]  /*10540*/  HADD2.F32 R5, -RZ, R5.H0_H0 ;  /* 0x20000005ff057230 */ /* 0x000fe40000004100 */
[-C--:B------:R-:W-:Y:S01]  /*10550*/  FMUL.FTZ R24, R3, R22.reuse ;  /* 0x0000001603187220 */ /* 0x080fe20000410000 */
[----:B------:R-:W-:Y:S02]  /*10560*/  HADD2.F32 R23, -RZ, R20.H0_H0 ;  /* 0x20000014ff177230 */ /* 0x000fe40000004100 */
[----:B------:R-:W-:Y:S02]  /*10570*/  HADD2.F32 R20, -RZ, R25.H0_H0 ;  /* 0x20000019ff147230 */ /* 0x000fe40000004100 */
[-C--:B------:R-:W-:Y:S01]  /*10580*/  FMUL.FTZ R25, R2, R21.reuse ;  /* 0x0000001502197220 */ /* 0x080fe20000410000 */
[----:B------:R-:W-:Y:S01]  /*10590*/  FMUL.FTZ R21, R4, R21 ;  /* 0x0000001504157220 */ /* 0x000fe20000410000 */
[----:B------:R-:W-:-:S02]  /*105a0*/  FMUL.FTZ R22, R5, R22 ;  /* 0x0000001605167220 */ /* 0x000fc40000410000 */
[-C--:B------:R-:W-:Y:S01]  /*105b0*/  FFMA.FTZ R25, R4, R23.reuse, -R25 ;  /* 0x0000001704197223 */ /* 0x080fe20000010819 */
[----:B------:R-:W-:Y:S01]  /*105c0*/  FFMA.FTZ R2, R2, R23, R21 ;  /* 0x0000001702027223 */ /* 0x000fe20000010015 */
[-C--:B------:R-:W-:Y:S01]  /*105d0*/  FFMA.FTZ R24, R5, R20.reuse, -R24 ;  /* 0x0000001405187223 */ /* 0x080fe20000010818 */
[----:B------:R-:W-:Y:S01]  /*105e0*/  FFMA.FTZ R3, R3, R20, R22 ;  /* 0x0000001403037223 */ /* 0x000fe20000010016 */
[----:B------:R-:W-:Y:S02]  /*105f0*/  F2FP.F16.F32.PACK_AB R21, R8, R29 ;  /* 0x0000001d0815723e */ /* 0x000fe400000000ff */
[----:B------:R-:W-:Y:S02]  /*10600*/  F2FP.F16.F32.PACK_AB R23, R7, R28 ;  /* 0x0000001c0717723e */ /* 0x000fe400000000ff */
[----:B------:R-:W-:Y:S02]  /*10610*/  F2FP.F16.F32.PACK_AB R20, R2, R25 ;  /* 0x000000190214723e */ /* 0x000fe400000000ff */
[----:B------:R-:W-:-:S02]  /*10620*/  F2FP.F16.F32.PACK_AB R22, R3, R24 ;  /* 0x000000180316723e */ /* 0x000fc400000000ff */
.L_x_769:
[----:B------:R-:W-:Y:S05]  /*10630*/  BSYNC.RECONVERGENT B0 ;  /* 0x0000000000007941 */ /* 0x000fea0003800200 */
.L_x_768:
[----:B-----5:R4:W-:Y:S02]  /*10640*/  STS.128 [R237+0x1800], R20 ;  /* 0x00180014ed007388 */ /* 0x0209e40000000c00 */
.L_x_767:
[----:B------:R-:W-:Y:S05]  /*10650*/  BSYNC.RECONVERGENT B1 ;  /* 0x0000000000017941 */ /* 0x000fea0003800200 */
.L_x_766:
        /* <DEDUP_REMOVED lines=47> */
.L_x_773:
[----:B------:R-:W-:Y:S05]  /*10950*/  BSYNC.RECONVERGENT B0 ;  /* 0x0000000000007941 */ /* 0x000fea0003800200 */
.L_x_772:
[----:B-----5:R4:W-:Y:S02]  /*10960*/  STS.128 [R237+0x3800], R20 ;  /* 0x00380014ed007388 */ /* 0x0209e40000000c00 */
.L_x_771:
[----:B------:R-:W-:Y:S05]  /*10970*/  BSYNC.RECONVERGENT B1 ;  /* 0x0000000000017941 */ /* 0x000fea0003800200 */
.L_x_770:
        /* <DEDUP_REMOVED lines=47> */
.L_x_777:
[----:B------:R-:W-:Y:S05]  /*10c70*/  BSYNC.RECONVERGENT B0 ;  /* 0x0000000000007941 */ /* 0x000fea0003800200 */
.L_x_776:
[----:B-----5:R4:W-:Y:S02]  /*10c80*/  STS.128 [R237+0x5800], R20 ;  /* 0x00580014ed007388 */ /* 0x0209e40000000c00 */
.L_x_775:
[----:B------:R-:W-:Y:S05]  /*10c90*/  BSYNC.RECONVERGENT B1 ;  /* 0x0000000000017941 */ /* 0x000fea0003800200 */
.L_x_774:
[----:B------:R-:W-:-:S13]  /*10ca0*/  ISETP.GE.AND P0, PT, R9, R6, PT ;  /* 0x000000060900720c */ /* 0x000fda0003f06270 */
        /* <DEDUP_REMOVED lines=8> */
[--C-:B-1---5:R-:W-:Y:S02]  /*10d30*/  HADD2.F32 R15, -RZ, R21.reuse.H0_H0 ;  /* 0x20000015ff0f7230 */ /* 0x122fe40000004100 */
[----:B------:R-:W-:Y:S02]  /*10d40*/  HADD2.F32 R21, -RZ, R21.H1_H1 ;  /* 0x30000015ff157230 */ /* 0x000fe40000004100 */
[--C-:B------:R-:W-:Y:S02]  /*10d50*/  HADD2.F32 R14, -RZ, R23.reuse.H1_H1 ;  /* 0x30000017ff0e7230 */ /* 0x100fe40000004100 */
[----:B------:R-:W-:-:S02]  /*10d60*/  HADD2.F32 R23, -RZ, R23.H0_H0 ;  /* 0x20000017ff177230 */ /* 0x000fc40000004100 */
[----:B----4-:R-:W-:Y:S02]  /*10d70*/  HADD2.F32 R6, -RZ, R2.H1_H1 ;  /* 0x30000002ff067230 */ /* 0x010fe40000004100 */
[----:B------:R-:W-:Y:S02]  /*10d80*/  HADD2.F32 R0, -RZ, R3.H1_H1 ;  /* 0x30000003ff007230 */ /* 0x000fe40000004100 */
[----:B--2---:R-:W-:Y:S02]  /*10d90*/  HADD2.F32 R8, -RZ, R4.H1_H1 ;  /* 0x30000004ff087230 */ /* 0x004fe40000004100 */
[----:B------:R-:W-:Y:S01]  /*10da0*/  FMUL.FTZ R19, R6, R21 ;  /* 0x0000001506137220 */ /* 0x000fe20000410000 */
[----:B------:R-:W-:Y:S02]  /*10db0*/  HADD2.F32 R7, -RZ, R5.H1_H1 ;  /* 0x30000005ff077230 */ /* 0x000fe40000004100 */
[----:B------:R-:W-:Y:S01]  /*10dc0*/  FMUL.FTZ R16, R0, R14 ;  /* 0x0000000e00107220 */ /* 0x000fe20000410000 */
[----:B------:R-:W-:-:S02]  /*10dd0*/  HADD2.F32 R2, -RZ, R2.H0_H0 ;  /* 0x20000002ff027230 */ /* 0x000fc40000004100 */
[C---:B------:R-:W-:Y:S01]  /*10de0*/  FMUL.FTZ R17, R8.reuse, R21 ;  /* 0x0000001508117220 */ /* 0x040fe20000410000 */
[----:B------:R-:W-:Y:S02]  /*10df0*/  HADD2.F32 R3, -RZ, R3.H0_H0 ;  /* 0x20000003ff037230 */ /* 0x000fe40000004100 */
[C---:B------:R-:W-:Y:S01]  /*10e00*/  FMUL.FTZ R21, R7.reuse, R14 ;  /* 0x0000000e07157220 */ /* 0x040fe20000410000 */
[----:B------:R-:W-:Y:S01]  /*10e10*/  FFMA.FTZ R16, R7, R23, -R16 ;  /* 0x0000001707107223 */ /* 0x000fe20000010810 */
[----:B------:R-:W-:Y:S02]  /*10e20*/  HADD2.F32 R7, -RZ, R20.H1_H1 ;  /* 0x30000014ff077230 */ /* 0x000fe40000004100 */
[----:B------:R-:W-:Y:S01]  /*10e30*/  FFMA.FTZ R19, R8, R15, -R19 ;  /* 0x0000000f08137223 */ /* 0x000fe20000010813 */
[----:B------:R-:W-:Y:S01]  /*10e40*/  FFMA.FTZ R21, R0, R23, R21 ;  /* 0x0000001700157223 */ /* 0x000fe20000010015 */
[----:B------:R-:W-:Y:S02]  /*10e50*/  HADD2.F32 R0, -RZ, R22.H1_H1 ;  /* 0x30000016ff007230 */ /* 0x000fe40000004100 */
[----:B------:R-:W-:Y:S01]  /*10e60*/  FFMA.FTZ R6, R6, R15, R17 ;  /* 0x0000000f06067223 */ /* 0x000fe20000010011 */
[----:B------:R-:W-:-:S02]  /*10e70*/  HADD2.F32 R4, -RZ, R4.H0_H0 ;  /* 0x20000004ff047230 */ /* 0x000fc40000004100 */
[-C--:B------:R-:W-:Y:S01]  /*10e80*/  FMUL.FTZ R17, R2, R7.reuse ;  /* 0x0000000702117220 */ /* 0x080fe20000410000 */
[----:B------:R-:W-:Y:S02]  /*10e90*/  HADD2.F32 R5, -RZ, R5.H0_H0 ;  /* 0x20000005ff057230 */ /* 0x000fe40000004100 */
[-C--:B------:R-:W-:Y:S01]  /*10ea0*/  FMUL.FTZ R8, R3, R0.reuse ;  /* 0x0000000003087220 */ /* 0x080fe20000410000 */
[----:B------:R-:W-:Y:S02]  /*10eb0*/  HADD2.F32 R15, -RZ, R20.H0_H0 ;  /* 0x20000014ff0f7230 */ /* 0x000fe40000004100 */
[----:B------:R-:W-:Y:S01]  /*10ec0*/  FMUL.FTZ R7, R4, R7 ;  /* 0x0000000704077220 */ /* 0x000fe20000410000 */
[----:B------:R-:W-:Y:S02]  /*10ed0*/  HADD2.F32 R22, -RZ, R22.H0_H0 ;  /* 0x20000016ff167230 */ /* 0x000fe40000004100 */
[C---:B------:R-:W-:Y:S01]  /*10ee0*/  FMUL.FTZ R0, R5.reuse, R0 ;  /* 0x0000000005007220 */ /* 0x040fe20000410000 */
        /* <DEDUP_REMOVED lines=9> */
.L_x_779:
[----:B------:R-:W-:Y:S05]  /*10f80*/  BSYNC.RECONVERGENT B0 ;  /* 0x0000000000007941 */ /* 0x000fea0003800200 */
.L_x_778:
[----:B-----5:R4:W-:Y:S01]  /*10f90*/  STS.128 [R237+0x7800], R20 ;  /* 0x00780014ed007388 */ /* 0x0209e20000000c00 */
[----:B------:R-:W-:Y:S05]  /*10fa0*/  BRA `(.L_x_716) ;  /* 0x0000005800dc7947 */ /* 0x000fea0003800000 */
.L_x_717:
[----:B------:R-:W-:Y:S01]  /*10fb0*/  IADD3 R15, PT, PT, -R68, UR20, RZ ;  /* 0x00000014440f7c10 */ /* 0x000fe2000fffe1ff */
[----:B------:R-:W-:Y:S01]  /*10fc0*/  BSSY.RECONVERGENT B2, `(.L_x_780) ;  /* 0x0000170000027945 */ /* 0x000fe20003800200 */
[----:B------:R-:W-:Y:S02]  /*10fd0*/  LEA.HI R4, R0, R0, RZ, 0x1 ;  /* 0x0000000000047211 */ /* 0x000fe400078f08ff */
[----:B------:R-:W-:Y:S02]  /*10fe0*/  ISETP.GE.AND P0, PT, R100, R15, PT ;  /* 0x0000000f6400720c */ /* 0x000fe40003f06270 */
[----:B------:R-:W-:Y:S02]  /*10ff0*/  SHF.R.S32.HI R4, RZ, 0x1, R4 ;  /* 0x00000001ff047819 */ /* 0x000fe40000011404 */
[----:B------:R-:W-:-:S03]  /*11000*/  SHF.R.U32.HI R27, RZ, 0x1, R0 ;  /* 0x00000001ff1b7819 */ /* 0x000fc60000011600 */
[----:B------:R-:W-:-:S05]  /*11010*/  IMAD.MOV R24, RZ, RZ, -R4 ;  /* 0x000000ffff187224 */ /* 0x000fca00078e0a04 */
[----:B------:R-:W-:Y:S01]  /*11020*/  SHF.R.S32.HI R25, RZ, 0x1f, R24 ;  /* 0x0000001fff197819 */ /* 0x000fe20000011418 */
[----:B------:R-:W-:Y:S06]  /*11030*/  @P0 BRA `(.L_x_781) ;  /* 0x0000001400a00947 */ /* 0x000fec0003800000 */
        /* <DEDUP_REMOVED lines=10> */
[----:B------:R-:W2:Y:S01]  /*110e0*/  LDCU.64 UR8, c[0x0][0x4d0] ;  /* 0x00009a00ff0877ac */ /* 0x000ea20008000a00 */
[----:B------:R-:W-:-:S04]  /*110f0*/  ISETP.GE.U32.AND P1, PT, R12, R27, PT ;  /* 0x0000001b0c00720c */ /* 0x000fc80003f26070 */
[----:B------:R-:W-:Y:S02]  /*11100*/  SEL R5, R24, RZ, P1 ;  /* 0x000000ff18057207 */ /* 0x000fe40000800000 */
[----:B------:R-:W-:Y:S02]  /*11110*/  SEL R17, R25, RZ, P1 ;  /* 0x000000ff19117207 */ /* 0x000fe40000800000 */
[----:B------:R-:W-:Y:S02]  /*11120*/  IADD3 R5, P0, PT, R5, R8, RZ ;  /* 0x0000000805057210 */ /* 0x000fe40007f1e0ff */
[----:B------:R-:W-:Y:S02]  /*11130*/  SEL R7, R27, R24, !P1 ;  /* 0x000000181b077207 */ /* 0x000fe40004800000 */
[----:B------:R-:W-:Y:S02]  /*11140*/  IADD3.X R16, PT, PT, R17, R14, RZ, P0, !PT ;  /* 0x0000000e11107210 */ /* 0x000fe400007fe4ff */
[----:B------:R-:W-:Y:S01]  /*11150*/  SHF.L.U32 R17, R5, 0x1, RZ ;  /* 0x0000000105117819 */ /* 0x000fe200000006ff */
[----:B------:R-:W-:Y:S01]  /*11160*/  IMAD.WIDE R20, R7, 0x2, R28 ;  /* 0x0000000207147825 */ /* 0x000fe200078e021c */
[----:B------:R-:W-:-:S02]  /*11170*/  SHF.L.U64.HI R16, R5, 0x1, R16 ;  /* 0x0000000105107819 */ /* 0x000fc40000010210 */
[----:B--2---:R-:W-:-:S03]  /*11180*/  IADD3 R4, P0, PT, R17, UR8, RZ ;  /* 0x0000000811047c10 */ /* 0x004fc6000ff1e0ff */
[----:B------:R-:W2:Y:S01]  /*11190*/  LDG.E.128 R20, desc[UR4][R20.64] ;  /* 0x0000000414147981 */ /* 0x000ea2000c1e1d00 */
[----:B------:R-:W-:Y:S01]  /*111a0*/  IADD3.X R5, PT, PT, R16, UR9, RZ, P0, !PT ;  /* 0x0000000910057c10 */ /* 0x000fe200087fe4ff */
[----:B------:R-:W3:Y:S05]  /*111b0*/  LDCU.64 UR8, c[0x0][0x4c8] ;  /* 0x00009900ff0877ac */ /* 0x000eea0008000a00 */
[----:B------:R-:W4:Y:S01]  /*111c0*/  LDG.E.128 R4, desc[UR4][R4.64] ;  /* 0x0000000404047981 */ /* 0x000f22000c1e1d00 */
[----:B---3--:R-:W-:-:S04]  /*111d0*/  IADD3 R18, P0, PT, R17, UR8, RZ ;  /* 0x0000000811127c10 */ /* 0x008fc8000ff1e0ff */
[----:B------:R-:W-:-:S06]  /*111e0*/  IADD3.X R19, PT, PT, R16, UR9, RZ, P0, !PT ;  /* 0x0000000910137c10 */ /* 0x000fcc00087fe4ff */
[----:B------:R-:W3:Y:S01]  /*111f0*/  LDG.E.128 R16, desc[UR4][R18.64] ;  /* 0x0000000412107981 */ /* 0x000ee2000c1e1d00 */
[--C-:B--2---:R-:W-:Y:S02]  /*11200*/  HADD2.F32 R30, -RZ, R20.reuse.H0_H0 ;  /* 0x20000014ff1e7230 */ /* 0x104fe40000004100 */
[----:B------:R-:W-:Y:S02]  /*11210*/  HADD2.F32 R32, -RZ, R20.H1_H1 ;  /* 0x30000014ff207230 */ /* 0x000fe40000004100 */
[--C-:B------:R-:W-:Y:S02]  /*11220*/  HADD2.F32 R20, -RZ, R21.reuse.H0_H0 ;  /* 0x20000015ff147230 */ /* 0x100fe40000004100 */
[----:B------:R-:W-:Y:S02]  /*11230*/  HADD2.F32 R34, -RZ, R21.H1_H1 ;  /* 0x30000015ff227230 */ /* 0x000fe40000004100 */
[--C-:B------:R-:W-:Y:S02]  /*11240*/  HADD2.F32 R21, -RZ, R22.reuse.H0_H0 ;  /* 0x20000016ff157230 */ /* 0x100fe40000004100 */
[----:B------:R-:W-:-:S02]  /*11250*/  HADD2.F32 R35, -RZ, R22.H1_H1 ;  /* 0x30000016ff237230 */ /* 0x000fc40000004100 */
[--C-:B------:R-:W-:Y:S02]  /*11260*/  HADD2.F32 R22, -RZ, R23.reuse.H0_H0 ;  /* 0x20000017ff167230 */ /* 0x100fe40000004100 */
[----:B------:R-:W-:Y:S02]  /*11270*/  HADD2.F32 R40, -RZ, R23.H1_H1 ;  /* 0x30000017ff287230 */ /* 0x000fe40000004100 */
[--C-:B----4-:R-:W-:Y:S02]  /*11280*/  HADD2.F32 R23, -RZ, R4.reuse.H0_H0 ;  /* 0x20000004ff177230 */ /* 0x110fe40000004100 */
[----:B------:R-:W-:Y:S02]  /*11290*/  HADD2.F32 R43, -RZ, R4.H1_H1 ;  /* 0x30000004ff2b7230 */ /* 0x000fe40000004100 */
[----:B------:R-:W-:Y:S02]  /*112a0*/  HADD2.F32 R41, -RZ, R5.H0_H0 ;  /* 0x20000005ff297230 */ /* 0x000fe40000004100 */
[----:B------:R-:W-:Y:S01]  /*112b0*/  @!P1 FADD.FTZ R23, -R23, -RZ ;  /* 0x800000ff17179221 */ /* 0x000fe20000010100 */
[----:B------:R-:W-:-:S02]  /*112c0*/  HADD2.F32 R4, -RZ, R6.H0_H0 ;  /* 0x20000006ff047230 */ /* 0x000fc40000004100 */
[----:B------:R-:W-:Y:S01]  /*112d0*/  @!P1 FADD.FTZ R43, -R43, -RZ ;  /* 0x800000ff2b2b9221 */ /* 0x000fe20000010100 */
[----:B------:R-:W-:Y:S02]  /*112e0*/  HADD2.F32 R5, -RZ, R5.H1_H1 ;  /* 0x30000005ff057230 */ /* 0x000fe40000004100 */
[----:B------:R-:W-:Y:S01]  /*112f0*/  FMUL.FTZ R30, R30, R23 ;  /* 0x000000171e1e7220 */ /* 0x000fe20000410000 */
[--C-:B------:R-:W-:Y:S02]  /*11300*/  HADD2.F32 R45, -RZ, R7.reuse.H0_H0 ;  /* 0x20000007ff2d7230 */ /* 0x100fe40000004100 */
[----:B------:R-:W-:Y:S01]  /*11310*/  @!P1 FADD.FTZ R4, -R4, -RZ ;  /* 0x800000ff04049221 */ /* 0x000fe20000010100 */
[----:B------:R-:W-:Y:S02]  /*11320*/  HADD2.F32 R6, -RZ, R6.H1_H1 ;  /* 0x30000006ff067230 */ /* 0x000fe40000004100 */
[----:B------:R-:W-:Y:S01]  /*11330*/  @!P1 FADD.FTZ R5, -R5, -RZ ;  /* 0x800000ff05059221 */ /* 0x000fe20000010100 */
[----:B------:R-:W-:-:S02]  /*11340*/  HADD2.F32 R7, -RZ, R7.H1_H1 ;  /* 0x30000007ff077230 */ /* 0x000fc40000004100 */
[----:B------:R-:W-:Y:S01]  /*11350*/  FMUL.FTZ R21, R21, R4 ;  /* 0x0000000415157220 */ /* 0x000fe20000410000 */
[----:B---3--:R-:W-:Y:S02]  /*11360*/  HADD2.F32 R4, -RZ, R16.H0_H0 ;  /* 0x20000010ff047230 */ /* 0x008fe40000004100 */
[----:B------:R-:W-:Y:S01]  /*11370*/  FMUL.FTZ R34, R34, R5 ;  /* 0x0000000522227220 */ /* 0x000fe20000410000 */
[--C-:B-----5:R-:W-:Y:S02]  /*11380*/  HADD2.F32 R5, -RZ, R36.reuse.H0_H0 ;  /* 0x20000024ff057230 */ /* 0x120fe40000004100 */
[----:B------:R-:W-:Y:S01]  /*11390*/  @!P1 FADD.FTZ R41, -R41, -RZ ;  /* 0x800000ff29299221 */ /* 0x000fe20000010100 */
[----:B------:R-:W-:Y:S02]  /*113a0*/  HADD2.F32 R23, -RZ, R36.H1_H1 ;  /* 0x30000024ff177230 */ /* 0x000fe40000004100 */
[----:B------:R-:W-:Y:S01]  /*113b0*/  FMUL.FTZ R32, R32, R43 ;  /* 0x0000002b20207220 */ /* 0x000fe20000410000 */
[----:B------:R-:W-:-:S02]  /*113c0*/  HADD2.F32 R16, -RZ, R16.H1_H1 ;  /* 0x30000010ff107230 */ /* 0x000fc40000004100 */
[----:B------:R-:W-:Y:S01]  /*113d0*/  @!P1 FADD.FTZ R6, -R6, -RZ ;  /* 0x800000ff06069221 */ /* 0x000fe20000010100 */
[----:B------:R-:W-:Y:S01]  /*113e0*/  @!P1 FADD.FTZ R7, -R7, -RZ ;  /* 0x800000ff07079221 */ /* 0x000fe20000010100 */
[----:B------:R-:W-:Y:S01]  /*113f0*/  @!P1 FADD.FTZ R45, -R45, -RZ ;  /* 0x800000ff2d2d9221 */ /* 0x000fe20000010100 */
[----:B------:R-:W-:Y:S01]  /*11400*/  FMUL.FTZ R20, R20, R41 ;  /* 0x0000002914147220 */ /* 0x000fe20000410000 */
[----:B------:R-:W-:Y:S01]  /*11410*/  FMUL.FTZ R35, R35, R6 ;  /* 0x0000000623237220 */ /* 0x000fe20000410000 */
[----:B------:R-:W-:Y:S01]  /*11420*/  FMUL.FTZ R40, R40, R7 ;  /* 0x0000000728287220 */ /* 0x000fe20000410000 */
[----:B------:R-:W-:Y:S01]  /*11430*/  FFMA.FTZ R4, R5, R4, R30 ;  /* 0x0000000405047223 */ /* 0x000fe2000001001e */
[----:B------:R-:W-:Y:S01]  /*11440*/  FFMA.FTZ R23, R23, R16, R32 ;  /* 0x0000001017177223 */ /* 0x000fe20000010020 */
[----:B------:R-:W-:Y:S02]  /*11450*/  HADD2.F32 R7, -RZ, R37.H0_H0 ;  /* 0x20000025ff077230 */ /* 0x000fe40000004100 */
[----:B------:R-:W-:Y:S01]  /*11460*/  FMUL.FTZ R22, R22, R45 ;  /* 0x0000002d16167220 */ /* 0x000fe20000410000 */
[----:B------:R-:W-:-:S02]  /*11470*/  HADD2.F32 R6, -RZ, R17.H0_H0 ;  /* 0x20000011ff067230 */ /* 0x000fc40000004100 */
[----:B------:R-:W-:Y:S02]  /*11480*/  HADD2.F32 R36, -RZ, R18.H0_H0 ;  /* 0x20000012ff247230 */ /* 0x000fe40000004100 */
[----:B------:R-:W-:Y:S02]  /*11490*/  HADD2.F32 R41, -RZ, R19.H0_H0 ;  /* 0x20000013ff297230 */ /* 0x000fe40000004100 */
[----:B------:R-:W-:Y:S01]  /*114a0*/  FFMA.FTZ R6, R7, R6, R20 ;  /* 0x0000000607067223 */ /* 0x000fe20000010014 */
[----:B------:R-:W-:Y:S02]  /*114b0*/  HADD2.F32 R16, -RZ, R38.H0_H0 ;  /* 0x20000026ff107230 */ /* 0x000fe40000004100 */
[----:B------:R-:W-:Y:S02]  /*114c0*/  HADD2.F32 R5, -RZ, R39.H0_H0 ;  /* 0x20000027ff057230 */ /* 0x000fe40000004100 */
[----:B------:R-:W-:Y:S02]  /*114d0*/  HADD2.F32 R17, -RZ, R17.H1_H1 ;  /* 0x30000011ff117230 */ /* 0x000fe40000004100 */
[----:B------:R-:W-:Y:S01]  /*114e0*/  FFMA.FTZ R16, R16, R36, R21 ;  /* 0x0000002410107223 */ /* 0x000fe20000010015 */
[----:B------:R-:W-:-:S02]  /*114f0*/  HADD2.F32 R18, -RZ, R18.H1_H1 ;  /* 0x30000012ff127230 */ /* 0x000fc40000004100 */
[----:B------:R-:W-:Y:S01]  /*11500*/  FFMA.FTZ R5, R5, R41, R22 ;  /* 0x0000002905057223 */ /* 0x000fe20000010016 */
[----:B------:R-:W-:Y:S01]  /*11510*/  HADD2.F32 R19, -RZ, R19.H1_H1 ;  /* 0x30000013ff137230 */ /* 0x000fe20000004100 */
[----:B------:R-:W-:Y:S01]  /*11520*/  F2FP.F16.F32.PACK_AB R36, R23, R4 ;  /* 0x000000041724723e */ /* 0x000fe200000000ff */
[----:B------:R-:W-:Y:S02]  /*11530*/  HADD2.F32 R37, -RZ, R37.H1_H1 ;  /* 0x30000025ff257230 */ /* 0x000fe40000004100 */
[----:B------:R-:W-:Y:S02]  /*11540*/  HADD2.F32 R38, -RZ, R38.H1_H1 ;  /* 0x30000026ff267230 */ /* 0x000fe40000004100 */
[----:B------:R-:W-:Y:S02]  /*11550*/  HADD2.F32 R39, -RZ, R39.H1_H1 ;  /* 0x30000027ff277230 */ /* 0x000fe40000004100 */
[----:B------:R-:W-:Y:S01]  /*11560*/  FFMA.FTZ R17, R37, R17, R34 ;  /* 0x0000001125117223 */ /* 0x000fe20000010022 */
[----:B------:R-:W-:-:S02]  /*11570*/  FFMA.FTZ R35, R38, R18, R35 ;  /* 0x0000001226237223 */ /* 0x000fc40000010023 */
[----:B------:R-:W-:Y:S02]  /*11580*/  FFMA.FTZ R40, R39, R19, R40 ;  /* 0x0000001327287223 */ /* 0x000fe40000010028 */
[----:B------:R-:W-:Y:S02]  /*11590*/  F2FP.F16.F32.PACK_AB R37, R17, R6 ;  /* 0x000000061125723e */ /* 0x000fe400000000ff */
[----:B------:R-:W-:Y:S02]  /*115a0*/  F2FP.F16.F32.PACK_AB R38, R35, R16 ;  /* 0x000000102326723e */ /* 0x000fe400000000ff */
[----:B------:R-:W-:Y:S02]  /*115b0*/  F2FP.F16.F32.PACK_AB R39, R40, R5 ;  /* 0x000000052827723e */ /* 0x000fe400000000ff */
.L_x_785:
[----:B------:R-:W-:Y:S05]  /*115c0*/  BSYNC.RECONVERGENT B0 ;  /* 0x0000000000007941 */ /* 0x000fea0003800200 */
.L_x_784:
[----:B-----5:R-:W-:Y:S01]  /*115d0*/  IMAD.MOV.U32 R6, RZ, RZ, R38 ;  /* 0x000000ffff067224 */ /* 0x020fe200078e0026 */
[----:B------:R-:W-:Y:S01]  /*115e0*/  MOV R4, R36 ;  /* 0x0000002400047202 */ /* 0x000fe20000000f00 */
[----:B------:R-:W-:Y:S01]  /*115f0*/  IMAD.MOV.U32 R7, RZ, RZ, R39 ;  /* 0x000000ffff077224 */ /* 0x000fe200078e0027 */
[----:B------:R-:W-:Y:S02]  /*11600*/  MOV R5, R37 ;  /* 0x0000002500057202 */ /* 0x000fe40000000f00 */
.L_x_783:
[----:B------:R-:W-:Y:S05]  /*11610*/  BSYNC.RECONVERGENT B1 ;  /* 0x0000000000017941 */ /* 0x000fea0003800200 */
.L_x_782:
        /* <DEDUP_REMOVED lines=9> */
[----:B------:R-:W4:Y:S01]  /*116b0*/  LDCU.64 UR8, c[0x0][0x4d0] ;  /* 0x00009a00ff0877ac */ /* 0x000f220008000a00 */
[----:B------:R-:W-:-:S04]  /*116c0*/  ISETP.GE.U32.AND P1, PT, R11, R27, PT ;  /* 0x0000001b0b00720c */ /* 0x000fc80003f26070 */
[----:B--2---:R-:W-:Y:S02]  /*116d0*/  SEL R5, R24, RZ, P1 ;  /* 0x000000ff18057207 */ /* 0x004fe40000800000 */
[----:B------:R-:W-:Y:S02]  /*116e0*/  SEL R17, R25, RZ, P1 ;  /* 0x000000ff19117207 */ /* 0x000fe40000800000 */
[----:B------:R-:W-:Y:S02]  /*116f0*/  IADD3 R5, P0, PT, R5, R8, RZ ;  /* 0x0000000805057210 */ /* 0x000fe40007f1e0ff */
[----:B------:R-:W-:Y:S02]  /*11700*/  SEL R7, R27, R24, !P1 ;  /* 0x000000181b077207 */ /* 0x000fe40004800000 */
[----:B------:R-:W-:Y:S02]  /*11710*/  IADD3.X R16, PT, PT, R17, R14, RZ, P0, !PT ;  /* 0x0000000e11107210 */ /* 0x000fe400007fe4ff */
[----:B------:R-:W-:Y:S01]  /*11720*/  SHF.L.U32 R17, R5, 0x1, RZ ;  /* 0x0000000105117819 */ /* 0x000fe200000006ff */
[----:B------:R-:W-:Y:S01]  /*11730*/  IMAD.WIDE R20, R7, 0x2, R28 ;  /* 0x0000000207147825 */ /* 0x000fe200078e021c */
[----:B------:R-:W-:-:S02]  /*11740*/  SHF.L.U64.HI R16, R5, 0x1, R16 ;  /* 0x0000000105107819 */ /* 0x000fc40000010210 */
[----:B----4-:R-:W-:-:S03]  /*11750*/  IADD3 R4, P0, PT, R17, UR8, RZ ;  /* 0x0000000811047c10 */ /* 0x010fc6000ff1e0ff */
[----:B------:R-:W2:Y:S01]  /*11760*/  LDG.E.128 R20, desc[UR4][R20.64+0x80] ;  /* 0x0000800414147981 */ /* 0x000ea2000c1e1d00 */
[----:B------:R-:W-:Y:S01]  /*11770*/  IADD3.X R5, PT, PT, R16, UR9, RZ, P0, !PT ;  /* 0x0000000910057c10 */ /* 0x000fe200087fe4ff */
[----:B------:R-:W4:Y:S05]  /*11780*/  LDCU.64 UR8, c[0x0][0x4c8] ;  /* 0x00009900ff0877ac */ /* 0x000f2a0008000a00 */
[----:B------:R-:W3:Y:S01]  /*11790*/  LDG.E.128 R4, desc[UR4][R4.64+0x80] ;  /* 0x0000800404047981 */ /* 0x000ee2000c1e1d00 */
[----:B----4-:R-:W-:-:S04]  /*117a0*/  IADD3 R18, P0, PT, R17, UR8, RZ ;  /* 0x0000000811127c10 */ /* 0x010fc8000ff1e0ff */
[----:B------:R-:W-:-:S06]  /*117b0*/  IADD3.X R19, PT, PT, R16, UR9, RZ, P0, !PT ;  /* 0x0000000910137c10 */ /* 0x000fcc00087fe4ff */
[----:B------:R-:W4:Y:S01]  /*117c0*/  LDG.E.128 R16, desc[UR4][R18.64+0x80] ;  /* 0x0000800412107981 */ /* 0x000f22000c1e1d00 */
        /* <DEDUP_REMOVED lines=8> */
[--C-:B---3--:R-:W-:Y:S02]  /*11850*/  HADD2.F32 R23, -RZ, R4.reuse.H0_H0 ;  /* 0x20000004ff177230 */ /* 0x108fe40000004100 */
        /* <DEDUP_REMOVED lines=13> */
[----:B----4-:R-:W-:Y:S02]  /*11930*/  HADD2.F32 R4, -RZ, R16.H0_H0 ;  /* 0x20000010ff047230 */ /* 0x010fe40000004100 */
        /* <DEDUP_REMOVED lines=37> */
.L_x_789:
[----:B------:R-:W-:Y:S05]  /*11b90*/  BSYNC.RECONVERGENT B0 ;  /* 0x0000000000007941 */ /* 0x000fea0003800200 */
.L_x_788:
[----:B-----5:R4:W-:Y:S02]  /*11ba0*/  STS.128 [R237+0x2000], R36 ;  /* 0x00200024ed007388 */ /* 0x0209e40000000c00 */
.L_x_787:
[----:B------:R-:W-:Y:S05]  /*11bb0*/  BSYNC.RECONVERGENT B1 ;  /* 0x0000000000017941 */ /* 0x000fea0003800200 */
.L_x_786:
        /* <DEDUP_REMOVED lines=8> */
[----:B------:R-:W1:Y:S01]  /*11c40*/  LDCU.64 UR8, c[0x0][0x4d0] ;  /* 0x00009a00ff0877ac */ /* 0x000e620008000a00 */
        /* <DEDUP_REMOVED lines=9> */
[----:B-1----:R-:W-:-:S03]  /*11ce0*/  IADD3 R4, P0, PT, R17, UR8, RZ ;  /* 0x0000000811047c10 */ /* 0x002fc6000ff1e0ff */
[----:B------:R-:W2:Y:S01]  /*11cf0*/  LDG.E.128 R20, desc[UR4][R20.64+0x100] ;  /* 0x0001000414147981 */ /* 0x000ea2000c1e1d00 */
[----:B------:R-:W-:Y:S01]  /*11d00*/  IADD3.X R5, PT, PT, R16, UR9, RZ, P0, !PT ;  /* 0x0000000910057c10 */ /* 0x000fe200087fe4ff */
[----:B------:R-:W1:Y:S05]  /*11d10*/  LDCU.64 UR8, c[0x0][0x4c8] ;  /* 0x00009900ff0877ac */ /* 0x000e6a0008000a00 */
[----:B------:R-:W3:Y:S01]  /*11d20*/  LDG.E.128 R4, desc[UR4][R4.64+0x100] ;  /* 0x0001000404047981 */ /* 0x000ee2000c1e1d00 */
[----:B-1----:R-:W-:-:S04]  /*11d30*/  IADD3 R18, P0, PT, R17, UR8, RZ ;  /* 0x0000000811127c10 */ /* 0x002fc8000ff1e0ff */
        /* <DEDUP_REMOVED lines=62> */
.L_x_793:
[----:B------:R-:W-:Y:S05]  /*12120*/  BSYNC.RECONVERGENT B0 ;  /* 0x0000000000007941 */ /* 0x000fea0003800200 */
.L_x_792:
[----:B-----5:R1:W-:Y:S02]  /*12130*/  STS.128 [R237+0x4000], R36 ;  /* 0x00400024ed007388 */ /* 0x0203e40000000c00 */
.L_x_791:
[----:B------:R-:W-:Y:S05]  /*12140*/  BSYNC.RECONVERGENT B1 ;  /* 0x0000000000017941 */ /* 0x000fea0003800200 */
.L_x_790:
[----:B------:R-:W-:-:S13]  /*12150*/  ISETP.GE.AND P0, PT, R9, R26, PT ;  /* 0x0000001a0900720c */ /* 0x000fda0003f06270 */
[----:B------:R1:W-:Y:S01]  /*12160*/  @P0 STS.128 [R237+0x6000], RZ ;  /* 0x006000ffed000388 */ /* 0x0003e20000000c00 */
[----:B------:R-:W-:Y:S05]  /*12170*/  @P0 BRA `(.L_x_781) ;  /* 0x0000000400500947 */ /* 0x000fea0003800000 */
[----:B-1--4-:R1:W5:Y:S01]  /*12180*/  LDG.E.128 R36, desc[UR4][R28.64+0x180] ;  /* 0x000180041c247981 */ /* 0x012362000c1e1d00 */
        /* <DEDUP_REMOVED lines=36> */
[----:B------:R-:W-:Y:S01]  /*123d0*/  @!P1 FADD.FTZ R41, -R41, -RZ ;  /* 0x800000ff29299221 */ /* 0x000fe20000010100 */
[----:B------:R-:W-:Y:S02]  /*123e0*/  HADD2.F32 R5, -RZ, R5.H1_H1 ;  /* 0x30000005ff057230 */ /* 0x000fe40000004100 */
[----:B------:R-:W-:Y:S01]  /*123f0*/  @!P1 FADD.FTZ R4, -R4, -RZ ;  /* 0x800000ff04049221 */ /* 0x000fe20000010100 */
[--C-:B------:R-:W-:Y:S02]  /*12400*/  HADD2.F32 R6, -RZ, R7.reuse.H1_H1 ;  /* 0x30000007ff067230 */ /* 0x100fe40000004100 */
[----:B------:R-:W-:Y:S01]  /*12410*/  FMUL.FTZ R26, R26, R23 ;  /* 0x000000171a1a7220 */ /* 0x000fe20000410000 */
[----:B------:R-:W-:-:S02]  /*12420*/  HADD2.F32 R45, -RZ, R7.H0_H0 ;  /* 0x20000007ff2d7230 */ /* 0x000fc40000004100 */
[----:B------:R-:W-:Y:S01]  /*12430*/  @!P1 FADD.FTZ R5, -R5, -RZ ;  /* 0x800000ff05059221 */ /* 0x000fe20000010100 */
[----:B------:R-:W-:Y:S01]  /*12440*/  FMUL.FTZ R21, R21, R4 ;  /* 0x0000000415157220 */ /* 0x000fe20000410000 */
[----:B------:R-:W-:Y:S01]  /*12450*/  @!P1 FADD.FTZ R6, -R6, -RZ ;  /* 0x800000ff06069221 */ /* 0x000fe20000010100 */
[----:B----4-:R-:W-:Y:S02]  /*12460*/  HADD2.F32 R4, -RZ, R16.H0_H0 ;  /* 0x20000010ff047230 */ /* 0x010fe40000004100 */
[----:B------:R-:W-:Y:S01]  /*12470*/  FMUL.FTZ R32, R32, R5 ;  /* 0x0000000520207220 */ /* 0x000fe20000410000 */
[--C-:B-----5:R-:W-:Y:S02]  /*12480*/  HADD2.F32 R5, -RZ, R36.reuse.H0_H0 ;  /* 0x20000024ff057230 */ /* 0x120fe40000004100 */
[----:B------:R-:W-:Y:S01]  /*12490*/  FMUL.FTZ R35, R35, R6 ;  /* 0x0000000623237220 */ /* 0x000fe20000410000 */
[----:B------:R-:W-:Y:S02]  /*124a0*/  HADD2.F32 R23, -RZ, R36.H1_H1 ;  /* 0x30000024ff177230 */ /* 0x000fe40000004100 */
[----:B------:R-:W-:Y:S01]  /*124b0*/  FMUL.FTZ R30, R30, R43 ;  /* 0x0000002b1e1e7220 */ /* 0x000fe20000410000 */
[----:B------:R-:W-:-:S02]  /*124c0*/  HADD2.F32 R7, -RZ, R37.H0_H0 ;  /* 0x20000025ff077230 */ /* 0x000fc40000004100 */
[----:B------:R-:W-:Y:S01]  /*124d0*/  FMUL.FTZ R20, R20, R41 ;  /* 0x0000002914147220 */ /* 0x000fe20000410000 */
[----:B------:R-:W-:Y:S02]  /*124e0*/  HADD2.F32 R16, -RZ, R16.H1_H1 ;  /* 0x30000010ff107230 */ /* 0x000fe40000004100 */
[----:B------:R-:W-:Y:S01]  /*124f0*/  @!P1 FADD.FTZ R47, -R47, -RZ ;  /* 0x800000ff2f2f9221 */ /* 0x000fe20000010100 */
[----:B------:R-:W-:Y:S02]  /*12500*/  HADD2.F32 R6, -RZ, R17.H0_H0 ;  /* 0x20000011ff067230 */ /* 0x000fe40000004100 */
[----:B------:R-:W-:Y:S01]  /*12510*/  @!P1 FADD.FTZ R45, -R45, -RZ ;  /* 0x800000ff2d2d9221 */ /* 0x000fe20000010100 */
[--C-:B------:R-:W-:Y:S02]  /*12520*/  HADD2.F32 R36, -RZ, R18.reuse.H0_H0 ;  /* 0x20000012ff247230 */ /* 0x100fe40000004100 */
[----:B------:R-:W-:Y:S01]  /*12530*/  FFMA.FTZ R4, R5, R4, R26 ;  /* 0x0000000405047223 */ /* 0x000fe2000001001a */
[----:B------:R-:W-:-:S02]  /*12540*/  HADD2.F32 R43, -RZ, R18.H1_H1 ;  /* 0x30000012ff2b7230 */ /* 0x000fc40000004100 */
[----:B------:R-:W-:Y:S01]  /*12550*/  FFMA.FTZ R23, R23, R16, R30 ;  /* 0x0000001017177223 */ /* 0x000fe2000001001e */
[----:B------:R-:W-:Y:S01]  /*12560*/  FFMA.FTZ R6, R7, R6, R20 ;  /* 0x0000000607067223 */ /* 0x000fe20000010014 */
[----:B------:R-:W-:Y:S02]  /*12570*/  HADD2.F32 R17, -RZ, R17.H1_H1 ;  /* 0x30000011ff117230 */ /* 0x000fe40000004100 */
[----:B------:R-:W-:Y:S01]  /*12580*/  FMUL.FTZ R34, R34, R47 ;  /* 0x0000002f22227220 */ /* 0x000fe20000410000 */
[--C-:B------:R-:W-:Y:S02]  /*12590*/  HADD2.F32 R41, -RZ, R19.reuse.H0_H0 ;  /* 0x20000013ff297230 */ /* 0x100fe40000004100 */
[----:B------:R-:W-:Y:S01]  /*125a0*/  FMUL.FTZ R22, R22, R45 ;  /* 0x0000002d16167220 */ /* 0x000fe20000410000 */
[----:B------:R-:W-:Y:S02]  /*125b0*/  HADD2.F32 R18, -RZ, R19.H1_H1 ;  /* 0x30000013ff127230 */ /* 0x000fe40000004100 */
[----:B------:R-:W-:-:S02]  /*125c0*/  HADD2.F32 R37, -RZ, R37.H1_H1 ;  /* 0x30000025ff257230 */ /* 0x000fc40000004100 */
[--C-:B------:R-:W-:Y:S02]  /*125d0*/  HADD2.F32 R16, -RZ, R38.reuse.H0_H0 ;  /* 0x20000026ff107230 */ /* 0x100fe40000004100 */
[----:B------:R-:W-:Y:S02]  /*125e0*/  HADD2.F32 R7, -RZ, R38.H1_H1 ;  /* 0x30000026ff077230 */ /* 0x000fe40000004100 */
[----:B------:R-:W-:Y:S01]  /*125f0*/  FFMA.FTZ R17, R37, R17, R32 ;  /* 0x0000001125117223 */ /* 0x000fe20000010020 */
[--C-:B------:R-:W-:Y:S02]  /*12600*/  HADD2.F32 R5, -RZ, R39.reuse.H0_H0 ;  /* 0x20000027ff057230 */ /* 0x100fe40000004100 */
[----:B------:R-:W-:Y:S01]  /*12610*/  FFMA.FTZ R16, R16, R36, R21 ;  /* 0x0000002410107223 */ /* 0x000fe20000010015 */
[----:B------:R-:W-:Y:S02]  /*12620*/  HADD2.F32 R20, -RZ, R39.H1_H1 ;  /* 0x30000027ff147230 */ /* 0x000fe40000004100 */
[----:B------:R-:W-:Y:S01]  /*12630*/  FFMA.FTZ R7, R7, R43, R34 ;  /* 0x0000002b07077223 */ /* 0x000fe20000010022 */
[----:B------:R-:W-:Y:S01]  /*12640*/  F2FP.F16.F32.PACK_AB R36, R23, R4 ;  /* 0x000000041724723e */ /* 0x000fe200000000ff */
[----:B------:R-:W-:Y:S01]  /*12650*/  FFMA.FTZ R5, R5, R41, R22 ;  /* 0x0000002905057223 */ /* 0x000fe20000010016 */
[----:B------:R-:W-:Y:S01]  /*12660*/  F2FP.F16.F32.PACK_AB R37, R17, R6 ;  /* 0x000000061125723e */ /* 0x000fe200000000ff */
[----:B------:R-:W-:Y:S01]  /*12670*/  FFMA.FTZ R18, R20, R18, R35 ;  /* 0x0000001214127223 */ /* 0x000fe20000010023 */
[----:B------:R-:W-:-:S04]  /*12680*/  F2FP.F16.F32.PACK_AB R38, R7, R16 ;  /* 0x000000100726723e */ /* 0x000fc800000000ff */
[----:B------:R-:W-:Y:S02]  /*12690*/  F2FP.F16.F32.PACK_AB R39, R18, R5 ;  /* 0x000000051227723e */ /* 0x000fe400000000ff */
.L_x_795:
[----:B------:R-:W-:Y:S05]  /*126a0*/  BSYNC.RECONVERGENT B0 ;  /* 0x0000000000007941 */ /* 0x000fea0003800200 */
.L_x_794:
[----:B-----5:R4:W-:Y:S02]  /*126b0*/  STS.128 [R237+0x6000], R36 ;  /* 0x00600024ed007388 */ /* 0x0209e40000000c00 */
.L_x_781:
[----:B------:R-:W-:Y:S05]  /*126c0*/  BSYNC.RECONVERGENT B2 ;  /* 0x0000000000027941 */ /* 0x000fea0003800200 */
.L_x_780:
[----:B------:R-:W-:Y:S01]  /*126d0*/  IADD3 R26, PT, PT, R100, 0x10, RZ ;  /* 0x00000010641a7810 */ /* 0x000fe20007ffe0ff */
[----:B------:R-:W-:Y:S03]  /*126e0*/  BSSY.RECONVERGENT B2, `(.L_x_796) ;  /* 0x000016b000027945 */ /* 0x000fe60003800200 */
[----:B------:R-:W-:-:S13]  /*126f0*/  ISETP.GE.AND P0, PT, R26, R15, PT ;  /* 0x0000000f1a00720c */ /* 0x000fda0003f06270 */
[----:B------:R-:W-:Y:S05]  /*12700*/  @P0 BRA `(.L_x_797) ;  /* 0x0000001400a00947 */ /* 0x000fea0003800000 */
[----:B------:R-:W5:Y:S01]  /*12710*/  LDC R30, c[0x0][0x440] ;  /* 0x00011000ff1e7b82 */ /* 0x000f620000000800 */
[C---:B-1--4-:R-:W-:Y:S01]  /*12720*/  LEA R36, P0, R33.reuse, R28, 0x1 ;  /* 0x0000001c21247211 */ /* 0x052fe200078008ff */
[----:B------:R-:W-:Y:S03]  /*12730*/  BSSY.RECONVERGENT B1, `(.L_x_798) ;  /* 0x000005a000017945 */ /* 0x000fe60003800200 */
[----:B------:R-:W-:Y:S02]  /*12740*/  LEA.HI.X R37, R33, R29, R31, 0x1, P0 ;  /* 0x0000001d21257211 */ /* 0x000fe400000f0c1f */
[----:B-----5:R-:W-:-:S13]  /*12750*/  ISETP.GE.AND P1, PT, R12, R30, PT ;  /* 0x0000001e0c00720c */ /* 0x020fda0003f26270 */
[----:B------:R1:W-:Y:S01]  /*12760*/  @P1 STS.128 [R237+0x800], RZ ;  /* 0x000800ffed001388 */ /* 0x0003e20000000c00 */
[----:B------:R-:W-:Y:S05]  /*12770*/  @P1 BRA `(.L_x_799) ;  /* 0x0000000400541947 */ /* 0x000fea0003800000 */
[----:B------:R4:W5:Y:S01]  /*12780*/  LDG.E.128 R32, desc[UR4][R36.64] ;  /* 0x0000000424207981 */ /* 0x000962000c1e1d00 */
        /* <DEDUP_REMOVED lines=10> */
[C---:B------:R-:W-:Y:S01]  /*12830*/  SHF.L.U32 R16, R4.reuse, 0x1, RZ ;  /* 0x0000000104107819 */ /* 0x040fe200000006ff */
        /* <DEDUP_REMOVED lines=14> */
[--C-:B---3--:R-:W-:Y:S02]  /*12920*/  HADD2.F32 R42, -RZ, R4.reuse.H0_H0 ;  /* 0x20000004ff2a7230 */ /* 0x108fe40000004100 */
[----:B------:R-:W-:-:S02]  /*12930*/  HADD2.F32 R43, -RZ, R4.H1_H1 ;  /* 0x30000004ff2b7230 */ /* 0x000fc40000004100 */
[--C-:B------:R-:W-:Y:S02]  /*12940*/  HADD2.F32 R4, -RZ, R6.reuse.H0_H0 ;  /* 0x20000006ff047230 */ /* 0x100fe40000004100 */
[----:B------:R-:W-:Y:S01]  /*12950*/  @!P1 FADD.FTZ R42, -R42, -RZ ;  /* 0x800000ff2a2a9221 */ /* 0x000fe20000010100 */
[----:B------:R-:W-:Y:S02]  /*12960*/  HADD2.F32 R45, -RZ, R6.H1_H1 ;  /* 0x30000006ff2d7230 */ /* 0x000fe40000004100 */
[----:B------:R-:W-:Y:S01]  /*12970*/  @!P1 FADD.FTZ R43, -R43, -RZ ;  /* 0x800000ff2b2b9221 */ /* 0x000fe20000010100 */
[----:B------:R-:W-:Y:S02]  /*12980*/  HADD2.F32 R6, -RZ, R7.H1_H1 ;  /* 0x30000007ff067230 */ /* 0x000fe40000004100 */
[----:B------:R-:W-:Y:S01]  /*12990*/  @!P1 FADD.FTZ R4, -R4, -RZ ;  /* 0x800000ff04049221 */ /* 0x000fe20000010100 */
[--C-:B------:R-:W-:Y:S02]  /*129a0*/  HADD2.F32 R21, -RZ, R22.reuse.H0_H0 ;  /* 0x20000016ff157230 */ /* 0x100fe40000004100 */
[----:B------:R-:W-:Y:S01]  /*129b0*/  @!P1 FADD.FTZ R45, -R45, -RZ ;  /* 0x800000ff2d2d9221 */ /* 0x000fe20000010100 */
[----:B------:R-:W-:-:S02]  /*129c0*/  HADD2.F32 R40, -RZ, R22.H1_H1 ;  /* 0x30000016ff287230 */ /* 0x000fc40000004100 */
[----:B------:R-:W-:Y:S01]  /*129d0*/  @!P1 FADD.FTZ R6, -R6, -RZ ;  /* 0x800000ff06069221 */ /* 0x000fe20000010100 */
[--C-:B------:R-:W-:Y:S02]  /*129e0*/  HADD2.F32 R22, -RZ, R23.reuse.H0_H0 ;  /* 0x20000017ff167230 */ /* 0x100fe40000004100 */
[----:B------:R-:W-:Y:S01]  /*129f0*/  FMUL.FTZ R21, R4, R21 ;  /* 0x0000001504157220 */ /* 0x000fe20000410000 */
[----:B------:R-:W-:Y:S02]  /*12a00*/  HADD2.F32 R23, -RZ, R23.H1_H1 ;  /* 0x30000017ff177230 */ /* 0x000fe40000004100 */
[----:B------:R-:W-:Y:S01]  /*12a10*/  FMUL.FTZ R31, R42, R31 ;  /* 0x0000001f2a1f7220 */ /* 0x000fe20000410000 */
[--C-:B------:R-:W-:Y:S02]  /*12a20*/  HADD2.F32 R41, -RZ, R5.reuse.H0_H0 ;  /* 0x20000005ff297230 */ /* 0x100fe40000004100 */
[----:B------:R-:W-:Y:S01]  /*12a30*/  FMUL.FTZ R38, R43, R38 ;  /* 0x000000262b267220 */ /* 0x000fe20000410000 */
[----:B------:R-:W-:-:S02]  /*12a40*/  HADD2.F32 R44, -RZ, R5.H1_H1 ;  /* 0x30000005ff2c7230 */ /* 0x000fc40000004100 */
[----:B------:R-:W-:Y:S01]  /*12a50*/  FMUL.FTZ R23, R6, R23 ;  /* 0x0000001706177220 */ /* 0x000fe20000410000 */
[----:B------:R-:W-:Y:S02]  /*12a60*/  HADD2.F32 R5, -RZ, R7.H0_H0 ;  /* 0x20000007ff057230 */ /* 0x000fe40000004100 */
[----:B------:R-:W-:Y:S01]  /*12a70*/  @!P1 FADD.FTZ R41, -R41, -RZ ;  /* 0x800000ff29299221 */ /* 0x000fe20000010100 */
[----:B-----5:R-:W-:Y:S02]  /*12a80*/  HADD2.F32 R4, -RZ, R32.H0_H0 ;  /* 0x20000020ff047230 */ /* 0x020fe40000004100 */
[----:B------:R-:W-:Y:S01]  /*12a90*/  @!P1 FADD.FTZ R44, -R44, -RZ ;  /* 0x800000ff2c2c9221 */ /* 0x000fe20000010100 */
[----:B----4-:R-:W-:Y:S02]  /*12aa0*/  HADD2.F32 R6, -RZ, R16.H0_H0 ;  /* 0x20000010ff067230 */ /* 0x010fe40000004100 */
[----:B------:R-:W-:Y:S01]  /*12ab0*/  @!P1 FADD.FTZ R5, -R5, -RZ ;  /* 0x800000ff05059221 */ /* 0x000fe20000010100 */
[----:B------:R-:W-:Y:S01]  /*12ac0*/  FMUL.FTZ R20, R41, R20 ;  /* 0x0000001429147220 */ /* 0x000fe20000410000 */
[----:B------:R-:W-:Y:S01]  /*12ad0*/  FMUL.FTZ R40, R45, R40 ;  /* 0x000000282d287220 */ /* 0x000fe20000410000 */
[----:B------:R-:W-:-:S02]  /*12ae0*/  HADD2.F32 R7, -RZ, R32.H1_H1 ;  /* 0x30000020ff077230 */ /* 0x000fc40000004100 */
[----:B------:R-:W-:Y:S01]  /*12af0*/  FMUL.FTZ R22, R5, R22 ;  /* 0x0000001605167220 */ /* 0x000fe20000410000 */
[----:B------:R-:W-:Y:S02]  /*12b00*/  HADD2.F32 R43, -RZ, R16.H1_H1 ;  /* 0x30000010ff2b7230 */ /* 0x000fe40000004100 */
[----:B------:R-:W-:Y:S01]  /*12b10*/  FFMA.FTZ R4, R6, R4, R31 ;  /* 0x0000000406047223 */ /* 0x000fe2000001001f */
[--C-:B------:R-:W-:Y:S02]  /*12b20*/  HADD2.F32 R41, -RZ, R17.reuse.H0_H0 ;  /* 0x20000011ff297230 */ /* 0x100fe40000004100 */
[----:B------:R-:W-:Y:S01]  /*12b30*/  FMUL.FTZ R39, R44, R39 ;  /* 0x000000272c277220 */ /* 0x000fe20000410000 */
[----:B------:R-:W-:Y:S02]  /*12b40*/  HADD2.F32 R32, -RZ, R17.H1_H1 ;  /* 0x30000011ff207230 */ /* 0x000fe40000004100 */
[----:B------:R-:W-:Y:S01]  /*12b50*/  FFMA.FTZ R7, R43, R7, R38 ;  /* 0x000000072b077223 */ /* 0x000fe20000010026 */
[----:B------:R-:W-:-:S02]  /*12b60*/  HADD2.F32 R16, -RZ, R18.H0_H0 ;  /* 0x20000012ff107230 */ /* 0x000fc40000004100 */
[----:B------:R-:W-:Y:S02]  /*12b70*/  HADD2.F32 R45, -RZ, R18.H1_H1 ;  /* 0x30000012ff2d7230 */ /* 0x000fe40000004100 */
[----:B------:R-:W-:Y:S01]  /*12b80*/  HADD2.F32 R5, -RZ, R33.H0_H0 ;  /* 0x20000021ff057230 */ /* 0x000fe20000004100 */
[----:B------:R-:W-:Y:S01]  /*12b90*/  F2FP.F16.F32.PACK_AB R4, R7, R4 ;  /* 0x000000040704723e */ /* 0x000fe200000000ff */
[--C-:B------:R-:W-:Y:S02]  /*12ba0*/  HADD2.F32 R17, -RZ, R19.reuse.H0_H0 ;  /* 0x20000013ff117230 */ /* 0x100fe40000004100 */
[----:B------:R-:W-:Y:S02]  /*12bb0*/  HADD2.F32 R18, -RZ, R19.H1_H1 ;  /* 0x30000013ff127230 */ /* 0x000fe40000004100 */
[----:B------:R-:W-:Y:S01]  /*12bc0*/  FFMA.FTZ R5, R41, R5, R20 ;  /* 0x0000000529057223 */ /* 0x000fe20000010014 */
[----:B------:R-:W-:Y:S02]  /*12bd0*/  HADD2.F32 R33, -RZ, R33.H1_H1 ;  /* 0x30000021ff217230 */ /* 0x000fe40000004100 */
[----:B------:R-:W-:-:S02]  /*12be0*/  HADD2.F32 R6, -RZ, R34.H0_H0 ;  /* 0x20000022ff067230 */ /* 0x000fc40000004100 */
[--C-:B------:R-:W-:Y:S02]  /*12bf0*/  HADD2.F32 R19, -RZ, R35.reuse.H0_H0 ;  /* 0x20000023ff137230 */ /* 0x100fe40000004100 */
[----:B------:R-:W-:Y:S01]  /*12c00*/  FFMA.FTZ R32, R32, R33, R39 ;  /* 0x0000002120207223 */ /* 0x000fe20000010027 */
[----:B------:R-:W-:Y:S02]  /*12c10*/  HADD2.F32 R34, -RZ, R34.H1_H1 ;  /* 0x30000022ff227230 */ /* 0x000fe40000004100 */
[----:B------:R-:W-:Y:S01]  /*12c20*/  FFMA.FTZ R6, R16, R6, R21 ;  /* 0x0000000610067223 */ /* 0x000fe20000010015 */
[----:B------:R-:W-:Y:S02]  /*12c30*/  HADD2.F32 R35, -RZ, R35.H1_H1 ;  /* 0x30000023ff237230 */ /* 0x000fe40000004100 */
[----:B------:R-:W-:Y:S01]  /*12c40*/  FFMA.FTZ R17, R17, R19, R22 ;  /* 0x0000001311117223 */ /* 0x000fe20000010016 */
[----:B------:R-:W-:Y:S01]  /*12c50*/  F2FP.F16.F32.PACK_AB R33, R32, R5 ;  /* 0x000000052021723e */ /* 0x000fe200000000ff */
[----:B------:R-:W-:Y:S01]  /*12c60*/  FFMA.FTZ R45, R45, R34, R40 ;  /* 0x000000222d2d7223 */ /* 0x000fe20000010028 */
[----:B------:R-:W-:Y:S01]  /*12c70*/  MOV R32, R4 ;  /* 0x0000000400207202 */ /* 0x000fe20000000f00 */
[----:B------:R-:W-:-:S03]  /*12c80*/  FFMA.FTZ R18, R18, R35, R23 ;  /* 0x0000002312127223 */ /* 0x000fc60000010017 */
[----:B------:R-:W-:Y:S02]  /*12c90*/  F2FP.F16.F32.PACK_AB R34, R45, R6 ;  /* 0x000000062d22723e */ /* 0x000fe400000000ff */
[----:B------:R-:W-:Y:S02]  /*12ca0*/  F2FP.F16.F32.PACK_AB R35, R18, R17 ;  /* 0x000000111223723e */ /* 0x000fe400000000ff */
.L_x_801:
[----:B------:R-:W-:Y:S05]  /*12cb0*/  BSYNC.RECONVERGENT B0 ;  /* 0x0000000000007941 */ /* 0x000fea0003800200 */
.L_x_800:
[----:B-----5:R1:W-:Y:S02]  /*12cc0*/  STS.128 [R237+0x800], R32 ;  /* 0x00080020ed007388 */ /* 0x0203e40000000c00 */
.L_x_799:
[----:B------:R-:W-:Y:S05]  /*12cd0*/  BSYNC.RECONVERGENT B1 ;  /* 0x0000000000017941 */ /* 0x000fea0003800200 */
.L_x_798:
[----:B------:R-:W-:Y:S01]  /*12ce0*/  ISETP.GE.AND P0, PT, R11, R30, PT ;  /* 0x0000001e0b00720c */ /* 0x000fe20003f06270 */
[----:B------:R-:W-:-:S12]  /*12cf0*/  BSSY.RECONVERGENT B1, `(.L_x_802) ;  /* 0x0000058000017945 */ /* 0x000fd80003800200 */
[----:B------:R1:W-:Y:S01]  /*12d00*/  @P0 STS.128 [R237+0x2800], RZ ;  /* 0x002800ffed000388 */ /* 0x0003e20000000c00 */
[----:B------:R-:W-:Y:S05]  /*12d10*/  @P0 BRA `(.L_x_803) ;  /* 0x0000000400540947 */ /* 0x000fea0003800000 */
[----:B-1----:R1:W5:Y:S01]  /*12d20*/  LDG.E.128 R32, desc[UR4][R36.64+0x80] ;  /* 0x0000800424207981 */ /* 0x002362000c1e1d00 */
[----:B------:R-:W-:Y:S01]  /*12d30*/  ISETP.GE.AND P0, PT, R11, R0, PT ;  /* 0x000000000b00720c */ /* 0x000fe20003f06270 */
[----:B------:R-:W-:-:S12]  /*12d40*/  BSSY.RECONVERGENT B0, `(.L_x_804) ;  /* 0x0000051000007945 */ /* 0x000fd80003800200 */
[----:B------:R-:W-:Y:S05]  /*12d50*/  @P0 BRA `(.L_x_805) ;  /* 0x00000004003c0947 */ /* 0x000fea0003800000 */
[----:B------:R-:W3:Y:S01]  /*12d60*/  LDCU.64 UR8, c[0x0][0x4d0] ;  /* 0x00009a00ff0877ac */ /* 0x000ee20008000a00 */
        /* <DEDUP_REMOVED lines=9> */
[----:B---3--:R-:W-:-:S03]  /*12e00*/  IADD3 R4, P0, PT, R16, UR8, RZ ;  /* 0x0000000810047c10 */ /* 0x008fc6000ff1e0ff */
        /* <DEDUP_REMOVED lines=11> */
[--C-:B----4-:R-:W-:Y:S02]  /*12ec0*/  HADD2.F32 R42, -RZ, R4.reuse.H0_H0 ;  /* 0x20000004ff2a7230 */ /* 0x110fe40000004100 */
        /* <DEDUP_REMOVED lines=23> */
[----:B---3--:R-:W-:Y:S02]  /*13040*/  HADD2.F32 R6, -RZ, R16.H0_H0 ;  /* 0x20000010ff067230 */ /* 0x008fe40000004100 */
        /* <DEDUP_REMOVED lines=32> */
.L_x_805:
[----:B------:R-:W-:Y:S05]  /*13250*/  BSYNC.RECONVERGENT B0 ;  /* 0x0000000000007941 */ /* 0x000fea0003800200 */
.L_x_804:
[----:B-----5:R1:W-:Y:S02]  /*13260*/  STS.128 [R237+0x2800], R32 ;  /* 0x00280020ed007388 */ /* 0x0203e40000000c00 */
.L_x_803:
[----:B------:R-:W-:Y:S05]  /*13270*/  BSYNC.RECONVERGENT B1 ;  /* 0x0000000000017941 */ /* 0x000fea0003800200 */
.L_x_802:
        /* <DEDUP_REMOVED lines=87> */
.L_x_809:
[----:B------:R-:W-:Y:S05]  /*137f0*/  BSYNC.RECONVERGENT B0 ;  /* 0x0000000000007941 */ /* 0x000fea0003800200 */
.L_x_808:
[----:B-----5:R1:W-:Y:S02]  /*13800*/  STS.128 [R237+0x4800], R32 ;  /* 0x00480020ed007388 */ /* 0x0203e40000000c00 */
.L_x_807:
[----:B------:R-:W-:Y:S05]  /*13810*/  BSYNC.RECONVERGENT B1 ;  /* 0x0000000000017941 */ /* 0x000fea0003800200 */
.L_x_806:
[----:B------:R-:W-:-:S13]  /*13820*/  ISETP.GE.AND P0, PT, R9, R30, PT ;  /* 0x0000001e0900720c */ /* 0x000fda0003f06270 */
        /* <DEDUP_REMOVED lines=27> */
[----:B-1--4-:R-:W-:Y:S02]  /*139e0*/  HADD2.F32 R36, -RZ, R21.H1_H1 ;  /* 0x30000015ff247230 */ /* 0x012fe40000004100 */
[----:B------:R-:W-:Y:S02]  /*139f0*/  HADD2.F32 R39, -RZ, R5.H0_H0 ;  /* 0x20000005ff277230 */ /* 0x000fe40000004100 */
[----:B------:R-:W-:-:S02]  /*13a00*/  HADD2.F32 R41, -RZ, R7.H0_H0 ;  /* 0x20000007ff297230 */ /* 0x000fc40000004100 */
[--C-:B------:R-:W-:Y:S02]  /*13a10*/  HADD2.F32 R21, -RZ, R22.reuse.H0_H0 ;  /* 0x20000016ff157230 */ /* 0x100fe40000004100 */
[----:B------:R-:W-:Y:S01]  /*13a20*/  @!P1 FADD.FTZ R39, -R39, -RZ ;  /* 0x800000ff27279221 */ /* 0x000fe20000010100 */
[----:B------:R-:W-:Y:S02]  /*13a30*/  HADD2.F32 R37, -RZ, R22.H1_H1 ;  /* 0x30000016ff257230 */ /* 0x000fe40000004100 */
[----:B------:R-:W-:Y:S01]  /*13a40*/  @!P1 FADD.FTZ R41, -R41, -RZ ;  /* 0x800000ff29299221 */ /* 0x000fe20000010100 */
[----:B------:R-:W-:Y:S02]  /*13a50*/  HADD2.F32 R5, -RZ, R5.H1_H1 ;  /* 0x30000005ff057230 */ /* 0x000fe40000004100 */
[----:B------:R-:W-:Y:S01]  /*13a60*/  FMUL.FTZ R20, R39, R20 ;  /* 0x0000001427147220 */ /* 0x000fe20000410000 */
[----:B------:R-:W-:Y:S02]  /*13a70*/  HADD2.F32 R7, -RZ, R7.H1_H1 ;  /* 0x30000007ff077230 */ /* 0x000fe40000004100 */
[----:B------:R-:W-:-:S02]  /*13a80*/  HADD2.F32 R22, -RZ, R23.H0_H0 ;  /* 0x20000017ff167230 */ /* 0x000fc40000004100 */
[----:B------:R-:W-:Y:S01]  /*13a90*/  @!P1 FADD.FTZ R5, -R5, -RZ ;  /* 0x800000ff05059221 */ /* 0x000fe20000010100 */
[----:B------:R-:W-:Y:S02]  /*13aa0*/  HADD2.F32 R38, -RZ, R23.H1_H1 ;  /* 0x30000017ff267230 */ /* 0x000fe40000004100 */
[----:B------:R-:W-:Y:S01]  /*13ab0*/  @!P1 FADD.FTZ R7, -R7, -RZ ;  /* 0x800000ff07079221 */ /* 0x000fe20000010100 */
[----:B------:R-:W-:Y:S02]  /*13ac0*/  HADD2.F32 R23, -RZ, R4.H0_H0 ;  /* 0x20000004ff177230 */ /* 0x000fe40000004100 */
[----:B------:R-:W-:Y:S01]  /*13ad0*/  FMUL.FTZ R36, R5, R36 ;  /* 0x0000002405247220 */ /* 0x000fe20000410000 */
[----:B------:R-:W-:Y:S02]  /*13ae0*/  HADD2.F32 R40, -RZ, R6.H0_H0 ;  /* 0x20000006ff287230 */ /* 0x000fe40000004100 */
[----:B------:R-:W-:Y:S01]  /*13af0*/  FMUL.FTZ R38, R7, R38 ;  /* 0x0000002607267220 */ /* 0x000fe20000410000 */
[----:B------:R-:W-:-:S02]  /*13b00*/  HADD2.F32 R4, -RZ, R4.H1_H1 ;  /* 0x30000004ff047230 */ /* 0x000fc40000004100 */
[----:B------:R-:W-:Y:S01]  /*13b10*/  @!P1 FADD.FTZ R23, -R23, -RZ ;  /* 0x800000ff17179221 */ /* 0x000fe20000010100 */
[----:B------:R-:W-:Y:S02]  /*13b20*/  HADD2.F32 R6, -RZ, R6.H1_H1 ;  /* 0x30000006ff067230 */ /* 0x000fe40000004100 */
[----:B------:R-:W-:Y:S01]  /*13b30*/  @!P1 FADD.FTZ R40, -R40, -RZ ;  /* 0x800000ff28289221 */ /* 0x000fe20000010100 */
[----:B-----5:R-:W-:Y:S02]  /*13b40*/  HADD2.F32 R5, -RZ, R32.H0_H0 ;  /* 0x20000020ff057230 */ /* 0x020fe40000004100 */
[----:B------:R-:W-:Y:S01]  /*13b50*/  @!P1 FADD.FTZ R4, -R4, -RZ ;  /* 0x800000ff04049221 */ /* 0x000fe20000010100 */
[----:B---3--:R-:W-:Y:S02]  /*13b60*/  HADD2.F32 R7, -RZ, R16.H0_H0 ;  /* 0x20000010ff077230 */ /* 0x008fe40000004100 */
[----:B------:R-:W-:Y:S01]  /*13b70*/  FMUL.FTZ R30, R23, R30 ;  /* 0x0000001e171e7220 */ /* 0x000fe20000410000 */
[----:B------:R-:W-:Y:S01]  /*13b80*/  @!P1 FADD.FTZ R6, -R6, -RZ ;  /* 0x800000ff06069221 */ /* 0x000fe20000010100 */
[----:B------:R-:W-:Y:S01]  /*13b90*/  FMUL.FTZ R31, R4, R31 ;  /* 0x0000001f041f7220 */ /* 0x000fe20000410000 */
[----:B------:R-:W-:Y:S01]  /*13ba0*/  FMUL.FTZ R22, R41, R22 ;  /* 0x0000001629167220 */ /* 0x000fe20000410000 */
[----:B------:R-:W-:Y:S01]  /*13bb0*/  FFMA.FTZ R5, R7, R5, R30 ;  /* 0x0000000507057223 */ /* 0x000fe2000001001e */
[----:B------:R-:W-:Y:S01]  /*13bc0*/  FMUL.FTZ R37, R6, R37 ;  /* 0x0000002506257220 */ /* 0x000fe20000410000 */
[----:B------:R-:W-:-:S02]  /*13bd0*/  HADD2.F32 R23, -RZ, R33.H0_H0 ;  /* 0x20000021ff177230 */ /* 0x000fc40000004100 */
[----:B------:R-:W-:Y:S01]  /*13be0*/  FMUL.FTZ R21, R40, R21 ;  /* 0x0000001528157220 */ /* 0x000fe20000410000 */
[----:B------:R-:W-:Y:S02]  /*13bf0*/  HADD2.F32 R39, -RZ, R17.H0_H0 ;  /* 0x20000011ff277230 */ /* 0x000fe40000004100 */
[----:B------:R-:W-:Y:S02]  /*13c00*/  HADD2.F32 R4, -RZ, R18.H0_H0 ;  /* 0x20000012ff047230 */ /* 0x000fe40000004100 */
[----:B------:R-:W-:Y:S02]  /*13c10*/  HADD2.F32 R41, -RZ, R19.H0_H0 ;  /* 0x20000013ff297230 */ /* 0x000fe40000004100 */
[----:B------:R-:W-:Y:S01]  /*13c20*/  FFMA.FTZ R20, R39, R23, R20 ;  /* 0x0000001727147223 */ /* 0x000fe20000010014 */
[----:B------:R-:W-:Y:S02]  /*13c30*/  HADD2.F32 R6, -RZ, R34.H0_H0 ;  /* 0x20000022ff067230 */ /* 0x000fe40000004100 */
[----:B------:R-:W-:-:S02]  /*13c40*/  HADD2.F32 R7, -RZ, R35.H0_H0 ;  /* 0x20000023ff077230 */ /* 0x000fc40000004100 */
[----:B------:R-:W-:Y:S02]  /*13c50*/  HADD2.F32 R32, -RZ, R32.H1_H1 ;  /* 0x30000020ff207230 */ /* 0x000fe40000004100 */
[----:B------:R-:W-:Y:S01]  /*13c60*/  FFMA.FTZ R4, R4, R6, R21 ;  /* 0x0000000604047223 */ /* 0x000fe20000010015 */
[----:B------:R-:W-:Y:S02]  /*13c70*/  HADD2.F32 R16, -RZ, R16.H1_H1 ;  /* 0x30000010ff107230 */ /* 0x000fe40000004100 */
[----:B------:R-:W-:Y:S01]  /*13c80*/  FFMA.FTZ R7, R41, R7, R22 ;  /* 0x0000000729077223 */ /* 0x000fe20000010016 */
[----:B------:R-:W-:Y:S02]  /*13c90*/  HADD2.F32 R17, -RZ, R17.H1_H1 ;  /* 0x30000011ff117230 */ /* 0x000fe40000004100 */
[----:B------:R-:W-:Y:S02]  /*13ca0*/  HADD2.F32 R18, -RZ, R18.H1_H1 ;  /* 0x30000012ff127230 */ /* 0x000fe40000004100 */
[----:B------:R-:W-:Y:S01]  /*13cb0*/  FFMA.FTZ R16, R16, R32, R31 ;  /* 0x0000002010107223 */ /* 0x000fe2000001001f */
[----:B------:R-:W-:-:S02]  /*13cc0*/  HADD2.F32 R19, -RZ, R19.H1_H1 ;  /* 0x30000013ff137230 */ /* 0x000fc40000004100 */
[----:B------:R-:W-:Y:S02]  /*13cd0*/  HADD2.F32 R33, -RZ, R33.H1_H1 ;  /* 0x30000021ff217230 */ /* 0x000fe40000004100 */
[----:B------:R-:W-:Y:S01]  /*13ce0*/  HADD2.F32 R34, -RZ, R34.H1_H1 ;  /* 0x30000022ff227230 */ /* 0x000fe20000004100 */
[----:B------:R-:W-:Y:S01]  /*13cf0*/  F2FP.F16.F32.PACK_AB R32, R16, R5 ;  /* 0x000000051020723e */ /* 0x000fe200000000ff */
[----:B------:R-:W-:Y:S02]  /*13d00*/  HADD2.F32 R35, -RZ, R35.H1_H1 ;  /* 0x30000023ff237230 */ /* 0x000fe40000004100 */
[----:B------:R-:W-:Y:S01]  /*13d10*/  FFMA.FTZ R17, R17, R33, R36 ;  /* 0x0000002111117223 */ /* 0x000fe20000010024 */
[----:B------:R-:W-:Y:S02]  /*13d20*/  FFMA.FTZ R37, R18, R34, R37 ;  /* 0x0000002212257223 */ /* 0x000fe40000010025 */
[----:B------:R-:W-:Y:S02]  /*13d30*/  FFMA.FTZ R38, R19, R35, R38 ;  /* 0x0000002313267223 */ /* 0x000fe40000010026 */
[----:B------:R-:W-:-:S02]  /*13d40*/  F2FP.F16.F32.PACK_AB R33, R17, R20 ;  /* 0x000000141121723e */ /* 0x000fc400000000ff */
[----:B------:R-:W-:Y:S02]  /*13d50*/  F2FP.F16.F32.PACK_AB R34, R37, R4 ;  /* 0x000000042522723e */ /* 0x000fe400000000ff */
[----:B------:R-:W-:Y:S02]  /*13d60*/  F2FP.F16.F32.PACK_AB R35, R38, R7 ;  /* 0x000000072623723e */ /* 0x000fe400000000ff */
.L_x_811:
[----:B------:R-:W-:Y:S05]  /*13d70*/  BSYNC.RECONVERGENT B0 ;  /* 0x0000000000007941 */ /* 0x000fea0003800200 */
.L_x_810:
[----:B-----5:R1:W-:Y:S02]  /*13d80*/  STS.128 [R237+0x6800], R32 ;  /* 0x00680020ed007388 */ /* 0x0203e40000000c00 */
.L_x_797:
[----:B------:R-:W-:Y:S05]  /*13d90*/  BSYNC.RECONVERGENT B2 ;  /* 0x0000000000027941 */ /* 0x000fea0003800200 */
.L_x_796:
        /* <DEDUP_REMOVED lines=33> */
[----:B-----5:R-:W-:Y:S01]  /*13fb0*/  MOV R38, R34 ;  /* 0x0000002200267202 */ /* 0x020fe20000000f00 */
[--C-:B--2---:R-:W-:Y:S02]  /*13fc0*/  HADD2.F32 R34, -RZ, R20.reuse.H0_H0 ;  /* 0x20000014ff227230 */ /* 0x104fe40000004100 */
[----:B------:R-:W-:Y:S02]  /*13fd0*/  HADD2.F32 R39, -RZ, R20.H1_H1 ;  /* 0x30000014ff277230 */ /* 0x000fe40000004100 */
[--C-:B------:R-:W-:Y:S02]  /*13fe0*/  HADD2.F32 R20, -RZ, R21.reuse.H0_H0 ;  /* 0x20000015ff147230 */ /* 0x100fe40000004100 */
[----:B------:R-:W-:Y:S02]  /*13ff0*/  HADD2.F32 R40, -RZ, R21.H1_H1 ;  /* 0x30000015ff287230 */ /* 0x000fe40000004100 */
[----:B---3--:R-:W-:-:S02]  /*14000*/  HADD2.F32 R43, -RZ, R5.H0_H0 ;  /* 0x20000005ff2b7230 */ /* 0x008fc40000004100 */
[----:B------:R-:W-:Y:S02]  /*14010*/  HADD2.F32 R45, -RZ, R7.H0_H0 ;  /* 0x20000007ff2d7230 */ /* 0x000fe40000004100 */
[--C-:B------:R-:W-:Y:S02]  /*14020*/  HADD2.F32 R21, -RZ, R22.reuse.H0_H0 ;  /* 0x20000016ff157230 */ /* 0x100fe40000004100 */
[----:B------:R-:W-:Y:S01]  /*14030*/  @!P1 FADD.FTZ R43, -R43, -RZ ;  /* 0x800000ff2b2b9221 */ /* 0x000fe20000010100 */
[----:B------:R-:W-:Y:S02]  /*14040*/  HADD2.F32 R41, -RZ, R22.H1_H1 ;  /* 0x30000016ff297230 */ /* 0x000fe40000004100 */
[----:B------:R-:W-:Y:S01]  /*14050*/  @!P1 FADD.FTZ R45, -R45, -RZ ;  /* 0x800000ff2d2d9221 */ /* 0x000fe20000010100 */
[----:B------:R-:W-:Y:S02]  /*14060*/  HADD2.F32 R5, -RZ, R5.H1_H1 ;  /* 0x30000005ff057230 */ /* 0x000fe40000004100 */
[----:B------:R-:W-:Y:S01]  /*14070*/  FMUL.FTZ R20, R43, R20 ;  /* 0x000000142b147220 */ /* 0x000fe20000410000 */
[----:B------:R-:W-:-:S02]  /*14080*/  HADD2.F32 R7, -RZ, R7.H1_H1 ;  /* 0x30000007ff077230 */ /* 0x000fc40000004100 */
[--C-:B------:R-:W-:Y:S02]  /*14090*/  HADD2.F32 R22, -RZ, R23.reuse.H0_H0 ;  /* 0x20000017ff167230 */ /* 0x100fe40000004100 */
        /* <DEDUP_REMOVED lines=11> */
[----:B------:R-:W-:Y:S02]  /*14150*/  HADD2.F32 R5, -RZ, R32.H0_H0 ;  /* 0x20000020ff057230 */ /* 0x000fe40000004100 */
[----:B------:R-:W-:Y:S01]  /*14160*/  @!P1 FADD.FTZ R4, -R4, -RZ ;  /* 0x800000ff04049221 */ /* 0x000fe20000010100 */
[----:B----4-:R-:W-:Y:S02]  /*14170*/  HADD2.F32 R7, -RZ, R16.H0_H0 ;  /* 0x20000010ff077230 */ /* 0x010fe40000004100 */
        /* <DEDUP_REMOVED lines=32> */
.L_x_817:
[----:B------:R-:W-:Y:S05]  /*14380*/  BSYNC.RECONVERGENT B0 ;  /* 0x0000000000007941 */ /* 0x000fea0003800200 */
.L_x_816:
[----:B-----5:R1:W-:Y:S02]  /*14390*/  STS.128 [R237+0x1000], R32 ;  /* 0x00100020ed007388 */ /* 0x0203e40000000c00 */
.L_x_815:
[----:B------:R-:W-:Y:S05]  /*143a0*/  BSYNC.RECONVERGENT B1 ;  /* 0x0000000000017941 */ /* 0x000fea0003800200 */
.L_x_814:
        /* <DEDUP_REMOVED lines=26> */
[----:B-----5:R-:W-:Y:S01]  /*14550*/  MOV R38, R34 ;  /* 0x0000002200267202 */ /* 0x020fe20000000f00 */
[--C-:B--2---:R-:W-:Y:S02]  /*14560*/  HADD2.F32 R34, -RZ, R20.reuse.H0_H0 ;  /* 0x20000014ff227230 */ /* 0x104fe40000004100 */
[----:B------:R-:W-:Y:S02]  /*14570*/  HADD2.F32 R39, -RZ, R20.H1_H1 ;  /* 0x30000014ff277230 */ /* 0x000fe40000004100 */
[--C-:B------:R-:W-:Y:S02]  /*14580*/  HADD2.F32 R20, -RZ, R21.reuse.H0_H0 ;  /* 0x20000015ff147230 */ /* 0x100fe40000004100 */
[----:B------:R-:W-:Y:S02]  /*14590*/  HADD2.F32 R40, -RZ, R21.H1_H1 ;  /* 0x30000015ff287230 */ /* 0x000fe40000004100 */
[----:B----4-:R-:W-:-:S02]  /*145a0*/  HADD2.F32 R43, -RZ, R5.H0_H0 ;  /* 0x20000005ff2b7230 */ /* 0x010fc40000004100 */
        /* <DEDUP_REMOVED lines=55> */
.L_x_821:
[----:B------:R-:W-:Y:S05]  /*14920*/  BSYNC.RECONVERGENT B0 ;  /* 0x0000000000007941 */ /* 0x000fea0003800200 */
.L_x_820:
[----:B-----5:R1:W-:Y:S02]  /*14930*/  STS.128 [R237+0x3000], R32 ;  /* 0x00300020ed007388 */ /* 0x0203e40000000c00 */
.L_x_819:
[----:B------:R-:W-:Y:S05]  /*14940*/  BSYNC.RECONVERGENT B1 ;  /* 0x0000000000017941 */ /* 0x000fea0003800200 */
.L_x_818:
        /* <DEDUP_REMOVED lines=87> */
.L_x_825:
[----:B------:R-:W-:Y:S05]  /*14ec0*/  BSYNC.RECONVERGENT B0 ;  /* 0x0000000000007941 */ /* 0x000fea0003800200 */
.L_x_824:
[----:B-----5:R1:W-:Y:S02]  /*14ed0*/  STS.128 [R237+0x5000], R32 ;  /* 0x00500020ed007388 */ /* 0x0203e40000000c00 */
.L_x_823:
[----:B------:R-:W-:Y:S05]  /*14ee0*/  BSYNC.RECONVERGENT B1 ;  /* 0x0000000000017941 */ /* 0x000fea0003800200 */
.L_x_822:
        /* <DEDUP_REMOVED lines=26> */
[----:B-1--4-:R-:W-:Y:S02]  /*15090*/  HADD2.F32 R36, -RZ, R20.H1_H1 ;  /* 0x30000014ff247230 */ /* 0x012fe40000004100 */
[--C-:B------:R-:W-:Y:S02]  /*150a0*/  HADD2.F32 R20, -RZ, R21.reuse.H0_H0 ;  /* 0x20000015ff147230 */ /* 0x100fe40000004100 */
[----:B------:R-:W-:Y:S02]  /*150b0*/  HADD2.F32 R37, -RZ, R21.H1_H1 ;  /* 0x30000015ff257230 */ /* 0x000fe40000004100 */
[--C-:B------:R-:W-:Y:S02]  /*150c0*/  HADD2.F32 R40, -RZ, R4.reuse.H0_H0 ;  /* 0x20000004ff287230 */ /* 0x100fe40000004100 */
        /* <DEDUP_REMOVED lines=56> */
.L_x_827:
[----:B------:R-:W-:Y:S05]  /*15450*/  BSYNC.RECONVERGENT B0 ;  /* 0x0000000000007941 */ /* 0x000fea0003800200 */
.L_x_826:
[----:B-----5:R1:W-:Y:S02]  /*15460*/  STS.128 [R237+0x7000], R32 ;  /* 0x00700020ed007388 */ /* 0x0203e40000000c00 */
.L_x_813:
[----:B------:R-:W-:Y:S05]  /*15470*/  BSYNC.RECONVERGENT B2 ;  /* 0x0000000000027941 */ /* 0x000fea0003800200 */
.L_x_812:
[----:B-1----:R-:W-:-:S04]  /*15480*/  IADD3 R32, PT, PT, R100, 0x30, RZ ;  /* 0x0000003064207810 */ /* 0x002fc80007ffe0ff */
[----:B------:R-:W-:-:S13]  /*15490*/  ISETP.GE.AND P0, PT, R32, R15, PT ;  /* 0x0000000f2000720c */ /* 0x000fda0003f06270 */
[----:B------:R-:W-:Y:S05]  /*154a0*/  @P0 BRA `(.L_x_716) ;  /* 0x00000014009c0947 */ /* 0x000fea0003800000 */
[----:B------:R-:W1:Y:S01]  /*154b0*/  LDC R15, c[0x0][0x440] ;  /* 0x00011000ff0f7b82 */ /* 0x000e620000000800 */
[----:B---34-:R-:W-:Y:S01]  /*154c0*/  IMAD.WIDE.U32 R28, R2, 0x60, R28 ;  /* 0x00000060021c7825 */ /* 0x018fe200078e001c */
[----:B------:R-:W-:Y:S03]  /*154d0*/  BSSY.RECONVERGENT B1, `(.L_x_828) ;  /* 0x000005b000017945 */ /* 0x000fe60003800200 */
[----:B------:R-:W-:Y:S01]  /*154e0*/  IMAD R3, R3, 0x60, RZ ;  /* 0x0000006003037824 */ /* 0x000fe200078e02ff */
[----:B------:R-:W-:-:S04]  /*154f0*/  MOV R2, R28 ;  /* 0x0000001c00027202 */ /* 0x000fc80000000f00 */
[----:B------:R-:W-:Y:S02]  /*15500*/  IADD3 R3, PT, PT, R3, R29, RZ ;  /* 0x0000001d03037210 */ /* 0x000fe40007ffe0ff */
[----:B-1----:R-:W-:-:S13]  /*15510*/  ISETP.GE.AND P0, PT, R12, R15, PT ;  /* 0x0000000f0c00720c */ /* 0x002fda0003f06270 */
        /* <DEDUP_REMOVED lines=30> */
[--C-:B---3--:R-:W-:Y:S02]  /*15700*/  HADD2.F32 R35, -RZ, R5.reuse.H0_H0 ;  /* 0x20000005ff237230 */ /* 0x108fe40000004100 */
[----:B------:R-:W-:Y:S02]  /*15710*/  HADD2.F32 R42, -RZ, R5.H1_H1 ;  /* 0x30000005ff2a7230 */ /* 0x000fe40000004100 */
[--C-:B------:R-:W-:Y:S02]  /*15720*/  HADD2.F32 R22, -RZ, R23.reuse.H0_H0 ;  /* 0x20000017ff167230 */ /* 0x100fe40000004100 */
[----:B------:R-:W-:Y:S01]  /*15730*/  @!P1 FADD.FTZ R35, -R35, -RZ ;  /* 0x800000ff23239221 */ /* 0x000fe20000010100 */
[----:B------:R-:W-:Y:S02]  /*15740*/  HADD2.F32 R34, -RZ, R23.H1_H1 ;  /* 0x30000017ff227230 */ /* 0x000fe40000004100 */
[----:B------:R-:W-:Y:S01]  /*15750*/  @!P1 FADD.FTZ R42, -R42, -RZ ;  /* 0x800000ff2a2a9221 */ /* 0x000fe20000010100 */
[----:B------:R-:W-:-:S02]  /*15760*/  HADD2.F32 R5, -RZ, R7.H0_H0 ;  /* 0x20000007ff057230 */ /* 0x000fc40000004100 */
[----:B------:R-:W-:Y:S01]  /*15770*/  FMUL.FTZ R20, R35, R20 ;  /* 0x0000001423147220 */ /* 0x000fe20000410000 */
[----:B------:R-:W-:Y:S02]  /*15780*/  HADD2.F32 R23, -RZ, R4.H0_H0 ;  /* 0x20000004ff177230 */ /* 0x000fe40000004100 */
[----:B------:R-:W-:Y:S01]  /*15790*/  FMUL.FTZ R31, R42, R31 ;  /* 0x0000001f2a1f7220 */ /* 0x000fe20000410000 */
[----:B------:R-:W-:Y:S02]  /*157a0*/  HADD2.F32 R7, -RZ, R7.H1_H1 ;  /* 0x30000007ff077230 */ /* 0x000fe40000004100 */
[----:B------:R-:W-:Y:S01]  /*157b0*/  @!P1 FADD.FTZ R5, -R5, -RZ ;  /* 0x800000ff05059221 */ /* 0x000fe20000010100 */
[--C-:B------:R-:W-:Y:S02]  /*157c0*/  HADD2.F32 R40, -RZ, R6.reuse.H0_H0 ;  /* 0x20000006ff287230 */ /* 0x100fe40000004100 */
[----:B------:R-:W-:Y:S01]  /*157d0*/  @!P1 FADD.FTZ R23, -R23, -RZ ;  /* 0x800000ff17179221 */ /* 0x000fe20000010100 */
[----:B------:R-:W-:-:S02]  /*157e0*/  HADD2.F32 R6, -RZ, R6.H1_H1 ;  /* 0x30000006ff067230 */ /* 0x000fc40000004100 */
[----:B------:R-:W-:Y:S01]  /*157f0*/  @!P1 FADD.FTZ R7, -R7, -RZ ;  /* 0x800000ff07079221 */ /* 0x000fe20000010100 */
[----:B------:R-:W-:Y:S02]  /*15800*/  HADD2.F32 R4, -RZ, R4.H1_H1 ;  /* 0x30000004ff047230 */ /* 0x000fe40000004100 */
[----:B------:R-:W-:Y:S01]  /*15810*/  FMUL.FTZ R28, R23, R28 ;  /* 0x0000001c171c7220 */ /* 0x000fe20000410000 */
[----:B------:R-:W-:Y:S01]  /*15820*/  FMUL.FTZ R22, R5, R22 ;  /* 0x0000001605167220 */ /* 0x000fe20000410000 */
[----:B------:R-:W-:Y:S01]  /*15830*/  FMUL.FTZ R34, R7, R34 ;  /* 0x0000002207227220 */ /* 0x000fe20000410000 */
[----:B------:R-:W-:Y:S01]  /*15840*/  @!P1 FADD.FTZ R6, -R6, -RZ ;  /* 0x800000ff06069221 */ /* 0x000fe20000010100 */
[----:B-----5:R-:W-:Y:S02]  /*15850*/  HADD2.F32 R5, -RZ, R36.H0_H0 ;  /* 0x20000024ff057230 */ /* 0x020fe40000004100 */
[----:B------:R-:W-:Y:S01]  /*15860*/  @!P1 FADD.FTZ R4, -R4, -RZ ;  /* 0x800000ff04049221 */ /* 0x000fe20000010100 */
[----:B------:R-:W-:-:S02]  /*15870*/  HADD2.F32 R23, -RZ, R37.H0_H0 ;  /* 0x20000025ff177230 */ /* 0x000fc40000004100 */
[----:B------:R-:W-:Y:S01]  /*15880*/  @!P1 FADD.FTZ R40, -R40, -RZ ;  /* 0x800000ff28289221 */ /* 0x000fe20000010100 */
[----:B----4-:R-:W-:Y:S02]  /*15890*/  HADD2.F32 R7, -RZ, R16.H0_H0 ;  /* 0x20000010ff077230 */ /* 0x010fe40000004100 */
[----:B------:R-:W-:Y:S01]  /*158a0*/  FMUL.FTZ R33, R6, R33 ;  /* 0x0000002106217220 */ /* 0x000fe20000410000 */
[--C-:B------:R-:W-:Y:S02]  /*158b0*/  HADD2.F32 R35, -RZ, R17.reuse.H0_H0 ;  /* 0x20000011ff237230 */ /* 0x100fe40000004100 */
[----:B------:R-:W-:Y:S01]  /*158c0*/  FMUL.FTZ R29, R4, R29 ;  /* 0x0000001d041d7220 */ /* 0x000fe20000410000 */
[----:B------:R-:W-:Y:S02]  /*158d0*/  HADD2.F32 R6, -RZ, R17.H1_H1 ;  /* 0x30000011ff067230 */ /* 0x000fe40000004100 */
[----:B------:R-:W-:Y:S01]  /*158e0*/  FFMA.FTZ R5, R7, R5, R28 ;  /* 0x0000000507057223 */ /* 0x000fe2000001001c */
[----:B------:R-:W-:-:S02]  /*158f0*/  HADD2.F32 R4, -RZ, R18.H0_H0 ;  /* 0x20000012ff047230 */ /* 0x000fc40000004100 */
[----:B------:R-:W-:Y:S01]  /*15900*/  FFMA.FTZ R20, R35, R23, R20 ;  /* 0x0000001723147223 */ /* 0x000fe20000010014 */
[----:B------:R-:W-:Y:S02]  /*15910*/  HADD2.F32 R17, -RZ, R19.H0_H0 ;  /* 0x20000013ff117230 */ /* 0x000fe40000004100 */
[----:B------:R-:W-:Y:S01]  /*15920*/  FMUL.FTZ R21, R40, R21 ;  /* 0x0000001528157220 */ /* 0x000fe20000410000 */
[----:B------:R-:W-:Y:S02]  /*15930*/  HADD2.F32 R7, -RZ, R38.H0_H0 ;  /* 0x20000026ff077230 */ /* 0x000fe40000004100 */
[----:B------:R-:W-:Y:S02]  /*15940*/  HADD2.F32 R23, -RZ, R39.H0_H0 ;  /* 0x20000027ff177230 */ /* 0x000fe40000004100 */
[----:B------:R-:W-:Y:S02]  /*15950*/  HADD2.F32 R36, -RZ, R36.H1_H1 ;  /* 0x30000024ff247230 */ /* 0x000fe40000004100 */
[----:B------:R-:W-:Y:S01]  /*15960*/  FFMA.FTZ R4, R4, R7, R21 ;  /* 0x0000000704047223 */ /* 0x000fe20000010015 */
[----:B------:R-:W-:-:S02]  /*15970*/  HADD2.F32 R16, -RZ, R16.H1_H1 ;  /* 0x30000010ff107230 */ /* 0x000fc40000004100 */
[----:B------:R-:W-:Y:S01]  /*15980*/  FFMA.FTZ R17, R17, R23, R22 ;  /* 0x0000001711117223 */ /* 0x000fe20000010016 */
[----:B------:R-:W-:Y:S02]  /*15990*/  HADD2.F32 R18, -RZ, R18.H1_H1 ;  /* 0x30000012ff127230 */ /* 0x000fe40000004100 */
[----:B------:R-:W-:Y:S02]  /*159a0*/  HADD2.F32 R19, -RZ, R19.H1_H1 ;  /* 0x30000013ff137230 */ /* 0x000fe40000004100 */
[----:B------:R-:W-:Y:S01]  /*159b0*/  FFMA.FTZ R16, R16, R36, R29 ;  /* 0x0000002410107223 */ /* 0x000fe2000001001d */
[----:B------:R-:W-:Y:S02]  /*159c0*/  HADD2.F32 R37, -RZ, R37.H1_H1 ;  /* 0x30000025ff257230 */ /* 0x000fe40000004100 */
[----:B------:R-:W-:Y:S02]  /*159d0*/  HADD2.F32 R38, -RZ, R38.H1_H1 ;  /* 0x30000026ff267230 */ /* 0x000fe40000004100 */
[----:B------:R-:W-:-:S02]  /*159e0*/  HADD2.F32 R39, -RZ, R39.H1_H1 ;  /* 0x30000027ff277230 */ /* 0x000fc40000004100 */
[----:B------:R-:W-:Y:S01]  /*159f0*/  FFMA.FTZ R31, R6, R37, R31 ;  /* 0x00000025061f7223 */ /* 0x000fe2000001001f */
[----:B------:R-:W-:Y:S01]  /*15a00*/  F2FP.F16.F32.PACK_AB R36, R16, R5 ;  /* 0x000000051024723e */ /* 0x000fe200000000ff */
[----:B------:R-:W-:Y:S01]  /*15a10*/  FFMA.FTZ R33, R18, R38, R33 ;  /* 0x0000002612217223 */ /* 0x000fe20000010021 */
[----:B------:R-:W-:Y:S02]  /*15a20*/  FFMA.FTZ R34, R19, R39, R34 ;  /* 0x0000002713227223 */ /* 0x000fe40000010022 */
[----:B------:R-:W-:Y:S02]  /*15a30*/  F2FP.F16.F32.PACK_AB R37, R31, R20 ;  /* 0x000000141f25723e */ /* 0x000fe400000000ff */
[----:B------:R-:W-:Y:S02]  /*15a40*/  F2FP.F16.F32.PACK_AB R38, R33, R4 ;  /* 0x000000042126723e */ /* 0x000fe400000000ff */
[----:B------:R-:W-:Y:S02]  /*15a50*/  F2FP.F16.F32.PACK_AB R39, R34, R17 ;  /* 0x000000112227723e */ /* 0x000fe400000000ff */
.L_x_831:
[----:B------:R-:W-:Y:S05]  /*15a60*/  BSYNC.RECONVERGENT B0 ;  /* 0x0000000000007941 */ /* 0x000fea0003800200 */
.L_x_830:
[----:B-----5:R4:W-:Y:S02]  /*15a70*/  STS.128 [R237+0x1800], R36 ;  /* 0x00180024ed007388 */ /* 0x0209e40000000c00 */
.L_x_829:
[----:B------:R-:W-:Y:S05]  /*15a80*/  BSYNC.RECONVERGENT B1 ;  /* 0x0000000000017941 */ /* 0x000fea0003800200 */
.L_x_828:
        /* <DEDUP_REMOVED lines=86> */
.L_x_835:
[----:B------:R-:W-:Y:S05]  /*15ff0*/  BSYNC.RECONVERGENT B0 ;  /* 0x0000000000007941 */ /* 0x000fea0003800200 */
.L_x_834:
[----:B-----5:R1:W-:Y:S02]  /*16000*/  STS.128 [R237+0x3800], R36 ;  /* 0x00380024ed007388 */ /* 0x0203e40000000c00 */
.L_x_833:
[----:B------:R-:W-:Y:S05]  /*16010*/  BSYNC.RECONVERGENT B1 ;  /* 0x0000000000017941 */ /* 0x000fea0003800200 */
.L_x_832:
        /* <DEDUP_REMOVED lines=86> */
.L_x_839:
[----:B------:R-:W-:Y:S05]  /*16580*/  BSYNC.RECONVERGENT B0 ;  /* 0x0000000000007941 */ /* 0x000fea0003800200 */
.L_x_838:
[----:B-----5:R4:W-:Y:S02]  /*16590*/  STS.128 [R237+0x5800], R36 ;  /* 0x00580024ed007388 */ /* 0x0209e40000000c00 */
.L_x_837:
[----:B------:R-:W-:Y:S05]  /*165a0*/  BSYNC.RECONVERGENT B1 ;  /* 0x0000000000017941 */ /* 0x000fea0003800200 */
.L_x_836:
        /* <DEDUP_REMOVED lines=16> */
[----:B-1-3--:R-:W-:-:S02]  /*166b0*/  SHF.L.U64.HI R2, R5, 0x1, R14 ;  /* 0x0000000105027819 */ /* 0x00afc4000001020e */
[----:B----4-:R-:W-:-:S03]  /*166c0*/  IADD3 R4, P0, PT, R0, UR8, RZ ;  /* 0x0000000800047c10 */ /* 0x010fc6000ff1e0ff */
[----:B------:R-:W2:Y:S01]  /*166d0*/  LDG.E.128 R20, desc[UR4][R20.64+0x180] ;  /* 0x0001800414147981 */ /* 0x000ea2000c1e1d00 */
[----:B------:R-:W-:Y:S01]  /*166e0*/  IADD3.X R5, PT, PT, R2, UR9, RZ, P0, !PT ;  /* 0x0000000902057c10 */ /* 0x000fe200087fe4ff */
[----:B------:R-:W1:Y:S05]  /*166f0*/  LDCU.64 UR8, c[0x0][0x4c8] ;  /* 0x00009900ff0877ac */ /* 0x000e6a0008000a00 */
[----:B------:R-:W3:Y:S01]  /*16700*/  LDG.E.128 R4, desc[UR4][R4.64+0x180] ;  /* 0x0001800404047981 */ /* 0x000ee2000c1e1d00 */
[----:B-1----:R-:W-:-:S04]  /*16710*/  IADD3 R16, P0, PT, R0, UR8, RZ ;  /* 0x0000000800107c10 */ /* 0x002fc8000ff1e0ff */
[----:B------:R-:W-:-:S06]  /*16720*/  IADD3.X R17, PT, PT, R2, UR9, RZ, P0, !PT ;  /* 0x0000000902117c10 */ /* 0x000fcc00087fe4ff */
[----:B------:R-:W4:Y:S01]  /*16730*/  LDG.E.128 R16, desc[UR4][R16.64+0x180] ;  /* 0x0001800410107981 */ /* 0x000f22000c1e1d00 */
[----:B--2---:R-:W-:Y:S02]  /*16740*/  HADD2.F32 R8, -RZ, R23.H0_H0 ;  /* 0x20000017ff087230 */ /* 0x004fe40000004100 */
[--C-:B------:R-:W-:Y:S02]  /*16750*/  HADD2.F32 R0, -RZ, R20.reuse.H0_H0 ;  /* 0x20000014ff007230 */ /* 0x100fe40000004100 */
[----:B------:R-:W-:Y:S02]  /*16760*/  HADD2.F32 R20, -RZ, R20.H1_H1 ;  /* 0x30000014ff147230 */ /* 0x000fe40000004100 */
[----:B------:R-:W-:Y:S02]  /*16770*/  HADD2.F32 R2, -RZ, R21.H0_H0 ;  /* 0x20000015ff027230 */ /* 0x000fe40000004100 */
[--C-:B---3--:R-:W-:Y:S02]  /*16780*/  HADD2.F32 R25, -RZ, R5.reuse.H0_H0 ;  /* 0x20000005ff197230 */ /* 0x108fe40000004100 */
[----:B------:R-:W-:-:S02]  /*16790*/  HADD2.F32 R14, -RZ, R5.H1_H1 ;  /* 0x30000005ff0e7230 */ /* 0x000fc40000004100 */
[----:B------:R-:W-:Y:S02]  /*167a0*/  HADD2.F32 R5, -RZ, R7.H0_H0 ;  /* 0x20000007ff057230 */ /* 0x000fe40000004100 */
[----:B------:R-:W-:Y:S01]  /*167b0*/  @!P1 FADD.FTZ R25, -R25, -RZ ;  /* 0x800000ff19199221 */ /* 0x000fe20000010100 */
[--C-:B------:R-:W-:Y:S02]  /*167c0*/  HADD2.F32 R15, -RZ, R4.reuse.H0_H0 ;  /* 0x20000004ff0f7230 */ /* 0x100fe40000004100 */
[----:B------:R-:W-:Y:S01]  /*167d0*/  @!P1 FADD.FTZ R14, -R14, -RZ ;  /* 0x800000ff0e0e9221 */ /* 0x000fe20000010100 */
[----:B------:R-:W-:Y:S02]  /*167e0*/  HADD2.F32 R27, -RZ, R4.H1_H1 ;  /* 0x30000004ff1b7230 */ /* 0x000fe40000004100 */
[----:B------:R-:W-:Y:S01]  /*167f0*/  @!P1 FADD.FTZ R5, -R5, -RZ ;  /* 0x800000ff05059221 */ /* 0x000fe20000010100 */
[--C-:B------:R-:W-:Y:S02]  /*16800*/  HADD2.F32 R4, -RZ, R6.reuse.H0_H0 ;  /* 0x20000006ff047230 */ /* 0x100fe40000004100 */
[----:B------:R-:W-:Y:S01]  /*16810*/  @!P1 FADD.FTZ R15, -R15, -RZ ;  /* 0x800000ff0f0f9221 */ /* 0x000fe20000010100 */
[----:B------:R-:W-:-:S02]  /*16820*/  HADD2.F32 R29, -RZ, R6.H1_H1 ;  /* 0x30000006ff1d7230 */ /* 0x000fc40000004100 */
[----:B------:R-:W-:Y:S01]  /*16830*/  FMUL.FTZ R8, R5, R8 ;  /* 0x0000000805087220 */ /* 0x000fe20000410000 */
[----:B------:R-:W-:Y:S02]  /*16840*/  HADD2.F32 R6, -RZ, R7.H1_H1 ;  /* 0x30000007ff067230 */ /* 0x000fe40000004100 */
[----:B------:R-:W-:Y:S01]  /*16850*/  @!P1 FADD.FTZ R27, -R27, -RZ ;  /* 0x800000ff1b1b9221 */ /* 0x000fe20000010100 */
[----:B------:R-:W-:Y:S02]  /*16860*/  HADD2.F32 R3, -RZ, R22.H0_H0 ;  /* 0x20000016ff037230 */ /* 0x000fe40000004100 */
[----:B------:R-:W-:Y:S01]  /*16870*/  FMUL.FTZ R0, R15, R0 ;  /* 0x000000000f007220 */ /* 0x000fe20000410000 */
[----:B------:R-:W-:Y:S02]  /*16880*/  HADD2.F32 R23, -RZ, R23.H1_H1 ;  /* 0x30000017ff177230 */ /* 0x000fe40000004100 */
[----:B------:R-:W-:Y:S01]  /*16890*/  @!P1 FADD.FTZ R6, -R6, -RZ ;  /* 0x800000ff06069221 */ /* 0x000fe20000010100 */
[----:B-----5:R-:W-:-:S02]  /*168a0*/  HADD2.F32 R5, -RZ, R36.H0_H0 ;  /* 0x20000024ff057230 */ /* 0x020fc40000004100 */
[----:B------:R-:W-:Y:S01]  /*168b0*/  @!P1 FADD.FTZ R4, -R4, -RZ ;  /* 0x800000ff04049221 */ /* 0x000fe20000010100 */
[----:B----4-:R-:W-:Y:S02]  /*168c0*/  HADD2.F32 R7, -RZ, R16.H0_H0 ;  /* 0x20000010ff077230 */ /* 0x010fe40000004100 */
[----:B------:R-:W-:Y:S01]  /*168d0*/  @!P1 FADD.FTZ R29, -R29, -RZ ;  /* 0x800000ff1d1d9221 */ /* 0x000fe20000010100 */
[----:B------:R-:W-:Y:S02]  /*168e0*/  HADD2.F32 R21, -RZ, R21.H1_H1 ;  /* 0x30000015ff157230 */ /* 0x000fe40000004100 */
[----:B------:R-:W-:Y:S01]  /*168f0*/  FMUL.FTZ R20, R27, R20 ;  /* 0x000000141b147220 */ /* 0x000fe20000410000 */
[----:B------:R-:W-:Y:S02]  /*16900*/  HADD2.F32 R22, -RZ, R22.H1_H1 ;  /* 0x30000016ff167230 */ /* 0x000fe40000004100 */
[----:B------:R-:W-:Y:S01]  /*16910*/  FMUL.FTZ R23, R6, R23 ;  /* 0x0000001706177220 */ /* 0x000fe20000410000 */
[----:B------:R-:W-:Y:S01]  /*16920*/  FFMA.FTZ R0, R7, R5, R0 ;  /* 0x0000000507007223 */ /* 0x000fe20000010000 */
[----:B------:R-:W-:Y:S01]  /*16930*/  FMUL.FTZ R2, R25, R2 ;  /* 0x0000000219027220 */ /* 0x000fe20000410000 */
[----:B------:R-:W-:Y:S01]  /*16940*/  FMUL.FTZ R21, R14, R21 ;  /* 0x000000150e157220 */ /* 0x000fe20000410000 */
[----:B------:R-:W-:Y:S01]  /*16950*/  FMUL.FTZ R3, R4, R3 ;  /* 0x0000000304037220 */ /* 0x000fe20000410000 */
[----:B------:R-:W-:Y:S01]  /*16960*/  FMUL.FTZ R22, R29, R22 ;  /* 0x000000161d167220 */ /* 0x000fe20000410000 */
[----:B------:R-:W-:-:S02]  /*16970*/  HADD2.F32 R15, -RZ, R37.H0_H0 ;  /* 0x20000025ff0f7230 */ /* 0x000fc40000004100 */
[--C-:B------:R-:W-:Y:S02]  /*16980*/  HADD2.F32 R27, -RZ, R17.reuse.H0_H0 ;  /* 0x20000011ff1b7230 */ /* 0x100fe40000004100 */
[----:B------:R-:W-:Y:S02]  /*16990*/  HADD2.F32 R6, -RZ, R17.H1_H1 ;  /* 0x30000011ff067230 */ /* 0x000fe40000004100 */
[----:B------:R-:W-:Y:S02]  /*169a0*/  HADD2.F32 R5, -RZ, R38.H0_H0 ;  /* 0x20000026ff057230 */ /* 0x000fe40000004100 */
[----:B------:R-:W-:Y:S01]  /*169b0*/  FFMA.FTZ R2, R27, R15, R2 ;  /* 0x0000000f1b027223 */ /* 0x000fe20000010002 */
[----:B------:R-:W-:Y:S02]  /*169c0*/  HADD2.F32 R7, -RZ, R39.H0_H0 ;  /* 0x20000027ff077230 */ /* 0x000fe40000004100 */
        /* <DEDUP_REMOVED lines=8> */
[----:B------:R-:W-:-:S02]  /*16a50*/  HADD2.F32 R37, -RZ, R37.H1_H1 ;  /* 0x30000025ff257230 */ /* 0x000fc40000004100 */
[----:B------:R-:W-:Y:S01]  /*16a60*/  FFMA.FTZ R7, R17, R7, R8 ;  /* 0x0000000711077223 */ /* 0x000fe20000010008 */
        /* <DEDUP_REMOVED lines=9> */
.L_x_841:
[----:B------:R-:W-:Y:S05]  /*16b00*/  BSYNC.RECONVERGENT B0 ;  /* 0x0000000000007941 */ /* 0x000fea0003800200 */
.L_x_840:
[----:B-----5:R4:W-:Y:S02]  /*16b10*/  STS.128 [R237+0x7800], R36 ;  /* 0x00780024ed007388 */ /* 0x0209e40000000c00 */
.L_x_716:
[----:B------:R-:W-:Y:S05]  /*16b20*/  BSYNC.RECONVERGENT B3 ;  /* 0x0000000000037941 */ /* 0x000fea0003800200 */
.L_x_708:
[----:B------:R-:W-:Y:S01]  /*16b30*/  UIADD3 UR9, UPT, UPT, -UR24, UR23, URZ ;  /* 0x0000001718097290 */ /* 0x000fe2000fffe1ff */
[----:B------:R-:W-:Y:S05]  /*16b40*/  BSSY.RECONVERGENT B0, `(.L_x_842) ;  /* 0x0000022000007945 */ /* 0x000fea0003800200 */
[----:B------:R-:W-:Y:S02]  /*16b50*/  ISETP.GE.AND P6, PT, R100, UR9, PT ;  /* 0x0000000964007c0c */ /* 0x000fe4000bfc6270 */
[----:B------:R-:W-:Y:S02]  /*16b60*/  ISETP.GE.AND P5, PT, R26, UR9, PT ;  /* 0x000000091a007c0c */ /* 0x000fe4000bfa6270 */
[----:B------:R-:W-:-:S09]  /*16b70*/  ISETP.GE.AND P0, PT, R30, UR9, PT ;  /* 0x000000091e007c0c */ /* 0x000fd2000bf06270 */
[----:B------:R-:W-:Y:S05]  /*16b80*/  @P6 BRA `(.L_x_843) ;  /* 0x0000000000746947 */ /* 0x000fea0003800000 */
[----:B------:R-:W5:Y:S02]  /*16b90*/  LDCU UR8, c[0x0][0x440] ;  /* 0x00008800ff0877ac */ /* 0x000f640008000800 */
[----:B-----5:R-:W-:Y:S02]  /*16ba0*/  ISETP.GE.AND P3, PT, R11, UR8, PT ;  /* 0x000000080b007c0c */ /* 0x020fe4000bf66270 */
[----:B------:R-:W-:Y:S02]  /*16bb0*/  ISETP.GE.AND P2, PT, R10, UR8, PT ;  /* 0x000000080a007c0c */ /* 0x000fe4000bf46270 */
[----:B------:R-:W-:Y:S02]  /*16bc0*/  ISETP.GE.AND P4, PT, R12, UR8, PT ;  /* 0x000000080c007c0c */ /* 0x000fe4000bf86270 */
[----:B------:R-:W-:-:S07]  /*16bd0*/  ISETP.GE.AND P1, PT, R9, UR8, PT ;  /* 0x0000000809007c0c */ /* 0x000fce000bf26270 */
[--C-:B-12-4-:R-:W-:Y:S02]  /*16be0*/  @!P3 IMAD.MOV.U32 R4, RZ, RZ, R228.reuse ;  /* 0x000000ffff04b224 */ /* 0x116fe400078e00e4 */
[--C-:B------:R-:W-:Y:S02]  /*16bf0*/  @!P3 IMAD.MOV.U32 R5, RZ, RZ, R229.reuse ;  /* 0x000000ffff05b224 */ /* 0x100fe400078e00e5 */
[----:B---3--:R-:W-:Y:S01]  /*16c00*/  @!P2 IMAD.MOV.U32 R2, RZ, RZ, R228 ;  /* 0x000000ffff02a224 */ /* 0x008fe200078e00e4 */
        /* <DEDUP_REMOVED lines=21> */
.L_x_843:
[----:B------:R-:W-:Y:S05]  /*16d60*/  BSYNC.RECONVERGENT B0 ;  /* 0x0000000000007941 */ /* 0x000fea0003800200 */
.L_x_842:
[----:B------:R-:W-:Y:S04]  /*16d70*/  BSSY.RECONVERGENT B0, `(.L_x_844) ;  /* 0x000001d000007945 */ /* 0x000fe80003800200 */
[----:B------:R-:W-:Y:S05]  /*16d80*/  @P5 BRA `(.L_x_845) ;  /* 0x00000000006c5947 */ /* 0x000fea0003800000 */
[----:B------:R-:W5:Y:S01]  /*16d90*/  LDCU UR8, c[0x0][0x440] ;  /* 0x00008800ff0877ac */ /* 0x000f620008000800 */
[----:B-1-34-:R-:W-:-:S04]  /*16da0*/  LEA R2, P5, R61, R228, 0x1 ;  /* 0x000000e43d027211 */ /* 0x01afc800078a08ff */
        /* <DEDUP_REMOVED lines=25> */
.L_x_845:
[----:B------:R-:W-:Y:S05]  /*16f40*/  BSYNC.RECONVERGENT B0 ;  /* 0x0000000000007941 */ /* 0x000fea0003800200 */
.L_x_844:
[----:B------:R-:W-:Y:S01]  /*16f50*/  BSSY.RECONVERGENT B0, `(.L_x_846) ;  /* 0x000001f000007945 */ /* 0x000fe20003800200 */
[----:B------:R-:W-:-:S03]  /*16f60*/  ISETP.GE.AND P5, PT, R32, UR9, PT ;  /* 0x0000000920007c0c */ /* 0x000fc6000bfa6270 */
[----:B------:R-:W-:Y:S10]  /*16f70*/  @P0 BRA `(.L_x_847) ;  /* 0x0000000000700947 */ /* 0x000ff40003800000 */
[----:B-1-34-:R-:W2:Y:S01]  /*16f80*/  LDC.64 R2, c[0x0][0x3b8] ;  /* 0x0000ee00ff027b82 */ /* 0x01aea20000000a00 */
[----:B------:R-:W1:Y:S02]  /*16f90*/  LDCU UR8, c[0x0][0x440] ;  /* 0x00008800ff0877ac */ /* 0x000e640008000800 */
[----:B-1----:R-:W-:Y:S02]  /*16fa0*/  ISETP.GE.AND P3, PT, R12, UR8, PT ;  /* 0x000000080c007c0c */ /* 0x002fe4000bf66270 */
[----:B------:R-:W-:Y:S02]  /*16fb0*/  ISETP.GE.AND P2, PT, R11, UR8, PT ;  /* 0x000000080b007c0c */ /* 0x000fe4000bf46270 */
[----:B------:R-:W-:Y:S02]  /*16fc0*/  ISETP.GE.AND P1, PT, R10, UR8, PT ;  /* 0x000000080a007c0c */ /* 0x000fe4000bf26270 */
[----:B--2---:R-:W-:Y:S02]  /*16fd0*/  LEA R4, P4, R2, R228, 0x6 ;  /* 0x000000e402047211 */ /* 0x004fe400078830ff */
[----:B------:R-:W-:-:S02]  /*16fe0*/  ISETP.GE.AND P0, PT, R9, UR8, PT ;  /* 0x0000000809007c0c */ /* 0x000fc4000bf06270 */
        /* <DEDUP_REMOVED lines=21> */
.L_x_847:
[----:B------:R-:W-:Y:S05]  /*17140*/  BSYNC.RECONVERGENT B0 ;  /* 0x0000000000007941 */ /* 0x000fea0003800200 */
.L_x_846:
[----:B------:R-:W-:Y:S04]  /*17150*/  BSSY.RECONVERGENT B0, `(.L_x_848) ;  /* 0x000001f000007945 */ /* 0x000fe80003800200 */
[----:B------:R-:W-:Y:S05]  /*17160*/  @P5 BRA `(.L_x_849) ;  /* 0x0000000000745947 */ /* 0x000fea0003800000 */
[----:B-1-34-:R-:W2:Y:S01]  /*17170*/  LDC.64 R2, c[0x0][0x3b8] ;  /* 0x0000ee00ff027b82 */ /* 0x01aea20000000a00 */
[----:B------:R-:W1:Y:S02]  /*17180*/  LDCU UR8, c[0x0][0x440] ;  /* 0x00008800ff0877ac */ /* 0x000e640008000800 */
[----:B-1----:R-:W-:Y:S02]  /*17190*/  ISETP.GE.AND P3, PT, R12, UR8, PT ;  /* 0x000000080c007c0c */ /* 0x002fe4000bf66270 */
[----:B------:R-:W-:Y:S02]  /*171a0*/  ISETP.GE.AND P2, PT, R11, UR8, PT ;  /* 0x000000080b007c0c */ /* 0x000fe4000bf46270 */
[----:B------:R-:W-:Y:S01]  /*171b0*/  ISETP.GE.AND P1, PT, R10, UR8, PT ;  /* 0x000000080a007c0c */ /* 0x000fe2000bf26270 */
[----:B--2---:R-:W-:Y:S01]  /*171c0*/  IMAD.WIDE.U32 R4, R2, 0x60, R228 ;  /* 0x0000006002047825 */ /* 0x004fe200078e00e4 */
[----:B------:R-:W-:-:S03]  /*171d0*/  ISETP.GE.AND P0, PT, R9, UR8, PT ;  /* 0x0000000809007c0c */ /* 0x000fc6000bf06270 */
[----:B------:R-:W-:-:S04]  /*171e0*/  IMAD R3, R3, 0x60, RZ ;  /* 0x0000006003037824 */ /* 0x000fc800078e02ff */
[----:B------:R-:W-:-:S05]  /*171f0*/  IMAD.IADD R5, R3, 0x1, R5 ;  /* 0x0000000103057824 */ /* 0x000fca00078e0205 */
        /* <DEDUP_REMOVED lines=20> */
.L_x_849:
[----:B------:R-:W-:Y:S05]  /*17340*/  BSYNC.RECONVERGENT B0 ;  /* 0x0000000000007941 */ /* 0x000fea0003800200 */
.L_x_848:
[----:B------:R-:W0:Y:S01]  /*17350*/  LDGDEPBAR ;  /* 0x00000000000079af */ /* 0x000e220000000000 */
[----:B------:R-:W-:Y:S01]  /*17360*/  BSSY.RECONVERGENT B0, `(.L_x_850) ;  /* 0x0000022000007945 */ /* 0x000fe20003800200 */
[----:B------:R-:W-:-:S04]  /*17370*/  DEPBAR.LE SB0, 0x0 ;  /* 0x000080000000791a */ /* 0x000fc80000000000 */
[----:B------:R-:W-:Y:S06]  /*17380*/  BAR.SYNC.DEFER_BLOCKING 0x0 ;  /* 0x0000000000007b1d */ /* 0x000fec0000010000 */
[----:B------:R-:W-:Y:S05]  /*17390*/  @P6 BRA `(.L_x_851) ;  /* 0x0000000000686947 */ /* 0x000fea0003800000 */
[----:B------:R-:W5:Y:S02]  /*173a0*/  LDCU UR8, c[0x0][0x440] ;  /* 0x00008800ff0877ac */ /* 0x000f640008000800 */
        /* <DEDUP_REMOVED lines=25> */
.L_x_851:
[----:B------:R1:W-:Y:S04]  /*17540*/  STS.128 [R237+0x10000], RZ ;  /* 0x010000ffed007388 */ /* 0x0003e80000000c00 */
[----:B------:R1:W-:Y:S04]  /*17550*/  STS.128 [R237+0x12000], RZ ;  /* 0x012000ffed007388 */ /* 0x0003e80000000c00 */
[----:B------:R1:W-:Y:S04]  /*17560*/  STS.128 [R237+0x14000], RZ ;  /* 0x014000ffed007388 */ /* 0x0003e80000000c00 */
[----:B------:R1:W-:Y:S02]  /*17570*/  STS.128 [R237+0x16000], RZ ;  /* 0x016000ffed007388 */ /* 0x0003e40000000c00 */
.L_x_852:
[----:B------:R-:W-:Y:S05]  /*17580*/  BSYNC.RECONVERGENT B0 ;  /* 0x0000000000007941 */ /* 0x000fea0003800200 */
.L_x_850:
[----:B------:R-:W-:Y:S01]  /*17590*/  ISETP.GE.AND P0, PT, R26, UR9, PT ;  /* 0x000000091a007c0c */ /* 0x000fe2000bf06270 */
[C---:B------:R-:W-:Y:S01]  /*175a0*/  IMAD.SHL.U32 R216, R65.reuse, 0x8, RZ ;  /* 0x0000000841d87824 */ /* 0x040fe200078e00ff */
[--C-:B------:R-:W-:Y:S01]  /*175b0*/  SHF.R.U32.HI R217, RZ, 0x1, R65.reuse ;  /* 0x00000001ffd97819 */ /* 0x100fe20000011641 */
[----:B------:R-:W-:Y:S01]  /*175c0*/  IMAD.SHL.U32 R218, R65, 0x20, RZ ;  /* 0x0000002041da7824 */ /* 0x000fe200078e00ff */
[----:B-123--:R-:W-:Y:S01]  /*175d0*/  LOP3.LUT R7, R66, 0x8, R65, 0x78, !PT ;  /* 0x0000000842077812 */ /* 0x00efe200078e7841 */
[----:B------:R-:W-:Y:S01]  /*175e0*/  BSSY.RECONVERGENT B0, `(.L_x_853) ;  /* 0x000002b000007945 */ /* 0x000fe20003800200 */
[----:B------:R-:W-:Y:S02]  /*175f0*/  LOP3.LUT R216, R216, 0x38, RZ, 0xc0, !PT ;  /* 0x00000038d8d87812 */ /* 0x000fe400078ec0ff */
[----:B----4-:R-:W-:Y:S02]  /*17600*/  LOP3.LUT R3, R217, 0x8, RZ, 0xc0, !PT ;  /* 0x00000008d9037812 */ /* 0x010fe400078ec0ff */
[----:B------:R-:W-:-:S02]  /*17610*/  LOP3.LUT R218, R218, 0x7c00, RZ, 0xc0, !PT ;  /* 0x00007c00dada7812 */ /* 0x000fc400078ec0ff */
[----:B------:R-:W-:Y:S01]  /*17620*/  LOP3.LUT R2, R216, R66, R3, 0x1e, !PT ;  /* 0x00000042d8027212 */ /* 0x000fe200078e1e03 */
[----:B------:R1:W-:Y:S01]  /*17630*/  @P0 STS.128 [R237+0x10800], RZ ;  /* 0x010800ffed000388 */ /* 0x0003e20000000c00 */
[----:B------:R-:W-:Y:S01]  /*17640*/  IMAD.SHL.U32 R3, R65, 0x40, RZ ;  /* 0x0000004041037824 */ /* 0x000fe200078e00ff */
[----:B------:R-:W-:Y:S02]  /*17650*/  ISETP.GE.AND P6, PT, R30, UR9, PT ;  /* 0x000000091e007c0c */ /* 0x000fe4000bfc6270 */
[----:B------:R1:W-:Y:S01]  /*17660*/  @P0 STS.128 [R237+0x12800], RZ ;  /* 0x012800ffed000388 */ /* 0x0003e20000000c00 */
[----:B------:R-:W-:Y:S02]  /*17670*/  ISETP.GE.AND P5, PT, R32, UR9, PT ;  /* 0x0000000920007c0c */ /* 0x000fe4000bfa6270 */
[----:B------:R-:W-:Y:S01]  /*17680*/  LOP3.LUT R8, R3, 0x400, RZ, 0xc0, !PT ;  /* 0x0000040003087812 */ /* 0x000fe200078ec0ff */
[----:B------:R1:W-:Y:S01]  /*17690*/  @P0 STS.128 [R237+0x14800], RZ ;  /* 0x014800ffed000388 */ /* 0x0003e20000000c00 */
[----:B------:R-:W-:-:S02]  /*176a0*/  LOP3.LUT R7, R7, R216, RZ, 0x3c, !PT ;  /* 0x000000d807077212 */ /* 0x000fc400078e3cff */
[----:B------:R-:W-:Y:S01]  /*176b0*/  LOP3.LUT R5, R218, 0x200, R3, 0xf8, !PT ;  /* 0x00000200da057812 */ /* 0x000fe200078ef803 */
[----:B------:R1:W-:Y:S01]  /*176c0*/  @P0 STS.128 [R237+0x16800], RZ ;  /* 0x016800ffed000388 */ /* 0x0003e20000000c00 */
[----:B------:R-:W-:Y:S05]  /*176d0*/  @P0 BRA `(.L_x_854) ;  /* 0x00000000006c0947 */ /* 0x000fea0003800000 */
[----:B------:R-:W2:Y:S01]  /*176e0*/  LDCU UR8, c[0x0][0x440] ;  /* 0x00008800ff0877ac */ /* 0x000ea20008000800 */
[----:B------:R-:W-:-:S04]  /*176f0*/  LEA R14, P4, R64, R232, 0x1 ;  /* 0x000000e8400e7211 */ /* 0x000fc800078808ff */
        /* <DEDUP_REMOVED lines=25> */
.L_x_854:
[----:B------:R-:W-:Y:S05]  /*17890*/  BSYNC.RECONVERGENT B0 ;  /* 0x0000000000007941 */ /* 0x000fea0003800200 */
.L_x_853:
[----:B------:R3:W-:Y:S01]  /*178a0*/  @P6 STS.128 [R237+0x11000], RZ ;  /* 0x011000ffed006388 */ /* 0x0007e20000000c00 */
[----:B------:R-:W-:Y:S01]  /*178b0*/  BSSY.RECONVERGENT B0, `(.L_x_855) ;  /* 0x0000023000007945 */ /* 0x000fe20003800200 */
[----:B------:R-:W-:Y:S02]  /*178c0*/  LEA R8, R7, R8, 0x1 ;  /* 0x0000000807087211 */ /* 0x000fe400078e08ff */
[----:B------:R3:W-:Y:S01]  /*178d0*/  @P6 STS.128 [R237+0x13000], RZ ;  /* 0x013000ffed006388 */ /* 0x0007e20000000c00 */
[----:B------:R-:W-:-:S03]  /*178e0*/  IADD3 R97, PT, PT, R5, R2, RZ ;  /* 0x0000000205617210 */ /* 0x000fc60007ffe0ff */
[----:B------:R3:W-:Y:S04]  /*178f0*/  @P6 STS.128 [R237+0x15000], RZ ;  /* 0x015000ffed006388 */ /* 0x0007e80000000c00 */
[----:B------:R3:W-:Y:S01]  /*17900*/  @P6 STS.128 [R237+0x17000], RZ ;  /* 0x017000ffed006388 */ /* 0x0007e20000000c00 */
[----:B------:R-:W-:Y:S05]  /*17910*/  @P6 BRA `(.L_x_856) ;  /* 0x0000000000706947 */ /* 0x000fea0003800000 */
[----:B------:R-:W4:Y:S01]  /*17920*/  LDC.64 R4, c[0x0][0x3c0] ;  /* 0x0000f000ff047b82 */ /* 0x000f220000000a00 */
[----:B------:R-:W5:Y:S02]  /*17930*/  LDCU UR8, c[0x0][0x440] ;  /* 0x00008800ff0877ac */ /* 0x000f640008000800 */
[----:B-----5:R-:W-:Y:S02]  /*17940*/  ISETP.GE.AND P3, PT, R12, UR8, PT ;  /* 0x000000080c007c0c */ /* 0x020fe4000bf66270 */
[----:B------:R-:W-:Y:S02]  /*17950*/  ISETP.GE.AND P2, PT, R11, UR8, PT ;  /* 0x000000080b007c0c */ /* 0x000fe4000bf46270 */
[----:B------:R-:W-:Y:S02]  /*17960*/  ISETP.GE.AND P1, PT, R10, UR8, PT ;  /* 0x000000080a007c0c */ /* 0x000fe4000bf26270 */
[----:B----4-:R-:W-:Y:S02]  /*17970*/  LEA R6, P4, R4, R232, 0x6 ;  /* 0x000000e804067211 */ /* 0x010fe400078830ff */
        /* <DEDUP_REMOVED lines=22> */
.L_x_856:
[----:B------:R-:W-:Y:S05]  /*17ae0*/  BSYNC.RECONVERGENT B0 ;  /* 0x0000000000007941 */ /* 0x000fea0003800200 */
.L_x_855:
[----:B------:R1:W-:Y:S01]  /*17af0*/  @P5 STS.128 [R237+0x11800], RZ ;  /* 0x011800ffed005388 */ /* 0x0003e20000000c00 */
[----:B------:R-:W-:Y:S01]  /*17b00*/  BSSY.RECONVERGENT B0, `(.L_x_857) ;  /* 0x0000023000007945 */ /* 0x000fe20003800200 */
[----:B------:R-:W-:Y:S02]  /*17b10*/  LEA R97, R97, UR6, 0x1 ;  /* 0x0000000661617c11 */ /* 0x000fe4000f8e08ff */
[----:B------:R1:W-:Y:S04]  /*17b20*/  @P5 STS.128 [R237+0x13800], RZ ;  /* 0x013800ffed005388 */ /* 0x0003e80000000c00 */
[----:B------:R1:W-:Y:S04]  /*17b30*/  @P5 STS.128 [R237+0x15800], RZ ;  /* 0x015800ffed005388 */ /* 0x0003e80000000c00 */
[----:B------:R1:W-:Y:S01]  /*17b40*/  @P5 STS.128 [R237+0x17800], RZ ;  /* 0x017800ffed005388 */ /* 0x0003e20000000c00 */
[----:B------:R-:W-:Y:S05]  /*17b50*/  @P5 BRA `(.L_x_858) ;  /* 0x0000000000745947 */ /* 0x000fea0003800000 */
[----:B------:R-:W5:Y:S01]  /*17b60*/  LDC.64 R4, c[0x0][0x3c0] ;  /* 0x0000f000ff047b82 */ /* 0x000f620000000a00 */
[----:B------:R-:W2:Y:S02]  /*17b70*/  LDCU UR8, c[0x0][0x440] ;  /* 0x00008800ff0877ac */ /* 0x000ea40008000800 */
[----:B--2---:R-:W-:Y:S02]  /*17b80*/  ISETP.GE.AND P3, PT, R216, UR8, PT ;  /* 0x00000008d8007c0c */ /* 0x004fe4000bf66270 */
[----:B------:R-:W-:Y:S02]  /*17b90*/  ISETP.GE.AND P2, PT, R11, UR8, PT ;  /* 0x000000080b007c0c */ /* 0x000fe4000bf46270 */
[----:B------:R-:W-:Y:S01]  /*17ba0*/  ISETP.GE.AND P1, PT, R10, UR8, PT ;  /* 0x000000080a007c0c */ /* 0x000fe2000bf26270 */
[----:B-----5:R-:W-:Y:S01]  /*17bb0*/  IMAD R5, R5, 0x60, RZ ;  /* 0x0000006005057824 */ /* 0x020fe200078e02ff */
[----:B------:R-:W-:Y:S01]  /*17bc0*/  ISETP.GE.AND P0, PT, R9, UR8, PT ;  /* 0x0000000809007c0c */ /* 0x000fe2000bf06270 */
[----:B----4-:R-:W-:-:S04]  /*17bd0*/  IMAD.WIDE.U32 R6, R4, 0x60, R232 ;  /* 0x0000006004067825 */ /* 0x010fc800078e00e8 */
        /* <DEDUP_REMOVED lines=21> */
.L_x_858:
[----:B------:R-:W-:Y:S05]  /*17d30*/  BSYNC.RECONVERGENT B0 ;  /* 0x0000000000007941 */ /* 0x000fea0003800200 */
.L_x_857:
[----:B------:R-:W-:Y:S01]  /*17d40*/  LDSM.16.M88.4 R84, [R97] ;  /* 0x000000006154783b */ /* 0x000fe20000000200 */
[----:B------:R-:W-:Y:S01]  /*17d50*/  IMAD.MOV.U32 R0, RZ, RZ, 0x20 ;  /* 0x00000020ff007424 */ /* 0x000fe200078e00ff */
[C---:B------:R-:W-:Y:S01]  /*17d60*/  LOP3.LUT P0, RZ, R65.reuse, 0x2, RZ, 0xc0, !PT ;  /* 0x0000000241ff7812 */ /* 0x040fe2000780c0ff */
[----:B------:R-:W-:Y:S01]  /*17d70*/  VIADD R63, R8, UR6 ;  /* 0x00000006083f7c36 */ /* 0x000fe20008000000 */
[----:B------:R-:W5:Y:S01]  /*17d80*/  LDSM.16.M88.4 R48, [R8+UR6+0x8000] ;  /* 0x008000060830783b */ /* 0x000f620008000200 */
[----:B------:R-:W-:Y:S01]  /*17d90*/  UISETP.NE.AND UP1, UPT, UR21, 0x1, UPT ;  /* 0x000000011500788c */ /* 0x000fe2000bf25270 */
[----:B------:R-:W-:Y:S02]  /*17da0*/  SEL R0, R0, 0xffffffe0, !P0 ;  /* 0xffffffe000007807 */ /* 0x000fe40004000000 */
[----:B------:R-:W3:Y:S01]  /*17db0*/  LDSM.16.M88.4 R40, [R8+UR6+0x8800] ;  /* 0x008800060828783b */ /* 0x000ee20008000200 */
[C---:B------:R-:W-:Y:S01]  /*17dc0*/  LOP3.LUT P0, RZ, R65.reuse, 0x4, RZ, 0xc0, !PT ;  /* 0x0000000441ff7812 */ /* 0x040fe2000780c0ff */
[----:B------:R-:W-:-:S02]  /*17dd0*/  IMAD.SHL.U32 R65, R65, 0x2, RZ ;  /* 0x0000000241417824 */ /* 0x000fc400078e00ff */
[--C-:B------:R-:W-:Y:S01]  /*17de0*/  IMAD.IADD R96, R97, 0x1, R0.reuse ;  /* 0x0000000161607824 */ /* 0x100fe200078e0200 */
[----:B------:R-:W-:Y:S01]  /*17df0*/  LDSM.16.M88.4 R32, [R8+UR6+0x9000] ;  /* 0x009000060820783b */ /* 0x000fe20008000200 */
[----:B------:R-:W-:-:S03]  /*17e00*/  IMAD.IADD R64, R63, 0x1, R0 ;  /* 0x000000013f407824 */ /* 0x000fc600078e0200 */
[----:B------:R-:W-:Y:S04]  /*17e10*/  LDSM.16.M88.4 R76, [R96] ;  /* 0x00000000604c783b */ /* 0x000fe80000000200 */
[----:B--2---:R-:W2:Y:S04]  /*17e20*/  LDSM.16.M88.4 R12, [R64+0x8000] ;  /* 0x00800000400c783b */ /* 0x004ea80000000200 */
[----:B------:R-:W1:Y:S04]  /*17e30*/  LDSM.16.M88.4 R16, [R8+UR6+0x9800] ;  /* 0x009800060810783b */ /* 0x000e680008000200 */
[----:B----4-:R-:W4:Y:S04]  /*17e40*/  LDSM.16.M88.4 R4, [R64+0x8800] ;  /* 0x008800004004783b */ /* 0x010f280000000200 */
[----:B------:R-:W4:Y:S04]  /*17e50*/  LDSM.16.M88.4 R20, [R64+0x9000] ;  /* 0x009000004014783b */ /* 0x000f280000000200 */
[----:B------:R-:W4:Y:S04]  /*17e60*/  LDSM.16.M88.4 R80, [R64+0x9800] ;  /* 0x009800004050783b */ /* 0x000f280000000200 */
[----:B------:R-:W0:Y:S01]  /*17e70*/  LDGDEPBAR ;  /* 0x00000000000079af */ /* 0x000e220000000000 */
[C---:B-----5:R-:W-:Y:S08]  /*17e80*/  HMMA.16816.F32 R52, R84.reuse, R48, RZ ;  /* 0x000000305434723c */ /* 0x060ff000000018ff */
[C---:B---3--:R-:W-:Y:S08]  /*17e90*/  HMMA.16816.F32 R44, R84.reuse, R40, RZ ;  /* 0x00000028542c723c */ /* 0x048ff000000018ff */
[C---:B------:R-:W-:Y:S08]  /*17ea0*/  HMMA.16816.F32 R48, R84.reuse, R50, RZ ;  /* 0x000000325430723c */ /* 0x040ff000000018ff */
[----:B------:R-:W-:Y:S08]  /*17eb0*/  HMMA.16816.F32 R40, R84, R42, RZ ;  /* 0x0000002a5428723c */ /* 0x000ff000000018ff */
[----:B--2---:R-:W-:Y:S01]  /*17ec0*/  HMMA.16816.F32 R52, R76, R12, R52 ;  /* 0x0000000c4c34723c */ /* 0x004fe20000001834 */
[----:B------:R-:W-:-:S05]  /*17ed0*/  IMAD.MOV.U32 R12, RZ, RZ, 0x40 ;  /* 0x00000040ff0c7424 */ /* 0x000fca00078e00ff */
[----:B------:R-:W-:Y:S02]  /*17ee0*/  SEL R12, R12, 0xffffffc0, !P0 ;  /* 0xffffffc00c0c7807 */ /* 0x000fe40004000000 */
[C---:B------:R-:W-:Y:S03]  /*17ef0*/  HMMA.16816.F32 R36, R84.reuse, R32, RZ ;  /* 0x000000205424723c */ /* 0x040fe600000018ff */
[--C-:B------:R-:W-:Y:S02]  /*17f00*/  IMAD.IADD R67, R97, 0x1, R12.reuse ;  /* 0x0000000161437824 */ /* 0x100fe400078e020c */
[----:B------:R-:W-:Y:S02]  /*17f10*/  IMAD.IADD R63, R63, 0x1, R12 ;  /* 0x000000013f3f7824 */ /* 0x000fe400078e020c */
[C---:B------:R-:W-:Y:S01]  /*17f20*/  IMAD.IADD R66, R0.reuse, 0x1, R67 ;  /* 0x0000000100427824 */ /* 0x040fe200078e0243 */
[C---:B------:R-:W-:Y:S01]  /*17f30*/  HMMA.16816.F32 R32, R84.reuse, R34, RZ ;  /* 0x000000225420723c */ /* 0x040fe200000018ff */
[----:B------:R-:W-:Y:S01]  /*17f40*/  IMAD.IADD R60, R0, 0x1, R63 ;  /* 0x00000001003c7824 */ /* 0x000fe200078e023f */
[----:B------:R-:W-:Y:S04]  /*17f50*/  LDSM.16.M88.4 R72, [R63+0x8000] ;  /* 0x008000003f48783b */ /* 0x000fe80000000200 */
[----:B------:R-:W-:Y:S02]  /*17f60*/  LDSM.16.M88.4 R56, [R63+0x9800] ;  /* 0x009800003f38783b */ /* 0x000fe40000000200 */
[C---:B-1----:R-:W-:Y:S02]  /*17f70*/  HMMA.16816.F32 R28, R84.reuse, R16, RZ ;  /* 0x00000010541c723c */ /* 0x042fe400000018ff */
[----:B------:R-:W-:Y:S04]  /*17f80*/  LDSM.16.M88.4 R68, [R66] ;  /* 0x000000004244783b */ /* 0x000fe80000000200 */
[----:B------:R-:W-:Y:S02]  /*17f90*/  LDSM.16.M88.4 R24, [R60+0x8800] ;  /* 0x008800003c18783b */ /* 0x000fe40000000200 */
[----:B------:R-:W-:Y:S02]  /*17fa0*/  HMMA.16816.F32 R84, R84, R18, RZ ;  /* 0x000000125454723c */ /* 0x000fe400000018ff */
[----:B------:R-:W-:Y:S04]  /*17fb0*/  LDSM.16.M88.4 R16, [R63+0x8800] ;  /* 0x008800003f10783b */ /* 0x000fe80000000200 */
[----:B------:R-:W-:Y:S02]  /*17fc0*/  LDSM.16.M88.4 R88, [R66+0x2000] ;  /* 0x002000004258783b */ /* 0x000fe40000000200 */
[C---:B------:R-:W-:Y:S02]  /*17fd0*/  HMMA.16816.F32 R48, R76.reuse, R14, R48 ;  /* 0x0000000e4c30723c */ /* 0x040fe40000001830 */
[----:B------:R-:W1:Y:S04]  /*17fe0*/  LDSM.16.M88.4 R12, [R67] ;  /* 0x00000000430c783b */ /* 0x000e680000000200 */
[----:B------:R-:W-:Y:S02]  /*17ff0*/  LDSM.16.M88.4 R92, [R60+0xb800] ;  /* 0x00b800003c5c783b */ /* 0x000fe40000000200 */
[C---:B----4-:R-:W-:Y:S08]  /*18000*/  HMMA.16816.F32 R44, R76.reuse, R4, R44 ;  /* 0x000000044c2c723c */ /* 0x050ff0000000182c */
[C---:B------:R-:W-:Y:S01]  /*18010*/  HMMA.16816.F32 R40, R76.reuse, R6, R40 ;  /* 0x000000064c28723c */ /* 0x040fe20000001828 */
[----:B------:R-:W2:Y:S07]  /*18020*/  LDSM.16.M88.4 R4, [R63+0x9000] ;  /* 0x009000003f04783b */ /* 0x000eae0000000200 */
[C---:B------:R-:W-:Y:S08]  /*18030*/  HMMA.16816.F32 R36, R76.reuse, R20, R36 ;  /* 0x000000144c24723c */ /* 0x040ff00000001824 */
[C---:B------:R-:W-:Y:S01]  /*18040*/  HMMA.16816.F32 R32, R76.reuse, R22, R32 ;  /* 0x000000164c20723c */ /* 0x040fe20000001820 */
[----:B------:R-:W3:Y:S07]  /*18050*/  LDSM.16.M88.4 R20, [R60+0x8000] ;  /* 0x008000003c14783b */ /* 0x000eee0000000200 */
[C---:B------:R-:W-:Y:S08]  /*18060*/  HMMA.16816.F32 R28, R76.reuse, R80, R28 ;  /* 0x000000504c1c723c */ /* 0x040ff0000000181c */
[----:B------:R-:W-:Y:S01]  /*18070*/  HMMA.16816.F32 R84, R76, R82, R84 ;  /* 0x000000524c54723c */ /* 0x000fe20000001854 */
[----:B------:R-:W4:Y:S04]  /*18080*/  LDSM.16.M88.4 R80, [R60+0x9000] ;  /* 0x009000003c50783b */ /* 0x000f280000000200 */
[----:B------:R-:W5:Y:S03]  /*18090*/  LDSM.16.M88.4 R76, [R60+0x9800] ;  /* 0x009800003c4c783b */ /* 0x000f660000000200 */
[C---:B-1----:R-:W-:Y:S08]  /*180a0*/  HMMA.16816.F32 R52, R12.reuse, R72, R52 ;  /* 0x000000480c34723c */ /* 0x042ff00000001834 */
[C---:B------:R-:W-:Y:S01]  /*180b0*/  HMMA.16816.F32 R48, R12.reuse, R74, R48 ;  /* 0x0000004a0c30723c */ /* 0x040fe20000001830 */
[----:B------:R-:W-:Y:S07]  /*180c0*/  LDSM.16.M88.4 R72, [R96+0x2000] ;  /* 0x002000006048783b */ /* 0x000fee0000000200 */
[C---:B------:R-:W-:Y:S08]  /*180d0*/  HMMA.16816.F32 R44, R12.reuse, R16, R44 ;  /* 0x000000100c2c723c */ /* 0x040ff0000000182c */
[C---:B------:R-:W-:Y:S01]  /*180e0*/  HMMA.16816.F32 R40, R12.reuse, R18, R40 ;  /* 0x000000120c28723c */ /* 0x040fe20000001828 */
[----:B------:R-:W-:Y:S07]  /*180f0*/  LDSM.16.M88.4 R16, [R8+UR6+0xa000] ;  /* 0x00a000060810783b */ /* 0x000fee0008000200 */
[C---:B--2---:R-:W-:Y:S08]  /*18100*/  HMMA.16816.F32 R36, R12.reuse, R4, R36 ;  /* 0x000000040c24723c */ /* 0x044ff00000001824 */
[C---:B------:R-:W-:Y:S01]  /*18110*/  HMMA.16816.F32 R32, R12.reuse, R6, R32 ;  /* 0x000000060c20723c */ /* 0x040fe20000001820 */
[----:B------:R-:W1:Y:S07]  /*18120*/  LDSM.16.M88.4 R4, [R97+0x2000] ;  /* 0x002000006104783b */ /* 0x000e6e0000000200 */
[C---:B------:R-:W-:Y:S08]  /*18130*/  HMMA.16816.F32 R28, R12.reuse, R56, R28 ;  /* 0x000000380c1c723c */ /* 0x040ff0000000181c */
[----:B------:R-:W-:Y:S01]  /*18140*/  HMMA.16816.F32 R84, R12, R58, R84 ;  /* 0x0000003a0c54723c */ /* 0x000fe20000001854 */
[----:B------:R-:W2:Y:S04]  /*18150*/  LDSM.16.M88.4 R12, [R8+UR6+0xa800] ;  /* 0x00a80006080c783b */ /* 0x000ea80008000200 */
[----:B------:R-:W2:Y:S03]  /*18160*/  LDSM.16.M88.4 R56, [R8+UR6+0xb000] ;  /* 0x00b000060838783b */ /* 0x000ea60008000200 */
[C---:B---3--:R-:W-:Y:S08]  /*18170*/  HMMA.16816.F32 R52, R68.reuse, R20, R52 ;  /* 0x000000144434723c */ /* 0x048ff00000001834 */
[C---:B------:R-:W-:Y:S01]  /*18180*/  HMMA.16816.F32 R48, R68.reuse, R22, R48 ;  /* 0x000000164430723c */ /* 0x040fe20000001830 */
[----:B------:R-:W3:Y:S07]  /*18190*/  LDSM.16.M88.4 R20, [R8+UR6+0xb800] ;  /* 0x00b800060814783b */ /* 0x000eee0008000200 */
[C---:B------:R-:W-:Y:S08]  /*181a0*/  HMMA.16816.F32 R44, R68.reuse, R24, R44 ;  /* 0x00000018442c723c */ /* 0x040ff0000000182c */
[C---:B------:R-:W-:Y:S01]  /*181b0*/  HMMA.16816.F32 R40, R68.reuse, R26, R40 ;  /* 0x0000001a4428723c */ /* 0x040fe20000001828 */
[----:B------:R-:W-:Y:S07]  /*181c0*/  LDSM.16.M88.4 R24, [R64+0xa000] ;  /* 0x00a000004018783b */ /* 0x000fee0000000200 */
[C---:B----4-:R-:W-:Y:S08]  /*181d0*/  HMMA.16816.F32 R36, R68.reuse, R80, R36 ;  /* 0x000000504424723c */ /* 0x050ff00000001824 */
[C---:B------:R-:W-:Y:S01]  /*181e0*/  HMMA.16816.F32 R32, R68.reuse, R82, R32 ;  /* 0x000000524420723c */ /* 0x040fe20000001820 */
[----:B------:R-:W-:Y:S07]  /*181f0*/  LDSM.16.M88.4 R80, [R97+0x4000] ;  /* 0x004000006150783b */ /* 0x000fee0000000200 */
[C---:B-----5:R-:W-:Y:S08]  /*18200*/  HMMA.16816.F32 R28, R68.reuse, R76, R28 ;  /* 0x0000004c441c723c */ /* 0x060ff0000000181c */
[----:B------:R-:W-:Y:S01]  /*18210*/  HMMA.16816.F32 R84, R68, R78, R84 ;  /* 0x0000004e4454723c */ /* 0x000fe20000001854 */
[----:B------:R-:W-:Y:S04]  /*18220*/  LDSM.16.M88.4 R76, [R64+0xb800] ;  /* 0x00b80000404c783b */ /* 0x000fe80000000200 */
[----:B------:R-:W-:Y:S03]  /*18230*/  LDSM.16.M88.4 R68, [R63+0xa000] ;  /* 0x00a000003f44783b */ /* 0x000fe60000000200 */
[C---:B-1----:R-:W-:Y:S08]  /*18240*/  HMMA.16816.F32 R52, R4.reuse, R16, R52 ;  /* 0x000000100434723c */ /* 0x042ff00000001834 */
[C---:B------:R-:W-:Y:S01]  /*18250*/  HMMA.16816.F32 R48, R4.reuse, R18, R48 ;  /* 0x000000120430723c */ /* 0x040fe20000001830 */
[----:B------:R-:W1:Y:S07]  /*18260*/  LDSM.16.M88.4 R16, [R64+0xa800] ;  /* 0x00a800004010783b */ /* 0x000e6e0000000200 */
[C---:B--2---:R-:W-:Y:S08]  /*18270*/  HMMA.16816.F32 R44, R4.reuse, R12, R44 ;  /* 0x0000000c042c723c */ /* 0x044ff0000000182c */
[C---:B------:R-:W-:Y:S01]  /*18280*/  HMMA.16816.F32 R40, R4.reuse, R14, R40 ;  /* 0x0000000e0428723c */ /* 0x040fe20000001828 */
[----:B------:R-:W2:Y:S07]  /*18290*/  LDSM.16.M88.4 R12, [R64+0xb000] ;  /* 0x00b00000400c783b */ /* 0x000eae0000000200 */
[C---:B------:R-:W-:Y:S08]  /*182a0*/  HMMA.16816.F32 R36, R4.reuse, R56, R36 ;  /* 0x000000380424723c */ /* 0x040ff00000001824 */
[C---:B------:R-:W-:Y:S01]  /*182b0*/  HMMA.16816.F32 R32, R4.reuse, R58, R32 ;  /* 0x0000003a0420723c */ /* 0x040fe20000001820 */
[----:B------:R-:W-:Y:S07]  /*182c0*/  LDSM.16.M88.4 R56, [R63+0xb000] ;  /* 0x00b000003f38783b */ /* 0x000fee0000000200 */
[C---:B---3--:R-:W-:Y:S08]  /*182d0*/  HMMA.16816.F32 R28, R4.reuse, R20, R28 ;  /* 0x00000014041c723c */ /* 0x048ff0000000181c */
[----:B------:R-:W-:Y:S01]  /*182e0*/  HMMA.16816.F32 R84, R4, R22, R84 ;  /* 0x000000160454723c */ /* 0x000fe20000001854 */
[----:B------:R-:W-:Y:S04]  /*182f0*/  LDSM.16.M88.4 R20, [R67+0x2000] ;  /* 0x002000004314783b */ /* 0x000fe80000000200 */
[----:B------:R-:W3:Y:S03]  /*18300*/  LDSM.16.M88.4 R4, [R63+0xa800] ;  /* 0x00a800003f04783b */ /* 0x000ee60000000200 */
[C---:B-1----:R-:W-:Y:S08]  /*18310*/  HMMA.16816.F32 R44, R72.reuse, R16, R44 ;  /* 0x00000010482c723c */ /* 0x042ff0000000182c */
[C---:B------:R-:W-:Y:S01]  /*18320*/  HMMA.16816.F32 R40, R72.reuse, R18, R40 ;  /* 0x000000124828723c */ /* 0x040fe20000001828 */
[----:B------:R-:W-:Y:S07]  /*18330*/  LDSM.16.M88.4 R16, [R60+0xa000] ;  /* 0x00a000003c10783b */ /* 0x000fee0000000200 */
[C---:B------:R-:W-:Y:S08]  /*18340*/  HMMA.16816.F32 R52, R72.reuse, R24, R52 ;  /* 0x000000184834723c */ /* 0x040ff00000001834 */
[C---:B------:R-:W-:Y:S01]  /*18350*/  HMMA.16816.F32 R48, R72.reuse, R26, R48 ;  /* 0x0000001a4830723c */ /* 0x040fe20000001830 */
[----:B------:R-:W1:Y:S07]  /*18360*/  LDSM.16.M88.4 R24, [R63+0xb800] ;  /* 0x00b800003f18783b */ /* 0x000e6e0000000200 */
[C---:B--2---:R-:W-:Y:S08]  /*18370*/  HMMA.16816.F32 R36, R72.reuse, R12, R36 ;  /* 0x0000000c4824723c */ /* 0x044ff00000001824 */
[----:B------:R-:W-:Y:S01]  /*18380*/  HMMA.16816.F32 R32, R72, R14, R32 ;  /* 0x0000000e4820723c */ /* 0x000fe20000001820 */
[----:B------:R-:W2:Y:S07]  /*18390*/  LDSM.16.M88.4 R12, [R60+0xa800] ;  /* 0x00a800003c0c783b */ /* 0x000eae0000000200 */
[C---:B---3--:R-:W-:Y:S08]  /*183a0*/  HMMA.16816.F32 R44, R20.reuse, R4, R44 ;  /* 0x00000004142c723c */ /* 0x048ff0000000182c */
[----:B------:R-:W-:Y:S01]  /*183b0*/  HMMA.16816.F32 R40, R20, R6, R40 ;  /* 0x000000061428723c */ /* 0x000fe20000001828 */
[----:B------:R-:W3:Y:S07]  /*183c0*/  LDSM.16.M88.4 R4, [R60+0xb000] ;  /* 0x00b000003c04783b */ /* 0x000eee0000000200 */
[C---:B------:R-:W-:Y:S08]  /*183d0*/  HMMA.16816.F32 R28, R72.reuse, R76, R28 ;  /* 0x0000004c481c723c */ /* 0x040ff0000000181c */
[----:B------:R-:W-:Y:S01]  /*183e0*/  HMMA.16816.F32 R84, R72, R78, R84 ;  /* 0x0000004e4854723c */ /* 0x000fe20000001854 */
[----:B------:R-:W4:Y:S04]  /*183f0*/  LDSM.16.M88.4 R72, [R8+UR6+0xc800] ;  /* 0x00c800060848783b */ /* 0x000f280008000200 */
[----:B------:R-:W-:Y:S03]  /*18400*/  LDSM.16.M88.4 R76, [R8+UR6+0xc000] ;  /* 0x00c00006084c783b */ /* 0x000fe60008000200 */
[C---:B------:R-:W-:Y:S08]  /*18410*/  HMMA.16816.F32 R52, R20.reuse, R68, R52 ;  /* 0x000000441434723c */ /* 0x040ff00000001834 */
[C---:B------:R-:W-:Y:S01]  /*18420*/  HMMA.16816.F32 R48, R20.reuse, R70, R48 ;  /* 0x000000461430723c */ /* 0x040fe20000001830 */
[----:B------:R-:W5:Y:S07]  /*18430*/  LDSM.16.M88.4 R68, [R8+UR6+0xd000] ;  /* 0x00d000060844783b */ /* 0x000f6e0008000200 */
[C---:B------:R-:W-:Y:S08]  /*18440*/  HMMA.16816.F32 R36, R20.reuse, R56, R36 ;  /* 0x000000381424723c */ /* 0x040ff00000001824 */
[C---:B------:R-:W-:Y:S01]  /*18450*/  HMMA.16816.F32 R32, R20.reuse, R58, R32 ;  /* 0x0000003a1420723c */ /* 0x040fe20000001820 */
[----:B------:R-:W5:Y:S07]  /*18460*/  LDSM.16.M88.4 R56, [R8+UR6+0xd800] ;  /* 0x00d800060838783b */ /* 0x000f6e0008000200 */
[C---:B-1----:R-:W-:Y:S08]  /*18470*/  HMMA.16816.F32 R28, R20.reuse, R24, R28 ;  /* 0x00000018141c723c */ /* 0x042ff0000000181c */
[----:B------:R-:W-:Y:S01]  /*18480*/  HMMA.16816.F32 R84, R20, R26, R84 ;  /* 0x0000001a1454723c */ /* 0x000fe20000001854 */
[----:B------:R-:W-:Y:S04]  /*18490*/  LDSM.16.M88.4 R24, [R96+0x4000] ;  /* 0x004000006018783b */ /* 0x000fe80000000200 */
[----:B------:R-:W-:Y:S03]  /*184a0*/  LDSM.16.M88.4 R20, [R64+0xc000] ;  /* 0x00c000004014783b */ /* 0x000fe60000000200 */
[C---:B--2---:R-:W-:Y:S08]  /*184b0*/  HMMA.16816.F32 R44, R88.reuse, R12, R44 ;  /* 0x0000000c582c723c */ /* 0x044ff0000000182c */
[C---:B------:R-:W-:Y:S01]  /*184c0*/  HMMA.16816.F32 R40, R88.reuse, R14, R40 ;  /* 0x0000000e5828723c */ /* 0x040fe20000001828 */
[----:B------:R-:W1:Y:S07]  /*184d0*/  LDSM.16.M88.4 R12, [R64+0xd000] ;  /* 0x00d00000400c783b */ /* 0x000e6e0000000200 */
[C---:B---3--:R-:W-:Y:S08]  /*184e0*/  HMMA.16816.F32 R36, R88.reuse, R4, R36 ;  /* 0x000000045824723c */ /* 0x048ff00000001824 */
[C---:B------:R-:W-:Y:S01]  /*184f0*/  HMMA.16816.F32 R32, R88.reuse, R6, R32 ;  /* 0x000000065820723c */ /* 0x040fe20000001820 */
[----:B------:R-:W2:Y:S07]  /*18500*/  LDSM.16.M88.4 R4, [R64+0xd800] ;  /* 0x00d800004004783b */ /* 0x000eae0000000200 */
[C---:B------:R-:W-:Y:S08]  /*18510*/  HMMA.16816.F32 R52, R88.reuse, R16, R52 ;  /* 0x000000105834723c */ /* 0x040ff00000001834 */
[C---:B------:R-:W-:Y:S01]  /*18520*/  HMMA.16816.F32 R48, R88.reuse, R18, R48 ;  /* 0x000000125830723c */ /* 0x040fe20000001830 */
[----:B------:R-:W3:Y:S07]  /*18530*/  LDSM.16.M88.4 R16, [R64+0xc800] ;  /* 0x00c800004010783b */ /* 0x000eee0000000200 */
[C---:B------:R-:W-:Y:S08]  /*18540*/  HMMA.16816.F32 R28, R88.reuse, R92, R28 ;  /* 0x0000005c581c723c */ /* 0x040ff0000000181c */
[----:B------:R-:W-:Y:S08]  /*18550*/  HMMA.16816.F32 R84, R88, R94, R84 ;  /* 0x0000005e5854723c */ /* 0x000ff00000001854 */
[C---:B----4-:R-:W-:Y:S08]  /*18560*/  HMMA.16816.F32 R44, R80.reuse, R72, R44 ;  /* 0x00000048502c723c */ /* 0x050ff0000000182c */
[C---:B------:R-:W-:Y:S08]  /*18570*/  HMMA.16816.F32 R40, R80.reuse, R74, R40 ;  /* 0x0000004a5028723c */ /* 0x040ff00000001828 */
[C---:B-----5:R-:W-:Y:S08]  /*18580*/  HMMA.16816.F32 R36, R80.reuse, R68, R36 ;  /* 0x000000445024723c */ /* 0x060ff00000001824 */
[C---:B------:R-:W-:Y:S01]  /*18590*/  HMMA.16816.F32 R72, R80.reuse, R70, R32 ;  /* 0x000000465048723c */ /* 0x040fe20000001820 */
[----:B------:R-:W-:Y:S04]  /*185a0*/  LDSM.16.M88.4 R68, [R67+0x4000] ;  /* 0x004000004344783b */ /* 0x000fe80000000200 */
[----:B------:R-:W4:Y:S03]  /*185b0*/  LDSM.16.M88.4 R32, [R63+0xc000] ;  /* 0x00c000003f20783b */ /* 0x000f260000000200 */
[C---:B------:R-:W-:Y:S08]  /*185c0*/  HMMA.16816.F32 R52, R80.reuse, R76, R52 ;  /* 0x0000004c5034723c */ /* 0x040ff00000001834 */
[C---:B------:R-:W-:Y:S08]  /*185d0*/  HMMA.16816.F32 R48, R80.reuse, R78, R48 ;  /* 0x0000004e5030723c */ /* 0x040ff00000001830 */
[C---:B------:R-:W-:Y:S01]  /*185e0*/  HMMA.16816.F32 R76, R80.reuse, R56, R28 ;  /* 0x00000038504c723c */ /* 0x040fe2000000181c */
[----:B------:R-:W5:Y:S07]  /*185f0*/  LDSM.16.M88.4 R28, [R63+0xc800] ;  /* 0x00c800003f1c783b */ /* 0x000f6e0000000200 */
        /* <DEDUP_REMOVED lines=8> */
[----:B------:R-:W-:Y:S07]  /*18680*/  LDSM.16.M88.4 R20, [R66+0x4000] ;  /* 0x004000004214783b */ /* 0x000fee0000000200 */
[C---:B--2---:R-:W-:Y:S08]  /*18690*/  HMMA.16816.F32 R76, R24.reuse, R4, R76 ;  /* 0x00000004184c723c */ /* 0x044ff0000000184c */
[C---:B------:R-:W-:Y:S01]  /*186a0*/  HMMA.16816.F32 R84, R24.reuse, R6, R84 ;  /* 0x000000061854723c */ /* 0x040fe20000001854 */
[----:B------:R-:W2:Y:S07]  /*186b0*/  LDSM.16.M88.4 R4, [R60+0xc000] ;  /* 0x00c000003c04783b */ /* 0x000eae0000000200 */
[C---:B---3--:R-:W-:Y:S08]  /*186c0*/  HMMA.16816.F32 R44, R24.reuse, R16, R44 ;  /* 0x00000010182c723c */ /* 0x048ff0000000182c */
        /* <DEDUP_REMOVED lines=8> */
[----:B------:R-:W4:Y:S07]  /*18750*/  LDSM.16.M88.4 R28, [R60+0xd800] ;  /* 0x00d800003c1c783b */ /* 0x000f2e0000000200 */
[C---:B-1----:R-:W-:Y:S08]  /*18760*/  HMMA.16816.F32 R36, R68.reuse, R12, R36 ;  /* 0x0000000c4424723c */ /* 0x042ff00000001824 */
[----:B------:R-:W-:Y:S01]  /*18770*/  HMMA.16816.F32 R72, R68, R14, R72 ;  /* 0x0000000e4448723c */ /* 0x000fe20000001848 */
[----:B------:R-:W1:Y:S07]  /*18780*/  LDSM.16.M88.4 R12, [R8+UR6+0xe000] ;  /* 0x00e00006080c783b */ /* 0x000e6e0008000200 */
[C---:B--2---:R-:W-:Y:S08]  /*18790*/  HMMA.16816.F32 R52, R20.reuse, R4, R52 ;  /* 0x000000041434723c */ /* 0x044ff00000001834 */
[----:B------:R-:W-:Y:S01]  /*187a0*/  HMMA.16816.F32 R48, R20, R6, R48 ;  /* 0x000000061430723c */ /* 0x000fe20000001830 */
[----:B------:R-:W2:Y:S07]  /*187b0*/  LDSM.16.M88.4 R4, [R8+UR6+0xf800] ;  /* 0x00f800060804783b */ /* 0x000eae0008000200 */
[C---:B---3--:R-:W-:Y:S01]  /*187c0*/  HMMA.16816.F32 R80, R68.reuse, R16, R76 ;  /* 0x000000104450723c */ /* 0x048fe2000000184c */
[----:B------:R-:W-:Y:S07]  /*187d0*/  LDSM.16.M88.4 R76, [R8+UR6+0xe800] ;  /* 0x00e80006084c783b */ /* 0x000fee0008000200 */
[----:B------:R-:W-:Y:S01]  /*187e0*/  HMMA.16816.F32 R84, R68, R18, R84 ;  /* 0x000000124454723c */ /* 0x000fe20000001854 */
[----:B------:R3:W5:Y:S04]  /*187f0*/  LDSM.16.M88.4 R16, [R8+UR6+0xf000] ;  /* 0x00f000060810783b */ /* 0x0007680008000200 */
[----:B------:R-:W-:Y:S03]  /*18800*/  LDSM.16.M88.4 R68, [R60+0xe000] ;  /* 0x00e000003c44783b */ /* 0x000fe60000000200 */
[C---:B------:R-:W-:Y:S08]  /*18810*/  HMMA.16816.F32 R36, R20.reuse, R24, R36 ;  /* 0x000000181424723c */ /* 0x040ff00000001824 */
[C---:B------:R-:W-:Y:S01]  /*18820*/  HMMA.16816.F32 R72, R20.reuse, R26, R72 ;  /* 0x0000001a1448723c */ /* 0x040fe20000001848 */
[----:B------:R-:W5:Y:S07]  /*18830*/  LDSM.16.M88.4 R24, [R64+0xe000] ;  /* 0x00e000004018783b */ /* 0x000f6e0000000200 */
[----:B----4-:R-:W-:Y:S01]  /*18840*/  HMMA.16816.F32 R80, R20, R28, R80 ;  /* 0x0000001c1450723c */ /* 0x010fe20000001850 */
[----:B---3--:R-:W-:-:S05]  /*18850*/  LOP3.LUT R8, R65, 0x6, RZ, 0xc0, !PT ;  /* 0x0000000641087812 */ /* 0x008fca00078ec0ff */
[----:B------:R-:W-:Y:S02]  /*18860*/  VIADD R8, R8, UR24 ;  /* 0x0000001808087c36 */ /* 0x000fe40008000000 */
[----:B------:R-:W-:Y:S01]  /*18870*/  HMMA.16816.F32 R84, R20, R30, R84 ;  /* 0x0000001e1454723c */ /* 0x000fe20000001854 */
[----:B------:R-:W-:Y:S02]  /*18880*/  LDSM.16.M88.4 R28, [R67+0x6000] ;  /* 0x00600000431c783b */ /* 0x000fe40000000200 */
[----:B------:R-:W-:-:S05]  /*18890*/  ISETP.GE.AND P4, PT, R8, UR23, PT ;  /* 0x0000001708007c0c */ /* 0x000fca000bf86270 */
[C---:B-1----:R-:W-:Y:S08]  /*188a0*/  HMMA.16816.F32 R52, R56.reuse, R12, R52 ;  /* 0x0000000c3834723c */ /* 0x042ff00000001834 */
[----:B------:R-:W-:Y:S01]  /*188b0*/  HMMA.16816.F32 R48, R56, R14, R48 ;  /* 0x0000000e3830723c */ /* 0x000fe20000001830 */
[----:B------:R-:W1:Y:S07]  /*188c0*/  LDSM.16.M88.4 R12, [R64+0xe800] ;  /* 0x00e80000400c783b */ /* 0x000e6e0000000200 */
[C---:B------:R-:W-:Y:S08]  /*188d0*/  HMMA.16816.F32 R44, R20.reuse, R32, R44 ;  /* 0x00000020142c723c */ /* 0x040ff0000000182c */
[----:B------:R-:W-:Y:S01]  /*188e0*/  HMMA.16816.F32 R40, R20, R34, R40 ;  /* 0x000000221428723c */ /* 0x000fe20000001828 */
[----:B------:R-:W-:Y:S04]  /*188f0*/  LDSM.16.M88.4 R20, [R64+0xf800] ;  /* 0x00f800004014783b */ /* 0x000fe80000000200 */
[----:B------:R-:W-:Y:S03]  /*18900*/  LDSM.16.M88.4 R32, [R63+0xf000] ;  /* 0x00f000003f20783b */ /* 0x000fe60000000200 */
[C---:B--2---:R-:W-:Y:S08]  /*18910*/  HMMA.16816.F32 R80, R56.reuse, R4, R80 ;  /* 0x000000043850723c */ /* 0x044ff00000001850 */
[C---:B------:R-:W-:Y:S01]  /*18920*/  HMMA.16816.F32 R84, R56.reuse, R6, R84 ;  /* 0x000000063854723c */ /* 0x040fe20000001854 */
[----:B------:R-:W2:Y:S07]  /*18930*/  LDSM.16.M88.4 R4, [R63+0xe000] ;  /* 0x00e000003f04783b */ /* 0x000eae0000000200 */
[C---:B-----5:R-:W-:Y:S08]  /*18940*/  HMMA.16816.F32 R36, R56.reuse, R16, R36 ;  /* 0x000000103824723c */ /* 0x060ff00000001824 */
[C---:B------:R-:W-:Y:S01]  /*18950*/  HMMA.16816.F32 R72, R56.reuse, R18, R72 ;  /* 0x000000123848723c */ /* 0x040fe20000001848 */
[----:B------:R-:W3:Y:S07]  /*18960*/  LDSM.16.M88.4 R16, [R64+0xf000] ;  /* 0x00f000004010783b */ /* 0x000eee0000000200 */
[C---:B------:R-:W-:Y:S08]  /*18970*/  HMMA.16816.F32 R44, R56.reuse, R76, R44 ;  /* 0x0000004c382c723c */ /* 0x040ff0000000182c */
[----:B------:R-:W-:Y:S01]  /*18980*/  HMMA.16816.F32 R40, R56, R78, R40 ;  /* 0x0000004e3828723c */ /* 0x000fe20000001828 */
[----:B------:R-:W4:Y:S04]  /*18990*/  LDSM.16.M88.4 R56, [R63+0xe800] ;  /* 0x00e800003f38783b */ /* 0x000f280000000200 */
[----:B------:R-:W5:Y:S03]  /*189a0*/  LDSM.16.M88.4 R76, [R66+0x6000] ;  /* 0x00600000424c783b */ /* 0x000f660000000200 */
[C---:B------:R-:W-:Y:S08]  /*189b0*/  HMMA.16816.F32 R52, R96.reuse, R24, R52 ;  /* 0x000000186034723c */ /* 0x040ff00000001834 */
[C---:B------:R-:W-:Y:S01]  /*189c0*/  HMMA.16816.F32 R48, R96.reuse, R26, R48 ;  /* 0x0000001a6030723c */ /* 0x040fe20000001830 */
[----:B------:R-:W5:Y:S07]  /*189d0*/  LDSM.16.M88.4 R24, [R63+0xf800] ;  /* 0x00f800003f18783b */ /* 0x000f6e0000000200 */
[C---:B-1----:R-:W-:Y:S08]  /*189e0*/  HMMA.16816.F32 R44, R96.reuse, R12, R44 ;  /* 0x0000000c602c723c */ /* 0x042ff0000000182c */
[----:B------:R-:W-:Y:S01]  /*189f0*/  HMMA.16816.F32 R40, R96, R14, R40 ;  /* 0x0000000e6028723c */ /* 0x000fe20000001828 */
[----:B------:R-:W1:Y:S07]  /*18a00*/  LDSM.16.M88.4 R12, [R60+0xe800] ;  /* 0x00e800003c0c783b */ /* 0x000e6e0000000200 */
[C---:B--2---:R-:W-:Y:S08]  /*18a10*/  HMMA.16816.F32 R52, R28.reuse, R4, R52 ;  /* 0x000000041c34723c */ /* 0x044ff00000001834 */
[----:B------:R-:W-:Y:S01]  /*18a20*/  HMMA.16816.F32 R48, R28, R6, R48 ;  /* 0x000000061c30723c */ /* 0x000fe20000001830 */
[----:B------:R-:W2:Y:S07]  /*18a30*/  LDSM.16.M88.4 R4, [R60+0xf000] ;  /* 0x00f000003c04783b */ /* 0x000eae0000000200 */
[C---:B---3--:R-:W-:Y:S08]  /*18a40*/  HMMA.16816.F32 R36, R96.reuse, R16, R36 ;  /* 0x000000106024723c */ /* 0x048ff00000001824 */
[----:B------:R-:W-:Y:S01]  /*18a50*/  HMMA.16816.F32 R72, R96, R18, R72 ;  /* 0x000000126048723c */ /* 0x000fe20000001848 */
[----:B------:R-:W3:Y:S01]  /*18a60*/  LDSM.16.M88.4 R16, [R60+0xf800] ;  /* 0x00f800003c10783b */ /* 0x000ee20000000200 */
[----:B------:R-:W-:-:S06]  /*18a70*/  DEPBAR.LE SB0, 0x0 ;  /* 0x000080000000791a */ /* 0x000fcc0000000000 */
[----:B------:R-:W-:Y:S01]  /*18a80*/  HMMA.16816.F32 R80, R96, R20, R80 ;  /* 0x000000146050723c */ /* 0x000fe20000001850 */
[C---:B------:R-:W-:Y:S02]  /*18a90*/  VIADD R20, R8.reuse, 0x1 ;  /* 0x0000000108147836 */ /* 0x040fe40000000000 */
[----:B------:R-:W-:-:S03]  /*18aa0*/  VIADD R21, R8, 0x8 ;  /* 0x0000000808157836 */ /* 0x000fc60000000000 */
[----:B------:R-:W-:Y:S01]  /*18ab0*/  ISETP.GE.AND P3, PT, R20, UR23, PT ;  /* 0x0000001714007c0c */ /* 0x000fe2000bf66270 */
[----:B------:R-:W-:Y:S01]  /*18ac0*/  VIADD R20, R8, 0x9 ;  /* 0x0000000908147836 */ /* 0x000fe20000000000 */
[----:B------:R-:W-:Y:S01]  /*18ad0*/  HMMA.16816.F32 R84, R96, R22, R84 ;  /* 0x000000166054723c */ /* 0x000fe20000001854 */
[----:B------:R-:W-:-:S03]  /*18ae0*/  ISETP.GE.AND P2, PT, R21, UR23, PT ;  /* 0x0000001715007c0c */ /* 0x000fc6000bf46270 */
[----:B------:R-:W-:-:S04]  /*18af0*/  ISETP.GE.AND P1, PT, R20, UR23, PT ;  /* 0x0000001714007c0c */ /* 0x000fc8000bf26270 */
[C---:B----4-:R-:W-:Y:S08]  /*18b00*/  HMMA.16816.F32 R44, R28.reuse, R56, R44 ;  /* 0x000000381c2c723c */ /* 0x050ff0000000182c */
[C---:B------:R-:W-:Y:S08]  /*18b10*/  HMMA.16816.F32 R40, R28.reuse, R58, R40 ;  /* 0x0000003a1c28723c */ /* 0x040ff00000001828 */
[----:B------:R-:W-:Y:S08]  /*18b20*/  HMMA.16816.F32 R36, R28, R32, R36 ;  /* 0x000000201c24723c */ /* 0x000ff00000001824 */
[----:B-----5:R-:W-:Y:S08]  /*18b30*/  HMMA.16816.F32 R48, R76, R70, R48 ;  /* 0x000000464c30723c */ /* 0x020ff00000001830 */
[C---:B------:R-:W-:Y:S08]  /*18b40*/  HMMA.16816.F32 R72, R28.reuse, R34, R72 ;  /* 0x000000221c48723c */ /* 0x040ff00000001848 */
[----:B------:R-:W-:Y:S03]  /*18b50*/  HMMA.16816.F32 R80, R28, R24, R80 ;  /* 0x000000181c50723c */ /* 0x000fe60000001850 */
[----:B------:R-:W-:-:S02]  /*18b60*/  FSEL R51, R51, -INF , !P1 ;  /* 0xff80000033337808 */ /* 0x000fc40004800000 */
[----:B------:R-:W-:Y:S02]  /*18b70*/  FSEL R49, R49, -INF , !P1 ;  /* 0xff80000031317808 */ /* 0x000fe40004800000 */
[----:B------:R-:W-:Y:S01]  /*18b80*/  FSEL R35, R48, -INF , !P2 ;  /* 0xff80000030237808 */ /* 0x000fe20005000000 */
[----:B------:R-:W-:Y:S08]  /*18b90*/  HMMA.16816.F32 R84, R28, R26, R84 ;  /* 0x0000001a1c54723c */ /* 0x000ff00000001854 */
[----:B-1----:R-:W-:Y:S01]  /*18ba0*/  HMMA.16816.F32 R44, R76, R12, R44 ;  /* 0x0000000c4c2c723c */ /* 0x002fe2000000182c */
[----:B------:R-:W-:-:S02]  /*18bb0*/  VIADD R12, R8, 0x11 ;  /* 0x00000011080c7836 */ /* 0x000fc40000000000 */
[----:B------:R-:W-:-:S03]  /*18bc0*/  VIADD R13, R8, 0x10 ;  /* 0x00000010080d7836 */ /* 0x000fc60000000000 */
[----:B------:R-:W-:Y:S01]  /*18bd0*/  ISETP.GE.AND P5, PT, R12, UR23, PT ;  /* 0x000000170c007c0c */ /* 0x000fe2000bfa6270 */
[C---:B------:R-:W-:Y:S01]  /*18be0*/  VIADD R12, R8.reuse, 0x19 ;  /* 0x00000019080c7836 */ /* 0x040fe20000000000 */
[----:B------:R-:W-:Y:S01]  /*18bf0*/  HMMA.16816.F32 R52, R76, R68, R52 ;  /* 0x000000444c34723c */ /* 0x000fe20000001834 */
[----:B------:R-:W-:Y:S01]  /*18c00*/  ISETP.GE.AND P6, PT, R13, UR23, PT ;  /* 0x000000170d007c0c */ /* 0x000fe2000bfc6270 */
[----:B------:R-:W-:-:S06]  /*18c10*/  VIADD R13, R8, 0x18 ;  /* 0x00000018080d7836 */ /* 0x000fcc0000000000 */
[C---:B------:R-:W-:Y:S03]  /*18c20*/  HMMA.16816.F32 R40, R76.reuse, R14, R40 ;  /* 0x0000000e4c28723c */ /* 0x040fe60000001828 */
[----:B------:R-:W-:Y:S02]  /*18c30*/  FSEL R21, R47, -INF , !P5 ;  /* 0xff8000002f157808 */ /* 0x000fe40006800000 */
[----:B------:R-:W-:Y:S02]  /*18c40*/  FSEL R15, R45, -INF , !P5 ;  /* 0xff8000002d0f7808 */ /* 0x000fe40006800000 */
[----:B------:R-:W-:Y:S01]  /*18c50*/  FSEL R25, R46, -INF , !P6 ;  /* 0xff8000002e197808 */ /* 0x000fe20007000000 */
[----:B--2---:R-:W-:Y:S01]  /*18c60*/  HMMA.16816.F32 R36, R76, R4, R36 ;  /* 0x000000044c24723c */ /* 0x004fe20000001824 */
[----:B------:R-:W-:Y:S01]  /*18c70*/  VIADD R4, R8, 0x21 ;  /* 0x0000002108047836 */ /* 0x000fe20000000000 */
[----:B------:R-:W-:-:S02]  /*18c80*/  FSEL R5, R50, -INF , !P2 ;  /* 0xff80000032057808 */ /* 0x000fc40005000000 */
[----:B------:R-:W-:Y:S01]  /*18c90*/  FSEL R55, R55, -INF , !P3 ;  /* 0xff80000037377808 */ /* 0x000fe20005800000 */
[----:B------:R-:W-:Y:S01]  /*18ca0*/  BAR.SYNC.DEFER_BLOCKING 0x0 ;  /* 0x0000000000007b1d */ /* 0x000fe20000010000 */
[----:B------:R-:W-:Y:S01]  /*18cb0*/  ISETP.GE.AND P1, PT, R4, UR23, PT ;  /* 0x0000001704007c0c */ /* 0x000fe2000bf26270 */
[C---:B------:R-:W-:Y:S01]  /*18cc0*/  VIADD R4, R8.reuse, 0x29 ;  /* 0x0000002908047836 */ /* 0x040fe20000000000 */
[C---:B------:R-:W-:Y:S01]  /*18cd0*/  HMMA.16816.F32 R72, R76.reuse, R6, R72 ;  /* 0x000000064c48723c */ /* 0x040fe20000001848 */
[----:B------:R-:W-:Y:S01]  /*18ce0*/  FSEL R53, R53, -INF , !P3 ;  /* 0xff80000035357808 */ /* 0x000fe20005800000 */
[----:B------:R-:W-:Y:S01]  /*18cf0*/  VIADD R6, R8, 0x28 ;  /* 0x0000002808067836 */ /* 0x000fe20000000000 */
[----:B------:R-:W-:Y:S01]  /*18d00*/  ISETP.GE.AND P3, PT, R12, UR23, PT ;  /* 0x000000170c007c0c */ /* 0x000fe2000bf66270 */
[----:B------:R-:W-:Y:S01]  /*18d10*/  VIADD R12, R8, 0x20 ;  /* 0x00000020080c7836 */ /* 0x000fe20000000000 */
[----:B------:R-:W-:Y:S01]  /*18d20*/  ISETP.GE.AND P5, PT, R4, UR23, PT ;  /* 0x0000001704007c0c */ /* 0x000fe2000bfa6270 */
[----:B------:R-:W-:Y:S01]  /*18d30*/  VIADD R4, R8, 0x31 ;  /* 0x0000003108047836 */ /* 0x000fe20000000000 */
[----:B------:R-:W-:Y:S01]  /*18d40*/  FSEL R31, R54, -INF , !P4 ;  /* 0xff800000361f7808 */ /* 0x000fe20006000000 */
[----:B---3--:R-:W-:Y:S01]  /*18d50*/  HMMA.16816.F32 R80, R76, R16, R80 ;  /* 0x000000104c50723c */ /* 0x008fe20000001850 */
[----:B------:R-:W-:-:S02]  /*18d60*/  FSEL R33, R52, -INF , !P4 ;  /* 0xff80000034217808 */ /* 0x000fc40006000000 */
[----:B------:R-:W-:Y:S02]  /*18d70*/  ISETP.GE.AND P4, PT, R13, UR23, PT ;  /* 0x000000170d007c0c */ /* 0x000fe4000bf86270 */
[----:B------:R-:W-:Y:S02]  /*18d80*/  FSEL R13, R44, -INF , !P6 ;  /* 0xff8000002c0d7808 */ /* 0x000fe40007000000 */
[----:B------:R-:W-:Y:S01]  /*18d90*/  FSEL R17, R43, -INF , !P3 ;  /* 0xff8000002b117808 */ /* 0x000fe20005800000 */
[----:B------:R-:W-:Y:S01]  /*18da0*/  HMMA.16816.F32 R84, R76, R18, R84 ;  /* 0x000000124c54723c */ /* 0x000fe20000001854 */
[----:B------:R-:W-:Y:S02]  /*18db0*/  FSEL R29, R41, -INF , !P3 ;  /* 0xff800000291d7808 */ /* 0x000fe40005800000 */
[----:B------:R-:W-:Y:S01]  /*18dc0*/  ISETP.GE.AND P6, PT, R6, UR23, PT ;  /* 0x0000001706007c0c */ /* 0x000fe2000bfc6270 */
[----:B------:R-:W-:Y:S01]  /*18dd0*/  VIADD R6, R8, 0x30 ;  /* 0x0000003008067836 */ /* 0x000fe20000000000 */
[----:B------:R-:W-:Y:S01]  /*18de0*/  ISETP.GE.AND P3, PT, R4, UR23, PT ;  /* 0x0000001704007c0c */ /* 0x000fe2000bf66270 */
[----:B------:R-:W-:Y:S01]  /*18df0*/  VIADD R4, R8, 0x38 ;  /* 0x0000003808047836 */ /* 0x000fe20000000000 */
[----:B------:R-:W-:Y:S01]  /*18e00*/  ISETP.GE.AND P2, PT, R12, UR23, PT ;  /* 0x000000170c007c0c */ /* 0x000fe2000bf46270 */
[----:B------:R-:W-:Y:S01]  /*18e10*/  VIADD R8, R8, 0x39 ;  /* 0x0000003908087836 */ /* 0x000fe20000000000 */
[----:B------:R-:W-:-:S02]  /*18e20*/  FSEL R23, R42, -INF , !P4 ;  /* 0xff8000002a177808 */ /* 0x000fc40006000000 */
[----:B------:R-:W-:Y:S02]  /*18e30*/  FSEL R27, R40, -INF , !P4 ;  /* 0xff800000281b7808 */ /* 0x000fe40006000000 */
[----:B------:R-:W-:Y:S02]  /*18e40*/  FSEL R209, R38, -INF , !P2 ;  /* 0xff80000026d17808 */ /* 0x000fe40005000000 */
[----:B------:R-:W-:Y:S02]  /*18e50*/  FSEL R219, R36, -INF , !P2 ;  /* 0xff80000024db7808 */ /* 0x000fe40005000000 */
[----:B------:R-:W-:Y:S02]  /*18e60*/  FSEL R197, R39, -INF , !P1 ;  /* 0xff80000027c57808 */ /* 0x000fe40004800000 */
[----:B------:R-:W-:Y:S02]  /*18e70*/  FSEL R193, R37, -INF , !P1 ;  /* 0xff80000025c17808 */ /* 0x000fe40004800000 */
[----:B------:R-:W-:-:S02]  /*18e80*/  ISETP.GE.AND P4, PT, R6, UR23, PT ;  /* 0x0000001706007c0c */ /* 0x000fc4000bf86270 */
[----:B------:R-:W-:Y:S02]  /*18e90*/  ISETP.GE.AND P2, PT, R4, UR23, PT ;  /* 0x0000001704007c0c */ /* 0x000fe4000bf46270 */
[----:B------:R-:W-:Y:S02]  /*18ea0*/  ISETP.GE.AND P1, PT, R8, UR23, PT ;  /* 0x0000001708007c0c */ /* 0x000fe4000bf26270 */
[----:B------:R-:W-:Y:S02]  /*18eb0*/  FSEL R179, R74, -INF , !P6 ;  /* 0xff8000004ab37808 */ /* 0x000fe40007000000 */
[----:B------:R-:W-:Y:S02]  /*18ec0*/  FSEL R215, R72, -INF , !P6 ;  /* 0xff80000048d77808 */ /* 0x000fe40007000000 */
        /* <DEDUP_REMOVED lines=14> */
[----:B------:R-:W1:Y:S01]  /*18fb0*/  LDCU UR10, c[0x0][0x3b8] ;  /* 0x00007700ff0a77ac */ /* 0x000e620008000800 */
[----:B------:R-:W-:Y:S02]  /*18fc0*/  UMOV UR9, URZ ;  /* 0x000000ff00097c82 */ /* 0x000fe40008000000 */
[----:B------:R-:W-:Y:S01]  /*18fd0*/  IADD3 R7, P1, PT, RZ, -UR9, RZ ;  /* 0x80000009ff077c10 */ /* 0x000fe2000ff3e0ff */
[----:B-1----:R-:W-:-:S06]  /*18fe0*/  USHF.L.U32 UR8, UR10, 0x6, URZ ;  /* 0x000000060a087899 */ /* 0x002fcc00080006ff */
[----:B------:R-:W-:-:S05]  /*18ff0*/  IMAD.X R4, RZ, RZ, ~UR8, P1 ;  /* 0x80000008ff047e24 */ /* 0x000fca00088e06ff */
[----:B------:R-:W-:-:S04]  /*19000*/  SHF.R.S64 R7, R7, 0x1f, R4 ;  /* 0x0000001f07077819 */ /* 0x000fc80000001004 */
[----:B------:R-:W-:-:S04]  /*19010*/  IADD3 R228, P1, PT, R7, R228, RZ ;  /* 0x000000e407e47210 */ /* 0x000fc80007f3e0ff */
[----:B------:R-:W-:Y:S01]  /*19020*/  LEA.HI.X.SX32 R229, R4, R229, 0x1, P1 ;  /* 0x000000e504e57211 */ /* 0x000fe200008f0eff */
[----:B------:R-:W-:Y:S08]  /*19030*/  BRA `(.L_x_861) ;  /* 0x0000000000f87947 */ /* 0x000ff00003800000 */
.L_x_860:
[----:B------:R-:W1:Y:S01]  /*19040*/  LDC R6, c[0x0][0x4f0] ;  /* 0x00013c00ff067b82 */ /* 0x000e620000000800 */
[----:B------:R-:W-:Y:S01]  /*19050*/  UIADD3 UR25, UPT, UPT, UR25, -0x80, URZ ;  /* 0xffffff8019197890 */ /* 0x000fe2000fffe0ff */
[----:B------:R-:W-:Y:S01]  /*19060*/  IMAD.U32 R12, RZ, RZ, UR24 ;  /* 0x00000018ff0c7e24 */ /* 0x000fe2000f8e00ff */
[----:B------:R-:W2:Y:S04]  /*19070*/  LDCU.64 UR10, c[0x0][0x3b8] ;  /* 0x00007700ff0a77ac */ /* 0x000ea80008000a00 */
[----:B------:R-:W-:Y:S01]  /*19080*/  MOV R8, UR25 ;  /* 0x0000001900087c02 */ /* 0x000fe20008000f00 */
[----:B------:R-:W3:Y:S01]  /*19090*/  LDCU.64 UR8, c[0x0][0x3a0] ;  /* 0x00007400ff0877ac */ /* 0x000ee20008000a00 */
[----:B------:R-:W-:Y:S02]  /*190a0*/  IABS R12, R12 ;  /* 0x0000000c000c7213 */ /* 0x000fe40000000000 */
[----:B------:R-:W-:-:S02]  /*190b0*/  IABS R8, R8 ;  /* 0x0000000800087213 */ /* 0x000fc40000000000 */
[----:B-1----:R-:W-:-:S04]  /*190c0*/  IABS R4, R6 ;  /* 0x0000000600047213 */ /* 0x002fc80000000000 */
[----:B------:R-:W1:Y:S08]  /*190d0*/  I2F.RP R14, R4 ;  /* 0x00000004000e7306 */ /* 0x000e700000209400 */
[----:B-1----:R-:W1:Y:S02]  /*190e0*/  MUFU.RCP R18, R14 ;  /* 0x0000000e00127308 */ /* 0x002e640000001000 */
[----:B-1----:R-:W-:-:S06]  /*190f0*/  VIADD R18, R18, 0xffffffe ;  /* 0x0ffffffe12127836 */ /* 0x002fcc0000000000 */
[----:B------:R-:W1:Y:S02]  /*19100*/  F2I.FTZ.U32.TRUNC.NTZ R19, R18 ;  /* 0x0000001200137305 */ /* 0x000e64000021f000 */
[----:B-1----:R-:W-:Y:S01]  /*19110*/  IMAD.MOV R7, RZ, RZ, -R19 ;  /* 0x000000ffff077224 */ /* 0x002fe200078e0a13 */
[----:B------:R-:W-:-:S03]  /*19120*/  MOV R18, RZ ;  /* 0x000000ff00127202 */ /* 0x000fc60000000f00 */
        /* <DEDUP_REMOVED lines=10> */
[-C--:B------:R-:W-:Y:S02]  /*191d0*/  @!P4 IADD3 R19, PT, PT, R19, -R4.reuse, RZ ;  /* 0x800000041313c210 */ /* 0x080fe40007ffe0ff */
[----:B------:R-:W-:Y:S01]  /*191e0*/  @!P2 IMAD.IADD R7, R7, 0x1, -R4 ;  /* 0x000000010707a824 */ /* 0x000fe200078e0a04 */
[----:B------:R-:W-:Y:S01]  /*191f0*/  @!P4 IADD3 R16, PT, PT, R16, 0x1, RZ ;  /* 0x000000011010c810 */ /* 0x000fe20007ffe0ff */
[----:B------:R-:W-:Y:S01]  /*19200*/  @!P2 VIADD R14, R14, 0x1 ;  /* 0x000000010e0ea836 */ /* 0x000fe20000000000 */
[-C--:B------:R-:W-:Y:S02]  /*19210*/  ISETP.GE.U32.AND P6, PT, R19, R4.reuse, PT ;  /* 0x000000041300720c */ /* 0x080fe40003fc6070 */
[----:B------:R-:W-:Y:S02]  /*19220*/  ISETP.GE.U32.AND P5, PT, R7, R4, PT ;  /* 0x000000040700720c */ /* 0x000fe40003fa6070 */
[C---:B------:R-:W-:Y:S02]  /*19230*/  LOP3.LUT R4, R6.reuse, UR25, RZ, 0x3c, !PT ;  /* 0x0000001906047c12 */ /* 0x040fe4000f8e3cff */
[----:B------:R-:W-:-:S02]  /*19240*/  LOP3.LUT R7, R6, UR24, RZ, 0x3c, !PT ;  /* 0x0000001806077c12 */ /* 0x000fc4000f8e3cff */
[----:B------:R-:W-:Y:S02]  /*19250*/  ISETP.GE.AND P1, PT, R4, RZ, PT ;  /* 0x000000ff0400720c */ /* 0x000fe40003f26270 */
[----:B------:R-:W-:Y:S02]  /*19260*/  ISETP.GE.AND P3, PT, R7, RZ, PT ;  /* 0x000000ff0700720c */ /* 0x000fe40003f66270 */
[----:B------:R-:W-:Y:S02]  /*19270*/  ISETP.NE.AND P2, PT, R6, RZ, PT ;  /* 0x000000ff0600720c */ /* 0x000fe40003f45270 */
[----:B------:R-:W-:Y:S01]  /*19280*/  @P6 IADD3 R16, PT, PT, R16, 0x1, RZ ;  /* 0x0000000110106810 */ /* 0x000fe20007ffe0ff */
[----:B------:R-:W-:Y:S01]  /*19290*/  @P5 VIADD R14, R14, 0x1 ;  /* 0x000000010e0e5836 */ /* 0x000fe20000000000 */
[----:B------:R-:W-:-:S05]  /*192a0*/  LOP3.LUT R7, RZ, R6, RZ, 0x33, !PT ;  /* 0x00000006ff077212 */ /* 0x000fca00078e33ff */
[----:B------:R-:W-:Y:S02]  /*192b0*/  @!P1 IMAD.MOV R14, RZ, RZ, -R14 ;  /* 0x000000ffff0e9224 */ /* 0x000fe400078e0a0e */
[----:B------:R-:W-:-:S03]  /*192c0*/  @!P3 IADD3 R16, PT, PT, -R16, RZ, RZ ;  /* 0x000000ff1010b210 */ /* 0x000fc60007ffe1ff */
[C---:B------:R-:W-:Y:S02]  /*192d0*/  SEL R8, R7.reuse, R14, !P2 ;  /* 0x0000000e07087207 */ /* 0x040fe40005000000 */
[----:B------:R-:W-:-:S03]  /*192e0*/  SEL R7, R7, R16, !P2 ;  /* 0x0000001007077207 */ /* 0x000fc60005000000 */
[----:B------:R-:W-:-:S04]  /*192f0*/  IMAD.WIDE R38, R8, 0x4, R230 ;  /* 0x0000000408267825 */ /* 0x000fc800078e02e6 */
[C---:B------:R-:W-:Y:S01]  /*19300*/  IMAD.WIDE R36, R7.reuse, 0x4, R230 ;  /* 0x0000000407247825 */ /* 0x040fe200078e02e6 */
[----:B------:R-:W4:Y:S04]  /*19310*/  LDG.E R19, desc[UR4][R38.64] ;  /* 0x0000000426137981 */ /* 0x000f28000c1e1900 */
[----:B------:R-:W4:Y:S01]  /*19320*/  LDG.E R4, desc[UR4][R36.64] ;  /* 0x0000000424047981 */ /* 0x000f22000c1e1900 */
[----:B------:R-:W-:-:S04]  /*19330*/  IMAD.IADD R7, R7, 0x1, -R8 ;  /* 0x0000000107077824 */ /* 0x000fc800078e0a08 */
[----:B------:R-:W-:-:S05]  /*19340*/  IMAD R7, R7, R6, -0x40 ;  /* 0xffffffc007077424 */ /* 0x000fca00078e0206 */
[----:B------:R-:W-:-:S05]  /*19350*/  SHF.R.S32.HI R6, RZ, 0x1f, R7 ;  /* 0x0000001fff067819 */ /* 0x000fca0000011407 */
[----:B--2---:R-:W-:-:S04]  /*19360*/  IMAD R6, R6, UR10, RZ ;  /* 0x0000000a06067c24 */ /* 0x004fc8000f8e02ff */
[----:B------:R-:W-:Y:S01]  /*19370*/  IMAD R6, R7, UR11, R6 ;  /* 0x0000000b07067c24 */ /* 0x000fe2000f8e0206 */
[----:B----4-:R-:W-:Y:S01]  /*19380*/  IADD3 R4, PT, PT, R19, -R4, RZ ;  /* 0x8000000413047210 */ /* 0x010fe20007ffe0ff */
[----:B------:R-:W-:-:S03]  /*19390*/  IMAD.WIDE.U32 R18, R7, UR10, RZ ;  /* 0x0000000a07127c25 */ /* 0x000fc6000f8e00ff */
[----:B------:R-:W-:Y:S01]  /*193a0*/  SHF.R.S32.HI R7, RZ, 0x1f, R4 ;  /* 0x0000001fff077819 */ /* 0x000fe20000011404 */
[----:B------:R-:W-:-:S04]  /*193b0*/  IMAD.IADD R19, R19, 0x1, R6 ;  /* 0x0000000113137824 */ /* 0x000fc800078e0206 */
[----:B---3--:R-:W-:Y:S02]  /*193c0*/  IMAD R7, R7, UR8, RZ ;  /* 0x0000000807077c24 */ /* 0x008fe4000f8e02ff */
[----:B------:R-:W-:-:S04]  /*193d0*/  IMAD.WIDE.U32 R18, R4, UR8, R18 ;  /* 0x0000000804127c25 */ /* 0x000fc8000f8e0012 */
[----:B------:R-:W-:Y:S01]  /*193e0*/  IMAD R7, R4, UR9, R7 ;  /* 0x0000000904077c24 */ /* 0x000fe2000f8e0207 */
[----:B------:R-:W-:-:S04]  /*193f0*/  LEA R228, P1, R18, R228, 0x1 ;  /* 0x000000e412e47211 */ /* 0x000fc800078208ff */
[----:B------:R-:W-:-:S04]  /*19400*/  IADD3 R7, PT, PT, R19, R7, RZ ;  /* 0x0000000713077210 */ /* 0x000fc80007ffe0ff */
[----:B------:R-:W-:-:S07]  /*19410*/  LEA.HI.X R229, R18, R229, R7, 0x1, P1 ;  /* 0x000000e512e57211 */ /* 0x000fce00008f0c07 */
.L_x_861:
[----:B------:R-:W1:Y:S01]  /*19420*/  LDCU UR9, c[0x0][0x440] ;  /* 0x00008800ff0977ac */ /* 0x000e620008000800 */
[C---:B------:R-:W-:Y:S01]  /*19430*/  LEA R6, P1, R61.reuse, R228, 0x1 ;  /* 0x000000e43d067211 */ /* 0x040fe200078208ff */
[----:B------:R-:W2:Y:S03]  /*19440*/  LDCU UR8, c[0x0][0x3bc] ;  /* 0x00007780ff0877ac */ /* 0x000ea60008000800 */
[----:B------:R-:W-:Y:S01]  /*19450*/  LEA.HI.X R7, R61, R229, R62, 0x1, P1 ;  /* 0x000000e53d077211 */ /* 0x000fe200008f0c3e */
[----:B------:R-:W-:Y:S01]  /*19460*/  USHF.L.U32 UR11, UR10, 0x5, URZ ;  /* 0x000000050a0b7899 */ /* 0x000fe200080006ff */
[----:B-1----:R-:W-:Y:S02]  /*19470*/  ISETP.GE.AND P5, PT, R216, UR9, PT ;  /* 0x00000009d8007c0c */ /* 0x002fe4000bfa6270 */
[----:B------:R-:W-:Y:S02]  /*19480*/  ISETP.GE.AND P4, PT, R11, UR9, PT ;  /* 0x000000090b007c0c */ /* 0x000fe4000bf86270 */
[----:B------:R-:W-:Y:S01]  /*19490*/  ISETP.GE.AND P3, PT, R10, UR9, PT ;  /* 0x000000090a007c0c */ /* 0x000fe2000bf66270 */
[----:B--2---:R-:W-:Y:S01]  /*194a0*/  USHF.L.U64.HI UR8, UR10, 0x5, UR8 ;  /* 0x000000050a087899 */ /* 0x004fe20008010208 */
[----:B------:R-:W-:-:S02]  /*194b0*/  ISETP.GE.AND P2, PT, R9, UR9, PT ;  /* 0x0000000909007c0c */ /* 0x000fc4000bf46270 */
[----:B------:R-:W-:-:S04]  /*194c0*/  IADD3 R10, P1, PT, R6, UR11, RZ ;  /* 0x0000000b060a7c10 */ /* 0x000fc8000ff3e0ff */
[----:B------:R-:W-:Y:S01]  /*194d0*/  IADD3.X R11, PT, PT, R7, UR8, RZ, P1, !PT ;  /* 0x00000008070b7c10 */ /* 0x000fe20008ffe4ff */
[----:B------:R-:W-:Y:S01]  /*194e0*/  @!PT LDS RZ, [RZ] ;  /* 0x00000000fffff984 */ /* 0x000fe20000000800 */
[----:B------:R-:W-:Y:S01]  /*194f0*/  @!PT LDS RZ, [RZ] ;  /* 0x00000000fffff984 */ /* 0x000fe20000000800 */
[----:B------:R-:W-:Y:S01]  /*19500*/  @!PT LDS RZ, [RZ] ;  /* 0x00000000fffff984 */ /* 0x000fe20000000800 */
[----:B------:R1:W-:Y:S01]  /*19510*/  @!P5 LDGSTS.E.BYPASS.LTC128B.128 [R237+0x8000], desc[UR4][R228.64] ;  /* 0x08000000e4eddfae */ /* 0x0003e2000b981a04 */
[----:B------:R-:W-:-:S03]  /*19520*/  IADD3 R8, P1, PT, R10, UR11, RZ ;  /* 0x0000000b0a087c10 */ /* 0x000fc6000ff3e0ff */
[----:B------:R1:W-:Y:S01]  /*19530*/  @P5 STS.128 [R237+0x8000], RZ ;  /* 0x008000ffed005388 */ /* 0x0003e20000000c00 */
[----:B------:R-:W-:-:S03]  /*19540*/  IADD3.X R9, PT, PT, R11, UR8, RZ, P1, !PT ;  /* 0x000000080b097c10 */ /* 0x000fc60008ffe4ff */
        /* <DEDUP_REMOVED lines=76> */
.L_x_859:
[----:B-1----:R-:W-:Y:S01]  /*19a10*/  FMNMX3.FTZ R8, R33, R53, R35, !PT ;  /* 0x0000003521087276 */ /* 0x002fe20007810023 */
[----:B------:R-:W1:Y:S01]  /*19a20*/  LDCU UR4, c[0x0][0x45c] ;  /* 0x00008b80ff0477ac */ /* 0x000e620008000800 */
[----:B------:R-:W-:Y:S01]  /*19a30*/  FMNMX3.FTZ R6, R31, R55, R5, !PT ;  /* 0x000000371f067276 */ /* 0x000fe20007810005 */
[----:B------:R-:W2:Y:S01]  /*19a40*/  S2R R222, SR_TID.X ;  /* 0x0000000000de7919 */ /* 0x000ea20000002100 */
        /* <DEDUP_REMOVED lines=15> */
[----:B------:R-:W3:Y:S03]  /*19b40*/  SHFL.BFLY PT, R9, R8, 0x2, 0x1f ;  /* 0x0c401f0008097f89 */ /* 0x000ee600000e0000 */
[----:B------:R-:W-:Y:S01]  /*19b50*/  LEA R223, R223, UR6, 0x1 ;  /* 0x00000006dfdf7c11 */ /* 0x000fe2000f8e08ff */
[----:B------:R-:W4:Y:S03]  /*19b60*/  SHFL.BFLY PT, R7, R6, 0x2, 0x1f ;  /* 0x0c401f0006077f89 */ /* 0x000f2600000e0000 */
[----:B------:R-:W-:Y:S01]  /*19b70*/  IADD3 R196, PT, PT, R0, R223, RZ ;  /* 0x000000df00c47210 */ /* 0x000fe20007ffe0ff */
[----:B------:R-:W-:Y:S01]  /*19b80*/  LDSM.16.MT88.4 R36, [R223+0x10000] ;  /* 0x01000000df24783b */ /* 0x000fe20000004200 */
[----:B------:R-:W-:-:S02]  /*19b90*/  IADD3 R2, PT, PT, R223, 0x10000, RZ ;  /* 0x00010000df027810 */ /* 0x000fc40007ffe0ff */
[----:B------:R-:W-:Y:S01]  /*19ba0*/  IADD3 R192, PT, PT, R223, 0x10040, RZ ;  /* 0x00010040dfc07810 */ /* 0x000fe20007ffe0ff */
[----:B------:R-:W-:Y:S01]  /*19bb0*/  LDSM.16.MT88.4 R44, [R196+0x10000] ;  /* 0x01000000c42c783b */ /* 0x000fe20000004200 */
[----:B------:R-:W-:-:S03]  /*19bc0*/  @P0 IADD3 R192, PT, PT, R2, -0x40, RZ ;  /* 0xffffffc002c00810 */ /* 0x000fc60007ffe0ff */
[----:B------:R-:W-:Y:S01]  /*19bd0*/  LDSM.16.MT88.4 R76, [R196+0x12000] ;  /* 0x01200000c44c783b */ /* 0x000fe20000004200 */
[----:B------:R-:W-:-:S03]  /*19be0*/  IADD3 R190, PT, PT, R0, R192, RZ ;  /* 0x000000c000be7210 */ /* 0x000fc60007ffe0ff */
[----:B------:R-:W-:Y:S01]  /*19bf0*/  LDSM.16.MT88.4 R108, [R196+0x14000] ;  /* 0x01400000c46c783b */ /* 0x000fe20000004200 */
[----:B---3--:R-:W-:-:S03]  /*19c00*/  FMNMX.FTZ R9, R8, R9, !PT ;  /* 0x0000000908097209 */ /* 0x008fc60007810000 */
[----:B------:R-:W-:Y:S01]  /*19c10*/  LDSM.16.MT88.4 R140, [R196+0x16000] ;  /* 0x01600000c48c783b */ /* 0x000fe20000004200 */
[----:B----4-:R-:W-:-:S03]  /*19c20*/  FMNMX.FTZ R7, R6, R7, !PT ;  /* 0x0000000706077209 */ /* 0x010fc60007810000 */
[----:B------:R-:W3:Y:S04]  /*19c30*/  SHFL.BFLY PT, R164, R9, 0x1, 0x1f ;  /* 0x0c201f0009a47f89 */ /* 0x000ee800000e0000 */
[----:B------:R-:W4:Y:S04]  /*19c40*/  SHFL.BFLY PT, R4, R7, 0x1, 0x1f ;  /* 0x0c201f0007047f89 */ /* 0x000f2800000e0000 */
[----:B------:R-:W-:Y:S04]  /*19c50*/  LDSM.16.MT88.4 R60, [R190] ;  /* 0x00000000be3c783b */ /* 0x000fe80000004200 */
[----:B------:R-:W-:Y:S04]  /*19c60*/  LDSM.16.MT88.4 R68, [R223+0x12000] ;  /* 0x01200000df44783b */ /* 0x000fe80000004200 */
[----:B------:R-:W-:Y:S04]  /*19c70*/  LDSM.16.MT88.4 R84, [R192+0x2000] ;  /* 0x00200000c054783b */ /* 0x000fe80000004200 */
[----:B------:R-:W-:Y:S01]  /*19c80*/  LDSM.16.MT88.4 R92, [R190+0x2000] ;  /* 0x00200000be5c783b */ /* 0x000fe20000004200 */
[----:B---3--:R-:W-:-:S03]  /*19c90*/  FMNMX.FTZ R164, R9, R164, !PT ;  /* 0x000000a409a47209 */ /* 0x008fc60007810000 */
[----:B------:R-:W-:Y:S01]  /*19ca0*/  LDSM.16.MT88.4 R100, [R223+0x14000] ;  /* 0x01400000df64783b */ /* 0x000fe20000004200 */
[----:B----4-:R-:W-:Y:S01]  /*19cb0*/  FMNMX.FTZ R3, R7, R4, !PT ;  /* 0x0000000407037209 */ /* 0x010fe20007810000 */
[C---:B-1----:R-:W-:Y:S01]  /*19cc0*/  FMUL.FTZ R208, R164.reuse, UR4 ;  /* 0x00000004a4d07c20 */ /* 0x042fe20008410000 */
[----:B------:R-:W-:Y:S01]  /*19cd0*/  FSETP.NEU.FTZ.AND P1, PT, R164, -INF , PT ;  /* 0xff800000a400780b */ /* 0x000fe20003f3d000 */
[----:B------:R-:W-:Y:S02]  /*19ce0*/  LDSM.16.MT88.4 R116, [R192+0x4000] ;  /* 0x00400000c074783b */ /* 0x000fe40000004200 */
[C---:B------:R-:W-:Y:S01]  /*19cf0*/  FMUL.FTZ R204, R3.reuse, UR4 ;  /* 0x0000000403cc7c20 */ /* 0x040fe20008410000 */
        /* <DEDUP_REMOVED lines=11> */
[----:B------:R-:W1:Y:S01]  /*19db0*/  LDSM.16.MT88.4 R52, [R192] ;  /* 0x00000000c034783b */ /* 0x000e620000004200 */
[--C-:B------:R-:W-:Y:S01]  /*19dc0*/  FFMA.FTZ R189, R31, UR4, -R204.reuse ;  /* 0x000000041fbd7c23 */ /* 0x100fe200080108cc */
[----:B------:R-:W-:Y:S01]  /*19dd0*/  FFMA.FTZ R182, R51, UR4, -R204 ;  /* 0x0000000433b67c23 */ /* 0x000fe200080108cc */
[----:B------:R-:W-:Y:S01]  /*19de0*/  MUFU.EX2 R191, R191 ;  /* 0x000000bf00bf7308 */ /* 0x000fe20000000800 */
[----:B------:R-:W3:Y:S01]  /*19df0*/  LDSM.16.MT88.4 R148, [R192+0x6000] ;  /* 0x00600000c094783b */ /* 0x000ee20000004200 */
[--C-:B------:R-:W-:Y:S01]  /*19e00*/  FFMA.FTZ R183, R13, UR4, -R208.reuse ;  /* 0x000000040db77c23 */ /* 0x100fe200080108d0 */
[--C-:B------:R-:W-:Y:S01]  /*19e10*/  FFMA.FTZ R180, R15, UR4, -R208.reuse ;  /* 0x000000040fb47c23 */ /* 0x100fe200080108d0 */
[----:B------:R-:W4:Y:S01]  /*19e20*/  MUFU.EX2 R188, R188 ;  /* 0x000000bc00bc7308 */ /* 0x000f220000000800 */
[----:B------:R-:W5:Y:S01]  /*19e30*/  LDSM.16.MT88.4 R4, [R190+0x6000] ;  /* 0x00600000be04783b */ /* 0x000f620000004200 */
[--C-:B------:R-:W-:Y:S01]  /*19e40*/  FFMA.FTZ R167, R27, UR4, -R208.reuse ;  /* 0x000000041ba77c23 */ /* 0x100fe200080108d0 */
[----:B------:R-:W-:Y:S01]  /*19e50*/  FFMA.FTZ R2, R29, UR4, -R208 ;  /* 0x000000041d027c23 */ /* 0x000fe200080108d0 */
[----:B------:R-:W-:Y:S01]  /*19e60*/  MUFU.EX2 R187, R187 ;  /* 0x000000bb00bb7308 */ /* 0x000fe20000000800 */
[----:B------:R-:W2:Y:S01]  /*19e70*/  LDSM.16.MT88.4 R12, [R196+0x10800] ;  /* 0x01080000c40c783b */ /* 0x000ea20000004200 */
[--C-:B------:R-:W-:Y:S01]  /*19e80*/  FFMA.FTZ R181, R25, UR4, -R204.reuse ;  /* 0x0000000419b57c23 */ /* 0x100fe200080108cc */
[--C-:B------:R-:W-:Y:S01]  /*19e90*/  FFMA.FTZ R166, R21, UR4, -R204.reuse ;  /* 0x0000000415a67c23 */ /* 0x100fe200080108cc */
[----:B------:R-:W4:Y:S01]  /*19ea0*/  MUFU.EX2 R184, R184 ;  /* 0x000000b800b87308 */ /* 0x000f220000000800 */
[----:B------:R-:W2:Y:S01]  /*19eb0*/  LDSM.16.MT88.4 R8, [R196+0x12800] ;  /* 0x01280000c408783b */ /* 0x000ea20000004200 */
[--C-:B------:R-:W-:Y:S01]  /*19ec0*/  FFMA.FTZ R165, R23, UR4, -R204.reuse ;  /* 0x0000000417a57c23 */ /* 0x100fe200080108cc */
[--C-:B------:R-:W-:Y:S01]  /*19ed0*/  FFMA.FTZ R0, R17, UR4, -R204.reuse ;  /* 0x0000000411007c23 */ /* 0x100fe200080108cc */
[----:B------:R-:W-:Y:S01]  /*19ee0*/  MUFU.EX2 R189, R189 ;  /* 0x000000bd00bd7308 */ /* 0x000fe20000000800 */
[----:B------:R-:W2:Y:S01]  /*19ef0*/  LDSM.16.MT88.4 R16, [R196+0x16800] ;  /* 0x01680000c410783b */ /* 0x000ea20000004200 */
[----:B----4-:R-:W-:Y:S01]  /*19f00*/  F2FP.F16.F32.PACK_AB R152, R188, R191 ;  /* 0x000000bfbc98723e */ /* 0x010fe200000000ff */
[----:B------:R-:W-:Y:S01]  /*19f10*/  FFMA.FTZ R202, R197, UR4, -R204 ;  /* 0x00000004c5ca7c23 */ /* 0x000fe200080108cc */
[----:B------:R-:W4:Y:S01]  /*19f20*/  MUFU.EX2 R186, R186 ;  /* 0x000000ba00ba7308 */ /* 0x000f220000000800 */
[----:B------:R-:W2:Y:S01]  /*19f30*/  LDSM.16.MT88.4 R20, [R196+0x14800] ;  /* 0x01480000c414783b */ /* 0x000ea20000004200 */
[--C-:B------:R-:W-:Y:S01]  /*19f40*/  FFMA.FTZ R198, R193, UR4, -R208.reuse ;  /* 0x00000004c1c67c23 */ /* 0x100fe200080108d0 */
[----:B------:R-:W-:Y:S01]  /*19f50*/  FFMA.FTZ R194, R195, UR4, -R208 ;  /* 0x00000004c3c27c23 */ /* 0x000fe200080108d0 */
[----:B------:R-:W-:Y:S01]  /*19f60*/  MUFU.EX2 R185, R185 ;  /* 0x000000b900b97308 */ /* 0x000fe20000000800 */
[----:B------:R-:W-:Y:S01]  /*19f70*/  LDSM.16.MT88.4 R24, [R223+0x14800] ;  /* 0x01480000df18783b */ /* 0x000fe20000004200 */
[----:B------:R-:W-:Y:S01]  /*19f80*/  F2FP.F16.F32.PACK_AB R154, R184, R187 ;  /* 0x000000bbb89a723e */ /* 0x000fe200000000ff */
[--C-:B------:R-:W-:Y:S01]  /*19f90*/  FFMA.FTZ R209, R209, UR4, -R204.reuse ;  /* 0x00000004d1d17c23 */ /* 0x100fe200080108cc */
[----:B------:R-:W1:Y:S01]  /*19fa0*/  MUFU.EX2 R182, R182 ;  /* 0x000000b600b67308 */ /* 0x000e620000000800 */
[----:B------:R-:W-:Y:S01]  /*19fb0*/  LDSM.16.MT88.4 R172, [R192+0x800] ;  /* 0x00080000c0ac783b */ /* 0x000fe20000004200 */
[--C-:B------:R-:W-:Y:S01]  /*19fc0*/  FFMA.FTZ R197, R179, UR4, -R204.reuse ;  /* 0x00000004b3c57c23 */ /* 0x100fe200080108cc */
[----:B------:R-:W-:Y:S01]  /*19fd0*/  FFMA.FTZ R206, R177, UR4, -R204 ;  /* 0x00000004b1ce7c23 */ /* 0x000fe200080108cc */
[----:B------:R-:W-:Y:S01]  /*19fe0*/  MUFU.EX2 R183, R183 ;  /* 0x000000b700b77308 */ /* 0x000fe20000000800 */
[----:B------:R-:W-:Y:S01]  /*19ff0*/  LDSM.16.MT88.4 R168, [R190+0x800] ;  /* 0x00080000bea8783b */ /* 0x000fe20000004200 */
[----:B----4-:R-:W-:Y:S01]  /*1a000*/  F2FP.F16.F32.PACK_AB R153, R186, R189 ;  /* 0x000000bdba99723e */ /* 0x010fe200000000ff */
[--C-:B------:R-:W-:Y:S01]  /*1a010*/  FFMA.FTZ R219, R219, UR4, -R208.reuse ;  /* 0x00000004dbdb7c23 */ /* 0x100fe200080108d0 */
[----:B------:R-:W4:Y:S01]  /*1a020*/  MUFU.EX2 R180, R180 ;  /* 0x000000b400b47308 */ /* 0x000f220000000800 */
[----:B------:R-:W-:Y:S01]  /*1a030*/  LDSM.16.MT88.4 R32, [R192+0x2800] ;  /* 0x00280000c020783b */ /* 0x000fe20000004200 */
[--C-:B------:R-:W-:Y:S01]  /*1a040*/  FFMA.FTZ R215, R215, UR4, -R208.reuse ;  /* 0x00000004d7d77c23 */ /* 0x100fe200080108d0 */
[--C-:B------:R-:W-:Y:S01]  /*1a050*/  FFMA.FTZ R210, R213, UR4, -R208.reuse ;  /* 0x00000004d5d27c23 */ /* 0x100fe200080108d0 */
[----:B------:R-:W-:Y:S01]  /*1a060*/  MUFU.EX2 R167, R167 ;  /* 0x000000a700a77308 */ /* 0x000fe20000000800 */
[----:B------:R-:W-:Y:S01]  /*1a070*/  LDSM.16.MT88.4 R28, [R190+0x2800] ;  /* 0x00280000be1c783b */ /* 0x000fe20000004200 */
[----:B-1----:R-:W-:Y:S01]  /*1a080*/  F2FP.F16.F32.PACK_AB R155, R182, R185 ;  /* 0x000000b9b69b723e */ /* 0x002fe200000000ff */
[----:B------:R-:W-:Y:S01]  /*1a090*/  FFMA.FTZ R211, R211, UR4, -R208 ;  /* 0x00000004d3d37c23 */ /* 0x000fe200080108d0 */
[----:B------:R-:W-:Y:S01]  /*1a0a0*/  MUFU.EX2 R2, R2 ;  /* 0x0000000200027308 */ /* 0x000fe20000000800 */
[----:B------:R-:W-:Y:S01]  /*1a0b0*/  LDSM.16.MT88.4 R176, [R223+0x11000] ;  /* 0x01100000dfb0783b */ /* 0x000fe20000004200 */
[----:B------:R-:W-:Y:S01]  /*1a0c0*/  FFMA.FTZ R207, R207, UR4, -R204 ;  /* 0x00000004cfcf7c23 */ /* 0x000fe200080108cc */
[----:B------:R-:W-:Y:S01]  /*1a0d0*/  FADD.FTZ R188, R191, R188 ;  /* 0x000000bcbfbc7221 */ /* 0x000fe20000010000 */
[----:B------:R-:W-:Y:S01]  /*1a0e0*/  MUFU.EX2 R181, R181 ;  /* 0x000000b500b57308 */ /* 0x000fe20000000800 */
[C---:B------:R-:W-:Y:S01]  /*1a0f0*/  HMMA.16816.F32 R40, R152.reuse, R44, RZ ;  /* 0x0000002c9828723c */ /* 0x040fe200000018ff */
[----:B------:R-:W-:Y:S01]  /*1a100*/  FADD.FTZ R186, R189, R186 ;  /* 0x000000babdba7221 */ /* 0x000fe20000010000 */
[----:B------:R-:W-:Y:S01]  /*1a110*/  FADD.FTZ R187, R187, R188 ;  /* 0x000000bcbbbb7221 */ /* 0x000fe20000010000 */
[----:B------:R-:W1:Y:S02]  /*1a120*/  MUFU.EX2 R166, R166 ;  /* 0x000000a600a67308 */ /* 0x000e640000000800 */
[----:B------:R-:W-:Y:S01]  /*1a130*/  FADD.FTZ R185, R185, R186 ;  /* 0x000000bab9b97221 */ /* 0x000fe20000010000 */
[----:B------:R-:W-:Y:S01]  /*1a140*/  FADD.FTZ R184, R184, R187 ;  /* 0x000000bbb8b87221 */ /* 0x000fe20000010000 */
[----:B------:R-:W-:Y:S01]  /*1a150*/  MUFU.EX2 R165, R165 ;  /* 0x000000a500a57308 */ /* 0x000fe20000000800 */
[----:B------:R-:W-:Y:S01]  /*1a160*/  HMMA.16816.F32 R44, R152, R46, RZ ;  /* 0x0000002e982c723c */ /* 0x000fe200000018ff */
[----:B------:R-:W-:-:S02]  /*1a170*/  FADD.FTZ R182, R182, R185 ;  /* 0x000000b9b6b67221 */ /* 0x000fc40000010000 */
[----:B------:R-:W2:Y:S04]  /*1a180*/  MUFU.EX2 R0, R0 ;  /* 0x0000000000007308 */ /* 0x000ea80000000800 */
[----:B------:R-:W-:Y:S01]  /*1a190*/  MUFU.EX2 R193, R219 ;  /* 0x000000db00c17308 */ /* 0x000fe20000000800 */
[C---:B------:R-:W-:Y:S03]  /*1a1a0*/  HMMA.16816.F32 R72, R152.reuse, R76, RZ ;  /* 0x0000004c9848723c */ /* 0x040fe600000018ff */
[----:B------:R-:W2:Y:S04]  /*1a1b0*/  MUFU.EX2 R198, R198 ;  /* 0x000000c600c67308 */ /* 0x000ea80000000800 */
[----:B------:R-:W-:Y:S01]  /*1a1c0*/  MUFU.EX2 R195, R215 ;  /* 0x000000d700c37308 */ /* 0x000fe20000000800 */
[C---:B------:R-:W-:Y:S03]  /*1a1d0*/  HMMA.16816.F32 R76, R152.reuse, R78, RZ ;  /* 0x0000004e984c723c */ /* 0x040fe600000018ff */
[----:B------:R-:W-:Y:S04]  /*1a1e0*/  MUFU.EX2 R194, R194 ;  /* 0x000000c200c27308 */ /* 0x000fe80000000800 */
[----:B------:R-:W-:Y:S01]  /*1a1f0*/  MUFU.EX2 R209, R209 ;  /* 0x000000d100d17308 */ /* 0x000fe20000000800 */
[C---:B------:R-:W-:Y:S03]  /*1a200*/  HMMA.16816.F32 R104, R152.reuse, R108, RZ ;  /* 0x0000006c9868723c */ /* 0x040fe600000018ff */
[----:B------:R-:W2:Y:S04]  /*1a210*/  MUFU.EX2 R202, R202 ;  /* 0x000000ca00ca7308 */ /* 0x000ea80000000800 */
[----:B------:R-:W-:Y:S01]  /*1a220*/  MUFU.EX2 R197, R197 ;  /* 0x000000c500c57308 */ /* 0x000fe20000000800 */
[C---:B------:R-:W-:Y:S03]  /*1a230*/  HMMA.16816.F32 R136, R152.reuse, R140, RZ ;  /* 0x0000008c9888723c */ /* 0x040fe600000018ff */
[----:B------:R-:W2:Y:S04]  /*1a240*/  MUFU.EX2 R206, R206 ;  /* 0x000000ce00ce7308 */ /* 0x000ea80000000800 */
        /* <DEDUP_REMOVED lines=11> */
[C---:B---3--:R-:W-:Y:S08]  /*1a300*/  HMMA.16816.F32 R144, R152.reuse, R148, RZ ;  /* 0x000000949890723c */ /* 0x048ff000000018ff */
        /* <DEDUP_REMOVED lines=14> */
[----:B----4-:R-:W-:Y:S01]  /*1a3f0*/  F2FP.F16.F32.PACK_AB R4, R180, R183 ;  /* 0x000000b7b404723e */ /* 0x010fe200000000ff */
[----:B------:R-:W-:Y:S01]  /*1a400*/  FADD.FTZ R183, R183, R184 ;  /* 0x000000b8b7b77221 */ /* 0x000fe20000010000 */
[----:B-1----:R-:W-:Y:S01]  /*1a410*/  F2FP.F16.F32.PACK_AB R5, R166, R181 ;  /* 0x000000b5a605723e */ /* 0x002fe200000000ff */
[----:B------:R-:W-:-:S02]  /*1a420*/  FADD.FTZ R181, R181, R182 ;  /* 0x000000b6b5b57221 */ /* 0x000fc40000010000 */
[----:B------:R-:W-:Y:S02]  /*1a430*/  FADD.FTZ R180, R180, R183 ;  /* 0x000000b7b4b47221 */ /* 0x000fe40000010000 */
[----:B------:R-:W-:Y:S01]  /*1a440*/  HMMA.16816.F32 R152, R152, R6, RZ ;  /* 0x000000069898723c */ /* 0x000fe200000018ff */
[----:B------:R-:W-:Y:S01]  /*1a450*/  F2FP.F16.F32.PACK_AB R6, R2, R167 ;  /* 0x000000a70206723e */ /* 0x000fe200000000ff */
[----:B------:R-:W-:Y:S01]  /*1a460*/  FADD.FTZ R166, R166, R181 ;  /* 0x000000b5a6a67221 */ /* 0x000fe20000010000 */
[----:B--2---:R-:W-:Y:S01]  /*1a470*/  F2FP.F16.F32.PACK_AB R7, R0, R165 ;  /* 0x000000a50007723e */ /* 0x004fe200000000ff */
[----:B------:R-:W-:Y:S02]  /*1a480*/  FADD.FTZ R167, R167, R180 ;  /* 0x000000b4a7a77221 */ /* 0x000fe40000010000 */
[----:B------:R-:W-:Y:S02]  /*1a490*/  FADD.FTZ R165, R165, R166 ;  /* 0x000000a6a5a57221 */ /* 0x000fe40000010000 */
[----:B------:R-:W-:-:S02]  /*1a4a0*/  FADD.FTZ R2, R2, R167 ;  /* 0x000000a702027221 */ /* 0x000fc40000010000 */
[----:B------:R-:W-:Y:S01]  /*1a4b0*/  HMMA.16816.F32 R40, R4, R12, R40 ;  /* 0x0000000c0428723c */ /* 0x000fe20000001828 */
[----:B------:R-:W-:-:S07]  /*1a4c0*/  FADD.FTZ R0, R0, R165 ;  /* 0x000000a500007221 */ /* 0x000fce0000010000 */
[C---:B------:R-:W-:Y:S01]  /*1a4d0*/  HMMA.16816.F32 R44, R4.reuse, R14, R44 ;  /* 0x0000000e042c723c */ /* 0x040fe2000000182c */
[----:B------:R-:W1:Y:S07]  /*1a4e0*/  LDSM.16.MT88.4 R12, [R223+0x10800] ;  /* 0x01080000df0c783b */ /* 0x000e6e0000004200 */
[C---:B------:R-:W-:Y:S08]  /*1a4f0*/  HMMA.16816.F32 R72, R4.reuse, R8, R72 ;  /* 0x000000080448723c */ /* 0x040ff00000001848 */
[C---:B------:R-:W-:Y:S01]  /*1a500*/  HMMA.16816.F32 R76, R4.reuse, R10, R76 ;  /* 0x0000000a044c723c */ /* 0x040fe2000000184c */
[----:B------:R-:W2:Y:S07]  /*1a510*/  LDSM.16.MT88.4 R8, [R223+0x12800] ;  /* 0x01280000df08783b */ /* 0x000eae0000004200 */
[C---:B------:R-:W-:Y:S08]  /*1a520*/  HMMA.16816.F32 R136, R4.reuse, R16, R136 ;  /* 0x000000100488723c */ /* 0x040ff00000001888 */
[C---:B------:R-:W-:Y:S01]  /*1a530*/  HMMA.16816.F32 R140, R4.reuse, R18, R140 ;  /* 0x00000012048c723c */ /* 0x040fe2000000188c */
[----:B------:R-:W-:Y:S07]  /*1a540*/  LDSM.16.MT88.4 R16, [R190+0x4800] ;  /* 0x00480000be10783b */ /* 0x000fee0000004200 */
[C---:B------:R-:W-:Y:S08]  /*1a550*/  HMMA.16816.F32 R104, R4.reuse, R20, R104 ;  /* 0x000000140468723c */ /* 0x040ff00000001868 */
[C---:B-1----:R-:W-:Y:S08]  /*1a560*/  HMMA.16816.F32 R160, R4.reuse, R12, R160 ;  /* 0x0000000c04a0723c */ /* 0x042ff000000018a0 */
[C---:B------:R-:W-:Y:S01]  /*1a570*/  HMMA.16816.F32 R36, R4.reuse, R14, R36 ;  /* 0x0000000e0424723c */ /* 0x040fe20000001824 */
[----:B------:R-:W1:Y:S07]  /*1a580*/  LDSM.16.MT88.4 R12, [R223+0x16800] ;  /* 0x01680000df0c783b */ /* 0x000e6e0000004200 */
[C---:B--2---:R-:W-:Y:S08]  /*1a590*/  HMMA.16816.F32 R64, R4.reuse, R8, R64 ;  /* 0x000000080440723c */ /* 0x044ff00000001840 */
[C---:B------:R-:W-:Y:S01]  /*1a5a0*/  HMMA.16816.F32 R68, R4.reuse, R10, R68 ;  /* 0x0000000a0444723c */ /* 0x040fe20000001844 */
[----:B------:R-:W2:Y:S07]  /*1a5b0*/  LDSM.16.MT88.4 R8, [R192+0x6800] ;  /* 0x00680000c008783b */ /* 0x000eae0000004200 */
        /* <DEDUP_REMOVED lines=8> */
[C---:B------:R-:W-:Y:S08]  /*1a640*/  HMMA.16816.F32 R120, R4.reuse, R16, R120 ;  /* 0x000000100478723c */ /* 0x040ff00000001878 */
[C---:B------:R-:W-:Y:S01]  /*1a650*/  HMMA.16816.F32 R124, R4.reuse, R18, R124 ;  /* 0x00000012047c723c */ /* 0x040fe2000000187c */
[----:B------:R-:W5:Y:S07]  /*1a660*/  LDSM.16.MT88.4 R16, [R196+0x15000] ;  /* 0x01500000c410783b */ /* 0x000f6e0000004200 */
[C---:B--2---:R-:W-:Y:S08]  /*1a670*/  HMMA.16816.F32 R144, R4.reuse, R8, R144 ;  /* 0x000000080490723c */ /* 0x044ff00000001890 */
        /* <DEDUP_REMOVED lines=14> */
[C---:B---3--:R-:W-:Y:S08]  /*1a760*/  HMMA.16816.F32 R112, R4.reuse, R20, R112 ;  /* 0x000000140470723c */ /* 0x048ff00000001870 */
[C---:B------:R-:W-:Y:S01]  /*1a770*/  HMMA.16816.F32 R116, R4.reuse, R22, R116 ;  /* 0x000000160474723c */ /* 0x040fe20000001874 */
[----:B------:R-:W3:Y:S07]  /*1a780*/  LDSM.16.MT88.4 R20, [R196+0x11000] ;  /* 0x01100000c414783b */ /* 0x000eee0000004200 */
[C---:B----4-:R-:W-:Y:S08]  /*1a790*/  HMMA.16816.F32 R156, R4.reuse, R24, R156 ;  /* 0x00000018049c723c */ /* 0x050ff0000000189c */
[----:B------:R-:W-:Y:S01]  /*1a7a0*/  HMMA.16816.F32 R152, R4, R26, R152 ;  /* 0x0000001a0498723c */ /* 0x000fe20000001898 */
[----:B------:R-:W-:Y:S01]  /*1a7b0*/  F2FP.F16.F32.PACK_AB R4, R198, R193 ;  /* 0x000000c1c604723e */ /* 0x000fe200000000ff */
[----:B------:R-:W-:Y:S01]  /*1a7c0*/  LDSM.16.MT88.4 R24, [R223+0x15000] ;  /* 0x01500000df18783b */ /* 0x000fe20000004200 */
[----:B------:R-:W-:Y:S01]  /*1a7d0*/  F2FP.F16.F32.PACK_AB R5, R202, R209 ;  /* 0x000000d1ca05723e */ /* 0x000fe200000000ff */
[----:B------:R-:W-:Y:S01]  /*1a7e0*/  FADD.FTZ R193, R193, R2 ;  /* 0x00000002c1c17221 */ /* 0x000fe20000010000 */
[----:B------:R-:W-:Y:S01]  /*1a7f0*/  F2FP.F16.F32.PACK_AB R6, R194, R195 ;  /* 0x000000c3c206723e */ /* 0x000fe200000000ff */
[----:B------:R-:W-:Y:S01]  /*1a800*/  FADD.FTZ R209, R209, R0 ;  /* 0x00000000d1d17221 */ /* 0x000fe20000010000 */
[----:B------:R-:W-:Y:S01]  /*1a810*/  F2FP.F16.F32.PACK_AB R7, R206, R197 ;  /* 0x000000c5ce07723e */ /* 0x000fe200000000ff */
[----:B------:R-:W-:-:S02]  /*1a820*/  FADD.FTZ R198, R198, R193 ;  /* 0x000000c1c6c67221 */ /* 0x000fc40000010000 */
[----:B------:R-:W-:-:S04]  /*1a830*/  FADD.FTZ R202, R202, R209 ;  /* 0x000000d1caca7221 */ /* 0x000fc80000010000 */
[----:B-1----:R-:W-:Y:S01]  /*1a840*/  HMMA.16816.F32 R72, R4, R12, R72 ;  /* 0x0000000c0448723c */ /* 0x002fe20000001848 */
[----:B------:R-:W-:-:S04]  /*1a850*/  FADD.FTZ R197, R197, R202 ;  /* 0x000000cac5c57221 */ /* 0x000fc80000010000 */
[----:B------:R-:W-:-:S03]  /*1a860*/  FADD.FTZ R206, R206, R197 ;  /* 0x000000c5cece7221 */ /* 0x000fc60000010000 */
[C---:B------:R-:W-:Y:S01]  /*1a870*/  HMMA.16816.F32 R76, R4.reuse, R14, R76 ;  /* 0x0000000e044c723c */ /* 0x040fe2000000184c */
[----:B------:R-:W1:Y:S07]  /*1a880*/  LDSM.16.MT88.4 R12, [R223+0x13000] ;  /* 0x01300000df0c783b */ /* 0x000e6e0000004200 */
[C---:B-----5:R-:W-:Y:S08]  /*1a890*/  HMMA.16816.F32 R104, R4.reuse, R16, R104 ;  /* 0x000000100468723c */ /* 0x060ff00000001868 */
[C---:B------:R-:W-:Y:S01]  /*1a8a0*/  HMMA.16816.F32 R108, R4.reuse, R18, R108 ;  /* 0x00000012046c723c */ /* 0x040fe2000000186c */
[----:B------:R-:W4:Y:S07]  /*1a8b0*/  LDSM.16.MT88.4 R16, [R190+0x5000] ;  /* 0x00500000be10783b */ /* 0x000f2e0000004200 */
[C---:B--2---:R-:W-:Y:S08]  /*1a8c0*/  HMMA.16816.F32 R136, R4.reuse, R8, R136 ;  /* 0x000000080488723c */ /* 0x044ff00000001888 */
[C---:B------:R-:W-:Y:S01]  /*1a8d0*/  HMMA.16816.F32 R140, R4.reuse, R10, R140 ;  /* 0x0000000a048c723c */ /* 0x040fe2000000188c */
[----:B------:R-:W2:Y:S07]  /*1a8e0*/  LDSM.16.MT88.4 R8, [R223+0x17000] ;  /* 0x01700000df08783b */ /* 0x000eae0000004200 */
[C---:B---3--:R-:W-:Y:S08]  /*1a8f0*/  HMMA.16816.F32 R40, R4.reuse, R20, R40 ;  /* 0x000000140428723c */ /* 0x048ff00000001828 */
[C---:B------:R-:W-:Y:S01]  /*1a900*/  HMMA.16816.F32 R44, R4.reuse, R22, R44 ;  /* 0x00000016042c723c */ /* 0x040fe2000000182c */
[----:B------:R-:W3:Y:S07]  /*1a910*/  LDSM.16.MT88.4 R20, [R192+0x5000] ;  /* 0x00500000c014783b */ /* 0x000eee0000004200 */
[C---:B-1----:R-:W-:Y:S08]  /*1a920*/  HMMA.16816.F32 R64, R4.reuse, R12, R64 ;  /* 0x0000000c0440723c */ /* 0x042ff00000001840 */
[C---:B------:R-:W-:Y:S01]  /*1a930*/  HMMA.16816.F32 R68, R4.reuse, R14, R68 ;  /* 0x0000000e0444723c */ /* 0x040fe20000001844 */
[----:B------:R-:W1:Y:S07]  /*1a940*/  LDSM.16.MT88.4 R12, [R192+0x7000] ;  /* 0x00700000c00c783b */ /* 0x000e6e0000004200 */
[C---:B------:R-:W-:Y:S08]  /*1a950*/  HMMA.16816.F32 R96, R4.reuse, R24, R96 ;  /* 0x000000180460723c */ /* 0x040ff00000001860 */
[C---:B------:R-:W-:Y:S01]  /*1a960*/  HMMA.16816.F32 R100, R4.reuse, R26, R100 ;  /* 0x0000001a0464723c */ /* 0x040fe20000001864 */
[----:B------:R-:W5:Y:S07]  /*1a970*/  LDSM.16.MT88.4 R24, [R190+0x7000] ;  /* 0x00700000be18783b */ /* 0x000f6e0000004200 */
[C---:B----4-:R-:W-:Y:S01]  /*1a980*/  HMMA.16816.F32 R120, R4.reuse, R16, R120 ;  /* 0x000000100478723c */ /* 0x050fe20000001878 */
[--C-:B------:R-:W-:Y:S01]  /*1a990*/  FFMA.FTZ R16, R205, UR4, -R208.reuse ;  /* 0x00000004cd107c23 */ /* 0x100fe200080108d0 */
[----:B------:R-:W-:Y:S01]  /*1a9a0*/  FFMA.FTZ R208, R203, UR4, -R208 ;  /* 0x00000004cbd07c23 */ /* 0x000fe200080108d0 */
[----:B------:R-:W4:Y:S04]  /*1a9b0*/  MUFU.EX2 R205, R211 ;  /* 0x000000d300cd7308 */ /* 0x000f280000000800 */
[----:B------:R3:W-:Y:S01]  /*1a9c0*/  MUFU.EX2 R203, R16 ;  /* 0x0000001000cb7308 */ /* 0x0007e20000000800 */
[C---:B--2---:R-:W-:Y:S03]  /*1a9d0*/  HMMA.16816.F32 R128, R4.reuse, R8, R128 ;  /* 0x000000080480723c */ /* 0x044fe60000001880 */
[----:B------:R-:W-:Y:S05]  /*1a9e0*/  MUFU.EX2 R208, R208 ;  /* 0x000000d000d07308 */ /* 0x000fea0000000800 */
[C---:B------:R-:W-:Y:S01]  /*1a9f0*/  HMMA.16816.F32 R132, R4.reuse, R10, R132 ;  /* 0x0000000a0484723c */ /* 0x040fe20000001884 */
[----:B------:R-:W2:Y:S07]  /*1aa00*/  LDSM.16.MT88.4 R8, [R196+0x13800] ;  /* 0x01380000c408783b */ /* 0x000eae0000004200 */
[C---:B------:R-:W-:Y:S01]  /*1aa10*/  HMMA.16816.F32 R124, R4.reuse, R18, R124 ;  /* 0x00000012047c723c */ /* 0x040fe2000000187c */
[----:B---3--:R-:W3:Y:S07]  /*1aa20*/  LDSM.16.MT88.4 R16, [R196+0x15800] ;  /* 0x01580000c410783b */ /* 0x008eee0000004200 */
[C---:B------:R-:W-:Y:S01]  /*1aa30*/  HMMA.16816.F32 R88, R4.reuse, R28, R88 ;  /* 0x0000001c0458723c */ /* 0x040fe20000001858 */
[--C-:B------:R-:W-:Y:S01]  /*1aa40*/  FFMA.FTZ R29, R201, UR4, -R204.reuse ;  /* 0x00000004c91d7c23 */ /* 0x100fe200080108cc */
[--C-:B------:R-:W-:Y:S01]  /*1aa50*/  FFMA.FTZ R28, R200, UR4, -R204.reuse ;  /* 0x00000004c81c7c23 */ /* 0x100fe200080108cc */
[----:B------:R-:W-:Y:S01]  /*1aa60*/  FFMA.FTZ R204, R199, UR4, -R204 ;  /* 0x00000004c7cc7c23 */ /* 0x000fe200080108cc */
[----:B------:R-:W-:Y:S04]  /*1aa70*/  MUFU.EX2 R201, R207 ;  /* 0x000000cf00c97308 */ /* 0x000fe80000000800 */
[----:B------:R-:W4:Y:S01]  /*1aa80*/  MUFU.EX2 R200, R29 ;  /* 0x0000001d00c87308 */ /* 0x000f220000000800 */
[C---:B------:R-:W-:Y:S03]  /*1aa90*/  HMMA.16816.F32 R160, R4.reuse, R176, R160 ;  /* 0x000000b004a0723c */ /* 0x040fe600000018a0 */
[----:B------:R1:W-:Y:S04]  /*1aaa0*/  MUFU.EX2 R199, R28 ;  /* 0x0000001c00c77308 */ /* 0x0003e80000000800 */
[----:B------:R-:W2:Y:S01]  /*1aab0*/  MUFU.EX2 R204, R204 ;  /* 0x000000cc00cc7308 */ /* 0x000ea20000000800 */
        /* <DEDUP_REMOVED lines=12> */
[----:B-1----:R-:W-:Y:S07]  /*1ab80*/  LDSM.16.MT88.4 R28, [R190+0x1800] ;  /* 0x00180000be1c783b */ /* 0x002fee0000004200 */
[C---:B------:R-:W-:Y:S08]  /*1ab90*/  HMMA.16816.F32 R112, R4.reuse, R20, R112 ;  /* 0x000000140470723c */ /* 0x040ff00000001870 */
[C---:B------:R-:W-:Y:S01]  /*1aba0*/  HMMA.16816.F32 R116, R4.reuse, R22, R116 ;  /* 0x000000160474723c */ /* 0x040fe20000001874 */
[----:B------:R-:W1:Y:S07]  /*1abb0*/  LDSM.16.MT88.4 R20, [R196+0x11800] ;  /* 0x01180000c414783b */ /* 0x000e6e0000004200 */
[C---:B------:R-:W-:Y:S08]  /*1abc0*/  HMMA.16816.F32 R144, R4.reuse, R12, R144 ;  /* 0x0000000c0490723c */ /* 0x040ff00000001890 */
[C---:B------:R-:W-:Y:S01]  /*1abd0*/  HMMA.16816.F32 R148, R4.reuse, R14, R148 ;  /* 0x0000000e0494723c */ /* 0x040fe20000001894 */
[----:B------:R-:W1:Y:S07]  /*1abe0*/  LDSM.16.MT88.4 R12, [R196+0x17800] ;  /* 0x01780000c40c783b */ /* 0x000e6e0000004200 */
[C---:B-----5:R-:W-:Y:S08]  /*1abf0*/  HMMA.16816.F32 R156, R4.reuse, R24, R156 ;  /* 0x00000018049c723c */ /* 0x060ff0000000189c */
[----:B------:R-:W-:Y:S01]  /*1ac00*/  HMMA.16816.F32 R152, R4, R26, R152 ;  /* 0x0000001a0498723c */ /* 0x000fe20000001898 */
[----:B----4-:R-:W-:Y:S01]  /*1ac10*/  F2FP.F16.F32.PACK_AB R4, R205, R210 ;  /* 0x000000d2cd04723e */ /* 0x010fe200000000ff */
[----:B------:R-:W-:Y:S01]  /*1ac20*/  LDSM.16.MT88.4 R24, [R223+0x13800] ;  /* 0x01380000df18783b */ /* 0x000fe20000004200 */
[----:B------:R-:W-:Y:S01]  /*1ac30*/  F2FP.F16.F32.PACK_AB R5, R200, R201 ;  /* 0x000000c9c805723e */ /* 0x000fe200000000ff */
[----:B------:R-:W-:Y:S01]  /*1ac40*/  FADD.FTZ R201, R201, R206 ;  /* 0x000000cec9c97221 */ /* 0x000fe20000010000 */
[----:B------:R-:W-:-:S02]  /*1ac50*/  F2FP.F16.F32.PACK_AB R6, R208, R203 ;  /* 0x000000cbd006723e */ /* 0x000fc400000000ff */
[----:B--2---:R-:W-:Y:S01]  /*1ac60*/  F2FP.F16.F32.PACK_AB R7, R204, R199 ;  /* 0x000000c7cc07723e */ /* 0x004fe200000000ff */
[----:B------:R-:W-:-:S04]  /*1ac70*/  FADD.FTZ R200, R200, R201 ;  /* 0x000000c9c8c87221 */ /* 0x000fc80000010000 */
[----:B------:R-:W-:Y:S02]  /*1ac80*/  FADD.FTZ R199, R199, R200 ;  /* 0x000000c8c7c77221 */ /* 0x000fe40000010000 */
[----:B------:R-:W-:Y:S02]  /*1ac90*/  HMMA.16816.F32 R72, R4, R8, R72 ;  /* 0x000000080448723c */ /* 0x000fe40000001848 */
[----:B------:R-:W-:-:S06]  /*1aca0*/  FADD.FTZ R239, R204, R199 ;  /* 0x000000c7ccef7221 */ /* 0x000fcc0000010000 */
[C---:B------:R-:W-:Y:S01]  /*1acb0*/  HMMA.16816.F32 R76, R4.reuse, R10, R76 ;  /* 0x0000000a044c723c */ /* 0x040fe2000000184c */
[----:B------:R-:W2:Y:S07]  /*1acc0*/  LDSM.16.MT88.4 R8, [R192+0x7800] ;  /* 0x00780000c008783b */ /* 0x000eae0000004200 */
[C---:B---3--:R-:W-:Y:S08]  /*1acd0*/  HMMA.16816.F32 R104, R4.reuse, R16, R104 ;  /* 0x000000100468723c */ /* 0x048ff00000001868 */
[C---:B------:R-:W-:Y:S01]  /*1ace0*/  HMMA.16816.F32 R108, R4.reuse, R18, R108 ;  /* 0x00000012046c723c */ /* 0x040fe2000000186c */
[----:B------:R-:W3:Y:S07]  /*1acf0*/  LDSM.16.MT88.4 R16, [R223+0x15800] ;  /* 0x01580000df10783b */ /* 0x000eee0000004200 */
[C---:B-1----:R-:W-:Y:S08]  /*1ad00*/  HMMA.16816.F32 R40, R4.reuse, R20, R40 ;  /* 0x000000140428723c */ /* 0x042ff00000001828 */
[C---:B------:R-:W-:Y:S01]  /*1ad10*/  HMMA.16816.F32 R44, R4.reuse, R22, R44 ;  /* 0x00000016042c723c */ /* 0x040fe2000000182c */
[----:B------:R-:W-:Y:S07]  /*1ad20*/  LDSM.16.MT88.4 R20, [R190+0x3800] ;  /* 0x00380000be14783b */ /* 0x000fee0000004200 */
[C---:B------:R-:W-:Y:S08]  /*1ad30*/  HMMA.16816.F32 R136, R4.reuse, R12, R136 ;  /* 0x0000000c0488723c */ /* 0x040ff00000001888 */
[C---:B--2---:R-:W-:Y:S08]  /*1ad40*/  HMMA.16816.F32 R144, R4.reuse, R8, R144 ;  /* 0x000000080490723c */ /* 0x044ff00000001890 */
[C---:B------:R-:W-:Y:S01]  /*1ad50*/  HMMA.16816.F32 R148, R4.reuse, R10, R148 ;  /* 0x0000000a0494723c */ /* 0x040fe20000001894 */
[----:B------:R-:W1:Y:S07]  /*1ad60*/  LDSM.16.MT88.4 R8, [R223+0x17800] ;  /* 0x01780000df08783b */ /* 0x000e6e0000004200 */
[C---:B------:R-:W-:Y:S01]  /*1ad70*/  HMMA.16816.F32 R140, R4.reuse, R14, R140 ;  /* 0x0000000e048c723c */ /* 0x040fe2000000188c */
[----:B------:R-:W2:Y:S07]  /*1ad80*/  LDSM.16.MT88.4 R12, [R190+0x5800] ;  /* 0x00580000be0c783b */ /* 0x000eae0000004200 */
[C---:B---3--:R-:W-:Y:S08]  /*1ad90*/  HMMA.16816.F32 R96, R4.reuse, R16, R96 ;  /* 0x000000100460723c */ /* 0x048ff00000001860 */
[C---:B------:R-:W-:Y:S01]  /*1ada0*/  HMMA.16816.F32 R100, R4.reuse, R18, R100 ;  /* 0x000000120464723c */ /* 0x040fe20000001864 */
[----:B------:R-:W3:Y:S07]  /*1adb0*/  LDSM.16.MT88.4 R16, [R190+0x7800] ;  /* 0x00780000be10783b */ /* 0x000eee0000004200 */
[C---:B------:R-:W-:Y:S08]  /*1adc0*/  HMMA.16816.F32 R48, R4.reuse, R176, R48 ;  /* 0x000000b00430723c */ /* 0x040ff00000001830 */
[C---:B------:R-:W-:Y:S08]  /*1add0*/  HMMA.16816.F32 R52, R4.reuse, R178, R52 ;  /* 0x000000b20434723c */ /* 0x040ff00000001834 */
[----:B-1----:R-:W-:Y:S01]  /*1ade0*/  HMMA.16816.F32 R128, R4, R8, R128 ;  /* 0x000000080480723c */ /* 0x002fe20000001880 */
[----:B------:R-:W-:-:S04]  /*1adf0*/  FADD.FTZ R9, R195, R198 ;  /* 0x000000c6c3097221 */ /* 0x000fc80000010000 */
[----:B------:R-:W-:-:S03]  /*1ae00*/  FADD.FTZ R9, R194, R9 ;  /* 0x00000009c2097221 */ /* 0x000fc60000010000 */
[----:B------:R-:W-:Y:S01]  /*1ae10*/  HMMA.16816.F32 R80, R4, R172, R80 ;  /* 0x000000ac0450723c */ /* 0x000fe20000001850 */
[----:B------:R-:W-:-:S04]  /*1ae20*/  FADD.FTZ R210, R210, R9 ;  /* 0x00000009d2d27221 */ /* 0x000fc80000010000 */
[----:B------:R-:W-:-:S03]  /*1ae30*/  FADD.FTZ R210, R205, R210 ;  /* 0x000000d2cdd27221 */ /* 0x000fc60000010000 */
[----:B------:R-:W-:Y:S01]  /*1ae40*/  HMMA.16816.F32 R84, R4, R174, R84 ;  /* 0x000000ae0454723c */ /* 0x000fe20000001854 */
[----:B------:R-:W-:-:S04]  /*1ae50*/  FADD.FTZ R203, R203, R210 ;  /* 0x000000d2cbcb7221 */ /* 0x000fc80000010000 */
[----:B------:R-:W-:-:S03]  /*1ae60*/  FADD.FTZ R241, R208, R203 ;  /* 0x000000cbd0f17221 */ /* 0x000fc60000010000 */
[C---:B------:R-:W-:Y:S08]  /*1ae70*/  HMMA.16816.F32 R112, R4.reuse, R168, R112 ;  /* 0x000000a80470723c */ /* 0x040ff00000001870 */
        /* <DEDUP_REMOVED lines=9> */
[C---:B--2---:R-:W-:Y:S08]  /*1af10*/  HMMA.16816.F32 R120, R4.reuse, R12, R120 ;  /* 0x0000000c0478723c */ /* 0x044ff00000001878 */
[C---:B------:R-:W-:Y:S08]  /*1af20*/  HMMA.16816.F32 R124, R4.reuse, R14, R124 ;  /* 0x0000000e047c723c */ /* 0x040ff0000000187c */
[C---:B------:R-:W-:Y:S08]  /*1af30*/  HMMA.16816.F32 R132, R4.reuse, R10, R132 ;  /* 0x0000000a0484723c */ /* 0x040ff00000001884 */
[C---:B---3--:R-:W-:Y:S08]  /*1af40*/  HMMA.16816.F32 R156, R4.reuse, R16, R156 ;  /* 0x00000010049c723c */ /* 0x048ff0000000189c */
[----:B------:R-:W-:Y:S01]  /*1af50*/  HMMA.16816.F32 R152, R4, R18, R152 ;  /* 0x000000120498723c */ /* 0x000fe20000001898 */
[----:B------:R-:W-:-:S04]  /*1af60*/  NOP ;  /* 0x0000000000007918 */ /* 0x000fc80000000000 */
[----:B------:R-:W-:-:S15]  /*1af70*/  BRA.U !UP1, `(.L_x_862) ;  /* 0x0000004509547547 */ /* 0x000fde000b800000 */
[----:B------:R-:W1:Y:S01]  /*1af80*/  S2R R2, SR_TID.X ;  /* 0x0000000000027919 */ /* 0x000e620000002100 */
[----:B------:R-:W2:Y:S01]  /*1af90*/  LDCU.64 UR4, c[0x0][0x4e0] ;  /* 0x00009c00ff0477ac */ /* 0x000ea20008000a00 */
[----:B------:R-:W3:Y:S01]  /*1afa0*/  S2UR UR6, SR_CgaCtaId ;  /* 0x00000000000679c3 */ /* 0x000ee20000008800 */
[----:B------:R-:W-:Y:S01]  /*1afb0*/  IMAD.MOV.U32 R4, RZ, RZ, 0x20 ;  /* 0x00000020ff047424 */ /* 0x000fe200078e00ff */
[----:B------:R-:W4:Y:S01]  /*1afc0*/  S2R R0, SR_TID.X ;  /* 0x0000000000007919 */ /* 0x000f220000002100 */
[----:B------:R-:W-:Y:S01]  /*1afd0*/  UISETP.NE.U32.AND UP1, UPT, UR12, URZ, UPT ;  /* 0x000000ff0c00728c */ /* 0x000fe2000bf25070 */
[----:B------:R-:W-:Y:S01]  /*1afe0*/  IMAD.MOV.U32 R165, RZ, RZ, R164 ;  /* 0x000000ffffa57224 */ /* 0x000fe200078e00a4 */
[----:B------:R-:W-:Y:S01]  /*1aff0*/  USHF.L.U32 UR19, UR21, 0x6, URZ ;  /* 0x0000000615137899 */ /* 0x000fe200080006ff */
[C---:B------:R-:W-:Y:S01]  /*1b000*/  IADD3 R235, PT, PT, R223.reuse, 0x10040, RZ ;  /* 0x00010040dfeb7810 */ /* 0x040fe20007ffe0ff */
[----:B------:R-:W-:Y:S01]  /*1b010*/  VIADD R234, R223, 0x10000 ;  /* 0x00010000dfea7836 */ /* 0x000fe20000000000 */
[----:B------:R-:W-:-:S02]  /*1b020*/  UISETP.NE.AND.EX UP1, UPT, UR13, URZ, UPT, UP1 ;  /* 0x000000ff0d00728c */ /* 0x000fc4000bf25310 */
[----:B------:R-:W-:Y:S01]  /*1b030*/  UIADD3 UR21, UPT, UPT, UR21, -0x2, URZ ;  /* 0xfffffffe15157890 */ /* 0x000fe2000fffe0ff */
[----:B------:R-:W1:Y:S01]  /*1b040*/  LDCU UR17, c[0x0][0x440] ;  /* 0x00008800ff1177ac */ /* 0x000e620008000800 */
[----:B------:R-:W1:Y:S01]  /*1b050*/  LDCU.64 UR22, c[0x0][0x358] ;  /* 0x00006b00ff1677ac */ /* 0x000e620008000a00 */
[----:B--2---:R-:W-:Y:S01]  /*1b060*/  UISETP.NE.U32.AND UP0, UPT, UR4, URZ, UPT ;  /* 0x000000ff0400728c */ /* 0x004fe2000bf05070 */
[----:B------:R-:W2:Y:S03]  /*1b070*/  LDCU UR4, c[0x0][0x45c] ;  /* 0x00008b80ff0477ac */ /* 0x000ea60008000800 */
[----:B------:R-:W-:Y:S01]  /*1b080*/  UISETP.NE.AND.EX UP0, UPT, UR5, URZ, UPT, UP0 ;  /* 0x000000ff0500728c */ /* 0x000fe2000bf05300 */
[----:B------:R-:W2:Y:S01]  /*1b090*/  LDCU.64 UR8, c[0x0][0x3b8] ;  /* 0x00007700ff0877ac */ /* 0x000ea20008000a00 */
[----:B-1----:R-:W-:Y:S02]  /*1b0a0*/  LOP3.LUT P1, RZ, R2, 0x2, RZ, 0xc0, !PT ;  /* 0x0000000202ff7812 */ /* 0x002fe4000782c0ff */
[----:B------:R-:W-:Y:S01]  /*1b0b0*/  MOV R2, 0x20 ;  /* 0x0000002000027802 */ /* 0x000fe20000000f00 */
[----:B------:R-:W-:Y:S01]  /*1b0c0*/  UMOV UR5, 0x400 ;  /* 0x0000040000057882 */ /* 0x000fe20000000000 */
[----:B----4-:R-:W-:Y:S01]  /*1b0d0*/  LOP3.LUT P0, RZ, R0, 0x2, RZ, 0xc0, !PT ;  /* 0x0000000200ff7812 */ /* 0x010fe2000780c0ff */
[----:B------:R-:W-:Y:S01]  /*1b0e0*/  IMAD.MOV.U32 R0, RZ, RZ, R3 ;  /* 0x000000ffff007224 */ /* 0x000fe200078e0003 */
[----:B------:R-:W-:Y:S01]  /*1b0f0*/  SEL R4, R4, 0xffffffe0, !P1 ;  /* 0xffffffe004047807 */ /* 0x000fe20004800000 */
[----:B------:R-:W1:Y:S01]  /*1b100*/  LDCU.64 UR10, c[0x0][0x3c0] ;  /* 0x00007800ff0a77ac */ /* 0x000e620008000a00 */
[----:B------:R-:W-:-:S02]  /*1b110*/  SEL R2, R2, 0xffffffe0, !P0 ;  /* 0xffffffe002027807 */ /* 0x000fc40004000000 */
[-C--:B------:R-:W-:Y:S01]  /*1b120*/  IADD3 R221, PT, PT, R4, R223.reuse, RZ ;  /* 0x000000df04dd7210 */ /* 0x080fe20007ffe0ff */
[----:B------:R-:W4:Y:S01]  /*1b130*/  LDCU.64 UR12, c[0x0][0x3a0] ;  /* 0x00007400ff0c77ac */ /* 0x000f220008000a00 */
[C---:B------:R-:W-:Y:S01]  /*1b140*/  IADD3 R219, PT, PT, R2.reuse, R223, RZ ;  /* 0x000000df02db7210 */ /* 0x040fe20007ffe0ff */
[----:B------:R-:W-:Y:S01]  /*1b150*/  IMAD.IADD R220, R2, 0x1, R223 ;  /* 0x0000000102dc7824 */ /* 0x000fe200078e02df */
[----:B------:R-:W1:Y:S01]  /*1b160*/  LDCU.64 UR14, c[0x0][0x3a8] ;  /* 0x00007500ff0e77ac */ /* 0x000e620008000a00 */
[----:B------:R-:W-:Y:S02]  /*1b170*/  UIADD3 UR19, UPT, UPT, UR19, -0x40, URZ ;  /* 0xffffffc013137890 */ /* 0x000fe4000fffe0ff */
[----:B--23--:R-:W-:-:S12]  /*1b180*/  ULEA UR6, UR6, UR5, 0x18 ;  /* 0x0000000506067291 */ /* 0x00cfd8000f8ec0ff */
.L_x_866:
[----:B------:R-:W-:Y:S01]  /*1b190*/  PLOP3.LUT P5, PT, PT, PT, UP1, 0x80, 0x8 ;  /* 0x000000000008781c */ /* 0x000fe20003faf018 */
[----:B------:R-:W2:Y:S01]  /*1b1a0*/  S2R R222, SR_TID.X ;  /* 0x0000000000de7919 */ /* 0x000ea20000002100 */
[----:B------:R-:W-:Y:S01]  /*1b1b0*/  PLOP3.LUT P4, PT, PT, PT, UP1, 0x80, 0x8 ;  /* 0x000000000008781c */ /* 0x000fe20003f8f018 */
[----:B------:R-:W3:Y:S01]  /*1b1c0*/  @!UP1 LDCU UR5, c[0x0][0x3c0] ;  /* 0x00007800ff0597ac */ /* 0x000ee20008000800 */
[----:B------:R-:W-:Y:S01]  /*1b1d0*/  PLOP3.LUT P0, PT, PT, PT, UP1, 0x80, 0x8 ;  /* 0x000000000008781c */ /* 0x000fe20003f0f018 */
[----:B------:R-:W1:Y:S01]  /*1b1e0*/  LDC R7, c[0x0][0x3c4] ;  /* 0x0000f100ff077b82 */ /* 0x000e620000000800 */
[----:B------:R-:W-:Y:S04]  /*1b1f0*/  DEPBAR.LE SB0, 0x0 ;  /* 0x000080000000791a */ /* 0x000fe80000000000 */
[----:B------:R-:W-:Y:S03]  /*1b200*/  @!UP1 UMOV UR18, URZ ;  /* 0x000000ff00129c82 */ /* 0x000fe60008000000 */
[----:B------:R-:W-:Y:S01]  /*1b210*/  BAR.SYNC.DEFER_BLOCKING 0x0 ;  /* 0x0000000000007b1d */ /* 0x000fe20000010000 */
[----:B------:R-:W-:Y:S01]  /*1b220*/  @!UP1 UIADD3 UR18, UP2, UPT, URZ, -UR18, URZ ;  /* 0x80000012ff129290 */ /* 0x000fe2000ff5e0ff */
[C---:B--2---:R-:W-:Y:S01]  /*1b230*/  LOP3.LUT R237, R222.reuse, 0x38, RZ, 0xc0, !PT ;  /* 0x00000038deed7812 */ /* 0x044fe200078ec0ff */
[----:B------:R-:W-:Y:S01]  /*1b240*/  IMAD.SHL.U32 R2, R222, 0x8, RZ ;  /* 0x00000008de027824 */ /* 0x000fe200078e00ff */
[----:B---3--:R-:W-:Y:S04]  /*1b250*/  @!UP1 USHF.L.U32 UR16, UR5, 0x6, URZ ;  /* 0x0000000605109899 */ /* 0x008fe800080006ff */
[--C-:B------:R-:W-:Y:S01]  /*1b260*/  LOP3.LUT R237, R237, 0x1f8, R2.reuse, 0x78, !PT ;  /* 0x000001f8eded7812 */ /* 0x100fe200078e7802 */
[----:B------:R-:W-:Y:S01]  /*1b270*/  @!UP1 UIADD3.X UR16, UPT, UPT, URZ, ~UR16, URZ, UP2, !UPT ;  /* 0x80000010ff109290 */ /* 0x000fe200097fe4ff */
[----:B------:R-:W-:Y:S02]  /*1b280*/  LOP3.LUT R216, R2, 0x38, RZ, 0xc0, !PT ;  /* 0x0000003802d87812 */ /* 0x000fe400078ec0ff */
[----:B------:R-:W-:Y:S01]  /*1b290*/  LOP3.LUT R237, R237, 0x1e00, R2, 0xf8, !PT ;  /* 0x00001e00eded7812 */ /* 0x000fe200078ef802 */
[----:B------:R-:W-:Y:S01]  /*1b2a0*/  @!UP1 USHF.R.S64 UR18, UR18, 0x1f, UR16 ;  /* 0x0000001f12129899 */ /* 0x000fe20008001010 */
[C---:B------:R-:W-:Y:S01]  /*1b2b0*/  LOP3.LUT R2, R216.reuse, 0x40, RZ, 0xfc, !PT ;  /* 0x00000040d8027812 */ /* 0x040fe200078efcff */
[----:B------:R-:W-:Y:S01]  /*1b2c0*/  IMAD.U32 R5, RZ, RZ, UR16 ;  /* 0x00000010ff057e24 */ /* 0x000fe2000f8e00ff */
[----:B------:R-:W-:Y:S02]  /*1b2d0*/  LOP3.LUT R3, R216, 0x80, RZ, 0xfc, !PT ;  /* 0x00000080d8037812 */ /* 0x000fe400078efcff */
[----:B------:R-:W-:Y:S02]  /*1b2e0*/  ISETP.GE.AND P3, PT, R2, UR17, PT ;  /* 0x0000001102007c0c */ /* 0x000fe4000bf66270 */
[----:B------:R-:W-:Y:S02]  /*1b2f0*/  LOP3.LUT R2, R216, 0xc0, RZ, 0xfc, !PT ;  /* 0x000000c0d8027812 */ /* 0x000fe400078efcff */
[----:B------:R-:W-:Y:S02]  /*1b300*/  @!P5 IADD3 R4, P5, PT, R232, UR18, RZ ;  /* 0x00000012e804dc10 */ /* 0x000fe4000ffbe0ff */
[----:B------:R-:W-:Y:S01]  /*1b310*/  ISETP.GE.AND P2, PT, R3, UR17, PT ;  /* 0x0000001103007c0c */ /* 0x000fe2000bf46270 */
[----:B------:R-:W-:Y:S01]  /*1b320*/  IMAD.MOV.U32 R3, RZ, RZ, R232 ;  /* 0x000000ffff037224 */ /* 0x000fe200078e00e8 */
[----:B------:R-:W-:Y:S01]  /*1b330*/  ISETP.GE.AND P1, PT, R2, UR17, PT ;  /* 0x0000001102007c0c */ /* 0x000fe2000bf26270 */
[----:B------:R-:W-:Y:S01]  /*1b340*/  IMAD.MOV.U32 R2, RZ, RZ, R233 ;  /* 0x000000ffff027224 */ /* 0x000fe200078e00e9 */
[----:B------:R-:W-:Y:S01]  /*1b350*/  @!P4 LEA.HI.X.SX32 R233, R5, R233, 0x1, P5 ;  /* 0x000000e905e9c211 */ /* 0x000fe200028f0eff */
[----:B------:R-:W-:Y:S01]  /*1b360*/  @!P0 IMAD.MOV.U32 R232, RZ, RZ, R4 ;  /* 0x000000ffffe88224 */ /* 0x000fe200078e0004 */
[----:B-1----:R-:W-:Y:S09]  /*1b370*/  BRA.U !UP1, `(.L_x_863) ;  /* 0x0000000109f87547 */ /* 0x002ff2000b800000 */
        /* <DEDUP_REMOVED lines=19> */
[C---:B------:R-:W-:Y:S01]  /*1b4b0*/  IMAD R8, R4.reuse, R11, R8 ;  /* 0x0000000b04087224 */ /* 0x040fe200078e0208 */
[----:B------:R-:W-:Y:S02]  /*1b4c0*/  LOP3.LUT R11, RZ, R5, RZ, 0x33, !PT ;  /* 0x00000005ff0b7212 */ /* 0x000fe400078e33ff */
[C---:B------:R-:W-:Y:S02]  /*1b4d0*/  ISETP.GT.U32.AND P0, PT, R4.reuse, R6, PT ;  /* 0x000000060400720c */ /* 0x040fe40003f04070 */
[----:B------:R-:W-:Y:S11]  /*1b4e0*/  ISETP.GT.U32.AND P4, PT, R4, R8, PT ;  /* 0x000000080400720c */ /* 0x000ff60003f84070 */
[----:B------:R-:W-:Y:S02]  /*1b4f0*/  @!P0 IMAD.IADD R6, R6, 0x1, -R4 ;  /* 0x0000000106068824 */ /* 0x000fe400078e0a04 */
[-C--:B------:R-:W-:Y:S01]  /*1b500*/  @!P4 IADD3 R8, PT, PT, R8, -R4.reuse, RZ ;  /* 0x800000040808c210 */ /* 0x080fe20007ffe0ff */
[----:B------:R-:W-:Y:S02]  /*1b510*/  @!P0 VIADD R10, R10, 0x1 ;  /* 0x000000010a0a8836 */ /* 0x000fe40000000000 */
[-C--:B------:R-:W-:Y:S01]  /*1b520*/  ISETP.GE.U32.AND P5, PT, R6, R4.reuse, PT ;  /* 0x000000040600720c */ /* 0x080fe20003fa6070 */
[----:B------:R-:W-:Y:S01]  /*1b530*/  @!P4 VIADD R12, R12, 0x1 ;  /* 0x000000010c0cc836 */ /* 0x000fe20000000000 */
[----:B------:R-:W-:Y:S02]  /*1b540*/  ISETP.GE.U32.AND P6, PT, R8, R4, PT ;  /* 0x000000040800720c */ /* 0x000fe40003fc6070 */
[C---:B------:R-:W-:Y:S01]  /*1b550*/  LOP3.LUT R4, R5.reuse, UR5, RZ, 0x3c, !PT ;  /* 0x0000000505047c12 */ /* 0x040fe2000f8e3cff */
[----:B------:R-:W-:Y:S01]  /*1b560*/  UMOV UR5, UR10 ;  /* 0x0000000a00057c82 */ /* 0x000fe20008000000 */
[C---:B------:R-:W-:Y:S02]  /*1b570*/  LOP3.LUT R6, R5.reuse, UR19, RZ, 0x3c, !PT ;  /* 0x0000001305067c12 */ /* 0x040fe4000f8e3cff */
[----:B------:R-:W-:Y:S02]  /*1b580*/  ISETP.GE.AND P0, PT, R4, RZ, PT ;  /* 0x000000ff0400720c */ /* 0x000fe40003f06270 */
[----:B------:R-:W-:Y:S03]  /*1b590*/  ISETP.GE.AND P4, PT, R6, RZ, PT ;  /* 0x000000ff0600720c */ /* 0x000fe60003f86270 */
[----:B------:R-:W-:Y:S02]  /*1b5a0*/  @P5 IADD3 R10, PT, PT, R10, 0x1, RZ ;  /* 0x000000010a0a5810 */ /* 0x000fe40007ffe0ff */
[----:B------:R-:W-:Y:S01]  /*1b5b0*/  @P6 VIADD R12, R12, 0x1 ;  /* 0x000000010c0c6836 */ /* 0x000fe20000000000 */
[----:B------:R-:W-:Y:S05]  /*1b5c0*/  ISETP.NE.AND P5, PT, R5, RZ, PT ;  /* 0x000000ff0500720c */ /* 0x000fea0003fa5270 */
[----:B------:R-:W-:Y:S02]  /*1b5d0*/  @!P0 IMAD.MOV R10, RZ, RZ, -R10 ;  /* 0x000000ffff0a8224 */ /* 0x000fe400078e0a0a */
[----:B------:R-:W-:Y:S03]  /*1b5e0*/  @!P4 IADD3 R12, PT, PT, -R12, RZ, RZ ;  /* 0x000000ff0c0cc210 */ /* 0x000fe60007ffe1ff */
[C---:B------:R-:W-:Y:S02]  /*1b5f0*/  SEL R13, R11.reuse, R10, !P5 ;  /* 0x0000000a0b0d7207 */ /* 0x040fe40006800000 */
[----:B------:R-:W-:Y:S02]  /*1b600*/  SEL R11, R11, R12, !P5 ;  /* 0x0000000c0b0b7207 */ /* 0x000fe40006800000 */
[-C--:B------:R-:W-:Y:S02]  /*1b610*/  LEA R16, P4, R13, R230.reuse, 0x2 ;  /* 0x000000e60d107211 */ /* 0x080fe400078810ff */
[C---:B------:R-:W-:Y:S01]  /*1b620*/  LEA R14, P0, R11.reuse, R230, 0x2 ;  /* 0x000000e60b0e7211 */ /* 0x040fe200078010ff */
[----:B------:R-:W-:Y:S01]  /*1b630*/  IMAD.IADD R10, R11, 0x1, -R13 ;  /* 0x000000010b0a7824 */ /* 0x000fe200078e0a0d */
[-C--:B------:R-:W-:Y:S02]  /*1b640*/  LEA.HI.X.SX32 R17, R13, R231.reuse, 0x2, P4 ;  /* 0x000000e70d117211 */ /* 0x080fe400020f16ff */
[----:B------:R-:W-:Y:S01]  /*1b650*/  LEA.HI.X.SX32 R15, R11, R231, 0x2, P0 ;  /* 0x000000e70b0f7211 */ /* 0x000fe200000f16ff */
[----:B------:R-:W-:Y:S02]  /*1b660*/  IMAD R10, R10, R5, -0x40 ;  /* 0xffffffc00a0a7424 */ /* 0x000fe400078e0205 */
[----:B------:R-:W2:Y:S03]  /*1b670*/  LDG.E R9, desc[UR22][R16.64] ;  /* 0x0000001610097981 */ /* 0x000ea6000c1e1900 */
[----:B------:R-:W-:Y:S01]  /*1b680*/  SHF.R.S32.HI R5, RZ, 0x1f, R10 ;  /* 0x0000001fff057819 */ /* 0x000fe2000001140a */
[----:B------:R-:W2:Y:S04]  /*1b690*/  LDG.E R4, desc[UR22][R14.64] ;  /* 0x000000160e047981 */ /* 0x000ea8000c1e1900 */
[----:B------:R-:W-:Y:S04]  /*1b6a0*/  IMAD R5, R5, UR5, RZ ;  /* 0x0000000505057c24 */ /* 0x000fe8000f8e02ff */
[C---:B------:R-:W-:Y:S02]  /*1b6b0*/  IMAD R5, R10.reuse, UR11, R5 ;  /* 0x0000000b0a057c24 */ /* 0x040fe4000f8e0205 */
[----:B------:R-:W-:Y:S05]  /*1b6c0*/  IMAD.WIDE.U32 R10, R10, UR5, RZ ;  /* 0x000000050a0a7c25 */ /* 0x000fea000f8e00ff */
[----:B------:R-:W-:Y:S01]  /*1b6d0*/  IADD3 R11, PT, PT, R11, R5, RZ ;  /* 0x000000050b0b7210 */ /* 0x000fe20007ffe0ff */
[----:B--2---:R-:W-:Y:S04]  /*1b6e0*/  IMAD.IADD R9, R9, 0x1, -R4 ;  /* 0x0000000109097824 */ /* 0x004fe800078e0a04 */
[C---:B------:R-:W-:Y:S01]  /*1b6f0*/  IMAD.WIDE.U32 R10, R9.reuse, UR14, R10 ;  /* 0x0000000e090a7c25 */ /* 0x040fe2000f8e000a */
[----:B------:R-:W-:Y:S02]  /*1b700*/  SHF.R.S32.HI R4, RZ, 0x1f, R9 ;  /* 0x0000001fff047819 */ /* 0x000fe40000011409 */
[----:B------:R-:W-:Y:S03]  /*1b710*/  LEA R232, P0, R10, R3, 0x1 ;  /* 0x000000030ae87211 */ /* 0x000fe600078008ff */
[----:B------:R-:W-:Y:S04]  /*1b720*/  IMAD R4, R4, UR14, RZ ;  /* 0x0000000e04047c24 */ /* 0x000fe8000f8e02ff */
[----:B------:R-:W-:Y:S04]  /*1b730*/  IMAD R4, R9, UR15, R4 ;  /* 0x0000000f09047c24 */ /* 0x000fe8000f8e0204 */
[----:B------:R-:W-:Y:S05]  /*1b740*/  IMAD.IADD R233, R11, 0x1, R4 ;  /* 0x000000010be97824 */ /* 0x000fea00078e0204 */
[----:B------:R-:W-:Y:S07]  /*1b750*/  LEA.HI.X R233, R10, R2, R233, 0x1, P0 ;  /* 0x000000020ae97211 */ /* 0x000fee00000f0ce9 */
.L_x_863:
[----:B------:R-:W-:Y:S01]  /*1b760*/  ISETP.GE.AND P4, PT, R216, UR17, PT ;  /* 0x00000011d8007c0c */ /* 0x000fe2000bf86270 */
[C---:B------:R-:W-:Y:S01]  /*1b770*/  IMAD.SHL.U32 R167, R222.reuse, 0x40, RZ ;  /* 0x00000040dea77824 */ /* 0x040fe200078e00ff */
[----:B------:R-:W-:Y:S01]  /*1b780*/  LEA R237, R237, UR6, 0x1 ;  /* 0x00000006eded7c11 */ /* 0x000fe2000f8e08ff */
[----:B------:R-:W-:Y:S01]  /*1b790*/  IMAD.U32 R9, RZ, RZ, UR5 ;  /* 0x00000005ff097e24 */ /* 0x000fe2000f8e00ff */
[--C-:B------:R-:W-:Y:S01]  /*1b7a0*/  SHF.R.U32.HI R217, RZ, 0x1, R222.reuse ;  /* 0x00000001ffd97819 */ /* 0x100fe200000116de */
[----:B------:R-:W-:Y:S01]  /*1b7b0*/  USHF.L.U32 UR16, UR5, 0x5, URZ ;  /* 0x0000000505107899 */ /* 0x000fe200080006ff */
[C---:B------:R-:W-:Y:S01]  /*1b7c0*/  LOP3.LUT R5, R167.reuse, 0x1c0, RZ, 0xc0, !PT ;  /* 0x000001c0a7057812 */ /* 0x040fe200078ec0ff */
[----:B------:R-:W-:Y:S01]  /*1b7d0*/  IMAD.SHL.U32 R218, R222, 0x20, RZ ;  /* 0x00000020deda7824 */ /* 0x000fe200078e00ff */
[----:B------:R-:W-:Y:S01]  /*1b7e0*/  LOP3.LUT R226, R167, 0x400, RZ, 0xc0, !PT ;  /* 0x00000400a7e27812 */ /* 0x000fe200078ec0ff */
[----:B------:R-:W-:Y:S01]  /*1b7f0*/  IMAD.MOV.U32 R224, RZ, RZ, 0x20 ;  /* 0x00000020ffe07424 */ /* 0x000fe200078e00ff */
[----:B------:R-:W-:Y:S01]  /*1b800*/  LOP3.LUT R5, R5, 0x8, R222, 0xf8, !PT ;  /* 0x0000000805057812 */ /* 0x000fe200078ef8de */
[----:B------:R-:W-:Y:S01]  /*1b810*/  UISETP.NE.AND UP2, UPT, UR21, URZ, UPT ;  /* 0x000000ff1500728c */ /* 0x000fe2000bf45270 */
[----:B------:R-:W-:Y:S01]  /*1b820*/  LEA R4, P0, R9, R232, 0x5 ;  /* 0x000000e809047211 */ /* 0x000fe200078028ff */
[----:B------:R-:W-:Y:S01]  /*1b830*/  @!PT LDS RZ, [RZ] ;  /* 0x00000000fffff984 */ /* 0x000fe20000000800 */
[----:B------:R-:W-:Y:S01]  /*1b840*/  @!PT LDS RZ, [RZ] ;  /* 0x00000000fffff984 */ /* 0x000fe20000000800 */
[----:B------:R-:W-:Y:S01]  /*1b850*/  @!PT LDS RZ, [RZ] ;  /* 0x00000000fffff984 */ /* 0x000fe20000000800 */
[----:B------:R-:W-:Y:S01]  /*1b860*/  @!P4 LDGSTS.E.BYPASS.LTC128B.128 [R237+0x10000], desc[UR22][R232.64] ;  /* 0x10000000e8edcfae */ /* 0x000fe2000b981a16 */
[----:B------:R-:W-:Y:S02]  /*1b870*/  LOP3.LUT R5, R5, R216, RZ, 0x3c, !PT ;  /* 0x000000d805057212 */ /* 0x000fe400078e3cff */
[----:B------:R-:W-:Y:S01]  /*1b880*/  LOP3.LUT R2, R217, 0x8, RZ, 0xc0, !PT ;  /* 0x00000008d9027812 */ /* 0x000fe200078ec0ff */
[----:B------:R-:W-:Y:S01]  /*1b890*/  @P4 STS.128 [R237+0x10000], RZ ;  /* 0x010000ffed004388 */ /* 0x000fe20000000c00 */
[----:B------:R-:W-:Y:S01]  /*1b8a0*/  IADD3 R8, P5, PT, R4, UR16, RZ ;  /* 0x0000001004087c10 */ /* 0x000fe2000ffbe0ff */
[----:B------:R-:W-:Y:S01]  /*1b8b0*/  IMAD R226, R5, 0x2, R226 ;  /* 0x0000000205e27824 */ /* 0x000fe200078e02e2 */
[----:B------:R-:W-:Y:S01]  /*1b8c0*/  LEA.HI.X R5, R9, R233, R7, 0x5, P0 ;  /* 0x000000e909057211 */ /* 0x000fe200000f2c07 */
[----:B------:R-:W-:Y:S01]  /*1b8d0*/  @!PT LDS RZ, [RZ] ;  /* 0x00000000fffff984 */ /* 0x000fe20000000800 */
[----:B------:R-:W-:Y:S01]  /*1b8e0*/  @!PT LDS RZ, [RZ] ;  /* 0x00000000fffff984 */ /* 0x000fe20000000800 */
[----:B------:R-:W-:Y:S01]  /*1b8f0*/  @!PT LDS RZ, [RZ] ;  /* 0x00000000fffff984 */ /* 0x000fe20000000800 */
[----:B------:R-:W-:Y:S01]  /*1b900*/  @!P3 LDGSTS.E.BYPASS.LTC128B.128 [R237+0x12000], desc[UR22][R232.64+0x80] ;  /* 0x12000080e8edbfae */ /* 0x000fe2000b981a16 */
[----:B------:R-:W-:Y:S01]  /*1b910*/  LOP3.LUT R3, R2, 0x1c0, R167, 0xf8, !PT ;  /* 0x000001c002037812 */ /* 0x000fe200078ef8a7 */
[----:B------:R-:W-:Y:S01]  /*1b920*/  IMAD.U32 R2, RZ, RZ, UR5 ;  /* 0x00000005ff027e24 */ /* 0x000fe2000f8e00ff */
[----:B------:R-:W-:Y:S01]  /*1b930*/  IADD3 R6, P0, PT, R8, UR16, RZ ;  /* 0x0000001008067c10 */ /* 0x000fe2000ff1e0ff */
[----:B------:R-:W-:Y:S01]  /*1b940*/  @P3 STS.128 [R237+0x12000], RZ ;  /* 0x012000ffed003388 */ /* 0x000fe20000000c00 */
[----:B------:R-:W-:Y:S02]  /*1b950*/  LOP3.LUT R218, R218, 0x7c00, RZ, 0xc0, !PT ;  /* 0x00007c00dada7812 */ /* 0x000fe400078ec0ff */
[----:B------:R-:W-:Y:S01]  /*1b960*/  SHF.L.U64.HI R11, R2, 0x5, R7 ;  /* 0x00000005020b7819 */ /* 0x000fe20000010207 */
[----:B------:R-:W-:Y:S01]  /*1b970*/  @!PT LDS RZ, [RZ] ;  /* 0x00000000fffff984 */ /* 0x000fe20000000800 */
[----:B------:R-:W-:Y:S01]  /*1b980*/  @!PT LDS RZ, [RZ] ;  /* 0x00000000fffff984 */ /* 0x000fe20000000800 */
[----:B------:R-:W-:Y:S01]  /*1b990*/  @!PT LDS RZ, [RZ] ;  /* 0x00000000fffff984 */ /* 0x000fe20000000800 */
[----:B------:R-:W-:Y:S01]  /*1b9a0*/  @!P2 LDGSTS.E.BYPASS.LTC128B.128 [R237+0x14000], desc[UR22][R232.64+0x100] ;  /* 0x14000100e8edafae */ /* 0x000fe2000b981a16 */
[----:B------:R-:W-:Y:S01]  /*1b9b0*/  LOP3.LUT R167, R218, 0x200, R167, 0xf8, !PT ;  /* 0x00000200daa77812 */ /* 0x000fe200078ef8a7 */
[----:B------:R-:W-:Y:S02]  /*1b9c0*/  IMAD.MOV.U32 R2, RZ, RZ, 0x40 ;  /* 0x00000040ff027424 */ /* 0x000fe400078e00ff */
[----:B------:R-:W-:Y:S01]  /*1b9d0*/  @P2 STS.128 [R237+0x14000], RZ ;  /* 0x014000ffed002388 */ /* 0x000fe20000000c00 */
[----:B------:R-:W-:Y:S01]  /*1b9e0*/  IMAD.X R9, R11, 0x1, R5, P5 ;  /* 0x000000010b097824 */ /* 0x000fe200028e0605 */
[----:B------:R-:W-:Y:S02]  /*1b9f0*/  LOP3.LUT R3, R167, R3, R216, 0xf6, !PT ;  /* 0x00000003a7037212 */ /* 0x000fe400078ef6d8 */
[----:B------:R-:W-:Y:S01]  /*1ba00*/  @!PT LDS RZ, [RZ] ;  /* 0x00000000fffff984 */ /* 0x000fe20000000800 */
[----:B------:R-:W-:Y:S01]  /*1ba10*/  @!PT LDS RZ, [RZ] ;  /* 0x00000000fffff984 */ /* 0x000fe20000000800 */
[----:B------:R-:W-:Y:S01]  /*1ba20*/  @!PT LDS RZ, [RZ] ;  /* 0x00000000fffff984 */ /* 0x000fe20000000800 */
[----:B------:R-:W-:Y:S01]  /*1ba30*/  @!P1 LDGSTS.E.BYPASS.LTC128B.128 [R237+0x16000], desc[UR22][R232.64+0x180] ;  /* 0x16000180e8ed9fae */ /* 0x000fe2000b981a16 */
[----:B------:R-:W-:Y:S01]  /*1ba40*/  IMAD.X R7, R11, 0x1, R9, P0 ;  /* 0x000000010b077824 */ /* 0x000fe200000e0609 */
[----:B------:R-:W-:Y:S01]  /*1ba50*/  LEA R227, R3, UR6, 0x1 ;  /* 0x0000000603e37c11 */ /* 0x000fe2000f8e08ff */
[----:B------:R-:W-:Y:S01]  /*1ba60*/  VIADD R3, R226, UR6 ;  /* 0x00000006e2037c36 */ /* 0x000fe20008000000 */
[----:B------:R-:W-:Y:S01]  /*1ba70*/  @P1 STS.128 [R237+0x16000], RZ ;  /* 0x016000ffed001388 */ /* 0x000fe20000000c00 */
[----:B------:R-:W-:Y:S03]  /*1ba80*/  LOP3.LUT P0, RZ, R222, 0x2, RZ, 0xc0, !PT ;  /* 0x00000002deff7812 */ /* 0x000fe6000780c0ff */
[----:B------:R-:W-:Y:S01]  /*1ba90*/  @!PT LDS RZ, [RZ] ;  /* 0x00000000fffff984 */ /* 0x000fe20000000800 */
[----:B------:R-:W-:Y:S01]  /*1baa0*/  @!PT LDS RZ, [RZ] ;  /* 0x00000000fffff984 */ /* 0x000fe20000000800 */
[----:B------:R-:W-:Y:S01]  /*1bab0*/  @!PT LDS RZ, [RZ] ;  /* 0x00000000fffff984 */ /* 0x000fe20000000800 */
[----:B------:R-:W-:Y:S01]  /*1bac0*/  @!P4 LDGSTS.E.BYPASS.LTC128B.128 [R237+0x10800], desc[UR22][R4.64] ;  /* 0x1080000004edcfae */ /* 0x000fe2000b981a16 */
[----:B------:R-:W-:Y:S02]  /*1bad0*/  SEL R224, R224, 0xffffffe0, !P0 ;  /* 0xffffffe0e0e07807 */ /* 0x000fe40004000000 */
[----:B------:R-:W-:Y:S01]  /*1bae0*/  LOP3.LUT P0, RZ, R222, 0x4, RZ, 0xc0, !PT ;  /* 0x00000004deff7812 */ /* 0x000fe2000780c0ff */
[----:B------:R-:W-:Y:S02]  /*1baf0*/  @P4 STS.128 [R237+0x10800], RZ ;  /* 0x010800ffed004388 */ /* 0x000fe40000000c00 */
[----:B------:R-:W-:Y:S01]  /*1bb00*/  IMAD.IADD R225, R224, 0x1, R227 ;  /* 0x00000001e0e17824 */ /* 0x000fe200078e02e3 */
[----:B------:R-:W-:Y:S01]  /*1bb10*/  SEL R2, R2, 0xffffffc0, !P0 ;  /* 0xffffffc002027807 */ /* 0x000fe20004000000 */
[----:B------:R-:W-:Y:S01]  /*1bb20*/  @!PT LDS RZ, [RZ] ;  /* 0x00000000fffff984 */ /* 0x000fe20000000800 */
[----:B------:R-:W-:Y:S01]  /*1bb30*/  @!PT LDS RZ, [RZ] ;  /* 0x00000000fffff984 */ /* 0x000fe20000000800 */
[----:B------:R-:W-:Y:S01]  /*1bb40*/  @!PT LDS RZ, [RZ] ;  /* 0x00000000fffff984 */ /* 0x000fe20000000800 */
[----:B------:R-:W-:Y:S01]  /*1bb50*/  @!P3 LDGSTS.E.BYPASS.LTC128B.128 [R237+0x12800], desc[UR22][R4.64+0x80] ;  /* 0x1280008004edbfae */ /* 0x000fe2000b981a16 */
[----:B------:R-:W-:Y:S03]  /*1bb60*/  IMAD.IADD R166, R224, 0x1, R3 ;  /* 0x00000001e0a67824 */ /* 0x000fe600078e0203 */
[----:B------:R-:W-:Y:S01]  /*1bb70*/  @P3 STS.128 [R237+0x12800], RZ ;  /* 0x012800ffed003388 */ /* 0x000fe20000000c00 */
[C---:B------:R-:W-:Y:S02]  /*1bb80*/  IMAD.IADD R167, R2.reuse, 0x1, R227 ;  /* 0x0000000102a77824 */ /* 0x040fe400078e02e3 */
[----:B------:R-:W-:Y:S01]  /*1bb90*/  IMAD.IADD R3, R2, 0x1, R3 ;  /* 0x0000000102037824 */ /* 0x000fe200078e0203 */
[----:B------:R-:W-:Y:S01]  /*1bba0*/  @!PT LDS RZ, [RZ] ;  /* 0x00000000fffff984 */ /* 0x000fe20000000800 */
[----:B------:R-:W-:Y:S01]  /*1bbb0*/  @!PT LDS RZ, [RZ] ;  /* 0x00000000fffff984 */ /* 0x000fe20000000800 */
[----:B------:R-:W-:Y:S01]  /*1bbc0*/  @!PT LDS RZ, [RZ] ;  /* 0x00000000fffff984 */ /* 0x000fe20000000800 */
[----:B------:R-:W-:Y:S01]  /*1bbd0*/  @!P2 LDGSTS.E.BYPASS.LTC128B.128 [R237+0x14800], desc[UR22][R4.64+0x100] ;  /* 0x1480010004edafae */ /* 0x000fe2000b981a16 */
[C---:B------:R-:W-:Y:S02]  /*1bbe0*/  IMAD.IADD R164, R224.reuse, 0x1, R167 ;  /* 0x00000001e0a47824 */ /* 0x040fe400078e02a7 */
[----:B------:R-:W-:Y:S01]  /*1bbf0*/  IMAD.IADD R2, R224, 0x1, R3 ;  /* 0x00000001e0027824 */ /* 0x000fe200078e0203 */
        /* <DEDUP_REMOVED lines=47> */
[----:B-1----:R-:W2:Y:S04]  /*1bef0*/  LDSM.16.M88.4 R8, [R226+UR6+0x8000] ;  /* 0x00800006e208783b */ /* 0x002ea80008000200 */
[----:B------:R-:W1:Y:S04]  /*1bf00*/  LDSM.16.M88.4 R16, [R226+UR6+0x8800] ;  /* 0x00880006e210783b */ /* 0x000e680008000200 */
[----:B------:R-:W3:Y:S04]  /*1bf10*/  LDSM.16.M88.4 R24, [R226+UR6+0x9000] ;  /* 0x00900006e218783b */ /* 0x000ee80008000200 */
[----:B------:R-:W0:Y:S04]  /*1bf20*/  LDGDEPBAR ;  /* 0x00000000000079af */ /* 0x000e280000000000 */
[----:B------:R-:W5:Y:S04]  /*1bf30*/  LDSM.16.M88.4 R168, [R226+UR6+0x9800] ;  /* 0x00980006e2a8783b */ /* 0x000f680008000200 */
[----:B------:R-:W-:Y:S04]  /*1bf40*/  LDSM.16.M88.4 R172, [R225] ;  /* 0x00000000e1ac783b */ /* 0x000fe80000000200 */
[----:B------:R-:W4:Y:S04]  /*1bf50*/  LDSM.16.M88.4 R176, [R166+0x8000] ;  /* 0x00800000a6b0783b */ /* 0x000f280000000200 */
[----:B------:R-:W4:Y:S04]  /*1bf60*/  LDSM.16.M88.4 R180, [R166+0x8800] ;  /* 0x00880000a6b4783b */ /* 0x000f280000000200 */
[----:B------:R-:W4:Y:S04]  /*1bf70*/  LDSM.16.M88.4 R184, [R166+0x9000] ;  /* 0x00900000a6b8783b */ /* 0x000f280000000200 */
[----:B------:R-:W4:Y:S01]  /*1bf80*/  LDSM.16.M88.4 R188, [R166+0x9800] ;  /* 0x00980000a6bc783b */ /* 0x000f220000000200 */
[C---:B--2---:R-:W-:Y:S03]  /*1bf90*/  HMMA.16816.F32 R4, R32.reuse, R8, RZ ;  /* 0x000000082004723c */ /* 0x044fe600000018ff */
[----:B------:R-:W-:Y:S04]  /*1bfa0*/  LDSM.16.M88.4 R192, [R167] ;  /* 0x00000000a7c0783b */ /* 0x000fe80000000200 */
[----:B------:R-:W2:Y:S01]  /*1bfb0*/  LDSM.16.M88.4 R196, [R3+0x8000] ;  /* 0x0080000003c4783b */ /* 0x000ea20000000200 */
[C---:B------:R-:W-:Y:S03]  /*1bfc0*/  HMMA.16816.F32 R8, R32.reuse, R10, RZ ;  /* 0x0000000a2008723c */ /* 0x040fe600000018ff */
[----:B------:R-:W2:Y:S04]  /*1bfd0*/  LDSM.16.M88.4 R200, [R3+0x8800] ;  /* 0x0088000003c8783b */ /* 0x000ea80000000200 */
[----:B------:R-:W-:Y:S01]  /*1bfe0*/  LDSM.16.M88.4 R204, [R2+0x8000] ;  /* 0x0080000002cc783b */ /* 0x000fe20000000200 */
[C---:B-1----:R-:W-:Y:S03]  /*1bff0*/  HMMA.16816.F32 R12, R32.reuse, R16, RZ ;  /* 0x00000010200c723c */ /* 0x042fe600000018ff */
[----:B------:R-:W-:Y:S04]  /*1c000*/  LDSM.16.M88.4 R208, [R2+0x8800] ;  /* 0x0088000002d0783b */ /* 0x000fe80000000200 */
[----:B------:R-:W-:Y:S01]  /*1c010*/  LDSM.16.M88.4 R212, [R226+UR6+0xe000] ;  /* 0x00e00006e2d4783b */ /* 0x000fe20008000200 */
[C---:B------:R-:W-:Y:S08]  /*1c020*/  HMMA.16816.F32 R16, R32.reuse, R18, RZ ;  /* 0x000000122010723c */ /* 0x040ff000000018ff */
[C---:B---3--:R-:W-:Y:S08]  /*1c030*/  HMMA.16816.F32 R20, R32.reuse, R24, RZ ;  /* 0x000000182014723c */ /* 0x048ff000000018ff */
[C---:B------:R-:W-:Y:S08]  /*1c040*/  HMMA.16816.F32 R24, R32.reuse, R26, RZ ;  /* 0x0000001a2018723c */ /* 0x040ff000000018ff */
[C---:B-----5:R-:W-:Y:S08]  /*1c050*/  HMMA.16816.F32 R28, R32.reuse, R168, RZ ;  /* 0x000000a8201c723c */ /* 0x060ff000000018ff */
[----:B------:R-:W-:Y:S01]  /*1c060*/  HMMA.16816.F32 R32, R32, R170, RZ ;  /* 0x000000aa2020723c */ /* 0x000fe200000018ff */
[----:B------:R-:W1:Y:S07]  /*1c070*/  LDSM.16.M88.4 R168, [R3+0x9000] ;  /* 0x0090000003a8783b */ /* 0x000e6e0000000200 */
[C---:B----4-:R-:W-:Y:S08]  /*1c080*/  HMMA.16816.F32 R4, R172.reuse, R176, R4 ;  /* 0x000000b0ac04723c */ /* 0x050ff00000001804 */
[C---:B------:R-:W-:Y:S01]  /*1c090*/  HMMA.16816.F32 R8, R172.reuse, R178, R8 ;  /* 0x000000b2ac08723c */ /* 0x040fe20000001808 */
[----:B------:R-:W3:Y:S07]  /*1c0a0*/  LDSM.16.M88.4 R176, [R3+0x9800] ;  /* 0x0098000003b0783b */ /* 0x000eee0000000200 */
[C---:B------:R-:W-:Y:S08]  /*1c0b0*/  HMMA.16816.F32 R12, R172.reuse, R180, R12 ;  /* 0x000000b4ac0c723c */ /* 0x040ff0000000180c */
[C---:B------:R-:W-:Y:S01]  /*1c0c0*/  HMMA.16816.F32 R16, R172.reuse, R182, R16 ;  /* 0x000000b6ac10723c */ /* 0x040fe20000001810 */
[----:B------:R-:W4:Y:S07]  /*1c0d0*/  LDSM.16.M88.4 R180, [R164] ;  /* 0x00000000a4b4783b */ /* 0x000f2e0000000200 */
[C---:B------:R-:W-:Y:S08]  /*1c0e0*/  HMMA.16816.F32 R20, R172.reuse, R184, R20 ;  /* 0x000000b8ac14723c */ /* 0x040ff00000001814 */
[C---:B------:R-:W-:Y:S01]  /*1c0f0*/  HMMA.16816.F32 R24, R172.reuse, R186, R24 ;  /* 0x000000baac18723c */ /* 0x040fe20000001818 */
[----:B------:R-:W-:Y:S07]  /*1c100*/  LDSM.16.M88.4 R184, [R2+0x9800] ;  /* 0x0098000002b8783b */ /* 0x000fee0000000200 */
[C---:B------:R-:W-:Y:S08]  /*1c110*/  HMMA.16816.F32 R28, R172.reuse, R188, R28 ;  /* 0x000000bcac1c723c */ /* 0x040ff0000000181c */
[----:B------:R-:W-:Y:S01]  /*1c120*/  HMMA.16816.F32 R32, R172, R190, R32 ;  /* 0x000000beac20723c */ /* 0x000fe20000001820 */
[----:B------:R-:W5:Y:S04]  /*1c130*/  LDSM.16.M88.4 R172, [R2+0x9000] ;  /* 0x0090000002ac783b */ /* 0x000f680000000200 */
[----:B------:R-:W-:Y:S03]  /*1c140*/  LDSM.16.M88.4 R188, [R227+0x2000] ;  /* 0x00200000e3bc783b */ /* 0x000fe60000000200 */
[C---:B--2---:R-:W-:Y:S08]  /*1c150*/  HMMA.16816.F32 R4, R192.reuse, R196, R4 ;  /* 0x000000c4c004723c */ /* 0x044ff00000001804 */
[C---:B------:R-:W-:Y:S01]  /*1c160*/  HMMA.16816.F32 R8, R192.reuse, R198, R8 ;  /* 0x000000c6c008723c */ /* 0x040fe20000001808 */
[----:B------:R-:W2:Y:S07]  /*1c170*/  LDSM.16.M88.4 R196, [R226+UR6+0xa000] ;  /* 0x00a00006e2c4783b */ /* 0x000eae0008000200 */
[C---:B------:R-:W-:Y:S08]  /*1c180*/  HMMA.16816.F32 R12, R192.reuse, R200, R12 ;  /* 0x000000c8c00c723c */ /* 0x040ff0000000180c */
[C---:B------:R-:W-:Y:S01]  /*1c190*/  HMMA.16816.F32 R16, R192.reuse, R202, R16 ;  /* 0x000000cac010723c */ /* 0x040fe20000001810 */
[----:B------:R-:W2:Y:S07]  /*1c1a0*/  LDSM.16.M88.4 R200, [R226+UR6+0xa800] ;  /* 0x00a80006e2c8783b */ /* 0x000eae0008000200 */
[C---:B-1----:R-:W-:Y:S08]  /*1c1b0*/  HMMA.16816.F32 R20, R192.reuse, R168, R20 ;  /* 0x000000a8c014723c */ /* 0x042ff00000001814 */
[C---:B------:R-:W-:Y:S01]  /*1c1c0*/  HMMA.16816.F32 R24, R192.reuse, R170, R24 ;  /* 0x000000aac018723c */ /* 0x040fe20000001818 */
[----:B------:R-:W1:Y:S07]  /*1c1d0*/  LDSM.16.M88.4 R168, [R226+UR6+0xb000] ;  /* 0x00b00006e2a8783b */ /* 0x000e6e0008000200 */
[C---:B---3--:R-:W-:Y:S08]  /*1c1e0*/  HMMA.16816.F32 R28, R192.reuse, R176, R28 ;  /* 0x000000b0c01c723c */ /* 0x048ff0000000181c */
[----:B------:R-:W-:Y:S01]  /*1c1f0*/  HMMA.16816.F32 R32, R192, R178, R32 ;  /* 0x000000b2c020723c */ /* 0x000fe20000001820 */
[----:B------:R-:W3:Y:S04]  /*1c200*/  LDSM.16.M88.4 R176, [R226+UR6+0xb800] ;  /* 0x00b80006e2b0783b */ /* 0x000ee80008000200 */
[----:B------:R-:W-:Y:S03]  /*1c210*/  LDSM.16.M88.4 R192, [R225+0x2000] ;  /* 0x00200000e1c0783b */ /* 0x000fe60000000200 */
[C---:B----4-:R-:W-:Y:S08]  /*1c220*/  HMMA.16816.F32 R4, R180.reuse, R204, R4 ;  /* 0x000000ccb404723c */ /* 0x050ff00000001804 */
[C---:B------:R-:W-:Y:S01]  /*1c230*/  HMMA.16816.F32 R8, R180.reuse, R206, R8 ;  /* 0x000000ceb408723c */ /* 0x040fe20000001808 */
[----:B------:R-:W4:Y:S07]  /*1c240*/  LDSM.16.M88.4 R204, [R166+0xa000] ;  /* 0x00a00000a6cc783b */ /* 0x000f2e0000000200 */
[C---:B------:R-:W-:Y:S08]  /*1c250*/  HMMA.16816.F32 R12, R180.reuse, R208, R12 ;  /* 0x000000d0b40c723c */ /* 0x040ff0000000180c */
[C---:B------:R-:W-:Y:S01]  /*1c260*/  HMMA.16816.F32 R16, R180.reuse, R210, R16 ;  /* 0x000000d2b410723c */ /* 0x040fe20000001810 */
[----:B------:R-:W4:Y:S07]  /*1c270*/  LDSM.16.M88.4 R208, [R166+0xa800] ;  /* 0x00a80000a6d0783b */ /* 0x000f2e0000000200 */
[C---:B-----5:R-:W-:Y:S08]  /*1c280*/  HMMA.16816.F32 R20, R180.reuse, R172, R20 ;  /* 0x000000acb414723c */ /* 0x060ff00000001814 */
[C---:B------:R-:W-:Y:S01]  /*1c290*/  HMMA.16816.F32 R24, R180.reuse, R174, R24 ;  /* 0x000000aeb418723c */ /* 0x040fe20000001818 */
[----:B------:R-:W5:Y:S07]  /*1c2a0*/  LDSM.16.M88.4 R172, [R166+0xb000] ;  /* 0x00b00000a6ac783b */ /* 0x000f6e0000000200 */
[C---:B------:R-:W-:Y:S08]  /*1c2b0*/  HMMA.16816.F32 R28, R180.reuse, R184, R28 ;  /* 0x000000b8b41c723c */ /* 0x040ff0000000181c */
[----:B------:R-:W-:Y:S01]  /*1c2c0*/  HMMA.16816.F32 R32, R180, R186, R32 ;  /* 0x000000bab420723c */ /* 0x000fe20000001820 */
[----:B------:R-:W5:Y:S04]  /*1c2d0*/  LDSM.16.M88.4 R180, [R166+0xb800] ;  /* 0x00b80000a6b4783b */ /* 0x000f680000000200 */
[----:B------:R-:W-:Y:S03]  /*1c2e0*/  LDSM.16.M88.4 R184, [R3+0xa800] ;  /* 0x00a8000003b8783b */ /* 0x000fe60000000200 */
[C---:B--2---:R-:W-:Y:S08]  /*1c2f0*/  HMMA.16816.F32 R4, R188.reuse, R196, R4 ;  /* 0x000000c4bc04723c */ /* 0x044ff00000001804 */
[C---:B------:R-:W-:Y:S01]  /*1c300*/  HMMA.16816.F32 R8, R188.reuse, R198, R8 ;  /* 0x000000c6bc08723c */ /* 0x040fe20000001808 */
[----:B------:R-:W-:Y:S07]  /*1c310*/  LDSM.16.M88.4 R196, [R164+0x2000] ;  /* 0x00200000a4c4783b */ /* 0x000fee0000000200 */
[C---:B------:R-:W-:Y:S08]  /*1c320*/  HMMA.16816.F32 R12, R188.reuse, R200, R12 ;  /* 0x000000c8bc0c723c */ /* 0x040ff0000000180c */
[C---:B------:R-:W-:Y:S01]  /*1c330*/  HMMA.16816.F32 R16, R188.reuse, R202, R16 ;  /* 0x000000cabc10723c */ /* 0x040fe20000001810 */
[----:B------:R-:W-:Y:S07]  /*1c340*/  LDSM.16.M88.4 R200, [R2+0xa000] ;  /* 0x00a0000002c8783b */ /* 0x000fee0000000200 */
[C---:B-1----:R-:W-:Y:S08]  /*1c350*/  HMMA.16816.F32 R20, R188.reuse, R168, R20 ;  /* 0x000000a8bc14723c */ /* 0x042ff00000001814 */
[C---:B------:R-:W-:Y:S01]  /*1c360*/  HMMA.16816.F32 R24, R188.reuse, R170, R24 ;  /* 0x000000aabc18723c */ /* 0x040fe20000001818 */
[----:B------:R-:W-:Y:S07]  /*1c370*/  LDSM.16.M88.4 R168, [R167+0x2000] ;  /* 0x00200000a7a8783b */ /* 0x000fee0000000200 */
[C---:B---3--:R-:W-:Y:S08]  /*1c380*/  HMMA.16816.F32 R28, R188.reuse, R176, R28 ;  /* 0x000000b0bc1c723c */ /* 0x048ff0000000181c */
[----:B------:R-:W-:Y:S01]  /*1c390*/  HMMA.16816.F32 R32, R188, R178, R32 ;  /* 0x000000b2bc20723c */ /* 0x000fe20000001820 */
[----:B------:R-:W1:Y:S04]  /*1c3a0*/  LDSM.16.M88.4 R176, [R3+0xa000] ;  /* 0x00a0000003b0783b */ /* 0x000e680000000200 */
[----:B------:R-:W2:Y:S03]  /*1c3b0*/  LDSM.16.M88.4 R188, [R3+0xb000] ;  /* 0x00b0000003bc783b */ /* 0x000ea60000000200 */
[C---:B----4-:R-:W-:Y:S08]  /*1c3c0*/  HMMA.16816.F32 R4, R192.reuse, R204, R4 ;  /* 0x000000ccc004723c */ /* 0x050ff00000001804 */
[C---:B------:R-:W-:Y:S01]  /*1c3d0*/  HMMA.16816.F32 R8, R192.reuse, R206, R8 ;  /* 0x000000cec008723c */ /* 0x040fe20000001808 */
[----:B------:R-:W-:Y:S07]  /*1c3e0*/  LDSM.16.M88.4 R204, [R166+0xc000] ;  /* 0x00c00000a6cc783b */ /* 0x000fee0000000200 */
[C---:B------:R-:W-:Y:S08]  /*1c3f0*/  HMMA.16816.F32 R12, R192.reuse, R208, R12 ;  /* 0x000000d0c00c723c */ /* 0x040ff0000000180c */
[C---:B------:R-:W-:Y:S01]  /*1c400*/  HMMA.16816.F32 R16, R192.reuse, R210, R16 ;  /* 0x000000d2c010723c */ /* 0x040fe20000001810 */
[----:B------:R-:W-:Y:S07]  /*1c410*/  LDSM.16.M88.4 R208, [R227+0x6000] ;  /* 0x00600000e3d0783b */ /* 0x000fee0000000200 */
[C---:B-----5:R-:W-:Y:S08]  /*1c420*/  HMMA.16816.F32 R20, R192.reuse, R172, R20 ;  /* 0x000000acc014723c */ /* 0x060ff00000001814 */
[C---:B------:R-:W-:Y:S01]  /*1c430*/  HMMA.16816.F32 R24, R192.reuse, R174, R24 ;  /* 0x000000aec018723c */ /* 0x040fe20000001818 */
[----:B------:R-:W3:Y:S07]  /*1c440*/  LDSM.16.M88.4 R172, [R3+0xb800] ;  /* 0x00b8000003ac783b */ /* 0x000eee0000000200 */
[C---:B------:R-:W-:Y:S08]  /*1c450*/  HMMA.16816.F32 R28, R192.reuse, R180, R28 ;  /* 0x000000b4c01c723c */ /* 0x040ff0000000181c */
[----:B------:R-:W-:Y:S01]  /*1c460*/  HMMA.16816.F32 R32, R192, R182, R32 ;  /* 0x000000b6c020723c */ /* 0x000fe20000001820 */
[----:B------:R-:W4:Y:S04]  /*1c470*/  LDSM.16.M88.4 R180, [R2+0xa800] ;  /* 0x00a8000002b4783b */ /* 0x000f280000000200 */
[----:B------:R-:W-:Y:S03]  /*1c480*/  LDSM.16.M88.4 R192, [R226+UR6+0xd000] ;  /* 0x00d00006e2c0783b */ /* 0x000fe60008000200 */
[C---:B-1----:R-:W-:Y:S08]  /*1c490*/  HMMA.16816.F32 R4, R168.reuse, R176, R4 ;  /* 0x000000b0a804723c */ /* 0x042ff00000001804 */
[C---:B------:R-:W-:Y:S01]  /*1c4a0*/  HMMA.16816.F32 R8, R168.reuse, R178, R8 ;  /* 0x000000b2a808723c */ /* 0x040fe20000001808 */
[----:B------:R-:W1:Y:S07]  /*1c4b0*/  LDSM.16.M88.4 R176, [R2+0xb000] ;  /* 0x00b0000002b0783b */ /* 0x000e6e0000000200 */
        /* <DEDUP_REMOVED lines=8> */
[----:B------:R-:W2:Y:S04]  /*1c540*/  LDSM.16.M88.4 R168, [R2+0xb800] ;  /* 0x00b8000002a8783b */ /* 0x000ea80000000200 */
[----:B------:R-:W3:Y:S03]  /*1c550*/  LDSM.16.M88.4 R172, [R227+0x4000] ;  /* 0x00400000e3ac783b */ /* 0x000ee60000000200 */
[C---:B------:R-:W-:Y:S08]  /*1c560*/  HMMA.16816.F32 R4, R196.reuse, R200, R4 ;  /* 0x000000c8c404723c */ /* 0x040ff00000001804 */
[C---:B------:R-:W-:Y:S01]  /*1c570*/  HMMA.16816.F32 R8, R196.reuse, R202, R8 ;  /* 0x000000cac408723c */ /* 0x040fe20000001808 */
[----:B------:R-:W-:Y:S07]  /*1c580*/  LDSM.16.M88.4 R200, [R225+0x4000] ;  /* 0x00400000e1c8783b */ /* 0x000fee0000000200 */
[C---:B----4-:R-:W-:Y:S08]  /*1c590*/  HMMA.16816.F32 R12, R196.reuse, R180, R12 ;  /* 0x000000b4c40c723c */ /* 0x050ff0000000180c */
[C---:B------:R-:W-:Y:S01]  /*1c5a0*/  HMMA.16816.F32 R16, R196.reuse, R182, R16 ;  /* 0x000000b6c410723c */ /* 0x040fe20000001810 */
[----:B------:R-:W4:Y:S07]  /*1c5b0*/  LDSM.16.M88.4 R180, [R226+UR6+0xd800] ;  /* 0x00d80006e2b4783b */ /* 0x000f2e0008000200 */
[C---:B-1----:R-:W-:Y:S08]  /*1c5c0*/  HMMA.16816.F32 R20, R196.reuse, R176, R20 ;  /* 0x000000b0c414723c */ /* 0x042ff00000001814 */
[C---:B------:R-:W-:Y:S01]  /*1c5d0*/  HMMA.16816.F32 R24, R196.reuse, R178, R24 ;  /* 0x000000b2c418723c */ /* 0x040fe20000001818 */
[----:B------:R-:W-:Y:S07]  /*1c5e0*/  LDSM.16.M88.4 R176, [R166+0xd000] ;  /* 0x00d00000a6b0783b */ /* 0x000fee0000000200 */
[C---:B--2---:R-:W-:Y:S08]  /*1c5f0*/  HMMA.16816.F32 R28, R196.reuse, R168, R28 ;  /* 0x000000a8c41c723c */ /* 0x044ff0000000181c */
[----:B------:R-:W-:Y:S01]  /*1c600*/  HMMA.16816.F32 R32, R196, R170, R32 ;  /* 0x000000aac420723c */ /* 0x000fe20000001820 */
[----:B------:R-:W1:Y:S04]  /*1c610*/  LDSM.16.M88.4 R168, [R166+0xc800] ;  /* 0x00c80000a6a8783b */ /* 0x000e680000000200 */
[----:B------:R-:W-:Y:S03]  /*1c620*/  LDSM.16.M88.4 R196, [R2+0xc000] ;  /* 0x00c0000002c4783b */ /* 0x000fe60000000200 */
[C---:B---3--:R-:W-:Y:S08]  /*1c630*/  HMMA.16816.F32 R4, R172.reuse, R184, R4 ;  /* 0x000000b8ac04723c */ /* 0x048ff00000001804 */
        /* <DEDUP_REMOVED lines=8> */
[C---:B----4-:R-:W-:Y:S08]  /*1c6c0*/  HMMA.16816.F32 R28, R172.reuse, R180, R28 ;  /* 0x000000b4ac1c723c */ /* 0x050ff0000000181c */
        /* <DEDUP_REMOVED lines=164> */
.L_x_865:
        /* <DEDUP_REMOVED lines=93> */
.L_x_864:
[----:B--2---:R-:W-:Y:S01]  /*1d6e0*/  FMNMX3.FTZ R2, R0, R6, R7, !PT ;  /* 0x0000000600027276 */ /* 0x004fe20007810007 */
[----:B------:R-:W-:Y:S01]  /*1d6f0*/  LDSM.16.MT88.4 R172, [R221+0x10000] ;  /* 0x01000000ddac783b */ /* 0x000fe20000004200 */
[----:B------:R-:W-:Y:S01]  /*1d700*/  FMNMX3.FTZ R3, R165, R4, R5, !PT ;  /* 0x00000004a5037276 */ /* 0x000fe20007810005 */
[----:B------:R-:W-:Y:S01]  /*1d710*/  UISETP.GT.AND UP2, UPT, UR21, URZ, UPT ;  /* 0x000000ff1500728c */ /* 0x000fe2000bf44270 */
[----:B------:R-:W-:Y:S01]  /*1d720*/  FMNMX3.FTZ R2, R2, R10, R11, !PT ;  /* 0x0000000a02027276 */ /* 0x000fe2000781000b */
[----:B------:R-:W-:Y:S01]  /*1d730*/  UIADD3 UR5, UPT, UPT, UR21, -0x1, URZ ;  /* 0xffffffff15057890 */ /* 0x000fe2000fffe0ff */
[----:B------:R-:W-:Y:S01]  /*1d740*/  FMNMX3.FTZ R3, R3, R8, R9, !PT ;  /* 0x0000000803037276 */ /* 0x000fe20007810009 */
[----:B------:R-:W-:Y:S01]  /*1d750*/  UIADD3 UR19, UPT, UPT, UR19, -0x40, URZ ;  /* 0xffffffc013137890 */ /* 0x000fe2000fffe0ff */
[----:B------:R-:W-:Y:S01]  /*1d760*/  FMNMX3.FTZ R2, R2, R14, R15, !PT ;  /* 0x0000000e02027276 */ /* 0x000fe2000781000f */
[----:B------:R-:W-:Y:S01]  /*1d770*/  LDSM.16.MT88.4 R184, [R221+0x14800] ;  /* 0x01480000ddb8783b */ /* 0x000fe20000004200 */
[----:B------:R-:W-:Y:S02]  /*1d780*/  FMNMX3.FTZ R3, R3, R12, R13, !PT ;  /* 0x0000000c03037276 */ /* 0x000fe4000781000d */
[----:B------:R-:W-:Y:S01]  /*1d790*/  FMNMX3.FTZ R2, R2, R18, R19, !PT ;  /* 0x0000001202027276 */ /* 0x000fe20007810013 */
[----:B------:R-:W-:Y:S01]  /*1d7a0*/  UMOV UR21, UR5 ;  /* 0x0000000500157c82 */ /* 0x000fe20008000000 */
        /* <DEDUP_REMOVED lines=39> */
[----:B------:R-:W-:Y:S01]  /*1da20*/  MOV R7, R235 ;  /* 0x000000eb00077202 */ /* 0x000fe20000000f00 */
        /* <DEDUP_REMOVED lines=426> */
.L_x_862:
[----:B------:R-:W1:Y:S01]  /*1f4d0*/  SHFL.BFLY PT, R0, R239, 0x2, 0x1f ;  /* 0x0c401f00ef007f89 */ /* 0x000e6200000e0000 */
[----:B------:R-:W-:Y:S01]  /*1f4e0*/  SHF.L.U32 R4, R222, 0x4, RZ ;  /* 0x00000004de047819 */ /* 0x000fe200000006ff */
[----:B------:R-:W-:Y:S01]  /*1f4f0*/  UISETP.NE.AND UP1, UPT, UR7, -0x1, UPT ;  /* 0xffffffff0700788c */ /* 0x000fe2000bf25270 */
[----:B------:R-:W-:Y:S01]  /*1f500*/  SHF.R.U32.HI R12, RZ, 0x2, R222 ;  /* 0x00000002ff0c7819 */ /* 0x000fe200000116de */
[----:B------:R-:W2:Y:S01]  /*1f510*/  SHFL.BFLY PT, R8, R241, 0x2, 0x1f ;  /* 0x0c401f00f1087f89 */ /* 0x000ea200000e0000 */
[----:B------:R-:W-:Y:S01]  /*1f520*/  LOP3.LUT R4, R4, 0x1c0, RZ, 0xc0, !PT ;  /* 0x000001c004047812 */ /* 0x000fe200078ec0ff */
[----:B------:R-:W3:Y:S01]  /*1f530*/  LDCU.U8 UR10, c[0x0][0x548] ;  /* 0x0000a900ff0a77ac */ /* 0x000ee20008000000 */
[----:B------:R-:W-:Y:S01]  /*1f540*/  BSSY.RECONVERGENT B0, `(.L_x_867) ;  /* 0x0000153000007945 */ /* 0x000fe20003800200 */
[----:B------:R-:W4:Y:S05]  /*1f550*/  LDCU UR14, c[0x0][0x434] ;  /* 0x00008680ff0e77ac */ /* 0x000f2a0008000800 */
[----:B------:R-:W5:Y:S01]  /*1f560*/  @!UP1 LDCU.64 UR8, c[0x0][0x400] ;  /* 0x00008000ff0897ac */ /* 0x000f620008000a00 */
[----:B------:R-:W4:Y:S01]  /*1f570*/  @UP1 LDCU.64 UR4, c[0x0][0x408] ;  /* 0x00008100ff0417ac */ /* 0x000f220008000a00 */
[----:B------:R-:W4:Y:S01]  /*1f580*/  LDCU.64 UR12, c[0x0][0x358] ;  /* 0x00006b00ff0c77ac */ /* 0x000f220008000a00 */
[----:B-1----:R-:W-:Y:S01]  /*1f590*/  FADD.FTZ R9, R0, R239 ;  /* 0x000000ef00097221 */ /* 0x002fe20000010000 */
[----:B---3--:R-:W-:Y:S01]  /*1f5a0*/  UISETP.NE.AND UP2, UPT, UR10, URZ, UPT ;  /* 0x000000ff0a00728c */ /* 0x008fe2000bf45270 */
[----:B--2---:R-:W-:-:S03]  /*1f5b0*/  FADD.FTZ R8, R8, R241 ;  /* 0x000000f108087221 */ /* 0x004fc60000010000 */
[----:B------:R-:W1:Y:S01]  /*1f5c0*/  SHFL.BFLY PT, R0, R9, 0x1, 0x1f ;  /* 0x0c201f0009007f89 */ /* 0x000e6200000e0000 */
[----:B------:R-:W-:-:S03]  /*1f5d0*/  UISETP.NE.OR UP0, UPT, UR7, -0x1, !UP2 ;  /* 0xffffffff0700788c */ /* 0x000fc6000d705670 */
[----:B------:R-:W2:Y:S01]  /*1f5e0*/  SHFL.BFLY PT, R5, R8, 0x1, 0x1f ;  /* 0x0c201f0008057f89 */ /* 0x000ea200000e0000 */
[----:B----4-:R-:W-:Y:S01]  /*1f5f0*/  @UP1 UIMAD.WIDE.U32 UR16, UR7, UR4, URZ ;  /* 0x00000004071012a5 */ /* 0x010fe2000f8e00ff */
[----:B------:R-:W-:Y:S01]  /*1f600*/  S2UR UR4, SR_CTAID.X ;  /* 0x00000000000479c3 */ /* 0x000fe20000002500 */
[----:B------:R-:W3:Y:S01]  /*1f610*/  @!UP2 LDCU UR10, c[0x0][0x3e0] ;  /* 0x00007c00ff0aa7ac */ /* 0x000ee20008000800 */
[----:B-1----:R-:W-:-:S04]  /*1f620*/  FADD.FTZ R0, R9, R0 ;  /* 0x0000000009007221 */ /* 0x002fc80000010000 */
[----:B------:R-:W1:Y:S01]  /*1f630*/  MUFU.RCP R6, R0 ;  /* 0x0000000000067308 */ /* 0x000e620000001000 */
[----:B--2---:R-:W-:Y:S01]  /*1f640*/  FADD.FTZ R2, R8, R5 ;  /* 0x0000000508027221 */ /* 0x004fe20000010000 */
[----:B------:R-:W-:Y:S02]  /*1f650*/  SHF.L.U32 R5, R222, 0x1, RZ ;  /* 0x00000001de057819 */ /* 0x000fe400000006ff */
[----:B------:R-:W-:Y:S02]  /*1f660*/  FSETP.NE.FTZ.AND P1, PT, R0, RZ, PT ;  /* 0x000000ff0000720b */ /* 0x000fe40003f35000 */
[----:B------:R-:W-:Y:S02]  /*1f670*/  FSETP.NE.FTZ.AND P2, PT, R2, RZ, PT ;  /* 0x000000ff0200720b */ /* 0x000fe40003f55000 */
[----:B------:R-:W2:Y:S01]  /*1f680*/  MUFU.RCP R7, R2 ;  /* 0x0000000200077308 */ /* 0x000ea20000001000 */
[--C-:B------:R-:W-:Y:S02]  /*1f690*/  LOP3.LUT R218, R218, 0x6, R5.reuse, 0xf8, !PT ;  /* 0x00000006dada7812 */ /* 0x100fe400078ef805 */
[----:B------:R-:W-:-:S02]  /*1f6a0*/  LOP3.LUT R5, R4, 0x38, R5, 0xf8, !PT ;  /* 0x0000003804057812 */ /* 0x000fc400078ef805 */
[----:B------:R-:W-:Y:S02]  /*1f6b0*/  R2P PR, R222, 0x18 ;  /* 0x00000018de007804 */ /* 0x000fe40000000000 */
[----:B------:R-:W-:Y:S02]  /*1f6c0*/  LOP3.LUT R5, R218, R5, RZ, 0xfc, !PT ;  /* 0x00000005da057212 */ /* 0x000fe400078efcff */
[----:B------:R-:W-:Y:S01]  /*1f6d0*/  MOV R4, 0x10 ;  /* 0x0000001000047802 */ /* 0x000fe20000000f00 */
[----:B------:R-:W4:Y:S01]  /*1f6e0*/  @P1 MUFU.LG2 R0, R0 ;  /* 0x0000000000001308 */ /* 0x000f220000000c00 */
[----:B-1----:R-:W-:Y:S02]  /*1f6f0*/  FSEL R6, R6, 1, P1 ;  /* 0x3f80000006067808 */ /* 0x002fe40000800000 */
[----:B------:R-:W-:Y:S01]  /*1f700*/  LEA R5, R5, UR6, 0x1 ;  /* 0x0000000605057c11 */ /* 0x000fe2000f8e08ff */
[----:B------:R-:W5:Y:S01]  /*1f710*/  S2UR UR6, SR_CTAID.Y ;  /* 0x00000000000679c3 */ /* 0x000f620000002600 */
[----:B------:R-:W-:Y:S01]  /*1f720*/  SEL R4, R4, 0xfffffff0, !P0 ;  /* 0xfffffff004047807 */ /* 0x000fe20004000000 */
        /* <DEDUP_REMOVED lines=69> */
[----:B------:R-:W-:Y:S01]  /*1fb80*/  SEL R6, R6, 0xffffffe0, !P3 ;  /* 0xffffffe006067807 */ /* 0x000fe20005800000 */
[C---:B------:R-:W-:Y:S01]  /*1fb90*/  FMUL.FTZ R37, R7.reuse, R37 ;  /* 0x0000002507257220 */ /* 0x040fe20000410000 */
[C---:B------:R-:W-:Y:S01]  /*1fba0*/  FMUL.FTZ R40, R7.reuse, R40 ;  /* 0x0000002807287220 */ /* 0x040fe20000410000 */
[C---:B------:R-:W-:Y:S01]  /*1fbb0*/  FMUL.FTZ R41, R7.reuse, R41 ;  /* 0x0000002907297220 */ /* 0x040fe20000410000 */
[C---:B------:R-:W-:Y:S01]  /*1fbc0*/  FMUL.FTZ R44, R7.reuse, R44 ;  /* 0x0000002c072c7220 */ /* 0x040fe20000410000 */
[----:B------:R-:W-:Y:S01]  /*1fbd0*/  FMUL.FTZ R45, R7, R45 ;  /* 0x0000002d072d7220 */ /* 0x000fe20000410000 */
[----:B------:R-:W-:Y:S01]  /*1fbe0*/  IADD3 R13, PT, PT, R5, 0x40, RZ ;  /* 0x00000040050d7810 */ /* 0x000fe20007ffe0ff */
        /* <DEDUP_REMOVED lines=146> */
[----:B-----5:R-:W-:Y:S01]  /*20510*/  @!UP1 UIMAD.WIDE.U32 UR18, UR6, UR8, URZ ;  /* 0x00000008061292a5 */ /* 0x020fe2000f8e00ff */
[----:B------:R-:W-:Y:S01]  /*20520*/  F2FP.F16.F32.PACK_AB R138, R139, R138 ;  /* 0x0000008a8b8a723e */ /* 0x000fe200000000ff */
[----:B------:R-:W-:Y:S01]  /*20530*/  STS [R21+0x2000], R92 ;  /* 0x0020005c15007388 */ /* 0x000fe20000000800 */
[----:B------:R-:W-:Y:S01]  /*20540*/  F2FP.F16.F32.PACK_AB R140, R141, R140 ;  /* 0x0000008c8d8c723e */ /* 0x000fe200000000ff */
[----:B------:R-:W3:Y:S01]  /*20550*/  S2UR UR8, SR_CTAID.Z ;  /* 0x00000000000879c3 */ /* 0x000ee20000002700 */
[----:B------:R-:W-:Y:S01]  /*20560*/  F2FP.F16.F32.PACK_AB R142, R143, R142 ;  /* 0x0000008e8f8e723e */ /* 0x000fe200000000ff */
[----:B------:R-:W-:Y:S01]  /*20570*/  STS [R21+0x2400], R94 ;  /* 0x0024005e15007388 */ /* 0x000fe20000000800 */
[----:B------:R-:W-:Y:S01]  /*20580*/  F2FP.F16.F32.PACK_AB R144, R145, R144 ;  /* 0x000000909190723e */ /* 0x000fe200000000ff */
[----:B------:R-:W-:Y:S01]  /*20590*/  @!UP1 UIMAD UR9, UR6, UR9, UR19 ;  /* 0x00000009060992a4 */ /* 0x000fe2000f8e0213 */
[----:B------:R-:W-:Y:S01]  /*205a0*/  F2FP.F16.F32.PACK_AB R146, R147, R146 ;  /* 0x000000929392723e */ /* 0x000fe200000000ff */
[----:B------:R-:W-:Y:S01]  /*205b0*/  STS [R5+0x4000], R96 ;  /* 0x0040006005007388 */ /* 0x000fe20000000800 */
[----:B------:R-:W-:Y:S01]  /*205c0*/  F2FP.F16.F32.PACK_AB R148, R149, R148 ;  /* 0x000000949594723e */ /* 0x000fe200000000ff */
[----:B------:R-:W1:Y:S01]  /*205d0*/  @P1 LDC R6, c[0x0][0x458] ;  /* 0x00011600ff061b82 */ /* 0x000e620000000800 */
[----:B------:R-:W-:Y:S01]  /*205e0*/  F2FP.F16.F32.PACK_AB R150, R151, R150 ;  /* 0x000000969796723e */ /* 0x000fe200000000ff */
[----:B------:R-:W-:Y:S01]  /*205f0*/  STS [R5+0x4400], R98 ;  /* 0x0044006205007388 */ /* 0x000fe20000000800 */
[----:B------:R-:W-:Y:S01]  /*20600*/  F2FP.F16.F32.PACK_AB R156, R157, R156 ;  /* 0x0000009c9d9c723e */ /* 0x000fe200000000ff */
[----:B------:R-:W2:Y:S01]  /*20610*/  @P2 MUFU.LG2 R2, R2 ;  /* 0x0000000200022308 */ /* 0x000ea20000000c00 */
[----:B------:R-:W-:Y:S01]  /*20620*/  F2FP.F16.F32.PACK_AB R158, R159, R158 ;  /* 0x0000009e9f9e723e */ /* 0x000fe200000000ff */
[----:B------:R-:W-:Y:S01]  /*20630*/  STS [R9+0x4000], R100 ;  /* 0x0040006409007388 */ /* 0x000fe20000000800 */
[----:B------:R-:W-:Y:S01]  /*20640*/  F2FP.F16.F32.PACK_AB R7, R7, R152 ;  /* 0x000000980707723e */ /* 0x000fe200000000ff */
[----:B------:R-:W-:Y:S01]  /*20650*/  @UP1 UIMAD UR9, UR7, UR5, UR17 ;  /* 0x00000005070912a4 */ /* 0x000fe2000f8e0211 */
[----:B------:R-:W-:Y:S01]  /*20660*/  F2FP.F16.F32.PACK_AB R154, R155, R154 ;  /* 0x0000009a9b9a723e */ /* 0x000fe200000000ff */
[----:B------:R-:W-:Y:S01]  /*20670*/  STS [R9+0x4400], R102 ;  /* 0x0044006609007388 */ /* 0x000fe20000000800 */
[----:B------:R-:W5:Y:S01]  /*20680*/  @UP2 LDCU UR5, c[0x0][0x454] ;  /* 0x00008a80ff0527ac */ /* 0x000f620008000800 */
[----:B------:R-:W-:Y:S01]  /*20690*/  LOP3.LUT P0, RZ, R222, 0x3, RZ, 0xc0, !PT ;  /* 0x00000003deff7812 */ /* 0x000fe2000780c0ff */
[----:B----4-:R-:W-:Y:S01]  /*206a0*/  @P1 FMUL.FTZ R0, R0, 0.69314718246459960938 ;  /* 0x3f31721800001820 */ /* 0x010fe20000410000 */
[----:B------:R-:W-:Y:S01]  /*206b0*/  STS [R11+0x4000], R104 ;  /* 0x004000680b007388 */ /* 0x000fe20000000800 */
[----:B------:R-:W-:-:S02]  /*206c0*/  @!UP0 UIMAD UR7, UR6, UR14, URZ ;  /* 0x0000000e060782a4 */ /* 0x000fc4000f8e02ff */
[----:B---3--:R-:W-:Y:S01]  /*206d0*/  @!UP2 UIMAD UR11, UR6, UR10, UR8 ;  /* 0x0000000a060ba2a4 */ /* 0x008fe2000f8e0208 */
[----:B------:R-:W-:Y:S01]  /*206e0*/  STS [R11+0x4400], R106 ;  /* 0x0044006a0b007388 */ /* 0x000fe20000000800 */
[----:B------:R-:W-:Y:S01]  /*206f0*/  USHF.L.U32 UR6, UR4, 0x6, URZ ;  /* 0x0000000604067899 */ /* 0x000fe200080006ff */
[----:B------:R-:W-:Y:S02]  /*20700*/  @!UP1 UMOV UR10, UR18 ;  /* 0x00000012000a9c82 */ /* 0x000fe40008000000 */
[----:B------:R-:W-:Y:S01]  /*20710*/  STS [R15+0x4000], R108 ;  /* 0x0040006c0f007388 */ /* 0x000fe20000000800 */
[----:B------:R-:W-:Y:S01]  /*20720*/  @!UP2 UIMAD UR11, UR11, UR14, URZ ;  /* 0x0000000e0b0ba2a4 */ /* 0x000fe2000f8e02ff */
[----:B------:R-:W-:Y:S02]  /*20730*/  @UP1 UMOV UR10, UR16 ;  /* 0x00000010000a1c82 */ /* 0x000fe40008000000 */
[----:B------:R-:W-:Y:S01]  /*20740*/  STS [R15+0x4400], R110 ;  /* 0x0044006e0f007388 */ /* 0x000fe20000000800 */
[----:B-----5:R-:W-:-:S03]  /*20750*/  @UP2 UIMAD UR11, UR8, UR5, UR7 ;  /* 0x00000005080b22a4 */ /* 0x020fc6000f8e0207 */
        /* <DEDUP_REMOVED lines=13> */
[----:B------:R-:W-:Y:S04]  /*20830*/  STS [R11+0x6400], R138 ;  /* 0x0064008a0b007388 */ /* 0x000fe80000000800 */
[----:B------:R-:W-:Y:S04]  /*20840*/  STS [R15+0x6000], R140 ;  /* 0x0060008c0f007388 */ /* 0x000fe80000000800 */
[----:B------:R2:W-:Y:S01]  /*20850*/  STS [R15+0x6400], R142 ;  /* 0x0064008e0f007388 */ /* 0x0005e20000000800 */
[----:B---3--:R-:W3:Y:S03]  /*20860*/  LDC.64 R4, c[0x0][0x408] ;  /* 0x00010200ff047b82 */ /* 0x008ee60000000a00 */
[----:B------:R-:W-:Y:S04]  /*20870*/  STS [R13+0x6000], R144 ;  /* 0x006000900d007388 */ /* 0x000fe80000000800 */
[----:B------:R4:W-:Y:S04]  /*20880*/  STS [R13+0x6400], R146 ;  /* 0x006400920d007388 */ /* 0x0009e80000000800 */
[----:B------:R-:W-:Y:S04]  /*20890*/  STS [R19+0x6000], R148 ;  /* 0x0060009413007388 */ /* 0x000fe80000000800 */
[----:B------:R-:W-:Y:S04]  /*208a0*/  STS [R19+0x6400], R150 ;  /* 0x0064009613007388 */ /* 0x000fe80000000800 */
[----:B------:R-:W-:Y:S04]  /*208b0*/  STS [R17+0x6000], R156 ;  /* 0x0060009c11007388 */ /* 0x000fe80000000800 */
[----:B------:R-:W-:Y:S01]  /*208c0*/  STS [R17+0x6400], R158 ;  /* 0x0064009e11007388 */ /* 0x000fe20000000800 */
[----:B--2---:R-:W-:Y:S01]  /*208d0*/  @P2 FMUL.FTZ R15, R2, 0.69314718246459960938 ;  /* 0x3f317218020f2820 */ /* 0x004fe20000410000 */
        /* <DEDUP_REMOVED lines=11> */
[----:B---3--:R-:W-:Y:S06]  /*20990*/  @P0 BRA `(.L_x_868) ;  /* 0x0000000000340947 */ /* 0x008fec0003800000 */
[----:B------:R-:W3:Y:S01]  /*209a0*/  LDCU.64 UR4, c[0x0][0x420] ;  /* 0x00008400ff0477ac */ /* 0x000ee20008000a00 */
[----:B------:R-:W-:Y:S01]  /*209b0*/  VIADD R6, R7, 0x8 ;  /* 0x0000000807067836 */ /* 0x000fe20000000000 */
[----:B------:R-:W-:Y:S02]  /*209c0*/  UIADD3 UR15, UPT, UPT, UR6, UR11, URZ ;  /* 0x0000000b060f7290 */ /* 0x000fe4000fffe0ff */
[----:B------:R-:W-:-:S04]  /*209d0*/  UIADD3 UR14, UPT, UPT, -UR6, UR20, URZ ;  /* 0x00000014060e7290 */ /* 0x000fc8000fffe1ff */
[----:B------:R-:W-:Y:S01]  /*209e0*/  IMAD.U32 R0, RZ, RZ, UR15 ;  /* 0x0000000fff007e24 */ /* 0x000fe2000f8e00ff */
[C---:B------:R-:W-:Y:S02]  /*209f0*/  IADD3 R3, P0, PT, R7.reuse, UR15, RZ ;  /* 0x0000000f07037c10 */ /* 0x040fe4000ff1e0ff */
[----:B------:R-:W-:Y:S02]  /*20a00*/  ISETP.GE.AND P2, PT, R7, UR14, PT ;  /* 0x0000000e07007c0c */ /* 0x000fe4000bf46270 */
[----:B------:R-:W-:Y:S02]  /*20a10*/  ISETP.GE.AND P1, PT, R6, UR14, PT ;  /* 0x0000000e06007c0c */ /* 0x000fe4000bf26270 */
[----:B------:R-:W-:Y:S02]  /*20a20*/  LEA.HI.X.SX32 R0, R0, RZ, 0x1, P0 ;  /* 0x000000ff00007211 */ /* 0x000fe400000f0eff */
[----:B---3--:R-:W-:-:S04]  /*20a30*/  LEA R6, P0, R3, UR4, 0x2 ;  /* 0x0000000403067c11 */ /* 0x008fc8000f8010ff */
[----:B------:R-:W-:-:S05]  /*20a40*/  LEA.HI.X R7, R3, UR5, R0, 0x2, P0 ;  /* 0x0000000503077c11 */ /* 0x000fca00080f1400 */
[----:B------:R3:W-:Y:S04]  /*20a50*/  @!P2 STG.E desc[UR12][R6.64], R12 ;  /* 0x0000000c0600a986 */ /* 0x0007e8000c10190c */
[----:B------:R3:W-:Y:S02]  /*20a60*/  @!P1 STG.E desc[UR12][R6.64+0x20], R2 ;  /* 0x0000200206009986 */ /* 0x0007e4000c10190c */
.L_x_868:
[----:B------:R-:W-:Y:S05]  /*20a70*/  BSYNC.RECONVERGENT B0 ;  /* 0x0000000000007941 */ /* 0x000fea0003800200 */
.L_x_867:
[----:B------:R-:W4:Y:S01]  /*20a80*/  LDCU.64 UR4, c[0x0][0x410] ;  /* 0x00008200ff0477ac */ /* 0x000f220008000a00 */
[----:B------:R-:W-:Y:S01]  /*20a90*/  IMAD.MOV.U32 R217, RZ, RZ, RZ ;  /* 0x000000ffffd97224 */ /* 0x000fe200078e00ff */
[----:B------:R1:W1:Y:S01]  /*20aa0*/  LDS.128 R24, [R237] ;  /* 0x00000000ed187984 */ /* 0x0002620000000c00 */
[----:B------:R-:W-:Y:S01]  /*20ab0*/  SHF.R.U32.HI R0, RZ, 0x3, R222 ;  /* 0x00000003ff007819 */ /* 0x000fe200000116de */
[----:B------:R-:W-:Y:S01]  /*20ac0*/  BSSY.RECONVERGENT B0, `(.L_x_869) ;  /* 0x0000027000007945 */ /* 0x000fe20003800200 */
[----:B---3--:R-:W-:Y:S01]  /*20ad0*/  IMAD.WIDE.U32 R12, R4, UR6, R216 ;  /* 0x00000006040c7c25 */ /* 0x008fe2000f8e00d8 */
[----:B--2---:R2:W3:Y:S03]  /*20ae0*/  LDS.128 R20, [R237+0x2000] ;  /* 0x00200000ed147984 */ /* 0x0044e60000000c00 */
[----:B------:R-:W-:Y:S01]  /*20af0*/  IMAD R7, R5, UR6, R13 ;  /* 0x0000000605077c24 */ /* 0x000fe2000f8e020d */
[----:B------:R-:W-:Y:S01]  /*20b00*/  IADD3 R12, P0, PT, R12, UR10, RZ ;  /* 0x0000000a0c0c7c10 */ /* 0x000fe2000ff1e0ff */
[----:B------:R2:W1:Y:S01]  /*20b10*/  LDS.128 R16, [R237+0x4000] ;  /* 0x00400000ed107984 */ /* 0x0004620000000c00 */
[----:B------:R-:W-:Y:S01]  /*20b20*/  UIADD3 UR6, UPT, UPT, -UR6, UR20, URZ ;  /* 0x0000001406067290 */ /* 0x000fe2000fffe1ff */
[C---:B------:R-:W-:Y:S01]  /*20b30*/  VIADD R6, R0.reuse, 0x10 ;  /* 0x0000001000067836 */ /* 0x040fe20000000000 */
[----:B------:R-:W-:Y:S01]  /*20b40*/  IADD3.X R13, PT, PT, R7, UR9, RZ, P0, !PT ;  /* 0x00000009070d7c10 */ /* 0x000fe200087fe4ff */
[----:B------:R-:W-:-:S02]  /*20b50*/  VIADD R3, R0, 0x20 ;  /* 0x0000002000037836 */ /* 0x000fc40000000000 */
[C---:B------:R-:W-:Y:S01]  /*20b60*/  VIADD R2, R0.reuse, 0x30 ;  /* 0x0000003000027836 */ /* 0x040fe20000000000 */
[----:B------:R-:W-:Y:S01]  /*20b70*/  ISETP.GE.AND P0, PT, R0, UR6, PT ;  /* 0x0000000600007c0c */ /* 0x000fe2000bf06270 */
[----:B----4-:R-:W-:Y:S01]  /*20b80*/  IMAD.U32 R28, RZ, RZ, UR4 ;  /* 0x00000004ff1c7e24 */ /* 0x010fe2000f8e00ff */
[----:B------:R-:W-:Y:S01]  /*20b90*/  ISETP.GE.AND P4, PT, R6, UR6, PT ;  /* 0x0000000606007c0c */ /* 0x000fe2000bf86270 */
[----:B------:R-:W-:Y:S01]  /*20ba0*/  IMAD.U32 R31, RZ, RZ, UR5 ;  /* 0x00000005ff1f7e24 */ /* 0x000fe2000f8e00ff */
[----:B------:R-:W-:Y:S01]  /*20bb0*/  ISETP.GE.AND P6, PT, R3, UR6, PT ;  /* 0x0000000603007c0c */ /* 0x000fe2000bfc6270 */
[----:B------:R-:W-:Y:S01]  /*20bc0*/  IMAD.WIDE.U32 R28, R28, UR8, R12 ;  /* 0x000000081c1c7c25 */ /* 0x000fe2000f8e000c */
[----:B------:R-:W-:Y:S01]  /*20bd0*/  ISETP.GE.AND P5, PT, R2, UR6, PT ;  /* 0x0000000602007c0c */ /* 0x000fe2000bfa6270 */
[----:B------:R2:W4:Y:S01]  /*20be0*/  LDS.128 R12, [R237+0x6000] ;  /* 0x00600000ed0c7984 */ /* 0x0005220000000c00 */
[C---:B------:R-:W-:Y:S01]  /*20bf0*/  LOP3.LUT R6, R216.reuse, 0x40, RZ, 0xfc, !PT ;  /* 0x00000040d8067812 */ /* 0x040fe200078efcff */
[----:B------:R-:W-:Y:S01]  /*20c00*/  IMAD R31, R31, UR8, R29 ;  /* 0x000000081f1f7c24 */ /* 0x000fe2000f8e021d */
[----:B------:R-:W-:-:S02]  /*20c10*/  LOP3.LUT R3, R216, 0x80, RZ, 0xfc, !PT ;  /* 0x00000080d8037812 */ /* 0x000fc400078efcff */
[----:B------:R-:W-:Y:S01]  /*20c20*/  LOP3.LUT R2, R216, 0xc0, RZ, 0xfc, !PT ;  /* 0x000000c0d8027812 */ /* 0x000fe200078efcff */
        /* <DEDUP_REMOVED lines=16> */
.L_x_870:
[----:B------:R-:W-:Y:S05]  /*20d30*/  BSYNC.RECONVERGENT B0 ;  /* 0x0000000000007941 */ /* 0x000fea0003800200 */
.L_x_869:
        /* <DEDUP_REMOVED lines=9> */
[----:B------:R-:W2:Y:S01]  /*20dd0*/  LDCU.64 UR4, c[0x0][0x3f0] ;  /* 0x00007e00ff0477ac */ /* 0x000ea20008000a00 */
[----:B------:R-:W-:Y:S02]  /*20de0*/  IMAD.MOV.U32 R35, RZ, RZ, R31 ;  /* 0x000000ffff237224 */ /* 0x000fe400078e001f */
[----:B------:R-:W-:Y:S02]  /*20df0*/  IMAD.X R33, RZ, RZ, RZ, P0 ;  /* 0x000000ffff217224 */ /* 0x000fe400000e06ff */
[----:B------:R-:W-:-:S04]  /*20e00*/  IMAD.WIDE.U32 R34, R7, R4, R34 ;  /* 0x0000000407227225 */ /* 0x000fc800078e0022 */
[----:B------:R-:W-:-:S04]  /*20e10*/  IMAD R32, R33, R4, RZ ;  /* 0x0000000421207224 */ /* 0x000fc800078e02ff */
[----:B------:R-:W-:Y:S01]  /*20e20*/  IMAD R32, R7, R5, R32 ;  /* 0x0000000507207224 */ /* 0x000fe200078e0220 */
[----:B-----5:R-:W-:Y:S02]  /*20e30*/  ISETP.GE.AND P3, PT, R216, UR7, PT ;  /* 0x00000007d8007c0c */ /* 0x020fe4000bf66270 */
[----:B------:R-:W-:Y:S01]  /*20e40*/  ISETP.GE.AND P2, PT, R6, UR7, PT ;  /* 0x0000000706007c0c */ /* 0x000fe2000bf46270 */
[----:B------:R-:W-:Y:S01]  /*20e50*/  IMAD.IADD R32, R32, 0x1, R35 ;  /* 0x0000000120207824 */ /* 0x000fe200078e0223 */
[----:B------:R-:W-:Y:S02]  /*20e60*/  ISETP.GE.AND P1, PT, R3, UR7, PT ;  /* 0x0000000703007c0c */ /* 0x000fe4000bf26270 */
[----:B------:R-:W-:Y:S02]  /*20e70*/  ISETP.GE.AND P0, PT, R2, UR7, PT ;  /* 0x0000000702007c0c */ /* 0x000fe4000bf06270 */
[----:B--2---:R-:W-:-:S04]  /*20e80*/  LEA R36, P4, R34, UR4, 0x1 ;  /* 0x0000000422247c11 */ /* 0x004fc8000f8808ff */
[----:B------:R-:W-:-:S05]  /*20e90*/  LEA.HI.X R37, R34, UR5, R32, 0x1, P4 ;  /* 0x0000000522257c11 */ /* 0x000fca000a0f0c20 */
[----:B-1----:R1:W-:Y:S04]  /*20ea0*/  @!P3 STG.E.128 desc[UR12][R36.64], R24 ;  /* 0x000000182400b986 */ /* 0x0023e8000c101d0c */
[----:B------:R1:W-:Y:S04]  /*20eb0*/  @!P2 STG.E.128 desc[UR12][R36.64+0x80], R20 ;  /* 0x000080142400a986 */ /* 0x0003e8000c101d0c */
[----:B------:R1:W-:Y:S04]  /*20ec0*/  @!P1 STG.E.128 desc[UR12][R36.64+0x100], R16 ;  /* 0x0001001024009986 */ /* 0x0003e8000c101d0c */
[----:B----4-:R1:W-:Y:S02]  /*20ed0*/  @!P0 STG.E.128 desc[UR12][R36.64+0x180], R12 ;  /* 0x0001800c24008986 */ /* 0x0103e4000c101d0c */
.L_x_872:
[----:B------:R-:W-:Y:S05]  /*20ee0*/  BSYNC.RECONVERGENT B0 ;  /* 0x0000000000007941 */ /* 0x000fea0003800200 */
.L_x_871:
        /* <DEDUP_REMOVED lines=25> */
[----:B------:R1:W-:Y:S02]  /*21080*/  @!P0 STG.E.128 desc[UR12][R36.64+0x180], R12 ;  /* 0x0001800c24008986 */ /* 0x0003e4000c101d0c */
.L_x_874:
[----:B------:R-:W-:Y:S05]  /*21090*/  BSYNC.RECONVERGENT B0 ;  /* 0x0000000000007941 */ /* 0x000fea0003800200 */
.L_x_873:
[----:B-1----:R1:W1:Y:S04]  /*210a0*/  LDS.128 R16, [R237+0x3800] ;  /* 0x00380000ed107984 */ /* 0x0022680000000c00 */
[----:B------:R1:W1:Y:S01]  /*210b0*/  LDS.128 R12, [R237+0x5800] ;  /* 0x00580000ed0c7984 */ /* 0x0002620000000c00 */
[----:B------:R-:W-:Y:S05]  /*210c0*/  @P5 EXIT ;  /* 0x000000000000594d */ /* 0x000fea0003800000 */
[----:B------:R-:W-:Y:S01]  /*210d0*/  IADD3 R7, P0, PT, R0, 0x30, RZ ;  /* 0x0000003000077810 */ /* 0x000fe20007f1e0ff */
[----:B------:R-:W5:Y:S01]  /*210e0*/  LDCU.64 UR4, c[0x0][0x3f0] ;  /* 0x00007e00ff0477ac */ /* 0x000f620008000a00 */
[----:B------:R1:W2:Y:S01]  /*210f0*/  LDS.128 R20, [R237+0x7800] ;  /* 0x00780000ed147984 */ /* 0x0002a20000000c00 */
[----:B------:R-:W-:Y:S01]  /*21100*/  IMAD.MOV.U32 R24, RZ, RZ, R28 ;  /* 0x000000ffff187224 */ /* 0x000fe200078e001c */
[----:B------:R-:W3:Y:S01]  /*21110*/  LDCU UR6, c[0x0][0x440] ;  /* 0x00008800ff0677ac */ /* 0x000ee20008000800 */
[----:B------:R-:W-:-:S04]  /*21120*/  IMAD.X R25, RZ, RZ, RZ, P0 ;  /* 0x000000ffff197224 */ /* 0x000fc800000e06ff */
[-C--:B------:R-:W-:Y:S02]  /*21130*/  IMAD R0, R25, R4.reuse, RZ ;  /* 0x0000000419007224 */ /* 0x080fe400078e02ff */
[----:B------:R-:W-:Y:S02]  /*21140*/  IMAD.MOV.U32 R25, RZ, RZ, R31 ;  /* 0x000000ffff197224 */ /* 0x000fe400078e001f */
[C---:B------:R-:W-:Y:S02]  /*21150*/  IMAD R0, R7.reuse, R5, R0 ;  /* 0x0000000507007224 */ /* 0x040fe400078e0200 */
[----:B------:R-:W-:-:S04]  /*21160*/  IMAD.WIDE.U32 R24, R7, R4, R24 ;  /* 0x0000000407187225 */ /* 0x000fc800078e0018 */
[----:B------:R-:W-:Y:S01]  /*21170*/  IMAD.IADD R0, R0, 0x1, R25 ;  /* 0x0000000100007824 */ /* 0x000fe200078e0219 */
[----:B-----5:R-:W-:Y:S02]  /*21180*/  LEA R4, P0, R24, UR4, 0x1 ;  /* 0x0000000418047c11 */ /* 0x020fe4000f8008ff */
        /* <DEDUP_REMOVED lines=11> */
.L_x_875:
        /* <DEDUP_REMOVED lines=12> */
.L_x_7478:


//--------------------- .text._ZN5flash24flash_fwd_splitkv_kernelI23Flash_fwd_kernel_traitsILi256ELi64ELi64ELi4ELb0ELb0EN7cutlass6half_tE19Flash_kernel_traitsILi256ELi64ELi64ELi4ES3_EELb0ELb0ELb0ELb0ELb0ELb1ELb0ELb1EEEvNS_16Flash_fwd_paramsE --------------------------
	.section	.text._ZN5flash24flash_fwd_splitkv_kernelI23Flash_fwd_kernel_traitsILi256ELi64ELi64ELi4ELb0ELb0EN7cutlass6half_tE19Flash_kernel_traitsILi256ELi64ELi64ELi4ES3_EELb0ELb0ELb0ELb0ELb0ELb1ELb0ELb1EEEvNS_16Flash_fwd_paramsE,"ax",@progbits
	.align	128
        .global         _ZN5flash24flash_fwd_splitkv_kernelI23Flash_fwd_kernel_traitsILi256ELi64ELi64ELi4ELb0ELb0EN7cutlass6half_tE19Flash_kernel_traitsILi256ELi64ELi64ELi4ES3_EELb0ELb0ELb0ELb0ELb0ELb1ELb0ELb1EEEvNS_16Flash_fwd_paramsE
        .type           _ZN5flash24flash_fwd_splitkv_kernelI23Flash_fwd_kernel_traitsILi256ELi64ELi64ELi4ELb0ELb0EN7cutlass6half_tE19Flash_kernel_traitsILi256ELi64ELi64ELi4ES3_EELb0ELb0ELb0ELb0ELb0ELb1ELb0ELb1EEEvNS_16Flash_fwd_paramsE,@function
        .size           _ZN5flash24flash_fwd_splitkv_kernelI23Flash_fwd_kernel_traitsILi256ELi64ELi64ELi4ELb0ELb0EN7cutlass6half_tE19Flash_kernel_traitsILi256ELi64ELi64ELi4ES3_EELb0ELb0ELb0ELb0ELb0ELb1ELb0ELb1EEEvNS_16Flash_fwd_paramsE,(.L_x_7479 - _ZN5flash24flash_fwd_splitkv_kernelI23Flash_fwd_kernel_traitsILi256ELi64ELi64ELi4ELb0ELb0EN7cutlass6half_tE19Flash_kernel_traitsILi256ELi64ELi64ELi4ES3_EELb0ELb0ELb0ELb0ELb0ELb1ELb0ELb1EEEvNS_16Flash_fwd_paramsE)
        .other          _ZN5flash24flash_fwd_splitkv_kernelI23Flash_fwd_kernel_traitsILi256ELi64ELi64ELi4ELb0ELb0EN7cutlass6half_tE19Flash_kernel_traitsILi256ELi64ELi64ELi4ES3_EELb0ELb0ELb0ELb0ELb0ELb1ELb0ELb1EEEvNS_16Flash_fwd_paramsE,@"STO_CUDA_ENTRY STV_DEFAULT"
_ZN5flash24flash_fwd_splitkv_kernelI23Flash_fwd_kernel_traitsILi256ELi64ELi64ELi4ELb0ELb0EN7cutlass6half_tE19Flash_kernel_traitsILi256ELi64ELi64ELi4ES3_EELb0ELb0ELb0ELb0ELb0ELb1ELb0ELb1EEEvNS_16Flash_fwd_paramsE:
.text._ZN5flash24flash_fwd_splitkv_kernelI23Flash_fwd_kernel_traitsILi256ELi64ELi64ELi4ELb0ELb0EN7cutlass6half_tE19Flash_kernel_traitsILi256ELi64ELi64ELi4ES3_EELb0ELb0ELb0ELb0ELb0ELb1ELb0ELb1EEEvNS_16Flash_fwd_paramsE:
        /* <DEDUP_REMOVED lines=42> */
[----:B------:R-:W-:-:S03]  /*02a0*/  IMAD.U32 R103, RZ, RZ, UR11 ;  /* 0x0000000bff677e24 */ /* 0x000fc6000f8e00ff */
[----:B------:R1:W5:Y:S04]  /*02b0*/  @P1 LDG.E R0, desc[UR4][R10.64] ;  /* 0x000000040a001981 */ /* 0x000368000c1e1900 */
[----:B------:R1:W5:Y:S01]  /*02c0*/  @P0 LDG.E R2, desc[UR4][R102.64] ;  /* 0x0000000466020981 */ /* 0x000362000c1e1900 */
[----:B------:R-:W-:Y:S01]  /*02d0*/  UMOV UR20, 0xffffffff ;  /* 0xffffffff00147882 */ /* 0x000fe20000000000 */
[----:B------:R-:W1:Y:S01]  /*02e0*/  @!UP3 LDCU UR21, c[0x0][0x434] ;  /* 0x00008680ff15b7ac */ /* 0x000e620008000800 */
[----:B------:R-:W1:Y:S01]  /*02f0*/  S2R R5, SR_CTAID.X ;  /* 0x0000000000057919 */ /* 0x000e620000002500 */
[----:B------:R-:W-:Y:S01]  /*0300*/  UISETP.NE.U32.AND UP0, UPT, UR6, URZ, UPT ;  /* 0x000000ff0600728c */ /* 0x000fe2000bf05070 */
[----:B------:R-:W-:-:S03]  /*0310*/  UMOV UR10, 0xffffffff ;  /* 0xffffffff000a7882 */ /* 0x000fc60000000000 */
[----:B------:R-:W-:Y:S01]  /*0320*/  UISETP.NE.AND.EX UP0, UPT, UR7, URZ, UPT, UP0 ;  /* 0x000000ff0700728c */ /* 0x000fe2000bf05300 */
[----:B------:R-:W1:Y:S10]  /*0330*/  @!UP2 LDCU UR7, c[0x0][0x43c] ;  /* 0x00008780ff07a7ac */ /* 0x000e740008000800 */
[----:B------:R-:W2:Y:S01]  /*0340*/  @!UP0 LDCU UR22, c[0x0][0x438] ;  /* 0x00008700ff1687ac */ /* 0x000ea20008000800 */
[----:B-1----:R-:W-:Y:S01]  /*0350*/  IMAD.SHL.U32 R68, R5, 0x40, RZ ;  /* 0x0000004005447824 */ /* 0x002fe200078e00ff */
[----:B---3--:R-:W-:-:S02]  /*0360*/  @P4 R2UR UR20, R6 ;  /* 0x00000000061442ca */ /* 0x008fc400000e0000 */
[----:B----4-:R-:W-:-:S13]  /*0370*/  @P2 R2UR UR8, R4 ;  /* 0x00000000040822ca */ /* 0x010fda00000e0000 */
[----:B------:R-:W-:Y:S01]  /*0380*/  @UP3 UIADD3 UR21, UPT, UPT, UR8, -UR20, URZ ;  /* 0x8000001408153290 */ /* 0x000fe2000fffe0ff */
[----:B------:R-:W1:Y:S05]  /*0390*/  @!UP2 LDCU.64 UR8, c[0x0][0x488] ;  /* 0x00009100ff08a7ac */ /* 0x000e6a0008000a00 */
        /* <DEDUP_REMOVED lines=9> */
.L_x_876:
[----:B------:R-:W-:Y:S01]  /*0430*/  UMOV UR6, URZ ;  /* 0x000000ff00067c82 */ /* 0x000fe20008000000 */
[----:B-----5:R-:W-:Y:S01]  /*0440*/  @P0 R2UR UR6, R2 ;  /* 0x00000000020602ca */ /* 0x020fe200000e0000 */
[----:B-1----:R-:W-:Y:S01]  /*0450*/  @!UP2 UISETP.NE.U32.AND UP0, UPT, UR8, URZ, UPT ;  /* 0x000000ff0800a28c */ /* 0x002fe2000bf05070 */
        /* <DEDUP_REMOVED lines=73> */
.L_x_879:
[----:B------:R-:W-:Y:S05]  /*08f0*/  BSYNC.RECONVERGENT B0 ;  /* 0x0000000000007941 */ /* 0x000fea0003800200 */
.L_x_878:
        /* <DEDUP_REMOVED lines=23> */
.L_x_881:
[----:B------:R-:W-:Y:S05]  /*0a70*/  BSYNC.RECONVERGENT B0 ;  /* 0x0000000000007941 */ /* 0x000fea0003800200 */
.L_x_880:
        /* <DEDUP_REMOVED lines=22> */
.L_x_883:
[----:B------:R-:W-:Y:S05]  /*0be0*/  BSYNC.RECONVERGENT B0 ;  /* 0x0000000000007941 */ /* 0x000fea0003800200 */
.L_x_882:
        /* <DEDUP_REMOVED lines=21> */
.L_x_885:
[----:B------:R-:W-:Y:S05]  /*0d40*/  BSYNC.RECONVERGENT B0 ;  /* 0x0000000000007941 */ /* 0x000fea0003800200 */
.L_x_884:
        /* <DEDUP_REMOVED lines=20> */
.L_x_877:
        /* <DEDUP_REMOVED lines=12> */
.L_x_886:
        /* <DEDUP_REMOVED lines=106> */
.L_x_887:
        /* <DEDUP_REMOVED lines=16> */
.L_x_889:
[----:B------:R-:W2:Y:S01]  /*16f0*/  LDC.64 R8, c[0x0][0x3b8] ;  /* 0x0000ee00ff087b82 */ /* 0x000ea20000000a00 */
[----:B------:R-:W-:-:S06]  /*1700*/  UIADD3 UR8, UPT, UPT, UR6, UR10, URZ ;  /* 0x0000000a06087290 */ /* 0x000fcc000fffe0ff */
[----:B--2---:R-:W-:Y:S02]  /*1710*/  IMAD R7, R9, UR8, RZ ;  /* 0x0000000809077c24 */ /* 0x004fe4000f8e02ff */
[----:B-1----:R-:W-:-:S05]  /*1720*/  IMAD.WIDE.U32 R2, R8, UR8, RZ ;  /* 0x0000000808027c25 */ /* 0x002fca000f8e00ff */
[----:B------:R-:W-:Y:S02]  /*1730*/  IADD3 R7, PT, PT, R3, R7, RZ ;  /* 0x0000000703077210 */ /* 0x000fe40007ffe0ff */
[----:B------:R-:W-:Y:S02]  /*1740*/  MOV R0, R2 ;  /* 0x0000000200007202 */ /* 0x000fe40000000f00 */
.L_x_890:
        /* <DEDUP_REMOVED lines=14> */
.L_x_891:
[----:B------:R-:W1:Y:S01]  /*1830*/  LDC.64 R2, c[0x0][0x3c0] ;  /* 0x0000f000ff027b82 */ /* 0x000e620000000a00 */
[----:B------:R-:W-:-:S06]  /*1840*/  UIADD3 UR6, UPT, UPT, UR6, UR10, URZ ;  /* 0x0000000a06067290 */ /* 0x000fcc000fffe0ff */
[----:B-1----:R-:W-:Y:S02]  /*1850*/  IMAD R15, R3, UR6, RZ ;  /* 0x00000006030f7c24 */ /* 0x002fe4000f8e02ff */
[----:B-----5:R-:W-:-:S05]  /*1860*/  IMAD.WIDE.U32 R10, R2, UR6, RZ ;  /* 0x00000006020a7c25 */ /* 0x020fca000f8e00ff */
[----:B------:R-:W-:Y:S02]  /*1870*/  IADD3 R15, PT, PT, R11, R15, RZ ;  /* 0x0000000f0b0f7210 */ /* 0x000fe40007ffe0ff */
[----:B------:R-:W-:-:S07]  /*1880*/  MOV R14, R10 ;  /* 0x0000000a000e7202 */ /* 0x000fce0000000f00 */
.L_x_892:
        /* <DEDUP_REMOVED lines=50> */
.L_x_888:
        /* <DEDUP_REMOVED lines=177> */
.L_x_977:
        /* <DEDUP_REMOVED lines=20> */
.L_x_895:
[----:B-12---:R-:W-:Y:S05]  /*2800*/  BSYNC.RECONVERGENT B0 ;  /* 0x0000000000007941 */ /* 0x006fea0003800200 */
.L_x_894:
        /* <DEDUP_REMOVED lines=19> */
.L_x_897:
[----:B------:R-:W-:Y:S05]  /*2940*/  BSYNC.RECONVERGENT B0 ;  /* 0x0000000000007941 */ /* 0x000fea0003800200 */
.L_x_896:
        /* <DEDUP_REMOVED lines=23> */
.L_x_899:
[----:B------:R-:W-:Y:S05]  /*2ac0*/  BSYNC.RECONVERGENT B0 ;  /* 0x0000000000007941 */ /* 0x000fea0003800200 */
.L_x_898:
        /* <DEDUP_REMOVED lines=25> */
.L_x_901:
[----:B------:R-:W-:Y:S05]  /*2c60*/  BSYNC.RECONVERGENT B0 ;  /* 0x0000000000007941 */ /* 0x000fea0003800200 */
.L_x_900:
        /* <DEDUP_REMOVED lines=20> */
.L_x_905:
[----:B------:R-:W-:Y:S05]  /*2db0*/  BSYNC.RECONVERGENT B0 ;  /* 0x0000000000007941 */ /* 0x000fea0003800200 */
.L_x_904:
        /* <DEDUP_REMOVED lines=18> */
.L_x_907:
[----:B------:R-:W-:Y:S05]  /*2ee0*/  BSYNC.RECONVERGENT B0 ;  /* 0x0000000000007941 */ /* 0x000fea0003800200 */
.L_x_906:
        /* <DEDUP_REMOVED lines=20> */
.L_x_909:
[----:B------:R-:W-:Y:S05]  /*3030*/  BSYNC.RECONVERGENT B0 ;  /* 0x0000000000007941 */ /* 0x000fea0003800200 */
.L_x_908:
        /* <DEDUP_REMOVED lines=25> */
.L_x_903:
        /* <DEDUP_REMOVED lines=60> */
.L_x_915:
[----:B------:R-:W-:Y:S05]  /*3590*/  BSYNC.RECONVERGENT B0 ;  /* 0x0000000000007941 */ /* 0x000fea0003800200 */
.L_x_914:
        /* <DEDUP_REMOVED lines=52> */
.L_x_917:
[----:B------:R-:W-:Y:S05]  /*38e0*/  BSYNC.RECONVERGENT B0 ;  /* 0x0000000000007941 */ /* 0x000fea0003800200 */
.L_x_916:
        /* <DEDUP_REMOVED lines=52> */
.L_x_919:
[----:B------:R-:W-:Y:S05]  /*3c30*/  BSYNC.RECONVERGENT B0 ;  /* 0x0000000000007941 */ /* 0x000fea0003800200 */
.L_x_918:
        /* <DEDUP_REMOVED lines=51> */
.L_x_913:
[----:B------:R-:W-:Y:S05]  /*3f70*/  BSYNC.RECONVERGENT B1 ;  /* 0x0000000000017941 */ /* 0x000fea0003800200 */
.L_x_912:
        /* <DEDUP_REMOVED lines=69> */
.L_x_923:
[----:B------:R-:W-:Y:S05]  /*43d0*/  BSYNC.RECONVERGENT B0 ;  /* 0x0000000000007941 */ /* 0x000fea0003800200 */
.L_x_922:
        /* <DEDUP_REMOVED lines=52> */
.L_x_925:
[----:B------:R-:W-:Y:S05]  /*4720*/  BSYNC.RECONVERGENT B0 ;  /* 0x0000000000007941 */ /* 0x000fea0003800200 */
.L_x_924:
        /* <DEDUP_REMOVED lines=52> */
.L_x_927:
[----:B------:R-:W-:Y:S05]  /*4a70*/  BSYNC.RECONVERGENT B0 ;  /* 0x0000000000007941 */ /* 0x000fea0003800200 */
.L_x_926:
        /* <DEDUP_REMOVED lines=51> */
.L_x_921:
[----:B------:R-:W-:Y:S05]  /*4db0*/  BSYNC.RECONVERGENT B1 ;  /* 0x0000000000017941 */ /* 0x000fea0003800200 */
.L_x_920:
        /* <DEDUP_REMOVED lines=69> */
.L_x_931:
[----:B------:R-:W-:Y:S05]  /*5210*/  BSYNC.RECONVERGENT B0 ;  /* 0x0000000000007941 */ /* 0x000fea0003800200 */
.L_x_930:
        /* <DEDUP_REMOVED lines=52> */
.L_x_933:
[----:B------:R-:W-:Y:S05]  /*5560*/  BSYNC.RECONVERGENT B0 ;  /* 0x0000000000007941 */ /* 0x000fea0003800200 */
.L_x_932:
        /* <DEDUP_REMOVED lines=52> */
.L_x_935:
[----:B------:R-:W-:Y:S05]  /*58b0*/  BSYNC.RECONVERGENT B0 ;  /* 0x0000000000007941 */ /* 0x000fea0003800200 */
.L_x_934:
        /* <DEDUP_REMOVED lines=51> */
.L_x_929:
[----:B------:R-:W-:Y:S05]  /*5bf0*/  BSYNC.RECONVERGENT B1 ;  /* 0x0000000000017941 */ /* 0x000fea0003800200 */
.L_x_928:
        /* <DEDUP_REMOVED lines=71> */
.L_x_939:
[----:B------:R-:W-:Y:S05]  /*6070*/  BSYNC.RECONVERGENT B0 ;  /* 0x0000000000007941 */ /* 0x000fea0003800200 */
.L_x_938:
        /* <DEDUP_REMOVED lines=52> */
.L_x_941:
[----:B------:R-:W-:Y:S05]  /*63c0*/  BSYNC.RECONVERGENT B0 ;  /* 0x0000000000007941 */ /* 0x000fea0003800200 */
.L_x_940:
        /* <DEDUP_REMOVED lines=52> */
.L_x_943:
[----:B------:R-:W-:Y:S05]  /*6710*/  BSYNC.RECONVERGENT B0 ;  /* 0x0000000000007941 */ /* 0x000fea0003800200 */
.L_x_942:
        /* <DEDUP_REMOVED lines=51> */
.L_x_937:
[----:B------:R-:W-:Y:S05]  /*6a50*/  BSYNC.RECONVERGENT B1 ;  /* 0x0000000000017941 */ /* 0x000fea0003800200 */
.L_x_936:
        /* <DEDUP_REMOVED lines=8> */
.L_x_911:
        /* <DEDUP_REMOVED lines=99> */
.L_x_947:
[----:B------:R-:W-:Y:S05]  /*7110*/  BSYNC.RECONVERGENT B0 ;  /* 0x0000000000007941 */ /* 0x000fea0003800200 */
.L_x_946:
        /* <DEDUP_REMOVED lines=93> */
.L_x_949:
[----:B------:R-:W-:Y:S05]  /*76f0*/  BSYNC.RECONVERGENT B0 ;  /* 0x0000000000007941 */ /* 0x000fea0003800200 */
.L_x_948:
        /* <DEDUP_REMOVED lines=93> */
.L_x_951:
[----:B------:R-:W-:Y:S05]  /*7cd0*/  BSYNC.RECONVERGENT B0 ;  /* 0x0000000000007941 */ /* 0x000fea0003800200 */
.L_x_950:
        /* <DEDUP_REMOVED lines=92> */
.L_x_945:
[----:B------:R-:W-:Y:S05]  /*82a0*/  BSYNC.RECONVERGENT B1 ;  /* 0x0000000000017941 */ /* 0x000fea0003800200 */
.L_x_944:
        /* <DEDUP_REMOVED lines=100> */
.L_x_955:
[----:B------:R-:W-:Y:S05]  /*88f0*/  BSYNC.RECONVERGENT B0 ;  /* 0x0000000000007941 */ /* 0x000fea0003800200 */
.L_x_954:
        /* <DEDUP_REMOVED lines=93> */
.L_x_957:
[----:B------:R-:W-:Y:S05]  /*8ed0*/  BSYNC.RECONVERGENT B0 ;  /* 0x0000000000007941 */ /* 0x000fea0003800200 */
.L_x_956:
        /* <DEDUP_REMOVED lines=93> */
.L_x_959:
[----:B------:R-:W-:Y:S05]  /*94b0*/  BSYNC.RECONVERGENT B0 ;  /* 0x0000000000007941 */ /* 0x000fea0003800200 */
.L_x_958:
        /* <DEDUP_REMOVED lines=92> */
.L_x_953:
[----:B------:R-:W-:Y:S05]  /*9a80*/  BSYNC.RECONVERGENT B1 ;  /* 0x0000000000017941 */ /* 0x000fea0003800200 */
.L_x_952:
        /* <DEDUP_REMOVED lines=102> */
.L_x_963:
[----:B------:R-:W-:Y:S05]  /*a0f0*/  BSYNC.RECONVERGENT B0 ;  /* 0x0000000000007941 */ /* 0x000fea0003800200 */
.L_x_962:
        /* <DEDUP_REMOVED lines=92> */
.L_x_965:
[----:B------:R-:W-:Y:S05]  /*a6c0*/  BSYNC.RECONVERGENT B0 ;  /* 0x0000000000007941 */ /* 0x000fea0003800200 */
.L_x_964:
        /* <DEDUP_REMOVED lines=92> */
.L_x_967:
[----:B------:R-:W-:Y:S05]  /*ac90*/  BSYNC.RECONVERGENT B0 ;  /* 0x0000000000007941 */ /* 0x000fea0003800200 */
.L_x_966:
        /* <DEDUP_REMOVED lines=90> */
.L_x_961:
[----:B------:R-:W-:Y:S05]  /*b240*/  BSYNC.RECONVERGENT B1 ;  /* 0x0000000000017941 */ /* 0x000fea0003800200 */
.L_x_960:
        /* <DEDUP_REMOVED lines=105> */
.L_x_971:
[----:B------:R-:W-:Y:S05]  /*b8e0*/  BSYNC.RECONVERGENT B0 ;  /* 0x0000000000007941 */ /* 0x000fea0003800200 */
.L_x_970:
        /* <DEDUP_REMOVED lines=92> */
.L_x_973:
[----:B------:R-:W-:Y:S05]  /*beb0*/  BSYNC.RECONVERGENT B0 ;  /* 0x0000000000007941 */ /* 0x000fea0003800200 */
.L_x_972:
        /* <DEDUP_REMOVED lines=91> */
.L_x_975:
[----:B------:R-:W-:Y:S05]  /*c470*/  BSYNC.RECONVERGENT B0 ;  /* 0x0000000000007941 */ /* 0x000fea0003800200 */
.L_x_974:
        /* <DEDUP_REMOVED lines=90> */
.L_x_969:
[----:B------:R-:W-:Y:S05]  /*ca20*/  BSYNC.RECONVERGENT B1 ;  /* 0x0000000000017941 */ /* 0x000fea0003800200 */
.L_x_968:
[----:B------:R-:W5:Y:S08]  /*ca30*/  LDC R3, c[0x0][0x450] ;  /* 0x00011400ff037b82 */ /* 0x000f700000000800 */
[----:B------:R-:W1:Y:S01]  /*ca40*/  LDC R18, c[0x0][0x450] ;  /* 0x00011400ff127b82 */ /* 0x000e620000000800 */
[----:B-----5:R-:W-:Y:S05]  /*ca50*/  IMAD.U32 R3, R3, -0x20, RZ ;  /* 0xffffffe003037824 */ /* 0x020fea00078e00ff */
[C---:B------:R-:W-:Y:S02]  /*ca60*/  LEA R82, P1, R3.reuse, R82, 0x1 ;  /* 0x0000005203527211 */ /* 0x040fe400078208ff */
[C---:B------:R-:W-:Y:S02]  /*ca70*/  LEA R80, P0, R3.reuse, R80, 0x1 ;  /* 0x0000005003507211 */ /* 0x040fe400078008ff */
[C---:B------:R-:W-:Y:S02]  /*ca80*/  LEA.HI.X.SX32 R83, R3.reuse, R83, 0x1, P1 ;  /* 0x0000005303537211 */ /* 0x040fe400008f0eff */
[----:B-1----:R-:W-:Y:S09]  /*ca90*/  LEA.HI.X.SX32 R81, R3, R81, 0x1, P0 ;  /* 0x0000005103517211 */ /* 0x002ff200000f0eff */
.L_x_910:
[----:B------:R-:W-:Y:S05]  /*caa0*/  BSYNC.RECONVERGENT B2 ;  /* 0x0000000000027941 */ /* 0x000fea0003800200 */
.L_x_902:
        /* <DEDUP_REMOVED lines=89> */
.L_x_976:
[----:B------:R-:W-:Y:S01]  /*d040*/  UISETP.GT.AND UP0, UPT, UR26, UR6, UPT ;  /* 0x000000061a00728c */ /* 0x000fe2000bf04270 */
[----:B------:R-:W-:Y:S02]  /*d050*/  IADD3 R78, P1, PT, R78, R85, RZ ;  /* 0x000000554e4e7210 */ /* 0x000fe40007f3e0ff */
[----:B------:R-:W-:Y:S03]  /*d060*/  IADD3 R14, P0, PT, R14, R89, RZ ;  /* 0x000000590e0e7210 */ /* 0x000fe60007f1e0ff */
[----:B------:R-:W-:Y:S02]  /*d070*/  IMAD.X R79, R79, 0x1, R84, P1 ;  /* 0x000000014f4f7824 */ /* 0x000fe400008e0654 */
[----:B------:R-:W-:Y:S01]  /*d080*/  IMAD.X R15, R15, 0x1, R87, P0 ;  /* 0x000000010f0f7824 */ /* 0x000fe200000e0657 */
[----:B------:R-:W-:Y:S07]  /*d090*/  BRA.U UP0, `(.L_x_977) ;  /* 0xffffff5500887547 */ /* 0x000fee000b83ffff */
.L_x_893:
        /* <DEDUP_REMOVED lines=57> */
.L_x_981:
[----:B------:R-:W-:Y:S05]  /*d430*/  BSYNC.RECONVERGENT B0 ;  /* 0x0000000000007941 */ /* 0x000fea0003800200 */
.L_x_980:
        /* <DEDUP_REMOVED lines=29> */
.L_x_983:
[----:B------:R-:W-:Y:S05]  /*d610*/  BSYNC.RECONVERGENT B0 ;  /* 0x0000000000007941 */ /* 0x000fea0003800200 */
.L_x_982:
        /* <DEDUP_REMOVED lines=29> */
.L_x_985:
[----:B------:R-:W-:Y:S05]  /*d7f0*/  BSYNC.RECONVERGENT B0 ;  /* 0x0000000000007941 */ /* 0x000fea0003800200 */
.L_x_984:
        /* <DEDUP_REMOVED lines=30> */
.L_x_979:
        /* <DEDUP_REMOVED lines=80> */
.L_x_993:
[----:B------:R-:W-:Y:S05]  /*dee0*/  BSYNC.RECONVERGENT B0 ;  /* 0x0000000000007941 */ /* 0x000fea0003800200 */
.L_x_992:
[----:B-----5:R-:W-:Y:S01]  /*def0*/  IMAD.MOV.U32 R6, RZ, RZ, R22 ;  /* 0x000000ffff067224 */ /* 0x020fe200078e0016 */
[----:B------:R-:W-:Y:S01]  /*df00*/  MOV R4, R20 ;  /* 0x0000001400047202 */ /* 0x000fe20000000f00 */
[----:B------:R-:W-:Y:S01]  /*df10*/  IMAD.MOV.U32 R7, RZ, RZ, R23 ;  /* 0x000000ffff077224 */ /* 0x000fe200078e0017 */
[----:B------:R-:W-:Y:S02]  /*df20*/  MOV R5, R21 ;  /* 0x0000001500057202 */ /* 0x000fe40000000f00 */
.L_x_991:
[----:B------:R-:W-:Y:S05]  /*df30*/  BSYNC.RECONVERGENT B1 ;  /* 0x0000000000017941 */ /* 0x000fea0003800200 */
.L_x_990:
        /* <DEDUP_REMOVED lines=48> */
.L_x_997:
[----:B------:R-:W-:Y:S05]  /*e240*/  BSYNC.RECONVERGENT B0 ;  /* 0x0000000000007941 */ /* 0x000fea0003800200 */
.L_x_996:
[----:B-----5:R4:W-:Y:S02]  /*e250*/  STS.128 [R233+0x2000], R20 ;  /* 0x00200014e9007388 */ /* 0x0209e40000000c00 */
.L_x_995:
[----:B------:R-:W-:Y:S05]  /*e260*/  BSYNC.RECONVERGENT B1 ;  /* 0x0000000000017941 */ /* 0x000fea0003800200 */
.L_x_994:
        /* <DEDUP_REMOVED lines=47> */
.L_x_1001:
[----:B------:R-:W-:Y:S05]  /*e560*/  BSYNC.RECONVERGENT B0 ;  /* 0x0000000000007941 */ /* 0x000fea0003800200 */
.L_x_1000:
[----:B-----5:R1:W-:Y:S02]  /*e570*/  STS.128 [R233+0x4000], R20 ;  /* 0x00400014e9007388 */ /* 0x0203e40000000c00 */
.L_x_999:
[----:B------:R-:W-:Y:S05]  /*e580*/  BSYNC.RECONVERGENT B1 ;  /* 0x0000000000017941 */ /* 0x000fea0003800200 */
.L_x_998:
        /* <DEDUP_REMOVED lines=47> */
.L_x_1003:
[----:B------:R-:W-:Y:S05]  /*e880*/  BSYNC.RECONVERGENT B0 ;  /* 0x0000000000007941 */ /* 0x000fea0003800200 */
.L_x_1002:
[----:B-----5:R4:W-:Y:S02]  /*e890*/  STS.128 [R233+0x6000], R20 ;  /* 0x00600014e9007388 */ /* 0x0209e40000000c00 */
.L_x_989:
[----:B------:R-:W-:Y:S05]  /*e8a0*/  BSYNC.RECONVERGENT B2 ;  /* 0x0000000000027941 */ /* 0x000fea0003800200 */
.L_x_988:
        /* <DEDUP_REMOVED lines=55> */
.L_x_1009:
[----:B------:R-:W-:Y:S05]  /*ec20*/  BSYNC.RECONVERGENT B0 ;  /* 0x0000000000007941 */ /* 0x000fea0003800200 */
.L_x_1008:
[----:B-----5:R4:W-:Y:S02]  /*ec30*/  STS.128 [R233+0x800], R20 ;  /* 0x00080014e9007388 */ /* 0x0209e40000000c00 */
.L_x_1007:
[----:B------:R-:W-:Y:S05]  /*ec40*/  BSYNC.RECONVERGENT B1 ;  /* 0x0000000000017941 */ /* 0x000fea0003800200 */
.L_x_1006:
        /* <DEDUP_REMOVED lines=48> */
.L_x_1013:
[----:B------:R-:W-:Y:S05]  /*ef50*/  BSYNC.RECONVERGENT B0 ;  /* 0x0000000000007941 */ /* 0x000fea0003800200 */
.L_x_1012:
[----:B-----5:R4:W-:Y:S02]  /*ef60*/  STS.128 [R233+0x2800], R20 ;  /* 0x00280014e9007388 */ /* 0x0209e40000000c00 */
.L_x_1011:
[----:B------:R-:W-:Y:S05]  /*ef70*/  BSYNC.RECONVERGENT B1 ;  /* 0x0000000000017941 */ /* 0x000fea0003800200 */
.L_x_1010:
        /* <DEDUP_REMOVED lines=48> */
.L_x_1017:
[----:B------:R-:W-:Y:S05]  /*f280*/  BSYNC.RECONVERGENT B0 ;  /* 0x0000000000007941 */ /* 0x000fea0003800200 */
.L_x_1016:
[----:B-----5:R4:W-:Y:S02]  /*f290*/  STS.128 [R233+0x4800], R20 ;  /* 0x00480014e9007388 */ /* 0x0209e40000000c00 */
.L_x_1015:
[----:B------:R-:W-:Y:S05]  /*f2a0*/  BSYNC.RECONVERGENT B1 ;  /* 0x0000000000017941 */ /* 0x000fea0003800200 */
.L_x_1014:
        /* <DEDUP_REMOVED lines=46> */
.L_x_1019:
[----:B------:R-:W-:Y:S05]  /*f590*/  BSYNC.RECONVERGENT B0 ;  /* 0x0000000000007941 */ /* 0x000fea0003800200 */
.L_x_1018:
[----:B-----5:R4:W-:Y:S02]  /*f5a0*/  STS.128 [R233+0x6800], R20 ;  /* 0x00680014e9007388 */ /* 0x0209e40000000c00 */
.L_x_1005:
[----:B------:R-:W-:Y:S05]  /*f5b0*/  BSYNC.RECONVERGENT B2 ;  /* 0x0000000000027941 */ /* 0x000fea0003800200 */
.L_x_1004:
        /* <DEDUP_REMOVED lines=55> */
.L_x_1025:
[----:B------:R-:W-:Y:S05]  /*f930*/  BSYNC.RECONVERGENT B0 ;  /* 0x0000000000007941 */ /* 0x000fea0003800200 */
.L_x_1024:
[----:B-----5:R1:W-:Y:S02]  /*f940*/  STS.128 [R233+0x1000], R20 ;  /* 0x00100014e9007388 */ /* 0x0203e40000000c00 */
.L_x_1023:
[----:B------:R-:W-:Y:S05]  /*f950*/  BSYNC.RECONVERGENT B1 ;  /* 0x0000000000017941 */ /* 0x000fea0003800200 */
.L_x_1022:
        /* <DEDUP_REMOVED lines=48> */
.L_x_1029:
[----:B------:R-:W-:Y:S05]  /*fc60*/  BSYNC.RECONVERGENT B0 ;  /* 0x0000000000007941 */ /* 0x000fea0003800200 */
.L_x_1028:
[----:B-----5:R4:W-:Y:S02]  /*fc70*/  STS.128 [R233+0x3000], R20 ;  /* 0x00300014e9007388 */ /* 0x0209e40000000c00 */
.L_x_1027:
[----:B------:R-:W-:Y:S05]  /*fc80*/  BSYNC.RECONVERGENT B1 ;  /* 0x0000000000017941 */ /* 0x000fea0003800200 */
.L_x_1026:
        /* <DEDUP_REMOVED lines=48> */
.L_x_1033:
[----:B------:R-:W-:Y:S05]  /*ff90*/  BSYNC.RECONVERGENT B0 ;  /* 0x0000000000007941 */ /* 0x000fea0003800200 */
.L_x_1032:
[----:B-----5:R4:W-:Y:S02]  /*ffa0*/  STS.128 [R233+0x5000], R20 ;  /* 0x00500014e9007388 */ /* 0x0209e40000000c00 */
.L_x_1031:
[----:B------:R-:W-:Y:S05]  /*ffb0*/  BSYNC.RECONVERGENT B1 ;  /* 0x0000000000017941 */ /* 0x000fea0003800200 */
.L_x_1030:
        /* <DEDUP_REMOVED lines=46> */
.L_x_1035:
[----:B------:R-:W-:Y:S05]  /*102a0*/  BSYNC.RECONVERGENT B0 ;  /* 0x0000000000007941 */ /* 0x000fea0003800200 */
.L_x_1034:
[----:B-----5:R4:W-:Y:S02]  /*102b0*/  STS.128 [R233+0x7000], R20 ;  /* 0x00700014e9007388 */ /* 0x0209e40000000c00 */
.L_x_1021:
[----:B------:R-:W-:Y:S05]  /*102c0*/  BSYNC.RECONVERGENT B2 ;  /* 0x0000000000027941 */ /* 0x000fea0003800200 */
.L_x_1020:
        /* <DEDUP_REMOVED lines=54> */
.L_x_1039:
[----:B------:R-:W-:Y:S05]  /*10630*/  BSYNC.RECONVERGENT B0 ;  /* 0x0000000000007941 */ /* 0x000fea0003800200 */
.L_x_1038:
[----:B-----5:R4:W-:Y:S02]  /*10640*/  STS.128 [R233+0x1800], R20 ;  /* 0x00180014e9007388 */ /* 0x0209e40000000c00 */
.L_x_1037:
[----:B------:R-:W-:Y:S05]  /*10650*/  BSYNC.RECONVERGENT B1 ;  /* 0x0000000000017941 */ /* 0x000fea0003800200 */
.L_x_1036:
        /* <DEDUP_REMOVED lines=47> */
.L_x_1043:
[----:B------:R-:W-:Y:S05]  /*10950*/  BSYNC.RECONVERGENT B0 ;  /* 0x0000000000007941 */ /* 0x000fea0003800200 */
.L_x_1042:
[----:B-----5:R4:W-:Y:S02]  /*10960*/  STS.128 [R233+0x3800], R20 ;  /* 0x00380014e9007388 */ /* 0x0209e40000000c00 */
.L_x_1041:
[----:B------:R-:W-:Y:S05]  /*10970*/  BSYNC.RECONVERGENT B1 ;  /* 0x0000000000017941 */ /* 0x000fea0003800200 */
.L_x_1040:
        /* <DEDUP_REMOVED lines=47> */
.L_x_1047:
[----:B------:R-:W-:Y:S05]  /*10c70*/  BSYNC.RECONVERGENT B0 ;  /* 0x0000000000007941 */ /* 0x000fea0003800200 */
.L_x_1046:
[----:B-----5:R4:W-:Y:S02]  /*10c80*/  STS.128 [R233+0x5800], R20 ;  /* 0x00580014e9007388 */ /* 0x0209e40000000c00 */
.L_x_1045:
[----:B------:R-:W-:Y:S05]  /*10c90*/  BSYNC.RECONVERGENT B1 ;  /* 0x0000000000017941 */ /* 0x000fea0003800200 */
.L_x_1044:
        /* <DEDUP_REMOVED lines=46> */
.L_x_1049:
[----:B------:R-:W-:Y:S05]  /*10f80*/  BSYNC.RECONVERGENT B0 ;  /* 0x0000000000007941 */ /* 0x000fea0003800200 */
.L_x_1048:
[----:B-----5:R4:W-:Y:S01]  /*10f90*/  STS.128 [R233+0x7800], R20 ;  /* 0x00780014e9007388 */ /* 0x0209e20000000c00 */
[----:B------:R-:W-:Y:S05]  /*10fa0*/  BRA `(.L_x_986) ;  /* 0x0000005800dc7947 */ /* 0x000fea0003800000 */
.L_x_987:
        /* <DEDUP_REMOVED lines=97> */
.L_x_1055:
[----:B------:R-:W-:Y:S05]  /*115c0*/  BSYNC.RECONVERGENT B0 ;  /* 0x0000000000007941 */ /* 0x000fea0003800200 */
.L_x_1054:
[----:B-----5:R-:W-:Y:S01]  /*115d0*/  IMAD.MOV.U32 R6, RZ, RZ, R38 ;  /* 0x000000ffff067224 */ /* 0x020fe200078e0026 */
[----:B------:R-:W-:Y:S01]  /*115e0*/  MOV R4, R36 ;  /* 0x0000002400047202 */ /* 0x000fe20000000f00 */
[----:B------:R-:W-:Y:S01]  /*115f0*/  IMAD.MOV.U32 R7, RZ, RZ, R39 ;  /* 0x000000ffff077224 */ /* 0x000fe200078e0027 */
[----:B------:R-:W-:Y:S02]  /*11600*/  MOV R5, R37 ;  /* 0x0000002500057202 */ /* 0x000fe40000000f00 */
.L_x_1053:
[----:B------:R-:W-:Y:S05]  /*11610*/  BSYNC.RECONVERGENT B1 ;  /* 0x0000000000017941 */ /* 0x000fea0003800200 */
.L_x_1052:
        /* <DEDUP_REMOVED lines=87> */
.L_x_1059:
[----:B------:R-:W-:Y:S05]  /*11b90*/  BSYNC.RECONVERGENT B0 ;  /* 0x0000000000007941 */ /* 0x000fea0003800200 */
.L_x_1058:
[----:B-----5:R4:W-:Y:S02]  /*11ba0*/  STS.128 [R233+0x2000], R36 ;  /* 0x00200024e9007388 */ /* 0x0209e40000000c00 */
.L_x_1057:
[----:B------:R-:W-:Y:S05]  /*11bb0*/  BSYNC.RECONVERGENT B1 ;  /* 0x0000000000017941 */ /* 0x000fea0003800200 */
.L_x_1056:
        /* <DEDUP_REMOVED lines=86> */
.L_x_1063:
[----:B------:R-:W-:Y:S05]  /*12120*/  BSYNC.RECONVERGENT B0 ;  /* 0x0000000000007941 */ /* 0x000fea0003800200 */
.L_x_1062:
[----:B-----5:R1:W-:Y:S02]  /*12130*/  STS.128 [R233+0x4000], R36 ;  /* 0x00400024e9007388 */ /* 0x0203e40000000c00 */
.L_x_1061:
[----:B------:R-:W-:Y:S05]  /*12140*/  BSYNC.RECONVERGENT B1 ;  /* 0x0000000000017941 */ /* 0x000fea0003800200 */
.L_x_1060:
        /* <DEDUP_REMOVED lines=85> */
.L_x_1065:
[----:B------:R-:W-:Y:S05]  /*126a0*/  BSYNC.RECONVERGENT B0 ;  /* 0x0000000000007941 */ /* 0x000fea0003800200 */
.L_x_1064:
[----:B-----5:R4:W-:Y:S02]  /*126b0*/  STS.128 [R233+0x6000], R36 ;  /* 0x00600024e9007388 */ /* 0x0209e40000000c00 */
.L_x_1051:
[----:B------:R-:W-:Y:S05]  /*126c0*/  BSYNC.RECONVERGENT B2 ;  /* 0x0000000000027941 */ /* 0x000fea0003800200 */
.L_x_1050:
        /* <DEDUP_REMOVED lines=94> */
.L_x_1071:
[----:B------:R-:W-:Y:S05]  /*12cb0*/  BSYNC.RECONVERGENT B0 ;  /* 0x0000000000007941 */ /* 0x000fea0003800200 */
.L_x_1070:
[----:B-----5:R1:W-:Y:S02]  /*12cc0*/  STS.128 [R233+0x800], R32 ;  /* 0x00080020e9007388 */ /* 0x0203e40000000c00 */
.L_x_1069:
[----:B------:R-:W-:Y:S05]  /*12cd0*/  BSYNC.RECONVERGENT B1 ;  /* 0x0000000000017941 */ /* 0x000fea0003800200 */
.L_x_1068:
        /* <DEDUP_REMOVED lines=87> */
.L_x_1075:
[----:B------:R-:W-:Y:S05]  /*13250*/  BSYNC.RECONVERGENT B0 ;  /* 0x0000000000007941 */ /* 0x000fea0003800200 */
.L_x_1074:
[----:B-----5:R1:W-:Y:S02]  /*13260*/  STS.128 [R233+0x2800], R32 ;  /* 0x00280020e9007388 */ /* 0x0203e40000000c00 */
.L_x_1073:
[----:B------:R-:W-:Y:S05]  /*13270*/  BSYNC.RECONVERGENT B1 ;  /* 0x0000000000017941 */ /* 0x000fea0003800200 */
.L_x_1072:
        /* <DEDUP_REMOVED lines=87> */
.L_x_1079:
[----:B------:R-:W-:Y:S05]  /*137f0*/  BSYNC.RECONVERGENT B0 ;  /* 0x0000000000007941 */ /* 0x000fea0003800200 */
.L_x_1078:
[----:B-----5:R1:W-:Y:S02]  /*13800*/  STS.128 [R233+0x4800], R32 ;  /* 0x00480020e9007388 */ /* 0x0203e40000000c00 */
.L_x_1077:
[----:B------:R-:W-:Y:S05]  /*13810*/  BSYNC.RECONVERGENT B1 ;  /* 0x0000000000017941 */ /* 0x000fea0003800200 */
.L_x_1076:
        /* <DEDUP_REMOVED lines=85> */
.L_x_1081:
[----:B------:R-:W-:Y:S05]  /*13d70*/  BSYNC.RECONVERGENT B0 ;  /* 0x0000000000007941 */ /* 0x000fea0003800200 */
.L_x_1080:
[----:B-----5:R1:W-:Y:S02]  /*13d80*/  STS.128 [R233+0x6800], R32 ;  /* 0x00680020e9007388 */ /* 0x0203e40000000c00 */
.L_x_1067:
[----:B------:R-:W-:Y:S05]  /*13d90*/  BSYNC.RECONVERGENT B2 ;  /* 0x0000000000027941 */ /* 0x000fea0003800200 */
.L_x_1066:
        /* <DEDUP_REMOVED lines=94> */
.L_x_1087:
[----:B------:R-:W-:Y:S05]  /*14380*/  BSYNC.RECONVERGENT B0 ;  /* 0x0000000000007941 */ /* 0x000fea0003800200 */
.L_x_1086:
[----:B-----5:R1:W-:Y:S02]  /*14390*/  STS.128 [R233+0x1000], R32 ;  /* 0x00100020e9007388 */ /* 0x0203e40000000c00 */
.L_x_1085:
[----:B------:R-:W-:Y:S05]  /*143a0*/  BSYNC.RECONVERGENT B1 ;  /* 0x0000000000017941 */ /* 0x000fea0003800200 */
.L_x_1084:
        /* <DEDUP_REMOVED lines=87> */
.L_x_1091:
[----:B------:R-:W-:Y:S05]  /*14920*/  BSYNC.RECONVERGENT B0 ;  /* 0x0000000000007941 */ /* 0x000fea0003800200 */
.L_x_1090:
[----:B-----5:R1:W-:Y:S02]  /*14930*/  STS.128 [R233+0x3000], R32 ;  /* 0x00300020e9007388 */ /* 0x0203e40000000c00 */
.L_x_1089:
[----:B------:R-:W-:Y:S05]  /*14940*/  BSYNC.RECONVERGENT B1 ;  /* 0x0000000000017941 */ /* 0x000fea0003800200 */
.L_x_1088:
        /* <DEDUP_REMOVED lines=87> */
.L_x_1095:
[----:B------:R-:W-:Y:S05]  /*14ec0*/  BSYNC.RECONVERGENT B0 ;  /* 0x0000000000007941 */ /* 0x000fea0003800200 */
.L_x_1094:
[----:B-----5:R1:W-:Y:S02]  /*14ed0*/  STS.128 [R233+0x5000], R32 ;  /* 0x00500020e9007388 */ /* 0x0203e40000000c00 */
.L_x_1093:
[----:B------:R-:W-:Y:S05]  /*14ee0*/  BSYNC.RECONVERGENT B1 ;  /* 0x0000000000017941 */ /* 0x000fea0003800200 */
.L_x_1092:
        /* <DEDUP_REMOVED lines=86> */
.L_x_1097:
[----:B------:R-:W-:Y:S05]  /*15450*/  BSYNC.RECONVERGENT B0 ;  /* 0x0000000000007941 */ /* 0x000fea0003800200 */
.L_x_1096:
[----:B-----5:R1:W-:Y:S02]  /*15460*/  STS.128 [R233+0x7000], R32 ;  /* 0x00700020e9007388 */ /* 0x0203e40000000c00 */
.L_x_1083:
[----:B------:R-:W-:Y:S05]  /*15470*/  BSYNC.RECONVERGENT B2 ;  /* 0x0000000000027941 */ /* 0x000fea0003800200 */
.L_x_1082:
        /* <DEDUP_REMOVED lines=94> */
.L_x_1101:
[----:B------:R-:W-:Y:S05]  /*15a60*/  BSYNC.RECONVERGENT B0 ;  /* 0x0000000000007941 */ /* 0x000fea0003800200 */
.L_x_1100:
[----:B-----5:R4:W-:Y:S02]  /*15a70*/  STS.128 [R233+0x1800], R36 ;  /* 0x00180024e9007388 */ /* 0x0209e40000000c00 */
.L_x_1099:
[----:B------:R-:W-:Y:S05]  /*15a80*/  BSYNC.RECONVERGENT B1 ;  /* 0x0000000000017941 */ /* 0x000fea0003800200 */
.L_x_1098:
        /* <DEDUP_REMOVED lines=86> */
.L_x_1105:
[----:B------:R-:W-:Y:S05]  /*15ff0*/  BSYNC.RECONVERGENT B0 ;  /* 0x0000000000007941 */ /* 0x000fea0003800200 */
.L_x_1104:
[----:B-----5:R1:W-:Y:S02]  /*16000*/  STS.128 [R233+0x3800], R36 ;  /* 0x00380024e9007388 */ /* 0x0203e40000000c00 */
.L_x_1103:
[----:B------:R-:W-:Y:S05]  /*16010*/  BSYNC.RECONVERGENT B1 ;  /* 0x0000000000017941 */ /* 0x000fea0003800200 */
.L_x_1102:
        /* <DEDUP_REMOVED lines=86> */
.L_x_1109:
[----:B------:R-:W-:Y:S05]  /*16580*/  BSYNC.RECONVERGENT B0 ;  /* 0x0000000000007941 */ /* 0x000fea0003800200 */
.L_x_1108:
[----:B-----5:R4:W-:Y:S02]  /*16590*/  STS.128 [R233+0x5800], R36 ;  /* 0x00580024e9007388 */ /* 0x0209e40000000c00 */
.L_x_1107:
[----:B------:R-:W-:Y:S05]  /*165a0*/  BSYNC.RECONVERGENT B1 ;  /* 0x0000000000017941 */ /* 0x000fea0003800200 */
.L_x_1106:
        /* <DEDUP_REMOVED lines=85> */
.L_x_1111:
[----:B------:R-:W-:Y:S05]  /*16b00*/  BSYNC.RECONVERGENT B0 ;  /* 0x0000000000007941 */ /* 0x000fea0003800200 */
.L_x_1110:
[----:B-----5:R4:W-:Y:S02]  /*16b10*/  STS.128 [R233+0x7800], R36 ;  /* 0x00780024e9007388 */ /* 0x0209e40000000c00 */
.L_x_986:
[----:B------:R-:W-:Y:S05]  /*16b20*/  BSYNC.RECONVERGENT B3 ;  /* 0x0000000000037941 */ /* 0x000fea0003800200 */
.L_x_978:
        /* <DEDUP_REMOVED lines=35> */
.L_x_1113:
[----:B------:R-:W-:Y:S05]  /*16d60*/  BSYNC.RECONVERGENT B0 ;  /* 0x0000000000007941 */ /* 0x000fea0003800200 */
.L_x_1112:
        /* <DEDUP_REMOVED lines=29> */
.L_x_1115:
[----:B------:R-:W-:Y:S05]  /*16f40*/  BSYNC.RECONVERGENT B0 ;  /* 0x0000000000007941 */ /* 0x000fea0003800200 */
.L_x_1114:
        /* <DEDUP_REMOVED lines=31> */
.L_x_1117:
[----:B------:R-:W-:Y:S05]  /*17140*/  BSYNC.RECONVERGENT B0 ;  /* 0x0000000000007941 */ /* 0x000fea0003800200 */
.L_x_1116:
        /* <DEDUP_REMOVED lines=31> */
.L_x_1119:
[----:B------:R-:W-:Y:S05]  /*17340*/  BSYNC.RECONVERGENT B0 ;  /* 0x0000000000007941 */ /* 0x000fea0003800200 */
.L_x_1118:
        /* <DEDUP_REMOVED lines=31> */
.L_x_1121:
[----:B------:R1:W-:Y:S04]  /*17540*/  STS.128 [R233+0x10000], RZ ;  /* 0x010000ffe9007388 */ /* 0x0003e80000000c00 */
[----:B------:R1:W-:Y:S04]  /*17550*/  STS.128 [R233+0x12000], RZ ;  /* 0x012000ffe9007388 */ /* 0x0003e80000000c00 */
[----:B------:R1:W-:Y:S04]  /*17560*/  STS.128 [R233+0x14000], RZ ;  /* 0x014000ffe9007388 */ /* 0x0003e80000000c00 */
[----:B------:R1:W-:Y:S02]  /*17570*/  STS.128 [R233+0x16000], RZ ;  /* 0x016000ffe9007388 */ /* 0x0003e40000000c00 */
.L_x_1122:
[----:B------:R-:W-:Y:S05]  /*17580*/  BSYNC.RECONVERGENT B0 ;  /* 0x0000000000007941 */ /* 0x000fea0003800200 */
.L_x_1120:
        /* <DEDUP_REMOVED lines=48> */
.L_x_1124:
[----:B------:R-:W-:Y:S05]  /*17890*/  BSYNC.RECONVERGENT B0 ;  /* 0x0000000000007941 */ /* 0x000fea0003800200 */
.L_x_1123:
        /* <DEDUP_REMOVED lines=36> */
.L_x_1126:
[----:B------:R-:W-:Y:S05]  /*17ae0*/  BSYNC.RECONVERGENT B0 ;  /* 0x0000000000007941 */ /* 0x000fea0003800200 */
.L_x_1125:
        /* <DEDUP_REMOVED lines=36> */
.L_x_1128:
[----:B------:R-:W-:Y:S05]  /*17d30*/  BSYNC.RECONVERGENT B0 ;  /* 0x0000000000007941 */ /* 0x000fea0003800200 */
.L_x_1127:
[----:B------:R-:W-:Y:S01]  /*17d40*/  LDSM.16.M88.4 R84, [R97] ;  /* 0x000000006154783b */ /* 0x000fe20000000200 */
[----:B------:R-:W-:Y:S01]  /*17d50*/  IMAD.MOV.U32 R0, RZ, RZ, 0x20 ;  /* 0x00000020ff007424 */ /* 0x000fe200078e00ff */
[C---:B------:R-:W-:Y:S01]  /*17d60*/  LOP3.LUT P6, RZ, R65.reuse, 0x2, RZ, 0xc0, !PT ;  /* 0x0000000241ff7812 */ /* 0x040fe200078cc0ff */
[----:B------:R-:W-:Y:S01]  /*17d70*/  VIADD R63, R8, UR6 ;  /* 0x00000006083f7c36 */ /* 0x000fe20008000000 */
[----:B------:R-:W5:Y:S01]  /*17d80*/  LDSM.16.M88.4 R40, [R8+UR6+0x8800] ;  /* 0x008800060828783b */ /* 0x000f620008000200 */
[----:B------:R-:W-:Y:S01]  /*17d90*/  IMAD.MOV.U32 R4, RZ, RZ, 0x40 ;  /* 0x00000040ff047424 */ /* 0x000fe200078e00ff */
[----:B------:R-:W-:Y:S01]  /*17da0*/  SEL R0, R0, 0xffffffe0, !P6 ;  /* 0xffffffe000007807 */ /* 0x000fe20007000000 */
[----:B------:R-:W3:Y:S01]  /*17db0*/  LDCU UR8, c[0x0][0x50c] ;  /* 0x0000a180ff0877ac */ /* 0x000ee20008000800 */
[----:B------:R-:W1:Y:S01]  /*17dc0*/  LDSM.16.M88.4 R48, [R8+UR6+0x8000] ;  /* 0x008000060830783b */ /* 0x000e620008000200 */
[----:B------:R-:W-:Y:S02]  /*17dd0*/  LOP3.LUT P0, RZ, R65, 0x4, RZ, 0xc0, !PT ;  /* 0x0000000441ff7812 */ /* 0x000fe4000780c0ff */
[--C-:B------:R-:W-:Y:S01]  /*17de0*/  IMAD.IADD R96, R97, 0x1, R0.reuse ;  /* 0x0000000161607824 */ /* 0x100fe200078e0200 */
[----:B------:R-:W3:Y:S01]  /*17df0*/  LDSM.16.M88.4 R32, [R8+UR6+0x9000] ;  /* 0x009000060820783b */ /* 0x000ee20008000200 */
[C---:B------:R-:W-:Y:S01]  /*17e00*/  IMAD.IADD R64, R63.reuse, 0x1, R0 ;  /* 0x000000013f407824 */ /* 0x040fe200078e0200 */
[----:B------:R-:W-:Y:S01]  /*17e10*/  SEL R4, R4, 0xffffffc0, !P0 ;  /* 0xffffffc004047807 */ /* 0x000fe20004000000 */
[----:B------:R-:W-:Y:S01]  /*17e20*/  UISETP.NE.AND UP1, UPT, UR7, 0x1, UPT ;  /* 0x000000010700788c */ /* 0x000fe2000bf25270 */
[----:B------:R-:W3:Y:S02]  /*17e30*/  LDSM.16.M88.4 R56, [R8+UR6+0x9800] ;  /* 0x009800060838783b */ /* 0x000ee40008000200 */
[----:B------:R-:W-:Y:S01]  /*17e40*/  IADD3 R63, PT, PT, R63, R4, RZ ;  /* 0x000000043f3f7210 */ /* 0x000fe20007ffe0ff */
[----:B------:R-:W-:Y:S01]  /*17e50*/  IMAD.IADD R67, R97, 0x1, R4 ;  /* 0x0000000161437824 */ /* 0x000fe200078e0204 */
[----:B------:R-:W-:Y:S03]  /*17e60*/  LDSM.16.M88.4 R68, [R96] ;  /* 0x000000006044783b */ /* 0x000fe60000000200 */
[C---:B------:R-:W-:Y:S01]  /*17e70*/  IMAD.IADD R66, R0.reuse, 0x1, R67 ;  /* 0x0000000100427824 */ /* 0x040fe200078e0243 */
[----:B------:R-:W3:Y:S01]  /*17e80*/  LDSM.16.M88.4 R20, [R64+0x8800] ;  /* 0x008800004014783b */ /* 0x000ee20000000200 */
[----:B------:R-:W-:-:S03]  /*17e90*/  IMAD.IADD R60, R0, 0x1, R63 ;  /* 0x00000001003c7824 */ /* 0x000fc600078e023f */
[----:B------:R-:W3:Y:S04]  /*17ea0*/  LDSM.16.M88.4 R24, [R64+0x8000] ;  /* 0x008000004018783b */ /* 0x000ee80000000200 */
[----:B------:R-:W3:Y:S04]  /*17eb0*/  LDSM.16.M88.4 R76, [R64+0x9000] ;  /* 0x00900000404c783b */ /* 0x000ee80000000200 */
[----:B------:R-:W3:Y:S04]  /*17ec0*/  LDSM.16.M88.4 R72, [R64+0x9800] ;  /* 0x009800004048783b */ /* 0x000ee80000000200 */
[----:B--2-4-:R-:W-:Y:S01]  /*17ed0*/  LDSM.16.M88.4 R4, [R67] ;  /* 0x000000004304783b */ /* 0x014fe20000000200 */
[C---:B-----5:R-:W-:Y:S03]  /*17ee0*/  HMMA.16816.F32 R44, R84.reuse, R40, RZ ;  /* 0x00000028542c723c */ /* 0x060fe600000018ff */
[----:B------:R-:W2:Y:S04]  /*17ef0*/  LDSM.16.M88.4 R16, [R63+0x8000] ;  /* 0x008000003f10783b */ /* 0x000ea80000000200 */
[----:B------:R-:W4:Y:S01]  /*17f00*/  LDSM.16.M88.4 R12, [R63+0x8800] ;  /* 0x008800003f0c783b */ /* 0x000f220000000200 */
[C---:B-1----:R-:W-:Y:S03]  /*17f10*/  HMMA.16816.F32 R52, R84.reuse, R48, RZ ;  /* 0x000000305434723c */ /* 0x042fe600000018ff */
[----:B------:R-:W-:Y:S04]  /*17f20*/  LDSM.16.M88.4 R88, [R66] ;  /* 0x000000004258783b */ /* 0x000fe80000000200 */
[----:B------:R-:W-:Y:S01]  /*17f30*/  LDSM.16.M88.4 R92, [R60+0x9800] ;  /* 0x009800003c5c783b */ /* 0x000fe20000000200 */
[C---:B------:R-:W-:Y:S03]  /*17f40*/  HMMA.16816.F32 R40, R84.reuse, R42, RZ ;  /* 0x0000002a5428723c */ /* 0x040fe600000018ff */
[----:B------:R-:W-:Y:S04]  /*17f50*/  LDSM.16.M88.4 R80, [R8+UR6+0xb800] ;  /* 0x00b800060850783b */ /* 0x000fe80008000200 */
[----:B------:R-:W0:Y:S01]  /*17f60*/  LDGDEPBAR ;  /* 0x00000000000079af */ /* 0x000e220000000000 */
[C---:B------:R-:W-:Y:S08]  /*17f70*/  HMMA.16816.F32 R48, R84.reuse, R50, RZ ;  /* 0x000000325430723c */ /* 0x040ff000000018ff */
[C---:B---3--:R-:W-:Y:S08]  /*17f80*/  HMMA.16816.F32 R36, R84.reuse, R32, RZ ;  /* 0x000000205424723c */ /* 0x048ff000000018ff */
[C---:B------:R-:W-:Y:S08]  /*17f90*/  HMMA.16816.F32 R32, R84.reuse, R34, RZ ;  /* 0x000000225420723c */ /* 0x040ff000000018ff */
[C---:B------:R-:W-:Y:S08]  /*17fa0*/  HMMA.16816.F32 R28, R84.reuse, R56, RZ ;  /* 0x00000038541c723c */ /* 0x040ff000000018ff */
[----:B------:R-:W-:Y:S01]  /*17fb0*/  HMMA.16816.F32 R84, R84, R58, RZ ;  /* 0x0000003a5454723c */ /* 0x000fe200000018ff */
[----:B------:R-:W1:Y:S07]  /*17fc0*/  LDSM.16.M88.4 R56, [R63+0x9000] ;  /* 0x009000003f38783b */ /* 0x000e6e0000000200 */
[C---:B------:R-:W-:Y:S08]  /*17fd0*/  HMMA.16816.F32 R44, R68.reuse, R20, R44 ;  /* 0x00000014442c723c */ /* 0x040ff0000000182c */
[C---:B------:R-:W-:Y:S01]  /*17fe0*/  HMMA.16816.F32 R40, R68.reuse, R22, R40 ;  /* 0x000000164428723c */ /* 0x040fe20000001828 */
[----:B------:R-:W3:Y:S07]  /*17ff0*/  LDSM.16.M88.4 R20, [R63+0x9800] ;  /* 0x009800003f14783b */ /* 0x000eee0000000200 */
        /* <DEDUP_REMOVED lines=10> */
[C---:B--2---:R-:W-:Y:S08]  /*180a0*/  HMMA.16816.F32 R52, R4.reuse, R16, R52 ;  /* 0x000000100434723c */ /* 0x044ff00000001834 */
[C---:B------:R-:W-:Y:S01]  /*180b0*/  HMMA.16816.F32 R48, R4.reuse, R18, R48 ;  /* 0x000000120430723c */ /* 0x040fe20000001830 */
[----:B------:R-:W2:Y:S07]  /*180c0*/  LDSM.16.M88.4 R16, [R60+0x8800] ;  /* 0x008800003c10783b */ /* 0x000eae0000000200 */
[C---:B----4-:R-:W-:Y:S08]  /*180d0*/  HMMA.16816.F32 R44, R4.reuse, R12, R44 ;  /* 0x0000000c042c723c */ /* 0x050ff0000000182c */
[C---:B------:R-:W-:Y:S01]  /*180e0*/  HMMA.16816.F32 R40, R4.reuse, R14, R40 ;  /* 0x0000000e0428723c */ /* 0x040fe20000001828 */
[----:B------:R-:W4:Y:S07]  /*180f0*/  LDSM.16.M88.4 R12, [R60+0x9000] ;  /* 0x009000003c0c783b */ /* 0x000f2e0000000200 */
[C---:B-1----:R-:W-:Y:S08]  /*18100*/  HMMA.16816.F32 R36, R4.reuse, R56, R36 ;  /* 0x000000380424723c */ /* 0x042ff00000001824 */
[C---:B------:R-:W-:Y:S01]  /*18110*/  HMMA.16816.F32 R32, R4.reuse, R58, R32 ;  /* 0x0000003a0420723c */ /* 0x040fe20000001820 */
[----:B------:R-:W-:Y:S07]  /*18120*/  LDSM.16.M88.4 R56, [R64+0xa800] ;  /* 0x00a800004038783b */ /* 0x000fee0000000200 */
[C---:B---3--:R-:W-:Y:S08]  /*18130*/  HMMA.16816.F32 R28, R4.reuse, R20, R28 ;  /* 0x00000014041c723c */ /* 0x048ff0000000181c */
[----:B------:R-:W-:Y:S01]  /*18140*/  HMMA.16816.F32 R84, R4, R22, R84 ;  /* 0x000000160454723c */ /* 0x000fe20000001854 */
[----:B------:R-:W1:Y:S04]  /*18150*/  LDSM.16.M88.4 R20, [R8+UR6+0xa800] ;  /* 0x00a800060814783b */ /* 0x000e680008000200 */
[----:B------:R-:W3:Y:S03]  /*18160*/  LDSM.16.M88.4 R4, [R8+UR6+0xb000] ;  /* 0x00b000060804783b */ /* 0x000ee60008000200 */
[C---:B--2---:R-:W-:Y:S08]  /*18170*/  HMMA.16816.F32 R44, R88.reuse, R16, R44 ;  /* 0x00000010582c723c */ /* 0x044ff0000000182c */
[C---:B------:R-:W-:Y:S01]  /*18180*/  HMMA.16816.F32 R40, R88.reuse, R18, R40 ;  /* 0x000000125828723c */ /* 0x040fe20000001828 */
[----:B------:R-:W-:Y:S07]  /*18190*/  LDSM.16.M88.4 R16, [R64+0xb800] ;  /* 0x00b800004010783b */ /* 0x000fee0000000200 */
[C---:B----4-:R-:W-:Y:S08]  /*181a0*/  HMMA.16816.F32 R36, R88.reuse, R12, R36 ;  /* 0x0000000c5824723c */ /* 0x050ff00000001824 */
[C---:B------:R-:W-:Y:S01]  /*181b0*/  HMMA.16816.F32 R32, R88.reuse, R14, R32 ;  /* 0x0000000e5820723c */ /* 0x040fe20000001820 */
[----:B------:R-:W2:Y:S07]  /*181c0*/  LDSM.16.M88.4 R12, [R96+0x2000] ;  /* 0x00200000600c783b */ /* 0x000eae0000000200 */
[C---:B------:R-:W-:Y:S08]  /*181d0*/  HMMA.16816.F32 R52, R88.reuse, R24, R52 ;  /* 0x000000185834723c */ /* 0x040ff00000001834 */
[C---:B------:R-:W-:Y:S01]  /*181e0*/  HMMA.16816.F32 R48, R88.reuse, R26, R48 ;  /* 0x0000001a5830723c */ /* 0x040fe20000001830 */
[----:B------:R-:W4:Y:S07]  /*181f0*/  LDSM.16.M88.4 R24, [R64+0xb000] ;  /* 0x00b000004018783b */ /* 0x000f2e0000000200 */
[C---:B------:R-:W-:Y:S08]  /*18200*/  HMMA.16816.F32 R28, R88.reuse, R92, R28 ;  /* 0x0000005c581c723c */ /* 0x040ff0000000181c */
[----:B------:R-:W-:Y:S01]  /*18210*/  HMMA.16816.F32 R84, R88, R94, R84 ;  /* 0x0000005e5854723c */ /* 0x000fe20000001854 */
[----:B------:R-:W-:Y:S04]  /*18220*/  LDSM.16.M88.4 R88, [R66+0x2000] ;  /* 0x002000004258783b */ /* 0x000fe80000000200 */
[----:B------:R-:W-:Y:S03]  /*18230*/  LDSM.16.M88.4 R92, [R60+0xb800] ;  /* 0x00b800003c5c783b */ /* 0x000fe60000000200 */
[C---:B-1----:R-:W-:Y:S08]  /*18240*/  HMMA.16816.F32 R44, R76.reuse, R20, R44 ;  /* 0x000000144c2c723c */ /* 0x042ff0000000182c */
[C---:B------:R-:W-:Y:S01]  /*18250*/  HMMA.16816.F32 R40, R76.reuse, R22, R40 ;  /* 0x000000164c28723c */ /* 0x040fe20000001828 */
[----:B------:R-:W-:Y:S07]  /*18260*/  LDSM.16.M88.4 R20, [R67+0x2000] ;  /* 0x002000004314783b */ /* 0x000fee0000000200 */
[C---:B---3--:R-:W-:Y:S08]  /*18270*/  HMMA.16816.F32 R36, R76.reuse, R4, R36 ;  /* 0x000000044c24723c */ /* 0x048ff00000001824 */
[C---:B------:R-:W-:Y:S01]  /*18280*/  HMMA.16816.F32 R32, R76.reuse, R6, R32 ;  /* 0x000000064c20723c */ /* 0x040fe20000001820 */
[----:B------:R-:W1:Y:S07]  /*18290*/  LDSM.16.M88.4 R4, [R63+0xa000] ;  /* 0x00a000003f04783b */ /* 0x000e6e0000000200 */
[C---:B------:R-:W-:Y:S08]  /*182a0*/  HMMA.16816.F32 R52, R76.reuse, R68, R52 ;  /* 0x000000444c34723c */ /* 0x040ff00000001834 */
[C---:B------:R-:W-:Y:S01]  /*182b0*/  HMMA.16816.F32 R48, R76.reuse, R70, R48 ;  /* 0x000000464c30723c */ /* 0x040fe20000001830 */
[----:B------:R-:W3:Y:S07]  /*182c0*/  LDSM.16.M88.4 R68, [R63+0xa800] ;  /* 0x00a800003f44783b */ /* 0x000eee0000000200 */
[C---:B------:R-:W-:Y:S08]  /*182d0*/  HMMA.16816.F32 R28, R76.reuse, R80, R28 ;  /* 0x000000504c1c723c */ /* 0x040ff0000000181c */
[----:B------:R-:W-:Y:S01]  /*182e0*/  HMMA.16816.F32 R84, R76, R82, R84 ;  /* 0x000000524c54723c */ /* 0x000fe20000001854 */
[----:B------:R-:W-:Y:S04]  /*182f0*/  LDSM.16.M88.4 R80, [R97+0x4000] ;  /* 0x004000006150783b */ /* 0x000fe80000000200 */
[----:B------:R-:W-:Y:S03]  /*18300*/  LDSM.16.M88.4 R76, [R8+UR6+0xc000] ;  /* 0x00c00006084c783b */ /* 0x000fe60008000200 */
[C---:B--2---:R-:W-:Y:S08]  /*18310*/  HMMA.16816.F32 R52, R12.reuse, R72, R52 ;  /* 0x000000480c34723c */ /* 0x044ff00000001834 */
[C---:B------:R-:W-:Y:S01]  /*18320*/  HMMA.16816.F32 R48, R12.reuse, R74, R48 ;  /* 0x0000004a0c30723c */ /* 0x040fe20000001830 */
[----:B------:R-:W-:Y:S07]  /*18330*/  LDSM.16.M88.4 R72, [R8+UR6+0xc800] ;  /* 0x00c800060848783b */ /* 0x000fee0008000200 */
[C---:B------:R-:W-:Y:S08]  /*18340*/  HMMA.16816.F32 R44, R12.reuse, R56, R44 ;  /* 0x000000380c2c723c */ /* 0x040ff0000000182c */
[C---:B------:R-:W-:Y:S01]  /*18350*/  HMMA.16816.F32 R40, R12.reuse, R58, R40 ;  /* 0x0000003a0c28723c */ /* 0x040fe20000001828 */
[----:B------:R-:W2:Y:S07]  /*18360*/  LDSM.16.M88.4 R56, [R63+0xb000] ;  /* 0x00b000003f38783b */ /* 0x000eae0000000200 */
[C---:B----4-:R-:W-:Y:S08]  /*18370*/  HMMA.16816.F32 R36, R12.reuse, R24, R36 ;  /* 0x000000180c24723c */ /* 0x050ff00000001824 */
[C---:B------:R-:W-:Y:S01]  /*18380*/  HMMA.16816.F32 R32, R12.reuse, R26, R32 ;  /* 0x0000001a0c20723c */ /* 0x040fe20000001820 */
[----:B------:R-:W4:Y:S07]  /*18390*/  LDSM.16.M88.4 R24, [R63+0xb800] ;  /* 0x00b800003f18783b */ /* 0x000f2e0000000200 */
[C---:B------:R-:W-:Y:S08]  /*183a0*/  HMMA.16816.F32 R28, R12.reuse, R16, R28 ;  /* 0x000000100c1c723c */ /* 0x040ff0000000181c */
[----:B------:R-:W-:Y:S01]  /*183b0*/  HMMA.16816.F32 R84, R12, R18, R84 ;  /* 0x000000120c54723c */ /* 0x000fe20000001854 */
[----:B------:R-:W5:Y:S04]  /*183c0*/  LDSM.16.M88.4 R12, [R60+0xa800] ;  /* 0x00a800003c0c783b */ /* 0x000f680000000200 */
[----:B------:R-:W5:Y:S03]  /*183d0*/  LDSM.16.M88.4 R16, [R60+0xa000] ;  /* 0x00a000003c10783b */ /* 0x000f660000000200 */
[C---:B-1----:R-:W-:Y:S08]  /*183e0*/  HMMA.16816.F32 R52, R20.reuse, R4, R52 ;  /* 0x000000041434723c */ /* 0x042ff00000001834 */
[C---:B------:R-:W-:Y:S01]  /*183f0*/  HMMA.16816.F32 R48, R20.reuse, R6, R48 ;  /* 0x000000061430723c */ /* 0x040fe20000001830 */
[----:B------:R-:W1:Y:S07]  /*18400*/  LDSM.16.M88.4 R4, [R60+0xb000] ;  /* 0x00b000003c04783b */ /* 0x000e6e0000000200 */
[C---:B---3--:R-:W-:Y:S08]  /*18410*/  HMMA.16816.F32 R44, R20.reuse, R68, R44 ;  /* 0x00000044142c723c */ /* 0x048ff0000000182c */
[C---:B------:R-:W-:Y:S01]  /*18420*/  HMMA.16816.F32 R40, R20.reuse, R70, R40 ;  /* 0x000000461428723c */ /* 0x040fe20000001828 */
[----:B------:R-:W3:Y:S07]  /*18430*/  LDSM.16.M88.4 R68, [R8+UR6+0xd000] ;  /* 0x00d000060844783b */ /* 0x000eee0008000200 */
[C---:B--2---:R-:W-:Y:S08]  /*18440*/  HMMA.16816.F32 R36, R20.reuse, R56, R36 ;  /* 0x000000381424723c */ /* 0x044ff00000001824 */
[C---:B------:R-:W-:Y:S01]  /*18450*/  HMMA.16816.F32 R32, R20.reuse, R58, R32 ;  /* 0x0000003a1420723c */ /* 0x040fe20000001820 */
[----:B------:R-:W2:Y:S07]  /*18460*/  LDSM.16.M88.4 R56, [R8+UR6+0xd800] ;  /* 0x00d800060838783b */ /* 0x000eae0008000200 */
[C---:B----4-:R-:W-:Y:S08]  /*18470*/  HMMA.16816.F32 R28, R20.reuse, R24, R28 ;  /* 0x00000018141c723c */ /* 0x050ff0000000181c */
[----:B------:R-:W-:Y:S01]  /*18480*/  HMMA.16816.F32 R84, R20, R26, R84 ;  /* 0x0000001a1454723c */ /* 0x000fe20000001854 */
[----:B------:R-:W-:Y:S04]  /*18490*/  LDSM.16.M88.4 R24, [R96+0x4000] ;  /* 0x004000006018783b */ /* 0x000fe80000000200 */
[----:B------:R-:W-:Y:S03]  /*184a0*/  LDSM.16.M88.4 R20, [R64+0xc000] ;  /* 0x00c000004014783b */ /* 0x000fe60000000200 */
[C---:B-----5:R-:W-:Y:S08]  /*184b0*/  HMMA.16816.F32 R44, R88.reuse, R12, R44 ;  /* 0x0000000c582c723c */ /* 0x060ff0000000182c */
        /* <DEDUP_REMOVED lines=8> */
[C---:B------:R-:W-:Y:S08]  /*18540*/  HMMA.16816.F32 R28, R88.reuse, R92, R28 ;  /* 0x0000005c581c723c */ /* 0x040ff0000000181c */
[----:B------:R-:W-:Y:S01]  /*18550*/  HMMA.16816.F32 R84, R88, R94, R84 ;  /* 0x0000005e5854723c */ /* 0x000fe20000001854 */
[----:B------:R-:W-:Y:S07]  /*18560*/  LDSM.16.M88.4 R88, [R96+0x6000] ;  /* 0x006000006058783b */ /* 0x000fee0000000200 */
[C---:B------:R-:W-:Y:S08]  /*18570*/  HMMA.16816.F32 R44, R80.reuse, R72, R44 ;  /* 0x00000048502c723c */ /* 0x040ff0000000182c */
[C---:B------:R-:W-:Y:S08]  /*18580*/  HMMA.16816.F32 R40, R80.reuse, R74, R40 ;  /* 0x0000004a5028723c */ /* 0x040ff00000001828 */
[C---:B------:R-:W-:Y:S08]  /*18590*/  HMMA.16816.F32 R52, R80.reuse, R76, R52 ;  /* 0x0000004c5034723c */ /* 0x040ff00000001834 */
[C---:B------:R-:W-:Y:S08]  /*185a0*/  HMMA.16816.F32 R48, R80.reuse, R78, R48 ;  /* 0x0000004e5030723c */ /* 0x040ff00000001830 */
[C---:B---3--:R-:W-:Y:S08]  /*185b0*/  HMMA.16816.F32 R36, R80.reuse, R68, R36 ;  /* 0x000000445024723c */ /* 0x048ff00000001824 */
[C---:B------:R-:W-:Y:S01]  /*185c0*/  HMMA.16816.F32 R72, R80.reuse, R70, R32 ;  /* 0x000000465048723c */ /* 0x040fe20000001820 */
[----:B------:R-:W-:Y:S04]  /*185d0*/  LDSM.16.M88.4 R68, [R67+0x4000] ;  /* 0x004000004344783b */ /* 0x000fe80000000200 */
[----:B------:R-:W3:Y:S03]  /*185e0*/  LDSM.16.M88.4 R32, [R63+0xc000] ;  /* 0x00c000003f20783b */ /* 0x000ee60000000200 */
[C---:B--2---:R-:W-:Y:S01]  /*185f0*/  HMMA.16816.F32 R76, R80.reuse, R56, R28 ;  /* 0x00000038504c723c */ /* 0x044fe2000000181c */
[----:B------:R-:W2:Y:S07]  /*18600*/  LDSM.16.M88.4 R28, [R63+0xc800] ;  /* 0x00c800003f1c783b */ /* 0x000eae0000000200 */
[----:B------:R-:W-:Y:S01]  /*18610*/  HMMA.16816.F32 R84, R80, R58, R84 ;  /* 0x0000003a5054723c */ /* 0x000fe20000001854 */
[----:B------:R-:W-:Y:S04]  /*18620*/  LDSM.16.M88.4 R56, [R97+0x6000] ;  /* 0x006000006138783b */ /* 0x000fe80000000200 */
[----:B------:R-:W-:Y:S03]  /*18630*/  LDSM.16.M88.4 R80, [R60+0xd800] ;  /* 0x00d800003c50783b */ /* 0x000fe60000000200 */
[C---:B----4-:R-:W-:Y:S08]  /*18640*/  HMMA.16816.F32 R36, R24.reuse, R12, R36 ;  /* 0x0000000c1824723c */ /* 0x050ff00000001824 */
[C---:B------:R-:W-:Y:S01]  /*18650*/  HMMA.16816.F32 R72, R24.reuse, R14, R72 ;  /* 0x0000000e1848723c */ /* 0x040fe20000001848 */
[----:B------:R-:W4:Y:S07]  /*18660*/  LDSM.16.M88.4 R12, [R63+0xd000] ;  /* 0x00d000003f0c783b */ /* 0x000f2e0000000200 */
[C---:B------:R-:W-:Y:S08]  /*18670*/  HMMA.16816.F32 R52, R24.reuse, R20, R52 ;  /* 0x000000141834723c */ /* 0x040ff00000001834 */
[C---:B------:R-:W-:Y:S01]  /*18680*/  HMMA.16816.F32 R48, R24.reuse, R22, R48 ;  /* 0x000000161830723c */ /* 0x040fe20000001830 */
[----:B------:R-:W-:Y:S07]  /*18690*/  LDSM.16.M88.4 R20, [R60+0xc800] ;  /* 0x00c800003c14783b */ /* 0x000fee0000000200 */
[C---:B-----5:R-:W-:Y:S08]  /*186a0*/  HMMA.16816.F32 R44, R24.reuse, R16, R44 ;  /* 0x00000010182c723c */ /* 0x060ff0000000182c */
[C---:B------:R-:W-:Y:S01]  /*186b0*/  HMMA.16816.F32 R40, R24.reuse, R18, R40 ;  /* 0x000000121828723c */ /* 0x040fe20000001828 */
[----:B------:R-:W-:Y:S07]  /*186c0*/  LDSM.16.M88.4 R16, [R66+0x4000] ;  /* 0x004000004210783b */ /* 0x000fee0000000200 */
[C---:B-1----:R-:W-:Y:S08]  /*186d0*/  HMMA.16816.F32 R76, R24.reuse, R4, R76 ;  /* 0x00000004184c723c */ /* 0x042ff0000000184c */
[----:B------:R-:W-:Y:S01]  /*186e0*/  HMMA.16816.F32 R84, R24, R6, R84 ;  /* 0x000000061854723c */ /* 0x000fe20000001854 */
[----:B------:R-:W1:Y:S04]  /*186f0*/  LDSM.16.M88.4 R4, [R60+0xc000] ;  /* 0x00c000003c04783b */ /* 0x000e680000000200 */
[----:B------:R-:W5:Y:S03]  /*18700*/  LDSM.16.M88.4 R24, [R63+0xd800] ;  /* 0x00d800003f18783b */ /* 0x000f660000000200 */
[C---:B---3--:R-:W-:Y:S08]  /*18710*/  HMMA.16816.F32 R52, R68.reuse, R32, R52 ;  /* 0x000000204434723c */ /* 0x048ff00000001834 */
[C---:B------:R-:W-:Y:S01]  /*18720*/  HMMA.16816.F32 R48, R68.reuse, R34, R48 ;  /* 0x000000224430723c */ /* 0x040fe20000001830 */
[----:B------:R-:W3:Y:S07]  /*18730*/  LDSM.16.M88.4 R32, [R8+UR6+0xe000] ;  /* 0x00e000060820783b */ /* 0x000eee0008000200 */
[C---:B--2---:R-:W-:Y:S08]  /*18740*/  HMMA.16816.F32 R44, R68.reuse, R28, R44 ;  /* 0x0000001c442c723c */ /* 0x044ff0000000182c */
[C---:B------:R-:W-:Y:S01]  /*18750*/  HMMA.16816.F32 R40, R68.reuse, R30, R40 ;  /* 0x0000001e4428723c */ /* 0x040fe20000001828 */
[----:B------:R-:W2:Y:S07]  /*18760*/  LDSM.16.M88.4 R28, [R60+0xd000] ;  /* 0x00d000003c1c783b */ /* 0x000eae0000000200 */
[C---:B----4-:R-:W-:Y:S08]  /*18770*/  HMMA.16816.F32 R36, R68.reuse, R12, R36 ;  /* 0x0000000c4424723c */ /* 0x050ff00000001824 */
[----:B------:R-:W-:Y:S01]  /*18780*/  HMMA.16816.F32 R72, R68, R14, R72 ;  /* 0x0000000e4448723c */ /* 0x000fe20000001848 */
[----:B------:R-:W4:Y:S07]  /*18790*/  LDSM.16.M88.4 R12, [R64+0xe000] ;  /* 0x00e00000400c783b */ /* 0x000f2e0000000200 */
[C---:B-1----:R-:W-:Y:S08]  /*187a0*/  HMMA.16816.F32 R52, R16.reuse, R4, R52 ;  /* 0x000000041034723c */ /* 0x042ff00000001834 */
[----:B------:R-:W-:Y:S01]  /*187b0*/  HMMA.16816.F32 R48, R16, R6, R48 ;  /* 0x000000061030723c */ /* 0x000fe20000001830 */
[----:B------:R-:W-:Y:S07]  /*187c0*/  LDSM.16.M88.4 R4, [R63+0xe000] ;  /* 0x00e000003f04783b */ /* 0x000fee0000000200 */
[C---:B-----5:R-:W-:Y:S08]  /*187d0*/  HMMA.16816.F32 R76, R68.reuse, R24, R76 ;  /* 0x00000018444c723c */ /* 0x060ff0000000184c */
[----:B------:R-:W-:Y:S01]  /*187e0*/  HMMA.16816.F32 R84, R68, R26, R84 ;  /* 0x0000001a4454723c */ /* 0x000fe20000001854 */
[----:B------:R-:W1:Y:S07]  /*187f0*/  LDSM.16.M88.4 R24, [R8+UR6+0xe800] ;  /* 0x00e800060818783b */ /* 0x000e6e0008000200 */
[C---:B------:R-:W-:Y:S08]  /*18800*/  HMMA.16816.F32 R44, R16.reuse, R20, R44 ;  /* 0x00000014102c723c */ /* 0x040ff0000000182c */
[----:B------:R-:W-:Y:S01]  /*18810*/  HMMA.16816.F32 R40, R16, R22, R40 ;  /* 0x000000161028723c */ /* 0x000fe20000001828 */
[----:B------:R-:W5:Y:S07]  /*18820*/  LDSM.16.M88.4 R20, [R67+0x6000] ;  /* 0x006000004314783b */ /* 0x000f6e0000000200 */
[C---:B---3--:R-:W-:Y:S08]  /*18830*/  HMMA.16816.F32 R52, R56.reuse, R32, R52 ;  /* 0x000000203834723c */ /* 0x048ff00000001834 */
[----:B------:R-:W-:Y:S01]  /*18840*/  HMMA.16816.F32 R48, R56, R34, R48 ;  /* 0x000000223830723c */ /* 0x000fe20000001830 */
[----:B------:R-:W-:Y:S07]  /*18850*/  LDSM.16.M88.4 R32, [R66+0x6000] ;  /* 0x006000004220783b */ /* 0x000fee0000000200 */
[C---:B--2---:R-:W-:Y:S08]  /*18860*/  HMMA.16816.F32 R36, R16.reuse, R28, R36 ;  /* 0x0000001c1024723c */ /* 0x044ff00000001824 */
[C---:B------:R-:W-:Y:S01]  /*18870*/  HMMA.16816.F32 R72, R16.reuse, R30, R72 ;  /* 0x0000001e1048723c */ /* 0x040fe20000001848 */
[----:B------:R-:W-:Y:S07]  /*18880*/  LDSM.16.M88.4 R28, [R60+0xe000] ;  /* 0x00e000003c1c783b */ /* 0x000fee0000000200 */
[C---:B------:R-:W-:Y:S08]  /*18890*/  HMMA.16816.F32 R76, R16.reuse, R80, R76 ;  /* 0x00000050104c723c */ /* 0x040ff0000000184c */
[----:B------:R-:W-:Y:S01]  /*188a0*/  HMMA.16816.F32 R84, R16, R82, R84 ;  /* 0x000000521054723c */ /* 0x000fe20000001854 */
[----:B------:R-:W2:Y:S07]  /*188b0*/  LDSM.16.M88.4 R16, [R64+0xe800] ;  /* 0x00e800004010783b */ /* 0x000eae0000000200 */
[C---:B----4-:R-:W-:Y:S08]  /*188c0*/  HMMA.16816.F32 R52, R88.reuse, R12, R52 ;  /* 0x0000000c5834723c */ /* 0x050ff00000001834 */
[----:B------:R-:W-:Y:S01]  /*188d0*/  HMMA.16816.F32 R48, R88, R14, R48 ;  /* 0x0000000e5830723c */ /* 0x000fe20000001830 */
[----:B------:R-:W3:Y:S07]  /*188e0*/  LDSM.16.M88.4 R12, [R63+0xe800] ;  /* 0x00e800003f0c783b */ /* 0x000eee0000000200 */
[----:B-1----:R-:W-:Y:S08]  /*188f0*/  HMMA.16816.F32 R44, R56, R24, R44 ;  /* 0x00000018382c723c */ /* 0x002ff0000000182c */
[----:B-----5:R-:W-:Y:S08]  /*18900*/  HMMA.16816.F32 R52, R20, R4, R52 ;  /* 0x000000041434723c */ /* 0x020ff00000001834 */
[----:B------:R-:W-:Y:S01]  /*18910*/  HMMA.16816.F32 R40, R56, R26, R40 ;  /* 0x0000001a3828723c */ /* 0x000fe20000001828 */
[----:B------:R-:W-:Y:S07]  /*18920*/  LDSM.16.M88.4 R24, [R60+0xe800] ;  /* 0x00e800003c18783b */ /* 0x000fee0000000200 */
[----:B------:R-:W-:Y:S01]  /*18930*/  HMMA.16816.F32 R48, R20, R6, R48 ;  /* 0x000000061430723c */ /* 0x000fe20000001830 */
[----:B------:R-:W1:Y:S07]  /*18940*/  LDSM.16.M88.4 R4, [R8+UR6+0xf000] ;  /* 0x00f000060804783b */ /* 0x000e6e0008000200 */
[C---:B--2---:R-:W-:Y:S08]  /*18950*/  HMMA.16816.F32 R44, R88.reuse, R16, R44 ;  /* 0x00000010582c723c */ /* 0x044ff0000000182c */
[----:B------:R-:W-:Y:S01]  /*18960*/  HMMA.16816.F32 R40, R88, R18, R40 ;  /* 0x000000125828723c */ /* 0x000fe20000001828 */
[----:B------:R-:W2:Y:S07]  /*18970*/  LDSM.16.M88.4 R16, [R64+0xf000] ;  /* 0x00f000004010783b */ /* 0x000eae0000000200 */
[----:B------:R-:W-:Y:S08]  /*18980*/  HMMA.16816.F32 R52, R32, R28, R52 ;  /* 0x0000001c2034723c */ /* 0x000ff00000001834 */
[----:B---3--:R-:W-:Y:S08]  /*18990*/  HMMA.16816.F32 R44, R20, R12, R44 ;  /* 0x0000000c142c723c */ /* 0x008ff0000000182c */
[----:B------:R-:W-:Y:S01]  /*189a0*/  HMMA.16816.F32 R48, R32, R30, R48 ;  /* 0x0000001e2030723c */ /* 0x000fe20000001830 */
[----:B------:R3:W4:Y:S02]  /*189b0*/  LDSM.16.M88.4 R28, [R8+UR6+0xf800] ;  /* 0x00f80006081c783b */ /* 0x0007240008000200 */
[----:B------:R-:W-:Y:S01]  /*189c0*/  FMUL.FTZ R52, R52, UR8 ;  /* 0x0000000834347c20 */ /* 0x000fe20008410000 */
[----:B------:R-:W-:Y:S01]  /*189d0*/  FMUL.FTZ R53, R53, UR8 ;  /* 0x0000000835357c20 */ /* 0x000fe20008410000 */
[----:B------:R-:W-:Y:S01]  /*189e0*/  FMUL.FTZ R54, R54, UR8 ;  /* 0x0000000836367c20 */ /* 0x000fe20008410000 */
[----:B------:R-:W-:Y:S01]  /*189f0*/  FMUL.FTZ R55, R55, UR8 ;  /* 0x0000000837377c20 */ /* 0x000fe20008410000 */
[----:B------:R-:W-:Y:S01]  /*18a00*/  MUFU.TANH R66, R52 ;  /* 0x0000003400427308 */ /* 0x000fe20000002400 */
[----:B-1----:R-:W-:Y:S07]  /*18a10*/  HMMA.16816.F32 R36, R56, R4, R36 ;  /* 0x000000043824723c */ /* 0x002fee0000001824 */
[----:B------:R-:W-:Y:S01]  /*18a20*/  MUFU.TANH R67, R53 ;  /* 0x0000003500437308 */ /* 0x000fe20000002400 */
[----:B------:R-:W-:Y:S03]  /*18a30*/  HMMA.16816.F32 R44, R32, R24, R44 ;  /* 0x00000018202c723c */ /* 0x000fe6000000182c */
[----:B------:R-:W-:Y:S01]  /*18a40*/  FMUL.FTZ R48, R48, UR8 ;  /* 0x0000000830307c20 */ /* 0x000fe20008410000 */
[----:B------:R-:W-:Y:S01]  /*18a50*/  FMUL.FTZ R25, R50, UR8 ;  /* 0x0000000832197c20 */ /* 0x000fe20008410000 */
[----:B------:R-:W-:Y:S01]  /*18a60*/  FMUL.FTZ R24, R49, UR8 ;  /* 0x0000000831187c20 */ /* 0x000fe20008410000 */
[----:B------:R-:W-:Y:S01]  /*18a70*/  FMUL.FTZ R49, R51, UR8 ;  /* 0x0000000833317c20 */ /* 0x000fe20008410000 */
[----:B------:R-:W1:Y:S01]  /*18a80*/  MUFU.TANH R68, R54 ;  /* 0x0000003600447308 */ /* 0x000e620000002400 */
[----:B------:R-:W-:Y:S01]  /*18a90*/  HMMA.16816.F32 R40, R20, R14, R40 ;  /* 0x0000000e1428723c */ /* 0x000fe20000001828 */
[----:B------:R-:W5:Y:S06]  /*18aa0*/  LDSM.16.M88.4 R12, [R63+0xf000] ;  /* 0x00f000003f0c783b */ /* 0x000f6c0000000200 */
[----:B------:R1:W5:Y:S01]  /*18ab0*/  MUFU.TANH R69, R55 ;  /* 0x0000003700457308 */ /* 0x0003620000002400 */
[----:B------:R-:W-:Y:S01]  /*18ac0*/  HMMA.16816.F32 R72, R56, R6, R72 ;  /* 0x000000063848723c */ /* 0x000fe20000001848 */
[----:B------:R-:W5:Y:S02]  /*18ad0*/  LDSM.16.M88.4 R4, [R64+0xf800] ;  /* 0x00f800004004783b */ /* 0x000f640000000200 */
[----:B---3--:R-:W-:-:S04]  /*18ae0*/  FMUL.FTZ R8, R45, UR8 ;  /* 0x000000082d087c20 */ /* 0x008fc80008410000 */
[----:B------:R-:W-:Y:S01]  /*18af0*/  MUFU.TANH R48, R48 ;  /* 0x0000003000307308 */ /* 0x000fe20000002400 */
[----:B--2---:R-:W-:Y:S01]  /*18b00*/  HMMA.16816.F32 R36, R88, R16, R36 ;  /* 0x000000105824723c */ /* 0x004fe20000001824 */
[----:B------:R-:W-:Y:S01]  /*18b10*/  FMUL.FTZ R16, R44, UR8 ;  /* 0x000000082c107c20 */ /* 0x000fe20008410000 */
[----:B------:R-:W-:-:S05]  /*18b20*/  FMUL.FTZ R44, R47, UR8 ;  /* 0x000000082f2c7c20 */ /* 0x000fca0008410000 */
[----:B------:R-:W-:Y:S01]  /*18b30*/  MUFU.TANH R25, R25 ;  /* 0x0000001900197308 */ /* 0x000fe20000002400 */
[----:B------:R-:W-:Y:S01]  /*18b40*/  HMMA.16816.F32 R40, R32, R26, R40 ;  /* 0x0000001a2028723c */ /* 0x000fe20000001828 */
[----:B-1----:R-:W1:Y:S01]  /*18b50*/  LDSM.16.M88.4 R52, [R60+0xf000] ;  /* 0x00f000003c34783b */ /* 0x002e620000000200 */
[----:B------:R-:W-:-:S05]  /*18b60*/  FMUL.FTZ R27, R46, UR8 ;  /* 0x000000082e1b7c20 */ /* 0x000fca0008410000 */
[----:B------:R2:W-:Y:S01]  /*18b70*/  MUFU.TANH R26, R16 ;  /* 0x00000010001a7308 */ /* 0x0005e20000002400 */
[----:B------:R-:W-:Y:S07]  /*18b80*/  HMMA.16816.F32 R72, R88, R18, R72 ;  /* 0x000000125848723c */ /* 0x000fee0000001848 */
[----:B------:R-:W-:Y:S01]  /*18b90*/  MUFU.TANH R24, R24 ;  /* 0x0000001800187308 */ /* 0x000fe20000002400 */
[----:B----4-:R-:W-:Y:S03]  /*18ba0*/  HMMA.16816.F32 R76, R56, R28, R76 ;  /* 0x0000001c384c723c */ /* 0x010fe6000000184c */
[----:B------:R-:W-:Y:S01]  /*18bb0*/  FMUL.FTZ R28, R40, UR8 ;  /* 0x00000008281c7c20 */ /* 0x000fe20008410000 */
[----:B------:R-:W-:Y:S01]  /*18bc0*/  FMUL.FTZ R40, R42, UR8 ;  /* 0x000000082a287c20 */ /* 0x000fe20008410000 */
[----:B------:R-:W-:-:S02]  /*18bd0*/  FMUL.FTZ R29, R41, UR8 ;  /* 0x00000008291d7c20 */ /* 0x000fc40008410000 */
[----:B------:R-:W3:Y:S01]  /*18be0*/  MUFU.TANH R49, R49 ;  /* 0x0000003100317308 */ /* 0x000ee20000002400 */
[----:B------:R-:W-:Y:S01]  /*18bf0*/  HMMA.16816.F32 R84, R56, R30, R84 ;  /* 0x0000001e3854723c */ /* 0x000fe20000001854 */
[----:B--2---:R-:W2:Y:S06]  /*18c00*/  LDSM.16.M88.4 R16, [R63+0xf800] ;  /* 0x00f800003f10783b */ /* 0x004eac0000000200 */
[----:B------:R-:W-:Y:S01]  /*18c10*/  MUFU.TANH R8, R8 ;  /* 0x0000000800087308 */ /* 0x000fe20000002400 */
[C---:B-----5:R-:W-:Y:S07]  /*18c20*/  HMMA.16816.F32 R36, R20.reuse, R12, R36 ;  /* 0x0000000c1424723c */ /* 0x060fee0000001824 */
[----:B------:R-:W4:Y:S01]  /*18c30*/  MUFU.TANH R27, R27 ;  /* 0x0000001b001b7308 */ /* 0x000f220000002400 */
[----:B------:R-:W-:Y:S01]  /*18c40*/  HMMA.16816.F32 R72, R20, R14, R72 ;  /* 0x0000000e1448723c */ /* 0x000fe20000001848 */
[----:B------:R-:W5:Y:S01]  /*18c50*/  LDSM.16.M88.4 R12, [R60+0xf800] ;  /* 0x00f800003c0c783b */ /* 0x000f620000000200 */
[----:B------:R-:W-:-:S05]  /*18c60*/  DEPBAR.LE SB0, 0x0 ;  /* 0x000080000000791a */ /* 0x000fca0000000000 */
[----:B------:R-:W-:Y:S01]  /*18c70*/  MUFU.TANH R28, R28 ;  /* 0x0000001c001c7308 */ /* 0x000fe20000002400 */
[----:B------:R-:W-:Y:S01]  /*18c80*/  HMMA.16816.F32 R76, R88, R4, R76 ;  /* 0x00000004584c723c */ /* 0x000fe2000000184c */
[----:B------:R-:W-:-:S06]  /*18c90*/  FMUL.FTZ R4, R43, UR8 ;  /* 0x000000082b047c20 */ /* 0x000fcc0008410000 */
[----:B------:R-:W5:Y:S01]  /*18ca0*/  MUFU.TANH R4, R4 ;  /* 0x0000000400047308 */ /* 0x000f620000002400 */
[----:B------:R-:W-:Y:S01]  /*18cb0*/  HMMA.16816.F32 R84, R88, R6, R84 ;  /* 0x000000065854723c */ /* 0x000fe20000001854 */
[----:B------:R-:W-:-:S05]  /*18cc0*/  IMAD.SHL.U32 R6, R65, 0x2, RZ ;  /* 0x0000000241067824 */ /* 0x000fca00078e00ff */
[----:B------:R-:W-:Y:S01]  /*18cd0*/  LOP3.LUT R6, R6, 0x6, RZ, 0xc0, !PT ;  /* 0x0000000606067812 */ /* 0x000fe200078ec0ff */
[----:B------:R-:W5:Y:S01]  /*18ce0*/  MUFU.TANH R40, R40 ;  /* 0x0000002800287308 */ /* 0x000f620000002400 */
[----:B-1----:R-:W-:Y:S03]  /*18cf0*/  HMMA.16816.F32 R36, R32, R52, R36 ;  /* 0x000000342024723c */ /* 0x002fe60000001824 */
[----:B------:R-:W-:-:S04]  /*18d00*/  VIADD R6, R6, UR24 ;  /* 0x0000001806067c36 */ /* 0x000fc80008000000 */
[C---:B------:R-:W-:Y:S01]  /*18d10*/  VIADD R5, R6.reuse, 0x1 ;  /* 0x0000000106057836 */ /* 0x040fe20000000000 */
[C---:B--2---:R-:W-:Y:S01]  /*18d20*/  HMMA.16816.F32 R76, R20.reuse, R16, R76 ;  /* 0x00000010144c723c */ /* 0x044fe2000000184c */
[C---:B------:R-:W-:Y:S01]  /*18d30*/  VIADD R7, R6.reuse, 0x9 ;  /* 0x0000000906077836 */ /* 0x040fe20000000000 */
[C---:B------:R-:W-:Y:S01]  /*18d40*/  ISETP.GE.AND P1, PT, R6.reuse, UR23, PT ;  /* 0x0000001706007c0c */ /* 0x040fe2000bf26270 */
[----:B------:R-:W-:Y:S01]  /*18d50*/  MUFU.TANH R44, R44 ;  /* 0x0000002c002c7308 */ /* 0x000fe20000002400 */
[----:B------:R-:W-:Y:S01]  /*18d60*/  ISETP.GE.AND P5, PT, R5, UR23, PT ;  /* 0x0000001705007c0c */ /* 0x000fe2000bfa6270 */
[----:B------:R-:W-:Y:S01]  /*18d70*/  VIADD R5, R6, 0x10 ;  /* 0x0000001006057836 */ /* 0x000fe20000000000 */
[----:B------:R-:W-:Y:S02]  /*18d80*/  ISETP.GE.AND P3, PT, R7, UR23, PT ;  /* 0x0000001707007c0c */ /* 0x000fe4000bf66270 */
[----:B------:R-:W-:Y:S01]  /*18d90*/  HMMA.16816.F32 R84, R20, R18, R84 ;  /* 0x000000121454723c */ /* 0x000fe20000001854 */
[----:B------:R-:W-:-:S02]  /*18da0*/  FSEL R7, R68, -INF , !P1 ;  /* 0xff80000044077808 */ /* 0x000fc40004800000 */
[----:B------:R-:W-:Y:S01]  /*18db0*/  ISETP.GE.AND P2, PT, R5, UR23, PT ;  /* 0x0000001705007c0c */ /* 0x000fe2000bf46270 */
[----:B------:R-:W-:Y:S02]  /*18dc0*/  VIADD R5, R6, 0x11 ;  /* 0x0000001106057836 */ /* 0x000fe40000000000 */
[----:B------:R-:W-:Y:S01]  /*18dd0*/  FMUL.FTZ R36, R36, UR8 ;  /* 0x0000000824247c20 */ /* 0x000fe20008410000 */
[----:B------:R-:W-:Y:S01]  /*18de0*/  FMUL.FTZ R38, R38, UR8 ;  /* 0x0000000826267c20 */ /* 0x000fe20008410000 */
[----:B------:R-:W-:Y:S01]  /*18df0*/  FSEL R69, R69, -INF , !P5 ;  /* 0xff80000045457808 */ /* 0x000fe20006800000 */
[----:B------:R-:W-:Y:S01]  /*18e00*/  HMMA.16816.F32 R72, R32, R54, R72 ;  /* 0x000000362048723c */ /* 0x000fe20000001848 */
[----:B------:R-:W-:Y:S01]  /*18e10*/  MUFU.TANH R221, R36 ;  /* 0x0000002400dd7308 */ /* 0x000fe20000002400 */
[----:B------:R-:W-:Y:S01]  /*18e20*/  FSEL R67, R67, -INF , !P5 ;  /* 0xff80000043437808 */ /* 0x000fe20006800000 */
[----:B------:R-:W-:Y:S01]  /*18e30*/  FMUL.FTZ R37, R37, UR8 ;  /* 0x0000000825257c20 */ /* 0x000fe20008410000 */
[----:B------:R-:W-:Y:S01]  /*18e40*/  FMUL.FTZ R39, R39, UR8 ;  /* 0x0000000827277c20 */ /* 0x000fe20008410000 */
[----:B---3--:R-:W-:-:S02]  /*18e50*/  FSEL R31, R49, -INF , !P3 ;  /* 0xff800000311f7808 */ /* 0x008fc40005800000 */
[----:B----4-:R-:W-:Y:S01]  /*18e60*/  FSEL R23, R27, -INF , !P2 ;  /* 0xff8000001b177808 */ /* 0x010fe20005000000 */
[C---:B-----5:R-:W-:Y:S01]  /*18e70*/  HMMA.16816.F32 R76, R32.reuse, R12, R76 ;  /* 0x0000000c204c723c */ /* 0x060fe2000000184c */
[----:B------:R-:W-:Y:S01]  /*18e80*/  IADD3 R12, PT, PT, R6, 0x8, RZ ;  /* 0x00000008060c7810 */ /* 0x000fe20007ffe0ff */
[----:B------:R-:W1:Y:S03]  /*18e90*/  MUFU.TANH R211, R38 ;  /* 0x0000002600d37308 */ /* 0x000e660000002400 */
[----:B------:R-:W-:Y:S02]  /*18ea0*/  ISETP.GE.AND P4, PT, R12, UR23, PT ;  /* 0x000000170c007c0c */ /* 0x000fe4000bf86270 */
[----:B------:R-:W-:Y:S01]  /*18eb0*/  IADD3 R12, PT, PT, R6, 0x19, RZ ;  /* 0x00000019060c7810 */ /* 0x000fe20007ffe0ff */
[----:B------:R-:W-:Y:S01]  /*18ec0*/  HMMA.16816.F32 R84, R32, R14, R84 ;  /* 0x0000000e2054723c */ /* 0x000fe20000001854 */
[----:B------:R-:W-:Y:S01]  /*18ed0*/  FSEL R35, R66, -INF , !P1 ;  /* 0xff80000042237808 */ /* 0x000fe20004800000 */
[----:B------:R-:W2:Y:S01]  /*18ee0*/  MUFU.TANH R29, R29 ;  /* 0x0000001d001d7308 */ /* 0x000ea20000002400 */
[----:B------:R-:W-:Y:S01]  /*18ef0*/  ISETP.GE.AND P1, PT, R5, UR23, PT ;  /* 0x0000001705007c0c */ /* 0x000fe2000bf26270 */
[----:B------:R-:W-:Y:S01]  /*18f00*/  VIADD R5, R6, 0x18 ;  /* 0x0000001806057836 */ /* 0x000fe20000000000 */
[----:B------:R-:W-:Y:S01]  /*18f10*/  FSEL R33, R48, -INF , !P4 ;  /* 0xff80000030217808 */ /* 0x000fe20006000000 */
[----:B------:R-:W-:Y:S01]  /*18f20*/  FMUL.FTZ R72, R72, UR8 ;  /* 0x0000000848487c20 */ /* 0x000fe20008410000 */
[----:B------:R-:W-:Y:S01]  /*18f30*/  FMUL.FTZ R74, R74, UR8 ;  /* 0x000000084a4a7c20 */ /* 0x000fe20008410000 */
[----:B------:R-:W-:Y:S01]  /*18f40*/  FMUL.FTZ R73, R73, UR8 ;  /* 0x0000000849497c20 */ /* 0x000fe20008410000 */
[----:B------:R-:W-:Y:S01]  /*18f50*/  ISETP.GE.AND P5, PT, R5, UR23, PT ;  /* 0x0000001705007c0c */ /* 0x000fe2000bfa6270 */
[----:B------:R3:W-:Y:S01]  /*18f60*/  MUFU.TANH R195, R37 ;  /* 0x0000002500c37308 */ /* 0x0007e20000002400 */
[----:B------:R-:W-:Y:S01]  /*18f70*/  FSEL R5, R25, -INF , !P4 ;  /* 0xff80000019057808 */ /* 0x000fe20006000000 */
[----:B------:R-:W-:Y:S01]  /*18f80*/  FMUL.FTZ R75, R75, UR8 ;  /* 0x000000084b4b7c20 */ /* 0x000fe20008410000 */
[----:B------:R-:W-:Y:S01]  /*18f90*/  ISETP.GE.AND P4, PT, R12, UR23, PT ;  /* 0x000000170c007c0c */ /* 0x000fe2000bf86270 */
[----:B------:R-:W-:-:S02]  /*18fa0*/  VIADD R12, R6, 0x20 ;  /* 0x00000020060c7836 */ /* 0x000fc40000000000 */
[----:B------:R-:W-:Y:S01]  /*18fb0*/  FMUL.FTZ R76, R76, UR8 ;  /* 0x000000084c4c7c20 */ /* 0x000fe20008410000 */
[----:B------:R-:W-:Y:S01]  /*18fc0*/  FMUL.FTZ R77, R77, UR8 ;  /* 0x000000084d4d7c20 */ /* 0x000fe20008410000 */
[----:B------:R-:W-:Y:S01]  /*18fd0*/  FMUL.FTZ R78, R78, UR8 ;  /* 0x000000084e4e7c20 */ /* 0x000fe20008410000 */
[----:B------:R-:W4:Y:S01]  /*18fe0*/  MUFU.TANH R199, R39 ;  /* 0x0000002700c77308 */ /* 0x000f220000002400 */
[----:B------:R-:W-:Y:S01]  /*18ff0*/  FMUL.FTZ R79, R79, UR8 ;  /* 0x000000084f4f7c20 */ /* 0x000fe20008410000 */
[----:B------:R-:W-:Y:S01]  /*19000*/  FMUL.FTZ R84, R84, UR8 ;  /* 0x0000000854547c20 */ /* 0x000fe20008410000 */
[----:B------:R-:W-:Y:S01]  /*19010*/  FMUL.FTZ R86, R86, UR8 ;  /* 0x0000000856567c20 */ /* 0x000fe20008410000 */
[----:B------:R-:W-:Y:S01]  /*19020*/  FMUL.FTZ R87, R87, UR8 ;  /* 0x0000000857577c20 */ /* 0x000fe20008410000 */
[----:B------:R-:W-:Y:S01]  /*19030*/  FMUL.FTZ R85, R85, UR8 ;  /* 0x0000000855557c20 */ /* 0x000fe20008410000 */
[----:B------:R-:W-:Y:S01]  /*19040*/  FSEL R13, R8, -INF , !P1 ;  /* 0xff800000080d7808 */ /* 0x000fe20004800000 */
[----:B------:R-:W-:Y:S01]  /*19050*/  VIADD R8, R6, 0x29 ;  /* 0x0000002906087836 */ /* 0x000fe20000000000 */
[----:B------:R-:W-:Y:S01]  /*19060*/  MUFU.TANH R217, R72 ;  /* 0x0000004800d97308 */ /* 0x000fe20000002400 */
[----:B------:R-:W-:Y:S01]  /*19070*/  FSEL R17, R4, -INF , !P4 ;  /* 0xff80000004117808 */ /* 0x000fe20006000000 */
[----:B------:R-:W-:Y:S01]  /*19080*/  VIADD R4, R6, 0x31 ;  /* 0x0000003106047836 */ /* 0x000fe20000000000 */
[----:B---3--:R-:W-:-:S02]  /*19090*/  FSEL R37, R24, -INF , !P3 ;  /* 0xff80000018257808 */ /* 0x008fc40005800000 */
[----:B------:R-:W-:Y:S01]  /*190a0*/  ISETP.GE.AND P3, PT, R12, UR23, PT ;  /* 0x000000170c007c0c */ /* 0x000fe2000bf66270 */
[----:B------:R-:W-:Y:S01]  /*190b0*/  VIADD R12, R6, 0x21 ;  /* 0x00000021060c7836 */ /* 0x000fe20000000000 */
[----:B------:R-:W-:Y:S01]  /*190c0*/  FSEL R15, R26, -INF , !P2 ;  /* 0xff8000001a0f7808 */ /* 0x000fe20005000000 */
[----:B------:R-:W3:Y:S01]  /*190d0*/  MUFU.TANH R183, R74 ;  /* 0x0000004a00b77308 */ /* 0x000ee20000002400 */
[----:B------:R-:W-:Y:S02]  /*190e0*/  FSEL R19, R40, -INF , !P5 ;  /* 0xff80000028137808 */ /* 0x000fe40006800000 */
[----:B------:R-:W-:Y:S01]  /*190f0*/  ISETP.GE.AND P2, PT, R12, UR23, PT ;  /* 0x000000170c007c0c */ /* 0x000fe2000bf46270 */
[----:B------:R-:W-:Y:S01]  /*19100*/  VIADD R12, R6, 0x28 ;  /* 0x00000028060c7836 */ /* 0x000fe20000000000 */
[----:B------:R-:W-:Y:S02]  /*19110*/  FSEL R27, R28, -INF , !P5 ;  /* 0xff8000001c1b7808 */ /* 0x000fe40006800000 */
[----:B-1----:R-:W-:Y:S01]  /*19120*/  FSEL R211, R211, -INF , !P3 ;  /* 0xff800000d3d37808 */ /* 0x002fe20005800000 */
[----:B------:R-:W-:Y:S01]  /*19130*/  MUFU.TANH R197, R73 ;  /* 0x0000004900c57308 */ /* 0x000fe20000002400 */
[----:B------:R-:W-:-:S02]  /*19140*/  FSEL R221, R221, -INF , !P3 ;  /* 0xff800000dddd7808 */ /* 0x000fc40005800000 */
[----:B------:R-:W-:Y:S02]  /*19150*/  ISETP.GE.AND P5, PT, R8, UR23, PT ;  /* 0x0000001708007c0c */ /* 0x000fe4000bfa6270 */
[----:B------:R-:W-:Y:S01]  /*19160*/  ISETP.GE.AND P3, PT, R4, UR23, PT ;  /* 0x0000001704007c0c */ /* 0x000fe2000bf66270 */
[----:B------:R-:W-:Y:S01]  /*19170*/  VIADD R4, R6, 0x38 ;  /* 0x0000003806047836 */ /* 0x000fe20000000000 */
[----:B------:R-:W-:Y:S01]  /*19180*/  FSEL R21, R44, -INF , !P1 ;  /* 0xff8000002c157808 */ /* 0x000fe20004800000 */
[----:B------:R-:W1:Y:S01]  /*19190*/  MUFU.TANH R181, R75 ;  /* 0x0000004b00b57308 */ /* 0x000e620000002400 */
[C---:B------:R-:W-:Y:S01]  /*191a0*/  IADD3 R8, PT, PT, R6.reuse, 0x30, RZ ;  /* 0x0000003006087810 */ /* 0x040fe20007ffe0ff */
[----:B------:R-:W-:Y:S01]  /*191b0*/  VIADD R6, R6, 0x39 ;  /* 0x0000003906067836 */ /* 0x000fe20000000000 */
[----:B------:R-:W-:Y:S02]  /*191c0*/  ISETP.GE.AND P1, PT, R12, UR23, PT ;  /* 0x000000170c007c0c */ /* 0x000fe4000bf26270 */
[----:B--2---:R-:W-:-:S02]  /*191d0*/  FSEL R25, R29, -INF , !P4 ;  /* 0xff8000001d197808 */ /* 0x004fc40006000000 */
[----:B----4-:R-:W-:Y:S01]  /*191e0*/  FSEL R199, R199, -INF , !P2 ;  /* 0xff800000c7c77808 */ /* 0x010fe20005000000 */
[----:B------:R-:W2:Y:S01]  /*191f0*/  MUFU.TANH R215, R76 ;  /* 0x0000004c00d77308 */ /* 0x000ea20000002400 */
[----:B------:R-:W-:Y:S02]  /*19200*/  FSEL R195, R195, -INF , !P2 ;  /* 0xff800000c3c37808 */ /* 0x000fe40005000000 */
[----:B---3--:R-:W-:Y:S02]  /*19210*/  FSEL R183, R183, -INF , !P1 ;  /* 0xff800000b7b77808 */ /* 0x008fe40004800000 */
[----:B------:R-:W-:Y:S02]  /*19220*/  FSEL R217, R217, -INF , !P1 ;  /* 0xff800000d9d97808 */ /* 0x000fe40004800000 */
[----:B------:R-:W-:Y:S01]  /*19230*/  ISETP.GE.AND P4, PT, R8, UR23, PT ;  /* 0x0000001708007c0c */ /* 0x000fe2000bf86270 */
[----:B------:R-:W3:Y:S01]  /*19240*/  MUFU.TANH R213, R77 ;  /* 0x0000004d00d57308 */ /* 0x000ee20000002400 */
[----:B------:R-:W-:-:S02]  /*19250*/  ISETP.GE.AND P2, PT, R4, UR23, PT ;  /* 0x0000001704007c0c */ /* 0x000fc4000bf46270 */
[----:B------:R-:W-:Y:S02]  /*19260*/  ISETP.GE.AND P1, PT, R6, UR23, PT ;  /* 0x0000001706007c0c */ /* 0x000fe4000bf26270 */
[----:B-1----:R-:W-:Y:S02]  /*19270*/  FSEL R181, R181, -INF , !P5 ;  /* 0xff800000b5b57808 */ /* 0x002fe40006800000 */
[----:B------:R-:W-:Y:S01]  /*19280*/  FSEL R197, R197, -INF , !P5 ;  /* 0xff800000c5c57808 */ /* 0x000fe20006800000 */
[----:B------:R-:W1:Y:S01]  /*19290*/  MUFU.TANH R209, R78 ;  /* 0x0000004e00d17308 */ /* 0x000e620000002400 */
[----:B--2---:R-:W-:-:S07]  /*192a0*/  FSEL R215, R215, -INF , !P4 ;  /* 0xff800000d7d77808 */ /* 0x004fce0006000000 */
[----:B------:R-:W2:Y:S01]  /*192b0*/  MUFU.TANH R203, R79 ;  /* 0x0000004f00cb7308 */ /* 0x000ea20000002400 */
[----:B---3--:R-:W-:-:S07]  /*192c0*/  FSEL R213, R213, -INF , !P3 ;  /* 0xff800000d5d57808 */ /* 0x008fce0005800000 */
[----:B------:R-:W3:Y:S01]  /*192d0*/  MUFU.TANH R207, R84 ;  /* 0x0000005400cf7308 */ /* 0x000ee20000002400 */
[----:B-1----:R-:W-:-:S07]  /*192e0*/  FSEL R209, R209, -INF , !P4 ;  /* 0xff800000d1d17808 */ /* 0x002fce0006000000 */
[----:B------:R-:W1:Y:S01]  /*192f0*/  MUFU.TANH R202, R86 ;  /* 0x0000005600ca7308 */ /* 0x000e620000002400 */
[----:B--2---:R-:W-:-:S07]  /*19300*/  FSEL R203, R203, -INF , !P3 ;  /* 0xff800000cbcb7808 */ /* 0x004fce0005800000 */
[----:B------:R-:W2:Y:S01]  /*19310*/  MUFU.TANH R201, R87 ;  /* 0x0000005700c97308 */ /* 0x000ea20000002400 */
[----:B---3--:R-:W-:-:S07]  /*19320*/  FSEL R207, R207, -INF , !P2 ;  /* 0xff800000cfcf7808 */ /* 0x008fce0005000000 */
[----:B------:R-:W3:Y:S01]  /*19330*/  MUFU.TANH R205, R85 ;  /* 0x0000005500cd7308 */ /* 0x000ee20000002400 */
[----:B-1----:R-:W-:Y:S02]  /*19340*/  FSEL R202, R202, -INF , !P2 ;  /* 0xff800000caca7808 */ /* 0x002fe40005000000 */
[----:B--2---:R-:W-:Y:S02]  /*19350*/  FSEL R201, R201, -INF , !P1 ;  /* 0xff800000c9c97808 */ /* 0x004fe40004800000 */
[----:B---3--:R-:W-:Y:S01]  /*19360*/  FSEL R205, R205, -INF , !P1 ;  /* 0xff800000cdcd7808 */ /* 0x008fe20004800000 */
[----:B------:R-:W-:Y:S06]  /*19370*/  BAR.SYNC.DEFER_BLOCKING 0x0 ;  /* 0x0000000000007b1d */ /* 0x000fec0000010000 */
[----:B------:R-:W-:Y:S05]  /*19380*/  BRA.U !UP1, `(.L_x_1129) ;  /* 0x0000000909a87547 */ /* 0x000fea000b800000 */
        /* <DEDUP_REMOVED lines=12> */
.L_x_1130:
[----:B------:R-:W1:Y:S01]  /*19450*/  LDC R6, c[0x0][0x4f0] ;  /* 0x00013c00ff067b82 */ /* 0x000e620000000800 */
[----:B------:R-:W-:Y:S01]  /*19460*/  UIADD3 UR8, UPT, UPT, UR25, -0x80, URZ ;  /* 0xffffff8019087890 */ /* 0x000fe2000fffe0ff */
[----:B------:R-:W-:Y:S01]  /*19470*/  IMAD.U32 R12, RZ, RZ, UR24 ;  /* 0x00000018ff0c7e24 */ /* 0x000fe2000f8e00ff */
[----:B------:R-:W2:Y:S04]  /*19480*/  LDCU.64 UR10, c[0x0][0x3b8] ;  /* 0x00007700ff0a77ac */ /* 0x000ea80008000a00 */
[----:B------:R-:W-:Y:S02]  /*19490*/  MOV R8, UR8 ;  /* 0x0000000800087c02 */ /* 0x000fe40008000f00 */
[----:B------:R-:W-:Y:S02]  /*194a0*/  IABS R12, R12 ;  /* 0x0000000c000c7213 */ /* 0x000fe40000000000 */
[----:B------:R-:W-:-:S02]  /*194b0*/  IABS R8, R8 ;  /* 0x0000000800087213 */ /* 0x000fc40000000000 */
        /* <DEDUP_REMOVED lines=13> */
[----:B------:R-:W-:Y:S01]  /*19590*/  IMAD R29, R4, R29, R8 ;  /* 0x0000001d041d7224 */ /* 0x000fe200078e0208 */
[----:B------:R-:W-:Y:S01]  /*195a0*/  LOP3.LUT R8, R6, UR24, RZ, 0x3c, !PT ;  /* 0x0000001806087c12 */ /* 0x000fe2000f8e3cff */
[----:B------:R-:W-:-:S03]  /*195b0*/  IMAD R39, R4, R39, R12 ;  /* 0x0000002704277224 */ /* 0x000fc600078e020c */
        /* <DEDUP_REMOVED lines=10> */
[----:B------:R-:W-:Y:S01]  /*19660*/  LOP3.LUT R4, R6, UR8, RZ, 0x3c, !PT ;  /* 0x0000000806047c12 */ /* 0x000fe2000f8e3cff */
[----:B------:R-:W1:Y:S01]  /*19670*/  LDCU.64 UR8, c[0x0][0x3a0] ;  /* 0x00007400ff0877ac */ /* 0x000e620008000a00 */
[----:B------:R-:W-:-:S02]  /*19680*/  LOP3.LUT R29, RZ, R6, RZ, 0x33, !PT ;  /* 0x00000006ff1d7212 */ /* 0x000fc400078e33ff */
[----:B------:R-:W-:-:S03]  /*19690*/  ISETP.GE.AND P1, PT, R4, RZ, PT ;  /* 0x000000ff0400720c */ /* 0x000fc60003f26270 */
[----:B------:R-:W-:-:S04]  /*196a0*/  @P4 IADD3 R14, PT, PT, R14, 0x1, RZ ;  /* 0x000000010e0e4810 */ /* 0x000fc80007ffe0ff */
[----:B------:R-:W-:-:S04]  /*196b0*/  @P5 VIADD R16, R16, 0x1 ;  /* 0x0000000110105836 */ /* 0x000fc80000000000 */
[----:B------:R-:W-:Y:S02]  /*196c0*/  @!P3 IMAD.MOV R16, RZ, RZ, -R16 ;  /* 0x000000ffff10b224 */ /* 0x000fe400078e0a10 */
[----:B------:R-:W-:-:S04]  /*196d0*/  @!P1 IADD3 R14, PT, PT, -R14, RZ, RZ ;  /* 0x000000ff0e0e9210 */ /* 0x000fc80007ffe1ff */
[C---:B------:R-:W-:Y:S02]  /*196e0*/  SEL R8, R29.reuse, R14, !P2 ;  /* 0x0000000e1d087207 */ /* 0x040fe40005000000 */
[----:B------:R-:W-:-:S03]  /*196f0*/  SEL R29, R29, R16, !P2 ;  /* 0x000000101d1d7207 */ /* 0x000fc60005000000 */
[----:B------:R-:W-:-:S04]  /*19700*/  IMAD.WIDE R38, R8, 0x4, R228 ;  /* 0x0000000408267825 */ /* 0x000fc800078e02e4 */
[C---:B------:R-:W-:Y:S02]  /*19710*/  IMAD.WIDE R40, R29.reuse, 0x4, R228 ;  /* 0x000000041d287825 */ /* 0x040fe400078e02e4 */
[----:B------:R3:W4:Y:S04]  /*19720*/  LDG.E R39, desc[UR4][R38.64] ;  /* 0x0000000426277981 */ /* 0x000728000c1e1900 */
[----:B------:R-:W4:Y:S01]  /*19730*/  LDG.E R4, desc[UR4][R40.64] ;  /* 0x0000000428047981 */ /* 0x000f22000c1e1900 */
[----:B------:R-:W-:-:S05]  /*19740*/  IADD3 R29, PT, PT, R29, -R8, RZ ;  /* 0x800000081d1d7210 */ /* 0x000fca0007ffe0ff */
[----:B------:R-:W-:-:S05]  /*19750*/  IMAD R29, R29, R6, -0x40 ;  /* 0xffffffc01d1d7424 */ /* 0x000fca00078e0206 */
[----:B------:R-:W-:-:S05]  /*19760*/  SHF.R.S32.HI R6, RZ, 0x1f, R29 ;  /* 0x0000001fff067819 */ /* 0x000fca000001141d */
[----:B--2---:R-:W-:-:S04]  /*19770*/  IMAD R6, R6, UR10, RZ ;  /* 0x0000000a06067c24 */ /* 0x004fc8000f8e02ff */
[C---:B------:R-:W-:Y:S02]  /*19780*/  IMAD R6, R29.reuse, UR11, R6 ;  /* 0x0000000b1d067c24 */ /* 0x040fe4000f8e0206 */
[----:B------:R-:W-:-:S04]  /*19790*/  IMAD.WIDE.U32 R28, R29, UR10, RZ ;  /* 0x0000000a1d1c7c25 */ /* 0x000fc8000f8e00ff */
[----:B---3--:R-:W-:Y:S02]  /*197a0*/  IMAD.MOV.U32 R38, RZ, RZ, R28 ;  /* 0x000000ffff267224 */ /* 0x008fe400078e001c */
[----:B----4-:R-:W-:Y:S01]  /*197b0*/  IMAD.IADD R4, R39, 0x1, -R4 ;  /* 0x0000000127047824 */ /* 0x010fe200078e0a04 */
[----:B------:R-:W-:-:S04]  /*197c0*/  IADD3 R39, PT, PT, R29, R6, RZ ;  /* 0x000000061d277210 */ /* 0x000fc80007ffe0ff */
[----:B------:R-:W-:Y:S01]  /*197d0*/  SHF.R.S32.HI R8, RZ, 0x1f, R4 ;  /* 0x0000001fff087819 */ /* 0x000fe20000011404 */
[----:B-1----:R-:W-:-:S04]  /*197e0*/  IMAD.WIDE.U32 R38, R4, UR8, R38 ;  /* 0x0000000804267c25 */ /* 0x002fc8000f8e0026 */
[----:B------:R-:W-:Y:S01]  /*197f0*/  IMAD R29, R8, UR8, RZ ;  /* 0x00000008081d7c24 */ /* 0x000fe2000f8e02ff */
[----:B------:R-:W-:-:S03]  /*19800*/  LEA R226, P1, R38, R226, 0x1 ;  /* 0x000000e226e27211 */ /* 0x000fc600078208ff */
[----:B------:R-:W-:-:S05]  /*19810*/  IMAD R29, R4, UR9, R29 ;  /* 0x00000009041d7c24 */ /* 0x000fca000f8e021d */
[----:B------:R-:W-:-:S04]  /*19820*/  IADD3 R29, PT, PT, R39, R29, RZ ;  /* 0x0000001d271d7210 */ /* 0x000fc80007ffe0ff */
[----:B------:R-:W-:-:S07]  /*19830*/  LEA.HI.X R227, R38, R227, R29, 0x1, P1 ;  /* 0x000000e326e37211 */ /* 0x000fce00008f0c1d */
.L_x_1131:
[----:B------:R-:W1:Y:S01]  /*19840*/  LDCU UR9, c[0x0][0x440] ;  /* 0x00008800ff0977ac */ /* 0x000e620008000800 */
[----:B------:R-:W-:Y:S01]  /*19850*/  LEA R8, P1, R61, R226, 0x1 ;  /* 0x000000e23d087211 */ /* 0x000fe200078208ff */
[----:B------:R-:W2:Y:S01]  /*19860*/  LDCU UR8, c[0x0][0x3bc] ;  /* 0x00007780ff0877ac */ /* 0x000ea20008000800 */
[----:B------:R-:W-:Y:S01]  /*19870*/  USHF.L.U32 UR11, UR10, 0x5, URZ ;  /* 0x000000050a0b7899 */ /* 0x000fe200080006ff */
[----:B-1----:R-:W-:Y:S02]  /*19880*/  ISETP.GE.AND P5, PT, R170, UR9, PT ;  /* 0x00000009aa007c0c */ /* 0x002fe4000bfa6270 */
[----:B------:R-:W-:Y:S02]  /*19890*/  ISETP.GE.AND P4, PT, R11, UR9, PT ;  /* 0x000000090b007c0c */ /* 0x000fe4000bf86270 */
[----:B------:R-:W-:Y:S01]  /*198a0*/  ISETP.GE.AND P3, PT, R10, UR9, PT ;  /* 0x000000090a007c0c */ /* 0x000fe2000bf66270 */
[----:B--2---:R-:W-:Y:S01]  /*198b0*/  USHF.L.U64.HI UR8, UR10, 0x5, UR8 ;  /* 0x000000050a087899 */ /* 0x004fe20008010208 */
[----:B------:R-:W-:-:S02]  /*198c0*/  ISETP.GE.AND P2, PT, R9, UR9, PT ;  /* 0x0000000909007c0c */ /* 0x000fc4000bf46270 */
[----:B------:R-:W-:Y:S02]  /*198d0*/  LEA.HI.X R9, R61, R227, R62, 0x1, P1 ;  /* 0x000000e33d097211 */ /* 0x000fe400008f0c3e */
[----:B------:R-:W-:-:S03]  /*198e0*/  IADD3 R28, P1, PT, R8, UR11, RZ ;  /* 0x0000000b081c7c10 */ /* 0x000fc6000ff3e0ff */
[----:B------:R-:W-:Y:S01]  /*198f0*/  @!PT LDS RZ, [RZ] ;  /* 0x00000000fffff984 */ /* 0x000fe20000000800 */
[----:B------:R-:W-:Y:S01]  /*19900*/  @!PT LDS RZ, [RZ] ;  /* 0x00000000fffff984 */ /* 0x000fe20000000800 */
[----:B------:R-:W-:Y:S01]  /*19910*/  @!PT LDS RZ, [RZ] ;  /* 0x00000000fffff984 */ /* 0x000fe20000000800 */
[----:B------:R1:W-:Y:S01]  /*19920*/  @!P5 LDGSTS.E.BYPASS.LTC128B.128 [R233+0x8000], desc[UR4][R226.64] ;  /* 0x08000000e2e9dfae */ /* 0x0003e2000b981a04 */
[----:B------:R-:W-:Y:S02]  /*19930*/  IADD3.X R29, PT, PT, R9, UR8, RZ, P1, !PT ;  /* 0x00000008091d7c10 */ /* 0x000fe40008ffe4ff */
[----:B------:R-:W-:Y:S01]  /*19940*/  IADD3 R10, P1, PT, R28, UR11, RZ ;  /* 0x0000000b1c0a7c10 */ /* 0x000fe2000ff3e0ff */
[----:B------:R1:W-:Y:S03]  /*19950*/  @P5 STS.128 [R233+0x8000], RZ ;  /* 0x008000ffe9005388 */ /* 0x0003e60000000c00 */
[----:B------:R-:W-:Y:S01]  /*19960*/  IADD3.X R11, PT, PT, R29, UR8, RZ, P1, !PT ;  /* 0x000000081d0b7c10 */ /* 0x000fe20008ffe4ff */
        /* <DEDUP_REMOVED lines=76> */
.L_x_1129:
        /* <DEDUP_REMOVED lines=36> */
[----:B------:R-:W5:Y:S04]  /*1a070*/  LDSM.16.MT88.4 R140, [R194] ;  /* 0x00000000c28c783b */ /* 0x000f680000004200 */
[----:B------:R-:W2:Y:S04]  /*1a080*/  LDSM.16.MT88.4 R132, [R192] ;  /* 0x00000000c084783b */ /* 0x000ea80000004200 */
[----:B------:R-:W2:Y:S04]  /*1a090*/  LDSM.16.MT88.4 R40, [R219+0x12000] ;  /* 0x01200000db28783b */ /* 0x000ea80000004200 */
[----:B------:R-:W2:Y:S01]  /*1a0a0*/  LDSM.16.MT88.4 R56, [R194+0x2000] ;  /* 0x00200000c238783b */ /* 0x000ea20000004200 */
        /* <DEDUP_REMOVED lines=12> */
[----:B------:R-:W1:Y:S01]  /*1a170*/  LDSM.16.MT88.4 R64, [R192+0x2000] ;  /* 0x00200000c040783b */ /* 0x000e620000004200 */
[--C-:B------:R-:W-:Y:S01]  /*1a180*/  FFMA.FTZ R193, R35, UR4, -R210.reuse ;  /* 0x0000000423c17c23 */ /* 0x100fe200080108d2 */
[--C-:B------:R-:W-:Y:S01]  /*1a190*/  FFMA.FTZ R189, R33, UR4, -R210.reuse ;  /* 0x0000000421bd7c23 */ /* 0x100fe200080108d2 */
[----:B------:R-:W-:Y:S01]  /*1a1a0*/  FFMA.FTZ R186, R37, UR4, -R210 ;  /* 0x0000000425ba7c23 */ /* 0x000fe200080108d2 */
[--C-:B------:R-:W-:Y:S01]  /*1a1b0*/  FFMA.FTZ R191, R7, UR4, -R206.reuse ;  /* 0x0000000407bf7c23 */ /* 0x100fe200080108ce */
[--C-:B------:R-:W-:Y:S01]  /*1a1c0*/  FFMA.FTZ R187, R5, UR4, -R206.reuse ;  /* 0x0000000405bb7c23 */ /* 0x100fe200080108ce */
[----:B------:R-:W3:Y:S01]  /*1a1d0*/  LDSM.16.MT88.4 R104, [R219+0x16000] ;  /* 0x01600000db68783b */ /* 0x000ee20000004200 */
[--C-:B------:R-:W-:Y:S01]  /*1a1e0*/  FFMA.FTZ R188, R69, UR4, -R206.reuse ;  /* 0x0000000445bc7c23 */ /* 0x100fe200080108ce */
[----:B------:R-:W-:Y:S01]  /*1a1f0*/  FFMA.FTZ R184, R31, UR4, -R206 ;  /* 0x000000041fb87c23 */ /* 0x000fe200080108ce */
[----:B------:R-:W-:Y:S01]  /*1a200*/  MUFU.EX2 R193, R193 ;  /* 0x000000c100c17308 */ /* 0x000fe20000000800 */
[----:B------:R-:W4:Y:S01]  /*1a210*/  LDSM.16.MT88.4 R120, [R194+0x6000] ;  /* 0x00600000c278783b */ /* 0x000f220000004200 */
[--C-:B------:R-:W-:Y:S01]  /*1a220*/  FFMA.FTZ R185, R15, UR4, -R210.reuse ;  /* 0x000000040fb97c23 */ /* 0x100fe200080108d2 */
[--C-:B------:R-:W-:Y:S01]  /*1a230*/  FFMA.FTZ R168, R13, UR4, -R210.reuse ;  /* 0x000000040da87c23 */ /* 0x100fe200080108d2 */
[----:B------:R-:W5:Y:S01]  /*1a240*/  MUFU.EX2 R190, R190 ;  /* 0x000000be00be7308 */ /* 0x000f620000000800 */
[----:B------:R-:W4:Y:S01]  /*1a250*/  LDSM.16.MT88.4 R4, [R192+0x6000] ;  /* 0x00600000c004783b */ /* 0x000f220000004200 */
[--C-:B------:R-:W-:Y:S01]  /*1a260*/  FFMA.FTZ R167, R27, UR4, -R210.reuse ;  /* 0x000000041ba77c23 */ /* 0x100fe200080108d2 */
[----:B------:R-:W-:Y:S01]  /*1a270*/  FFMA.FTZ R2, R25, UR4, -R210 ;  /* 0x0000000419027c23 */ /* 0x000fe200080108d2 */
[----:B------:R-:W-:Y:S01]  /*1a280*/  MUFU.EX2 R189, R189 ;  /* 0x000000bd00bd7308 */ /* 0x000fe20000000800 */
[----:B------:R-:W4:Y:S01]  /*1a290*/  LDSM.16.MT88.4 R12, [R198+0x10800] ;  /* 0x01080000c60c783b */ /* 0x000f220000004200 */
[--C-:B------:R-:W-:Y:S01]  /*1a2a0*/  FFMA.FTZ R169, R23, UR4, -R206.reuse ;  /* 0x0000000417a97c23 */ /* 0x100fe200080108ce */
[--C-:B------:R-:W-:Y:S01]  /*1a2b0*/  FFMA.FTZ R166, R21, UR4, -R206.reuse ;  /* 0x0000000415a67c23 */ /* 0x100fe200080108ce */
[----:B------:R-:W2:Y:S01]  /*1a2c0*/  MUFU.EX2 R186, R186 ;  /* 0x000000ba00ba7308 */ /* 0x000ea20000000800 */
[----:B------:R-:W4:Y:S01]  /*1a2d0*/  LDSM.16.MT88.4 R8, [R198+0x12800] ;  /* 0x01280000c608783b */ /* 0x000f220000004200 */
[--C-:B------:R-:W-:Y:S01]  /*1a2e0*/  FFMA.FTZ R165, R19, UR4, -R206.reuse ;  /* 0x0000000413a57c23 */ /* 0x100fe200080108ce */
[--C-:B------:R-:W-:Y:S01]  /*1a2f0*/  FFMA.FTZ R0, R17, UR4, -R206.reuse ;  /* 0x0000000411007c23 */ /* 0x100fe200080108ce */
[----:B------:R-:W-:Y:S01]  /*1a300*/  MUFU.EX2 R191, R191 ;  /* 0x000000bf00bf7308 */ /* 0x000fe20000000800 */
[----:B------:R-:W4:Y:S01]  /*1a310*/  LDSM.16.MT88.4 R16, [R198+0x16800] ;  /* 0x01680000c610783b */ /* 0x000f220000004200 */
[----:B-----5:R-:W-:Y:S01]  /*1a320*/  F2FP.F16.F32.PACK_AB R128, R190, R193 ;  /* 0x000000c1be80723e */ /* 0x020fe200000000ff */
[----:B------:R-:W-:Y:S01]  /*1a330*/  FFMA.FTZ R204, R199, UR4, -R206 ;  /* 0x00000004c7cc7c23 */ /* 0x000fe200080108ce */
[----:B------:R-:W5:Y:S01]  /*1a340*/  MUFU.EX2 R188, R188 ;  /* 0x000000bc00bc7308 */ /* 0x000f620000000800 */
[----:B------:R-:W4:Y:S01]  /*1a350*/  LDSM.16.MT88.4 R20, [R198+0x14800] ;  /* 0x01480000c614783b */ /* 0x000f220000004200 */
[--C-:B------:R-:W-:Y:S01]  /*1a360*/  FFMA.FTZ R200, R195, UR4, -R210.reuse ;  /* 0x00000004c3c87c23 */ /* 0x100fe200080108d2 */
[----:B------:R-:W-:Y:S01]  /*1a370*/  FFMA.FTZ R196, R197, UR4, -R210 ;  /* 0x00000004c5c47c23 */ /* 0x000fe200080108d2 */
[----:B------:R-:W-:Y:S01]  /*1a380*/  MUFU.EX2 R187, R187 ;  /* 0x000000bb00bb7308 */ /* 0x000fe20000000800 */
[----:B------:R-:W-:Y:S01]  /*1a390*/  LDSM.16.MT88.4 R24, [R219+0x14800] ;  /* 0x01480000db18783b */ /* 0x000fe20000004200 */
[----:B--2---:R-:W-:Y:S01]  /*1a3a0*/  F2FP.F16.F32.PACK_AB R130, R186, R189 ;  /* 0x000000bdba82723e */ /* 0x004fe200000000ff */
[--C-:B------:R-:W-:Y:S01]  /*1a3b0*/  FFMA.FTZ R211, R211, UR4, -R206.reuse ;  /* 0x00000004d3d37c23 */ /* 0x100fe200080108ce */
[----:B------:R-:W2:Y:S01]  /*1a3c0*/  MUFU.EX2 R184, R184 ;  /* 0x000000b800b87308 */ /* 0x000ea20000000800 */
[----:B------:R-:W-:Y:S01]  /*1a3d0*/  LDSM.16.MT88.4 R176, [R194+0x800] ;  /* 0x00080000c2b0783b */ /* 0x000fe20000004200 */
[--C-:B------:R-:W-:Y:S01]  /*1a3e0*/  FFMA.FTZ R199, R183, UR4, -R206.reuse ;  /* 0x00000004b7c77c23 */ /* 0x100fe200080108ce */
[----:B------:R-:W-:Y:S01]  /*1a3f0*/  FFMA.FTZ R208, R181, UR4, -R206 ;  /* 0x00000004b5d07c23 */ /* 0x000fe200080108ce */
[----:B------:R-:W-:Y:S01]  /*1a400*/  MUFU.EX2 R185, R185 ;  /* 0x000000b900b97308 */ /* 0x000fe20000000800 */
[----:B------:R-:W-:Y:S01]  /*1a410*/  LDSM.16.MT88.4 R172, [R192+0x800] ;  /* 0x00080000c0ac783b */ /* 0x000fe20000004200 */
[----:B-----5:R-:W-:Y:S01]  /*1a420*/  F2FP.F16.F32.PACK_AB R129, R188, R191 ;  /* 0x000000bfbc81723e */ /* 0x020fe200000000ff */
[--C-:B------:R-:W-:Y:S01]  /*1a430*/  FFMA.FTZ R221, R221, UR4, -R210.reuse ;  /* 0x00000004dddd7c23 */ /* 0x100fe200080108d2 */
[----:B------:R-:W5:Y:S01]  /*1a440*/  MUFU.EX2 R168, R168 ;  /* 0x000000a800a87308 */ /* 0x000f620000000800 */
[----:B------:R-:W-:Y:S01]  /*1a450*/  LDSM.16.MT88.4 R32, [R194+0x2800] ;  /* 0x00280000c220783b */ /* 0x000fe20000004200 */
[--C-:B------:R-:W-:Y:S01]  /*1a460*/  FFMA.FTZ R217, R217, UR4, -R210.reuse ;  /* 0x00000004d9d97c23 */ /* 0x100fe200080108d2 */
[--C-:B------:R-:W-:Y:S01]  /*1a470*/  FFMA.FTZ R212, R215, UR4, -R210.reuse ;  /* 0x00000004d7d47c23 */ /* 0x100fe200080108d2 */
[----:B------:R-:W-:Y:S01]  /*1a480*/  MUFU.EX2 R167, R167 ;  /* 0x000000a700a77308 */ /* 0x000fe20000000800 */
[----:B------:R-:W-:Y:S01]  /*1a490*/  LDSM.16.MT88.4 R28, [R192+0x2800] ;  /* 0x00280000c01c783b */ /* 0x000fe20000004200 */
[----:B--2---:R-:W-:Y:S01]  /*1a4a0*/  F2FP.F16.F32.PACK_AB R131, R184, R187 ;  /* 0x000000bbb883723e */ /* 0x004fe200000000ff */
        /* <DEDUP_REMOVED lines=9> */
[----:B------:R-:W2:Y:S02]  /*1a540*/  MUFU.EX2 R166, R166 ;  /* 0x000000a600a67308 */ /* 0x000ea40000000800 */
        /* <DEDUP_REMOVED lines=24> */
[C---:B-1----:R-:W-:Y:S08]  /*1a6d0*/  HMMA.16816.F32 R60, R128.reuse, R64, RZ ;  /* 0x00000040803c723c */ /* 0x042ff000000018ff */
[C---:B------:R-:W-:Y:S08]  /*1a6e0*/  HMMA.16816.F32 R68, R128.reuse, R72, RZ ;  /* 0x000000488044723c */ /* 0x040ff000000018ff */
[C---:B------:R-:W-:Y:S08]  /*1a6f0*/  HMMA.16816.F32 R84, R128.reuse, R88, RZ ;  /* 0x000000588054723c */ /* 0x040ff000000018ff */
[C---:B------:R-:W-:Y:S08]  /*1a700*/  HMMA.16816.F32 R92, R128.reuse, R96, RZ ;  /* 0x00000060805c723c */ /* 0x040ff000000018ff */
[C---:B---3--:R-:W-:Y:S08]  /*1a710*/  HMMA.16816.F32 R100, R128.reuse, R104, RZ ;  /* 0x000000688064723c */ /* 0x048ff000000018ff */
        /* <DEDUP_REMOVED lines=14> */
[----:B------:R-:W-:Y:S01]  /*1a800*/  HMMA.16816.F32 R124, R128, R4, RZ ;  /* 0x00000004807c723c */ /* 0x000fe200000018ff */
[----:B-----5:R-:W-:Y:S01]  /*1a810*/  F2FP.F16.F32.PACK_AB R4, R168, R185 ;  /* 0x000000b9a804723e */ /* 0x020fe200000000ff */
[----:B------:R-:W-:Y:S01]  /*1a820*/  FADD.FTZ R185, R185, R186 ;  /* 0x000000bab9b97221 */ /* 0x000fe20000010000 */
[----:B--2---:R-:W-:Y:S01]  /*1a830*/  F2FP.F16.F32.PACK_AB R5, R166, R169 ;  /* 0x000000a9a605723e */ /* 0x004fe200000000ff */
[----:B------:R-:W-:-:S02]  /*1a840*/  FADD.FTZ R169, R169, R184 ;  /* 0x000000b8a9a97221 */ /* 0x000fc40000010000 */
[----:B------:R-:W-:Y:S02]  /*1a850*/  FADD.FTZ R168, R168, R185 ;  /* 0x000000b9a8a87221 */ /* 0x000fe40000010000 */
[----:B------:R-:W-:Y:S01]  /*1a860*/  HMMA.16816.F32 R128, R128, R6, RZ ;  /* 0x000000068080723c */ /* 0x000fe200000018ff */
[----:B------:R-:W-:Y:S01]  /*1a870*/  F2FP.F16.F32.PACK_AB R6, R2, R167 ;  /* 0x000000a70206723e */ /* 0x000fe200000000ff */
[----:B------:R-:W-:Y:S01]  /*1a880*/  FADD.FTZ R166, R166, R169 ;  /* 0x000000a9a6a67221 */ /* 0x000fe20000010000 */
[----:B------:R-:W-:Y:S01]  /*1a890*/  F2FP.F16.F32.PACK_AB R7, R0, R165 ;  /* 0x000000a50007723e */ /* 0x000fe200000000ff */
        /* <DEDUP_REMOVED lines=189> */
[----:B------:R-:W4:Y:S01]  /*1b470*/  LDCU.64 UR18, c[0x0][0x358] ;  /* 0x00006b00ff1277ac */ /* 0x000f220008000a00 */
[----:B--2---:R-:W-:Y:S01]  /*1b480*/  UISETP.NE.U32.AND UP0, UPT, UR4, URZ, UPT ;  /* 0x000000ff0400728c */ /* 0x004fe2000bf05070 */
[----:B------:R-:W2:Y:S03]  /*1b490*/  LDCU UR4, c[0x0][0x45c] ;  /* 0x00008b80ff0477ac */ /* 0x000ea60008000800 */
[----:B------:R-:W-:Y:S01]  /*1b4a0*/  UISETP.NE.AND.EX UP0, UPT, UR5, URZ, UPT, UP0 ;  /* 0x000000ff0500728c */ /* 0x000fe2000bf05300 */
[----:B------:R-:W2:Y:S01]  /*1b4b0*/  LDCU UR5, c[0x0][0x50c] ;  /* 0x0000a180ff0577ac */ /* 0x000ea20008000800 */
[----:B------:R-:W2:Y:S01]  /*1b4c0*/  LDCU.64 UR8, c[0x0][0x3b8] ;  /* 0x00007700ff0877ac */ /* 0x000ea20008000a00 */
[----:B------:R-:W2:Y:S01]  /*1b4d0*/  LDCU.64 UR10, c[0x0][0x3c0] ;  /* 0x00007800ff0a77ac */ /* 0x000ea20008000a00 */
[----:B------:R-:W2:Y:S01]  /*1b4e0*/  LDCU.64 UR12, c[0x0][0x3a0] ;  /* 0x00007400ff0c77ac */ /* 0x000ea20008000a00 */
[----:B------:R-:W2:Y:S01]  /*1b4f0*/  LDCU.64 UR14, c[0x0][0x3a8] ;  /* 0x00007500ff0e77ac */ /* 0x000ea20008000a00 */
[----:B------:R-:W-:-:S02]  /*1b500*/  UIADD3 UR7, UPT, UPT, UR7, -0x2, URZ ;  /* 0xfffffffe07077890 */ /* 0x000fc4000fffe0ff */
[----:B-1----:R-:W-:-:S12]  /*1b510*/  ULEA UR6, UR6, UR17, 0x18 ;  /* 0x0000001106067291 */ /* 0x002fd8000f8ec0ff */
.L_x_1136:
        /* <DEDUP_REMOVED lines=11> */
[----:B------:R-:W-:Y:S01]  /*1b5d0*/  IMAD.SHL.U32 R2, R218, 0x8, RZ ;  /* 0x00000008da027824 */ /* 0x000fe200078e00ff */
[----:B-----5:R-:W-:Y:S04]  /*1b5e0*/  @!UP1 USHF.L.U32 UR22, UR17, 0x6, URZ ;  /* 0x0000000611169899 */ /* 0x020fe800080006ff */
        /* <DEDUP_REMOVED lines=8> */
[----:B---3--:R-:W-:Y:S02]  /*1b670*/  ISETP.GE.AND P3, PT, R2, UR16, PT ;  /* 0x0000001002007c0c */ /* 0x008fe4000bf66270 */
        /* <DEDUP_REMOVED lines=8> */
[----:B--2---:R-:W-:Y:S09]  /*1b700*/  BRA.U !UP1, `(.L_x_1133) ;  /* 0x0000000109f87547 */ /* 0x004ff2000b800000 */
        /* <DEDUP_REMOVED lines=47> */
[----:B----4-:R-:W2:Y:S03]  /*1ba00*/  LDG.E R9, desc[UR18][R16.64] ;  /* 0x0000001210097981 */ /* 0x010ea6000c1e1900 */
        /* <DEDUP_REMOVED lines=14> */
.L_x_1133:
[----:B------:R-:W-:Y:S01]  /*1baf0*/  ISETP.GE.AND P4, PT, R170, UR16, PT ;  /* 0x00000010aa007c0c */ /* 0x000fe2000bf86270 */
[----:B------:R-:W-:Y:S01]  /*1bb00*/  USHF.L.U32 UR22, UR17, 0x5, URZ ;  /* 0x0000000511167899 */ /* 0x000fe200080006ff */
[----:B------:R-:W-:Y:S01]  /*1bb10*/  LEA R233, R233, UR6, 0x1 ;  /* 0x00000006e9e97c11 */ /* 0x000fe2000f8e08ff */
[----:B------:R-:W-:Y:S01]  /*1bb20*/  UISETP.NE.AND UP2, UPT, UR7, URZ, UPT ;  /* 0x000000ff0700728c */ /* 0x000fe2000bf45270 */
[----:B------:R-:W-:Y:S02]  /*1bb30*/  SHF.L.U32 R173, R218, 0x6, RZ ;  /* 0x00000006daad7819 */ /* 0x000fe400000006ff */
[----:B------:R-:W-:Y:S02]  /*1bb40*/  MOV R9, UR17 ;  /* 0x0000001100097c02 */ /* 0x000fe40008000f00 */
[C---:B------:R-:W-:Y:S02]  /*1bb50*/  LOP3.LUT R5, R173.reuse, 0x1c0, RZ, 0xc0, !PT ;  /* 0x000001c0ad057812 */ /* 0x040fe400078ec0ff */
[----:B------:R-:W-:Y:S02]  /*1bb60*/  LOP3.LUT R224, R173, 0x400, RZ, 0xc0, !PT ;  /* 0x00000400ade07812 */ /* 0x000fe400078ec0ff */
[--C-:B------:R-:W-:Y:S01]  /*1bb70*/  LOP3.LUT R5, R5, 0x8, R218.reuse, 0xf8, !PT ;  /* 0x0000000805057812 */ /* 0x100fe200078ef8da */
[----:B------:R-:W-:Y:S01]  /*1bb80*/  @!PT LDS RZ, [RZ] ;  /* 0x00000000fffff984 */ /* 0x000fe20000000800 */
[----:B------:R-:W-:Y:S01]  /*1bb90*/  @!PT LDS RZ, [RZ] ;  /* 0x00000000fffff984 */ /* 0x000fe20000000800 */
[----:B------:R-:W-:Y:S01]  /*1bba0*/  @!PT LDS RZ, [RZ] ;  /* 0x00000000fffff984 */ /* 0x000fe20000000800 */
[----:B----4-:R-:W-:Y:S01]  /*1bbb0*/  @!P4 LDGSTS.E.BYPASS.LTC128B.128 [R233+0x10000], desc[UR18][R230.64] ;  /* 0x10000000e6e9cfae */ /* 0x010fe2000b981a12 */
[----:B------:R-:W-:Y:S02]  /*1bbc0*/  LEA R4, P0, R9, R230, 0x5 ;  /* 0x000000e609047211 */ /* 0x000fe400078028ff */
[----:B------:R-:W-:Y:S02]  /*1bbd0*/  LOP3.LUT R5, R5, R170, RZ, 0x3c, !PT ;  /* 0x000000aa05057212 */ /* 0x000fe400078e3cff */
[----:B------:R-:W-:Y:S01]  /*1bbe0*/  @P4 STS.128 [R233+0x10000], RZ ;  /* 0x010000ffe9004388 */ /* 0x000fe20000000c00 */
[----:B------:R-:W-:Y:S02]  /*1bbf0*/  SHF.R.U32.HI R171, RZ, 0x1, R218 ;  /* 0x00000001ffab7819 */ /* 0x000fe400000116da */
[----:B------:R-:W-:Y:S02]  /*1bc00*/  IADD3 R8, P5, PT, R4, UR22, RZ ;  /* 0x0000001604087c10 */ /* 0x000fe4000ffbe0ff */
[----:B------:R-:W-:Y:S01]  /*1bc10*/  @!PT LDS RZ, [RZ] ;  /* 0x00000000fffff984 */ /* 0x000fe20000000800 */
[----:B------:R-:W-:Y:S01]  /*1bc20*/  @!PT LDS RZ, [RZ] ;  /* 0x00000000fffff984 */ /* 0x000fe20000000800 */
[----:B------:R-:W-:Y:S01]  /*1bc30*/  @!PT LDS RZ, [RZ] ;  /* 0x00000000fffff984 */ /* 0x000fe20000000800 */
[----:B------:R-:W-:Y:S01]  /*1bc40*/  @!P3 LDGSTS.E.BYPASS.LTC128B.128 [R233+0x12000], desc[UR18][R230.64+0x80] ;  /* 0x12000080e6e9bfae */ /* 0x000fe2000b981a12 */
[----:B------:R-:W-:Y:S01]  /*1bc50*/  IMAD R224, R5, 0x2, R224 ;  /* 0x0000000205e07824 */ /* 0x000fe200078e02e0 */
[----:B------:R-:W-:Y:S03]  /*1bc60*/  LEA.HI.X R5, R9, R231, R7, 0x5, P0 ;  /* 0x000000e709057211 */ /* 0x000fe600000f2c07 */
[----:B------:R-:W-:Y:S01]  /*1bc70*/  @P3 STS.128 [R233+0x12000], RZ ;  /* 0x012000ffe9003388 */ /* 0x000fe20000000c00 */
[----:B------:R-:W-:Y:S02]  /*1bc80*/  LOP3.LUT R2, R171, 0x8, RZ, 0xc0, !PT ;  /* 0x00000008ab027812 */ /* 0x000fe400078ec0ff */
[----:B------:R-:W-:Y:S02]  /*1bc90*/  IADD3 R6, P0, PT, R8, UR22, RZ ;  /* 0x0000001608067c10 */ /* 0x000fe4000ff1e0ff */
[----:B------:R-:W-:Y:S01]  /*1bca0*/  @!PT LDS RZ, [RZ] ;  /* 0x00000000fffff984 */ /* 0x000fe20000000800 */
[----:B------:R-:W-:Y:S01]  /*1bcb0*/  @!PT LDS RZ, [RZ] ;  /* 0x00000000fffff984 */ /* 0x000fe20000000800 */
[----:B------:R-:W-:Y:S01]  /*1bcc0*/  @!PT LDS RZ, [RZ] ;  /* 0x00000000fffff984 */ /* 0x000fe20000000800 */
[----:B------:R-:W-:Y:S01]  /*1bcd0*/  @!P2 LDGSTS.E.BYPASS.LTC128B.128 [R233+0x14000], desc[UR18][R230.64+0x100] ;  /* 0x14000100e6e9afae */ /* 0x000fe2000b981a12 */
[----:B------:R-:W-:Y:S02]  /*1bce0*/  LOP3.LUT R3, R2, 0x1c0, R173, 0xf8, !PT ;  /* 0x000001c002037812 */ /* 0x000fe400078ef8ad */
[----:B------:R-:W-:Y:S02]  /*1bcf0*/  MOV R2, UR17 ;  /* 0x0000001100027c02 */ /* 0x000fe40008000f00 */
[----:B------:R-:W-:Y:S01]  /*1bd00*/  @P2 STS.128 [R233+0x14000], RZ ;  /* 0x014000ffe9002388 */ /* 0x000fe20000000c00 */
[----:B------:R-:W-:Y:S02]  /*1bd10*/  SHF.L.U32 R216, R218, 0x5, RZ ;  /* 0x00000005dad87819 */ /* 0x000fe400000006ff */
[----:B------:R-:W-:Y:S02]  /*1bd20*/  SHF.L.U64.HI R11, R2, 0x5, R7 ;  /* 0x00000005020b7819 */ /* 0x000fe40000010207 */
[----:B------:R-:W-:Y:S01]  /*1bd30*/  @!PT LDS RZ, [RZ] ;  /* 0x00000000fffff984 */ /* 0x000fe20000000800 */
[----:B------:R-:W-:Y:S01]  /*1bd40*/  @!PT LDS RZ, [RZ] ;  /* 0x00000000fffff984 */ /* 0x000fe20000000800 */
[----:B------:R-:W-:Y:S01]  /*1bd50*/  @!PT LDS RZ, [RZ] ;  /* 0x00000000fffff984 */ /* 0x000fe20000000800 */
[----:B------:R-:W-:Y:S01]  /*1bd60*/  @!P1 LDGSTS.E.BYPASS.LTC128B.128 [R233+0x16000], desc[UR18][R230.64+0x180] ;  /* 0x16000180e6e99fae */ /* 0x000fe2000b981a12 */
[----:B------:R-:W-:Y:S02]  /*1bd70*/  LOP3.LUT R216, R216, 0x7c00, RZ, 0xc0, !PT ;  /* 0x00007c00d8d87812 */ /* 0x000fe400078ec0ff */
[C---:B------:R-:W-:Y:S02]  /*1bd80*/  IADD3.X R9, PT, PT, R11.reuse, R5, RZ, P5, !PT ;  /* 0x000000050b097210 */ /* 0x040fe40002ffe4ff */
[----:B------:R-:W-:Y:S01]  /*1bd90*/  @P1 STS.128 [R233+0x16000], RZ ;  /* 0x016000ffe9001388 */ /* 0x000fe20000000c00 */
[----:B------:R-:W-:Y:S02]  /*1bda0*/  LOP3.LUT R173, R216, 0x200, R173, 0xf8, !PT ;  /* 0x00000200d8ad7812 */ /* 0x000fe400078ef8ad */
[----:B------:R-:W-:Y:S02]  /*1bdb0*/  IADD3.X R7, PT, PT, R11, R9, RZ, P0, !PT ;  /* 0x000000090b077210 */ /* 0x000fe400007fe4ff */
[----:B------:R-:W-:Y:S01]  /*1bdc0*/  @!PT LDS RZ, [RZ] ;  /* 0x00000000fffff984 */ /* 0x000fe20000000800 */
[----:B------:R-:W-:Y:S01]  /*1bdd0*/  @!PT LDS RZ, [RZ] ;  /* 0x00000000fffff984 */ /* 0x000fe20000000800 */
[----:B------:R-:W-:Y:S01]  /*1bde0*/  @!PT LDS RZ, [RZ] ;  /* 0x00000000fffff984 */ /* 0x000fe20000000800 */
[----:B------:R-:W-:Y:S01]  /*1bdf0*/  @!P4 LDGSTS.E.BYPASS.LTC128B.128 [R233+0x10800], desc[UR18][R4.64] ;  /* 0x1080000004e9cfae */ /* 0x000fe2000b981a12 */
[----:B------:R-:W-:Y:S02]  /*1be00*/  LOP3.LUT R3, R173, R3, R170, 0xf6, !PT ;  /* 0x00000003ad037212 */ /* 0x000fe400078ef6aa */
[----:B------:R-:W-:Y:S02]  /*1be10*/  MOV R220, 0x20 ;  /* 0x0000002000dc7802 */ /* 0x000fe40000000f00 */
[----:B------:R-:W-:Y:S01]  /*1be20*/  @P4 STS.128 [R233+0x10800], RZ ;  /* 0x010800ffe9004388 */ /* 0x000fe20000000c00 */
[----:B------:R-:W-:Y:S01]  /*1be30*/  LEA R225, R3, UR6, 0x1 ;  /* 0x0000000603e17c11 */ /* 0x000fe2000f8e08ff */
[----:B------:R-:W-:Y:S01]  /*1be40*/  VIADD R3, R224, UR6 ;  /* 0x00000006e0037c36 */ /* 0x000fe20008000000 */
[----:B------:R-:W-:Y:S02]  /*1be50*/  LOP3.LUT P0, RZ, R218, 0x2, RZ, 0xc0, !PT ;  /* 0x00000002daff7812 */ /* 0x000fe4000780c0ff */
[----:B------:R-:W-:Y:S01]  /*1be60*/  @!PT LDS RZ, [RZ] ;  /* 0x00000000fffff984 */ /* 0x000fe20000000800 */
[----:B------:R-:W-:Y:S01]  /*1be70*/  @!PT LDS RZ, [RZ] ;  /* 0x00000000fffff984 */ /* 0x000fe20000000800 */
[----:B------:R-:W-:Y:S01]  /*1be80*/  @!PT LDS RZ, [RZ] ;  /* 0x00000000fffff984 */ /* 0x000fe20000000800 */
[----:B------:R-:W-:Y:S01]  /*1be90*/  @!P3 LDGSTS.E.BYPASS.LTC128B.128 [R233+0x12800], desc[UR18][R4.64+0x80] ;  /* 0x1280008004e9bfae */ /* 0x000fe2000b981a12 */
[----:B------:R-:W-:Y:S02]  /*1bea0*/  MOV R2, 0x40 ;  /* 0x0000004000027802 */ /* 0x000fe40000000f00 */
[----:B------:R-:W-:Y:S02]  /*1beb0*/  SEL R220, R220, 0xffffffe0, !P0 ;  /* 0xffffffe0dcdc7807 */ /* 0x000fe40004000000 */
[----:B------:R-:W-:Y:S01]  /*1bec0*/  @P3 STS.128 [R233+0x12800], RZ ;  /* 0x012800ffe9003388 */ /* 0x000fe20000000c00 */
[----:B------:R-:W-:Y:S02]  /*1bed0*/  LOP3.LUT P0, RZ, R218, 0x4, RZ, 0xc0, !PT ;  /* 0x00000004daff7812 */ /* 0x000fe4000780c0ff */
[C---:B------:R-:W-:Y:S02]  /*1bee0*/  IADD3 R222, PT, PT, R220.reuse, R225, RZ ;  /* 0x000000e1dcde7210 */ /* 0x040fe40007ffe0ff */
[----:B------:R-:W-:Y:S01]  /*1bef0*/  @!PT LDS RZ, [RZ] ;  /* 0x00000000fffff984 */ /* 0x000fe20000000800 */
[----:B------:R-:W-:Y:S01]  /*1bf00*/  @!PT LDS RZ, [RZ] ;  /* 0x00000000fffff984 */ /* 0x000fe20000000800 */
[----:B------:R-:W-:Y:S01]  /*1bf10*/  @!PT LDS RZ, [RZ] ;  /* 0x00000000fffff984 */ /* 0x000fe20000000800 */
[----:B------:R-:W-:Y:S01]  /*1bf20*/  @!P2 LDGSTS.E.BYPASS.LTC128B.128 [R233+0x14800], desc[UR18][R4.64+0x100] ;  /* 0x1480010004e9afae */ /* 0x000fe2000b981a12 */
[-C--:B------:R-:W-:Y:S02]  /*1bf30*/  IADD3 R221, PT, PT, R220, R3.reuse, RZ ;  /* 0x00000003dcdd7210 */ /* 0x080fe40007ffe0ff */
[----:B------:R-:W-:Y:S02]  /*1bf40*/  SEL R2, R2, 0xffffffc0, !P0 ;  /* 0xffffffc002027807 */ /* 0x000fe40004000000 */
[----:B------:R-:W-:Y:S02]  /*1bf50*/  @P2 STS.128 [R233+0x14800], RZ ;  /* 0x014800ffe9002388 */ /* 0x000fe40000000c00 */
[C---:B------:R-:W-:Y:S03]  /*1bf60*/  IADD3 R3, PT, PT, R2.reuse, R3, RZ ;  /* 0x0000000302037210 */ /* 0x040fe60007ffe0ff */
[----:B------:R-:W-:Y:S01]  /*1bf70*/  @!PT LDS RZ, [RZ] ;  /* 0x00000000fffff984 */ /* 0x000fe20000000800 */
[----:B------:R-:W-:Y:S01]  /*1bf80*/  @!PT LDS RZ, [RZ] ;  /* 0x00000000fffff984 */ /* 0x000fe20000000800 */
[----:B------:R-:W-:Y:S01]  /*1bf90*/  @!PT LDS RZ, [RZ] ;  /* 0x00000000fffff984 */ /* 0x000fe20000000800 */
[----:B------:R-:W-:Y:S01]  /*1bfa0*/  @!P1 LDGSTS.E.BYPASS.LTC128B.128 [R233+0x16800], desc[UR18][R4.64+0x180] ;  /* 0x1680018004e99fae */ /* 0x000fe2000b981a12 */
[----:B------:R-:W-:Y:S01]  /*1bfb0*/  IMAD.IADD R223, R2, 0x1, R225 ;  /* 0x0000000102df7824 */ /* 0x000fe200078e02e1 */
[C---:B------:R-:W-:Y:S03]  /*1bfc0*/  IADD3 R2, PT, PT, R220.reuse, R3, RZ ;  /* 0x00000003dc027210 */ /* 0x040fe60007ffe0ff */
[----:B------:R-:W-:Y:S01]  /*1bfd0*/  @P1 STS.128 [R233+0x16800], RZ ;  /* 0x016800ffe9001388 */ /* 0x000fe20000000c00 */
[----:B------:R-:W-:Y:S04]  /*1bfe0*/  IADD3 R168, PT, PT, R220, R223, RZ ;  /* 0x000000dfdca87210 */ /* 0x000fe80007ffe0ff */
        /* <DEDUP_REMOVED lines=41> */
[----:B-1----:R-:W2:Y:S05]  /*1c280*/  LDSM.16.M88.4 R8, [R224+UR6+0x8000] ;  /* 0x00800006e008783b */ /* 0x002eaa0008000200 */
[----:B------:R-:W1:Y:S05]  /*1c290*/  LDSM.16.M88.4 R16, [R224+UR6+0x8800] ;  /* 0x00880006e010783b */ /* 0x000e6a0008000200 */
[----:B------:R-:W3:Y:S05]  /*1c2a0*/  LDSM.16.M88.4 R24, [R224+UR6+0x9000] ;  /* 0x00900006e018783b */ /* 0x000eea0008000200 */
[----:B------:R-:W0:Y:S05]  /*1c2b0*/  LDGDEPBAR ;  /* 0x00000000000079af */ /* 0x000e2a0000000000 */
[----:B------:R-:W4:Y:S05]  /*1c2c0*/  LDSM.16.M88.4 R164, [R224+UR6+0x9800] ;  /* 0x00980006e0a4783b */ /* 0x000f2a0008000200 */
[----:B------:R-:W-:Y:S05]  /*1c2d0*/  LDSM.16.M88.4 R172, [R222] ;  /* 0x00000000deac783b */ /* 0x000fea0000000200 */
[----:B------:R-:W5:Y:S05]  /*1c2e0*/  LDSM.16.M88.4 R176, [R221+0x8000] ;  /* 0x00800000ddb0783b */ /* 0x000f6a0000000200 */
[----:B------:R-:W5:Y:S05]  /*1c2f0*/  LDSM.16.M88.4 R180, [R221+0x8800] ;  /* 0x00880000ddb4783b */ /* 0x000f6a0000000200 */
[----:B------:R-:W-:Y:S01]  /*1c300*/  LDSM.16.M88.4 R184, [R221+0x9800] ;  /* 0x00980000ddb8783b */ /* 0x000fe20000000200 */
[C---:B--2---:R-:W-:Y:S04]  /*1c310*/  HMMA.16816.F32 R4, R32.reuse, R8, RZ ;  /* 0x000000082004723c */ /* 0x044fe800000018ff */
[----:B------:R-:W-:Y:S04]  /*1c320*/  LDSM.16.M88.4 R188, [R223] ;  /* 0x00000000dfbc783b */ /* 0x000fe80000000200 */
[C---:B------:R-:W-:Y:S01]  /*1c330*/  HMMA.16816.F32 R8, R32.reuse, R10, RZ ;  /* 0x0000000a2008723c */ /* 0x040fe200000018ff */
[----:B------:R-:W-:Y:S05]  /*1c340*/  LDSM.16.M88.4 R192, [R3+0x8000] ;  /* 0x0080000003c0783b */ /* 0x000fea0000000200 */
[----:B------:R-:W-:Y:S02]  /*1c350*/  LDSM.16.M88.4 R196, [R3+0x9000] ;  /* 0x0090000003c4783b */ /* 0x000fe40000000200 */
[C---:B-1----:R-:W-:Y:S03]  /*1c360*/  HMMA.16816.F32 R12, R32.reuse, R16, RZ ;  /* 0x00000010200c723c */ /* 0x042fe600000018ff */
[----:B------:R-:W-:Y:S05]  /*1c370*/  LDSM.16.M88.4 R200, [R3+0x9800] ;  /* 0x0098000003c8783b */ /* 0x000fea0000000200 */
[C---:B------:R-:W-:Y:S01]  /*1c380*/  HMMA.16816.F32 R16, R32.reuse, R18, RZ ;  /* 0x000000122010723c */ /* 0x040fe200000018ff */
[----:B------:R-:W-:Y:S05]  /*1c390*/  LDSM.16.M88.4 R204, [R2+0x8000] ;  /* 0x0080000002cc783b */ /* 0x000fea0000000200 */
[----:B------:R-:W-:Y:S02]  /*1c3a0*/  LDSM.16.M88.4 R208, [R3+0xa000] ;  /* 0x00a0000003d0783b */ /* 0x000fe40000000200 */
[C---:B---3--:R-:W-:Y:S03]  /*1c3b0*/  HMMA.16816.F32 R20, R32.reuse, R24, RZ ;  /* 0x000000182014723c */ /* 0x048fe600000018ff */
[----:B------:R-:W-:Y:S05]  /*1c3c0*/  LDSM.16.M88.4 R212, [R221+0xc000] ;  /* 0x00c00000ddd4783b */ /* 0x000fea0000000200 */
[C---:B------:R-:W-:Y:S08]  /*1c3d0*/  HMMA.16816.F32 R24, R32.reuse, R26, RZ ;  /* 0x0000001a2018723c */ /* 0x040ff000000018ff */
[C---:B----4-:R-:W-:Y:S08]  /*1c3e0*/  HMMA.16816.F32 R28, R32.reuse, R164, RZ ;  /* 0x000000a4201c723c */ /* 0x050ff000000018ff */
[----:B------:R-:W-:Y:S01]  /*1c3f0*/  HMMA.16816.F32 R32, R32, R166, RZ ;  /* 0x000000a62020723c */ /* 0x000fe200000018ff */
[----:B------:R-:W1:Y:S07]  /*1c400*/  LDSM.16.M88.4 R164, [R221+0x9000] ;  /* 0x00900000dda4783b */ /* 0x000e6e0000000200 */
[C---:B-----5:R-:W-:Y:S08]  /*1c410*/  HMMA.16816.F32 R4, R172.reuse, R176, R4 ;  /* 0x000000b0ac04723c */ /* 0x060ff00000001804 */
[C---:B------:R-:W-:Y:S01]  /*1c420*/  HMMA.16816.F32 R8, R172.reuse, R178, R8 ;  /* 0x000000b2ac08723c */ /* 0x040fe20000001808 */
[----:B------:R-:W2:Y:S07]  /*1c430*/  LDSM.16.M88.4 R176, [R3+0x8800] ;  /* 0x0088000003b0783b */ /* 0x000eae0000000200 */
[C---:B------:R-:W-:Y:S08]  /*1c440*/  HMMA.16816.F32 R12, R172.reuse, R180, R12 ;  /* 0x000000b4ac0c723c */ /* 0x040ff0000000180c */
[C---:B------:R-:W-:Y:S01]  /*1c450*/  HMMA.16816.F32 R16, R172.reuse, R182, R16 ;  /* 0x000000b6ac10723c */ /* 0x040fe20000001810 */
[----:B------:R-:W3:Y:S07]  /*1c460*/  LDSM.16.M88.4 R180, [R168] ;  /* 0x00000000a8b4783b */ /* 0x000eee0000000200 */
[C---:B-1----:R-:W-:Y:S08]  /*1c470*/  HMMA.16816.F32 R20, R172.reuse, R164, R20 ;  /* 0x000000a4ac14723c */ /* 0x042ff00000001814 */
[C---:B------:R-:W-:Y:S01]  /*1c480*/  HMMA.16816.F32 R24, R172.reuse, R166, R24 ;  /* 0x000000a6ac18723c */ /* 0x040fe20000001818 */
[----:B------:R-:W1:Y:S07]  /*1c490*/  LDSM.16.M88.4 R164, [R2+0x8800] ;  /* 0x0088000002a4783b */ /* 0x000e6e0000000200 */
[C---:B------:R-:W-:Y:S08]  /*1c4a0*/  HMMA.16816.F32 R28, R172.reuse, R184, R28 ;  /* 0x000000b8ac1c723c */ /* 0x040ff0000000181c */
[----:B------:R-:W-:Y:S01]  /*1c4b0*/  HMMA.16816.F32 R32, R172, R186, R32 ;  /* 0x000000baac20723c */ /* 0x000fe20000001820 */
[----:B------:R-:W4:Y:S05]  /*1c4c0*/  LDSM.16.M88.4 R172, [R2+0x9000] ;  /* 0x0090000002ac783b */ /* 0x000f2a0000000200 */
[----:B------:R-:W-:Y:S02]  /*1c4d0*/  LDSM.16.M88.4 R184, [R225+0x2000] ;  /* 0x00200000e1b8783b */ /* 0x000fe40000000200 */
[C---:B------:R-:W-:Y:S08]  /*1c4e0*/  HMMA.16816.F32 R4, R188.reuse, R192, R4 ;  /* 0x000000c0bc04723c */ /* 0x040ff00000001804 */
[C---:B------:R-:W-:Y:S01]  /*1c4f0*/  HMMA.16816.F32 R8, R188.reuse, R194, R8 ;  /* 0x000000c2bc08723c */ /* 0x040fe20000001808 */
[----:B------:R-:W-:Y:S07]  /*1c500*/  LDSM.16.M88.4 R192, [R224+UR6+0xa800] ;  /* 0x00a80006e0c0783b */ /* 0x000fee0008000200 */
[C---:B--2---:R-:W-:Y:S08]  /*1c510*/  HMMA.16816.F32 R12, R188.reuse, R176, R12 ;  /* 0x000000b0bc0c723c */ /* 0x044ff0000000180c */
[C---:B------:R-:W-:Y:S01]  /*1c520*/  HMMA.16816.F32 R16, R188.reuse, R178, R16 ;  /* 0x000000b2bc10723c */ /* 0x040fe20000001810 */
[----:B------:R-:W2:Y:S07]  /*1c530*/  LDSM.16.M88.4 R176, [R2+0x9800] ;  /* 0x0098000002b0783b */ /* 0x000eae0000000200 */
[C---:B------:R-:W-:Y:S08]  /*1c540*/  HMMA.16816.F32 R20, R188.reuse, R196, R20 ;  /* 0x000000c4bc14723c */ /* 0x040ff00000001814 */
[C---:B------:R-:W-:Y:S01]  /*1c550*/  HMMA.16816.F32 R24, R188.reuse, R198, R24 ;  /* 0x000000c6bc18723c */ /* 0x040fe20000001818 */
[----:B------:R-:W-:Y:S07]  /*1c560*/  LDSM.16.M88.4 R196, [R224+UR6+0xb000] ;  /* 0x00b00006e0c4783b */ /* 0x000fee0008000200 */
[C---:B------:R-:W-:Y:S08]  /*1c570*/  HMMA.16816.F32 R28, R188.reuse, R200, R28 ;  /* 0x000000c8bc1c723c */ /* 0x040ff0000000181c */
[----:B------:R-:W-:Y:S01]  /*1c580*/  HMMA.16816.F32 R32, R188, R202, R32 ;  /* 0x000000cabc20723c */ /* 0x000fe20000001820 */
[----:B------:R-:W5:Y:S05]  /*1c590*/  LDSM.16.M88.4 R188, [R224+UR6+0xa000] ;  /* 0x00a00006e0bc783b */ /* 0x000f6a0008000200 */
[----:B------:R-:W-:Y:S02]  /*1c5a0*/  LDSM.16.M88.4 R200, [R222+0x2000] ;  /* 0x00200000dec8783b */ /* 0x000fe40000000200 */
[C---:B---3--:R-:W-:Y:S08]  /*1c5b0*/  HMMA.16816.F32 R4, R180.reuse, R204, R4 ;  /* 0x000000ccb404723c */ /* 0x048ff00000001804 */
[C---:B------:R-:W-:Y:S01]  /*1c5c0*/  HMMA.16816.F32 R8, R180.reuse, R206, R8 ;  /* 0x000000ceb408723c */ /* 0x040fe20000001808 */
[----:B------:R-:W-:Y:S07]  /*1c5d0*/  LDSM.16.M88.4 R204, [R221+0xa000] ;  /* 0x00a00000ddcc783b */ /* 0x000fee0000000200 */
[C---:B-1----:R-:W-:Y:S08]  /*1c5e0*/  HMMA.16816.F32 R12, R180.reuse, R164, R12 ;  /* 0x000000a4b40c723c */ /* 0x042ff0000000180c */
[C---:B------:R-:W-:Y:S01]  /*1c5f0*/  HMMA.16816.F32 R16, R180.reuse, R166, R16 ;  /* 0x000000a6b410723c */ /* 0x040fe20000001810 */
[----:B------:R-:W1:Y:S07]  /*1c600*/  LDSM.16.M88.4 R164, [R224+UR6+0xb800] ;  /* 0x00b80006e0a4783b */ /* 0x000e6e0008000200 */
[C---:B----4-:R-:W-:Y:S08]  /*1c610*/  HMMA.16816.F32 R20, R180.reuse, R172, R20 ;  /* 0x000000acb414723c */ /* 0x050ff00000001814 */
[C---:B------:R-:W-:Y:S01]  /*1c620*/  HMMA.16816.F32 R24, R180.reuse, R174, R24 ;  /* 0x000000aeb418723c */ /* 0x040fe20000001818 */
[----:B------:R-:W3:Y:S07]  /*1c630*/  LDSM.16.M88.4 R172, [R221+0xa800] ;  /* 0x00a80000ddac783b */ /* 0x000eee0000000200 */
[C---:B--2---:R-:W-:Y:S08]  /*1c640*/  HMMA.16816.F32 R28, R180.reuse, R176, R28 ;  /* 0x000000b0b41c723c */ /* 0x044ff0000000181c */
[----:B------:R-:W-:Y:S01]  /*1c650*/  HMMA.16816.F32 R32, R180, R178, R32 ;  /* 0x000000b2b420723c */ /* 0x000fe20000001820 */
[----:B------:R-:W2:Y:S05]  /*1c660*/  LDSM.16.M88.4 R176, [R221+0xb000] ;  /* 0x00b00000ddb0783b */ /* 0x000eaa0000000200 */
[----:B------:R-:W4:Y:S02]  /*1c670*/  LDSM.16.M88.4 R180, [R221+0xb800] ;  /* 0x00b80000ddb4783b */ /* 0x000f240000000200 */
[C---:B-----5:R-:W-:Y:S08]  /*1c680*/  HMMA.16816.F32 R4, R184.reuse, R188, R4 ;  /* 0x000000bcb804723c */ /* 0x060ff00000001804 */
[C---:B------:R-:W-:Y:S01]  /*1c690*/  HMMA.16816.F32 R8, R184.reuse, R190, R8 ;  /* 0x000000beb808723c */ /* 0x040fe20000001808 */
[----:B------:R-:W5:Y:S07]  /*1c6a0*/  LDSM.16.M88.4 R188, [R223+0x2000] ;  /* 0x00200000dfbc783b */ /* 0x000f6e0000000200 */
        /* <DEDUP_REMOVED lines=9> */
[----:B------:R-:W1:Y:S02]  /*1c740*/  LDSM.16.M88.4 R184, [R3+0xb000] ;  /* 0x00b0000003b8783b */ /* 0x000e640000000200 */
[C---:B------:R-:W-:Y:S08]  /*1c750*/  HMMA.16816.F32 R4, R200.reuse, R204, R4 ;  /* 0x000000ccc804723c */ /* 0x040ff00000001804 */
[C---:B------:R-:W-:Y:S01]  /*1c760*/  HMMA.16816.F32 R8, R200.reuse, R206, R8 ;  /* 0x000000cec808723c */ /* 0x040fe20000001808 */
[----:B------:R-:W1:Y:S07]  /*1c770*/  LDSM.16.M88.4 R204, [R2+0xa000] ;  /* 0x00a0000002cc783b */ /* 0x000e6e0000000200 */
[C---:B---3--:R-:W-:Y:S08]  /*1c780*/  HMMA.16816.F32 R12, R200.reuse, R172, R12 ;  /* 0x000000acc80c723c */ /* 0x048ff0000000180c */
[C---:B------:R-:W-:Y:S01]  /*1c790*/  HMMA.16816.F32 R16, R200.reuse, R174, R16 ;  /* 0x000000aec810723c */ /* 0x040fe20000001810 */
[----:B------:R-:W3:Y:S07]  /*1c7a0*/  LDSM.16.M88.4 R172, [R2+0xa800] ;  /* 0x00a8000002ac783b */ /* 0x000eee0000000200 */
[C---:B--2---:R-:W-:Y:S08]  /*1c7b0*/  HMMA.16816.F32 R20, R200.reuse, R176, R20 ;  /* 0x000000b0c814723c */ /* 0x044ff00000001814 */
[C---:B------:R-:W-:Y:S01]  /*1c7c0*/  HMMA.16816.F32 R24, R200.reuse, R178, R24 ;  /* 0x000000b2c818723c */ /* 0x040fe20000001818 */
[----:B------:R-:W2:Y:S07]  /*1c7d0*/  LDSM.16.M88.4 R176, [R2+0xb000] ;  /* 0x00b0000002b0783b */ /* 0x000eae0000000200 */
[C---:B----4-:R-:W-:Y:S08]  /*1c7e0*/  HMMA.16816.F32 R28, R200.reuse, R180, R28 ;  /* 0x000000b4c81c723c */ /* 0x050ff0000000181c */
[----:B------:R-:W-:Y:S01]  /*1c7f0*/  HMMA.16816.F32 R32, R200, R182, R32 ;  /* 0x000000b6c820723c */ /* 0x000fe20000001820 */
[----:B------:R-:W4:Y:S05]  /*1c800*/  LDSM.16.M88.4 R180, [R2+0xb800] ;  /* 0x00b8000002b4783b */ /* 0x000f2a0000000200 */
[----:B------:R-:W-:Y:S02]  /*1c810*/  LDSM.16.M88.4 R200, [R225+0x4000] ;  /* 0x00400000e1c8783b */ /* 0x000fe40000000200 */
[C---:B-----5:R-:W-:Y:S08]  /*1c820*/  HMMA.16816.F32 R4, R188.reuse, R208, R4 ;  /* 0x000000d0bc04723c */ /* 0x060ff00000001804 */
[C---:B------:R-:W-:Y:S01]  /*1c830*/  HMMA.16816.F32 R8, R188.reuse, R210, R8 ;  /* 0x000000d2bc08723c */ /* 0x040fe20000001808 */
[----:B------:R-:W5:Y:S07]  /*1c840*/  LDSM.16.M88.4 R208, [R224+UR6+0xc000] ;  /* 0x00c00006e0d0783b */ /* 0x000f6e0008000200 */
[C---:B-1----:R-:W-:Y:S08]  /*1c850*/  HMMA.16816.F32 R12, R188.reuse, R164, R12 ;  /* 0x000000a4bc0c723c */ /* 0x042ff0000000180c */
[C---:B------:R-:W-:Y:S01]  /*1c860*/  HMMA.16816.F32 R16, R188.reuse, R166, R16 ;  /* 0x000000a6bc10723c */ /* 0x040fe20000001810 */
[----:B------:R-:W1:Y:S07]  /*1c870*/  LDSM.16.M88.4 R164, [R224+UR6+0xc800] ;  /* 0x00c80006e0a4783b */ /* 0x000e6e0008000200 */
[C---:B------:R-:W-:Y:S08]  /*1c880*/  HMMA.16816.F32 R20, R188.reuse, R184, R20 ;  /* 0x000000b8bc14723c */ /* 0x040ff00000001814 */
[C---:B------:R-:W-:Y:S01]  /*1c890*/  HMMA.16816.F32 R24, R188.reuse, R186, R24 ;  /* 0x000000babc18723c */ /* 0x040fe20000001818 */
[----:B------:R-:W1:Y:S07]  /*1c8a0*/  LDSM.16.M88.4 R184, [R224+UR6+0xd000] ;  /* 0x00d00006e0b8783b */ /* 0x000e6e0008000200 */
[C---:B------:R-:W-:Y:S08]  /*1c8b0*/  HMMA.16816.F32 R28, R188.reuse, R192, R28 ;  /* 0x000000c0bc1c723c */ /* 0x040ff0000000181c */
[----:B------:R-:W-:Y:S01]  /*1c8c0*/  HMMA.16816.F32 R32, R188, R194, R32 ;  /* 0x000000c2bc20723c */ /* 0x000fe20000001820 */
[----:B------:R-:W1:Y:S05]  /*1c8d0*/  LDSM.16.M88.4 R188, [R224+UR6+0xd800] ;  /* 0x00d80006e0bc783b */ /* 0x000e6a0008000200 */
[----:B------:R-:W1:Y:S02]  /*1c8e0*/  LDSM.16.M88.4 R192, [R222+0x4000] ;  /* 0x00400000dec0783b */ /* 0x000e640000000200 */
[C---:B------:R-:W-:Y:S08]  /*1c8f0*/  HMMA.16816.F32 R4, R196.reuse, R204, R4 ;  /* 0x000000ccc404723c */ /* 0x040ff00000001804 */
[C---:B------:R-:W-:Y:S01]  /*1c900*/  HMMA.16816.F32 R8, R196.reuse, R206, R8 ;  /* 0x000000cec408723c */ /* 0x040fe20000001808 */
[----:B------:R-:W-:Y:S07]  /*1c910*/  LDSM.16.M88.4 R204, [R3+0xc000] ;  /* 0x00c0000003cc783b */ /* 0x000fee0000000200 */
        /* <DEDUP_REMOVED lines=9> */
[----:B------:R-:W4:Y:S02]  /*1c9b0*/  LDSM.16.M88.4 R196, [R223+0x4000] ;  /* 0x00400000dfc4783b */ /* 0x000f240000000200 */
[C---:B-----5:R-:W-:Y:S08]  /*1c9c0*/  HMMA.16816.F32 R4, R200.reuse, R208, R4 ;  /* 0x000000d0c804723c */ /* 0x060ff00000001804 */
[C---:B------:R-:W-:Y:S01]  /*1c9d0*/  HMMA.16816.F32 R8, R200.reuse, R210, R8 ;  /* 0x000000d2c808723c */ /* 0x040fe20000001808 */
[----:B------:R-:W-:Y:S07]  /*1c9e0*/  LDSM.16.M88.4 R208, [R2+0xc000] ;  /* 0x00c0000002d0783b */ /* 0x000fee0000000200 */
[C---:B-1----:R-:W-:Y:S08]  /*1c9f0*/  HMMA.16816.F32 R12, R200.reuse, R164, R12 ;  /* 0x000000a4c80c723c */ /* 0x042ff0000000180c */
[C---:B------:R-:W-:Y:S01]  /*1ca00*/  HMMA.16816.F32 R16, R200.reuse, R166, R16 ;  /* 0x000000a6c810723c */ /* 0x040fe20000001810 */
[----:B------:R-:W1:Y:S07]  /*1ca10*/  LDSM.16.M88.4 R164, [R3+0xc800] ;  /* 0x00c8000003a4783b */ /* 0x000e6e0000000200 */
[C---:B------:R-:W-:Y:S08]  /*1ca20*/  HMMA.16816.F32 R20, R200.reuse, R184, R20 ;  /* 0x000000b8c814723c */ /* 0x040ff00000001814 */
        /* <DEDUP_REMOVED lines=19> */
[C---:B------:R-:W-:Y:S08]  /*1cb60*/  HMMA.16816.F32 R4, R196.reuse, R204, R4 ;  /* 0x000000ccc404723c */ /* 0x040ff00000001804 */
[C---:B------:R-:W-:Y:S01]  /*1cb70*/  HMMA.16816.F32 R8, R196.reuse, R206, R8 ;  /* 0x000000cec408723c */ /* 0x040fe20000001808 */
[----:B------:R-:W4:Y:S07]  /*1cb80*/  LDSM.16.M88.4 R204, [R224+UR6+0xe000] ;  /* 0x00e00006e0cc783b */ /* 0x000f2e0008000200 */
        /* <DEDUP_REMOVED lines=25> */
[----:B------:R-:W4:Y:S07]  /*1cd20*/  LDSM.16.M88.4 R204, [R3+0xe000] ;  /* 0x00e0000003cc783b */ /* 0x000f2e0000000200 */
        /* <DEDUP_REMOVED lines=13> */
[C---:B------:R-:W-:Y:S08]  /*1ce00*/  HMMA.16816.F32 R16, R196.reuse, R174, R16 ;  /* 0x000000aec410723c */ /* 0x040ff00000001810 */
[C---:B--2---:R-:W-:Y:S08]  /*1ce10*/  HMMA.16816.F32 R20, R196.reuse, R176, R20 ;  /* 0x000000b0c414723c */ /* 0x044ff00000001814 */
[C---:B------:R-:W-:Y:S08]  /*1ce20*/  HMMA.16816.F32 R24, R196.reuse, R178, R24 ;  /* 0x000000b2c418723c */ /* 0x040ff00000001818 */
[C---:B----4-:R-:W-:Y:S08]  /*1ce30*/  HMMA.16816.F32 R28, R196.reuse, R180, R28 ;  /* 0x000000b4c41c723c */ /* 0x050ff0000000181c */
        /* <DEDUP_REMOVED lines=12> */
[C---:B-1----:R-:W-:Y:S03]  /*1cf00*/  HMMA.16816.F32 R12, R192.reuse, R164, R12 ;  /* 0x000000a4c00c723c */ /* 0x042fe6000000180c */
[----:B------:R-:W-:Y:S01]  /*1cf10*/  FMUL.FTZ R205, R4, UR5 ;  /* 0x0000000504cd7c20 */ /* 0x000fe20008410000 */
[----:B------:R-:W-:Y:S01]  /*1cf20*/  FMUL.FTZ R197, R5, UR5 ;  /* 0x0000000505c57c20 */ /* 0x000fe20008410000 */
[----:B------:R-:W-:Y:S01]  /*1cf30*/  FMUL.FTZ R191, R6, UR5 ;  /* 0x0000000506bf7c20 */ /* 0x000fe20008410000 */
[----:B------:R-:W-:Y:S02]  /*1cf40*/  FMUL.FTZ R189, R7, UR5 ;  /* 0x0000000507bd7c20 */ /* 0x000fe40008410000 */
[----:B------:R-:W1:Y:S01]  /*1cf50*/  LDSM.16.M88.4 R4, [R2+0xf000] ;  /* 0x00f000000204783b */ /* 0x000e620000000200 */
[----:B------:R-:W2:Y:S01]  /*1cf60*/  MUFU.TANH R205, R205 ;  /* 0x000000cd00cd7308 */ /* 0x000ea20000002400 */
[C---:B------:R-:W-:Y:S03]  /*1cf70*/  HMMA.16816.F32 R16, R192.reuse, R166, R16 ;  /* 0x000000a6c010723c */ /* 0x040fe60000001810 */
[----:B------:R-:W-:Y:S01]  /*1cf80*/  FMUL.FTZ R9, R9, UR5 ;  /* 0x0000000509097c20 */ /* 0x000fe20008410000 */
[----:B------:R-:W-:Y:S01]  /*1cf90*/  FMUL.FTZ R10, R10, UR5 ;  /* 0x000000050a0a7c20 */ /* 0x000fe20008410000 */
[----:B------:R-:W-:Y:S01]  /*1cfa0*/  FMUL.FTZ R11, R11, UR5 ;  /* 0x000000050b0b7c20 */ /* 0x000fe20008410000 */
[----:B------:R-:W-:Y:S03]  /*1cfb0*/  FMUL.FTZ R245, R8, UR5 ;  /* 0x0000000508f57c20 */ /* 0x000fe60008410000 */
[----:B------:R-:W3:Y:S01]  /*1cfc0*/  MUFU.TANH R243, R9 ;  /* 0x0000000900f37308 */ /* 0x000ee20000002400 */
[----:B------:R-:W-:Y:S01]  /*1cfd0*/  FMUL.FTZ R203, R12, UR5 ;  /* 0x000000050ccb7c20 */ /* 0x000fe20008410000 */
[----:B------:R-:W-:Y:S01]  /*1cfe0*/  FMUL.FTZ R13, R13, UR5 ;  /* 0x000000050d0d7c20 */ /* 0x000fe20008410000 */
[----:B------:R-:W-:Y:S01]  /*1cff0*/  FMUL.FTZ R14, R14, UR5 ;  /* 0x000000050e0e7c20 */ /* 0x000fe20008410000 */
[----:B------:R-:W-:Y:S06]  /*1d000*/  FMUL.FTZ R15, R15, UR5 ;  /* 0x000000050f0f7c20 */ /* 0x000fec0008410000 */
[----:B------:R-:W4:Y:S01]  /*1d010*/  MUFU.TANH R241, R10 ;  /* 0x0000000a00f17308 */ /* 0x000f220000002400 */
[----:B------:R-:W-:Y:S01]  /*1d020*/  FMUL.FTZ R181, R16, UR5 ;  /* 0x0000000510b57c20 */ /* 0x000fe20008410000 */
[----:B------:R-:W-:Y:S01]  /*1d030*/  FMUL.FTZ R17, R17, UR5 ;  /* 0x0000000511117c20 */ /* 0x000fe20008410000 */
[----:B------:R-:W-:Y:S01]  /*1d040*/  FMUL.FTZ R18, R18, UR5 ;  /* 0x0000000512127c20 */ /* 0x000fe20008410000 */
[----:B------:R-:W-:Y:S06]  /*1d050*/  FMUL.FTZ R19, R19, UR5 ;  /* 0x0000000513137c20 */ /* 0x000fec0008410000 */
[----:B------:R5:W2:Y:S10]  /*1d060*/  MUFU.TANH R239, R11 ;  /* 0x0000000b00ef7308 */ /* 0x000ab40000002400 */
[----:B------:R-:W2:Y:S01]  /*1d070*/  MUFU.TANH R197, R197 ;  /* 0x000000c500c57308 */ /* 0x000ea20000002400 */
[C---:B-1----:R-:W-:Y:S09]  /*1d080*/  HMMA.16816.F32 R20, R192.reuse, R4, R20 ;  /* 0x00000004c014723c */ /* 0x042ff20000001814 */
[----:B------:R-:W1:Y:S01]  /*1d090*/  MUFU.TANH R191, R191 ;  /* 0x000000bf00bf7308 */ /* 0x000e620000002400 */
[----:B-----5:R-:W5:Y:S01]  /*1d0a0*/  LDSM.16.M88.4 R8, [R2+0xf800] ;  /* 0x00f800000208783b */ /* 0x020f620000000200 */
[----:B------:R-:W-:Y:S08]  /*1d0b0*/  DEPBAR.LE SB0, 0x0 ;  /* 0x000080000000791a */ /* 0x000ff00000000000 */
[----:B------:R-:W1:Y:S01]  /*1d0c0*/  MUFU.TANH R189, R189 ;  /* 0x000000bd00bd7308 */ /* 0x000e620000002400 */
[----:B------:R-:W-:Y:S01]  /*1d0d0*/  BAR.SYNC.DEFER_BLOCKING 0x0 ;  /* 0x0000000000007b1d */ /* 0x000fe20000010000 */
[C---:B------:R-:W-:Y:S08]  /*1d0e0*/  HMMA.16816.F32 R24, R192.reuse, R6, R24 ;  /* 0x00000006c018723c */ /* 0x040ff00000001818 */
[----:B------:R-:W1:Y:S01]  /*1d0f0*/  MUFU.TANH R245, R245 ;  /* 0x000000f500f57308 */ /* 0x000e620000002400 */
[----:B------:R-:W-:Y:S01]  /*1d100*/  FMUL.FTZ R20, R20, UR5 ;  /* 0x0000000514147c20 */ /* 0x000fe20008410000 */
[----:B------:R-:W-:Y:S01]  /*1d110*/  FMUL.FTZ R21, R21, UR5 ;  /* 0x0000000515157c20 */ /* 0x000fe20008410000 */
[----:B------:R-:W-:Y:S01]  /*1d120*/  FMUL.FTZ R22, R22, UR5 ;  /* 0x0000000516167c20 */ /* 0x000fe20008410000 */
[----:B------:R-:W-:Y:S06]  /*1d130*/  FMUL.FTZ R23, R23, UR5 ;  /* 0x0000000517177c20 */ /* 0x000fec0008410000 */
[----:B------:R-:W1:Y:S01]  /*1d140*/  MUFU.TANH R203, R203 ;  /* 0x000000cb00cb7308 */ /* 0x000e620000002400 */
[----:B------:R-:W-:Y:S01]  /*1d150*/  FMUL.FTZ R225, R24, UR5 ;  /* 0x0000000518e17c20 */ /* 0x000fe20008410000 */
[----:B------:R-:W-:Y:S01]  /*1d160*/  FMUL.FTZ R25, R25, UR5 ;  /* 0x0000000519197c20 */ /* 0x000fe20008410000 */
[----:B------:R-:W-:Y:S07]  /*1d170*/  FMUL.FTZ R26, R26, UR5 ;  /* 0x000000051a1a7c20 */ /* 0x000fee0008410000 */
[----:B------:R1:W1:Y:S01]  /*1d180*/  MUFU.TANH R201, R13 ;  /* 0x0000000d00c97308 */ /* 0x0002620000002400 */
[----:B------:R-:W-:Y:S09]  /*1d190*/  FMUL.FTZ R27, R27, UR5 ;  /* 0x000000051b1b7c20 */ /* 0x000ff20008410000 */
[----:B------:R1:W1:Y:S01]  /*1d1a0*/  MUFU.TANH R199, R14 ;  /* 0x0000000e00c77308 */ /* 0x0002620000002400 */
[C---:B-----5:R-:W-:Y:S09]  /*1d1b0*/  HMMA.16816.F32 R28, R192.reuse, R8, R28 ;  /* 0x00000008c01c723c */ /* 0x060ff2000000181c */
[----:B------:R1:W1:Y:S01]  /*1d1c0*/  MUFU.TANH R179, R15 ;  /* 0x0000000f00b37308 */ /* 0x0002620000002400 */
[----:B------:R-:W-:Y:S09]  /*1d1d0*/  HMMA.16816.F32 R32, R192, R10, R32 ;  /* 0x0000000ac020723c */ /* 0x000ff20000001820 */
[----:B------:R-:W1:Y:S01]  /*1d1e0*/  MUFU.TANH R181, R181 ;  /* 0x000000b500b57308 */ /* 0x000e620000002400 */
[----:B------:R-:W-:Y:S01]  /*1d1f0*/  FMUL.FTZ R184, R28, UR5 ;  /* 0x000000051cb87c20 */ /* 0x000fe20008410000 */
[----:B------:R-:W-:Y:S01]  /*1d200*/  FMUL.FTZ R29, R29, UR5 ;  /* 0x000000051d1d7c20 */ /* 0x000fe20008410000 */
[----:B------:R-:W-:Y:S07]  /*1d210*/  FMUL.FTZ R30, R30, UR5 ;  /* 0x000000051e1e7c20 */ /* 0x000fee0008410000 */
[----:B------:R1:W1:Y:S01]  /*1d220*/  MUFU.TANH R183, R17 ;  /* 0x0000001100b77308 */ /* 0x0002620000002400 */
[----:B------:R-:W-:Y:S01]  /*1d230*/  FMUL.FTZ R31, R31, UR5 ;  /* 0x000000051f1f7c20 */ /* 0x000fe20008410000 */
[----:B------:R-:W-:Y:S01]  /*1d240*/  FMUL.FTZ R185, R32, UR5 ;  /* 0x0000000520b97c20 */ /* 0x000fe20008410000 */
[----:B------:R-:W-:Y:S01]  /*1d250*/  FMUL.FTZ R33, R33, UR5 ;  /* 0x0000000521217c20 */ /* 0x000fe20008410000 */
[----:B------:R-:W-:Y:S06]  /*1d260*/  FMUL.FTZ R34, R34, UR5 ;  /* 0x0000000522227c20 */ /* 0x000fec0008410000 */
[----:B------:R1:W1:Y:S01]  /*1d270*/  MUFU.TANH R177, R18 ;  /* 0x0000001200b17308 */ /* 0x0002620000002400 */
[----:B------:R-:W-:Y:S09]  /*1d280*/  FMUL.FTZ R35, R35, UR5 ;  /* 0x0000000523237c20 */ /* 0x000ff20008410000 */
[----:B------:R1:W1:Y:S10]  /*1d290*/  MUFU.TANH R175, R19 ;  /* 0x0000001300af7308 */ /* 0x0002740000002400 */
[----:B------:R1:W1:Y:S10]  /*1d2a0*/  MUFU.TANH R221, R20 ;  /* 0x0000001400dd7308 */ /* 0x0002740000002400 */
[----:B------:R1:W1:Y:S10]  /*1d2b0*/  MUFU.TANH R223, R21 ;  /* 0x0000001500df7308 */ /* 0x0002740000002400 */
[----:B------:R1:W1:Y:S10]  /*1d2c0*/  MUFU.TANH R207, R22 ;  /* 0x0000001600cf7308 */ /* 0x0002740000002400 */
[----:B------:R1:W1:Y:S10]  /*1d2d0*/  MUFU.TANH R211, R23 ;  /* 0x0000001700d37308 */ /* 0x0002740000002400 */
[----:B------:R-:W1:Y:S10]  /*1d2e0*/  MUFU.TANH R225, R225 ;  /* 0x000000e100e17308 */ /* 0x000e740000002400 */
        /* <DEDUP_REMOVED lines=28> */
[----:B------:R-:W-:Y:S06]  /*1d4b0*/  UIADD3 UR17, UPT, UPT, UR25, -0x40, URZ ;  /* 0xffffffc019117890 */ /* 0x000fec000fffe0ff */
        /* <DEDUP_REMOVED lines=14> */
[----:B------:R-:W-:Y:S04]  /*1d5a0*/  IMAD.HI.U32 R10, R10, R7, RZ ;  /* 0x000000070a0a7227 */ /* 0x000fe800078e00ff */
[----:B------:R-:W-:Y:S01]  /*1d5b0*/  IMAD.MOV R6, RZ, RZ, -R9 ;  /* 0x000000ffff067224 */ /* 0x000fe200078e0a09 */
[C---:B------:R-:W-:Y:S03]  /*1d5c0*/  IADD3 R8, PT, PT, -R10.reuse, RZ, RZ ;  /* 0x000000ff0a087210 */ /* 0x040fe60007ffe1ff */
[C---:B------:R-:W-:Y:S02]  /*1d5d0*/  IMAD R5, R3.reuse, R6, R5 ;  /* 0x0000000603057224 */ /* 0x040fe400078e0205 */
[C---:B------:R-:W-:Y:S03]  /*1d5e0*/  IMAD R7, R3.reuse, R8, R7 ;  /* 0x0000000803077224 */ /* 0x040fe600078e0207 */
[C---:B------:R-:W-:Y:S02]  /*1d5f0*/  ISETP.GT.U32.AND P5, PT, R3.reuse, R5, PT ;  /* 0x000000050300720c */ /* 0x040fe40003fa4070 */
[----:B------:R-:W-:Y:S11]  /*1d600*/  ISETP.GT.U32.AND P6, PT, R3, R7, PT ;  /* 0x000000070300720c */ /* 0x000ff60003fc4070 */
[----:B------:R-:W-:Y:S01]  /*1d610*/  @!P5 IADD3 R9, PT, PT, R9, 0x1, RZ ;  /* 0x000000010909d810 */ /* 0x000fe20007ffe0ff */
[--C-:B------:R-:W-:Y:S02]  /*1d620*/  @!P5 IMAD.IADD R5, R5, 0x1, -R3.reuse ;  /* 0x000000010505d824 */ /* 0x100fe400078e0a03 */
[----:B------:R-:W-:Y:S02]  /*1d630*/  @!P6 IMAD.IADD R7, R7, 0x1, -R3 ;  /* 0x000000010707e824 */ /* 0x000fe400078e0a03 */
[----:B------:R-:W-:Y:S01]  /*1d640*/  @!P6 VIADD R10, R10, 0x1 ;  /* 0x000000010a0ae836 */ /* 0x000fe20000000000 */
[-C--:B------:R-:W-:Y:S02]  /*1d650*/  ISETP.GE.U32.AND P5, PT, R5, R3.reuse, PT ;  /* 0x000000030500720c */ /* 0x080fe40003fa6070 */
[----:B------:R-:W-:Y:S02]  /*1d660*/  ISETP.GE.U32.AND P6, PT, R7, R3, PT ;  /* 0x000000030700720c */ /* 0x000fe40003fc6070 */
[C---:B------:R-:W-:Y:S01]  /*1d670*/  LOP3.LUT R3, R4.reuse, UR22, RZ, 0x3c, !PT ;  /* 0x0000001604037c12 */ /* 0x040fe2000f8e3cff */
[----:B------:R-:W-:Y:S01]  /*1d680*/  UMOV UR22, UR8 ;  /* 0x0000000800167c82 */ /* 0x000fe20008000000 */
[----:B------:R-:W-:Y:S07]  /*1d690*/  LOP3.LUT R5, R4, UR17, RZ, 0x3c, !PT ;  /* 0x0000001104057c12 */ /* 0x000fee000f8e3cff */
[----:B------:R-:W-:Y:S01]  /*1d6a0*/  @P5 VIADD R9, R9, 0x1 ;  /* 0x0000000109095836 */ /* 0x000fe20000000000 */
[----:B------:R-:W-:Y:S02]  /*1d6b0*/  ISETP.GE.AND P5, PT, R3, RZ, PT ;  /* 0x000000ff0300720c */ /* 0x000fe40003fa6270 */
[----:B------:R-:W-:Y:S02]  /*1d6c0*/  @P6 IADD3 R10, PT, PT, R10, 0x1, RZ ;  /* 0x000000010a0a6810 */ /* 0x000fe40007ffe0ff */
[----:B------:R-:W-:Y:S02]  /*1d6d0*/  ISETP.GE.AND P6, PT, R5, RZ, PT ;  /* 0x000000ff0500720c */ /* 0x000fe40003fc6270 */
[----:B------:R-:W-:Y:S07]  /*1d6e0*/  LOP3.LUT R3, RZ, R4, RZ, 0x33, !PT ;  /* 0x00000004ff037212 */ /* 0x000fee00078e33ff */
[----:B------:R-:W-:Y:S01]  /*1d6f0*/  @!P5 IMAD.MOV R9, RZ, RZ, -R9 ;  /* 0x000000ffff09d224 */ /* 0x000fe200078e0a09 */
[----:B------:R-:W-:Y:S03]  /*1d700*/  ISETP.NE.AND P5, PT, R4, RZ, PT ;  /* 0x000000ff0400720c */ /* 0x000fe60003fa5270 */
[----:B------:R-:W-:Y:S01]  /*1d710*/  @!P6 IMAD.MOV R10, RZ, RZ, -R10 ;  /* 0x000000ffff0ae224 */ /* 0x000fe200078e0a0a */
[C---:B------:R-:W-:Y:S04]  /*1d720*/  SEL R9, R3.reuse, R9, !P5 ;  /* 0x0000000903097207 */ /* 0x040fe80006800000 */
[----:B------:R-:W-:Y:S02]  /*1d730*/  SEL R3, R3, R10, !P5 ;  /* 0x0000000a03037207 */ /* 0x000fe40006800000 */
[-C--:B------:R-:W-:Y:S02]  /*1d740*/  LEA R6, P6, R9, R228.reuse, 0x2 ;  /* 0x000000e409067211 */ /* 0x080fe400078c10ff */
[----:B------:R-:W-:Y:S02]  /*1d750*/  LEA R12, P5, R3, R228, 0x2 ;  /* 0x000000e4030c7211 */ /* 0x000fe400078a10ff */
[-C--:B------:R-:W-:Y:S02]  /*1d760*/  LEA.HI.X.SX32 R7, R9, R229.reuse, 0x2, P6 ;  /* 0x000000e509077211 */ /* 0x080fe400030f16ff */
[C---:B-1----:R-:W-:Y:S02]  /*1d770*/  LEA.HI.X.SX32 R13, R3.reuse, R229, 0x2, P5 ;  /* 0x000000e5030d7211 */ /* 0x042fe400028f16ff */
[----:B------:R-:W-:Y:S01]  /*1d780*/  IADD3 R3, PT, PT, R3, -R9, RZ ;  /* 0x8000000903037210 */ /* 0x000fe20007ffe0ff */
[----:B------:R-:W3:Y:S04]  /*1d790*/  LDG.E R6, desc[UR18][R6.64] ;  /* 0x0000001206067981 */ /* 0x000ee8000c1e1900 */
[----:B------:R-:W-:Y:S01]  /*1d7a0*/  IMAD R4, R3, R4, -0x40 ;  /* 0xffffffc003047424 */ /* 0x000fe200078e0204 */
[----:B------:R-:W3:Y:S03]  /*1d7b0*/  LDG.E R5, desc[UR18][R12.64] ;  /* 0x000000120c057981 */ /* 0x000ee6000c1e1900 */
[C---:B------:R-:W-:Y:S01]  /*1d7c0*/  IMAD.WIDE.U32 R8, R4.reuse, UR22, RZ ;  /* 0x0000001604087c25 */ /* 0x040fe2000f8e00ff */
[----:B------:R-:W-:Y:S05]  /*1d7d0*/  SHF.R.S32.HI R3, RZ, 0x1f, R4 ;  /* 0x0000001fff037819 */ /* 0x000fea0000011404 */
[----:B------:R-:W-:Y:S04]  /*1d7e0*/  IMAD R3, R3, UR22, RZ ;  /* 0x0000001603037c24 */ /* 0x000fe8000f8e02ff */
[----:B------:R-:W-:Y:S04]  /*1d7f0*/  IMAD R3, R4, UR9, R3 ;  /* 0x0000000904037c24 */ /* 0x000fe8000f8e0203 */
[----:B------:R-:W-:Y:S02]  /*1d800*/  IMAD.IADD R9, R9, 0x1, R3 ;  /* 0x0000000109097824 */ /* 0x000fe400078e0203 */
[----:B---3--:R-:W-:Y:S04]  /*1d810*/  IMAD.IADD R5, R6, 0x1, -R5 ;  /* 0x0000000106057824 */ /* 0x008fe800078e0a05 */
[C---:B------:R-:W-:Y:S01]  /*1d820*/  IMAD.WIDE.U32 R8, R5.reuse, UR12, R8 ;  /* 0x0000000c05087c25 */ /* 0x040fe2000f8e0008 */
[----:B------:R-:W-:Y:S02]  /*1d830*/  SHF.R.S32.HI R4, RZ, 0x1f, R5 ;  /* 0x0000001fff047819 */ /* 0x000fe40000011405 */
[----:B------:R-:W-:Y:S03]  /*1d840*/  LEA R226, P5, R8, R226, 0x1 ;  /* 0x000000e208e27211 */ /* 0x000fe600078a08ff */
[----:B------:R-:W-:Y:S04]  /*1d850*/  IMAD R4, R4, UR12, RZ ;  /* 0x0000000c04047c24 */ /* 0x000fe8000f8e02ff */
[----:B------:R-:W-:Y:S05]  /*1d860*/  IMAD R4, R5, UR13, R4 ;  /* 0x0000000d05047c24 */ /* 0x000fea000f8e0204 */
[----:B------:R-:W-:Y:S04]  /*1d870*/  IADD3 R4, PT, PT, R9, R4, RZ ;  /* 0x0000000409047210 */ /* 0x000fe80007ffe0ff */
[----:B------:R-:W-:Y:S07]  /*1d880*/  LEA.HI.X R227, R8, R227, R4, 0x1, P5 ;  /* 0x000000e308e37211 */ /* 0x000fee00028f0c04 */
.L_x_1135:
        /* <DEDUP_REMOVED lines=93> */
.L_x_1134:
[----:B-1-3--:R-:W-:Y:S01]  /*1de60*/  FMNMX3.FTZ R2, R0, R191, R189, !PT ;  /* 0x000000bf00027276 */ /* 0x00afe200078100bd */
        /* <DEDUP_REMOVED lines=13> */
[----:B------:R-:W-:Y:S02]  /*1df40*/  FMNMX3.FTZ R2, R2, R207, R211, !PT ;  /* 0x000000cf02027276 */ /* 0x000fe400078100d3 */
        /* <DEDUP_REMOVED lines=19> */
[C---:B------:R-:W-:Y:S01]  /*1e080*/  FMUL.FTZ R196, R3.reuse, UR4 ;  /* 0x0000000403c47c20 */ /* 0x040fe20008410000 */
        /* <DEDUP_REMOVED lines=8> */
[----:B------:R-:W-:Y:S01]  /*1e110*/  FFMA.FTZ R192, R243, UR4, -R198 ;  /* 0x00000004f3c07c23 */ /* 0x000fe200080108c6 */
[--C-:B------:R-:W-:Y:S01]  /*1e120*/  FFMA.FTZ R195, R191, UR4, -R196.reuse ;  /* 0x00000004bfc37c23 */ /* 0x100fe200080108c4 */
[--C-:B------:R-:W-:Y:S01]  /*1e130*/  FFMA.FTZ R190, R189, UR4, -R196.reuse ;  /* 0x00000004bdbe7c23 */ /* 0x100fe200080108c4 */
[--C-:B------:R-:W-:Y:S01]  /*1e140*/  FFMA.FTZ R191, R241, UR4, -R196.reuse ;  /* 0x00000004f1bf7c23 */ /* 0x100fe200080108c4 */
[----:B------:R-:W-:Y:S01]  /*1e150*/  FFMA.FTZ R188, R239, UR4, -R196 ;  /* 0x00000004efbc7c23 */ /* 0x000fe200080108c4 */
[--C-:B------:R-:W-:Y:S01]  /*1e160*/  FFMA.FTZ R205, R205, UR4, -R198.reuse ;  /* 0x00000004cdcd7c23 */ /* 0x100fe200080108c6 */
[----:B------:R-:W1:Y:S01]  /*1e170*/  MUFU.EX2 R2, R2 ;  /* 0x0000000200027308 */ /* 0x000e620000000800 */
[----:B------:R-:W-:Y:S01]  /*1e180*/  IADD3 R189, PT, PT, R219, 0x10040, RZ ;  /* 0x00010040dbbd7810 */ /* 0x000fe20007ffe0ff */
[----:B------:R-:W-:Y:S01]  /*1e190*/  FFMA.FTZ R202, R181, UR4, -R198 ;  /* 0x00000004b5ca7c23 */ /* 0x000fe200080108c6 */
[----:B------:R-:W-:Y:S07]  /*1e1a0*/  @P0 IADD3 R189, PT, PT, R232, -0x40, RZ ;  /* 0xffffffc0e8bd0810 */ /* 0x000fee0007ffe0ff */
[----:B------:R-:W2:Y:S01]  /*1e1b0*/  MUFU.EX2 R0, R0 ;  /* 0x0000000000007308 */ /* 0x000ea20000000800 */
[----:B------:R-:W-:Y:S01]  /*1e1c0*/  FFMA.FTZ R206, R175, UR4, -R196 ;  /* 0x00000004afce7c23 */ /* 0x000fe200080108c4 */
[--C-:B------:R-:W-:Y:S01]  /*1e1d0*/  FFMA.FTZ R187, R187, UR4, -R198.reuse ;  /* 0x00000004bbbb7c23 */ /* 0x100fe200080108c6 */
[----:B------:R-:W-:Y:S07]  /*1e1e0*/  IADD3 R220, PT, PT, R220, R189, RZ ;  /* 0x000000bddcdc7210 */ /* 0x000fee0007ffe0ff */
[----:B------:R-:W-:Y:S01]  /*1e1f0*/  MUFU.EX2 R197, R205 ;  /* 0x000000cd00c57308 */ /* 0x000fe20000000800 */
[----:B------:R-:W3:Y:S01]  /*1e200*/  LDSM.16.MT88.4 R28, [R189] ;  /* 0x00000000bd1c783b */ /* 0x000ee20000004200 */
[----:B------:R-:W-:Y:S01]  /*1e210*/  FFMA.FTZ R200, R203, UR4, -R198 ;  /* 0x00000004cbc87c23 */ /* 0x000fe200080108c6 */
[--C-:B------:R-:W-:Y:S07]  /*1e220*/  FFMA.FTZ R203, R177, UR4, -R196.reuse ;  /* 0x00000004b1cb7c23 */ /* 0x100fee00080108c4 */
[----:B------:R-:W4:Y:S01]  /*1e230*/  MUFU.EX2 R194, R194 ;  /* 0x000000c200c27308 */ /* 0x000f220000000800 */
[----:B------:R-:W-:Y:S01]  /*1e240*/  FFMA.FTZ R204, R199, UR4, -R196 ;  /* 0x00000004c7cc7c23 */ /* 0x000fe200080108c4 */
        /* <DEDUP_REMOVED lines=12> */
[----:B----4-:R-:W-:Y:S01]  /*1e310*/  F2FP.F16.F32.PACK_AB R160, R194, R197 ;  /* 0x000000c5c2a0723e */ /* 0x010fe200000000ff */
        /* <DEDUP_REMOVED lines=17> */
[--C-:B------:R-:W-:Y:S01]  /*1e430*/  FFMA.FTZ R205, R183, UR4, -R198.reuse ;  /* 0x00000004b7cd7c23 */ /* 0x100fe200080108c6 */
[C---:B------:R-:W-:Y:S01]  /*1e440*/  FMUL.FTZ R36, R2.reuse, R36 ;  /* 0x0000002402247220 */ /* 0x040fe20000410000 */
[----:B------:R-:W-:Y:S01]  /*1e450*/  LDSM.16.MT88.4 R132, [R189+0x2000] ;  /* 0x00200000bd84783b */ /* 0x000fe20000004200 */
[----:B------:R-:W-:Y:S01]  /*1e460*/  FMUL.FTZ R37, R2, R37 ;  /* 0x0000002502257220 */ /* 0x000fe20000410000 */
[C---:B------:R-:W-:Y:S01]  /*1e470*/  FMUL.FTZ R38, R0.reuse, R38 ;  /* 0x0000002600267220 */ /* 0x040fe20000410000 */
[----:B------:R-:W-:Y:S01]  /*1e480*/  FMUL.FTZ R39, R0, R39 ;  /* 0x0000002700277220 */ /* 0x000fe20000410000 */
[----:B-1----:R-:W-:Y:S01]  /*1e490*/  F2FP.F16.F32.PACK_AB R163, R188, R191 ;  /* 0x000000bfbca3723e */ /* 0x002fe200000000ff */
[C---:B------:R-:W-:Y:S01]  /*1e4a0*/  FMUL.FTZ R40, R2.reuse, R40 ;  /* 0x0000002802287220 */ /* 0x040fe20000410000 */
[----:B------:R-:W-:Y:S01]  /*1e4b0*/  FMUL.FTZ R41, R2, R41 ;  /* 0x0000002902297220 */ /* 0x000fe20000410000 */
[C---:B------:R-:W-:Y:S01]  /*1e4c0*/  FMUL.FTZ R42, R0.reuse, R42 ;  /* 0x0000002a002a7220 */ /* 0x040fe20000410000 */
[----:B------:R-:W-:Y:S01]  /*1e4d0*/  LDSM.16.MT88.4 R140, [R220+0x2000] ;  /* 0x00200000dc8c783b */ /* 0x000fe20000004200 */
[----:B------:R-:W-:Y:S01]  /*1e4e0*/  FMUL.FTZ R43, R0, R43 ;  /* 0x0000002b002b7220 */ /* 0x000fe20000410000 */
        /* <DEDUP_REMOVED lines=9> */
[----:B------:R-:W-:Y:S01]  /*1e580*/  FMUL.FTZ R15, R0, R155 ;  /* 0x0000009b000f7220 */ /* 0x000fe20000410000 */
[----:B------:R-:W-:Y:S01]  /*1e590*/  LDSM.16.MT88.4 R172, [R189+0x4800] ;  /* 0x00480000bdac783b */ /* 0x000fe20000004200 */
[----:B------:R-:W-:Y:S01]  /*1e5a0*/  FMUL.FTZ R45, R2, R45 ;  /* 0x0000002d022d7220 */ /* 0x000fe20000410000 */
[C---:B------:R-:W-:Y:S01]  /*1e5b0*/  FMUL.FTZ R46, R0.reuse, R46 ;  /* 0x0000002e002e7220 */ /* 0x040fe20000410000 */
[----:B------:R-:W-:Y:S01]  /*1e5c0*/  FMUL.FTZ R47, R0, R47 ;  /* 0x0000002f002f7220 */ /* 0x000fe20000410000 */
[C---:B------:R-:W-:Y:S01]  /*1e5d0*/  FMUL.FTZ R48, R2.reuse, R48 ;  /* 0x0000003002307220 */ /* 0x040fe20000410000 */
[C---:B------:R-:W-:Y:S01]  /*1e5e0*/  FMUL.FTZ R49, R2.reuse, R49 ;  /* 0x0000003102317220 */ /* 0x040fe20000410000 */
[C---:B------:R-:W-:Y:S01]  /*1e5f0*/  HMMA.16816.F32 R12, R160.reuse, R20, R12 ;  /* 0x00000014a00c723c */ /* 0x040fe2000000180c */
[----:B------:R-:W-:Y:S01]  /*1e600*/  MUFU.EX2 R202, R202 ;  /* 0x000000ca00ca7308 */ /* 0x000fe20000000800 */
[----:B------:R-:W1:Y:S01]  /*1e610*/  LDSM.16.MT88.4 R152, [R220] ;  /* 0x00000000dc98783b */ /* 0x000e620000004200 */
[C---:B------:R-:W-:Y:S01]  /*1e620*/  FMUL.FTZ R20, R2.reuse, R144 ;  /* 0x0000009002147220 */ /* 0x040fe20000410000 */
[----:B------:R-:W-:Y:S01]  /*1e630*/  FMUL.FTZ R21, R2, R145 ;  /* 0x0000009102157220 */ /* 0x000fe20000410000 */
[C---:B------:R-:W-:Y:S01]  /*1e640*/  FMUL.FTZ R50, R0.reuse, R50 ;  /* 0x0000003200327220 */ /* 0x040fe20000410000 */
[----:B------:R-:W-:Y:S01]  /*1e650*/  FMUL.FTZ R51, R0, R51 ;  /* 0x0000003300337220 */ /* 0x000fe20000410000 */
[----:B------:R-:W-:Y:S01]  /*1e660*/  FMUL.FTZ R52, R2, R52 ;  /* 0x0000003402347220 */ /* 0x000fe20000410000 */
[C---:B------:R-:W-:Y:S03]  /*1e670*/  HMMA.16816.F32 R16, R160.reuse, R22, R16 ;  /* 0x00000016a010723c */ /* 0x040fe60000001810 */
[----:B------:R-:W-:Y:S01]  /*1e680*/  MUFU.EX2 R205, R205 ;  /* 0x000000cd00cd7308 */ /* 0x000fe20000000800 */
[----:B------:R-:W-:Y:S01]  /*1e690*/  LDSM.16.MT88.4 R180, [R217+0x16800] ;  /* 0x01680000d9b4783b */ /* 0x000fe20000004200 */
[C---:B------:R-:W-:Y:S01]  /*1e6a0*/  FMUL.FTZ R22, R0.reuse, R146 ;  /* 0x0000009200167220 */ /* 0x040fe20000410000 */
[----:B------:R-:W-:Y:S01]  /*1e6b0*/  FMUL.FTZ R23, R0, R147 ;  /* 0x0000009300177220 */ /* 0x000fe20000410000 */
[----:B------:R-:W-:Y:S01]  /*1e6c0*/  FMUL.FTZ R53, R2, R53 ;  /* 0x0000003502357220 */ /* 0x000fe20000410000 */
[C---:B------:R-:W-:Y:S01]  /*1e6d0*/  FMUL.FTZ R54, R0.reuse, R54 ;  /* 0x0000003600367220 */ /* 0x040fe20000410000 */
[----:B------:R-:W-:Y:S01]  /*1e6e0*/  FMUL.FTZ R55, R0, R55 ;  /* 0x0000003700377220 */ /* 0x000fe20000410000 */
[C---:B------:R-:W-:Y:S01]  /*1e6f0*/  FMUL.FTZ R56, R2.reuse, R56 ;  /* 0x0000003802387220 */ /* 0x040fe20000410000 */
[C---:B------:R-:W-:Y:S01]  /*1e700*/  FMUL.FTZ R57, R2.reuse, R57 ;  /* 0x0000003902397220 */ /* 0x040fe20000410000 */
[----:B------:R-:W2:Y:S01]  /*1e710*/  LDSM.16.MT88.4 R144, [R219+0x12000] ;  /* 0x01200000db90783b */ /* 0x000ea20000004200 */
[C---:B---3--:R-:W-:Y:S01]  /*1e720*/  HMMA.16816.F32 R20, R160.reuse, R28, R20 ;  /* 0x0000001ca014723c */ /* 0x048fe20000001814 */
[----:B------:R-:W-:Y:S02]  /*1e730*/  MUFU.EX2 R203, R203 ;  /* 0x000000cb00cb7308 */ /* 0x000fe40000000800 */
[C---:B------:R-:W-:Y:S01]  /*1e740*/  FMUL.FTZ R28, R2.reuse, R136 ;  /* 0x00000088021c7220 */ /* 0x040fe20000410000 */
[----:B------:R-:W-:Y:S01]  /*1e750*/  FMUL.FTZ R29, R2, R137 ;  /* 0x00000089021d7220 */ /* 0x000fe20000410000 */
[C---:B------:R-:W-:Y:S01]  /*1e760*/  FMUL.FTZ R58, R0.reuse, R58 ;  /* 0x0000003a003a7220 */ /* 0x040fe20000410000 */
[----:B------:R-:W-:Y:S01]  /*1e770*/  FMUL.FTZ R59, R0, R59 ;  /* 0x0000003b003b7220 */ /* 0x000fe20000410000 */
[----:B------:R-:W-:Y:S01]  /*1e780*/  FMUL.FTZ R60, R2, R60 ;  /* 0x0000003c023c7220 */ /* 0x000fe20000410000 */
[C---:B------:R-:W-:Y:S03]  /*1e790*/  HMMA.16816.F32 R24, R160.reuse, R30, R24 ;  /* 0x0000001ea018723c */ /* 0x040fe60000001818 */
[----:B------:R-:W-:Y:S01]  /*1e7a0*/  MUFU.EX2 R206, R206 ;  /* 0x000000ce00ce7308 */ /* 0x000fe20000000800 */
[C---:B------:R-:W-:Y:S01]  /*1e7b0*/  FMUL.FTZ R30, R0.reuse, R138 ;  /* 0x0000008a001e7220 */ /* 0x040fe20000410000 */
[----:B------:R-:W-:Y:S01]  /*1e7c0*/  FMUL.FTZ R31, R0, R139 ;  /* 0x0000008b001f7220 */ /* 0x000fe20000410000 */
[----:B------:R-:W-:Y:S01]  /*1e7d0*/  FMUL.FTZ R61, R2, R61 ;  /* 0x0000003d023d7220 */ /* 0x000fe20000410000 */
[----:B------:R-:W3:Y:S01]  /*1e7e0*/  LDSM.16.MT88.4 R136, [R217+0x12000] ;  /* 0x01200000d988783b */ /* 0x000ee20000004200 */
        /* <DEDUP_REMOVED lines=8> */
[C---:B-1----:R-:W-:Y:S03]  /*1e870*/  HMMA.16816.F32 R28, R160.reuse, R152, R28 ;  /* 0x00000098a01c723c */ /* 0x042fe6000000181c */
[C---:B------:R-:W-:Y:S01]  /*1e880*/  FMUL.FTZ R70, R0.reuse, R70 ;  /* 0x0000004600467220 */ /* 0x040fe20000410000 */
[----:B------:R-:W-:Y:S01]  /*1e890*/  FMUL.FTZ R71, R0, R71 ;  /* 0x0000004700477220 */ /* 0x000fe20000410000 */
[C---:B------:R-:W-:Y:S01]  /*1e8a0*/  FMUL.FTZ R72, R2.reuse, R72 ;  /* 0x0000004802487220 */ /* 0x040fe20000410000 */
[----:B------:R-:W-:Y:S01]  /*1e8b0*/  FMUL.FTZ R73, R2, R73 ;  /* 0x0000004902497220 */ /* 0x000fe20000410000 */
[C---:B------:R-:W-:Y:S01]  /*1e8c0*/  FMUL.FTZ R74, R0.reuse, R74 ;  /* 0x0000004a004a7220 */ /* 0x040fe20000410000 */
[C---:B------:R-:W-:Y:S01]  /*1e8d0*/  HMMA.16816.F32 R32, R160.reuse, R154, R32 ;  /* 0x0000009aa020723c */ /* 0x040fe20000001820 */
[----:B------:R-:W-:Y:S02]  /*1e8e0*/  LDSM.16.MT88.4 R152, [R189+0x2800] ;  /* 0x00280000bd98783b */ /* 0x000fe40000004200 */
[----:B------:R-:W-:Y:S01]  /*1e8f0*/  FMUL.FTZ R75, R0, R75 ;  /* 0x0000004b004b7220 */ /* 0x000fe20000410000 */
[C---:B------:R-:W-:Y:S01]  /*1e900*/  FMUL.FTZ R76, R2.reuse, R76 ;  /* 0x0000004c024c7220 */ /* 0x040fe20000410000 */
[----:B------:R-:W-:Y:S01]  /*1e910*/  FMUL.FTZ R77, R2, R77 ;  /* 0x0000004d024d7220 */ /* 0x000fe20000410000 */
[C---:B------:R-:W-:Y:S01]  /*1e920*/  FMUL.FTZ R78, R0.reuse, R78 ;  /* 0x0000004e004e7220 */ /* 0x040fe20000410000 */
[----:B------:R-:W-:Y:S01]  /*1e930*/  FMUL.FTZ R79, R0, R79 ;  /* 0x0000004f004f7220 */ /* 0x000fe20000410000 */
[C---:B--2---:R-:W-:Y:S03]  /*1e940*/  HMMA.16816.F32 R36, R160.reuse, R144, R36 ;  /* 0x00000090a024723c */ /* 0x044fe60000001824 */
[----:B------:R-:W-:Y:S01]  /*1e950*/  FFMA.FTZ R144, R201, UR4, -R198 ;  /* 0x00000004c9907c23 */ /* 0x000fe200080108c6 */
[----:B------:R-:W-:Y:S01]  /*1e960*/  FFMA.FTZ R201, R179, UR4, -R196 ;  /* 0x00000004b3c97c23 */ /* 0x000fe200080108c4 */
[C---:B------:R-:W-:Y:S01]  /*1e970*/  FMUL.FTZ R80, R2.reuse, R80 ;  /* 0x0000005002507220 */ /* 0x040fe20000410000 */
[----:B------:R-:W-:Y:S01]  /*1e980*/  LDSM.16.MT88.4 R176, [R220+0x4800] ;  /* 0x00480000dcb0783b */ /* 0x000fe20000004200 */
[----:B------:R1:W2:Y:S01]  /*1e990*/  MUFU.EX2 R199, R144 ;  /* 0x0000009000c77308 */ /* 0x0002a20000000800 */
[C---:B------:R-:W-:Y:S03]  /*1e9a0*/  HMMA.16816.F32 R40, R160.reuse, R146, R40 ;  /* 0x00000092a028723c */ /* 0x040fe60000001828 */
[----:B------:R-:W-:Y:S01]  /*1e9b0*/  FMUL.FTZ R81, R2, R81 ;  /* 0x0000005102517220 */ /* 0x000fe20000410000 */
[C---:B------:R-:W-:Y:S01]  /*1e9c0*/  FMUL.FTZ R82, R0.reuse, R82 ;  /* 0x0000005200527220 */ /* 0x040fe20000410000 */
[----:B------:R-:W-:Y:S01]  /*1e9d0*/  FMUL.FTZ R83, R0, R83 ;  /* 0x0000005300537220 */ /* 0x000fe20000410000 */
[C---:B------:R-:W-:Y:S01]  /*1e9e0*/  FMUL.FTZ R84, R2.reuse, R84 ;  /* 0x0000005402547220 */ /* 0x040fe20000410000 */
[----:B------:R-:W-:Y:S01]  /*1e9f0*/  FMUL.FTZ R85, R2, R85 ;  /* 0x0000005502557220 */ /* 0x000fe20000410000 */
[C---:B---3--:R-:W-:Y:S01]  /*1ea00*/  HMMA.16816.F32 R44, R160.reuse, R136, R44 ;  /* 0x00000088a02c723c */ /* 0x048fe2000000182c */
[----:B------:R-:W3:Y:S02]  /*1ea10*/  MUFU.EX2 R201, R201 ;  /* 0x000000c900c97308 */ /* 0x000ee40000000800 */
[C---:B------:R-:W-:Y:S01]  /*1ea20*/  FMUL.FTZ R86, R0.reuse, R86 ;  /* 0x0000005600567220 */ /* 0x040fe20000410000 */
[----:B------:R-:W-:Y:S01]  /*1ea30*/  FMUL.FTZ R87, R0, R87 ;  /* 0x0000005700577220 */ /* 0x000fe20000410000 */
[----:B-1----:R-:W-:Y:S01]  /*1ea40*/  LDSM.16.MT88.4 R144, [R189+0x800] ;  /* 0x00080000bd90783b */ /* 0x002fe20000004200 */
[C---:B------:R-:W-:Y:S01]  /*1ea50*/  FMUL.FTZ R88, R2.reuse, R88 ;  /* 0x0000005802587220 */ /* 0x040fe20000410000 */
[----:B------:R-:W-:Y:S01]  /*1ea60*/  FMUL.FTZ R89, R2, R89 ;  /* 0x0000005902597220 */ /* 0x000fe20000410000 */
[C---:B------:R-:W-:Y:S03]  /*1ea70*/  HMMA.16816.F32 R48, R160.reuse, R138, R48 ;  /* 0x0000008aa030723c */ /* 0x040fe60000001830 */
[C---:B------:R-:W-:Y:S01]  /*1ea80*/  FMUL.FTZ R90, R0.reuse, R90 ;  /* 0x0000005a005a7220 */ /* 0x040fe20000410000 */
[----:B------:R-:W-:Y:S01]  /*1ea90*/  FMUL.FTZ R91, R0, R91 ;  /* 0x0000005b005b7220 */ /* 0x000fe20000410000 */
[----:B------:R-:W1:Y:S01]  /*1eaa0*/  LDSM.16.MT88.4 R136, [R219+0x14000] ;  /* 0x01400000db88783b */ /* 0x000e620000004200 */
        /* <DEDUP_REMOVED lines=33> */
[C---:B-1----:R-:W-:Y:S03]  /*1ecc0*/  HMMA.16816.F32 R68, R160.reuse, R136, R68 ;  /* 0x00000088a044723c */ /* 0x042fe60000001844 */
[----:B------:R-:W-:Y:S01]  /*1ecd0*/  FMUL.FTZ R119, R0, R119 ;  /* 0x0000007700777220 */ /* 0x000fe20000410000 */
[C---:B------:R-:W-:Y:S01]  /*1ece0*/  FMUL.FTZ R120, R2.reuse, R120 ;  /* 0x0000007802787220 */ /* 0x040fe20000410000 */
[----:B------:R-:W-:Y:S01]  /*1ecf0*/  FMUL.FTZ R121, R2, R121 ;  /* 0x0000007902797220 */ /* 0x000fe20000410000 */
[C---:B------:R-:W-:Y:S01]  /*1ed00*/  FMUL.FTZ R122, R0.reuse, R122 ;  /* 0x0000007a007a7220 */ /* 0x040fe20000410000 */
[----:B------:R-:W-:Y:S01]  /*1ed10*/  FMUL.FTZ R123, R0, R123 ;  /* 0x0000007b007b7220 */ /* 0x000fe20000410000 */
[C---:B------:R-:W-:Y:S01]  /*1ed20*/  HMMA.16816.F32 R72, R160.reuse, R138, R72 ;  /* 0x0000008aa048723c */ /* 0x040fe20000001848 */
[----:B------:R-:W1:Y:S02]  /*1ed30*/  LDSM.16.MT88.4 R136, [R220+0x4000] ;  /* 0x00400000dc88783b */ /* 0x000e640000004200 */
        /* <DEDUP_REMOVED lines=9> */
[--C-:B------:R-:W-:Y:S01]  /*1edd0*/  FFMA.FTZ R208, R221, UR4, -R198.reuse ;  /* 0x00000004ddd07c23 */ /* 0x100fe200080108c6 */
[--C-:B------:R-:W-:Y:S01]  /*1ede0*/  FFMA.FTZ R221, R223, UR4, -R198.reuse ;  /* 0x00000004dfdd7c23 */ /* 0x100fe200080108c6 */
[C---:B------:R-:W-:Y:S01]  /*1edf0*/  HMMA.16816.F32 R80, R160.reuse, R134, R80 ;  /* 0x00000086a050723c */ /* 0x040fe20000001850 */
[----:B------:R-:W4:Y:S02]  /*1ee00*/  LDSM.16.MT88.4 R132, [R219+0x16000] ;  /* 0x01600000db84783b */ /* 0x000f240000004200 */
[----:B------:R-:W-:Y:S01]  /*1ee10*/  FFMA.FTZ R212, R209, UR4, -R198 ;  /* 0x00000004d1d47c23 */ /* 0x000fe200080108c6 */
[----:B------:R-:W-:Y:S01]  /*1ee20*/  FFMA.FTZ R214, R215, UR4, -R196 ;  /* 0x00000004d7d67c23 */ /* 0x000fe200080108c4 */
[--C-:B------:R-:W-:Y:S01]  /*1ee30*/  FFMA.FTZ R215, R185, UR4, -R198.reuse ;  /* 0x00000004b9d77c23 */ /* 0x100fe200080108c6 */
[----:B------:R-:W-:Y:S01]  /*1ee40*/  FFMA.FTZ R225, R225, UR4, -R198 ;  /* 0x00000004e1e17c23 */ /* 0x000fe200080108c6 */
[----:B------:R-:W-:Y:S01]  /*1ee50*/  MUFU.EX2 R208, R208 ;  /* 0x000000d000d07308 */ /* 0x000fe20000000800 */
[C---:B-----5:R-:W-:Y:S09]  /*1ee60*/  HMMA.16816.F32 R84, R160.reuse, R140, R84 ;  /* 0x0000008ca054723c */ /* 0x060ff20000001854 */
[----:B------:R-:W5:Y:S01]  /*1ee70*/  MUFU.EX2 R221, R221 ;  /* 0x000000dd00dd7308 */ /* 0x000f620000000800 */
[--C-:B------:R-:W-:Y:S01]  /*1ee80*/  FFMA.FTZ R222, R168, UR4, -R196.reuse ;  /* 0x00000004a8de7c23 */ /* 0x100fe200080108c4 */
[--C-:B------:R-:W-:Y:S01]  /*1ee90*/  FFMA.FTZ R210, R207, UR4, -R196.reuse ;  /* 0x00000004cfd27c23 */ /* 0x100fe200080108c4 */
[--C-:B------:R-:W-:Y:S07]  /*1eea0*/  FFMA.FTZ R207, R211, UR4, -R196.reuse ;  /* 0x00000004d3cf7c23 */ /* 0x100fee00080108c4 */
[----:B------:R2:W-:Y:S01]  /*1eeb0*/  MUFU.EX2 R168, R187 ;  /* 0x000000bb00a87308 */ /* 0x0005e20000000800 */
[C---:B------:R-:W-:Y:S01]  /*1eec0*/  HMMA.16816.F32 R88, R160.reuse, R142, R88 ;  /* 0x0000008ea058723c */ /* 0x040fe20000001858 */
[----:B------:R-:W3:Y:S02]  /*1eed0*/  LDSM.16.MT88.4 R140, [R217+0x16000] ;  /* 0x01600000d98c783b */ /* 0x000ee40000004200 */
[----:B------:R-:W-:Y:S01]  /*1eee0*/  FFMA.FTZ R211, R213, UR4, -R196 ;  /* 0x00000004d5d37c23 */ /* 0x000fe200080108c4 */
[--C-:B------:R-:W-:Y:S01]  /*1eef0*/  FFMA.FTZ R213, R184, UR4, -R198.reuse ;  /* 0x00000004b8d57c23 */ /* 0x100fe200080108c6 */
[----:B------:R-:W-:Y:S04]  /*1ef00*/  FFMA.FTZ R198, R186, UR4, -R198 ;  /* 0x00000004bac67c23 */ /* 0x000fe800080108c6 */
[----:B------:R-:W-:Y:S01]  /*1ef10*/  MUFU.EX2 R210, R210 ;  /* 0x000000d200d27308 */ /* 0x000fe20000000800 */
[--C-:B------:R-:W-:Y:S01]  /*1ef20*/  FFMA.FTZ R167, R167, UR4, -R196.reuse ;  /* 0x00000004a7a77c23 */ /* 0x100fe200080108c4 */
[--C-:B------:R-:W-:Y:S01]  /*1ef30*/  FFMA.FTZ R166, R166, UR4, -R196.reuse ;  /* 0x00000004a6a67c23 */ /* 0x100fe200080108c4 */
[C---:B-1----:R-:W-:Y:S07]  /*1ef40*/  HMMA.16816.F32 R92, R160.reuse, R136, R92 ;  /* 0x00000088a05c723c */ /* 0x042fee000000185c */
[----:B------:R-:W1:Y:S01]  /*1ef50*/  MUFU.EX2 R207, R207 ;  /* 0x000000cf00cf7308 */ /* 0x000e620000000800 */
[----:B------:R-:W-:Y:S01]  /*1ef60*/  FFMA.FTZ R196, R165, UR4, -R196 ;  /* 0x00000004a5c47c23 */ /* 0x000fe200080108c4 */
[----:B--2---:R-:W-:Y:S08]  /*1ef70*/  LDSM.16.MT88.4 R184, [R189+0x5800] ;  /* 0x00580000bdb8783b */ /* 0x004ff00000004200 */
[----:B------:R-:W-:Y:S01]  /*1ef80*/  MUFU.EX2 R209, R225 ;  /* 0x000000e100d17308 */ /* 0x000fe20000000800 */
[----:B------:R-:W-:Y:S01]  /*1ef90*/  FFMA.FTZ R197, R2, R237, R197 ;  /* 0x000000ed02c57223 */ /* 0x000fe200000100c5 */
[----:B------:R-:W-:Y:S01]  /*1efa0*/  FFMA.FTZ R195, R0, R235, R195 ;  /* 0x000000eb00c37223 */ /* 0x000fe200000100c3 */
[C---:B------:R-:W-:Y:S07]  /*1efb0*/  HMMA.16816.F32 R96, R160.reuse, R138, R96 ;  /* 0x0000008aa060723c */ /* 0x040fee0000001860 */
[----:B------:R-:W2:Y:S01]  /*1efc0*/  MUFU.EX2 R212, R212 ;  /* 0x000000d400d47308 */ /* 0x000ea20000000800 */
[----:B------:R-:W-:Y:S01]  /*1efd0*/  FADD.FTZ R194, R194, R197 ;  /* 0x000000c5c2c27221 */ /* 0x000fe20000010000 */
[----:B------:R-:W5:Y:S08]  /*1efe0*/  LDSM.16.MT88.4 R136, [R189+0x6000] ;  /* 0x00600000bd88783b */ /* 0x000f700000004200 */
[----:B------:R-:W-:Y:S01]  /*1eff0*/  MUFU.EX2 R211, R211 ;  /* 0x000000d300d37308 */ /* 0x000fe20000000800 */
[----:B------:R-:W-:Y:S01]  /*1f000*/  FADD.FTZ R190, R190, R195 ;  /* 0x000000c3bebe7221 */ /* 0x000fe20000010000 */
[C---:B----4-:R-:W-:Y:S08]  /*1f010*/  HMMA.16816.F32 R100, R160.reuse, R132, R100 ;  /* 0x00000084a064723c */ /* 0x050ff00000001864 */
[----:B------:R-:W4:Y:S01]  /*1f020*/  MUFU.EX2 R214, R214 ;  /* 0x000000d600d67308 */ /* 0x000f220000000800 */
[----:B------:R-:W-:Y:S09]  /*1f030*/  FADD.FTZ R191, R191, R190 ;  /* 0x000000bebfbf7221 */ /* 0x000ff20000010000 */
[----:B------:R-:W4:Y:S01]  /*1f040*/  MUFU.EX2 R213, R213 ;  /* 0x000000d500d57308 */ /* 0x000f220000000800 */
[----:B------:R-:W-:Y:S01]  /*1f050*/  FADD.FTZ R191, R188, R191 ;  /* 0x000000bfbcbf7221 */ /* 0x000fe20000010000 */
[C---:B------:R-:W-:Y:S01]  /*1f060*/  HMMA.16816.F32 R104, R160.reuse, R134, R104 ;  /* 0x00000086a068723c */ /* 0x040fe20000001868 */
[----:B------:R-:W1:Y:S07]  /*1f070*/  LDSM.16.MT88.4 R132, [R220+0x6000] ;  /* 0x00600000dc84783b */ /* 0x000e6e0000004200 */
[----:B------:R-:W-:Y:S10]  /*1f080*/  MUFU.EX2 R222, R222 ;  /* 0x000000de00de7308 */ /* 0x000ff40000000800 */
[----:B------:R-:W4:Y:S01]  /*1f090*/  MUFU.EX2 R167, R167 ;  /* 0x000000a700a77308 */ /* 0x000f220000000800 */
[C---:B---3--:R-:W-:Y:S09]  /*1f0a0*/  HMMA.16816.F32 R108, R160.reuse, R140, R108 ;  /* 0x0000008ca06c723c */ /* 0x048ff2000000186c */
[----:B------:R-:W-:Y:S10]  /*1f0b0*/  MUFU.EX2 R215, R215 ;  /* 0x000000d700d77308 */ /* 0x000ff40000000800 */
[----:B------:R-:W3:Y:S01]  /*1f0c0*/  MUFU.EX2 R198, R198 ;  /* 0x000000c600c67308 */ /* 0x000ee20000000800 */
[C---:B------:R-:W-:Y:S01]  /*1f0d0*/  HMMA.16816.F32 R112, R160.reuse, R142, R112 ;  /* 0x0000008ea070723c */ /* 0x040fe20000001870 */
[----:B------:R-:W-:Y:S08]  /*1f0e0*/  LDSM.16.MT88.4 R140, [R217+0x10800] ;  /* 0x01080000d98c783b */ /* 0x000ff00000004200 */
[----:B------:R-:W-:Y:S10]  /*1f0f0*/  MUFU.EX2 R165, R166 ;  /* 0x000000a600a57308 */ /* 0x000ff40000000800 */
[----:B------:R-:W3:Y:S01]  /*1f100*/  MUFU.EX2 R196, R196 ;  /* 0x000000c400c47308 */ /* 0x000ee20000000800 */
[C---:B-----5:R-:W-:Y:S08]  /*1f110*/  HMMA.16816.F32 R116, R160.reuse, R136, R116 ;  /* 0x00000088a074723c */ /* 0x060ff00000001874 */
[C---:B------:R-:W-:Y:S01]  /*1f120*/  HMMA.16816.F32 R120, R160.reuse, R138, R120 ;  /* 0x0000008aa078723c */ /* 0x040fe20000001878 */
[----:B------:R-:W5:Y:S07]  /*1f130*/  LDSM.16.MT88.4 R136, [R219+0x10800] ;  /* 0x01080000db88783b */ /* 0x000f6e0000004200 */
[C---:B-1----:R-:W-:Y:S03]  /*1f140*/  HMMA.16816.F32 R124, R160.reuse, R132, R124 ;  /* 0x00000084a07c723c */ /* 0x042fe6000000187c */
[----:B------:R-:W-:Y:S02]  /*1f150*/  F2FP.F16.F32.PACK_AB R132, R199, R200 ;  /* 0x000000c8c784723e */ /* 0x000fe400000000ff */
[----:B------:R-:W-:Y:S01]  /*1f160*/  F2FP.F16.F32.PACK_AB R133, R201, R204 ;  /* 0x000000ccc985723e */ /* 0x000fe200000000ff */
[----:B------:R-:W-:Y:S02]  /*1f170*/  FADD.FTZ R204, R204, R191 ;  /* 0x000000bfcccc7221 */ /* 0x000fe40000010000 */
[----:B------:R-:W-:Y:S01]  /*1f180*/  HMMA.16816.F32 R128, R160, R134, R128 ;  /* 0x00000086a080723c */ /* 0x000fe20000001880 */
[----:B------:R-:W-:Y:S02]  /*1f190*/  LDSM.16.MT88.4 R160, [R217+0x14800] ;  /* 0x01480000d9a0783b */ /* 0x000fe40000004200 */
[----:B------:R-:W-:Y:S01]  /*1f1a0*/  F2FP.F16.F32.PACK_AB R134, R205, R202 ;  /* 0x000000cacd86723e */ /* 0x000fe200000000ff */
[----:B------:R-:W-:Y:S01]  /*1f1b0*/  FADD.FTZ R204, R201, R204 ;  /* 0x000000ccc9cc7221 */ /* 0x000fe20000010000 */
[C---:B------:R-:W-:Y:S03]  /*1f1c0*/  F2FP.F16.F32.PACK_AB R135, R206.reuse, R203 ;  /* 0x000000cbce87723e */ /* 0x040fe600000000ff */
[----:B------:R-:W-:Y:S04]  /*1f1d0*/  FADD.FTZ R203, R203, R204 ;  /* 0x000000cccbcb7221 */ /* 0x000fe80000010000 */
[----:B------:R-:W-:Y:S01]  /*1f1e0*/  FADD.FTZ R203, R206, R203 ;  /* 0x000000cbcecb7221 */ /* 0x000fe20000010000 */
[C---:B-----5:R-:W-:Y:S08]  /*1f1f0*/  HMMA.16816.F32 R4, R132.reuse, R136, R4 ;  /* 0x000000888404723c */ /* 0x060ff00000001804 */
[C---:B------:R-:W-:Y:S01]  /*1f200*/  HMMA.16816.F32 R8, R132.reuse, R138, R8 ;  /* 0x0000008a8408723c */ /* 0x040fe20000001808 */
[----:B------:R-:W1:Y:S07]  /*1f210*/  LDSM.16.MT88.4 R136, [R219+0x12800] ;  /* 0x01280000db88783b */ /* 0x000e6e0000004200 */
[C---:B------:R-:W-:Y:S08]  /*1f220*/  HMMA.16816.F32 R12, R132.reuse, R140, R12 ;  /* 0x0000008c840c723c */ /* 0x040ff0000000180c */
[C---:B------:R-:W-:Y:S01]  /*1f230*/  HMMA.16816.F32 R16, R132.reuse, R142, R16 ;  /* 0x0000008e8410723c */ /* 0x040fe20000001810 */
[----:B------:R-:W5:Y:S07]  /*1f240*/  LDSM.16.MT88.4 R140, [R217+0x12800] ;  /* 0x01280000d98c783b */ /* 0x000f6e0000004200 */
[C---:B------:R-:W-:Y:S08]  /*1f250*/  HMMA.16816.F32 R20, R132.reuse, R144, R20 ;  /* 0x000000908414723c */ /* 0x040ff00000001814 */
[C---:B------:R-:W-:Y:S01]  /*1f260*/  HMMA.16816.F32 R24, R132.reuse, R146, R24 ;  /* 0x000000928418723c */ /* 0x040fe20000001818 */
[----:B------:R-:W2:Y:S07]  /*1f270*/  LDSM.16.MT88.4 R144, [R219+0x14800] ;  /* 0x01480000db90783b */ /* 0x000eae0000004200 */
[C---:B------:R-:W-:Y:S08]  /*1f280*/  HMMA.16816.F32 R28, R132.reuse, R148, R28 ;  /* 0x00000094841c723c */ /* 0x040ff0000000181c */
[C---:B------:R-:W-:Y:S01]  /*1f290*/  HMMA.16816.F32 R32, R132.reuse, R150, R32 ;  /* 0x000000968420723c */ /* 0x040fe20000001820 */
[----:B------:R-:W4:Y:S07]  /*1f2a0*/  LDSM.16.MT88.4 R148, [R219+0x16800] ;  /* 0x01680000db94783b */ /* 0x000f2e0000004200 */
[C---:B-1----:R-:W-:Y:S08]  /*1f2b0*/  HMMA.16816.F32 R36, R132.reuse, R136, R36 ;  /* 0x000000888424723c */ /* 0x042ff00000001824 */
[C---:B------:R-:W-:Y:S01]  /*1f2c0*/  HMMA.16816.F32 R40, R132.reuse, R138, R40 ;  /* 0x0000008a8428723c */ /* 0x040fe20000001828 */
[----:B------:R-:W1:Y:S07]  /*1f2d0*/  LDSM.16.MT88.4 R136, [R189+0x6800] ;  /* 0x00680000bd88783b */ /* 0x000e6e0000004200 */
[C---:B-----5:R-:W-:Y:S08]  /*1f2e0*/  HMMA.16816.F32 R44, R132.reuse, R140, R44 ;  /* 0x0000008c842c723c */ /* 0x060ff0000000182c */
[C---:B------:R-:W-:Y:S01]  /*1f2f0*/  HMMA.16816.F32 R48, R132.reuse, R142, R48 ;  /* 0x0000008e8430723c */ /* 0x040fe20000001830 */
[----:B------:R-:W5:Y:S07]  /*1f300*/  LDSM.16.MT88.4 R140, [R220+0x6800] ;  /* 0x00680000dc8c783b */ /* 0x000f6e0000004200 */
[C---:B------:R-:W-:Y:S08]  /*1f310*/  HMMA.16816.F32 R52, R132.reuse, R152, R52 ;  /* 0x000000988434723c */ /* 0x040ff00000001834 */
[C---:B------:R-:W-:Y:S01]  /*1f320*/  HMMA.16816.F32 R56, R132.reuse, R154, R56 ;  /* 0x0000009a8438723c */ /* 0x040fe20000001838 */
[----:B------:R-:W-:Y:S07]  /*1f330*/  LDSM.16.MT88.4 R152, [R189+0x1000] ;  /* 0x00100000bd98783b */ /* 0x000fee0000004200 */
[C---:B------:R-:W-:Y:S08]  /*1f340*/  HMMA.16816.F32 R60, R132.reuse, R156, R60 ;  /* 0x0000009c843c723c */ /* 0x040ff0000000183c */
[C---:B------:R-:W-:Y:S01]  /*1f350*/  HMMA.16816.F32 R64, R132.reuse, R158, R64 ;  /* 0x0000009e8440723c */ /* 0x040fe20000001840 */
[----:B------:R-:W-:Y:S07]  /*1f360*/  LDSM.16.MT88.4 R156, [R220+0x3000] ;  /* 0x00300000dc9c783b */ /* 0x000fee0000004200 */
        /* <DEDUP_REMOVED lines=21> */
[C---:B-----5:R-:W-:Y:S08]  /*1f4c0*/  HMMA.16816.F32 R124, R132.reuse, R140, R124 ;  /* 0x0000008c847c723c */ /* 0x060ff0000000187c */
[----:B------:R-:W-:Y:S01]  /*1f4d0*/  HMMA.16816.F32 R128, R132, R142, R128 ;  /* 0x0000008e8480723c */ /* 0x000fe20000001880 */
[----:B------:R-:W5:Y:S02]  /*1f4e0*/  LDSM.16.MT88.4 R140, [R219+0x13000] ;  /* 0x01300000db8c783b */ /* 0x000f640000004200 */
[----:B------:R-:W-:Y:S02]  /*1f4f0*/  F2FP.F16.F32.PACK_AB R132, R221, R208 ;  /* 0x000000d0dd84723e */ /* 0x000fe400000000ff */
[C---:B------:R-:W-:Y:S01]  /*1f500*/  F2FP.F16.F32.PACK_AB R133, R207.reuse, R210 ;  /* 0x000000d2cf85723e */ /* 0x040fe200000000ff */
[----:B------:R-:W-:Y:S01]  /*1f510*/  FADD.FTZ R210, R210, R203 ;  /* 0x000000cbd2d27221 */ /* 0x000fe20000010000 */
[----:B------:R-:W-:Y:S02]  /*1f520*/  F2FP.F16.F32.PACK_AB R134, R212, R209 ;  /* 0x000000d1d486723e */ /* 0x000fe400000000ff */
[C---:B------:R-:W-:Y:S01]  /*1f530*/  F2FP.F16.F32.PACK_AB R135, R214.reuse, R211 ;  /* 0x000000d3d687723e */ /* 0x040fe200000000ff */
[----:B------:R-:W-:Y:S04]  /*1f540*/  FADD.FTZ R210, R207, R210 ;  /* 0x000000d2cfd27221 */ /* 0x000fe80000010000 */
[----:B------:R-:W-:Y:S02]  /*1f550*/  FADD.FTZ R211, R211, R210 ;  /* 0x000000d2d3d37221 */ /* 0x000fe40000010000 */
[C---:B--2---:R-:W-:Y:S03]  /*1f560*/  HMMA.16816.F32 R4, R132.reuse, R144, R4 ;  /* 0x000000908404723c */ /* 0x044fe60000001804 */
[----:B------:R-:W-:Y:S05]  /*1f570*/  FADD.FTZ R211, R214, R211 ;  /* 0x000000d3d6d37221 */ /* 0x000fea0000010000 */
[C---:B------:R-:W-:Y:S01]  /*1f580*/  HMMA.16816.F32 R8, R132.reuse, R146, R8 ;  /* 0x000000928408723c */ /* 0x040fe20000001808 */
[----:B------:R-:W2:Y:S07]  /*1f590*/  LDSM.16.MT88.4 R144, [R217+0x13000] ;  /* 0x01300000d990783b */ /* 0x000eae0000004200 */
[C---:B----4-:R-:W-:Y:S08]  /*1f5a0*/  HMMA.16816.F32 R12, R132.reuse, R148, R12 ;  /* 0x00000094840c723c */ /* 0x050ff0000000180c */
[C---:B------:R-:W-:Y:S01]  /*1f5b0*/  HMMA.16816.F32 R16, R132.reuse, R150, R16 ;  /* 0x000000968410723c */ /* 0x040fe20000001810 */
[----:B------:R-:W4:Y:S07]  /*1f5c0*/  LDSM.16.MT88.4 R148, [R189+0x3000] ;  /* 0x00300000bd94783b */ /* 0x000f2e0000004200 */
[C---:B------:R-:W-:Y:S08]  /*1f5d0*/  HMMA.16816.F32 R20, R132.reuse, R152, R20 ;  /* 0x000000988414723c */ /* 0x040ff00000001814 */
[C---:B------:R-:W-:Y:S01]  /*1f5e0*/  HMMA.16816.F32 R24, R132.reuse, R154, R24 ;  /* 0x0000009a8418723c */ /* 0x040fe20000001818 */
[----:B------:R-:W3:Y:S07]  /*1f5f0*/  LDSM.16.MT88.4 R152, [R217+0x15000] ;  /* 0x01500000d998783b */ /* 0x000eee0000004200 */
[C---:B-1----:R-:W-:Y:S08]  /*1f600*/  HMMA.16816.F32 R28, R132.reuse, R136, R28 ;  /* 0x00000088841c723c */ /* 0x042ff0000000181c */
[C---:B------:R-:W-:Y:S01]  /*1f610*/  HMMA.16816.F32 R32, R132.reuse, R138, R32 ;  /* 0x0000008a8420723c */ /* 0x040fe20000001820 */
[----:B------:R-:W1:Y:S07]  /*1f620*/  LDSM.16.MT88.4 R136, [R219+0x17000] ;  /* 0x01700000db88783b */ /* 0x000e6e0000004200 */
[C---:B-----5:R-:W-:Y:S08]  /*1f630*/  HMMA.16816.F32 R36, R132.reuse, R140, R36 ;  /* 0x0000008c8424723c */ /* 0x060ff00000001824 */
[C---:B------:R-:W-:Y:S01]  /*1f640*/  HMMA.16816.F32 R40, R132.reuse, R142, R40 ;  /* 0x0000008e8428723c */ /* 0x040fe20000001828 */
[----:B------:R-:W5:Y:S07]  /*1f650*/  LDSM.16.MT88.4 R140, [R189+0x7000] ;  /* 0x00700000bd8c783b */ /* 0x000f6e0000004200 */
[C---:B--2---:R-:W-:Y:S08]  /*1f660*/  HMMA.16816.F32 R44, R132.reuse, R144, R44 ;  /* 0x00000090842c723c */ /* 0x044ff0000000182c */
        /* <DEDUP_REMOVED lines=9> */
[C---:B---3--:R-:W-:Y:S08]  /*1f700*/  HMMA.16816.F32 R76, R132.reuse, R152, R76 ;  /* 0x00000098844c723c */ /* 0x048ff0000000184c */
[C---:B------:R-:W-:Y:S08]  /*1f710*/  HMMA.16816.F32 R80, R132.reuse, R154, R80 ;  /* 0x0000009a8450723c */ /* 0x040ff00000001850 */
[C---:B------:R-:W-:Y:S03]  /*1f720*/  HMMA.16816.F32 R84, R132.reuse, R172, R84 ;  /* 0x000000ac8454723c */ /* 0x040fe60000001854 */
[----:B------:R-:W-:Y:S02]  /*1f730*/  F2FP.F16.F32.PACK_AB R172, R168, R213 ;  /* 0x000000d5a8ac723e */ /* 0x000fe400000000ff */
[C---:B------:R-:W-:Y:S01]  /*1f740*/  F2FP.F16.F32.PACK_AB R173, R167.reuse, R222 ;  /* 0x000000dea7ad723e */ /* 0x040fe200000000ff */
[----:B------:R-:W-:Y:S02]  /*1f750*/  FADD.FTZ R222, R222, R211 ;  /* 0x000000d3dede7221 */ /* 0x000fe40000010000 */
[C---:B------:R-:W-:Y:S03]  /*1f760*/  HMMA.16816.F32 R88, R132.reuse, R174, R88 ;  /* 0x000000ae8458723c */ /* 0x040fe60000001858 */
[----:B------:R-:W-:Y:S01]  /*1f770*/  F2FP.F16.F32.PACK_AB R174, R198, R215 ;  /* 0x000000d7c6ae723e */ /* 0x000fe200000000ff */
[----:B------:R-:W-:Y:S01]  /*1f780*/  FADD.FTZ R222, R167, R222 ;  /* 0x000000dea7de7221 */ /* 0x000fe20000010000 */
[C---:B------:R-:W-:Y:S03]  /*1f790*/  F2FP.F16.F32.PACK_AB R175, R196.reuse, R165 ;  /* 0x000000a5c4af723e */ /* 0x040fe600000000ff */
[C---:B------:R-:W-:Y:S03]  /*1f7a0*/  HMMA.16816.F32 R92, R132.reuse, R176, R92 ;  /* 0x000000b0845c723c */ /* 0x040fe6000000185c */
[----:B------:R-:W-:Y:S04]  /*1f7b0*/  FADD.FTZ R165, R165, R222 ;  /* 0x000000dea5a57221 */ /* 0x000fe80000010000 */
[----:B------:R-:W-:Y:S01]  /*1f7c0*/  FADD.FTZ R235, R196, R165 ;  /* 0x000000a5c4eb7221 */ /* 0x000fe20000010000 */
        /* <DEDUP_REMOVED lines=8> */
[C---:B-----5:R-:W-:Y:S08]  /*1f850*/  HMMA.16816.F32 R116, R132.reuse, R140, R116 ;  /* 0x0000008c8474723c */ /* 0x060ff00000001874 */
[C---:B------:R-:W-:Y:S08]  /*1f860*/  HMMA.16816.F32 R120, R132.reuse, R142, R120 ;  /* 0x0000008e8478723c */ /* 0x040ff00000001878 */
[C---:B-1----:R-:W-:Y:S08]  /*1f870*/  HMMA.16816.F32 R124, R132.reuse, R136, R124 ;  /* 0x00000088847c723c */ /* 0x042ff0000000187c */
        /* <DEDUP_REMOVED lines=10> */
[C---:B------:R-:W-:Y:S01]  /*1f920*/  HMMA.16816.F32 R144, R172.reuse, R176, R20 ;  /* 0x000000b0ac90723c */ /* 0x040fe20000001814 */
[----:B------:R-:W5:Y:S07]  /*1f930*/  LDSM.16.MT88.4 R20, [R217+0x15800] ;  /* 0x01580000d914783b */ /* 0x000f6e0000004200 */
[C---:B------:R-:W-:Y:S01]  /*1f940*/  HMMA.16816.F32 R140, R172.reuse, R178, R24 ;  /* 0x000000b2ac8c723c */ /* 0x040fe20000001818 */
[----:B------:R-:W5:Y:S07]  /*1f950*/  LDSM.16.MT88.4 R24, [R220+0x5800] ;  /* 0x00580000dc18783b */ /* 0x000f6e0000004200 */
[C---:B-1----:R-:W-:Y:S01]  /*1f960*/  HMMA.16816.F32 R136, R172.reuse, R132, R28 ;  /* 0x00000084ac88723c */ /* 0x042fe2000000181c */
[----:B------:R-:W1:Y:S07]  /*1f970*/  LDSM.16.MT88.4 R28, [R219+0x17800] ;  /* 0x01780000db1c783b */ /* 0x000e6e0000004200 */
        /* <DEDUP_REMOVED lines=25> */
[----:B------:R-:W-:Y:S01]  /*1fb10*/  FADD.FTZ R209, R209, R0 ;  /* 0x00000000d1d17221 */ /* 0x000fe20000010000 */
[----:B------:R-:W-:Y:S03]  /*1fb20*/  MOV R0, R3 ;  /* 0x0000000300007202 */ /* 0x000fe60000000f00 */
        /* <DEDUP_REMOVED lines=8> */
[C---:B-1----:R-:W-:Y:S08]  /*1fbb0*/  HMMA.16816.F32 R100, R172.reuse, R28, R100 ;  /* 0x0000001cac64723c */ /* 0x042ff00000001864 */
[C---:B------:R-:W-:Y:S08]  /*1fbc0*/  HMMA.16816.F32 R104, R172.reuse, R30, R104 ;  /* 0x0000001eac68723c */ /* 0x040ff00000001868 */
[C---:B--2---:R-:W-:Y:S08]  /*1fbd0*/  HMMA.16816.F32 R108, R172.reuse, R4, R108 ;  /* 0x00000004ac6c723c */ /* 0x044ff0000000186c */
[C---:B------:R-:W-:Y:S08]  /*1fbe0*/  HMMA.16816.F32 R112, R172.reuse, R6, R112 ;  /* 0x00000006ac70723c */ /* 0x040ff00000001870 */
[C---:B---3--:R-:W-:Y:S08]  /*1fbf0*/  HMMA.16816.F32 R116, R172.reuse, R8, R116 ;  /* 0x00000008ac74723c */ /* 0x048ff00000001874 */
[C---:B------:R-:W-:Y:S08]  /*1fc00*/  HMMA.16816.F32 R120, R172.reuse, R10, R120 ;  /* 0x0000000aac78723c */ /* 0x040ff00000001878 */
[C---:B----4-:R-:W-:Y:S08]  /*1fc10*/  HMMA.16816.F32 R124, R172.reuse, R12, R124 ;  /* 0x0000000cac7c723c */ /* 0x050ff0000000187c */
[----:B------:R-:W-:Y:S01]  /*1fc20*/  HMMA.16816.F32 R128, R172, R14, R128 ;  /* 0x0000000eac80723c */ /* 0x000fe20000001880 */
[----:B------:R-:W-:Y:S08]  /*1fc30*/  @!UPT UIADD3 URZ, UPT, UPT, URZ, URZ, URZ ;  /* 0x000000fffffff290 */ /* 0x000ff0000fffe0ff */
[----:B------:R-:W-:Y:S11]  /*1fc40*/  BRA.U UP2, `(.L_x_1136) ;  /* 0xffffffb902347547 */ /* 0x000ff6000b83ffff */
.L_x_1132:
        /* <DEDUP_REMOVED lines=8> */
[----:B------:R-:W4:Y:S05]  /*1fcd0*/  LDCU.64 UR12, c[0x0][0x358] ;  /* 0x00006b00ff0c77ac */ /* 0x000f2a0008000a00 */
[----:B------:R-:W5:Y:S01]  /*1fce0*/  @!UP1 LDCU.64 UR8, c[0x0][0x400] ;  /* 0x00008000ff0897ac */ /* 0x000f620008000a00 */
[----:B------:R-:W4:Y:S01]  /*1fcf0*/  @UP1 LDCU.64 UR4, c[0x0][0x408] ;  /* 0x00008100ff0417ac */ /* 0x000f220008000a00 */
[----:B-1----:R-:W-:Y:S01]  /*1fd00*/  FADD.FTZ R9, R0, R235 ;  /* 0x000000eb00097221 */ /* 0x002fe20000010000 */
[----:B---3--:R-:W-:Y:S01]  /*1fd10*/  UISETP.NE.AND UP2, UPT, UR7, URZ, UPT ;  /* 0x000000ff0700728c */ /* 0x008fe2000bf45270 */
[----:B------:R-:W-:Y:S01]  /*1fd20*/  S2UR UR7, SR_CTAID.Z ;  /* 0x00000000000779c3 */ /* 0x000fe20000002700 */
[----:B--2---:R-:W-:-:S02]  /*1fd30*/  FADD.FTZ R8, R8, R237 ;  /* 0x000000ed08087221 */ /* 0x004fc40000010000 */
[----:B------:R-:W1:Y:S01]  /*1fd40*/  SHFL.BFLY PT, R0, R9, 0x1, 0x1f ;  /* 0x0c201f0009007f89 */ /* 0x000e6200000e0000 */
[----:B------:R-:W-:-:S03]  /*1fd50*/  UISETP.NE.OR UP0, UPT, UR20, -0x1, !UP2 ;  /* 0xffffffff1400788c */ /* 0x000fc6000d705670 */
[----:B------:R-:W2:Y:S01]  /*1fd60*/  SHFL.BFLY PT, R5, R8, 0x1, 0x1f ;  /* 0x0c201f0008057f89 */ /* 0x000ea200000e0000 */
[----:B----4-:R-:W-:Y:S01]  /*1fd70*/  @UP1 UIMAD.WIDE.U32 UR14, UR20, UR4, URZ ;  /* 0x00000004140e12a5 */ /* 0x010fe2000f8e00ff */
[----:B------:R-:W-:Y:S01]  /*1fd80*/  S2UR UR4, SR_CTAID.X ;  /* 0x00000000000479c3 */ /* 0x000fe20000002500 */
        /* <DEDUP_REMOVED lines=12> */
[----:B------:R-:W3:Y:S01]  /*1fe50*/  @P1 MUFU.LG2 R0, R0 ;  /* 0x0000000000001308 */ /* 0x000ee20000000c00 */
        /* <DEDUP_REMOVED lines=230> */
[----:B------:R-:W-:Y:S01]  /*20cc0*/  @!UP1 UIMAD UR8, UR6, UR9, UR11 ;  /* 0x00000009060892a4 */ /* 0x000fe2000f8e020b */
[----:B------:R-:W-:Y:S01]  /*20cd0*/  F2FP.F16.F32.PACK_AB R114, R115, R114 ;  /* 0x000000727372723e */ /* 0x000fe200000000ff */
[----:B------:R-:W-:Y:S01]  /*20ce0*/  STS [R21+0x2400], R66 ;  /* 0x0024004215007388 */ /* 0x000fe20000000800 */
[----:B------:R-:W-:Y:S01]  /*20cf0*/  F2FP.F16.F32.PACK_AB R116, R117, R116 ;  /* 0x000000747574723e */ /* 0x000fe200000000ff */
[----:B------:R-:W1:Y:S01]  /*20d00*/  @!UP2 LDCU UR9, c[0x0][0x3e0] ;  /* 0x00007c00ff09a7ac */ /* 0x000e620008000800 */
[----:B------:R-:W-:Y:S01]  /*20d10*/  F2FP.F16.F32.PACK_AB R118, R119, R118 ;  /* 0x000000767776723e */ /* 0x000fe200000000ff */
[----:B------:R-:W-:Y:S01]  /*20d20*/  STS [R5+0x4000], R68 ;  /* 0x0040004405007388 */ /* 0x000fe20000000800 */
[----:B------:R-:W-:Y:S01]  /*20d30*/  F2FP.F16.F32.PACK_AB R120, R121, R120 ;  /* 0x000000787978723e */ /* 0x000fe200000000ff */
[----:B------:R-:W2:Y:S01]  /*20d40*/  LDCU UR11, c[0x0][0x434] ;  /* 0x00008680ff0b77ac */ /* 0x000ea20008000800 */
[----:B------:R-:W-:Y:S01]  /*20d50*/  F2FP.F16.F32.PACK_AB R122, R123, R122 ;  /* 0x0000007a7b7a723e */ /* 0x000fe200000000ff */
[----:B------:R-:W-:Y:S01]  /*20d60*/  STS [R5+0x4400], R70 ;  /* 0x0044004605007388 */ /* 0x000fe20000000800 */
[----:B------:R-:W-:Y:S01]  /*20d70*/  F2FP.F16.F32.PACK_AB R124, R125, R124 ;  /* 0x0000007c7d7c723e */ /* 0x000fe200000000ff */
[----:B------:R-:W4:Y:S01]  /*20d80*/  @P1 LDC R6, c[0x0][0x458] ;  /* 0x00011600ff061b82 */ /* 0x000f220000000800 */
[----:B------:R-:W-:Y:S01]  /*20d90*/  F2FP.F16.F32.PACK_AB R126, R127, R126 ;  /* 0x0000007e7f7e723e */ /* 0x000fe200000000ff */
[----:B------:R-:W-:Y:S01]  /*20da0*/  STS [R9+0x4000], R72 ;  /* 0x0040004809007388 */ /* 0x000fe20000000800 */
[----:B------:R-:W-:Y:S01]  /*20db0*/  F2FP.F16.F32.PACK_AB R7, R7, R128 ;  /* 0x000000800707723e */ /* 0x000fe200000000ff */
[----:B------:R-:W5:Y:S01]  /*20dc0*/  @P2 MUFU.LG2 R2, R2 ;  /* 0x0000000200022308 */ /* 0x000f620000000c00 */
[----:B------:R-:W-:Y:S01]  /*20dd0*/  F2FP.F16.F32.PACK_AB R130, R131, R130 ;  /* 0x000000828382723e */ /* 0x000fe200000000ff */
[----:B------:R-:W-:Y:S01]  /*20de0*/  STS [R9+0x4400], R74 ;  /* 0x0044004a09007388 */ /* 0x000fe20000000800 */
[----:B------:R-:W-:Y:S01]  /*20df0*/  @UP1 UIMAD UR8, UR20, UR5, UR15 ;  /* 0x00000005140812a4 */ /* 0x000fe2000f8e020f */
[----:B------:R-:W-:Y:S01]  /*20e00*/  LOP3.LUT P0, RZ, R218, 0x3, RZ, 0xc0, !PT ;  /* 0x00000003daff7812 */ /* 0x000fe2000780c0ff */
[----:B------:R-:W5:Y:S01]  /*20e10*/  @UP2 LDCU UR5, c[0x0][0x454] ;  /* 0x00008a80ff0527ac */ /* 0x000f620008000800 */
[----:B------:R-:W-:Y:S01]  /*20e20*/  STS [R11+0x4000], R76 ;  /* 0x0040004c0b007388 */ /* 0x000fe20000000800 */
[----:B---3--:R-:W-:Y:S01]  /*20e30*/  @P1 FMUL.FTZ R0, R0, 0.69314718246459960938 ;  /* 0x3f31721800001820 */ /* 0x008fe20000410000 */
[----:B-1----:R-:W-:-:S02]  /*20e40*/  @!UP2 UIMAD UR9, UR6, UR9, UR7 ;  /* 0x000000090609a2a4 */ /* 0x002fc4000f8e0207 */
[----:B------:R-:W-:Y:S01]  /*20e50*/  STS [R11+0x4400], R78 ;  /* 0x0044004e0b007388 */ /* 0x000fe20000000800 */
[----:B--2---:R-:W-:Y:S02]  /*20e60*/  @!UP0 UIMAD UR20, UR6, UR11, URZ ;  /* 0x0000000b061482a4 */ /* 0x004fe4000f8e02ff */
[----:B------:R-:W-:Y:S01]  /*20e70*/  @!UP2 UIMAD UR9, UR9, UR11, URZ ;  /* 0x0000000b0909a2a4 */ /* 0x000fe2000f8e02ff */
[----:B------:R-:W-:Y:S01]  /*20e80*/  STS [R15+0x4000], R80 ;  /* 0x004000500f007388 */ /* 0x000fe20000000800 */
[----:B------:R-:W-:Y:S01]  /*20e90*/  USHF.L.U32 UR6, UR4, 0x6, URZ ;  /* 0x0000000604067899 */ /* 0x000fe200080006ff */
[----:B------:R-:W-:Y:S02]  /*20ea0*/  @UP1 UMOV UR10, UR14 ;  /* 0x0000000e000a1c82 */ /* 0x000fe40008000000 */
[----:B------:R-:W-:Y:S04]  /*20eb0*/  STS [R15+0x4400], R82 ;  /* 0x004400520f007388 */ /* 0x000fe80000000800 */
        /* <DEDUP_REMOVED lines=17> */
[----:B-1----:R-:W1:Y:S03]  /*20fd0*/  LDC.64 R4, c[0x0][0x408] ;  /* 0x00010200ff047b82 */ /* 0x002e660000000a00 */
        /* <DEDUP_REMOVED lines=8> */
[----:B----4-:R-:W-:Y:S01]  /*21060*/  @P1 FFMA.FTZ R2, R3, R6, R0 ;  /* 0x0000000603021223 */ /* 0x010fe20000010000 */
[----:B------:R2:W-:Y:S04]  /*21070*/  STS [R21+0x6000], R7 ;  /* 0x0060000715007388 */ /* 0x0005e80000000800 */
[----:B------:R4:W-:Y:S01]  /*21080*/  STS [R21+0x6400], R130 ;  /* 0x0064008215007388 */ /* 0x0009e20000000800 */
[----:B---3--:R-:W3:Y:S08]  /*21090*/  @P2 LDC R13, c[0x0][0x458] ;  /* 0x00011600ff0d2b82 */ /* 0x008ef00000000800 */
[----:B------:R-:W-:Y:S01]  /*210a0*/  BAR.SYNC.DEFER_BLOCKING 0x0 ;  /* 0x0000000000007b1d */ /* 0x000fe20000010000 */
[----:B--2---:R-:W-:-:S04]  /*210b0*/  LOP3.LUT R7, R171, 0x30, RZ, 0xc0, !PT ;  /* 0x00000030ab077812 */ /* 0x004fc800078ec0ff */
[----:B------:R-:W-:Y:S02]  /*210c0*/  LOP3.LUT R7, R7, 0x7, R12, 0xf8, !PT ;  /* 0x0000000707077812 */ /* 0x000fe400078ef80c */
[----:B------:R-:W-:Y:S01]  /*210d0*/  MOV R12, 0x7f800000 ;  /* 0x7f800000000c7802 */ /* 0x000fe20000000f00 */
[----:B------:R4:W2:Y:S01]  /*210e0*/  LDS.128 R8, [R233+0x1800] ;  /* 0x00180000e9087984 */ /* 0x0008a20000000c00 */
[----:B---3--:R-:W-:Y:S01]  /*210f0*/  @P2 FFMA.FTZ R12, R164, R13, R15 ;  /* 0x0000000da40c2223 */ /* 0x008fe2000001000f */
[----:B-1----:R-:W-:Y:S06]  /*21100*/  @P0 BRA `(.L_x_1138) ;  /* 0x0000000000340947 */ /* 0x002fec0003800000 */
[----:B------:R-:W1:Y:S01]  /*21110*/  LDCU.64 UR4, c[0x0][0x420] ;  /* 0x00008400ff0477ac */ /* 0x000e620008000a00 */
        /* <DEDUP_REMOVED lines=8> */
[----:B-1----:R-:W-:-:S04]  /*211a0*/  LEA R6, P0, R3, UR4, 0x2 ;  /* 0x0000000403067c11 */ /* 0x002fc8000f8010ff */
[----:B------:R-:W-:-:S05]  /*211b0*/  LEA.HI.X R7, R3, UR5, R0, 0x2, P0 ;  /* 0x0000000503077c11 */ /* 0x000fca00080f1400 */
[----:B------:R1:W-:Y:S04]  /*211c0*/  @!P2 STG.E desc[UR12][R6.64], R12 ;  /* 0x0000000c0600a986 */ /* 0x0003e8000c10190c */
[----:B------:R1:W-:Y:S02]  /*211d0*/  @!P1 STG.E desc[UR12][R6.64+0x20], R2 ;  /* 0x0000200206009986 */ /* 0x0003e4000c10190c */
.L_x_1138:
[----:B------:R-:W-:Y:S05]  /*211e0*/  BSYNC.RECONVERGENT B0 ;  /* 0x0000000000007941 */ /* 0x000fea0003800200 */
.L_x_1137:
[----:B------:R-:W3:Y:S01]  /*211f0*/  LDCU.64 UR4, c[0x0][0x410] ;  /* 0x00008200ff0477ac */ /* 0x000ee20008000a00 */
[----:B------:R-:W-:Y:S01]  /*21200*/  IMAD.MOV.U32 R171, RZ, RZ, RZ ;  /* 0x000000ffffab7224 */ /* 0x000fe200078e00ff */
[----:B------:R2:W2:Y:S01]  /*21210*/  LDS.128 R24, [R233] ;  /* 0x00000000e9187984 */ /* 0x0004a20000000c00 */
[----:B------:R-:W-:Y:S01]  /*21220*/  SHF.R.U32.HI R0, RZ, 0x3, R218 ;  /* 0x00000003ff007819 */ /* 0x000fe200000116da */
[----:B------:R-:W-:Y:S01]  /*21230*/  BSSY.RECONVERGENT B0, `(.L_x_1139) ;  /* 0x0000027000007945 */ /* 0x000fe20003800200 */
[----:B-1----:R-:W-:Y:S01]  /*21240*/  IMAD.WIDE.U32 R12, R4, UR6, R170 ;  /* 0x00000006040c7c25 */ /* 0x002fe2000f8e00aa */
[----:B----4-:R1:W4:Y:S03]  /*21250*/  LDS.128 R20, [R233+0x2000] ;  /* 0x00200000e9147984 */ /* 0x0103260000000c00 */
        /* <DEDUP_REMOVED lines=9> */
[----:B---3--:R-:W-:Y:S01]  /*212f0*/  IMAD.U32 R28, RZ, RZ, UR4 ;  /* 0x00000004ff1c7e24 */ /* 0x008fe2000f8e00ff */
[----:B------:R-:W-:Y:S01]  /*21300*/  ISETP.GE.AND P4, PT, R6, UR6, PT ;  /* 0x0000000606007c0c */ /* 0x000fe2000bf86270 */
[----:B------:R-:W-:Y:S01]  /*21310*/  IMAD.U32 R31, RZ, RZ, UR5 ;  /* 0x00000005ff1f7e24 */ /* 0x000fe2000f8e00ff */
[----:B------:R-:W-:Y:S01]  /*21320*/  ISETP.GE.AND P6, PT, R3, UR6, PT ;  /* 0x0000000603007c0c */ /* 0x000fe2000bfc6270 */
[----:B------:R-:W-:Y:S01]  /*21330*/  IMAD.WIDE.U32 R28, R28, UR7, R12 ;  /* 0x000000071c1c7c25 */ /* 0x000fe2000f8e000c */
[----:B------:R-:W-:Y:S01]  /*21340*/  ISETP.GE.AND P5, PT, R2, UR6, PT ;  /* 0x0000000602007c0c */ /* 0x000fe2000bfa6270 */
[----:B------:R3:W1:Y:S01]  /*21350*/  LDS.128 R12, [R233+0x6000] ;  /* 0x00600000e90c7984 */ /* 0x0006620000000c00 */
[C---:B------:R-:W-:Y:S01]  /*21360*/  LOP3.LUT R6, R170.reuse, 0x40, RZ, 0xfc, !PT ;  /* 0x00000040aa067812 */ /* 0x040fe200078efcff */
[----:B------:R-:W-:Y:S01]  /*21370*/  IMAD R31, R31, UR7, R29 ;  /* 0x000000071f1f7c24 */ /* 0x000fe2000f8e021d */
[----:B------:R-:W-:-:S02]  /*21380*/  LOP3.LUT R3, R170, 0x80, RZ, 0xfc, !PT ;  /* 0x00000080aa037812 */ /* 0x000fc400078efcff */
[----:B------:R-:W-:Y:S01]  /*21390*/  LOP3.LUT R2, R170, 0xc0, RZ, 0xfc, !PT ;  /* 0x000000c0aa027812 */ /* 0x000fe200078efcff */
[----:B------:R-:W-:Y:S06]  /*213a0*/  @P0 BRA `(.L_x_1140) ;  /* 0x00000000003c0947 */ /* 0x000fec0003800000 */
[----:B------:R-:W5:Y:S01]  /*213b0*/  LDCU.64 UR4, c[0x0][0x3f0] ;  /* 0x00007e00ff0477ac */ /* 0x000f620008000a00 */
[----:B------:R-:W-:Y:S01]  /*213c0*/  IMAD.MOV.U32 R30, RZ, RZ, R28 ;  /* 0x000000ffff1e7224 */ /* 0x000fe200078e001c */
[----:B------:R-:W2:Y:S03]  /*213d0*/  LDCU UR7, c[0x0][0x440] ;  /* 0x00008800ff0777ac */ /* 0x000ea60008000800 */
[----:B------:R-:W-:-:S04]  /*213e0*/  IMAD.WIDE.U32 R34, R0, R4, R30 ;  /* 0x0000000400227225 */ /* 0x000fc800078e001e */
[----:B------:R-:W-:Y:S01]  /*213f0*/  IMAD R7, R0, R5, R35 ;  /* 0x0000000500077224 */ /* 0x000fe200078e0223 */
[----:B-----5:R-:W-:-:S04]  /*21400*/  LEA R32, P0, R34, UR4, 0x1 ;  /* 0x0000000422207c11 */ /* 0x020fc8000f8008ff */
[----:B------:R-:W-:Y:S02]  /*21410*/  LEA.HI.X R33, R34, UR5, R7, 0x1, P0 ;  /* 0x0000000522217c11 */ /* 0x000fe400080f0c07 */
[----:B--2---:R-:W-:Y:S02]  /*21420*/  ISETP.GE.AND P3, PT, R170, UR7, PT ;  /* 0x00000007aa007c0c */ /* 0x004fe4000bf66270 */
[----:B------:R-:W-:Y:S02]  /*21430*/  ISETP.GE.AND P2, PT, R6, UR7, PT ;  /* 0x0000000706007c0c */ /* 0x000fe4000bf46270 */
[----:B------:R-:W-:Y:S02]  /*21440*/  ISETP.GE.AND P1, PT, R3, UR7, PT ;  /* 0x0000000703007c0c */ /* 0x000fe4000bf26270 */
[----:B------:R-:W-:-:S07]  /*21450*/  ISETP.GE.AND P0, PT, R2, UR7, PT ;  /* 0x0000000702007c0c */ /* 0x000fce000bf06270 */
[----:B------:R2:W-:Y:S04]  /*21460*/  @!P3 STG.E.128 desc[UR12][R32.64], R24 ;  /* 0x000000182000b986 */ /* 0x0005e8000c101d0c */
[----:B----4-:R2:W-:Y:S04]  /*21470*/  @!P2 STG.E.128 desc[UR12][R32.64+0x80], R20 ;  /* 0x000080142000a986 */ /* 0x0105e8000c101d0c */
[----:B-1----:R2:W-:Y:S04]  /*21480*/  @!P1 STG.E.128 desc[UR12][R32.64+0x100], R16 ;  /* 0x0001001020009986 */ /* 0x0025e8000c101d0c */
[----:B------:R2:W-:Y:S02]  /*21490*/  @!P0 STG.E.128 desc[UR12][R32.64+0x180], R12 ;  /* 0x0001800c20008986 */ /* 0x0005e4000c101d0c */
.L_x_1140:
[----:B------:R-:W-:Y:S05]  /*214a0*/  BSYNC.RECONVERGENT B0 ;  /* 0x0000000000007941 */ /* 0x000fea0003800200 */
.L_x_1139:
[----:B--2---:R2:W2:Y:S01]  /*214b0*/  LDS.128 R24, [R233+0x800] ;  /* 0x00080000e9187984 */ /* 0x0044a20000000c00 */
[----:B------:R-:W-:Y:S03]  /*214c0*/  BSSY.RECONVERGENT B0, `(.L_x_1141) ;  /* 0x0000019000007945 */ /* 0x000fe60003800200 */
[----:B----4-:R4:W2:Y:S04]  /*214d0*/  LDS.128 R20, [R233+0x2800] ;  /* 0x00280000e9147984 */ /* 0x0108a80000000c00 */
[----:B-1----:R4:W1:Y:S04]  /*214e0*/  LDS.128 R16, [R233+0x4800] ;  /* 0x00480000e9107984 */ /* 0x0028680000000c00 */
[----:B------:R4:W1:Y:S01]  /*214f0*/  LDS.128 R12, [R233+0x6800] ;  /* 0x00680000e90c7984 */ /* 0x0008620000000c00 */
[----:B------:R-:W-:Y:S05]  /*21500*/  @P4 BRA `(.L_x_1142) ;  /* 0x0000000000504947 */ /* 0x000fea0003800000 */
[----:B------:R-:W5:Y:S01]  /*21510*/  LDCU UR7, c[0x0][0x440] ;  /* 0x00008800ff0777ac */ /* 0x000f620008000800 */
[----:B------:R-:W-:Y:S01]  /*21520*/  IADD3 R7, P0, PT, R0, 0x10, RZ ;  /* 0x0000001000077810 */ /* 0x000fe20007f1e0ff */
[----:B------:R-:W-:Y:S01]  /*21530*/  IMAD.MOV.U32 R34, RZ, RZ, R28 ;  /* 0x000000ffff227224 */ /* 0x000fe200078e001c */
[----:B------:R-:W3:Y:S01]  /*21540*/  LDCU.64 UR4, c[0x0][0x3f0] ;  /* 0x00007e00ff0477ac */ /* 0x000ee20008000a00 */
        /* <DEDUP_REMOVED lines=10> */
[----:B---3--:R-:W-:-:S04]  /*215f0*/  LEA R36, P4, R34, UR4, 0x1 ;  /* 0x0000000422247c11 */ /* 0x008fc8000f8808ff */
[----:B------:R-:W-:-:S05]  /*21600*/  LEA.HI.X R37, R34, UR5, R32, 0x1, P4 ;  /* 0x0000000522257c11 */ /* 0x000fca000a0f0c20 */
[----:B--2---:R2:W-:Y:S04]  /*21610*/  @!P3 STG.E.128 desc[UR12][R36.64], R24 ;  /* 0x000000182400b986 */ /* 0x0045e8000c101d0c */
[----:B------:R2:W-:Y:S04]  /*21620*/  @!P2 STG.E.128 desc[UR12][R36.64+0x80], R20 ;  /* 0x000080142400a986 */ /* 0x0005e8000c101d0c */
[----:B-1----:R2:W-:Y:S04]  /*21630*/  @!P1 STG.E.128 desc[UR12][R36.64+0x100], R16 ;  /* 0x0001001024009986 */ /* 0x0025e8000c101d0c */
[----:B------:R2:W-:Y:S02]  /*21640*/  @!P0 STG.E.128 desc[UR12][R36.64+0x180], R12 ;  /* 0x0001800c24008986 */ /* 0x0005e4000c101d0c */
.L_x_1142:
[----:B------:R-:W-:Y:S05]  /*21650*/  BSYNC.RECONVERGENT B0 ;  /* 0x0000000000007941 */ /* 0x000fea0003800200 */
.L_x_1141:
[----:B--2---:R2:W2:Y:S01]  /*21660*/  LDS.128 R24, [R233+0x1000] ;  /* 0x00100000e9187984 */ /* 0x0044a20000000c00 */
[----:B------:R-:W-:Y:S03]  /*21670*/  BSSY.RECONVERGENT B0, `(.L_x_1143) ;  /* 0x0000019000007945 */ /* 0x000fe60003800200 */
[----:B------:R2:W2:Y:S04]  /*21680*/  LDS.128 R20, [R233+0x3000] ;  /* 0x00300000e9147984 */ /* 0x0004a80000000c00 */
        /* <DEDUP_REMOVED lines=23> */
.L_x_1144:
[----:B------:R-:W-:Y:S05]  /*21800*/  BSYNC.RECONVERGENT B0 ;  /* 0x0000000000007941 */ /* 0x000fea0003800200 */
.L_x_1143:
[----:B-12---:R1:W2:Y:S04]  /*21810*/  LDS.128 R16, [R233+0x3800] ;  /* 0x00380000e9107984 */ /* 0x0062a80000000c00 */
[----:B------:R1:W1:Y:S01]  /*21820*/  LDS.128 R12, [R233+0x5800] ;  /* 0x00580000e90c7984 */ /* 0x0002620000000c00 */
[----:B------:R-:W-:Y:S05]  /*21830*/  @P5 EXIT ;  /* 0x000000000000594d */ /* 0x000fea0003800000 */
[----:B------:R-:W-:Y:S01]  /*21840*/  IADD3 R7, P0, PT, R0, 0x30, RZ ;  /* 0x0000003000077810 */ /* 0x000fe20007f1e0ff */
[----:B------:R-:W5:Y:S01]  /*21850*/  LDCU.64 UR4, c[0x0][0x3f0] ;  /* 0x00007e00ff0477ac */ /* 0x000f620008000a00 */
[----:B------:R1:W1:Y:S01]  /*21860*/  LDS.128 R20, [R233+0x7800] ;  /* 0x00780000e9147984 */ /* 0x0002620000000c00 */
        /* <DEDUP_REMOVED lines=15> */
[----:B--2---:R3:W-:Y:S04]  /*21960*/  @!P2 STG.E.128 desc[UR12][R4.64+0x80], R16 ;  /* 0x000080100400a986 */ /* 0x0047e8000c101d0c */
[----:B-1----:R3:W-:Y:S01]  /*21970*/  @!P1 STG.E.128 desc[UR12][R4.64+0x100], R12 ;  /* 0x0001000c04009986 */ /* 0x0027e2000c101d0c */
[----:B------:R-:W-:Y:S05]  /*21980*/  @P0 EXIT ;  /* 0x000000000000094d */ /* 0x000fea0003800000 */
[----:B------:R-:W-:Y:S01]  /*21990*/  STG.E.128 desc[UR12][R4.64+0x180], R20 ;  /* 0x0001801404007986 */ /* 0x000fe2000c101d0c */
[----:B------:R-:W-:Y:S05]  /*219a0*/  EXIT ;  /* 0x000000000000794d */ /* 0x000fea0003800000 */
.L_x_1145:
        /* <DEDUP_REMOVED lines=13> */
.L_x_7479:


//--------------------- .text._ZN5flash24flash_fwd_splitkv_kernelI23Flash_fwd_kernel_traitsILi256ELi64ELi64ELi4ELb0ELb0EN7cutlass6half_tE19Flash_kernel_traitsILi256ELi64ELi64ELi4ES3_EELb0ELb0ELb0ELb0ELb0ELb0ELb1ELb0EEEvNS_16Flash_fwd_paramsE --------------------------
	.section	.text._ZN5flash24flash_fwd_splitkv_kernelI23Flash_fwd_kernel_traitsILi256ELi64ELi64ELi4ELb0ELb0EN7cutlass6half_tE19Flash_kernel_traitsILi256ELi64ELi64ELi4ES3_EELb0ELb0ELb0ELb0ELb0ELb0ELb1ELb0EEEvNS_16Flash_fwd_paramsE,"ax",@progbits
	.align	128
        .global         _ZN5flash24flash_fwd_splitkv_kernelI23Flash_fwd_kernel_traitsILi256ELi64ELi64ELi4ELb0ELb0EN7cutlass6half_tE19Flash_kernel_traitsILi256ELi64ELi64ELi4ES3_EELb0ELb0ELb0ELb0ELb0ELb0ELb1ELb0EEEvNS_16Flash_fwd_paramsE
        .type           _ZN5flash24flash_fwd_splitkv_kernelI23Flash_fwd_kernel_traitsILi256ELi64ELi64ELi4ELb0ELb0EN7cutlass6half_tE19Flash_kernel_traitsILi256ELi64ELi64ELi4ES3_EELb0ELb0ELb0ELb0ELb0ELb0ELb1ELb0EEEvNS_16Flash_fwd_paramsE,@function
        .size           _ZN5flash24flash_fwd_splitkv_kernelI23Flash_fwd_kernel_traitsILi256ELi64ELi64ELi4ELb0ELb0EN7cutlass6half_tE19Flash_kernel_traitsILi256ELi64ELi64ELi4ES3_EELb0ELb0ELb0ELb0ELb0ELb0ELb1ELb0EEEvNS_16Flash_fwd_paramsE,(.L_x_7480 - _ZN5flash24flash_fwd_splitkv_kernelI23Flash_fwd_kernel_traitsILi256ELi64ELi64ELi4ELb0ELb0EN7cutlass6half_tE19Flash_kernel_traitsILi256ELi64ELi64ELi4ES3_EELb0ELb0ELb0ELb0ELb0ELb0ELb1ELb0EEEvNS_16Flash_fwd_paramsE)
        .other          _ZN5flash24flash_fwd_splitkv_kernelI23Flash_fwd_kernel_traitsILi256ELi64ELi64ELi4ELb0ELb0EN7cutlass6half_tE19Flash_kernel_traitsILi256ELi64ELi64ELi4ES3_EELb0ELb0ELb0ELb0ELb0ELb0ELb1ELb0EEEvNS_16Flash_fwd_paramsE,@"STO_CUDA_ENTRY STV_DEFAULT"
_ZN5flash24flash_fwd_splitkv_kernelI23Flash_fwd_kernel_traitsILi256ELi64ELi64ELi4ELb0ELb0EN7cutlass6half_tE19Flash_kernel_traitsILi256ELi64ELi64ELi4ES3_EELb0ELb0ELb0ELb0ELb0ELb0ELb1ELb0EEEvNS_16Flash_fwd_paramsE:
.text._ZN5flash24flash_fwd_splitkv_kernelI23Flash_fwd_kernel_traitsILi256ELi64ELi64ELi4ELb0ELb0EN7cutlass6half_tE19Flash_kernel_traitsILi256ELi64ELi64ELi4ES3_EELb0ELb0ELb0ELb0ELb0ELb0ELb1ELb0EEEvNS_16Flash_fwd_paramsE:
[----:B------:R-:W-:Y:S01]  /*0000*/  LDC R1, c[0x0][0x37c] ;  /* 0x0000df00ff017b82 */ /* 0x000fe20000000800 */
[----:B------:R-:W1:Y:S07]  /*0010*/  LDCU UR11, c[0x0][0x3e0] ;  /* 0x00007c00ff0b77ac */ /* 0x000e6e0008000800 */
[----:B------:R-:W2:Y:S01]  /*0020*/  S2UR UR23, SR_CTAID.Z ;  /* 0x00000000001779c3 */ /* 0x000ea20000002700 */
[----:B------:R-:W3:Y:S01]  /*0030*/  LDCU.64 UR12, c[0x0][0x470] ;  /* 0x00008e00ff0c77ac */ /* 0x000ee20008000a00 */
[----:B------:R-:W4:Y:S01]  /*0040*/  LDCU.64 UR8, c[0x0][0x478] ;  /* 0x00008f00ff0877ac */ /* 0x000f220008000a00 */
[----:B------:R-:W4:Y:S01]  /*0050*/  LDCU.64 UR16, c[0x0][0x460] ;  /* 0x00008c00ff1077ac */ /* 0x000f220008000a00 */
[----:B------:R-:W4:Y:S01]  /*0060*/  LDCU.64 UR18, c[0x0][0x358] ;  /* 0x00006b00ff1277ac */ /* 0x000f220008000a00 */
[----:B-1----:R-:W1:Y:S01]  /*0070*/  I2F.U32.RP R2, UR11 ;  /* 0x0000000b00027d06 */ /* 0x002e620008209000 */
[----:B------:R-:W-:-:S02]  /*0080*/  UISETP.NE.U32.AND UP0, UPT, UR11, URZ, UPT ;  /* 0x000000ff0b00728c */ /* 0x000fc4000bf05070 */
[----:B---3--:R-:W-:-:S04]  /*0090*/  UISETP.NE.U32.AND UP3, UPT, UR12, URZ, UPT ;  /* 0x000000ff0c00728c */ /* 0x008fc8000bf65070 */
[----:B------:R-:W-:Y:S01]  /*00a0*/  UISETP.NE.AND.EX UP3, UPT, UR13, URZ, UPT, UP3 ;  /* 0x000000ff0d00728c */ /* 0x000fe2000bf65330 */
[----:B-1----:R-:W1:Y:S02]  /*00b0*/  MUFU.RCP R0, R2 ;  /* 0x0000000200007308 */ /* 0x002e640000001000 */
[----:B-1----:R-:W-:-:S06]  /*00c0*/  VIADD R0, R0, 0xffffffe ;  /* 0x0ffffffe00007836 */ /* 0x002fcc0000000000 */
[----:B------:R-:W1:Y:S02]  /*00d0*/  F2I.FTZ.U32.TRUNC.NTZ R0, R0 ;  /* 0x0000000000007305 */ /* 0x000e64000021f000 */
[----:B-1----:R-:W-:-:S13]  /*00e0*/  R2UR UR5, R0 ;  /* 0x00000000000572ca */ /* 0x002fda00000e0000 */
[----:B------:R-:W-:-:S04]  /*00f0*/  UIADD3 UR4, UPT, UPT, URZ, -UR5, URZ ;  /* 0x80000005ff047290 */ /* 0x000fc8000fffe0ff */
[----:B------:R-:W-:-:S03]  /*0100*/  UIMAD UR6, UR4, UR11, URZ ;  /* 0x0000000b040672a4 */ /* 0x000fc6000f8e02ff */
[----:B------:R-:W-:Y:S02]  /*0110*/  UMOV UR4, URZ ;  /* 0x000000ff00047c82 */ /* 0x000fe40008000000 */
[----:B------:R-:W-:Y:S02]  /*0120*/  UIMAD.WIDE.U32 UR6, UR5, UR6, UR4 ;  /* 0x00000006050672a5 */ /* 0x000fe4000f8e0004 */
[----:B------:R-:W1:Y:S02]  /*0130*/  LDCU.64 UR4, c[0x0][0x460] ;  /* 0x00008c00ff0477ac */ /* 0x000e640008000a00 */
[----:B--2---:R-:W-:-:S04]  /*0140*/  UIMAD.WIDE.U32 UR14, UR7, UR23, URZ ;  /* 0x00000017070e72a5 */ /* 0x004fc8000f8e00ff */
[----:B------:R-:W-:-:S04]  /*0150*/  UIADD3 UR6, UPT, UPT, -UR15, URZ, URZ ;  /* 0x000000ff0f067290 */ /* 0x000fc8000fffe1ff */
[----:B------:R-:W-:-:S04]  /*0160*/  UIMAD UR6, UR11, UR6, UR23 ;  /* 0x000000060b0672a4 */ /* 0x000fc8000f8e0217 */
[----:B------:R-:W-:Y:S02]  /*0170*/  UISETP.GE.U32.AND UP2, UPT, UR6, UR11, UPT ;  /* 0x0000000b0600728c */ /* 0x000fe4000bf46070 */
[----:B-1----:R-:W-:Y:S01]  /*0180*/  UISETP.NE.U32.AND UP4, UPT, UR4, URZ, UPT ;  /* 0x000000ff0400728c */ /* 0x002fe2000bf85070 */
[----:B------:R-:W-:-:S03]  /*0190*/  ISETP.NE.U32.AND P4, PT, RZ, UR4, PT ;  /* 0x00000004ff007c0c */ /* 0x000fc6000bf85070 */
[----:B------:R-:W-:Y:S01]  /*01a0*/  UISETP.NE.AND.EX UP4, UPT, UR5, URZ, UPT, UP4 ;  /* 0x000000ff0500728c */ /* 0x000fe2000bf85340 */
[----:B------:R-:W-:Y:S01]  /*01b0*/  ISETP.NE.AND.EX P4, PT, RZ, UR5, PT, P4 ;  /* 0x00000005ff007c0c */ /* 0x000fe2000bf85340 */
[----:B------:R-:W1:Y:S03]  /*01c0*/  LDCU.64 UR4, c[0x0][0x468] ;  /* 0x00008d00ff0477ac */ /* 0x000e660008000a00 */
[----:B------:R-:W-:Y:S01]  /*01d0*/  @UP2 UIADD3 UR6, UPT, UPT, UR6, -UR11, URZ ;  /* 0x8000000b06062290 */ /* 0x000fe2000fffe0ff */
[----:B------:R-:W-:Y:S01]  /*01e0*/  PLOP3.LUT P2, PT, PT, PT, UP4, 0x80, 0x8 ;  /* 0x000000000008781c */ /* 0x000fe20003f4f048 */
[----:B------:R-:W-:Y:S02]  /*01f0*/  @UP2 UIADD3 UR15, UPT, UPT, UR15, 0x1, URZ ;  /* 0x000000010f0f2890 */ /* 0x000fe4000fffe0ff */
[----:B------:R-:W-:Y:S02]  /*0200*/  UISETP.GE.U32.AND UP1, UPT, UR6, UR11, UPT ;  /* 0x0000000b0600728c */ /* 0x000fe4000bf26070 */
[----:B----4-:R-:W-:-:S05]  /*0210*/  UISETP.NE.U32.AND UP2, UPT, UR8, URZ, UPT ;  /* 0x000000ff0800728c */ /* 0x010fca000bf45070 */
[----:B------:R-:W2:Y:S04]  /*0220*/  LDCU.U8 UR6, c[0x0][0x532] ;  /* 0x0000a640ff0677ac */ /* 0x000ea80008000000 */
[----:B------:R-:W-:Y:S02]  /*0230*/  @UP1 UIADD3 UR15, UPT, UPT, UR15, 0x1, URZ ;  /* 0x000000010f0f1890 */ /* 0x000fe4000fffe0ff */
[----:B------:R-:W-:Y:S02]  /*0240*/  @!UP0 ULOP3.LUT UR15, URZ, UR11, URZ, 0x33, !UPT ;  /* 0x0000000bff0f8292 */ /* 0x000fe4000f8e33ff */
[----:B------:R-:W-:Y:S02]  /*0250*/  UISETP.NE.AND.EX UP2, UPT, UR9, URZ, UPT, UP2 ;  /* 0x000000ff0900728c */ /* 0x000fe4000bf45320 */
[----:B------:R-:W-:-:S02]  /*0260*/  UIMAD.WIDE.U32 UR16, UR15, 0x4, UR16 ;  /* 0x000000040f1078a5 */ /* 0x000fc4000f8e0010 */
[----:B-1----:R-:W-:Y:S02]  /*0270*/  UISETP.EQ.U32.AND UP6, UPT, UR4, URZ, UPT ;  /* 0x000000ff0400728c */ /* 0x002fe4000bfc2070 */
[----:B------:R-:W-:Y:S02]  /*0280*/  USHF.L.U32 UR10, UR15, 0x2, URZ ;  /* 0x000000020f0a7899 */ /* 0x000fe400080006ff */
[----:B------:R-:W-:Y:S01]  /*0290*/  IMAD.U32 R6, RZ, RZ, UR16 ;  /* 0x00000010ff067e24 */ /* 0x000fe2000f8e00ff */
[----:B--2---:R-:W-:Y:S01]  /*02a0*/  UISETP.NE.AND UP5, UPT, UR6, URZ, UPT ;  /* 0x000000ff0600728c */ /* 0x004fe2000bfa5270 */
[----:B------:R-:W-:Y:S01]  /*02b0*/  IMAD.U32 R7, RZ, RZ, UR17 ;  /* 0x00000011ff077e24 */ /* 0x000fe2000f8e00ff */
[----:B------:R-:W-:Y:S02]  /*02c0*/  USHF.R.U32.HI UR7, URZ, 0x1e, UR15 ;  /* 0x0000001eff077899 */ /* 0x000fe4000801160f */
[----:B------:R-:W-:Y:S02]  /*02d0*/  UISETP.EQ.OR.EX UP6, UPT, UR5, URZ, !UP5, UP6 ;  /* 0x000000ff0500728c */ /* 0x000fe4000efc2760 */
[----:B------:R-:W-:Y:S01]  /*02e0*/  @UP3 UIADD3 UR12, UP0, UPT, UR10, UR12, URZ ;  /* 0x0000000c0a0c3290 */ /* 0x000fe2000ff1e0ff */
[----:B------:R-:W2:Y:S01]  /*02f0*/  @P4 LDG.E R5, desc[UR18][R6.64] ;  /* 0x0000001206054981 */ /* 0x000ea2000c1e1900 */
[----:B------:R-:W-:-:S02]  /*0300*/  UIADD3 UR6, UP1, UPT, UR10, UR4, URZ ;  /* 0x000000040a067290 */ /* 0x000fc4000ff3e0ff */
[----:B------:R-:W-:Y:S01]  /*0310*/  @UP3 UIADD3.X UR13, UPT, UPT, UR7, UR13, URZ, UP0, !UPT ;  /* 0x0000000d070d3290 */ /* 0x000fe200087fe4ff */
[----:B------:R1:W3:Y:S01]  /*0320*/  @P2 LDG.E R2, desc[UR18][R6.64+0x4] ;  /* 0x0000041206022981 */ /* 0x0002e2000c1e1900 */
[----:B------:R-:W-:Y:S01]  /*0330*/  PLOP3.LUT P3, PT, PT, PT, UP6, 0x80, 0x8 ;  /* 0x000000000008781c */ /* 0x000fe20003f6f068 */
[----:B------:R-:W-:Y:S01]  /*0340*/  @UP2 UIADD3 UR16, UP0, UPT, UR10, UR8, URZ ;  /* 0x000000080a102290 */ /* 0x000fe2000ff1e0ff */
[----:B------:R-:W-:Y:S01]  /*0350*/  PLOP3.LUT P1, PT, PT, PT, UP3, 0x80, 0x8 ;  /* 0x000000000008781c */ /* 0x000fe20003f2f038 */
[----:B------:R-:W-:Y:S01]  /*0360*/  UIADD3.X UR8, UPT, UPT, UR7, UR5, URZ, UP1, !UPT ;  /* 0x0000000507087290 */ /* 0x000fe20008ffe4ff */
[----:B------:R-:W-:Y:S01]  /*0370*/  PLOP3.LUT P0, PT, PT, PT, UP2, 0x80, 0x8 ;  /* 0x000000000008781c */ /* 0x000fe20003f0f028 */
[----:B------:R-:W-:Y:S01]  /*0380*/  @UP2 UIADD3.X UR17, UPT, UPT, UR7, UR9, URZ, UP0, !UPT ;  /* 0x0000000907112290 */ /* 0x000fe200087fe4ff */
[----:B------:R-:W-:Y:S02]  /*0390*/  IMAD.U32 R10, RZ, RZ, UR12 ;  /* 0x0000000cff0a7e24 */ /* 0x000fe4000f8e00ff */
[----:B------:R-:W-:-:S02]  /*03a0*/  IMAD.U32 R11, RZ, RZ, UR13 ;  /* 0x0000000dff0b7e24 */ /* 0x000fc4000f8e00ff */
[----:B------:R-:W-:Y:S02]  /*03b0*/  IMAD.U32 R8, RZ, RZ, UR16 ;  /* 0x00000010ff087e24 */ /* 0x000fe4000f8e00ff */
[----:B-1----:R-:W-:-:S03]  /*03c0*/  IMAD.U32 R6, RZ, RZ, UR6 ;  /* 0x00000006ff067e24 */ /* 0x002fc6000f8e00ff */
[----:B------:R1:W5:Y:S01]  /*03d0*/  @P1 LDG.E R3, desc[UR18][R10.64] ;  /* 0x000000120a031981 */ /* 0x000362000c1e1900 */
[----:B------:R-:W-:-:S05]  /*03e0*/  IMAD.U32 R7, RZ, RZ, UR8 ;  /* 0x00000008ff077e24 */ /* 0x000fca000f8e00ff */
[----:B------:R-:W4:Y:S01]  /*03f0*/  @!P3 LDG.E R4, desc[UR18][R6.64] ;  /* 0x000000120604b981 */ /* 0x000f22000c1e1900 */
[----:B------:R-:W-:-:S05]  /*0400*/  IMAD.U32 R9, RZ, RZ, UR17 ;  /* 0x00000011ff097e24 */ /* 0x000fca000f8e00ff */
[----:B------:R1:W5:Y:S01]  /*0410*/  @P0 LDG.E R0, desc[UR18][R8.64] ;  /* 0x0000001208000981 */ /* 0x000362000c1e1900 */
[----:B------:R-:W1:Y:S01]  /*0420*/  S2UR UR20, SR_CTAID.X ;  /* 0x00000000001479c3 */ /* 0x000e620000002500 */
[----:B------:R-:W3:Y:S01]  /*0430*/  @!UP4 LDCU UR21, c[0x0][0x434] ;  /* 0x00008680ff15c7ac */ /* 0x000ee20008000800 */
[----:B------:R-:W-:Y:S01]  /*0440*/  UMOV UR22, 0xffffffff ;  /* 0xffffffff00167882 */ /* 0x000fe20000000000 */
[----:B------:R-:W-:Y:S01]  /*0450*/  UISETP.NE.U32.AND UP0, UPT, UR4, URZ, UPT ;  /* 0x000000ff0400728c */ /* 0x000fe2000bf05070 */
[----:B------:R-:W-:-:S03]  /*0460*/  UMOV UR12, 0xffffffff ;  /* 0xffffffff000c7882 */ /* 0x000fc60000000000 */
[----:B------:R-:W-:Y:S02]  /*0470*/  UISETP.NE.AND.EX UP0, UPT, UR5, URZ, UPT, UP0 ;  /* 0x000000ff0500728c */ /* 0x000fe4000bf05300 */
[----:B-1----:R-:W-:-:S09]  /*0480*/  USHF.L.U32 UR20, UR20, 0x6, URZ ;  /* 0x0000000614147899 */ /* 0x002fd200080006ff */
[----:B------:R-:W1:Y:S01]  /*0490*/  @!UP0 LDCU UR16, c[0x0][0x438] ;  /* 0x00008700ff1087ac */ /* 0x000e620008000800 */
[----:B--2---:R-:W-:Y:S02]  /*04a0*/  @P4 R2UR UR22, R5 ;  /* 0x00000000051642ca */ /* 0x004fe400000e0000 */
[----:B---3--:R-:W-:-:S13]  /*04b0*/  @P2 R2UR UR6, R2 ;  /* 0x00000000020622ca */ /* 0x008fda00000e0000 */
[----:B------:R-:W-:-:S04]  /*04c0*/  @UP4 UIADD3 UR21, UPT, UPT, UR6, -UR22, URZ ;  /* 0x8000001606154290 */ /* 0x000fc8000fffe0ff */
[----:B------:R-:W-:-:S06]  /*04d0*/  UISETP.GT.AND UP1, UPT, UR21, UR20, UPT ;  /* 0x000000141500728c */ /* 0x000fcc000bf24270 */
[----:B------:R-:W-:Y:S02]  /*04e0*/  PLOP3.LUT P2, PT, PT, PT, UP1, 0x80, 0x8 ;  /* 0x000000000008781c */ /* 0x000fe40003f4f018 */
[----:B----4-:R-:W-:Y:S01]  /*04f0*/  @!P3 R2UR UR12, R4 ;  /* 0x00000000040cb2ca */ /* 0x010fe200000e0000 */
[----:B-1----:R-:W-:-:S14]  /*0500*/  BRA.U !UP0, `(.L_x_1146) ;  /* 0x0000000108187547 */ /* 0x002fdc000b800000 */
[----:B------:R-:W-:-:S13]  /*0510*/  PLOP3.LUT P3, PT, PT, PT, UP5, 0x80, 0x8 ;  /* 0x000000000008781c */ /* 0x000fda0003f6f058 */
[----:B------:R-:W2:Y:S04]  /*0520*/  @P3 LDG.E R2, desc[UR18][R6.64+0x4] ;  /* 0x0000041206023981 */ /* 0x000ea8000c1e1900 */
[----:B------:R-:W3:Y:S01]  /*0530*/  @!P3 LDG.E R4, desc[UR18][R6.64] ;  /* 0x000000120604b981 */ /* 0x000ee2000c1e1900 */
[----:B--2---:R-:W-:-:S13]  /*0540*/  @P3 R2UR UR16, R2 ;  /* 0x00000000021032ca */ /* 0x004fda00000e0000 */
[----:B------:R-:W-:-:S07]  /*0550*/  @UP5 UIADD3 UR16, UPT, UPT, UR16, -UR12, URZ ;  /* 0x8000000c10105290 */ /* 0x000fce000fffe0ff */
[----:B---3--:R-:W-:-:S15]  /*0560*/  @!P3 R2UR UR16, R4 ;  /* 0x000000000410b2ca */ /* 0x008fde00000e0000 */
.L_x_1146:
[----:B------:R-:W-:Y:S05]  /*0570*/  @!P2 EXIT ;  /* 0x000000000000a94d */ /* 0x000fea0003800000 */
[----:B------:R-:W1:Y:S01]  /*0580*/  LDCU UR9, c[0x0][0x374] ;  /* 0x00006e80ff0977ac */ /* 0x000e620008000800 */
[----:B------:R-:W2:Y:S01]  /*0590*/  LDC R2, c[0x0][0x374] ;  /* 0x0000dd00ff027b82 */ /* 0x000ea20000000800 */
[----:B------:R-:W3:Y:S01]  /*05a0*/  S2R R218, SR_TID.X ;  /* 0x0000000000da7919 */ /* 0x000ee20000002100 */
[----:B------:R-:W4:Y:S01]  /*05b0*/  LDCU UR5, c[0x0][0x438] ;  /* 0x00008700ff0577ac */ /* 0x000f220008000800 */
[----:B------:R-:W-:Y:S01]  /*05c0*/  UMOV UR26, URZ ;  /* 0x000000ff001a7c82 */ /* 0x000fe20008000000 */
[----:B------:R-:W3:Y:S01]  /*05d0*/  @!UP2 LDCU UR25, c[0x0][0x43c] ;  /* 0x00008780ff19a7ac */ /* 0x000ee20008000800 */
[----:B------:R-:W-:Y:S01]  /*05e0*/  UMOV UR6, URZ ;  /* 0x000000ff00067c82 */ /* 0x000fe20008000000 */
[----:B-----5:R-:W-:Y:S01]  /*05f0*/  @P1 R2UR UR6, R3 ;  /* 0x00000000030612ca */ /* 0x020fe200000e0000 */
[----:B----4-:R-:W-:Y:S01]  /*0600*/  UIADD3 UR5, UPT, UPT, UR5, 0x3f, URZ ;  /* 0x0000003f05057890 */ /* 0x010fe2000fffe0ff */
[----:B--2---:R-:W-:-:S03]  /*0610*/  IABS R4, R2 ;  /* 0x0000000200047213 */ /* 0x004fc60000000000 */
[----:B------:R-:W-:Y:S01]  /*0620*/  USHF.R.S32.HI UR4, URZ, 0x1f, UR5 ;  /* 0x0000001fff047899 */ /* 0x000fe20008011405 */
[----:B------:R-:W-:Y:S02]  /*0630*/  IABS R2, R2 ;  /* 0x0000000200027213 */ /* 0x000fe40000000000 */
[----:B------:R-:W-:Y:S01]  /*0640*/  R2UR UR8, R4 ;  /* 0x00000000040872ca */ /* 0x000fe200000e0000 */
[----:B------:R-:W-:Y:S02]  /*0650*/  ULEA.HI UR4, UR4, UR5, URZ, 0x6 ;  /* 0x0000000504047291 */ /* 0x000fe4000f8f30ff */
[----:B------:R-:W-:Y:S02]  /*0660*/  IMAD.MOV R2, RZ, RZ, -R2 ;  /* 0x000000ffff027224 */ /* 0x000fe400078e0a02 */
[----:B-1----:R-:W-:-:S03]  /*0670*/  ULEA.HI.SX32 UR14, UR4, UR9, 0x1a ;  /* 0x00000009040e7291 */ /* 0x002fc6000f8fd2ff */
[----:B------:R-:W-:Y:S01]  /*0680*/  R2UR UR17, R2 ;  /* 0x00000000021172ca */ /* 0x000fe200000e0000 */
[----:B------:R-:W-:-:S04]  /*0690*/  UIADD3 UR14, UPT, UPT, UR14, -0x1, URZ ;  /* 0xffffffff0e0e7890 */ /* 0x000fc8000fffe0ff */
[----:B------:R-:W1:Y:S08]  /*06a0*/  I2F.RP R6, UR8 ;  /* 0x0000000800067d06 */ /* 0x000e700008209400 */
[----:B-1----:R-:W1:Y:S02]  /*06b0*/  MUFU.RCP R5, R6 ;  /* 0x0000000600057308 */ /* 0x002e640000001000 */
[----:B-1----:R-:W-:-:S06]  /*06c0*/  VIADD R5, R5, 0xffffffe ;  /* 0x0ffffffe05057836 */ /* 0x002fcc0000000000 */
[----:B------:R-:W1:Y:S02]  /*06d0*/  F2I.FTZ.U32.TRUNC.NTZ R4, R5 ;  /* 0x0000000500047305 */ /* 0x000e64000021f000 */
[----:B-1----:R-:W-:Y:S01]  /*06e0*/  R2UR UR27, R4 ;  /* 0x00000000041b72ca */ /* 0x002fe200000e0000 */
[----:B------:R-:W-:Y:S01]  /*06f0*/  IMAD.U32 R4, RZ, RZ, UR14 ;  /* 0x0000000eff047e24 */ /* 0x000fe2000f8e00ff */
[----:B------:R-:W-:-:S04]  /*0700*/  ULOP3.LUT UR14, UR14, UR9, URZ, 0x3c, !UPT ;  /* 0x000000090e0e7292 */ /* 0x000fc8000f8e3cff */
[----:B------:R-:W-:-:S04]  /*0710*/  IABS R4, R4 ;  /* 0x0000000400047213 */ /* 0x000fc80000000000 */
[----:B------:R-:W-:-:S03]  /*0720*/  R2UR UR24, R4 ;  /* 0x00000000041872ca */ /* 0x000fc600000e0000 */
[----:B------:R-:W-:-:S04]  /*0730*/  UIADD3 UR4, UPT, UPT, URZ, -UR27, URZ ;  /* 0x8000001bff047290 */ /* 0x000fc8000fffe0ff */
[----:B------:R-:W-:-:S04]  /*0740*/  UIMAD UR28, UR4, UR8, URZ ;  /* 0x00000008041c72a4 */ /* 0x000fc8000f8e02ff */
[----:B------:R-:W-:Y:S01]  /*0750*/  UIMAD.WIDE.U32 UR28, UR27, UR28, UR26 ;  /* 0x0000001c1b1c72a5 */ /* 0x000fe2000f8e001a */
[----:B------:R-:W-:Y:S02]  /*0760*/  @P0 R2UR UR26, R0 ;  /* 0x00000000001a02ca */ /* 0x000fe400000e0000 */
[----:B------:R-:W1:Y:S01]  /*0770*/  @!UP2 LDCU.64 UR4, c[0x0][0x488] ;  /* 0x00009100ff04a7ac */ /* 0x000e620008000a00 */
[----:B------:R-:W-:-:S07]  /*0780*/  UIMAD.WIDE.U32 UR28, UR29, UR24, URZ ;  /* 0x000000181d1c72a5 */ /* 0x000fce000f8e00ff */
[----:B------:R-:W-:Y:S02]  /*0790*/  UMOV UR13, UR29 ;  /* 0x0000001d000d7c82 */ /* 0x000fe40008000000 */
[----:B------:R-:W-:Y:S02]  /*07a0*/  UIMAD UR24, UR13, UR17, UR24 ;  /* 0x000000110d1872a4 */ /* 0x000fe4000f8e0218 */
[----:B------:R-:W-:Y:S02]  /*07b0*/  @UP2 UIADD3 UR17, UPT, UPT, UR26, -UR6, URZ ;  /* 0x800000061a112290 */ /* 0x000fe4000fffe0ff */
[----:B------:R-:W-:Y:S02]  /*07c0*/  UISETP.GT.U32.AND UP1, UPT, UR8, UR24, UPT ;  /* 0x000000180800728c */ /* 0x000fe4000bf24070 */
[----:B-1----:R-:W-:Y:S01]  /*07d0*/  @!UP2 UISETP.NE.U32.AND UP0, UPT, UR4, URZ, UPT ;  /* 0x000000ff0400a28c */ /* 0x002fe2000bf05070 */
[----:B------:R-:W1:Y:S03]  /*07e0*/  S2UR UR4, SR_CTAID.Y ;  /* 0x00000000000479c3 */ /* 0x000e660000002600 */
[----:B------:R-:W-:-:S04]  /*07f0*/  @!UP2 UISETP.NE.AND.EX UP0, UPT, UR5, URZ, UPT, UP0 ;  /* 0x000000ff0500a28c */ /* 0x000fc8000bf05300 */
[----:B---3--:R-:W-:Y:S02]  /*0800*/  @!UP2 USEL UR25, UR25, URZ, UP0 ;  /* 0x000000ff1919a287 */ /* 0x008fe40008000000 */
[----:B------:R-:W-:Y:S02]  /*0810*/  @!UP1 UIADD3 UR24, UPT, UPT, UR24, -UR8, URZ ;  /* 0x8000000818189290 */ /* 0x000fe4000fffe0ff */
[----:B------:R-:W-:Y:S02]  /*0820*/  @!UP2 UIADD3 UR17, UPT, UPT, UR25, UR16, -UR6 ;  /* 0x000000101911a290 */ /* 0x000fe4000fffe806 */
[----:B------:R-:W-:Y:S02]  /*0830*/  UISETP.GE.U32.AND UP2, UPT, UR24, UR8, UPT ;  /* 0x000000081800728c */ /* 0x000fe4000bf46070 */
[----:B------:R-:W-:Y:S02]  /*0840*/  @!UP1 UIADD3 UR13, UPT, UPT, UR13, 0x1, URZ ;  /* 0x000000010d0d9890 */ /* 0x000fe4000fffe0ff */
[----:B------:R-:W-:-:S02]  /*0850*/  UIADD3 UR5, UPT, UPT, UR17, 0x3f, URZ ;  /* 0x0000003f11057890 */ /* 0x000fc4000fffe0ff */
[----:B------:R-:W-:Y:S02]  /*0860*/  UISETP.GE.AND UP1, UPT, UR14, URZ, UPT ;  /* 0x000000ff0e00728c */ /* 0x000fe4000bf26270 */
[----:B------:R-:W-:Y:S02]  /*0870*/  UISETP.NE.AND UP0, UPT, UR9, URZ, UPT ;  /* 0x000000ff0900728c */ /* 0x000fe4000bf05270 */
[----:B------:R-:W-:Y:S02]  /*0880*/  USHF.R.S32.HI UR8, URZ, 0x1f, UR5 ;  /* 0x0000001fff087899 */ /* 0x000fe40008011405 */
[----:B------:R-:W-:Y:S02]  /*0890*/  @UP2 UIADD3 UR13, UPT, UPT, UR13, 0x1, URZ ;  /* 0x000000010d0d2890 */ /* 0x000fe4000fffe0ff */
[----:B------:R-:W-:-:S03]  /*08a0*/  ULEA.HI UR5, UR8, UR5, URZ, 0x6 ;  /* 0x0000000508057291 */ /* 0x000fc6000f8f30ff */
[----:B------:R-:W-:Y:S02]  /*08b0*/  @!UP1 UIADD3 UR13, UPT, UPT, -UR13, URZ, URZ ;  /* 0x000000ff0d0d9290 */ /* 0x000fe4000fffe1ff */
[----:B------:R-:W-:Y:S02]  /*08c0*/  USHF.R.S32.HI UR5, URZ, 0x6, UR5 ;  /* 0x00000006ff057899 */ /* 0x000fe40008011405 */
[----:B------:R-:W-:-:S04]  /*08d0*/  @!UP0 ULOP3.LUT UR13, URZ, UR9, URZ, 0x33, !UPT ;  /* 0x00000009ff0d8292 */ /* 0x000fc8000f8e33ff */
[----:B-1----:R-:W-:Y:S01]  /*08e0*/  UIMAD UR14, UR13, UR4, URZ ;  /* 0x000000040d0e72a4 */ /* 0x002fe2000f8e02ff */
[----:B------:R-:W-:Y:S01]  /*08f0*/  IMAD.U32 R3, RZ, RZ, UR5 ;  /* 0x00000005ff037e24 */ /* 0x000fe2000f8e00ff */
[----:B------:R-:W-:Y:S01]  /*0900*/  UIADD3 UR5, UPT, UPT, -UR15, URZ, URZ ;  /* 0x000000ff0f057290 */ /* 0x000fe2000fffe1ff */
[----:B------:R-:W-:-:S03]  /*0910*/  IMAD.U32 R0, RZ, RZ, UR13 ;  /* 0x0000000dff007e24 */ /* 0x000fc6000f8e00ff */
[----:B------:R-:W-:Y:S02]  /*0920*/  UIMAD UR23, UR11, UR5, UR23 ;  /* 0x000000050b1772a4 */ /* 0x000fe4000f8e0217 */
[----:B------:R-:W-:-:S04]  /*0930*/  VIADDMNMX R0, R0, UR14, R3, PT ;  /* 0x0000000e00007c46 */ /* 0x000fc8000b800103 */
[----:B------:R-:W-:-:S13]  /*0940*/  R2UR UR16, R0 ;  /* 0x00000000001072ca */ /* 0x000fda00000e0000 */
[----:B------:R-:W-:-:S09]  /*0950*/  UISETP.GE.AND UP0, UPT, UR14, UR16, UPT ;  /* 0x000000100e00728c */ /* 0x000fd2000bf06270 */
[----:B------:R-:W-:Y:S05]  /*0960*/  BRA.U !UP0, `(.L_x_1147) ;  /* 0x0000000d08fc7547 */ /* 0x000fea000b800000 */
[----:B------:R-:W1:Y:S01]  /*0970*/  LDCU.64 UR6, c[0x0][0x430] ;  /* 0x00008600ff0677ac */ /* 0x000e620008000a00 */
[----:B------:R-:W-:Y:S01]  /*0980*/  SHF.R.U32.HI R0, RZ, 0x4, R218 ;  /* 0x00000004ff007819 */ /* 0x000fe200000116da */
[C---:B------:R-:W-:Y:S01]  /*0990*/  IMAD.SHL.U32 R19, R218.reuse, 0x4, RZ ;  /* 0x00000004da137824 */ /* 0x040fe200078e00ff */
[----:B------:R-:W-:Y:S01]  /*09a0*/  BSSY.RECONVERGENT B0, `(.L_x_1148) ;  /* 0x0000026000007945 */ /* 0x000fe20003800200 */
[----:B------:R-:W2:Y:S01]  /*09b0*/  LDCU UR5, c[0x0][0x44c] ;  /* 0x00008980ff0577ac */ /* 0x000ea20008000800 */
[----:B------:R-:W-:Y:S02]  /*09c0*/  IMAD.SHL.U32 R218, R218, 0x10, RZ ;  /* 0x00000010dada7824 */ /* 0x000fe400078e00ff */
[----:B------:R-:W-:Y:S01]  /*09d0*/  LOP3.LUT R19, R19, 0x3c, RZ, 0xc0, !PT ;  /* 0x0000003c13137812 */ /* 0x000fe200078ec0ff */
[----:B------:R-:W-:Y:S01]  /*09e0*/  UIADD3 UR21, UPT, UPT, -UR20, UR21, URZ ;  /* 0x0000001514157290 */ /* 0x000fe2000fffe1ff */
[C---:B------:R-:W-:Y:S02]  /*09f0*/  VIADD R18, R0.reuse, 0x8 ;  /* 0x0000000800127836 */ /* 0x040fe40000000000 */
[C---:B------:R-:W-:Y:S01]  /*0a00*/  LOP3.LUT R11, R19.reuse, 0x3f00, R218, 0xf8, !PT ;  /* 0x00003f00130b7812 */ /* 0x040fe200078ef8da */
[C---:B------:R-:W-:Y:S01]  /*0a10*/  VIADD R17, R0.reuse, 0x10 ;  /* 0x0000001000117836 */ /* 0x040fe20000000000 */
[----:B------:R-:W-:Y:S01]  /*0a20*/  LOP3.LUT R22, R19, 0x40, RZ, 0xfc, !PT ;  /* 0x0000004013167812 */ /* 0x000fe200078efcff */
[C---:B------:R-:W-:Y:S01]  /*0a30*/  VIADD R16, R0.reuse, 0x18 ;  /* 0x0000001800107836 */ /* 0x040fe20000000000 */
[C---:B------:R-:W-:Y:S01]  /*0a40*/  ISETP.GE.AND P3, PT, R0.reuse, UR21, PT ;  /* 0x0000001500007c0c */ /* 0x040fe2000bf66270 */
[----:B------:R-:W-:Y:S01]  /*0a50*/  VIADD R15, R0, 0x20 ;  /* 0x00000020000f7836 */ /* 0x000fe20000000000 */
[----:B------:R-:W-:Y:S01]  /*0a60*/  ISETP.GE.AND P1, PT, R18, UR21, PT ;  /* 0x0000001512007c0c */ /* 0x000fe2000bf26270 */
[----:B-1----:R-:W-:Y:S01]  /*0a70*/  UIMAD UR6, UR4, UR6, UR15 ;  /* 0x00000006040672a4 */ /* 0x002fe2000f8e020f */
[C---:B------:R-:W-:Y:S01]  /*0a80*/  VIADD R14, R0.reuse, 0x28 ;  /* 0x00000028000e7836 */ /* 0x040fe20000000000 */
[----:B------:R-:W-:Y:S01]  /*0a90*/  ISETP.GE.AND P0, PT, R17, UR21, PT ;  /* 0x0000001511007c0c */ /* 0x000fe2000bf06270 */
[----:B------:R-:W-:Y:S01]  /*0aa0*/  VIADD R13, R0, 0x30 ;  /* 0x00000030000d7836 */ /* 0x000fe20000000000 */
[----:B------:R-:W-:Y:S01]  /*0ab0*/  UIMAD UR6, UR6, UR11, UR23 ;  /* 0x0000000b060672a4 */ /* 0x000fe2000f8e0217 */
[----:B------:R-:W-:-:S02]  /*0ac0*/  LOP3.LUT R21, R19, 0x80, RZ, 0xfc, !PT ;  /* 0x0000008013157812 */ /* 0x000fc400078efcff */
[----:B------:R-:W-:Y:S01]  /*0ad0*/  LOP3.LUT R20, R19, 0xc0, RZ, 0xfc, !PT ;  /* 0x000000c013147812 */ /* 0x000fe200078efcff */
[----:B------:R-:W-:-:S04]  /*0ae0*/  UIMAD UR7, UR6, UR7, UR20 ;  /* 0x00000007060772a4 */ /* 0x000fc8000f8e0214 */
[----:B--2---:R-:W-:-:S06]  /*0af0*/  UIMAD UR5, UR7, UR5, URZ ;  /* 0x00000005070572a4 */ /* 0x004fcc000f8e02ff */
[----:B------:R-:W-:Y:S01]  /*0b00*/  IMAD.U32 R10, RZ, RZ, UR5 ;  /* 0x00000005ff0a7e24 */ /* 0x000fe2000f8e00ff */
[----:B------:R-:W-:-:S04]  /*0b10*/  IADD3 R11, P2, PT, R11, UR5, RZ ;  /* 0x000000050b0b7c10 */ /* 0x000fc8000ff5e0ff */
[----:B------:R-:W-:Y:S01]  /*0b20*/  LEA.HI.X.SX32 R10, R10, RZ, 0x1, P2 ;  /* 0x000000ff0a0a7211 */ /* 0x000fe200010f0eff */
[----:B------:R-:W-:Y:S08]  /*0b30*/  @P3 BRA `(.L_x_1149) ;  /* 0x0000000000303947 */ /* 0x000ff00003800000 */
[----:B------:R-:W1:Y:S01]  /*0b40*/  LDCU UR6, c[0x0][0x440] ;  /* 0x00008800ff0677ac */ /* 0x000e620008000800 */
[----:B------:R-:W2:Y:S01]  /*0b50*/  LDCU.64 UR4, c[0x0][0x3f8] ;  /* 0x00007f00ff0477ac */ /* 0x000ea20008000a00 */
        /* <DEDUP_REMOVED lines=10> */
.L_x_1149:
[----:B------:R-:W-:Y:S05]  /*0c00*/  BSYNC.RECONVERGENT B0 ;  /* 0x0000000000007941 */ /* 0x000fea0003800200 */
.L_x_1148:
[----:B------:R-:W-:Y:S01]  /*0c10*/  ISETP.GE.AND P4, PT, R16, UR21, PT ;  /* 0x0000001510007c0c */ /* 0x000fe2000bf86270 */
[----:B------:R-:W-:Y:S01]  /*0c20*/  BSSY.RECONVERGENT B0, `(.L_x_1150) ;  /* 0x000001e000007945 */ /* 0x000fe20003800200 */
[----:B------:R-:W-:Y:S01]  /*0c30*/  ISETP.GE.AND P3, PT, R15, UR21, PT ;  /* 0x000000150f007c0c */ /* 0x000fe2000bf66270 */
[----:B------:R-:W-:Y:S01]  /*0c40*/  VIADD R12, R0, 0x38 ;  /* 0x00000038000c7836 */ /* 0x000fe20000000000 */
[----:B------:R-:W-:Y:S02]  /*0c50*/  ISETP.GE.AND P2, PT, R14, UR21, PT ;  /* 0x000000150e007c0c */ /* 0x000fe4000bf46270 */
[----:B------:R-:W-:Y:S02]  /*0c60*/  P2R R4, PR, RZ, 0x10 ;  /* 0x00000010ff047803 */ /* 0x000fe40000000000 */
[----:B------:R-:W-:Y:S02]  /*0c70*/  ISETP.GE.AND P6, PT, R13, UR21, PT ;  /* 0x000000150d007c0c */ /* 0x000fe4000bfc6270 */
[----:B------:R-:W-:-:S02]  /*0c80*/  P2R R6, PR, RZ, 0x8 ;  /* 0x00000008ff067803 */ /* 0x000fc40000000000 */
[----:B------:R-:W-:Y:S01]  /*0c90*/  P2R R8, PR, RZ, 0x4 ;  /* 0x00000004ff087803 */ /* 0x000fe20000000000 */
[----:B------:R-:W-:Y:S08]  /*0ca0*/  @P1 BRA `(.L_x_1151) ;  /* 0x0000000000541947 */ /* 0x000ff00003800000 */
[----:B------:R-:W2:Y:S02]  /*0cb0*/  LDCU UR4, c[0x0][0x440] ;  /* 0x00008800ff0477ac */ /* 0x000ea40008000800 */
[----:B--2---:R-:W-:Y:S02]  /*0cc0*/  ISETP.GE.AND P5, PT, R19, UR4, PT ;  /* 0x0000000413007c0c */ /* 0x004fe4000bfa6270 */
[----:B------:R-:W-:Y:S02]  /*0cd0*/  ISETP.GE.AND P4, PT, R22, UR4, PT ;  /* 0x0000000416007c0c */ /* 0x000fe4000bf86270 */
[----:B------:R-:W-:Y:S02]  /*0ce0*/  ISETP.GE.AND P3, PT, R21, UR4, PT ;  /* 0x0000000415007c0c */ /* 0x000fe4000bf66270 */
[----:B------:R-:W-:-:S07]  /*0cf0*/  ISETP.GE.AND P2, PT, R20, UR4, PT ;  /* 0x0000000414007c0c */ /* 0x000fce000bf46270 */
[----:B-1----:R-:W1:Y:S02]  /*0d00*/  @!P5 LDC.64 R2, c[0x0][0x3f8] ;  /* 0x0000fe00ff02db82 */ /* 0x002e640000000a00 */
[----:B-1----:R-:W-:-:S04]  /*0d10*/  @!P5 LEA R24, P1, R11, R2, 0x2 ;  /* 0x000000020b18d211 */ /* 0x002fc800078210ff */
[C---:B------:R-:W-:Y:S02]  /*0d20*/  @!P5 LEA.HI.X R25, R11.reuse, R3, R10, 0x2, P1 ;  /* 0x000000030b19d211 */ /* 0x040fe400008f140a */
[----:B------:R-:W1:Y:S03]  /*0d30*/  @!P4 LDC.64 R2, c[0x0][0x3f8] ;  /* 0x0000fe00ff02cb82 */ /* 0x000e660000000a00 */
[----:B------:R2:W-:Y:S01]  /*0d40*/  @!P5 STG.E.128 desc[UR18][R24.64+0x2000], RZ ;  /* 0x002000ff1800d986 */ /* 0x0005e2000c101d12 */
        /* <DEDUP_REMOVED lines=9> */
[----:B------:R-:W-:-:S05]  /*0de0*/  @!P2 LEA.HI.X R3, R11, R3, R10, 0x2, P1 ;  /* 0x000000030b03a211 */ /* 0x000fca00008f140a */
[----:B------:R2:W-:Y:S04]  /*0df0*/  @!P2 STG.E.128 desc[UR18][R2.64+0x2300], RZ ;  /* 0x002300ff0200a986 */ /* 0x0005e8000c101d12 */
.L_x_1151:
[----:B------:R-:W-:Y:S05]  /*0e00*/  BSYNC.RECONVERGENT B0 ;  /* 0x0000000000007941 */ /* 0x000fea0003800200 */
.L_x_1150:
[----:B------:R-:W-:Y:S01]  /*0e10*/  BSSY.RECONVERGENT B0, `(.L_x_1152) ;  /* 0x0000018000007945 */ /* 0x000fe20003800200 */
[----:B------:R-:W-:-:S03]  /*0e20*/  ISETP.GE.AND P5, PT, R12, UR21, PT ;  /* 0x000000150c007c0c */ /* 0x000fc6000bfa6270 */
[----:B------:R-:W-:Y:S10]  /*0e30*/  @P0 BRA `(.L_x_1153) ;  /* 0x0000000000540947 */ /* 0x000ff40003800000 */
[----:B------:R-:W3:Y:S02]  /*0e40*/  LDCU UR4, c[0x0][0x440] ;  /* 0x00008800ff0477ac */ /* 0x000ee40008000800 */
[----:B---3--:R-:W-:Y:S02]  /*0e50*/  ISETP.GE.AND P4, PT, R19, UR4, PT ;  /* 0x0000000413007c0c */ /* 0x008fe4000bf86270 */
[----:B------:R-:W-:Y:S02]  /*0e60*/  ISETP.GE.AND P3, PT, R22, UR4, PT ;  /* 0x0000000416007c0c */ /* 0x000fe4000bf66270 */
[----:B------:R-:W-:Y:S02]  /*0e70*/  ISETP.GE.AND P2, PT, R21, UR4, PT ;  /* 0x0000000415007c0c */ /* 0x000fe4000bf46270 */
[----:B------:R-:W-:-:S07]  /*0e80*/  ISETP.GE.AND P1, PT, R20, UR4, PT ;  /* 0x0000000414007c0c */ /* 0x000fce000bf26270 */
[----:B-12---:R-:W1:Y:S02]  /*0e90*/  @!P4 LDC.64 R2, c[0x0][0x3f8] ;  /* 0x0000fe00ff02cb82 */ /* 0x006e640000000a00 */
        /* <DEDUP_REMOVED lines=15> */
.L_x_1153:
[----:B------:R-:W-:Y:S05]  /*0f90*/  BSYNC.RECONVERGENT B0 ;  /* 0x0000000000007941 */ /* 0x000fea0003800200 */
.L_x_1152:
[----:B------:R-:W-:Y:S01]  /*0fa0*/  ISETP.NE.AND P0, PT, R4, RZ, PT ;  /* 0x000000ff0400720c */ /* 0x000fe20003f05270 */
[----:B------:R-:W-:-:S12]  /*0fb0*/  BSSY.RECONVERGENT B0, `(.L_x_1154) ;  /* 0x0000017000007945 */ /* 0x000fd80003800200 */
[----:B------:R-:W-:Y:S05]  /*0fc0*/  @P0 BRA `(.L_x_1155) ;  /* 0x0000000000540947 */ /* 0x000fea0003800000 */
[----:B------:R-:W4:Y:S02]  /*0fd0*/  LDCU UR4, c[0x0][0x440] ;  /* 0x00008800ff0477ac */ /* 0x000f240008000800 */
[----:B----4-:R-:W-:Y:S02]  /*0fe0*/  ISETP.GE.AND P4, PT, R19, UR4, PT ;  /* 0x0000000413007c0c */ /* 0x010fe4000bf86270 */
[----:B------:R-:W-:Y:S02]  /*0ff0*/  ISETP.GE.AND P3, PT, R22, UR4, PT ;  /* 0x0000000416007c0c */ /* 0x000fe4000bf66270 */
[----:B------:R-:W-:Y:S02]  /*1000*/  ISETP.GE.AND P2, PT, R21, UR4, PT ;  /* 0x0000000415007c0c */ /* 0x000fe4000bf46270 */
[----:B------:R-:W-:-:S07]  /*1010*/  ISETP.GE.AND P1, PT, R20, UR4, PT ;  /* 0x0000000414007c0c */ /* 0x000fce000bf26270 */
[----:B------:R-:W4:Y:S08]  /*1020*/  @!P4 LDC.64 R4, c[0x0][0x3f8] ;  /* 0x0000fe00ff04cb82 */ /* 0x000f300000000a00 */
[----:B-123--:R-:W1:Y:S01]  /*1030*/  @!P3 LDC.64 R2, c[0x0][0x3f8] ;  /* 0x0000fe00ff02bb82 */ /* 0x00ee620000000a00 */
[----:B----4-:R-:W-:-:S04]  /*1040*/  @!P4 LEA R4, P0, R11, R4, 0x2 ;  /* 0x000000040b04c211 */ /* 0x010fc800078010ff */
[C---:B------:R-:W-:Y:S02]  /*1050*/  @!P4 LEA.HI.X R5, R11.reuse, R5, R10, 0x2, P0 ;  /* 0x000000050b05c211 */ /* 0x040fe400000f140a */
[----:B-1----:R-:W-:-:S03]  /*1060*/  @!P3 LEA R24, P0, R11, R2, 0x2 ;  /* 0x000000020b18b211 */ /* 0x002fc600078010ff */
[----:B------:R4:W-:Y:S01]  /*1070*/  @!P4 STG.E.128 desc[UR18][R4.64+0x6000], RZ ;  /* 0x006000ff0400c986 */ /* 0x0009e2000c101d12 */
        /* <DEDUP_REMOVED lines=10> */
.L_x_1155:
[----:B------:R-:W-:Y:S05]  /*1120*/  BSYNC.RECONVERGENT B0 ;  /* 0x0000000000007941 */ /* 0x000fea0003800200 */
.L_x_1154:
[----:B------:R-:W-:Y:S01]  /*1130*/  ISETP.NE.AND P0, PT, R6, RZ, PT ;  /* 0x000000ff0600720c */ /* 0x000fe20003f05270 */
[----:B------:R-:W-:-:S12]  /*1140*/  BSSY.RECONVERGENT B0, `(.L_x_1156) ;  /* 0x0000017000007945 */ /* 0x000fd80003800200 */
[----:B------:R-:W-:Y:S05]  /*1150*/  @P0 BRA `(.L_x_1157) ;  /* 0x0000000000540947 */ /* 0x000fea0003800000 */
[----:B------:R-:W5:Y:S02]  /*1160*/  LDCU UR4, c[0x0][0x440] ;  /* 0x00008800ff0477ac */ /* 0x000f640008000800 */
[----:B-----5:R-:W-:Y:S02]  /*1170*/  ISETP.GE.AND P0, PT, R19, UR4, PT ;  /* 0x0000000413007c0c */ /* 0x020fe4000bf06270 */
[----:B------:R-:W-:Y:S02]  /*1180*/  ISETP.GE.AND P3, PT, R22, UR4, PT ;  /* 0x0000000416007c0c */ /* 0x000fe4000bf66270 */
[----:B------:R-:W-:-:S09]  /*1190*/  ISETP.GE.AND P2, PT, R21, UR4, PT ;  /* 0x0000000415007c0c */ /* 0x000fd2000bf46270 */
[----:B-1234-:R-:W1:Y:S08]  /*11a0*/  @!P0 LDC.64 R2, c[0x0][0x3f8] ;  /* 0x0000fe00ff028b82 */ /* 0x01ee700000000a00 */
[----:B------:R-:W2:Y:S08]  /*11b0*/  @!P3 LDC.64 R6, c[0x0][0x3f8] ;  /* 0x0000fe00ff06bb82 */ /* 0x000eb00000000a00 */
[----:B------:R-:W3:Y:S01]  /*11c0*/  @!P2 LDC.64 R4, c[0x0][0x3f8] ;  /* 0x0000fe00ff04ab82 */ /* 0x000ee20000000a00 */
[----:B-1----:R-:W-:-:S04]  /*11d0*/  @!P0 LEA R24, P1, R11, R2, 0x2 ;  /* 0x000000020b188211 */ /* 0x002fc800078210ff */
[----:B------:R-:W-:Y:S02]  /*11e0*/  @!P0 LEA.HI.X R25, R11, R3, R10, 0x2, P1 ;  /* 0x000000030b198211 */ /* 0x000fe400008f140a */
[----:B------:R-:W-:-:S03]  /*11f0*/  ISETP.GE.AND P1, PT, R20, UR4, PT ;  /* 0x0000000414007c0c */ /* 0x000fc6000bf26270 */
[----:B------:R1:W-:Y:S01]  /*1200*/  @!P0 STG.E.128 desc[UR18][R24.64+0x8000], RZ ;  /* 0x008000ff18008986 */ /* 0x0003e2000c101d12 */
[----:B--2---:R-:W-:-:S04]  /*1210*/  @!P3 LEA R6, P0, R11, R6, 0x2 ;  /* 0x000000060b06b211 */ /* 0x004fc800078010ff */
[C---:B------:R-:W-:Y:S02]  /*1220*/  @!P3 LEA.HI.X R7, R11.reuse, R7, R10, 0x2, P0 ;  /* 0x000000070b07b211 */ /* 0x040fe400000f140a */
[----:B---3--:R-:W-:-:S03]  /*1230*/  @!P2 LEA R4, P0, R11, R4, 0x2 ;  /* 0x000000040b04a211 */ /* 0x008fc600078010ff */
[----:B------:R-:W2:Y:S01]  /*1240*/  @!P1 LDC.64 R2, c[0x0][0x3f8] ;  /* 0x0000fe00ff029b82 */ /* 0x000ea20000000a00 */
[C---:B------:R-:W-:Y:S01]  /*1250*/  @!P2 LEA.HI.X R5, R11.reuse, R5, R10, 0x2, P0 ;  /* 0x000000050b05a211 */ /* 0x040fe200000f140a */
[----:B------:R1:W-:Y:S04]  /*1260*/  @!P3 STG.E.128 desc[UR18][R6.64+0x8100], RZ ;  /* 0x008100ff0600b986 */ /* 0x0003e8000c101d12 */
[----:B------:R1:W-:Y:S01]  /*1270*/  @!P2 STG.E.128 desc[UR18][R4.64+0x8200], RZ ;  /* 0x008200ff0400a986 */ /* 0x0003e2000c101d12 */
[----:B--2---:R-:W-:-:S04]  /*1280*/  @!P1 LEA R2, P0, R11, R2, 0x2 ;  /* 0x000000020b029211 */ /* 0x004fc800078010ff */
[----:B------:R-:W-:-:S05]  /*1290*/  @!P1 LEA.HI.X R3, R11, R3, R10, 0x2, P0 ;  /* 0x000000030b039211 */ /* 0x000fca00000f140a */
[----:B------:R1:W-:Y:S04]  /*12a0*/  @!P1 STG.E.128 desc[UR18][R2.64+0x8300], RZ ;  /* 0x008300ff02009986 */ /* 0x0003e8000c101d12 */
.L_x_1157:
[----:B------:R-:W-:Y:S05]  /*12b0*/  BSYNC.RECONVERGENT B0 ;  /* 0x0000000000007941 */ /* 0x000fea0003800200 */
.L_x_1156:
[----:B------:R-:W-:Y:S01]  /*12c0*/  ISETP.NE.AND P0, PT, R8, RZ, PT ;  /* 0x000000ff0800720c */ /* 0x000fe20003f05270 */
[----:B------:R-:W-:-:S12]  /*12d0*/  BSSY.RECONVERGENT B0, `(.L_x_1158) ;  /* 0x0000017000007945 */ /* 0x000fd80003800200 */
[----:B------:R-:W-:Y:S05]  /*12e0*/  @P0 BRA `(.L_x_1159) ;  /* 0x0000000000540947 */ /* 0x000fea0003800000 */
[----:B------:R-:W5:Y:S02]  /*12f0*/  LDCU UR4, c[0x0][0x440] ;  /* 0x00008800ff0477ac */ /* 0x000f640008000800 */
[----:B-----5:R-:W-:Y:S02]  /*1300*/  ISETP.GE.AND P4, PT, R19, UR4, PT ;  /* 0x0000000413007c0c */ /* 0x020fe4000bf86270 */
[----:B------:R-:W-:Y:S02]  /*1310*/  ISETP.GE.AND P3, PT, R22, UR4, PT ;  /* 0x0000000416007c0c */ /* 0x000fe4000bf66270 */
[----:B------:R-:W-:Y:S02]  /*1320*/  ISETP.GE.AND P2, PT, R21, UR4, PT ;  /* 0x0000000415007c0c */ /* 0x000fe4000bf46270 */
[----:B------:R-:W-:-:S07]  /*1330*/  ISETP.GE.AND P1, PT, R20, UR4, PT ;  /* 0x0000000414007c0c */ /* 0x000fce000bf26270 */
[----:B------:R-:W5:Y:S08]  /*1340*/  @!P4 LDC.64 R8, c[0x0][0x3f8] ;  /* 0x0000fe00ff08cb82 */ /* 0x000f700000000a00 */
[----:B-1----:R-:W1:Y:S08]  /*1350*/  @!P3 LDC.64 R6, c[0x0][0x3f8] ;  /* 0x0000fe00ff06bb82 */ /* 0x002e700000000a00 */
[----:B----4-:R-:W4:Y:S08]  /*1360*/  @!P2 LDC.64 R4, c[0x0][0x3f8] ;  /* 0x0000fe00ff04ab82 */ /* 0x010f300000000a00 */
[----:B--23--:R-:W2:Y:S01]  /*1370*/  @!P1 LDC.64 R2, c[0x0][0x3f8] ;  /* 0x0000fe00ff029b82 */ /* 0x00cea20000000a00 */
[----:B-----5:R-:W-:-:S04]  /*1380*/  @!P4 LEA R8, P0, R11, R8, 0x2 ;  /* 0x000000080b08c211 */ /* 0x020fc800078010ff */
[C---:B------:R-:W-:Y:S02]  /*1390*/  @!P4 LEA.HI.X R9, R11.reuse, R9, R10, 0x2, P0 ;  /* 0x000000090b09c211 */ /* 0x040fe400000f140a */
[----:B-1----:R-:W-:-:S03]  /*13a0*/  @!P3 LEA R6, P0, R11, R6, 0x2 ;  /* 0x000000060b06b211 */ /* 0x002fc600078010ff */
[----:B------:R1:W-:Y:S01]  /*13b0*/  @!P4 STG.E.128 desc[UR18][R8.64+0xa000], RZ ;  /* 0x00a000ff0800c986 */ /* 0x0003e2000c101d12 */
[C---:B------:R-:W-:Y:S02]  /*13c0*/  @!P3 LEA.HI.X R7, R11.reuse, R7, R10, 0x2, P0 ;  /* 0x000000070b07b211 */ /* 0x040fe400000f140a */
[----:B----4-:R-:W-:-:S03]  /*13d0*/  @!P2 LEA R4, P0, R11, R4, 0x2 ;  /* 0x000000040b04a211 */ /* 0x010fc600078010ff */
[----:B------:R1:W-:Y:S01]  /*13e0*/  @!P3 STG.E.128 desc[UR18][R6.64+0xa100], RZ ;  /* 0x00a100ff0600b986 */ /* 0x0003e2000c101d12 */
[C---:B------:R-:W-:Y:S02]  /*13f0*/  @!P2 LEA.HI.X R5, R11.reuse, R5, R10, 0x2, P0 ;  /* 0x000000050b05a211 */ /* 0x040fe400000f140a */
[----:B--2---:R-:W-:-:S03]  /*1400*/  @!P1 LEA R2, P0, R11, R2, 0x2 ;  /* 0x000000020b029211 */ /* 0x004fc600078010ff */
[----:B------:R1:W-:Y:S01]  /*1410*/  @!P2 STG.E.128 desc[UR18][R4.64+0xa200], RZ ;  /* 0x00a200ff0400a986 */ /* 0x0003e2000c101d12 */
[----:B------:R-:W-:-:S05]  /*1420*/  @!P1 LEA.HI.X R3, R11, R3, R10, 0x2, P0 ;  /* 0x000000030b039211 */ /* 0x000fca00000f140a */
[----:B------:R1:W-:Y:S04]  /*1430*/  @!P1 STG.E.128 desc[UR18][R2.64+0xa300], RZ ;  /* 0x00a300ff02009986 */ /* 0x0003e8000c101d12 */
.L_x_1159:
[----:B------:R-:W-:Y:S05]  /*1440*/  BSYNC.RECONVERGENT B0 ;  /* 0x0000000000007941 */ /* 0x000fea0003800200 */
.L_x_1158:
[----:B------:R-:W-:Y:S04]  /*1450*/  BSSY.RECONVERGENT B0, `(.L_x_1160) ;  /* 0x0000017000007945 */ /* 0x000fe80003800200 */
[----:B------:R-:W-:Y:S05]  /*1460*/  @P6 BRA `(.L_x_1161) ;  /* 0x0000000000546947 */ /* 0x000fea0003800000 */
[----:B------:R-:W5:Y:S02]  /*1470*/  LDCU UR4, c[0x0][0x440] ;  /* 0x00008800ff0477ac */ /* 0x000f640008000800 */
[----:B-----5:R-:W-:Y:S02]  /*1480*/  ISETP.GE.AND P6, PT, R19, UR4, PT ;  /* 0x0000000413007c0c */ /* 0x020fe4000bfc6270 */
[----:B------:R-:W-:Y:S02]  /*1490*/  ISETP.GE.AND P4, PT, R22, UR4, PT ;  /* 0x0000000416007c0c */ /* 0x000fe4000bf86270 */
[----:B------:R-:W-:Y:S02]  /*14a0*/  ISETP.GE.AND P3, PT, R21, UR4, PT ;  /* 0x0000000415007c0c */ /* 0x000fe4000bf66270 */
[----:B------:R-:W-:-:S07]  /*14b0*/  ISETP.GE.AND P1, PT, R20, UR4, PT ;  /* 0x0000000414007c0c */ /* 0x000fce000bf26270 */
[----:B-1----:R-:W1:Y:S08]  /*14c0*/  @!P6 LDC.64 R8, c[0x0][0x3f8] ;  /* 0x0000fe00ff08eb82 */ /* 0x002e700000000a00 */
[----:B------:R-:W5:Y:S08]  /*14d0*/  @!P4 LDC.64 R6, c[0x0][0x3f8] ;  /* 0x0000fe00ff06cb82 */ /* 0x000f700000000a00 */
[----:B----4-:R-:W4:Y:S08]  /*14e0*/  @!P3 LDC.64 R4, c[0x0][0x3f8] ;  /* 0x0000fe00ff04bb82 */ /* 0x010f300000000a00 */
[----:B--23--:R-:W2:Y:S01]  /*14f0*/  @!P1 LDC.64 R2, c[0x0][0x3f8] ;  /* 0x0000fe00ff029b82 */ /* 0x00cea20000000a00 */
[----:B-1----:R-:W-:-:S04]  /*1500*/  @!P6 LEA R8, P2, R11, R8, 0x2 ;  /* 0x000000080b08e211 */ /* 0x002fc800078410ff */
[C---:B------:R-:W-:Y:S02]  /*1510*/  @!P6 LEA.HI.X R9, R11.reuse, R9, R10, 0x2, P2 ;  /* 0x000000090b09e211 */ /* 0x040fe400010f140a */
[----:B-----5:R-:W-:-:S03]  /*1520*/  @!P4 LEA R6, P0, R11, R6, 0x2 ;  /* 0x000000060b06c211 */ /* 0x020fc600078010ff */
        /* <DEDUP_REMOVED lines=9> */
.L_x_1161:
[----:B------:R-:W-:Y:S05]  /*15c0*/  BSYNC.RECONVERGENT B0 ;  /* 0x0000000000007941 */ /* 0x000fea0003800200 */
.L_x_1160:
        /* <DEDUP_REMOVED lines=23> */
.L_x_1163:
[----:B------:R-:W-:Y:S05]  /*1740*/  BSYNC.RECONVERGENT B0 ;  /* 0x0000000000007941 */ /* 0x000fea0003800200 */
.L_x_1162:
[----:B------:R-:W5:Y:S01]  /*1750*/  LDCU.64 UR4, c[0x0][0x428] ;  /* 0x00008500ff0477ac */ /* 0x000f620008000a00 */
[----:B------:R-:W-:Y:S02]  /*1760*/  ISETP.NE.AND P0, PT, R19, RZ, PT ;  /* 0x000000ff1300720c */ /* 0x000fe40003f05270 */
[C---:B-1234-:R-:W-:Y:S02]  /*1770*/  IADD3 R3, P2, PT, R0.reuse, UR7, RZ ;  /* 0x0000000700037c10 */ /* 0x05efe4000ff5e0ff */
[----:B------:R-:W-:Y:S01]  /*1780*/  ISETP.GE.OR P1, PT, R0, UR21, P0 ;  /* 0x0000001500007c0c */ /* 0x000fe20008726670 */
[----:B------:R-:W-:Y:S01]  /*1790*/  IMAD.U32 R0, RZ, RZ, UR7 ;  /* 0x00000007ff007e24 */ /* 0x000fe2000f8e00ff */
[----:B------:R-:W-:Y:S02]  /*17a0*/  ISETP.GE.OR P6, PT, R18, UR21, P0 ;  /* 0x0000001512007c0c */ /* 0x000fe400087c6670 */
[----:B------:R-:W-:Y:S02]  /*17b0*/  ISETP.GE.OR P5, PT, R17, UR21, P0 ;  /* 0x0000001511007c0c */ /* 0x000fe400087a6670 */
[----:B------:R-:W-:-:S02]  /*17c0*/  LEA.HI.X.SX32 R0, R0, RZ, 0x1, P2 ;  /* 0x000000ff00007211 */ /* 0x000fc400010f0eff */
[----:B------:R-:W-:Y:S02]  /*17d0*/  ISETP.GE.OR P4, PT, R16, UR21, P0 ;  /* 0x0000001510007c0c */ /* 0x000fe40008786670 */
[----:B------:R-:W-:Y:S02]  /*17e0*/  ISETP.GE.OR P3, PT, R15, UR21, P0 ;  /* 0x000000150f007c0c */ /* 0x000fe40008766670 */
[C---:B-----5:R-:W-:Y:S01]  /*17f0*/  LEA R2, P2, R3.reuse, UR4, 0x2 ;  /* 0x0000000403027c11 */ /* 0x060fe2000f8410ff */
[----:B------:R-:W-:Y:S02]  /*1800*/  @!P1 IMAD.MOV.U32 R5, RZ, RZ, -0x800000 ;  /* 0xff800000ff059424 */ /* 0x000fe400078e00ff */
[----:B------:R-:W-:Y:S01]  /*1810*/  @!P6 IMAD.MOV.U32 R17, RZ, RZ, -0x800000 ;  /* 0xff800000ff11e424 */ /* 0x000fe200078e00ff */
[----:B------:R-:W-:Y:S01]  /*1820*/  LEA.HI.X R3, R3, UR5, R0, 0x2, P2 ;  /* 0x0000000503037c11 */ /* 0x000fe200090f1400 */
[----:B------:R-:W-:Y:S01]  /*1830*/  @!P5 IMAD.MOV.U32 R15, RZ, RZ, -0x800000 ;  /* 0xff800000ff0fd424 */ /* 0x000fe200078e00ff */
[----:B------:R-:W-:-:S03]  /*1840*/  ISETP.GE.OR P2, PT, R14, UR21, P0 ;  /* 0x000000150e007c0c */ /* 0x000fc60008746670 */
[----:B------:R1:W-:Y:S01]  /*1850*/  @!P1 STG.E desc[UR18][R2.64], R5 ;  /* 0x0000000502009986 */ /* 0x0003e2000c101912 */
[----:B------:R-:W-:Y:S01]  /*1860*/  ISETP.GE.OR P1, PT, R13, UR21, P0 ;  /* 0x000000150d007c0c */ /* 0x000fe20008726670 */
[----:B------:R-:W-:Y:S01]  /*1870*/  @!P4 IMAD.MOV.U32 R13, RZ, RZ, -0x800000 ;  /* 0xff800000ff0dc424 */ /* 0x000fe200078e00ff */
[----:B------:R-:W-:Y:S01]  /*1880*/  ISETP.GE.OR P0, PT, R12, UR21, P0 ;  /* 0x000000150c007c0c */ /* 0x000fe20008706670 */
[----:B------:R-:W-:Y:S01]  /*1890*/  @!P3 IMAD.MOV.U32 R11, RZ, RZ, -0x800000 ;  /* 0xff800000ff0bb424 */ /* 0x000fe200078e00ff */
[----:B------:R1:W-:Y:S04]  /*18a0*/  @!P6 STG.E desc[UR18][R2.64+0x20], R17 ;  /* 0x000020110200e986 */ /* 0x0003e8000c101912 */
[----:B------:R1:W-:Y:S01]  /*18b0*/  @!P5 STG.E desc[UR18][R2.64+0x40], R15 ;  /* 0x0000400f0200d986 */ /* 0x0003e2000c101912 */
[----:B------:R-:W-:-:S03]  /*18c0*/  @!P2 IMAD.MOV.U32 R9, RZ, RZ, -0x800000 ;  /* 0xff800000ff09a424 */ /* 0x000fc600078e00ff */
[----:B------:R1:W-:Y:S01]  /*18d0*/  @!P4 STG.E desc[UR18][R2.64+0x60], R13 ;  /* 0x0000600d0200c986 */ /* 0x0003e2000c101912 */
[----:B------:R-:W-:-:S03]  /*18e0*/  @!P1 IMAD.MOV.U32 R7, RZ, RZ, -0x800000 ;  /* 0xff800000ff079424 */ /* 0x000fc600078e00ff */
[----:B------:R1:W-:Y:S04]  /*18f0*/  @!P3 STG.E desc[UR18][R2.64+0x80], R11 ;  /* 0x0000800b0200b986 */ /* 0x0003e8000c101912 */
[----:B------:R1:W-:Y:S04]  /*1900*/  @!P2 STG.E desc[UR18][R2.64+0xa0], R9 ;  /* 0x0000a0090200a986 */ /* 0x0003e8000c101912 */
[----:B------:R1:W-:Y:S01]  /*1910*/  @!P1 STG.E desc[UR18][R2.64+0xc0], R7 ;  /* 0x0000c00702009986 */ /* 0x0003e2000c101912 */
[----:B------:R-:W-:Y:S05]  /*1920*/  @P0 EXIT ;  /* 0x000000000000094d */ /* 0x000fea0003800000 */
[----:B-1----:R-:W-:-:S05]  /*1930*/  MOV R5, 0xff800000 ;  /* 0xff80000000057802 */ /* 0x002fca0000000f00 */
[----:B------:R-:W-:Y:S01]  /*1940*/  STG.E desc[UR18][R2.64+0xe0], R5 ;  /* 0x0000e00502007986 */ /* 0x000fe2000c101912 */
[----:B------:R-:W-:Y:S05]  /*1950*/  EXIT ;  /* 0x000000000000794d */ /* 0x000fea0003800000 */
.L_x_1147:
[----:B------:R-:W1:Y:S01]  /*1960*/  LDCU.64 UR4, c[0x0][0x4d8] ;  /* 0x00009b00ff0477ac */ /* 0x000e620008000a00 */
[----:B------:R-:W-:Y:S01]  /*1970*/  MOV R7, UR15 ;  /* 0x0000000f00077c02 */ /* 0x000fe20008000f00 */
        /* <DEDUP_REMOVED lines=11> */
.L_x_1164:
        /* <DEDUP_REMOVED lines=17> */
[----:B------:R-:W-:-:S05]  /*1b40*/  MOV R231, UR5 ;  /* 0x0000000500e77c02 */ /* 0x000fca0008000f00 */
[----:B------:R-:W2:Y:S01]  /*1b50*/  LDCU.64 UR4, c[0x0][0x3a8] ;  /* 0x00007500ff0477ac */ /* 0x000ea20008000a00 */
[----:B-1----:R-:W1:Y:S02]  /*1b60*/  MUFU.RCP R6, R4 ;  /* 0x0000000400067308 */ /* 0x002e640000001000 */
[----:B-1----:R-:W-:-:S06]  /*1b70*/  IADD3 R6, PT, PT, R6, 0xffffffe, RZ ;  /* 0x0ffffffe06067810 */ /* 0x002fcc0007ffe0ff */
[----:B-----5:R-:W1:Y:S02]  /*1b80*/  F2I.FTZ.U32.TRUNC.NTZ R7, R6 ;  /* 0x0000000600077305 */ /* 0x020e64000021f000 */
        /* <DEDUP_REMOVED lines=13> */
[----:B------:R-:W-:-:S04]  /*1c60*/  LOP3.LUT R0, R5, UR24, RZ, 0x3c, !PT ;  /* 0x0000001805007c12 */ /* 0x000fc8000f8e3cff */
[----:B------:R-:W-:Y:S02]  /*1c70*/  ISETP.GE.AND P0, PT, R0, RZ, PT ;  /* 0x000000ff0000720c */ /* 0x000fe40003f06270 */
[----:B------:R-:W1:Y:S05]  /*1c80*/  LDC R0, c[0x0][0x3e8] ;  /* 0x0000fa00ff007b82 */ /* 0x000e6a0000000800 */
[----:B------:R-:W-:-:S04]  /*1c90*/  @P2 IADD3 R4, PT, PT, R4, 0x1, RZ ;  /* 0x0000000104042810 */ /* 0x000fc80007ffe0ff */
[----:B------:R-:W-:-:S05]  /*1ca0*/  MOV R2, R4 ;  /* 0x0000000400027202 */ /* 0x000fca0000000f00 */
[----:B------:R-:W-:Y:S01]  /*1cb0*/  @!P0 IMAD.MOV R2, RZ, RZ, -R2 ;  /* 0x000000ffff028224 */ /* 0x000fe200078e0a02 */
[----:B------:R-:W-:-:S05]  /*1cc0*/  @!P1 LOP3.LUT R2, RZ, R5, RZ, 0x33, !PT ;  /* 0x00000005ff029212 */ /* 0x000fca00078e33ff */
[----:B------:R-:W-:-:S05]  /*1cd0*/  IMAD.WIDE R14, R2, 0x4, R230 ;  /* 0x00000004020e7825 */ /* 0x000fca00078e02e6 */
[----:B------:R-:W2:Y:S01]  /*1ce0*/  LDG.E R10, desc[UR18][R14.64] ;  /* 0x000000120e0a7981 */ /* 0x000ea2000c1e1900 */
[----:B-1----:R-:W-:Y:S02]  /*1cf0*/  IABS R6, R0 ;  /* 0x0000000000067213 */ /* 0x002fe40000000000 */
[----:B------:R-:W-:Y:S02]  /*1d00*/  MOV R3, UR23 ;  /* 0x0000001700037c02 */ /* 0x000fe40008000f00 */
[----:B------:R-:W1:Y:S01]  /*1d10*/  I2F.RP R12, R6 ;  /* 0x00000006000c7306 */ /* 0x000e620000209400 */
[----:B------:R-:W-:Y:S02]  /*1d20*/  IADD3 R2, PT, PT, -R2, RZ, RZ ;  /* 0x000000ff02027210 */ /* 0x000fe40007ffe1ff */
[----:B------:R-:W-:-:S05]  /*1d30*/  IABS R3, R3 ;  /* 0x0000000300037213 */ /* 0x000fca0000000000 */
[----:B-1----:R-:W1:Y:S02]  /*1d40*/  MUFU.RCP R11, R12 ;  /* 0x0000000c000b7308 */ /* 0x002e640000001000 */
[----:B-1----:R-:W-:-:S06]  /*1d50*/  VIADD R11, R11, 0xffffffe ;  /* 0x0ffffffe0b0b7836 */ /* 0x002fcc0000000000 */
        /* <DEDUP_REMOVED lines=8> */
[----:B----4-:R-:W-:-:S04]  /*1de0*/  MOV R4, UR10 ;  /* 0x0000000a00047c02 */ /* 0x010fc80008000f00 */
[----:B------:R-:W-:-:S13]  /*1df0*/  ISETP.GT.U32.AND P1, PT, R6, R3, PT ;  /* 0x000000030600720c */ /* 0x000fda0003f24070 */
[----:B------:R-:W-:Y:S01]  /*1e00*/  @!P1 IMAD.IADD R3, R3, 0x1, -R6 ;  /* 0x0000000103039824 */ /* 0x000fe200078e0a06 */
[----:B------:R-:W-:Y:S02]  /*1e10*/  @!P1 IADD3 R8, PT, PT, R8, 0x1, RZ ;  /* 0x0000000108089810 */ /* 0x000fe40007ffe0ff */
[C---:B------:R-:W-:Y:S02]  /*1e20*/  ISETP.NE.AND P1, PT, R0.reuse, RZ, PT ;  /* 0x000000ff0000720c */ /* 0x040fe40003f25270 */
[----:B------:R-:W-:Y:S02]  /*1e30*/  ISETP.GE.U32.AND P2, PT, R3, R6, PT ;  /* 0x000000060300720c */ /* 0x000fe40003f46070 */
[----:B------:R-:W-:-:S04]  /*1e40*/  LOP3.LUT R3, R0, UR23, RZ, 0x3c, !PT ;  /* 0x0000001700037c12 */ /* 0x000fc8000f8e3cff */
[----:B------:R-:W-:-:S07]  /*1e50*/  ISETP.GE.AND P0, PT, R3, RZ, PT ;  /* 0x000000ff0300720c */ /* 0x000fce0003f06270 */
[----:B------:R-:W-:-:S06]  /*1e60*/  @P2 IADD3 R8, PT, PT, R8, 0x1, RZ ;  /* 0x0000000108082810 */ /* 0x000fcc0007ffe0ff */
[----:B------:R-:W-:Y:S01]  /*1e70*/  @!P0 IMAD.MOV R8, RZ, RZ, -R8 ;  /* 0x000000ffff088224 */ /* 0x000fe200078e0a08 */
[----:B------:R-:W-:Y:S01]  /*1e80*/  @!P1 LOP3.LUT R8, RZ, R0, RZ, 0x33, !PT ;  /* 0x00000000ff089212 */ /* 0x000fe200078e33ff */
[----:B------:R-:W-:Y:S01]  /*1e90*/  IMAD R0, R5, R2, UR24 ;  /* 0x0000001805007e24 */ /* 0x000fe2000f8e0202 */
[----:B------:R-:W-:Y:S01]  /*1ea0*/  MOV R5, UR11 ;  /* 0x0000000b00057c02 */ /* 0x000fe20008000f00 */
[----:B---3--:R-:W-:Y:S01]  /*1eb0*/  IMAD.U32 R2, RZ, RZ, UR12 ;  /* 0x0000000cff027e24 */ /* 0x008fe2000f8e00ff */
[----:B--2---:R-:W-:Y:S01]  /*1ec0*/  SHF.R.S32.HI R3, RZ, 0x1f, R10 ;  /* 0x0000001fff037819 */ /* 0x004fe2000001140a */
[----:B------:R-:W-:-:S04]  /*1ed0*/  IMAD.WIDE.U32 R12, R10, UR6, RZ ;  /* 0x000000060a0c7c25 */ /* 0x000fc8000f8e00ff */
[C---:B------:R-:W-:Y:S02]  /*1ee0*/  IMAD R7, R3.reuse, UR6, RZ ;  /* 0x0000000603077c24 */ /* 0x040fe4000f8e02ff */
[----:B------:R-:W-:Y:S02]  /*1ef0*/  IMAD R3, R3, UR4, RZ ;  /* 0x0000000403037c24 */ /* 0x000fe4000f8e02ff */
[C---:B------:R-:W-:Y:S02]  /*1f00*/  IMAD R7, R10.reuse, UR7, R7 ;  /* 0x000000070a077c24 */ /* 0x040fe4000f8e0207 */
[C---:B------:R-:W-:Y:S02]  /*1f10*/  IMAD R3, R10.reuse, UR5, R3 ;  /* 0x000000050a037c24 */ /* 0x040fe4000f8e0203 */
[----:B------:R-:W-:Y:S01]  /*1f20*/  IMAD.WIDE.U32 R10, R10, UR4, RZ ;  /* 0x000000040a0a7c25 */ /* 0x000fe2000f8e00ff */
[----:B------:R-:W1:Y:S01]  /*1f30*/  LDCU.128 UR4, c[0x0][0x3d0] ;  /* 0x00007a00ff0477ac */ /* 0x000e620008000c00 */
[----:B------:R-:W-:-:S02]  /*1f40*/  IADD3 R13, PT, PT, R13, R7, RZ ;  /* 0x000000070d0d7210 */ /* 0x000fc40007ffe0ff */
[----:B------:R-:W-:Y:S02]  /*1f50*/  SHF.R.S32.HI R7, RZ, 0x1f, R0 ;  /* 0x0000001fff077819 */ /* 0x000fe40000011400 */
[----:B------:R-:W-:Y:S01]  /*1f60*/  IADD3 R11, PT, PT, R11, R3, RZ ;  /* 0x000000030b0b7210 */ /* 0x000fe20007ffe0ff */
[----:B------:R-:W-:Y:S02]  /*1f70*/  IMAD.U32 R3, RZ, RZ, UR13 ;  /* 0x0000000dff037e24 */ /* 0x000fe4000f8e00ff */
[C---:B------:R-:W-:Y:S02]  /*1f80*/  IMAD R6, R7.reuse, R2, RZ ;  /* 0x0000000207067224 */ /* 0x040fe400078e02ff */
[----:B------:R-:W-:Y:S02]  /*1f90*/  IMAD R7, R7, R4, RZ ;  /* 0x0000000407077224 */ /* 0x000fe400078e02ff */
[C---:B------:R-:W-:Y:S02]  /*1fa0*/  IMAD R6, R0.reuse, R3, R6 ;  /* 0x0000000300067224 */ /* 0x040fe400078e0206 */
[----:B------:R-:W-:-:S04]  /*1fb0*/  IMAD.WIDE.U32 R12, R0, R2, R12 ;  /* 0x00000002000c7225 */ /* 0x000fc800078e000c */
[C---:B------:R-:W-:Y:S01]  /*1fc0*/  IMAD R7, R0.reuse, R5, R7 ;  /* 0x0000000500077224 */ /* 0x040fe200078e0207 */
[----:B------:R-:W-:Y:S01]  /*1fd0*/  IADD3 R13, PT, PT, R13, R6, RZ ;  /* 0x000000060d0d7210 */ /* 0x000fe20007ffe0ff */
[----:B------:R-:W-:Y:S01]  /*1fe0*/  IMAD.WIDE.U32 R10, R0, R4, R10 ;  /* 0x00000004000a7225 */ /* 0x000fe200078e000a */
[----:B------:R-:W-:-:S03]  /*1ff0*/  SHF.R.S32.HI R0, RZ, 0x1f, R8 ;  /* 0x0000001fff007819 */ /* 0x000fc60000011408 */
[----:B------:R-:W-:Y:S02]  /*2000*/  IMAD.IADD R11, R11, 0x1, R7 ;  /* 0x000000010b0b7824 */ /* 0x000fe400078e0207 */
[C---:B-1----:R-:W-:Y:S02]  /*2010*/  IMAD R7, R0.reuse, UR4, RZ ;  /* 0x0000000400077c24 */ /* 0x042fe4000f8e02ff */
[----:B------:R-:W-:Y:S02]  /*2020*/  IMAD R9, R0, UR6, RZ ;  /* 0x0000000600097c24 */ /* 0x000fe4000f8e02ff */
[C---:B------:R-:W-:Y:S02]  /*2030*/  IMAD R7, R8.reuse, UR5, R7 ;  /* 0x0000000508077c24 */ /* 0x040fe4000f8e0207 */
[----:B------:R-:W-:-:S04]  /*2040*/  IMAD.WIDE.U32 R12, R8, UR4, R12 ;  /* 0x00000004080c7c25 */ /* 0x000fc8000f8e000c */
[C---:B------:R-:W-:Y:S01]  /*2050*/  IMAD R9, R8.reuse, UR7, R9 ;  /* 0x0000000708097c24 */ /* 0x040fe2000f8e0209 */
[----:B------:R-:W-:Y:S01]  /*2060*/  IADD3 R6, PT, PT, R13, R7, RZ ;  /* 0x000000070d067210 */ /* 0x000fe20007ffe0ff */
[----:B------:R-:W-:-:S05]  /*2070*/  IMAD.WIDE.U32 R10, R8, UR6, R10 ;  /* 0x00000006080a7c25 */ /* 0x000fca000f8e000a */
[----:B------:R-:W-:Y:S01]  /*2080*/  IADD3 R0, PT, PT, R11, R9, RZ ;  /* 0x000000090b007210 */ /* 0x000fe20007ffe0ff */
[----:B------:R-:W-:Y:S06]  /*2090*/  BRA `(.L_x_1166) ;  /* 0x0000000400687947 */ /* 0x000fec0003800000 */
.L_x_1165:
[----:B------:R-:W-:-:S09]  /*20a0*/  UISETP.NE.AND UP0, UPT, UR12, -0x1, UPT ;  /* 0xffffffff0c00788c */ /* 0x000fd2000bf05270 */
[----:B------:R-:W-:Y:S05]  /*20b0*/  BRA.U UP0, `(.L_x_1167) ;  /* 0x0000000100347547 */ /* 0x000fea000b800000 */
[----:B-1----:R-:W1:Y:S01]  /*20c0*/  LDC.64 R2, c[0x0][0x3b8] ;  /* 0x0000ee00ff027b82 */ /* 0x002e620000000a00 */
        /* <DEDUP_REMOVED lines=11> */
[----:B------:R-:W-:Y:S05]  /*2180*/  BRA `(.L_x_1168) ;  /* 0x0000000000187947 */ /* 0x000fea0003800000 */
.L_x_1167:
[----:B-1----:R-:W1:Y:S01]  /*2190*/  LDC.64 R2, c[0x0][0x3b8] ;  /* 0x0000ee00ff027b82 */ /* 0x002e620000000a00 */
[----:B------:R-:W-:-:S06]  /*21a0*/  UIADD3 UR4, UPT, UPT, UR6, UR12, URZ ;  /* 0x0000000c06047290 */ /* 0x000fcc000fffe0ff */
[----:B-1----:R-:W-:Y:S02]  /*21b0*/  IMAD R13, R3, UR4, RZ ;  /* 0x00000004030d7c24 */ /* 0x002fe4000f8e02ff */
[----:B------:R-:W-:-:S05]  /*21c0*/  IMAD.WIDE.U32 R4, R2, UR4, RZ ;  /* 0x0000000402047c25 */ /* 0x000fca000f8e00ff */
[----:B------:R-:W-:Y:S02]  /*21d0*/  IADD3 R13, PT, PT, R5, R13, RZ ;  /* 0x0000000d050d7210 */ /* 0x000fe40007ffe0ff */
[----:B------:R-:W-:Y:S02]  /*21e0*/  MOV R12, R4 ;  /* 0x00000004000c7202 */ /* 0x000fe40000000f00 */
.L_x_1168:
        /* <DEDUP_REMOVED lines=14> */
.L_x_1169:
[----:B------:R-:W1:Y:S01]  /*22d0*/  LDC.64 R4, c[0x0][0x3c0] ;  /* 0x0000f000ff047b82 */ /* 0x000e620000000a00 */
[----:B------:R-:W-:-:S06]  /*22e0*/  UIADD3 UR6, UPT, UPT, UR6, UR12, URZ ;  /* 0x0000000c06067290 */ /* 0x000fcc000fffe0ff */
[----:B-1----:R-:W-:Y:S02]  /*22f0*/  IMAD R15, R5, UR6, RZ ;  /* 0x00000006050f7c24 */ /* 0x002fe4000f8e02ff */
[----:B-----5:R-:W-:-:S05]  /*2300*/  IMAD.WIDE.U32 R6, R4, UR6, RZ ;  /* 0x0000000604067c25 */ /* 0x020fca000f8e00ff */
[----:B------:R-:W-:Y:S02]  /*2310*/  IADD3 R15, PT, PT, R7, R15, RZ ;  /* 0x0000000f070f7210 */ /* 0x000fe40007ffe0ff */
[----:B------:R-:W-:-:S07]  /*2320*/  MOV R14, R6 ;  /* 0x00000006000e7202 */ /* 0x000fce0000000f00 */
.L_x_1170:
[----:B------:R-:W1:Y:S01]  /*2330*/  LDC R0, c[0x0][0x3e8] ;  /* 0x0000fa00ff007b82 */ /* 0x000e620000000800 */
[----:B------:R-:W-:Y:S01]  /*2340*/  IMAD.U32 R6, RZ, RZ, UR23 ;  /* 0x00000017ff067e24 */ /* 0x000fe2000f8e00ff */
[----:B------:R-:W-:Y:S01]  /*2350*/  ULEA UR4, UR16, 0xffffffc0, 0x6 ;  /* 0xffffffc010047891 */ /* 0x000fe2000f8e30ff */
[----:B------:R-:W-:-:S03]  /*2360*/  CS2R R230, SRZ ;  /* 0x0000000000e67805 */ /* 0x000fc6000001ff00 */
[----:B------:R-:W-:Y:S01]  /*2370*/  IABS R6, R6 ;  /* 0x0000000600067213 */ /* 0x000fe20000000000 */
[----:B------:R-:W-:Y:S01]  /*2380*/  USHF.R.S32.HI UR5, URZ, 0x1f, UR4 ;  /* 0x0000001fff057899 */ /* 0x000fe20008011404 */
[----:B------:R-:W-:-:S04]  /*2390*/  IMAD.WIDE.U32 R14, R4, UR4, R14 ;  /* 0x00000004040e7c25 */ /* 0x000fc8000f8e000e */
[----:B------:R-:W-:-:S04]  /*23a0*/  IMAD.WIDE.U32 R12, R2, UR4, R12 ;  /* 0x00000004020c7c25 */ /* 0x000fc8000f8e000c */
[----:B------:R-:W-:Y:S01]  /*23b0*/  IMAD.MOV.U32 R16, RZ, RZ, R14 ;  /* 0x000000ffff107224 */ /* 0x000fe200078e000e */
[----:B-1----:R-:W-:-:S04]  /*23c0*/  IABS R8, R0 ;  /* 0x0000000000087213 */ /* 0x002fc80000000000 */
[----:B------:R-:W1:Y:S08]  /*23d0*/  I2F.RP R9, R8 ;  /* 0x0000000800097306 */ /* 0x000e700000209400 */
[----:B-1----:R-:W1:Y:S02]  /*23e0*/  MUFU.RCP R10, R9 ;  /* 0x00000009000a7308 */ /* 0x002e640000001000 */
[----:B-1----:R-:W-:-:S06]  /*23f0*/  IADD3 R10, PT, PT, R10, 0xffffffe, RZ ;  /* 0x0ffffffe0a0a7810 */ /* 0x002fcc0007ffe0ff */
[----:B------:R-:W1:Y:S02]  /*2400*/  F2I.FTZ.U32.TRUNC.NTZ R11, R10 ;  /* 0x0000000a000b7305 */ /* 0x000e64000021f000 */
[----:B-1----:R-:W-:Y:S02]  /*2410*/  IADD3 R7, PT, PT, RZ, -R11, RZ ;  /* 0x8000000bff077210 */ /* 0x002fe40007ffe0ff */
[----:B------:R-:W-:-:S03]  /*2420*/  MOV R10, RZ ;  /* 0x000000ff000a7202 */ /* 0x000fc60000000f00 */
[----:B------:R-:W-:-:S04]  /*2430*/  IMAD R7, R7, R8, RZ ;  /* 0x0000000807077224 */ /* 0x000fc800078e02ff */
[----:B------:R-:W-:-:S04]  /*2440*/  IMAD.HI.U32 R7, R11, R7, R10 ;  /* 0x000000070b077227 */ /* 0x000fc800078e000a */
[----:B------:R-:W-:Y:S02]  /*2450*/  IMAD R10, R4, UR5, RZ ;  /* 0x00000005040a7c24 */ /* 0x000fe4000f8e02ff */
[----:B------:R-:W-:-:S04]  /*2460*/  IMAD.HI.U32 R11, R7, R6, RZ ;  /* 0x00000006070b7227 */ /* 0x000fc800078e00ff */
[----:B------:R-:W-:Y:S01]  /*2470*/  IMAD R10, R5, UR4, R10 ;  /* 0x00000004050a7c24 */ /* 0x000fe2000f8e020a */
[----:B------:R-:W-:-:S04]  /*2480*/  IADD3 R7, PT, PT, -R11, RZ, RZ ;  /* 0x000000ff0b077210 */ /* 0x000fc80007ffe1ff */
[----:B------:R-:W-:Y:S01]  /*2490*/  IADD3 R17, PT, PT, R15, R10, RZ ;  /* 0x0000000a0f117210 */ /* 0x000fe20007ffe0ff */
[----:B------:R-:W-:Y:S01]  /*24a0*/  IMAD R7, R8, R7, R6 ;  /* 0x0000000708077224 */ /* 0x000fe200078e0206 */
[----:B------:R-:W-:-:S04]  /*24b0*/  LOP3.LUT R6, R0, UR23, RZ, 0x3c, !PT ;  /* 0x0000001700067c12 */ /* 0x000fc8000f8e3cff */
[----:B------:R-:W-:Y:S02]  /*24c0*/  ISETP.GT.U32.AND P0, PT, R8, R7, PT ;  /* 0x000000070800720c */ /* 0x000fe40003f04070 */
[----:B------:R-:W-:-:S11]  /*24d0*/  ISETP.GE.AND P1, PT, R6, RZ, PT ;  /* 0x000000ff0600720c */ /* 0x000fd60003f26270 */
[----:B------:R-:W-:Y:S01]  /*24e0*/  @!P0 IMAD.IADD R7, R7, 0x1, -R8 ;  /* 0x0000000107078824 */ /* 0x000fe200078e0a08 */
[----:B------:R-:W-:Y:S02]  /*24f0*/  @!P0 IADD3 R11, PT, PT, R11, 0x1, RZ ;  /* 0x000000010b0b8810 */ /* 0x000fe40007ffe0ff */
[----:B------:R-:W-:Y:S02]  /*2500*/  ISETP.NE.AND P0, PT, R0, RZ, PT ;  /* 0x000000ff0000720c */ /* 0x000fe40003f05270 */
[----:B------:R-:W-:Y:S02]  /*2510*/  ISETP.GE.U32.AND P2, PT, R7, R8, PT ;  /* 0x000000080700720c */ /* 0x000fe40003f46070 */
[----:B------:R-:W1:Y:S08]  /*2520*/  LDC.64 R8, c[0x0][0x3d8] ;  /* 0x0000f600ff087b82 */ /* 0x000e700000000a00 */
[----:B------:R-:W2:Y:S03]  /*2530*/  LDC.64 R6, c[0x0][0x3d0] ;  /* 0x0000f400ff067b82 */ /* 0x000ea60000000a00 */
[----:B------:R-:W-:-:S05]  /*2540*/  @P2 IADD3 R11, PT, PT, R11, 0x1, RZ ;  /* 0x000000010b0b2810 */ /* 0x000fca0007ffe0ff */
[----:B------:R-:W-:Y:S01]  /*2550*/  @!P1 IMAD.MOV R11, RZ, RZ, -R11 ;  /* 0x000000ffff0b9224 */ /* 0x000fe200078e0a0b */
[----:B------:R-:W-:Y:S01]  /*2560*/  @!P0 LOP3.LUT R11, RZ, R0, RZ, 0x33, !PT ;  /* 0x00000000ff0b8212 */ /* 0x000fe200078e33ff */
[----:B------:R-:W-:-:S03]  /*2570*/  IMAD R0, R2, UR5, RZ ;  /* 0x0000000502007c24 */ /* 0x000fc6000f8e02ff */
[----:B------:R-:W-:Y:S01]  /*2580*/  SHF.R.S32.HI R15, RZ, 0x1f, R11 ;  /* 0x0000001fff0f7819 */ /* 0x000fe2000001140b */
[----:B------:R-:W-:Y:S02]  /*2590*/  IMAD R0, R3, UR4, R0 ;  /* 0x0000000403007c24 */ /* 0x000fe4000f8e0200 */
[----:B-1----:R-:W-:-:S03]  /*25a0*/  IMAD.WIDE.U32 R16, R11, R8, R16 ;  /* 0x000000080b107225 */ /* 0x002fc600078e0010 */
[----:B------:R-:W-:Y:S01]  /*25b0*/  IADD3 R13, PT, PT, R13, R0, RZ ;  /* 0x000000000d0d7210 */ /* 0x000fe20007ffe0ff */
[C---:B------:R-:W-:Y:S02]  /*25c0*/  IMAD R0, R15.reuse, R8, RZ ;  /* 0x000000080f007224 */ /* 0x040fe400078e02ff */
[-C--:B--2---:R-:W-:Y:S02]  /*25d0*/  IMAD R10, R15, R6.reuse, RZ ;  /* 0x000000060f0a7224 */ /* 0x084fe400078e02ff */
[C---:B------:R-:W-:Y:S02]  /*25e0*/  IMAD R0, R11.reuse, R9, R0 ;  /* 0x000000090b007224 */ /* 0x040fe400078e0200 */
[----:B------:R-:W-:-:S03]  /*25f0*/  IMAD.WIDE.U32 R12, R11, R6, R12 ;  /* 0x000000060b0c7225 */ /* 0x000fc600078e000c */
[----:B------:R-:W-:Y:S01]  /*2600*/  IADD3 R0, PT, PT, R17, R0, RZ ;  /* 0x0000000011007210 */ /* 0x000fe20007ffe0ff */
[----:B------:R-:W-:Y:S01]  /*2610*/  IMAD R7, R11, R7, R10 ;  /* 0x000000070b077224 */ /* 0x000fe200078e020a */
[----:B------:R-:W-:-:S04]  /*2620*/  MOV R10, R16 ;  /* 0x00000010000a7202 */ /* 0x000fc80000000f00 */
[----:B------:R-:W-:-:S07]  /*2630*/  IADD3 R6, PT, PT, R13, R7, RZ ;  /* 0x000000070d067210 */ /* 0x000fce0007ffe0ff */
.L_x_1166:
[----:B------:R-:W-:Y:S01]  /*2640*/  UISETP.NE.AND UP0, UPT, UR22, -0x1, UPT ;  /* 0xffffffff1600788c */ /* 0x000fe2000bf05270 */
[----:B------:R-:W-:Y:S01]  /*2650*/  IMAD.SHL.U32 R8, R218, 0x8, RZ ;  /* 0x00000008da087824 */ /* 0x000fe200078e00ff */
[----:B------:R-:W1:Y:S01]  /*2660*/  LDCU.64 UR10, c[0x0][0x388] ;  /* 0x00007100ff0a77ac */ /* 0x000e620008000a00 */
[----:B------:R-:W2:Y:S01]  /*2670*/  S2R R17, SR_CTAID.X ;  /* 0x0000000000117919 */ /* 0x000ea20000002500 */
[--C-:B------:R-:W-:Y:S01]  /*2680*/  SHF.R.U32.HI R18, RZ, 0x3, R218.reuse ;  /* 0x00000003ff127819 */ /* 0x100fe200000116da */
[----:B------:R-:W-:Y:S01]  /*2690*/  IMAD.MOV.U32 R19, RZ, RZ, RZ ;  /* 0x000000ffff137224 */ /* 0x000fe200078e00ff */
[C---:B------:R-:W-:Y:S01]  /*26a0*/  LOP3.LUT R88, R8.reuse, 0x38, RZ, 0xc0, !PT ;  /* 0x0000003808587812 */ /* 0x040fe200078ec0ff */
[----:B------:R-:W3:Y:S01]  /*26b0*/  LDCU.64 UR6, c[0x0][0x390] ;  /* 0x00007200ff0677ac */ /* 0x000ee20008000a00 */
        /* <DEDUP_REMOVED lines=8> */
[----:B------:R-:W-:Y:S01]  /*2740*/  IADD3 R10, P0, PT, R88, R10, RZ ;  /* 0x0000000a580a7210 */ /* 0x000fe20007f1e0ff */
[----:B------:R-:W-:Y:S01]  /*2750*/  UIADD3 UR20, UPT, UPT, -UR20, UR21, URZ ;  /* 0x0000001514147290 */ /* 0x000fe2000fffe1ff */
[C---:B------:R-:W-:Y:S01]  /*2760*/  IMAD.WIDE.U32 R6, R18.reuse, R2, R12 ;  /* 0x0000000212067225 */ /* 0x040fe200078e000c */
[----:B------:R-:W-:Y:S01]  /*2770*/  UIADD3 UR21, UPT, UPT, UR16, -0x1, URZ ;  /* 0xffffffff10157890 */ /* 0x000fe2000fffe0ff */
[----:B------:R-:W-:Y:S02]  /*2780*/  LOP3.LUT R89, R89, 0x1e00, R8, 0xf8, !PT ;  /* 0x00001e0059597812 */ /* 0x000fe400078ef808 */
[----:B------:R-:W-:Y:S01]  /*2790*/  IMAD R225, R18, R3, R7 ;  /* 0x0000000312e17224 */ /* 0x000fe200078e0207 */
[----:B-1----:R-:W-:Y:S01]  /*27a0*/  LEA R226, P1, R6, UR10, 0x1 ;  /* 0x0000000a06e27c11 */ /* 0x002fe2000f8208ff */
[----:B------:R-:W-:Y:S01]  /*27b0*/  USHF.R.S32.HI UR10, URZ, 0x1f, UR23 ;  /* 0x0000001fff0a7899 */ /* 0x000fe20008011417 */
[----:B------:R-:W-:Y:S01]  /*27c0*/  IMAD.X R11, RZ, RZ, R0, P0 ;  /* 0x000000ffff0b7224 */ /* 0x000fe200000e0600 */
[----:B------:R-:W-:Y:S01]  /*27d0*/  ISETP.GE.AND P2, PT, R18, UR20, PT ;  /* 0x0000001412007c0c */ /* 0x000fe2000bf46270 */
[----:B----4-:R-:W-:Y:S01]  /*27e0*/  @!UP0 UIMAD.WIDE.U32 UR26, UR15, UR4, URZ ;  /* 0x000000040f1a82a5 */ /* 0x010fe2000f8e00ff */
[----:B------:R-:W-:Y:S01]  /*27f0*/  LEA.HI.X R225, R6, UR11, R225, 0x1, P1 ;  /* 0x0000000b06e17c11 */ /* 0x000fe200088f0ce1 */
[----:B------:R-:W-:Y:S01]  /*2800*/  IMAD.WIDE.U32 R10, R18, R4, R10 ;  /* 0x00000004120a7225 */ /* 0x000fe200078e000a */
[----:B------:R-:W-:Y:S01]  /*2810*/  UMOV UR11, 0x400 ;  /* 0x00000400000b7882 */ /* 0x000fe20000000000 */
[----:B------:R-:W-:Y:S01]  /*2820*/  @!UP0 UIMAD UR24, UR15, UR5, UR27 ;  /* 0x000000050f1882a4 */ /* 0x000fe2000f8e021b */
[----:B------:R-:W-:Y:S01]  /*2830*/  LOP3.LUT R86, R88, 0x80, RZ, 0xfc, !PT ;  /* 0x0000008058567812 */ /* 0x000fe200078efcff */
[----:B------:R-:W1:Y:S01]  /*2840*/  LDCU.64 UR4, c[0x0][0x3c8] ;  /* 0x00007900ff0477ac */ /* 0x000e620008000a00 */
[----:B------:R-:W-:Y:S01]  /*2850*/  IMAD R233, R18, R5, R11 ;  /* 0x0000000512e97224 */ /* 0x000fe200078e020b */
[C---:B---3--:R-:W-:Y:S01]  /*2860*/  LEA R232, P1, R10.reuse, UR6, 0x1 ;  /* 0x000000060ae87c11 */ /* 0x048fe2000f8208ff */
[----:B--2---:R-:W-:Y:S01]  /*2870*/  IMAD.WIDE.U32 R16, R17, 0x40, R18 ;  /* 0x0000004011107825 */ /* 0x004fe200078e0012 */
[----:B-----5:R-:W-:Y:S01]  /*2880*/  @UP0 UIMAD.WIDE.U32 UR28, UR22, UR12, URZ ;  /* 0x0000000c161c02a5 */ /* 0x020fe2000f8e00ff */
[----:B------:R-:W2:Y:S01]  /*2890*/  S2UR UR12, SR_CgaCtaId ;  /* 0x00000000000c79c3 */ /* 0x000ea20000008800 */
[----:B------:R-:W-:-:S02]  /*28a0*/  LEA.HI.X R233, R10, UR7, R233, 0x1, P1 ;  /* 0x000000070ae97c11 */ /* 0x000fc400088f0ce9 */
[----:B------:R-:W-:Y:S01]  /*28b0*/  @UP0 UIMAD UR24, UR22, UR13, UR29 ;  /* 0x0000000d161802a4 */ /* 0x000fe2000f8e021d */
[C---:B------:R-:W-:Y:S01]  /*28c0*/  LOP3.LUT R85, R88.reuse, 0xc0, RZ, 0xfc, !PT ;  /* 0x000000c058557812 */ /* 0x040fe200078efcff */
[----:B------:R-:W-:Y:S01]  /*28d0*/  USHF.L.U32 UR22, UR21, 0x6, URZ ;  /* 0x0000000615167899 */ /* 0x000fe200080006ff */
[----:B------:R-:W-:Y:S02]  /*28e0*/  @UP0 UMOV UR26, UR28 ;  /* 0x0000001c001a0c82 */ /* 0x000fe40008000000 */
[----:B------:R-:W-:Y:S01]  /*28f0*/  IADD3 R6, P0, PT, R88, UR26, RZ ;  /* 0x0000001a58067c10 */ /* 0x000fe2000ff1e0ff */
[----:B-1----:R-:W-:-:S04]  /*2900*/  UIMAD UR10, UR10, UR4, URZ ;  /* 0x000000040a0a72a4 */ /* 0x002fc8000f8e02ff */
[----:B------:R-:W-:Y:S02]  /*2910*/  IMAD.X R7, RZ, RZ, UR24, P0 ;  /* 0x00000018ff077e24 */ /* 0x000fe400080e06ff */
[----:B------:R-:W-:Y:S01]  /*2920*/  IMAD.U32 R12, RZ, RZ, UR4 ;  /* 0x00000004ff0c7e24 */ /* 0x000fe2000f8e00ff */
[----:B------:R-:W-:Y:S02]  /*2930*/  UIMAD UR10, UR23, UR5, UR10 ;  /* 0x00000005170a72a4 */ /* 0x000fe4000f8e020a */
[----:B------:R-:W-:Y:S01]  /*2940*/  UIADD3 UR4, UPT, UPT, -UR22, UR17, URZ ;  /* 0x0000001116047290 */ /* 0x000fe2000fffe1ff */
[----:B------:R-:W-:Y:S01]  /*2950*/  IMAD.WIDE.U32 R12, R12, UR23, R6 ;  /* 0x000000170c0c7c25 */ /* 0x000fe2000f8e0006 */
[----:B--2---:R-:W-:-:S03]  /*2960*/  ULEA UR5, UR12, UR11, 0x18 ;  /* 0x0000000b0c057291 */ /* 0x004fc6000f8ec0ff */
[C---:B------:R-:W-:Y:S02]  /*2970*/  VIADD R7, R18.reuse, 0x10 ;  /* 0x0000001012077836 */ /* 0x040fe40000000000 */
[----:B------:R-:W-:Y:S02]  /*2980*/  VIADD R6, R18, 0x20 ;  /* 0x0000002012067836 */ /* 0x000fe40000000000 */
[----:B------:R-:W-:Y:S01]  /*2990*/  VIADD R11, R13, UR10 ;  /* 0x0000000a0d0b7c36 */ /* 0x000fe20008000000 */
[----:B------:R-:W-:Y:S02]  /*29a0*/  ISETP.GE.AND P0, PT, R7, UR20, PT ;  /* 0x0000001407007c0c */ /* 0x000fe4000bf06270 */
[----:B------:R-:W-:Y:S02]  /*29b0*/  ISETP.GE.AND P1, PT, R6, UR20, PT ;  /* 0x0000001406007c0c */ /* 0x000fe4000bf26270 */
[----:B------:R-:W-:Y:S01]  /*29c0*/  LEA R89, R89, UR5, 0x1 ;  /* 0x0000000559597c11 */ /* 0x000fe2000f8e08ff */
[----:B------:R-:W-:Y:S10]  /*29d0*/  @P2 BRA `(.L_x_1172) ;  /* 0x0000000000882947 */ /* 0x000ff40003800000 */
        /* <DEDUP_REMOVED lines=34> */
.L_x_1172:
[----:B------:R-:W-:Y:S05]  /*2c00*/  BSYNC.RECONVERGENT B0 ;  /* 0x0000000000007941 */ /* 0x000fea0003800200 */
.L_x_1171:
[----:B------:R-:W-:Y:S01]  /*2c10*/  BSSY.RECONVERGENT B0, `(.L_x_1173) ;  /* 0x0000029000007945 */ /* 0x000fe20003800200 */
[C---:B------:R-:W-:Y:S02]  /*2c20*/  ISETP.GE.AND P6, PT, R18.reuse, UR4, PT ;  /* 0x0000000412007c0c */ /* 0x040fe4000bfc6270 */
[----:B------:R-:W-:Y:S01]  /*2c30*/  IADD3 R0, PT, PT, R18, 0x30, RZ ;  /* 0x0000003012007810 */ /* 0x000fe20007ffe0ff */
[----:B------:R-:W-:Y:S10]  /*2c40*/  @P0 BRA `(.L_x_1174) ;  /* 0x0000000000940947 */ /* 0x000ff40003800000 */
[----:B------:R-:W2:Y:S01]  /*2c50*/  LDCU.64 UR10, c[0x0][0x3b0] ;  /* 0x00007600ff0a77ac */ /* 0x000ea20008000a00 */
[----:B------:R-:W-:Y:S01]  /*2c60*/  IADD3 R14, P0, PT, R16, 0x10, RZ ;  /* 0x00000010100e7810 */ /* 0x000fe20007f1e0ff */
[----:B------:R-:W-:Y:S01]  /*2c70*/  IMAD.MOV.U32 R18, RZ, RZ, R12 ;  /* 0x000000ffff127224 */ /* 0x000fe200078e000c */
[----:B------:R-:W3:Y:S01]  /*2c80*/  LDCU UR12, c[0x0][0x440] ;  /* 0x00008800ff0c77ac */ /* 0x000ee20008000800 */
[----:B------:R-:W-:Y:S02]  /*2c90*/  IMAD.MOV.U32 R19, RZ, RZ, R11 ;  /* 0x000000ffff137224 */ /* 0x000fe400078e000b */
[----:B------:R-:W-:Y:S01]  /*2ca0*/  IMAD.X R9, RZ, RZ, R17, P0 ;  /* 0x000000ffff097224 */ /* 0x000fe200000e0611 */
[----:B------:R-:W4:Y:S03]  /*2cb0*/  LDCU.64 UR6, c[0x0][0x380] ;  /* 0x00007000ff0677ac */ /* 0x000f260008000a00 */
[----:B--2---:R-:W-:-:S02]  /*2cc0*/  IMAD R9, R9, UR10, RZ ;  /* 0x0000000a09097c24 */ /* 0x004fc4000f8e02ff */
[----:B------:R-:W-:Y:S01]  /*2cd0*/  IMAD.WIDE.U32 R18, R14, UR10, R18 ;  /* 0x0000000a0e127c25 */ /* 0x000fe2000f8e0012 */
[----:B---3--:R-:W-:-:S03]  /*2ce0*/  ISETP.GE.AND P4, PT, R88, UR12, PT ;  /* 0x0000000c58007c0c */ /* 0x008fc6000bf86270 */
[----:B------:R-:W-:Y:S01]  /*2cf0*/  IMAD R9, R14, UR11, R9 ;  /* 0x0000000b0e097c24 */ /* 0x000fe2000f8e0209 */
[----:B------:R-:W-:Y:S02]  /*2d00*/  ISETP.GE.AND P3, PT, R87, UR12, PT ;  /* 0x0000000c57007c0c */ /* 0x000fe4000bf66270 */
[----:B----4-:R-:W-:Y:S01]  /*2d10*/  LEA R14, P5, R18, UR6, 0x1 ;  /* 0x00000006120e7c11 */ /* 0x010fe2000f8a08ff */
        /* <DEDUP_REMOVED lines=24> */
.L_x_1174:
[----:B------:R-:W-:Y:S05]  /*2ea0*/  BSYNC.RECONVERGENT B0 ;  /* 0x0000000000007941 */ /* 0x000fea0003800200 */
.L_x_1173:
[----:B------:R-:W-:Y:S01]  /*2eb0*/  BSSY.RECONVERGENT B0, `(.L_x_1175) ;  /* 0x0000028000007945 */ /* 0x000fe20003800200 */
[----:B------:R-:W-:-:S03]  /*2ec0*/  ISETP.GE.AND P0, PT, R0, UR20, PT ;  /* 0x0000001400007c0c */ /* 0x000fc6000bf06270 */
[----:B------:R-:W-:Y:S10]  /*2ed0*/  @P1 BRA `(.L_x_1176) ;  /* 0x0000000000941947 */ /* 0x000ff40003800000 */
[----:B------:R-:W3:Y:S01]  /*2ee0*/  LDCU.64 UR10, c[0x0][0x3b0] ;  /* 0x00007600ff0a77ac */ /* 0x000ee20008000a00 */
[----:B--2---:R-:W-:Y:S01]  /*2ef0*/  IADD3 R14, P1, PT, R16, 0x20, RZ ;  /* 0x00000020100e7810 */ /* 0x004fe20007f3e0ff */
[----:B------:R-:W-:Y:S01]  /*2f00*/  IMAD.MOV.U32 R18, RZ, RZ, R12 ;  /* 0x000000ffff127224 */ /* 0x000fe200078e000c */
[----:B------:R-:W2:Y:S01]  /*2f10*/  LDCU UR12, c[0x0][0x440] ;  /* 0x00008800ff0c77ac */ /* 0x000ea20008000800 */
[----:B------:R-:W-:Y:S02]  /*2f20*/  IMAD.MOV.U32 R19, RZ, RZ, R11 ;  /* 0x000000ffff137224 */ /* 0x000fe400078e000b */
[----:B------:R-:W-:Y:S01]  /*2f30*/  IMAD.X R9, RZ, RZ, R17, P1 ;  /* 0x000000ffff097224 */ /* 0x000fe200008e0611 */
[----:B------:R-:W4:Y:S03]  /*2f40*/  LDCU.64 UR6, c[0x0][0x380] ;  /* 0x00007000ff0677ac */ /* 0x000f260008000a00 */
[----:B---3--:R-:W-:-:S02]  /*2f50*/  IMAD R9, R9, UR10, RZ ;  /* 0x0000000a09097c24 */ /* 0x008fc4000f8e02ff */
[----:B------:R-:W-:Y:S01]  /*2f60*/  IMAD.WIDE.U32 R18, R14, UR10, R18 ;  /* 0x0000000a0e127c25 */ /* 0x000fe2000f8e0012 */
[----:B--2---:R-:W-:-:S03]  /*2f70*/  ISETP.GE.AND P4, PT, R88, UR12, PT ;  /* 0x0000000c58007c0c */ /* 0x004fc6000bf86270 */
        /* <DEDUP_REMOVED lines=27> */
.L_x_1176:
[----:B------:R-:W-:Y:S05]  /*3130*/  BSYNC.RECONVERGENT B0 ;  /* 0x0000000000007941 */ /* 0x000fea0003800200 */
.L_x_1175:
[----:B------:R-:W-:Y:S01]  /*3140*/  BSSY.RECONVERGENT B0, `(.L_x_1177) ;  /* 0x000002a000007945 */ /* 0x000fe20003800200 */
[----:B------:R-:W-:Y:S01]  /*3150*/  ISETP.GE.AND P5, PT, R7, UR4, PT ;  /* 0x0000000407007c0c */ /* 0x000fe2000bfa6270 */
[----:B------:R-:W-:Y:S01]  /*3160*/  IMAD.SHL.U32 R83, R2, 0x10, RZ ;  /* 0x0000001002537824 */ /* 0x000fe200078e00ff */
[----:B------:R-:W-:Y:S02]  /*3170*/  ISETP.GE.AND P4, PT, R6, UR4, PT ;  /* 0x0000000406007c0c */ /* 0x000fe4000bf86270 */
[----:B------:R-:W-:Y:S01]  /*3180*/  SHF.L.U64.HI R84, R2, 0x4, R3 ;  /* 0x0000000402547819 */ /* 0x000fe20000010203 */
[----:B------:R-:W-:Y:S05]  /*3190*/  @P0 BRA `(.L_x_1178) ;  /* 0x0000000000900947 */ /* 0x000fea0003800000 */
[----:B------:R-:W4:Y:S01]  /*31a0*/  LDCU.64 UR10, c[0x0][0x3b0] ;  /* 0x00007600ff0a77ac */ /* 0x000f220008000a00 */
[----:B------:R-:W-:Y:S01]  /*31b0*/  IADD3 R10, P0, PT, R16, 0x30, RZ ;  /* 0x00000030100a7810 */ /* 0x000fe20007f1e0ff */
[----:B------:R-:W-:Y:S01]  /*31c0*/  IMAD.MOV.U32 R13, RZ, RZ, R11 ;  /* 0x000000ffff0d7224 */ /* 0x000fe200078e000b */
[----:B------:R-:W5:Y:S03]  /*31d0*/  LDCU UR12, c[0x0][0x440] ;  /* 0x00008800ff0c77ac */ /* 0x000f660008000800 */
[----:B------:R-:W-:Y:S01]  /*31e0*/  IMAD.X R9, RZ, RZ, R17, P0 ;  /* 0x000000ffff097224 */ /* 0x000fe200000e0611 */
[----:B------:R-:W1:Y:S03]  /*31f0*/  LDCU.64 UR6, c[0x0][0x380] ;  /* 0x00007000ff0677ac */ /* 0x000e660008000a00 */
[----:B----4-:R-:W-:-:S02]  /*3200*/  IMAD R9, R9, UR10, RZ ;  /* 0x0000000a09097c24 */ /* 0x010fc4000f8e02ff */
[----:B------:R-:W-:Y:S01]  /*3210*/  IMAD.WIDE.U32 R12, R10, UR10, R12 ;  /* 0x0000000a0a0c7c25 */ /* 0x000fe2000f8e000c */
[----:B-----5:R-:W-:-:S03]  /*3220*/  ISETP.GE.AND P3, PT, R88, UR12, PT ;  /* 0x0000000c58007c0c */ /* 0x020fc6000bf66270 */
[----:B------:R-:W-:Y:S01]  /*3230*/  IMAD R9, R10, UR11, R9 ;  /* 0x0000000b0a097c24 */ /* 0x000fe2000f8e0209 */
[----:B------:R-:W-:Y:S02]  /*3240*/  ISETP.GE.AND P2, PT, R87, UR12, PT ;  /* 0x0000000c57007c0c */ /* 0x000fe4000bf46270 */
[----:B-1----:R-:W-:Y:S01]  /*3250*/  LEA R10, P0, R12, UR6, 0x1 ;  /* 0x000000060c0a7c11 */ /* 0x002fe2000f8008ff */
        /* <DEDUP_REMOVED lines=24> */
.L_x_1178:
[----:B------:R-:W-:Y:S05]  /*33e0*/  BSYNC.RECONVERGENT B0 ;  /* 0x0000000000007941 */ /* 0x000fea0003800200 */
.L_x_1177:
[----:B------:R-:W-:Y:S04]  /*33f0*/  BSSY.RECONVERGENT B0, `(.L_x_1179) ;  /* 0x0000020000007945 */ /* 0x000fe80003800200 */
[----:B------:R-:W-:Y:S05]  /*3400*/  @P6 BRA `(.L_x_1180) ;  /* 0x0000000000786947 */ /* 0x000fea0003800000 */
[----:B------:R-:W5:Y:S02]  /*3410*/  LDCU UR6, c[0x0][0x440] ;  /* 0x00008800ff0677ac */ /* 0x000f640008000800 */
[----:B-----5:R-:W-:Y:S02]  /*3420*/  ISETP.GE.AND P3, PT, R88, UR6, PT ;  /* 0x0000000658007c0c */ /* 0x020fe4000bf66270 */
[----:B------:R-:W-:Y:S02]  /*3430*/  ISETP.GE.AND P2, PT, R87, UR6, PT ;  /* 0x0000000657007c0c */ /* 0x000fe4000bf46270 */
[----:B------:R-:W-:Y:S02]  /*3440*/  ISETP.GE.AND P1, PT, R86, UR6, PT ;  /* 0x0000000656007c0c */ /* 0x000fe4000bf26270 */
[----:B------:R-:W-:-:S07]  /*3450*/  ISETP.GE.AND P0, PT, R85, UR6, PT ;  /* 0x0000000655007c0c */ /* 0x000fce000bf06270 */
[--C-:B------:R-:W-:Y:S02]  /*3460*/  @!P3 IMAD.MOV.U32 R224, RZ, RZ, R226.reuse ;  /* 0x000000ffffe0b224 */ /* 0x100fe400078e00e2 */
[----:B----4-:R-:W-:Y:S01]  /*3470*/  @!P2 IMAD.MOV.U32 R10, RZ, RZ, R226 ;  /* 0x000000ffff0aa224 */ /* 0x010fe200078e00e2 */
[----:B------:R-:W-:Y:S01]  /*3480*/  @!P2 MOV R11, R225 ;  /* 0x000000e1000ba202 */ /* 0x000fe20000000f00 */
        /* <DEDUP_REMOVED lines=16> */
[----:B----4-:R-:W-:-:S05]  /*3590*/  @!P0 MOV R224, R226 ;  /* 0x000000e200e08202 */ /* 0x010fca0000000f00 */
[----:B------:R-:W-:Y:S01]  /*35a0*/  @!PT LDS RZ, [RZ] ;  /* 0x00000000fffff984 */ /* 0x000fe20000000800 */
[----:B------:R-:W-:Y:S01]  /*35b0*/  @!PT LDS RZ, [RZ] ;  /* 0x00000000fffff984 */ /* 0x000fe20000000800 */
[----:B------:R-:W-:Y:S01]  /*35c0*/  @!PT LDS RZ, [RZ] ;  /* 0x00000000fffff984 */ /* 0x000fe20000000800 */
[----:B------:R1:W-:Y:S04]  /*35d0*/  @!P0 LDGSTS.E.BYPASS.LTC128B.128 [R89+0xe000], desc[UR18][R224.64+0x180] ;  /* 0x0e000180e0598fae */ /* 0x0003e8000b981a12 */
[----:B------:R1:W-:Y:S02]  /*35e0*/  @P0 STS.128 [R89+0xe000], RZ ;  /* 0x00e000ff59000388 */ /* 0x0003e40000000c00 */
.L_x_1180:
[----:B------:R-:W-:Y:S05]  /*35f0*/  BSYNC.RECONVERGENT B0 ;  /* 0x0000000000007941 */ /* 0x000fea0003800200 */
.L_x_1179:
[----:B------:R-:W-:Y:S04]  /*3600*/  BSSY.RECONVERGENT B0, `(.L_x_1181) ;  /* 0x000001d000007945 */ /* 0x000fe80003800200 */
[----:B------:R-:W-:Y:S05]  /*3610*/  @P5 BRA `(.L_x_1182) ;  /* 0x00000000006c5947 */ /* 0x000fea0003800000 */
[----:B------:R-:W5:Y:S01]  /*3620*/  LDCU UR6, c[0x0][0x440] ;  /* 0x00008800ff0677ac */ /* 0x000f620008000800 */
[----:B-1--4-:R-:W-:-:S04]  /*3630*/  LEA R10, P5, R83, R226, 0x1 ;  /* 0x000000e2530a7211 */ /* 0x012fc800078a08ff */
        /* <DEDUP_REMOVED lines=25> */
.L_x_1182:
[----:B------:R-:W-:Y:S05]  /*37d0*/  BSYNC.RECONVERGENT B0 ;  /* 0x0000000000007941 */ /* 0x000fea0003800200 */
.L_x_1181:
[----:B------:R-:W-:Y:S01]  /*37e0*/  BSSY.RECONVERGENT B0, `(.L_x_1183) ;  /* 0x000001e000007945 */ /* 0x000fe20003800200 */
[----:B------:R-:W-:-:S03]  /*37f0*/  ISETP.GE.AND P0, PT, R0, UR4, PT ;  /* 0x0000000400007c0c */ /* 0x000fc6000bf06270 */
[----:B------:R-:W-:Y:S10]  /*3800*/  @P4 BRA `(.L_x_1184) ;  /* 0x00000000006c4947 */ /* 0x000ff40003800000 */
        /* <DEDUP_REMOVED lines=27> */
.L_x_1184:
[----:B------:R-:W-:Y:S05]  /*39c0*/  BSYNC.RECONVERGENT B0 ;  /* 0x0000000000007941 */ /* 0x000fea0003800200 */
.L_x_1183:
[----:B------:R-:W-:Y:S04]  /*39d0*/  BSSY.RECONVERGENT B0, `(.L_x_1185) ;  /* 0x000001f000007945 */ /* 0x000fe80003800200 */
[----:B------:R-:W-:Y:S05]  /*39e0*/  @P0 BRA `(.L_x_1186) ;  /* 0x0000000000740947 */ /* 0x000fea0003800000 */
[----:B------:R-:W5:Y:S01]  /*39f0*/  LDCU UR6, c[0x0][0x440] ;  /* 0x00008800ff0677ac */ /* 0x000f620008000800 */
[----:B-1----:R-:W-:Y:S02]  /*3a00*/  IMAD.MOV.U32 R224, RZ, RZ, R226 ;  /* 0x000000ffffe07224 */ /* 0x002fe400078e00e2 */
[----:B------:R-:W-:Y:S02]  /*3a10*/  IMAD R9, R3, 0x60, RZ ;  /* 0x0000006003097824 */ /* 0x000fe400078e02ff */
[----:B----4-:R-:W-:-:S04]  /*3a20*/  IMAD.WIDE.U32 R10, R2, 0x60, R224 ;  /* 0x00000060020a7825 */ /* 0x010fc800078e00e0 */
[----:B------:R-:W-:Y:S01]  /*3a30*/  IMAD.IADD R11, R11, 0x1, R9 ;  /* 0x000000010b0b7824 */ /* 0x000fe200078e0209 */
        /* <DEDUP_REMOVED lines=24> */
.L_x_1186:
[----:B------:R-:W-:Y:S05]  /*3bc0*/  BSYNC.RECONVERGENT B0 ;  /* 0x0000000000007941 */ /* 0x000fea0003800200 */
.L_x_1185:
[----:B------:R-:W0:Y:S01]  /*3bd0*/  LDGDEPBAR ;  /* 0x00000000000079af */ /* 0x000e220000000000 */
[----:B------:R-:W-:Y:S01]  /*3be0*/  IMAD.SHL.U32 R82, R218, 0x40, RZ ;  /* 0x00000040da527824 */ /* 0x000fe200078e00ff */
[----:B------:R-:W-:Y:S01]  /*3bf0*/  SHF.R.U32.HI R220, RZ, 0x1, R218 ;  /* 0x00000001ffdc7819 */ /* 0x000fe200000116da */
[----:B------:R-:W-:Y:S03]  /*3c00*/  BSSY.RECONVERGENT B0, `(.L_x_1187) ;  /* 0x0000026000007945 */ /* 0x000fe60003800200 */
[----:B------:R-:W-:Y:S02]  /*3c10*/  LOP3.LUT R9, R82, 0x1c0, RZ, 0xc0, !PT ;  /* 0x000001c052097812 */ /* 0x000fe400078ec0ff */
[----:B------:R-:W-:Y:S02]  /*3c20*/  LOP3.LUT R81, R220, 0x8, RZ, 0xc0, !PT ;  /* 0x00000008dc517812 */ /* 0x000fe400078ec0ff */
[----:B------:R-:W-:-:S04]  /*3c30*/  LOP3.LUT R8, R9, 0x38, R8, 0xf8, !PT ;  /* 0x0000003809087812 */ /* 0x000fc800078ef808 */
[----:B------:R-:W-:Y:S01]  /*3c40*/  LOP3.LUT R81, R8, R81, RZ, 0x3c, !PT ;  /* 0x0000005108517212 */ /* 0x000fe200078e3cff */
        /* <DEDUP_REMOVED lines=29> */
.L_x_1188:
[----:B------:R1:W-:Y:S04]  /*3e20*/  STS.128 [R89+0x10000], RZ ;  /* 0x010000ff59007388 */ /* 0x0003e80000000c00 */
[----:B------:R1:W-:Y:S04]  /*3e30*/  STS.128 [R89+0x12000], RZ ;  /* 0x012000ff59007388 */ /* 0x0003e80000000c00 */
[----:B------:R1:W-:Y:S04]  /*3e40*/  STS.128 [R89+0x14000], RZ ;  /* 0x014000ff59007388 */ /* 0x0003e80000000c00 */
[----:B------:R1:W-:Y:S02]  /*3e50*/  STS.128 [R89+0x16000], RZ ;  /* 0x016000ff59007388 */ /* 0x0003e40000000c00 */
.L_x_1189:
[----:B------:R-:W-:Y:S05]  /*3e60*/  BSYNC.RECONVERGENT B0 ;  /* 0x0000000000007941 */ /* 0x000fea0003800200 */
.L_x_1187:
[----:B------:R-:W-:Y:S01]  /*3e70*/  ISETP.GE.AND P0, PT, R7, UR4, PT ;  /* 0x0000000407007c0c */ /* 0x000fe2000bf06270 */
[C---:B------:R-:W-:Y:S01]  /*3e80*/  IMAD.SHL.U32 R217, R218.reuse, 0x20, RZ ;  /* 0x00000020dad97824 */ /* 0x040fe200078e00ff */
[----:B------:R-:W-:Y:S01]  /*3e90*/  SHF.R.U32.HI R9, RZ, 0x4, R218 ;  /* 0x00000004ff097819 */ /* 0x000fe200000116da */
[----:B------:R-:W-:Y:S01]  /*3ea0*/  BSSY.RECONVERGENT B0, `(.L_x_1190) ;  /* 0x000002c000007945 */ /* 0x000fe20003800200 */
[----:B------:R-:W-:Y:S02]  /*3eb0*/  LOP3.LUT R7, R218, 0x8, RZ, 0xc0, !PT ;  /* 0x00000008da077812 */ /* 0x000fe400078ec0ff */
[----:B------:R-:W-:Y:S01]  /*3ec0*/  LOP3.LUT R217, R217, 0x7c00, RZ, 0xc0, !PT ;  /* 0x00007c00d9d97812 */ /* 0x000fe200078ec0ff */
[----:B------:R-:W-:Y:S01]  /*3ed0*/  IMAD.SHL.U32 R9, R9, 0x400, RZ ;  /* 0x0000040009097824 */ /* 0x000fe200078e00ff */
[----:B------:R-:W-:Y:S02]  /*3ee0*/  LOP3.LUT R7, R8, R7, RZ, 0x3c, !PT ;  /* 0x0000000708077212 */ /* 0x000fe400078e3cff */
[----:B------:R-:W-:-:S02]  /*3ef0*/  ISETP.GE.AND P5, PT, R0, UR4, PT ;  /* 0x0000000400007c0c */ /* 0x000fc4000bfa6270 */
[----:B------:R-:W-:Y:S01]  /*3f00*/  LOP3.LUT R96, R9, 0x400, RZ, 0xc0, !PT ;  /* 0x0000040009607812 */ /* 0x000fe200078ec0ff */
[----:B------:R1:W-:Y:S01]  /*3f10*/  @P0 STS.128 [R89+0x10800], RZ ;  /* 0x010800ff59000388 */ /* 0x0003e20000000c00 */
[----:B------:R-:W-:Y:S02]  /*3f20*/  ISETP.GE.AND P6, PT, R6, UR4, PT ;  /* 0x0000000406007c0c */ /* 0x000fe4000bfc6270 */
[----:B------:R-:W-:Y:S01]  /*3f30*/  LOP3.LUT R0, R217, 0x200, R82, 0xf8, !PT ;  /* 0x00000200d9007812 */ /* 0x000fe200078ef852 */
[----:B------:R1:W-:Y:S01]  /*3f40*/  @P0 STS.128 [R89+0x12800], RZ ;  /* 0x012800ff59000388 */ /* 0x0003e20000000c00 */
[----:B------:R-:W-:-:S03]  /*3f50*/  IMAD R96, R7, 0x2, R96 ;  /* 0x0000000207607824 */ /* 0x000fc600078e0260 */
[----:B------:R1:W-:Y:S04]  /*3f60*/  @P0 STS.128 [R89+0x14800], RZ ;  /* 0x014800ff59000388 */ /* 0x0003e80000000c00 */
[----:B------:R1:W-:Y:S01]  /*3f70*/  @P0 STS.128 [R89+0x16800], RZ ;  /* 0x016800ff59000388 */ /* 0x0003e20000000c00 */
[----:B------:R-:W-:Y:S05]  /*3f80*/  @P0 BRA `(.L_x_1191) ;  /* 0x0000000000740947 */ /* 0x000fea0003800000 */
[----:B------:R-:W5:Y:S01]  /*3f90*/  LDCU UR6, c[0x0][0x440] ;  /* 0x00008800ff0677ac */ /* 0x000f620008000800 */
[C---:B------:R-:W-:Y:S01]  /*3fa0*/  IMAD.SHL.U32 R9, R4.reuse, 0x10, RZ ;  /* 0x0000001004097824 */ /* 0x040fe200078e00ff */
[----:B------:R-:W-:-:S04]  /*3fb0*/  SHF.L.U64.HI R7, R4, 0x4, R5 ;  /* 0x0000000404077819 */ /* 0x000fc80000010205 */
        /* <DEDUP_REMOVED lines=26> */
.L_x_1191:
[----:B------:R-:W-:Y:S05]  /*4160*/  BSYNC.RECONVERGENT B0 ;  /* 0x0000000000007941 */ /* 0x000fea0003800200 */
.L_x_1190:
        /* <DEDUP_REMOVED lines=9> */
[----:B-1----:R-:W-:-:S04]  /*4200*/  LEA R6, P4, R4, R232, 0x6 ;  /* 0x000000e804067211 */ /* 0x002fc800078830ff */
        /* <DEDUP_REMOVED lines=25> */
.L_x_1193:
[----:B------:R-:W-:Y:S05]  /*43a0*/  BSYNC.RECONVERGENT B0 ;  /* 0x0000000000007941 */ /* 0x000fea0003800200 */
.L_x_1192:
[----:B------:R1:W-:Y:S01]  /*43b0*/  @P5 STS.128 [R89+0x11800], RZ ;  /* 0x011800ff59005388 */ /* 0x0003e20000000c00 */
[----:B------:R-:W-:Y:S03]  /*43c0*/  BSSY.RECONVERGENT B0, `(.L_x_1194) ;  /* 0x0000021000007945 */ /* 0x000fe60003800200 */
[----:B------:R1:W-:Y:S04]  /*43d0*/  @P5 STS.128 [R89+0x13800], RZ ;  /* 0x013800ff59005388 */ /* 0x0003e80000000c00 */
[----:B------:R1:W-:Y:S04]  /*43e0*/  @P5 STS.128 [R89+0x15800], RZ ;  /* 0x015800ff59005388 */ /* 0x0003e80000000c00 */
[----:B------:R1:W-:Y:S01]  /*43f0*/  @P5 STS.128 [R89+0x17800], RZ ;  /* 0x017800ff59005388 */ /* 0x0003e20000000c00 */
[----:B------:R-:W-:Y:S05]  /*4400*/  @P5 BRA `(.L_x_1195) ;  /* 0x0000000000705947 */ /* 0x000fea0003800000 */
[----:B------:R-:W5:Y:S01]  /*4410*/  LDCU UR4, c[0x0][0x440] ;  /* 0x00008800ff0477ac */ /* 0x000f620008000800 */
[----:B------:R-:W-:Y:S02]  /*4420*/  IMAD R5, R5, 0x60, RZ ;  /* 0x0000006005057824 */ /* 0x000fe400078e02ff */
[----:B-1----:R-:W-:-:S04]  /*4430*/  IMAD.WIDE.U32 R6, R4, 0x60, R232 ;  /* 0x0000006004067825 */ /* 0x002fc800078e00e8 */
        /* <DEDUP_REMOVED lines=25> */
.L_x_1195:
[----:B------:R-:W-:Y:S05]  /*45d0*/  BSYNC.RECONVERGENT B0 ;  /* 0x0000000000007941 */ /* 0x000fea0003800200 */
.L_x_1194:
[----:B------:R-:W-:Y:S01]  /*45e0*/  LDSM.16.M88.4 R52, [R97] ;  /* 0x000000006134783b */ /* 0x000fe20000000200 */
[----:B------:R-:W-:Y:S01]  /*45f0*/  IMAD.MOV.U32 R0, RZ, RZ, 0x20 ;  /* 0x00000020ff007424 */ /* 0x000fe200078e00ff */
[----:B------:R-:W-:Y:S01]  /*4600*/  LOP3.LUT P6, RZ, R218, 0x2, RZ, 0xc0, !PT ;  /* 0x00000002daff7812 */ /* 0x000fe200078cc0ff */
[----:B------:R-:W-:Y:S01]  /*4610*/  VIADD R91, R96, UR5 ;  /* 0x00000005605b7c36 */ /* 0x000fe20008000000 */
[----:B------:R-:W5:Y:S01]  /*4620*/  LDSM.16.M88.4 R24, [R96+UR5+0x8000] ;  /* 0x008000056018783b */ /* 0x000f620008000200 */
[----:B------:R-:W-:Y:S01]  /*4630*/  IMAD.MOV.U32 R80, RZ, RZ, 0x40 ;  /* 0x00000040ff507424 */ /* 0x000fe200078e00ff */
[----:B------:R-:W-:Y:S01]  /*4640*/  SEL R0, R0, 0xffffffe0, !P6 ;  /* 0xffffffe000007807 */ /* 0x000fe20007000000 */
[----:B------:R-:W-:Y:S01]  /*4650*/  UISETP.GT.AND UP0, UPT, UR21, UR14, UPT ;  /* 0x0000000e1500728c */ /* 0x000fe2000bf04270 */
[----:B------:R-:W5:Y:S01]  /*4660*/  LDSM.16.M88.4 R16, [R96+UR5+0x8800] ;  /* 0x008800056010783b */ /* 0x000f620008000200 */
[----:B------:R-:W-:Y:S02]  /*4670*/  LOP3.LUT P0, RZ, R218, 0x4, RZ, 0xc0, !PT ;  /* 0x00000004daff7812 */ /* 0x000fe4000780c0ff */
[--C-:B------:R-:W-:Y:S01]  /*4680*/  IMAD.IADD R94, R97, 0x1, R0.reuse ;  /* 0x00000001615e7824 */ /* 0x100fe200078e0200 */
[----:B------:R-:W5:Y:S01]  /*4690*/  LDSM.16.M88.4 R60, [R96+UR5+0x9000] ;  /* 0x00900005603c783b */ /* 0x000f620008000200 */
[----:B------:R-:W-:Y:S01]  /*46a0*/  IMAD.IADD R92, R91, 0x1, R0 ;  /* 0x000000015b5c7824 */ /* 0x000fe200078e0200 */
[----:B------:R-:W-:-:S02]  /*46b0*/  SEL R80, R80, 0xffffffc0, !P0 ;  /* 0xffffffc050507807 */ /* 0x000fc40004000000 */
[----:B------:R-:W5:Y:S03]  /*46c0*/  LDSM.16.M88.4 R32, [R96+UR5+0x9800] ;  /* 0x009800056020783b */ /* 0x000f660008000200 */
[--C-:B------:R-:W-:Y:S01]  /*46d0*/  IMAD.IADD R95, R97, 0x1, R80.reuse ;  /* 0x00000001615f7824 */ /* 0x100fe200078e0250 */
[----:B------:R-:W-:Y:S01]  /*46e0*/  LDSM.16.M88.4 R40, [R94] ;  /* 0x000000005e28783b */ /* 0x000fe20000000200 */
[----:B------:R-:W-:Y:S02]  /*46f0*/  IMAD.IADD R91, R91, 0x1, R80 ;  /* 0x000000015b5b7824 */ /* 0x000fe400078e0250 */
[C---:B------:R-:W-:Y:S01]  /*4700*/  IMAD.IADD R93, R0.reuse, 0x1, R95 ;  /* 0x00000001005d7824 */ /* 0x040fe200078e025f */
[----:B-1----:R-:W1:Y:S01]  /*4710*/  LDSM.16.M88.4 R4, [R92+0x8000] ;  /* 0x008000005c04783b */ /* 0x002e620000000200 */
[----:B------:R-:W-:-:S03]  /*4720*/  IMAD.IADD R90, R0, 0x1, R91 ;  /* 0x00000001005a7824 */ /* 0x000fc600078e025b */
[----:B----4-:R-:W4:Y:S04]  /*4730*/  LDSM.16.M88.4 R8, [R92+0x8800] ;  /* 0x008800005c08783b */ /* 0x010f280000000200 */
[----:B--23--:R-:W2:Y:S04]  /*4740*/  LDSM.16.M88.4 R12, [R92+0x9000] ;  /* 0x009000005c0c783b */ /* 0x00cea80000000200 */
[----:B------:R-:W3:Y:S04]  /*4750*/  LDSM.16.M88.4 R72, [R92+0x9800] ;  /* 0x009800005c48783b */ /* 0x000ee80000000200 */
[----:B------:R-:W-:Y:S01]  /*4760*/  LDSM.16.M88.4 R48, [R91+0x8000] ;  /* 0x008000005b30783b */ /* 0x000fe20000000200 */
[C---:B-----5:R-:W-:Y:S03]  /*4770*/  HMMA.16816.F32 R28, R52.reuse, R24, RZ ;  /* 0x00000018341c723c */ /* 0x060fe600000018ff */
[----:B------:R-:W-:Y:S04]  /*4780*/  LDSM.16.M88.4 R36, [R91+0x8800] ;  /* 0x008800005b24783b */ /* 0x000fe80000000200 */
[----:B------:R-:W-:Y:S01]  /*4790*/  LDSM.16.M88.4 R68, [R91+0x9800] ;  /* 0x009800005b44783b */ /* 0x000fe20000000200 */
[C---:B------:R-:W-:Y:S03]  /*47a0*/  HMMA.16816.F32 R20, R52.reuse, R16, RZ ;  /* 0x000000103414723c */ /* 0x040fe600000018ff */
        /* <DEDUP_REMOVED lines=8> */
[C---:B-1----:R-:W-:Y:S08]  /*4830*/  HMMA.16816.F32 R28, R40.reuse, R4, R28 ;  /* 0x00000004281c723c */ /* 0x042ff0000000181c */
[C---:B------:R-:W-:Y:S01]  /*4840*/  HMMA.16816.F32 R24, R40.reuse, R6, R24 ;  /* 0x000000062818723c */ /* 0x040fe20000001818 */
[----:B------:R-:W1:Y:S07]  /*4850*/  LDSM.16.M88.4 R4, [R95] ;  /* 0x000000005f04783b */ /* 0x000e6e0000000200 */
[C---:B----4-:R-:W-:Y:S08]  /*4860*/  HMMA.16816.F32 R20, R40.reuse, R8, R20 ;  /* 0x000000082814723c */ /* 0x050ff00000001814 */
[----:B------:R-:W-:Y:S01]  /*4870*/  HMMA.16816.F32 R16, R40, R10, R16 ;  /* 0x0000000a2810723c */ /* 0x000fe20000001810 */
[----:B------:R-:W4:Y:S07]  /*4880*/  LDSM.16.M88.4 R8, [R91+0x9000] ;  /* 0x009000005b08783b */ /* 0x000f2e0000000200 */
[----:B------:R-:W-:Y:S01]  /*4890*/  HMMA.16816.F32 R52, R52, R34, RZ ;  /* 0x000000223434723c */ /* 0x000fe200000018ff */
[----:B------:R-:W5:Y:S07]  /*48a0*/  LDSM.16.M88.4 R32, [R93] ;  /* 0x000000005d20783b */ /* 0x000f6e0000000200 */
[C---:B--2---:R-:W-:Y:S08]  /*48b0*/  HMMA.16816.F32 R64, R40.reuse, R12, R64 ;  /* 0x0000000c2840723c */ /* 0x044ff00000001840 */
[C---:B------:R-:W-:Y:S01]  /*48c0*/  HMMA.16816.F32 R60, R40.reuse, R14, R60 ;  /* 0x0000000e283c723c */ /* 0x040fe2000000183c */
[----:B------:R-:W2:Y:S07]  /*48d0*/  LDSM.16.M88.4 R12, [R90+0x8800] ;  /* 0x008800005a0c783b */ /* 0x000eae0000000200 */
[C---:B---3--:R-:W-:Y:S08]  /*48e0*/  HMMA.16816.F32 R56, R40.reuse, R72, R56 ;  /* 0x000000482838723c */ /* 0x048ff00000001838 */
[----:B------:R-:W-:Y:S01]  /*48f0*/  HMMA.16816.F32 R52, R40, R74, R52 ;  /* 0x0000004a2834723c */ /* 0x000fe20000001834 */
[----:B------:R-:W3:Y:S04]  /*4900*/  LDSM.16.M88.4 R40, [R90+0x9000] ;  /* 0x009000005a28783b */ /* 0x000ee80000000200 */
[----:B------:R-:W-:Y:S03]  /*4910*/  LDSM.16.M88.4 R72, [R96+UR5+0xb000] ;  /* 0x00b000056048783b */ /* 0x000fe60008000200 */
[C---:B-1----:R-:W-:Y:S08]  /*4920*/  HMMA.16816.F32 R28, R4.reuse, R48, R28 ;  /* 0x00000030041c723c */ /* 0x042ff0000000181c */
[C---:B------:R-:W-:Y:S01]  /*4930*/  HMMA.16816.F32 R24, R4.reuse, R50, R24 ;  /* 0x000000320418723c */ /* 0x040fe20000001818 */
[----:B------:R-:W-:Y:S07]  /*4940*/  LDSM.16.M88.4 R48, [R97+0x2000] ;  /* 0x002000006130783b */ /* 0x000fee0000000200 */
[C---:B------:R-:W-:Y:S08]  /*4950*/  HMMA.16816.F32 R20, R4.reuse, R36, R20 ;  /* 0x000000240414723c */ /* 0x040ff00000001814 */
[C---:B------:R-:W-:Y:S01]  /*4960*/  HMMA.16816.F32 R16, R4.reuse, R38, R16 ;  /* 0x000000260410723c */ /* 0x040fe20000001810 */
[----:B------:R-:W1:Y:S07]  /*4970*/  LDSM.16.M88.4 R36, [R90+0x9800] ;  /* 0x009800005a24783b */ /* 0x000e6e0000000200 */
        /* <DEDUP_REMOVED lines=10> */
[C---:B--2---:R-:W-:Y:S08]  /*4a20*/  HMMA.16816.F32 R20, R32.reuse, R12, R20 ;  /* 0x0000000c2014723c */ /* 0x044ff00000001814 */
[C---:B------:R-:W-:Y:S01]  /*4a30*/  HMMA.16816.F32 R16, R32.reuse, R14, R16 ;  /* 0x0000000e2010723c */ /* 0x040fe20000001810 */
[----:B------:R-:W2:Y:S07]  /*4a40*/  LDSM.16.M88.4 R12, [R94+0x2000] ;  /* 0x002000005e0c783b */ /* 0x000eae0000000200 */
[C---:B---3--:R-:W-:Y:S08]  /*4a50*/  HMMA.16816.F32 R64, R32.reuse, R40, R64 ;  /* 0x000000282040723c */ /* 0x048ff00000001840 */
[C---:B------:R-:W-:Y:S01]  /*4a60*/  HMMA.16816.F32 R60, R32.reuse, R42, R60 ;  /* 0x0000002a203c723c */ /* 0x040fe2000000183c */
[----:B------:R-:W3:Y:S07]  /*4a70*/  LDSM.16.M88.4 R40, [R92+0xa800] ;  /* 0x00a800005c28783b */ /* 0x000eee0000000200 */
[C---:B-1----:R-:W-:Y:S08]  /*4a80*/  HMMA.16816.F32 R56, R32.reuse, R36, R56 ;  /* 0x000000242038723c */ /* 0x042ff00000001838 */
[----:B------:R-:W-:Y:S01]  /*4a90*/  HMMA.16816.F32 R52, R32, R38, R52 ;  /* 0x000000262034723c */ /* 0x000fe20000001834 */
[----:B------:R-:W1:Y:S04]  /*4aa0*/  LDSM.16.M88.4 R36, [R92+0xb000] ;  /* 0x00b000005c24783b */ /* 0x000e680000000200 */
        /* <DEDUP_REMOVED lines=14> */
[C---:B--2---:R-:W-:Y:S08]  /*4b90*/  HMMA.16816.F32 R28, R12.reuse, R44, R28 ;  /* 0x0000002c0c1c723c */ /* 0x044ff0000000181c */
[C---:B------:R-:W-:Y:S01]  /*4ba0*/  HMMA.16816.F32 R24, R12.reuse, R46, R24 ;  /* 0x0000002e0c18723c */ /* 0x040fe20000001818 */
[----:B------:R-:W2:Y:S07]  /*4bb0*/  LDSM.16.M88.4 R44, [R90+0xa000] ;  /* 0x00a000005a2c783b */ /* 0x000eae0000000200 */
[C---:B---3--:R-:W-:Y:S08]  /*4bc0*/  HMMA.16816.F32 R20, R12.reuse, R40, R20 ;  /* 0x000000280c14723c */ /* 0x048ff00000001814 */
[C---:B------:R-:W-:Y:S01]  /*4bd0*/  HMMA.16816.F32 R16, R12.reuse, R42, R16 ;  /* 0x0000002a0c10723c */ /* 0x040fe20000001810 */
[----:B------:R-:W3:Y:S07]  /*4be0*/  LDSM.16.M88.4 R40, [R90+0xa800] ;  /* 0x00a800005a28783b */ /* 0x000eee0000000200 */
[C---:B-1----:R-:W-:Y:S08]  /*4bf0*/  HMMA.16816.F32 R64, R12.reuse, R36, R64 ;  /* 0x000000240c40723c */ /* 0x042ff00000001840 */
[C---:B------:R-:W-:Y:S01]  /*4c00*/  HMMA.16816.F32 R60, R12.reuse, R38, R60 ;  /* 0x000000260c3c723c */ /* 0x040fe2000000183c */
[----:B------:R-:W1:Y:S07]  /*4c10*/  LDSM.16.M88.4 R36, [R90+0xb000] ;  /* 0x00b000005a24783b */ /* 0x000e6e0000000200 */
[C---:B-----5:R-:W-:Y:S08]  /*4c20*/  HMMA.16816.F32 R56, R12.reuse, R32, R56 ;  /* 0x000000200c38723c */ /* 0x060ff00000001838 */
[----:B------:R-:W-:Y:S01]  /*4c30*/  HMMA.16816.F32 R52, R12, R34, R52 ;  /* 0x000000220c34723c */ /* 0x000fe20000001834 */
[----:B------:R-:W5:Y:S04]  /*4c40*/  LDSM.16.M88.4 R32, [R90+0xb800] ;  /* 0x00b800005a20783b */ /* 0x000f680000000200 */
[----:B------:R-:W-:Y:S03]  /*4c50*/  LDSM.16.M88.4 R12, [R97+0x4000] ;  /* 0x00400000610c783b */ /* 0x000fe60000000200 */
[C---:B----4-:R-:W-:Y:S08]  /*4c60*/  HMMA.16816.F32 R28, R76.reuse, R8, R28 ;  /* 0x000000084c1c723c */ /* 0x050ff0000000181c */
        /* <DEDUP_REMOVED lines=8> */
[C---:B--2---:R-:W-:Y:S08]  /*4cf0*/  HMMA.16816.F32 R28, R48.reuse, R44, R28 ;  /* 0x0000002c301c723c */ /* 0x044ff0000000181c */
[----:B------:R-:W-:Y:S01]  /*4d00*/  HMMA.16816.F32 R24, R48, R46, R24 ;  /* 0x0000002e3018723c */ /* 0x000fe20000001818 */
[----:B------:R-:W2:Y:S07]  /*4d10*/  LDSM.16.M88.4 R44, [R96+UR5+0xd000] ;  /* 0x00d00005602c783b */ /* 0x000eae0008000200 */
[C---:B------:R-:W-:Y:S08]  /*4d20*/  HMMA.16816.F32 R64, R76.reuse, R72, R64 ;  /* 0x000000484c40723c */ /* 0x040ff00000001840 */
[----:B------:R-:W-:Y:S01]  /*4d30*/  HMMA.16816.F32 R60, R76, R74, R60 ;  /* 0x0000004a4c3c723c */ /* 0x000fe2000000183c */
[----:B------:R-:W-:Y:S07]  /*4d40*/  LDSM.16.M88.4 R72, [R97+0x6000] ;  /* 0x006000006148783b */ /* 0x000fee0000000200 */
[C---:B---3--:R-:W-:Y:S08]  /*4d50*/  HMMA.16816.F32 R20, R48.reuse, R40, R20 ;  /* 0x000000283014723c */ /* 0x048ff00000001814 */
[C---:B------:R-:W-:Y:S01]  /*4d60*/  HMMA.16816.F32 R16, R48.reuse, R42, R16 ;  /* 0x0000002a3010723c */ /* 0x040fe20000001810 */
[----:B------:R-:W-:Y:S07]  /*4d70*/  LDSM.16.M88.4 R40, [R92+0xd800] ;  /* 0x00d800005c28783b */ /* 0x000fee0000000200 */
[C---:B-1----:R-:W-:Y:S08]  /*4d80*/  HMMA.16816.F32 R64, R48.reuse, R36, R64 ;  /* 0x000000243040723c */ /* 0x042ff00000001840 */
        /* <DEDUP_REMOVED lines=8> */
[----:B------:R-:W1:Y:S07]  /*4e10*/  LDSM.16.M88.4 R8, [R92+0xc800] ;  /* 0x00c800005c08783b */ /* 0x000e6e0000000200 */
[C---:B------:R-:W-:Y:S08]  /*4e20*/  HMMA.16816.F32 R20, R12.reuse, R4, R20 ;  /* 0x000000040c14723c */ /* 0x040ff00000001814 */
[C---:B------:R-:W-:Y:S01]  /*4e30*/  HMMA.16816.F32 R16, R12.reuse, R6, R16 ;  /* 0x000000060c10723c */ /* 0x040fe20000001810 */
[----:B------:R-:W3:Y:S07]  /*4e40*/  LDSM.16.M88.4 R4, [R92+0xd000] ;  /* 0x00d000005c04783b */ /* 0x000eee0000000200 */
[C---:B--2---:R-:W-:Y:S08]  /*4e50*/  HMMA.16816.F32 R64, R12.reuse, R44, R64 ;  /* 0x0000002c0c40723c */ /* 0x044ff00000001840 */
[C---:B------:R-:W-:Y:S01]  /*4e60*/  HMMA.16816.F32 R60, R12.reuse, R46, R60 ;  /* 0x0000002e0c3c723c */ /* 0x040fe2000000183c */
[----:B------:R-:W-:Y:S07]  /*4e70*/  LDSM.16.M88.4 R44, [R91+0xc000] ;  /* 0x00c000005b2c783b */ /* 0x000fee0000000200 */
[C---:B------:R-:W-:Y:S08]  /*4e80*/  HMMA.16816.F32 R56, R12.reuse, R68, R56 ;  /* 0x000000440c38723c */ /* 0x040ff00000001838 */
[----:B------:R-:W-:Y:S01]  /*4e90*/  HMMA.16816.F32 R52, R12, R70, R52 ;  /* 0x000000460c34723c */ /* 0x000fe20000001834 */
[----:B------:R-:W2:Y:S04]  /*4ea0*/  LDSM.16.M88.4 R12, [R91+0xc800] ;  /* 0x00c800005b0c783b */ /* 0x000ea80000000200 */
[----:B------:R-:W-:Y:S03]  /*4eb0*/  LDSM.16.M88.4 R68, [R96+UR5+0xe000] ;  /* 0x00e000056044783b */ /* 0x000fe60008000200 */
        /* <DEDUP_REMOVED lines=8> */
[----:B------:R-:W-:Y:S07]  /*4f40*/  LDSM.16.M88.4 R32, [R90+0xc000] ;  /* 0x00c000005a20783b */ /* 0x000fee0000000200 */
[C---:B------:R-:W-:Y:S08]  /*4f50*/  HMMA.16816.F32 R56, R36.reuse, R40, R56 ;  /* 0x000000282438723c */ /* 0x040ff00000001838 */
        /* <DEDUP_REMOVED lines=8> */
[----:B------:R-:W3:Y:S07]  /*4fe0*/  LDSM.16.M88.4 R44, [R90+0xc800] ;  /* 0x00c800005a2c783b */ /* 0x000eee0000000200 */
[C---:B-1----:R-:W-:Y:S08]  /*4ff0*/  HMMA.16816.F32 R56, R48.reuse, R4, R56 ;  /* 0x000000043038723c */ /* 0x042ff00000001838 */
[C---:B------:R-:W-:Y:S01]  /*5000*/  HMMA.16816.F32 R52, R48.reuse, R6, R52 ;  /* 0x000000063034723c */ /* 0x040fe20000001834 */
[----:B------:R-:W-:Y:S07]  /*5010*/  LDSM.16.M88.4 R4, [R96+UR5+0xf000] ;  /* 0x00f000056004783b */ /* 0x000fee0008000200 */
[C---:B------:R-:W-:Y:S08]  /*5020*/  HMMA.16816.F32 R64, R48.reuse, R8, R64 ;  /* 0x000000083040723c */ /* 0x040ff00000001840 */
[----:B------:R-:W-:Y:S01]  /*5030*/  HMMA.16816.F32 R60, R48, R10, R60 ;  /* 0x0000000a303c723c */ /* 0x000fe2000000183c */
[----:B------:R-:W1:Y:S04]  /*5040*/  LDSM.16.M88.4 R8, [R96+UR5+0xe800] ;  /* 0x00e800056008783b */ /* 0x000e680008000200 */
[----:B------:R-:W-:Y:S03]  /*5050*/  LDSM.16.M88.4 R48, [R95+0x6000] ;  /* 0x006000005f30783b */ /* 0x000fe60000000200 */
[C---:B--2---:R-:W-:Y:S08]  /*5060*/  HMMA.16816.F32 R56, R36.reuse, R12, R56 ;  /* 0x0000000c2438723c */ /* 0x044ff00000001838 */
[C---:B------:R-:W-:Y:S01]  /*5070*/  HMMA.16816.F32 R52, R36.reuse, R14, R52 ;  /* 0x0000000e2434723c */ /* 0x040fe20000001834 */
[----:B------:R-:W2:Y:S04]  /*5080*/  LDSM.16.M88.4 R12, [R96+UR5+0xf800] ;  /* 0x00f80005600c783b */ /* 0x000ea80008000200 */
        /* <DEDUP_REMOVED lines=11> */
[C---:B-1----:R-:W-:Y:S08]  /*5140*/  HMMA.16816.F32 R20, R72.reuse, R8, R20 ;  /* 0x000000084814723c */ /* 0x042ff00000001814 */
[C---:B------:R-:W-:Y:S01]  /*5150*/  HMMA.16816.F32 R16, R72.reuse, R10, R16 ;  /* 0x0000000a4810723c */ /* 0x040fe20000001810 */
[----:B------:R-:W1:Y:S07]  /*5160*/  LDSM.16.M88.4 R8, [R92+0xe800] ;  /* 0x00e800005c08783b */ /* 0x000e6e0000000200 */
[C---:B------:R-:W-:Y:S08]  /*5170*/  HMMA.16816.F32 R28, R72.reuse, R68, R28 ;  /* 0x00000044481c723c */ /* 0x040ff0000000181c */
[C---:B------:R-:W-:Y:S08]  /*5180*/  HMMA.16816.F32 R24, R72.reuse, R70, R24 ;  /* 0x000000464818723c */ /* 0x040ff00000001818 */
[C---:B--2---:R-:W-:Y:S01]  /*5190*/  HMMA.16816.F32 R68, R72.reuse, R12, R56 ;  /* 0x0000000c4844723c */ /* 0x044fe20000001838 */
[----:B------:R-:W-:Y:S07]  /*51a0*/  LDSM.16.M88.4 R56, [R91+0xe800] ;  /* 0x00e800005b38783b */ /* 0x000fee0000000200 */
[C---:B------:R-:W-:Y:S01]  /*51b0*/  HMMA.16816.F32 R52, R72.reuse, R14, R52 ;  /* 0x0000000e4834723c */ /* 0x040fe20000001834 */
[----:B------:R-:W2:Y:S07]  /*51c0*/  LDSM.16.M88.4 R12, [R91+0xf000] ;  /* 0x00f000005b0c783b */ /* 0x000eae0000000200 */
        /* <DEDUP_REMOVED lines=8> */
[C---:B-1----:R-:W-:Y:S08]  /*5250*/  HMMA.16816.F32 R20, R36.reuse, R8, R20 ;  /* 0x000000082414723c */ /* 0x042ff00000001814 */
[C---:B------:R-:W-:Y:S01]  /*5260*/  HMMA.16816.F32 R16, R36.reuse, R10, R16 ;  /* 0x0000000a2410723c */ /* 0x040fe20000001810 */
[----:B------:R-:W1:Y:S07]  /*5270*/  LDSM.16.M88.4 R8, [R90+0xe800] ;  /* 0x00e800005a08783b */ /* 0x000e6e0000000200 */
[----:B------:R-:W-:Y:S08]  /*5280*/  HMMA.16816.F32 R60, R36, R42, R60 ;  /* 0x0000002a243c723c */ /* 0x000ff0000000183c */
[----:B--2---:R-:W-:Y:S01]  /*5290*/  HMMA.16816.F32 R64, R48, R12, R64 ;  /* 0x0000000c3040723c */ /* 0x004fe20000001840 */
[----:B------:R-:W-:-:S05]  /*52a0*/  IMAD.SHL.U32 R12, R218, 0x2, RZ ;  /* 0x00000002da0c7824 */ /* 0x000fca00078e00ff */
[----:B------:R-:W-:Y:S02]  /*52b0*/  LOP3.LUT R12, R12, 0x6, RZ, 0xc0, !PT ;  /* 0x000000060c0c7812 */ /* 0x000fe400078ec0ff */
[C---:B-----5:R-:W-:Y:S08]  /*52c0*/  HMMA.16816.F32 R76, R48.reuse, R4, R76 ;  /* 0x00000004304c723c */ /* 0x060ff0000000184c */
[----:B------:R-:W-:Y:S01]  /*52d0*/  HMMA.16816.F32 R24, R48, R6, R24 ;  /* 0x000000063018723c */ /* 0x000fe20000001818 */
[----:B------:R-:W2:Y:S07]  /*52e0*/  LDSM.16.M88.4 R4, [R90+0xf000] ;  /* 0x00f000005a04783b */ /* 0x000eae0000000200 */
[C---:B------:R-:W-:Y:S08]  /*52f0*/  HMMA.16816.F32 R68, R36.reuse, R44, R68 ;  /* 0x0000002c2444723c */ /* 0x040ff00000001844 */
[----:B------:R-:W-:Y:S01]  /*5300*/  HMMA.16816.F32 R52, R36, R46, R52 ;  /* 0x0000002e2434723c */ /* 0x000fe20000001834 */
[----:B------:R-:W-:-:S04]  /*5310*/  VIADD R36, R12, UR22 ;  /* 0x000000160c247c36 */ /* 0x000fc80008000000 */
[C---:B------:R-:W-:Y:S01]  /*5320*/  VIADD R12, R36.reuse, 0x1 ;  /* 0x00000001240c7836 */ /* 0x040fe20000000000 */
[C---:B------:R-:W-:Y:S01]  /*5330*/  ISETP.GE.AND P1, PT, R36.reuse, UR17, PT ;  /* 0x0000001124007c0c */ /* 0x040fe2000bf26270 */
[----:B------:R-:W-:Y:S01]  /*5340*/  VIADD R32, R36, 0x8 ;  /* 0x0000000824207836 */ /* 0x000fe20000000000 */
[----:B------:R-:W-:Y:S02]  /*5350*/  HMMA.16816.F32 R20, R48, R56, R20 ;  /* 0x000000383014723c */ /* 0x000fe40000001814 */
[----:B------:R-:W-:Y:S02]  /*5360*/  ISETP.GE.AND P5, PT, R12, UR17, PT ;  /* 0x000000110c007c0c */ /* 0x000fe4000bfa6270 */
[----:B------:R-:W-:Y:S01]  /*5370*/  ISETP.GE.AND P4, PT, R32, UR17, PT ;  /* 0x0000001120007c0c */ /* 0x000fe2000bf86270 */
[----:B------:R-:W-:-:S03]  /*5380*/  VIADD R32, R36, 0x9 ;  /* 0x0000000924207836 */ /* 0x000fc60000000000 */
[----:B------:R-:W-:Y:S01]  /*5390*/  HMMA.16816.F32 R60, R48, R14, R60 ;  /* 0x0000000e303c723c */ /* 0x000fe2000000183c */
[----:B------:R-:W4:Y:S01]  /*53a0*/  LDSM.16.M88.4 R12, [R90+0xf800] ;  /* 0x00f800005a0c783b */ /* 0x000f220000000200 */
[----:B------:R-:W-:Y:S01]  /*53b0*/  ISETP.GE.AND P3, PT, R32, UR17, PT ;  /* 0x0000001120007c0c */ /* 0x000fe2000bf66270 */
[----:B------:R-:W-:-:S05]  /*53c0*/  DEPBAR.LE SB0, 0x0 ;  /* 0x000080000000791a */ /* 0x000fca0000000000 */
[----:B------:R-:W-:Y:S08]  /*53d0*/  HMMA.16816.F32 R16, R48, R58, R16 ;  /* 0x0000003a3010723c */ /* 0x000ff00000001810 */
[C---:B---3--:R-:W-:Y:S08]  /*53e0*/  HMMA.16816.F32 R76, R28.reuse, R96, R76 ;  /* 0x000000601c4c723c */ /* 0x048ff0000000184c */
[----:B-1----:R-:W-:Y:S01]  /*53f0*/  HMMA.16816.F32 R20, R28, R8, R20 ;  /* 0x000000081c14723c */ /* 0x002fe20000001814 */
[----:B------:R-:W-:-:S02]  /*5400*/  VIADD R9, R36, 0x10 ;  /* 0x0000001024097836 */ /* 0x000fc40000000000 */
[----:B------:R-:W-:-:S03]  /*5410*/  VIADD R8, R36, 0x11 ;  /* 0x0000001124087836 */ /* 0x000fc60000000000 */
[----:B------:R-:W-:Y:S01]  /*5420*/  ISETP.GE.AND P2, PT, R9, UR17, PT ;  /* 0x0000001109007c0c */ /* 0x000fe2000bf46270 */
[----:B------:R-:W-:Y:S01]  /*5430*/  VIADD R9, R36, 0x18 ;  /* 0x0000001824097836 */ /* 0x000fe20000000000 */
[----:B------:R-:W-:Y:S03]  /*5440*/  HMMA.16816.F32 R24, R28, R98, R24 ;  /* 0x000000621c18723c */ /* 0x000fe60000001818 */
[----:B------:R-:W-:Y:S02]  /*5450*/  FSEL R41, R78, -INF , !P1 ;  /* 0xff8000004e297808 */ /* 0x000fe40004800000 */
[----:B------:R-:W-:Y:S02]  /*5460*/  FSEL R37, R76, -INF , !P1 ;  /* 0xff8000004c257808 */ /* 0x000fe40004800000 */
[----:B------:R-:W-:Y:S01]  /*5470*/  ISETP.GE.AND P1, PT, R8, UR17, PT ;  /* 0x0000001108007c0c */ /* 0x000fe2000bf26270 */
[----:B------:R-:W-:Y:S01]  /*5480*/  HMMA.16816.F32 R68, R48, R72, R68 ;  /* 0x000000483044723c */ /* 0x000fe20000001844 */
[----:B------:R-:W-:Y:S01]  /*5490*/  VIADD R8, R36, 0x19 ;  /* 0x0000001924087836 */ /* 0x000fe20000000000 */
[----:B------:R-:W-:-:S02]  /*54a0*/  FSEL R79, R79, -INF , !P5 ;  /* 0xff8000004f4f7808 */ /* 0x000fc40006800000 */
[----:B------:R-:W-:Y:S02]  /*54b0*/  FSEL R77, R77, -INF , !P5 ;  /* 0xff8000004d4d7808 */ /* 0x000fe40006800000 */
[----:B------:R-:W-:Y:S02]  /*54c0*/  ISETP.GE.AND P5, PT, R9, UR17, PT ;  /* 0x0000001109007c0c */ /* 0x000fe4000bfa6270 */
[----:B------:R-:W-:Y:S01]  /*54d0*/  HMMA.16816.F32 R52, R48, R74, R52 ;  /* 0x0000004a3034723c */ /* 0x000fe20000001834 */
[----:B------:R-:W-:Y:S02]  /*54e0*/  FSEL R9, R22, -INF , !P2 ;  /* 0xff80000016097808 */ /* 0x000fe40005000000 */
[----:B------:R-:W-:Y:S02]  /*54f0*/  FSEL R43, R26, -INF , !P4 ;  /* 0xff8000001a2b7808 */ /* 0x000fe40006000000 */
[----:B------:R-:W-:Y:S01]  /*5500*/  FSEL R45, R24, -INF , !P4 ;  /* 0xff800000182d7808 */ /* 0x000fe20006000000 */
[----:B------:R-:W-:Y:S01]  /*5510*/  BAR.SYNC.DEFER_BLOCKING 0x0 ;  /* 0x0000000000007b1d */ /* 0x000fe20000010000 */
[----:B------:R-:W-:Y:S01]  /*5520*/  ISETP.GE.AND P4, PT, R8, UR17, PT ;  /* 0x0000001108007c0c */ /* 0x000fe2000bf86270 */
[----:B------:R-:W-:Y:S01]  /*5530*/  HMMA.16816.F32 R32, R28, R10, R16 ;  /* 0x0000000a1c20723c */ /* 0x000fe20000001810 */
[----:B------:R-:W-:Y:S01]  /*5540*/  FSEL R11, R20, -INF , !P2 ;  /* 0xff800000140b7808 */ /* 0x000fe20005000000 */
[----:B------:R-:W-:Y:S01]  /*5550*/  VIADD R8, R36, 0x20 ;  /* 0x0000002024087836 */ /* 0x000fe20000000000 */
[----:B------:R-:W-:-:S02]  /*5560*/  FSEL R19, R23, -INF , !P1 ;  /* 0xff80000017137808 */ /* 0x000fc40004800000 */
[----:B------:R-:W-:-:S03]  /*5570*/  FSEL R47, R25, -INF , !P3 ;  /* 0xff800000192f7808 */ /* 0x000fc60005800000 */
[C---:B--2---:R-:W-:Y:S01]  /*5580*/  HMMA.16816.F32 R64, R28.reuse, R4, R64 ;  /* 0x000000041c40723c */ /* 0x044fe20000001840 */
[----:B------:R-:W-:Y:S01]  /*5590*/  VIADD R4, R36, 0x21 ;  /* 0x0000002124047836 */ /* 0x000fe20000000000 */
[----:B------:R-:W-:Y:S02]  /*55a0*/  FSEL R5, R27, -INF , !P3 ;  /* 0xff8000001b057808 */ /* 0x000fe40005800000 */
[----:B------:R-:W-:Y:S02]  /*55b0*/  ISETP.GE.AND P3, PT, R8, UR17, PT ;  /* 0x0000001108007c0c */ /* 0x000fe4000bf66270 */
[----:B------:R-:W-:Y:S01]  /*55c0*/  ISETP.GE.AND P2, PT, R4, UR17, PT ;  /* 0x0000001104007c0c */ /* 0x000fe2000bf46270 */
[C---:B------:R-:W-:Y:S01]  /*55d0*/  VIADD R4, R36.reuse, 0x29 ;  /* 0x0000002924047836 */ /* 0x040fe20000000000 */
[----:B------:R-:W-:Y:S01]  /*55e0*/  HMMA.16816.F32 R60, R28, R6, R60 ;  /* 0x000000061c3c723c */ /* 0x000fe2000000183c */
[----:B------:R-:W-:Y:S01]  /*55f0*/  VIADD R6, R36, 0x28 ;  /* 0x0000002824067836 */ /* 0x000fe20000000000 */
[----:B------:R-:W-:-:S02]  /*5600*/  FSEL R27, R21, -INF , !P1 ;  /* 0xff800000151b7808 */ /* 0x000fc40004800000 */
[----:B------:R-:W-:Y:S02]  /*5610*/  FSEL R17, R34, -INF , !P5 ;  /* 0xff80000022117808 */ /* 0x000fe40006800000 */
[----:B------:R-:W-:Y:S02]  /*5620*/  FSEL R23, R32, -INF , !P5 ;  /* 0xff80000020177808 */ /* 0x000fe40006800000 */
[C---:B----4-:R-:W-:Y:S01]  /*5630*/  HMMA.16816.F32 R68, R28.reuse, R12, R68 ;  /* 0x0000000c1c44723c */ /* 0x050fe20000001844 */
[----:B------:R-:W-:Y:S01]  /*5640*/  ISETP.GE.AND P5, PT, R4, UR17, PT ;  /* 0x0000001104007c0c */ /* 0x000fe2000bfa6270 */
[----:B------:R-:W-:Y:S01]  /*5650*/  VIADD R4, R36, 0x31 ;  /* 0x0000003124047836 */ /* 0x000fe20000000000 */
[----:B------:R-:W-:Y:S02]  /*5660*/  FSEL R195, R66, -INF , !P3 ;  /* 0xff80000042c37808 */ /* 0x000fe40005800000 */
[----:B------:R-:W-:Y:S02]  /*5670*/  FSEL R221, R64, -INF , !P3 ;  /* 0xff80000040dd7808 */ /* 0x000fe40005800000 */
[----:B------:R-:W-:Y:S01]  /*5680*/  ISETP.GE.AND P1, PT, R6, UR17, PT ;  /* 0x0000001106007c0c */ /* 0x000fe2000bf26270 */
[----:B------:R-:W-:Y:S01]  /*5690*/  HMMA.16816.F32 R52, R28, R14, R52 ;  /* 0x0000000e1c34723c */ /* 0x000fe20000001834 */
[----:B------:R-:W-:Y:S01]  /*56a0*/  ISETP.GE.AND P3, PT, R4, UR17, PT ;  /* 0x0000001104007c0c */ /* 0x000fe2000bf66270 */
[C---:B------:R-:W-:Y:S01]  /*56b0*/  VIADD R6, R36.reuse, 0x30 ;  /* 0x0000003024067836 */ /* 0x040fe20000000000 */
[----:B------:R-:W-:Y:S01]  /*56c0*/  FSEL R21, R35, -INF , !P4 ;  /* 0xff80000023157808 */ /* 0x000fe20006000000 */
[C---:B------:R-:W-:Y:S01]  /*56d0*/  VIADD R4, R36.reuse, 0x38 ;  /* 0x0000003824047836 */ /* 0x040fe20000000000 */
[----:B------:R-:W-:Y:S01]  /*56e0*/  FSEL R25, R33, -INF , !P4 ;  /* 0xff80000021197808 */ /* 0x000fe20006000000 */
[----:B------:R-:W-:Y:S01]  /*56f0*/  VIADD R36, R36, 0x39 ;  /* 0x0000003924247836 */ /* 0x000fe20000000000 */
[----:B------:R-:W-:-:S02]  /*5700*/  FSEL R197, R67, -INF , !P2 ;  /* 0xff80000043c57808 */ /* 0x000fc40005000000 */
[----:B------:R-:W-:Y:S02]  /*5710*/  FSEL R193, R65, -INF , !P2 ;  /* 0xff80000041c17808 */ /* 0x000fe40005000000 */
[----:B------:R-:W-:Y:S02]  /*5720*/  FSEL R179, R62, -INF , !P1 ;  /* 0xff8000003eb37808 */ /* 0x000fe40004800000 */
[----:B------:R-:W-:Y:S02]  /*5730*/  FSEL R215, R60, -INF , !P1 ;  /* 0xff8000003cd77808 */ /* 0x000fe40004800000 */
[----:B------:R-:W-:Y:S02]  /*5740*/  ISETP.GE.AND P4, PT, R6, UR17, PT ;  /* 0x0000001106007c0c */ /* 0x000fe4000bf86270 */
[----:B------:R-:W-:Y:S02]  /*5750*/  ISETP.GE.AND P2, PT, R4, UR17, PT ;  /* 0x0000001104007c0c */ /* 0x000fe4000bf46270 */
[----:B------:R-:W-:-:S02]  /*5760*/  ISETP.GE.AND P1, PT, R36, UR17, PT ;  /* 0x0000001124007c0c */ /* 0x000fc4000bf26270 */
[----:B------:R-:W-:Y:S02]  /*5770*/  FSEL R177, R63, -INF , !P5 ;  /* 0xff8000003fb17808 */ /* 0x000fe40006800000 */
[----:B------:R-:W-:Y:S02]  /*5780*/  FSEL R199, R61, -INF , !P5 ;  /* 0xff8000003dc77808 */ /* 0x000fe40006800000 */
[----:B------:R-:W-:Y:S02]  /*5790*/  FSEL R209, R70, -INF , !P4 ;  /* 0xff80000046d17808 */ /* 0x000fe40006000000 */
[----:B------:R-:W-:Y:S02]  /*57a0*/  FSEL R213, R68, -INF , !P4 ;  /* 0xff80000044d57808 */ /* 0x000fe40006000000 */
[----:B------:R-:W-:Y:S02]  /*57b0*/  FSEL R203, R71, -INF , !P3 ;  /* 0xff80000047cb7808 */ /* 0x000fe40005800000 */
[----:B------:R-:W-:-:S02]  /*57c0*/  FSEL R211, R69, -INF , !P3 ;  /* 0xff80000045d37808 */ /* 0x000fc40005800000 */
[----:B------:R-:W-:Y:S02]  /*57d0*/  FSEL R202, R54, -INF , !P2 ;  /* 0xff80000036ca7808 */ /* 0x000fe40005000000 */
[----:B------:R-:W-:Y:S02]  /*57e0*/  FSEL R207, R52, -INF , !P2 ;  /* 0xff80000034cf7808 */ /* 0x000fe40005000000 */
[----:B------:R-:W-:Y:S02]  /*57f0*/  FSEL R201, R55, -INF , !P1 ;  /* 0xff80000037c97808 */ /* 0x000fe40004800000 */
[----:B------:R-:W-:Y:S01]  /*5800*/  FSEL R205, R53, -INF , !P1 ;  /* 0xff80000035cd7808 */ /* 0x000fe20004800000 */
[----:B------:R-:W-:Y:S06]  /*5810*/  BRA.U !UP0, `(.L_x_1196) ;  /* 0x0000000908a47547 */ /* 0x000fec000b800000 */
[----:B------:R-:W-:-:S04]  /*5820*/  UISETP.NE.U32.AND UP0, UPT, UR8, URZ, UPT ;  /* 0x000000ff0800728c */ /* 0x000fc8000bf05070 */
[----:B------:R-:W-:-:S09]  /*5830*/  UISETP.NE.AND.EX UP0, UPT, UR9, URZ, UPT, UP0 ;  /* 0x000000ff0900728c */ /* 0x000fd2000bf05300 */
[----:B------:R-:W-:Y:S05]  /*5840*/  BRA.U UP0, `(.L_x_1197) ;  /* 0x0000000100207547 */ /* 0x000fea000b800000 */
[----:B------:R-:W-:Y:S01]  /*5850*/  UMOV UR4, URZ ;  /* 0x000000ff00047c82 */ /* 0x000fe20008000000 */
[----:B------:R-:W-:Y:S01]  /*5860*/  IMAD.SHL.U32 R4, R2, 0x40, RZ ;  /* 0x0000004002047824 */ /* 0x000fe200078e00ff */
[----:B------:R-:W-:-:S05]  /*5870*/  IADD3 R7, P1, PT, RZ, -UR4, RZ ;  /* 0x80000004ff077c10 */ /* 0x000fca000ff3e0ff */
[----:B------:R-:W-:-:S05]  /*5880*/  IMAD.X R4, RZ, RZ, ~R4, P1 ;  /* 0x000000ffff047224 */ /* 0x000fca00008e0e04 */
[----:B------:R-:W-:-:S04]  /*5890*/  SHF.R.S64 R7, R7, 0x1f, R4 ;  /* 0x0000001f07077819 */ /* 0x000fc80000001004 */
[----:B------:R-:W-:-:S04]  /*58a0*/  IADD3 R226, P1, PT, R7, R226, RZ ;  /* 0x000000e207e27210 */ /* 0x000fc80007f3e0ff */
[----:B------:R-:W-:Y:S01]  /*58b0*/  LEA.HI.X.SX32 R225, R4, R225, 0x1, P1 ;  /* 0x000000e104e17211 */ /* 0x000fe200008f0eff */
[----:B------:R-:W-:Y:S08]  /*58c0*/  BRA `(.L_x_1198) ;  /* 0x0000000000f07947 */ /* 0x000ff00003800000 */
.L_x_1197:
        /* <DEDUP_REMOVED lines=48> */
[----:B------:R-:W-:-:S04]  /*5bd0*/  IMAD R6, R15, R2, RZ ;  /* 0x000000020f067224 */ /* 0x000fc800078e02ff */
[----:B------:R-:W-:Y:S01]  /*5be0*/  IMAD R6, R7, R3, R6 ;  /* 0x0000000307067224 */ /* 0x000fe200078e0206 */
[----:B---3--:R-:W-:Y:S01]  /*5bf0*/  IADD3 R4, PT, PT, R13, -R4, RZ ;  /* 0x800000040d047210 */ /* 0x008fe20007ffe0ff */
[----:B------:R-:W-:-:S03]  /*5c00*/  IMAD.WIDE.U32 R12, R7, R2, RZ ;  /* 0x00000002070c7225 */ /* 0x000fc600078e00ff */
        /* <DEDUP_REMOVED lines=8> */
.L_x_1198:
[----:B------:R-:W1:Y:S01]  /*5c90*/  LDCU UR4, c[0x0][0x440] ;  /* 0x00008800ff0477ac */ /* 0x000e620008000800 */
[C---:B------:R-:W-:Y:S01]  /*5ca0*/  LEA R6, P1, R83.reuse, R226, 0x1 ;  /* 0x000000e253067211 */ /* 0x040fe200078208ff */
[C---:B------:R-:W-:Y:S01]  /*5cb0*/  IMAD.SHL.U32 R13, R2.reuse, 0x20, RZ ;  /* 0x00000020020d7824 */ /* 0x040fe200078e00ff */
[----:B------:R-:W-:Y:S02]  /*5cc0*/  SHF.L.U64.HI R3, R2, 0x5, R3 ;  /* 0x0000000502037819 */ /* 0x000fe40000010203 */
[----:B------:R-:W-:Y:S02]  /*5cd0*/  LEA.HI.X R7, R83, R225, R84, 0x1, P1 ;  /* 0x000000e153077211 */ /* 0x000fe400008f0c54 */
[----:B------:R-:W-:-:S05]  /*5ce0*/  IADD3 R14, P1, PT, R13, R6, RZ ;  /* 0x000000060d0e7210 */ /* 0x000fca0007f3e0ff */
[----:B------:R-:W-:Y:S01]  /*5cf0*/  IMAD.X R15, R3, 0x1, R7, P1 ;  /* 0x00000001030f7824 */ /* 0x000fe200008e0607 */
[----:B------:R-:W-:Y:S02]  /*5d00*/  IADD3 R2, P1, PT, R13, R14, RZ ;  /* 0x0000000e0d027210 */ /* 0x000fe40007f3e0ff */
[----:B-1----:R-:W-:-:S03]  /*5d10*/  ISETP.GE.AND P5, PT, R88, UR4, PT ;  /* 0x0000000458007c0c */ /* 0x002fc6000bfa6270 */
[----:B------:R-:W-:Y:S01]  /*5d20*/  IMAD.X R3, R3, 0x1, R15, P1 ;  /* 0x0000000103037824 */ /* 0x000fe200008e060f */
[----:B------:R-:W-:Y:S02]  /*5d30*/  ISETP.GE.AND P4, PT, R87, UR4, PT ;  /* 0x0000000457007c0c */ /* 0x000fe4000bf86270 */
[----:B------:R-:W-:Y:S02]  /*5d40*/  ISETP.GE.AND P3, PT, R86, UR4, PT ;  /* 0x0000000456007c0c */ /* 0x000fe4000bf66270 */
[----:B------:R-:W-:-:S05]  /*5d50*/  ISETP.GE.AND P2, PT, R85, UR4, PT ;  /* 0x0000000455007c0c */ /* 0x000fca000bf46270 */
[----:B------:R-:W-:-:S05]  /*5d60*/  @!P5 IMAD.MOV.U32 R224, RZ, RZ, R226 ;  /* 0x000000ffffe0d224 */ /* 0x000fca00078e00e2 */
[----:B------:R-:W-:Y:S01]  /*5d70*/  @!PT LDS RZ, [RZ] ;  /* 0x00000000fffff984 */ /* 0x000fe20000000800 */
[----:B------:R-:W-:Y:S01]  /*5d80*/  @!PT LDS RZ, [RZ] ;  /* 0x00000000fffff984 */ /* 0x000fe20000000800 */
[----:B------:R-:W-:Y:S01]  /*5d90*/  @!PT LDS RZ, [RZ] ;  /* 0x00000000fffff984 */ /* 0x000fe20000000800 */
[----:B------:R1:W-:Y:S04]  /*5da0*/  @!P5 LDGSTS.E.BYPASS.LTC128B.128 [R89+0x8000], desc[UR18][R224.64] ;  /* 0x08000000e059dfae */ /* 0x0003e8000b981a12 */
[----:B------:R2:W-:Y:S01]  /*5db0*/  @P5 STS.128 [R89+0x8000], RZ ;  /* 0x008000ff59005388 */ /* 0x0005e20000000c00 */
[----:B-1----:R-:W-:-:S05]  /*5dc0*/  @!P4 IMAD.MOV.U32 R224, RZ, RZ, R226 ;  /* 0x000000ffffe0c224 */ /* 0x002fca00078e00e2 */
        /* <DEDUP_REMOVED lines=78> */
.L_x_1196:
[----:B------:R-:W-:Y:S01]  /*62b0*/  FMNMX3.FTZ R4, R37, R77, R45, !PT ;  /* 0x0000004d25047276 */ /* 0x000fe2000781002d */
[----:B------:R-:W1:Y:S01]  /*62c0*/  LDCU UR4, c[0x0][0x45c] ;  /* 0x00008b80ff0477ac */ /* 0x000e620008000800 */
[----:B--2---:R-:W-:Y:S02]  /*62d0*/  FMNMX3.FTZ R2, R41, R79, R43, !PT ;  /* 0x0000004f29027276 */ /* 0x004fe4000781002b */
[----:B------:R-:W-:Y:S01]  /*62e0*/  FMNMX3.FTZ R4, R4, R47, R11, !PT ;  /* 0x0000002f04047276 */ /* 0x000fe2000781000b */
[----:B------:R-:W-:Y:S01]  /*62f0*/  UIADD3 UR16, UPT, UPT, UR16, -0x2, URZ ;  /* 0xfffffffe10107890 */ /* 0x000fe2000fffe0ff */
[----:B------:R-:W-:Y:S02]  /*6300*/  FMNMX3.FTZ R2, R2, R5, R9, !PT ;  /* 0x0000000502027276 */ /* 0x000fe40007810009 */
[----:B------:R-:W-:Y:S01]  /*6310*/  FMNMX3.FTZ R4, R4, R27, R23, !PT ;  /* 0x0000001b04047276 */ /* 0x000fe20007810017 */
[----:B------:R-:W-:Y:S01]  /*6320*/  UISETP.GE.AND UP0, UPT, UR16, UR14, UPT ;  /* 0x0000000e1000728c */ /* 0x000fe2000bf06270 */
        /* <DEDUP_REMOVED lines=49> */
[----:B------:R-:W2:Y:S01]  /*6640*/  LDSM.16.MT88.4 R36, [R219+0x10000] ;  /* 0x01000000db24783b */ /* 0x000ea20000004200 */
[--C-:B------:R-:W-:Y:S01]  /*6650*/  FFMA.FTZ R182, R5, UR4, -R206.reuse ;  /* 0x0000000405b67c23 */ /* 0x100fe200080108ce */
[--C-:B------:R-:W-:Y:S01]  /*6660*/  FFMA.FTZ R189, R41, UR4, -R206.reuse ;  /* 0x0000000429bd7c23 */ /* 0x100fe200080108ce */
[----:B------:R-:W-:Y:S01]  /*6670*/  FFMA.FTZ R185, R43, UR4, -R206 ;  /* 0x000000042bb97c23 */ /* 0x000fe200080108ce */
[----:B------:R-:W3:Y:S01]  /*6680*/  LDSM.16.MT88.4 R76, [R194+0x12000] ;  /* 0x01200000c24c783b */ /* 0x000ee20000004200 */
[----:B------:R-:W-:Y:S01]  /*6690*/  MUFU.EX2 R191, R191 ;  /* 0x000000bf00bf7308 */ /* 0x000fe20000000800 */
[----:B------:R-:W-:Y:S01]  /*66a0*/  FFMA.FTZ R183, R11, UR4, -R208 ;  /* 0x000000040bb77c23 */ /* 0x000fe200080108d0 */
[----:B------:R-:W-:Y:S01]  /*66b0*/  FFMA.FTZ R181, R9, UR4, -R206 ;  /* 0x0000000409b57c23 */ /* 0x000fe200080108ce */
[----:B------:R-:W4:Y:S01]  /*66c0*/  LDSM.16.MT88.4 R4, [R190+0x16000] ;  /* 0x01600000be04783b */ /* 0x000f220000004200 */
[----:B------:R-:W5:Y:S01]  /*66d0*/  MUFU.EX2 R188, R188 ;  /* 0x000000bc00bc7308 */ /* 0x000f620000000800 */
[--C-:B------:R-:W-:Y:S01]  /*66e0*/  FFMA.FTZ R180, R27, UR4, -R208.reuse ;  /* 0x000000041bb47c23 */ /* 0x100fe200080108d0 */
[--C-:B------:R-:W-:Y:S01]  /*66f0*/  FFMA.FTZ R167, R23, UR4, -R208.reuse ;  /* 0x0000000417a77c23 */ /* 0x100fe200080108d0 */
[----:B------:R-:W4:Y:S01]  /*6700*/  LDSM.16.MT88.4 R8, [R194+0x10800] ;  /* 0x01080000c208783b */ /* 0x000f220000004200 */
[----:B------:R-:W5:Y:S01]  /*6710*/  MUFU.EX2 R184, R184 ;  /* 0x000000b800b87308 */ /* 0x000f620000000800 */
[----:B------:R-:W-:Y:S01]  /*6720*/  FFMA.FTZ R2, R25, UR4, -R208 ;  /* 0x0000000419027c23 */ /* 0x000fe200080108d0 */
[--C-:B------:R-:W-:Y:S01]  /*6730*/  FFMA.FTZ R166, R19, UR4, -R206.reuse ;  /* 0x0000000413a67c23 */ /* 0x100fe200080108ce */
[----:B------:R-:W4:Y:S01]  /*6740*/  LDSM.16.MT88.4 R12, [R219+0x10800] ;  /* 0x01080000db0c783b */ /* 0x000f220000004200 */
[----:B------:R-:W-:Y:S01]  /*6750*/  MUFU.EX2 R189, R189 ;  /* 0x000000bd00bd7308 */ /* 0x000fe20000000800 */
[--C-:B------:R-:W-:Y:S01]  /*6760*/  FFMA.FTZ R165, R17, UR4, -R206.reuse ;  /* 0x0000000411a57c23 */ /* 0x100fe200080108ce */
[----:B------:R-:W-:Y:S01]  /*6770*/  FFMA.FTZ R0, R21, UR4, -R206 ;  /* 0x0000000415007c23 */ /* 0x000fe200080108ce */
[----:B------:R-:W4:Y:S01]  /*6780*/  LDSM.16.MT88.4 R16, [R190+0x10800] ;  /* 0x01080000be10783b */ /* 0x000f220000004200 */
[----:B------:R-:W1:Y:S01]  /*6790*/  MUFU.EX2 R186, R186 ;  /* 0x000000ba00ba7308 */ /* 0x000e620000000800 */
[--C-:B------:R-:W-:Y:S01]  /*67a0*/  FFMA.FTZ R198, R193, UR4, -R208.reuse ;  /* 0x00000004c1c67c23 */ /* 0x100fe200080108d0 */
[----:B-----5:R-:W-:Y:S01]  /*67b0*/  F2FP.F16.F32.PACK_AB R152, R188, R191 ;  /* 0x000000bfbc98723e */ /* 0x020fe200000000ff */
[----:B------:R-:W5:Y:S01]  /*67c0*/  LDSM.16.MT88.4 R20, [R192+0x10800] ;  /* 0x01080000c014783b */ /* 0x000f620000004200 */
[----:B------:R-:W-:Y:S01]  /*67d0*/  MUFU.EX2 R185, R185 ;  /* 0x000000b900b97308 */ /* 0x000fe20000000800 */
[----:B------:R-:W-:Y:S01]  /*67e0*/  FFMA.FTZ R196, R215, UR4, -R208 ;  /* 0x00000004d7c47c23 */ /* 0x000fe200080108d0 */
[----:B------:R-:W-:Y:S01]  /*67f0*/  F2FP.F16.F32.PACK_AB R154, R184, R187 ;  /* 0x000000bbb89a723e */ /* 0x000fe200000000ff */
[----:B------:R-:W-:Y:S01]  /*6800*/  LDSM.16.MT88.4 R24, [R192+0x14800] ;  /* 0x01480000c018783b */ /* 0x000fe20000004200 */
[----:B------:R-:W2:Y:S01]  /*6810*/  MUFU.EX2 R182, R182 ;  /* 0x000000b600b67308 */ /* 0x000ea20000000800 */
[--C-:B------:R-:W-:Y:S01]  /*6820*/  FFMA.FTZ R200, R195, UR4, -R206.reuse ;  /* 0x00000004c3c87c23 */ /* 0x100fe200080108ce */
[----:B------:R-:W-:Y:S01]  /*6830*/  FFMA.FTZ R204, R177, UR4, -R206 ;  /* 0x00000004b1cc7c23 */ /* 0x000fe200080108ce */
[----:B------:R-:W-:Y:S01]  /*6840*/  LDSM.16.MT88.4 R28, [R194+0x14800] ;  /* 0x01480000c21c783b */ /* 0x000fe20000004200 */
[----:B------:R-:W-:Y:S01]  /*6850*/  MUFU.EX2 R183, R183 ;  /* 0x000000b700b77308 */ /* 0x000fe20000000800 */
[----:B------:R-:W-:Y:S01]  /*6860*/  FFMA.FTZ R221, R221, UR4, -R208 ;  /* 0x00000004dddd7c23 */ /* 0x000fe200080108d0 */
[----:B-1----:R-:W-:Y:S01]  /*6870*/  F2FP.F16.F32.PACK_AB R153, R186, R189 ;  /* 0x000000bdba99723e */ /* 0x002fe200000000ff */
[----:B------:R-:W-:Y:S01]  /*6880*/  LDSM.16.MT88.4 R172, [R194+0x12800] ;  /* 0x01280000c2ac783b */ /* 0x000fe20000004200 */
[----:B------:R-:W1:Y:S01]  /*6890*/  MUFU.EX2 R180, R180 ;  /* 0x000000b400b47308 */ /* 0x000e620000000800 */
[----:B------:R-:W-:Y:S01]  /*68a0*/  FFMA.FTZ R203, R203, UR4, -R206 ;  /* 0x00000004cbcb7c23 */ /* 0x000fe200080108ce */
[----:B------:R-:W-:Y:S01]  /*68b0*/  FFMA.FTZ R235, R205, UR4, -R208 ;  /* 0x00000004cdeb7c23 */ /* 0x000fe200080108d0 */
[----:B------:R-:W-:Y:S01]  /*68c0*/  LDSM.16.MT88.4 R168, [R192+0x12800] ;  /* 0x01280000c0a8783b */ /* 0x000fe20000004200 */
[----:B------:R-:W-:Y:S01]  /*68d0*/  MUFU.EX2 R167, R167 ;  /* 0x000000a700a77308 */ /* 0x000fe20000000800 */
[----:B------:R-:W-:Y:S01]  /*68e0*/  FADD.FTZ R188, R191, R188 ;  /* 0x000000bcbfbc7221 */ /* 0x000fe20000010000 */
[----:B--2---:R-:W-:Y:S01]  /*68f0*/  F2FP.F16.F32.PACK_AB R155, R182, R185 ;  /* 0x000000b9b69b723e */ /* 0x004fe200000000ff */
[----:B------:R-:W-:Y:S01]  /*6900*/  LDSM.16.MT88.4 R32, [R219+0x14800] ;  /* 0x01480000db20783b */ /* 0x000fe20000004200 */
[----:B------:R-:W-:Y:S01]  /*6910*/  MUFU.EX2 R2, R2 ;  /* 0x0000000200027308 */ /* 0x000fe20000000800 */
[----:B------:R-:W-:Y:S01]  /*6920*/  FADD.FTZ R186, R189, R186 ;  /* 0x000000babdba7221 */ /* 0x000fe20000010000 */
[----:B------:R-:W-:-:S02]  /*6930*/  FADD.FTZ R187, R187, R188 ;  /* 0x000000bcbbbb7221 */ /* 0x000fc40000010000 */
[----:B------:R-:W-:Y:S01]  /*6940*/  MUFU.EX2 R181, R181 ;  /* 0x000000b500b57308 */ /* 0x000fe20000000800 */
[C---:B------:R-:W-:Y:S01]  /*6950*/  HMMA.16816.F32 R40, R152.reuse, R44, RZ ;  /* 0x0000002c9828723c */ /* 0x040fe200000018ff */
[----:B------:R-:W-:Y:S01]  /*6960*/  FADD.FTZ R185, R185, R186 ;  /* 0x000000bab9b97221 */ /* 0x000fe20000010000 */
[----:B------:R-:W-:Y:S01]  /*6970*/  FADD.FTZ R184, R184, R187 ;  /* 0x000000bbb8b87221 */ /* 0x000fe20000010000 */
[----:B------:R-:W2:Y:S02]  /*6980*/  MUFU.EX2 R166, R166 ;  /* 0x000000a600a67308 */ /* 0x000ea40000000800 */
[----:B------:R-:W-:Y:S02]  /*6990*/  FADD.FTZ R182, R182, R185 ;  /* 0x000000b9b6b67221 */ /* 0x000fe40000010000 */
[----:B------:R-:W-:Y:S01]  /*69a0*/  MUFU.EX2 R165, R165 ;  /* 0x000000a500a57308 */ /* 0x000fe20000000800 */
[C---:B------:R-:W-:Y:S03]  /*69b0*/  HMMA.16816.F32 R44, R152.reuse, R46, RZ ;  /* 0x0000002e982c723c */ /* 0x040fe600000018ff */
[----:B------:R-:W5:Y:S04]  /*69c0*/  MUFU.EX2 R0, R0 ;  /* 0x0000000000007308 */ /* 0x000f680000000800 */
[----:B------:R-:W-:Y:S01]  /*69d0*/  MUFU.EX2 R193, R221 ;  /* 0x000000dd00c17308 */ /* 0x000fe20000000800 */
[C---:B------:R-:W-:Y:S03]  /*69e0*/  HMMA.16816.F32 R160, R152.reuse, R36, RZ ;  /* 0x0000002498a0723c */ /* 0x040fe600000018ff */
[----:B------:R-:W5:Y:S04]  /*69f0*/  MUFU.EX2 R198, R198 ;  /* 0x000000c600c67308 */ /* 0x000f680000000800 */
[----:B------:R-:W-:Y:S01]  /*6a00*/  MUFU.EX2 R196, R196 ;  /* 0x000000c400c47308 */ /* 0x000fe20000000800 */
[C---:B------:R-:W-:Y:S03]  /*6a10*/  HMMA.16816.F32 R48, R152.reuse, R52, RZ ;  /* 0x000000349830723c */ /* 0x040fe600000018ff */
[----:B------:R-:W-:Y:S04]  /*6a20*/  MUFU.EX2 R200, R200 ;  /* 0x000000c800c87308 */ /* 0x000fe80000000800 */
[----:B------:R-:W-:Y:S01]  /*6a30*/  MUFU.EX2 R204, R204 ;  /* 0x000000cc00cc7308 */ /* 0x000fe20000000800 */
[C---:B------:R-:W-:Y:S03]  /*6a40*/  HMMA.16816.F32 R56, R152.reuse, R60, RZ ;  /* 0x0000003c9838723c */ /* 0x040fe600000018ff */
[----:B------:R-:W-:Y:S05]  /*6a50*/  MUFU.EX2 R235, R235 ;  /* 0x000000eb00eb7308 */ /* 0x000fea0000000800 */
        /* <DEDUP_REMOVED lines=26> */
[----:B-1----:R-:W-:Y:S01]  /*6c00*/  F2FP.F16.F32.PACK_AB R4, R180, R183 ;  /* 0x000000b7b404723e */ /* 0x002fe200000000ff */
[----:B------:R-:W-:Y:S01]  /*6c10*/  FADD.FTZ R183, R183, R184 ;  /* 0x000000b8b7b77221 */ /* 0x000fe20000010000 */
[----:B--2---:R-:W-:Y:S01]  /*6c20*/  F2FP.F16.F32.PACK_AB R5, R166, R181 ;  /* 0x000000b5a605723e */ /* 0x004fe200000000ff */
[----:B------:R-:W-:-:S02]  /*6c30*/  FADD.FTZ R181, R181, R182 ;  /* 0x000000b6b5b57221 */ /* 0x000fc40000010000 */
[----:B------:R-:W-:Y:S02]  /*6c40*/  FADD.FTZ R180, R180, R183 ;  /* 0x000000b7b4b47221 */ /* 0x000fe40000010000 */
[----:B------:R-:W-:Y:S01]  /*6c50*/  HMMA.16816.F32 R152, R152, R6, RZ ;  /* 0x000000069898723c */ /* 0x000fe200000018ff */
[----:B------:R-:W-:Y:S01]  /*6c60*/  F2FP.F16.F32.PACK_AB R6, R2, R167 ;  /* 0x000000a70206723e */ /* 0x000fe200000000ff */
[----:B------:R-:W-:Y:S01]  /*6c70*/  FADD.FTZ R166, R166, R181 ;  /* 0x000000b5a6a67221 */ /* 0x000fe20000010000 */
[----:B-----5:R-:W-:Y:S01]  /*6c80*/  F2FP.F16.F32.PACK_AB R7, R0, R165 ;  /* 0x000000a50007723e */ /* 0x020fe200000000ff */
        /* <DEDUP_REMOVED lines=184> */
[----:B------:R-:W1:Y:S01]  /*7810*/  LDCU.64 UR4, c[0x0][0x4e0] ;  /* 0x00009c00ff0477ac */ /* 0x000e620008000a00 */
[----:B------:R-:W2:Y:S01]  /*7820*/  S2UR UR16, SR_CgaCtaId ;  /* 0x00000000001079c3 */ /* 0x000ea20000008800 */
[----:B------:R-:W-:Y:S01]  /*7830*/  IMAD.MOV.U32 R216, RZ, RZ, 0x20 ;  /* 0x00000020ffd87424 */ /* 0x000fe200078e00ff */
[----:B------:R-:W-:Y:S01]  /*7840*/  MOV R0, R3 ;  /* 0x0000000300007202 */ /* 0x000fe20000000f00 */
[----:B------:R-:W-:Y:S01]  /*7850*/  UISETP.NE.U32.AND UP1, UPT, UR8, URZ, UPT ;  /* 0x000000ff0800728c */ /* 0x000fe2000bf25070 */
[----:B------:R-:W-:Y:S01]  /*7860*/  IMAD.MOV.U32 R165, RZ, RZ, R164 ;  /* 0x000000ffffa57224 */ /* 0x000fe200078e00a4 */
[----:B------:R-:W-:Y:S01]  /*7870*/  IADD3 R228, PT, PT, R219, 0x10000, RZ ;  /* 0x00010000dbe47810 */ /* 0x000fe20007ffe0ff */
[----:B------:R-:W3:Y:S01]  /*7880*/  LDCU UR17, c[0x0][0x440] ;  /* 0x00008800ff1177ac */ /* 0x000ee20008000800 */
[----:B------:R-:W-:Y:S01]  /*7890*/  SEL R216, R216, 0xffffffe0, !P6 ;  /* 0xffffffe0d8d87807 */ /* 0x000fe20007000000 */
[----:B------:R-:W-:-:S04]  /*78a0*/  UISETP.NE.AND.EX UP1, UPT, UR9, URZ, UPT, UP1 ;  /* 0x000000ff0900728c */ /* 0x000fc8000bf25310 */
[----:B------:R-:W-:Y:S01]  /*78b0*/  IMAD.IADD R216, R216, 0x1, R219 ;  /* 0x00000001d8d87824 */ /* 0x000fe200078e02db */
[----:B------:R-:W4:Y:S01]  /*78c0*/  LDCU.64 UR8, c[0x0][0x3c0] ;  /* 0x00007800ff0877ac */ /* 0x000f220008000a00 */
[----:B-1----:R-:W-:Y:S01]  /*78d0*/  UISETP.NE.U32.AND UP0, UPT, UR4, URZ, UPT ;  /* 0x000000ff0400728c */ /* 0x002fe2000bf05070 */
[----:B------:R-:W1:Y:S03]  /*78e0*/  LDCU UR4, c[0x0][0x45c] ;  /* 0x00008b80ff0477ac */ /* 0x000e660008000800 */
[----:B------:R-:W-:Y:S01]  /*78f0*/  UISETP.NE.AND.EX UP0, UPT, UR5, URZ, UPT, UP0 ;  /* 0x000000ff0500728c */ /* 0x000fe2000bf05300 */
[----:B------:R-:W1:Y:S02]  /*7900*/  LDCU.64 UR6, c[0x0][0x3b8] ;  /* 0x00007700ff0677ac */ /* 0x000e640008000a00 */
[----:B------:R-:W-:Y:S01]  /*7910*/  UMOV UR5, 0x400 ;  /* 0x0000040000057882 */ /* 0x000fe20000000000 */
[----:B------:R-:W1:Y:S01]  /*7920*/  LDCU.64 UR10, c[0x0][0x3a0] ;  /* 0x00007400ff0a77ac */ /* 0x000e620008000a00 */
[----:B------:R-:W1:Y:S01]  /*7930*/  LDCU.64 UR12, c[0x0][0x3a8] ;  /* 0x00007500ff0c77ac */ /* 0x000e620008000a00 */
[----:B--23--:R-:W-:-:S12]  /*7940*/  ULEA UR5, UR16, UR5, 0x18 ;  /* 0x0000000510057291 */ /* 0x00cfd8000f8ec0ff */
.L_x_1203:
[----:B------:R-:W-:Y:S01]  /*7950*/  PLOP3.LUT P4, PT, PT, PT, UP1, 0x80, 0x8 ;  /* 0x000000000008781c */ /* 0x000fe20003f8f018 */
[----:B------:R-:W2:Y:S01]  /*7960*/  S2R R218, SR_TID.X ;  /* 0x0000000000da7919 */ /* 0x000ea20000002100 */
[----:B------:R-:W-:Y:S01]  /*7970*/  PLOP3.LUT P1, PT, PT, PT, UP1, 0x80, 0x8 ;  /* 0x000000000008781c */ /* 0x000fe20003f2f018 */
[----:B------:R-:W3:Y:S01]  /*7980*/  @!UP1 LDCU UR16, c[0x0][0x3c0] ;  /* 0x00007800ff1097ac */ /* 0x000ee20008000800 */
[----:B------:R-:W-:Y:S01]  /*7990*/  PLOP3.LUT P0, PT, PT, PT, UP1, 0x80, 0x8 ;  /* 0x000000000008781c */ /* 0x000fe20003f0f018 */
[----:B------:R-:W1:Y:S01]  /*79a0*/  LDC R213, c[0x0][0x3c4] ;  /* 0x0000f100ffd57b82 */ /* 0x000e620000000800 */
[----:B------:R-:W-:Y:S07]  /*79b0*/  DEPBAR.LE SB0, 0x0 ;  /* 0x000080000000791a */ /* 0x000fee0000000000 */
[----:B------:R-:W-:Y:S01]  /*79c0*/  BAR.SYNC.DEFER_BLOCKING 0x0 ;  /* 0x0000000000007b1d */ /* 0x000fe20000010000 */
[----:B------:R-:W-:Y:S01]  /*79d0*/  IMAD.MOV.U32 R5, RZ, RZ, R232 ;  /* 0x000000ffff057224 */ /* 0x000fe200078e00e8 */
[C---:B--2---:R-:W-:Y:S01]  /*79e0*/  LOP3.LUT R237, R218.reuse, 0x38, RZ, 0xc0, !PT ;  /* 0x00000038daed7812 */ /* 0x044fe200078ec0ff */
[C---:B------:R-:W-:Y:S01]  /*79f0*/  IMAD.SHL.U32 R2, R218.reuse, 0x8, RZ ;  /* 0x00000008da027824 */ /* 0x040fe200078e00ff */
[----:B------:R-:W-:Y:S02]  /*7a00*/  SHF.R.U32.HI R220, RZ, 0x1, R218 ;  /* 0x00000001ffdc7819 */ /* 0x000fe400000116da */
[----:B------:R-:W-:Y:S01]  /*7a10*/  @!UP1 UMOV UR24, URZ ;  /* 0x000000ff00189c82 */ /* 0x000fe20008000000 */
[----:B---3--:R-:W-:Y:S01]  /*7a20*/  @!UP1 USHF.L.U32 UR23, UR16, 0x6, URZ ;  /* 0x0000000610179899 */ /* 0x008fe200080006ff */
[----:B------:R-:W-:Y:S01]  /*7a30*/  IMAD.SHL.U32 R164, R218, 0x40, RZ ;  /* 0x00000040daa47824 */ /* 0x000fe200078e00ff */
[----:B------:R-:W-:Y:S01]  /*7a40*/  LOP3.LUT R212, R2, 0x38, RZ, 0xc0, !PT ;  /* 0x0000003802d47812 */ /* 0x000fe200078ec0ff */
[----:B------:R-:W-:Y:S01]  /*7a50*/  @!UP1 UIADD3 UR24, UP2, UPT, URZ, -UR24, URZ ;  /* 0x80000018ff189290 */ /* 0x000fe2000ff5e0ff */
[--C-:B------:R-:W-:Y:S02]  /*7a60*/  LOP3.LUT R237, R237, 0x1f8, R2.reuse, 0x78, !PT ;  /* 0x000001f8eded7812 */ /* 0x100fe400078e7802 */
[----:B------:R-:W-:Y:S01]  /*7a70*/  LOP3.LUT R4, R212, 0x40, RZ, 0xfc, !PT ;  /* 0x00000040d4047812 */ /* 0x000fe200078efcff */
[----:B------:R-:W-:Y:S01]  /*7a80*/  @!UP1 UIADD3.X UR23, UPT, UPT, URZ, ~UR23, URZ, UP2, !UPT ;  /* 0x80000017ff179290 */ /* 0x000fe200097fe4ff */
[----:B------:R-:W-:Y:S02]  /*7a90*/  LOP3.LUT R167, R164, 0x1c0, RZ, 0xc0, !PT ;  /* 0x000001c0a4a77812 */ /* 0x000fe400078ec0ff */
[----:B------:R-:W-:Y:S01]  /*7aa0*/  ISETP.GE.AND P3, PT, R4, UR17, PT ;  /* 0x0000001104007c0c */ /* 0x000fe2000bf66270 */
[----:B------:R-:W-:Y:S01]  /*7ab0*/  IMAD.SHL.U32 R4, R218, 0x20, RZ ;  /* 0x00000020da047824 */ /* 0x000fe200078e00ff */
[--C-:B------:R-:W-:Y:S01]  /*7ac0*/  LOP3.LUT R167, R167, 0x38, R2.reuse, 0xf8, !PT ;  /* 0x00000038a7a77812 */ /* 0x100fe200078ef802 */
[----:B------:R-:W-:Y:S01]  /*7ad0*/  @!UP1 USHF.R.S64 UR24, UR24, 0x1f, UR23 ;  /* 0x0000001f18189899 */ /* 0x000fe20008001017 */
[----:B------:R-:W-:Y:S01]  /*7ae0*/  LOP3.LUT R237, R237, 0x1e00, R2, 0xf8, !PT ;  /* 0x00001e00eded7812 */ /* 0x000fe200078ef802 */
[----:B------:R-:W-:Y:S01]  /*7af0*/  IMAD.U32 R7, RZ, RZ, UR23 ;  /* 0x00000017ff077e24 */ /* 0x000fe2000f8e00ff */
[----:B------:R-:W-:Y:S02]  /*7b00*/  LOP3.LUT R217, R4, 0x7c00, RZ, 0xc0, !PT ;  /* 0x00007c0004d97812 */ /* 0x000fe400078ec0ff */
[----:B------:R-:W-:Y:S02]  /*7b10*/  LOP3.LUT R4, R212, 0x80, RZ, 0xfc, !PT ;  /* 0x00000080d4047812 */ /* 0x000fe400078efcff */
[----:B------:R-:W-:Y:S02]  /*7b20*/  @!P4 IADD3 R6, P4, PT, R232, UR24, RZ ;  /* 0x00000018e806cc10 */ /* 0x000fe4000ff9e0ff */
[----:B------:R-:W-:Y:S02]  /*7b30*/  LOP3.LUT R2, R220, 0x8, RZ, 0xc0, !PT ;  /* 0x00000008dc027812 */ /* 0x000fe400078ec0ff */
[----:B------:R-:W-:Y:S01]  /*7b40*/  LOP3.LUT R3, R217, 0x200, R164, 0xf8, !PT ;  /* 0x00000200d9037812 */ /* 0x000fe200078ef8a4 */
[----:B------:R-:W-:Y:S01]  /*7b50*/  @!P0 IMAD.MOV.U32 R232, RZ, RZ, R6 ;  /* 0x000000ffffe88224 */ /* 0x000fe200078e0006 */
[----:B------:R-:W-:Y:S01]  /*7b60*/  ISETP.GE.AND P2, PT, R4, UR17, PT ;  /* 0x0000001104007c0c */ /* 0x000fe2000bf46270 */
[----:B------:R-:W-:Y:S01]  /*7b70*/  IMAD.MOV.U32 R4, RZ, RZ, R233 ;  /* 0x000000ffff047224 */ /* 0x000fe200078e00e9 */
[----:B------:R-:W-:Y:S02]  /*7b80*/  LOP3.LUT R2, R3, R167, R2, 0xf6, !PT ;  /* 0x000000a703027212 */ /* 0x000fe400078ef602 */
[----:B------:R-:W-:Y:S01]  /*7b90*/  @!P1 LEA.HI.X.SX32 R233, R7, R233, 0x1, P4 ;  /* 0x000000e907e99211 */ /* 0x000fe200020f0eff */
[----:B-1----:R-:W-:Y:S08]  /*7ba0*/  BRA.U !UP1, `(.L_x_1200) ;  /* 0x0000000109f87547 */ /* 0x002ff0000b800000 */
        /* <DEDUP_REMOVED lines=29> */
[----:B----4-:R-:W-:Y:S01]  /*7d80*/  UMOV UR16, UR8 ;  /* 0x0000000800107c82 */ /* 0x010fe20008000000 */
[C---:B------:R-:W-:Y:S02]  /*7d90*/  LOP3.LUT R7, R6.reuse, UR22, RZ, 0x3c, !PT ;  /* 0x0000001606077c12 */ /* 0x040fe4000f8e3cff */
[----:B------:R-:W-:Y:S02]  /*7da0*/  ISETP.GE.AND P0, PT, R3, RZ, PT ;  /* 0x000000ff0300720c */ /* 0x000fe40003f06270 */
[----:B------:R-:W-:Y:S02]  /*7db0*/  ISETP.GE.AND P1, PT, R7, RZ, PT ;  /* 0x000000ff0700720c */ /* 0x000fe40003f26270 */
[----:B------:R-:W-:Y:S02]  /*7dc0*/  ISETP.NE.AND P4, PT, R6, RZ, PT ;  /* 0x000000ff0600720c */ /* 0x000fe40003f85270 */
[----:B------:R-:W-:Y:S01]  /*7dd0*/  @P5 IADD3 R11, PT, PT, R11, 0x1, RZ ;  /* 0x000000010b0b5810 */ /* 0x000fe20007ffe0ff */
[----:B------:R-:W-:Y:S01]  /*7de0*/  @P6 VIADD R12, R12, 0x1 ;  /* 0x000000010c0c6836 */ /* 0x000fe20000000000 */
[----:B------:R-:W-:Y:S05]  /*7df0*/  LOP3.LUT R7, RZ, R6, RZ, 0x33, !PT ;  /* 0x00000006ff077212 */ /* 0x000fea00078e33ff */
        /* <DEDUP_REMOVED lines=25> */
.L_x_1200:
[C---:B------:R-:W-:Y:S01]  /*7f90*/  ISETP.GE.AND P4, PT, R212.reuse, UR17, PT ;  /* 0x00000011d4007c0c */ /* 0x040fe2000bf86270 */
[----:B------:R-:W-:Y:S01]  /*7fa0*/  IMAD.U32 R215, RZ, RZ, UR16 ;  /* 0x00000010ffd77e24 */ /* 0x000fe2000f8e00ff */
[----:B------:R-:W-:Y:S01]  /*7fb0*/  LEA R237, R237, UR5, 0x1 ;  /* 0x00000005eded7c11 */ /* 0x000fe2000f8e08ff */
[----:B------:R-:W-:Y:S01]  /*7fc0*/  USHF.L.U32 UR23, UR16, 0x5, URZ ;  /* 0x0000000510177899 */ /* 0x000fe200080006ff */
[----:B------:R-:W-:Y:S01]  /*7fd0*/  LOP3.LUT R212, R212, 0xc0, RZ, 0xfc, !PT ;  /* 0x000000c0d4d47812 */ /* 0x000fe200078efcff */
[----:B------:R-:W-:Y:S01]  /*7fe0*/  IMAD.U32 R214, RZ, RZ, UR16 ;  /* 0x00000010ffd67e24 */ /* 0x000fe2000f8e00ff */
[C---:B------:R-:W-:Y:S01]  /*7ff0*/  LEA R238, P0, R215.reuse, R232, 0x5 ;  /* 0x000000e8d7ee7211 */ /* 0x040fe200078028ff */
[----:B------:R-:W-:Y:S01]  /*8000*/  IMAD.MOV.U32 R221, RZ, RZ, 0x20 ;  /* 0x00000020ffdd7424 */ /* 0x000fe200078e00ff */
[----:B------:R-:W-:Y:S01]  /*8010*/  ISETP.GE.AND P1, PT, R212, UR17, PT ;  /* 0x00000011d4007c0c */ /* 0x000fe2000bf26270 */
[----:B------:R-:W-:Y:S01]  /*8020*/  IMAD.MOV.U32 R3, RZ, RZ, 0x40 ;  /* 0x00000040ff037424 */ /* 0x000fe200078e00ff */
[--C-:B------:R-:W-:Y:S01]  /*8030*/  LEA.HI.X R239, R215, R233, R213.reuse, 0x5, P0 ;  /* 0x000000e9d7ef7211 */ /* 0x100fe200000f2cd5 */
[----:B------:R-:W-:Y:S01]  /*8040*/  UIADD3 UR21, UPT, UPT, UR21, -0x1, URZ ;  /* 0xffffffff15157890 */ /* 0x000fe2000fffe0ff */
[----:B------:R-:W-:Y:S01]  /*8050*/  SHF.L.U64.HI R227, R214, 0x5, R213 ;  /* 0x00000005d6e37819 */ /* 0x000fe200000102d5 */
[----:B------:R-:W-:Y:S01]  /*8060*/  @!PT LDS RZ, [RZ] ;  /* 0x00000000fffff984 */ /* 0x000fe20000000800 */
[----:B------:R-:W-:Y:S01]  /*8070*/  @!PT LDS RZ, [RZ] ;  /* 0x00000000fffff984 */ /* 0x000fe20000000800 */
[----:B------:R-:W-:Y:S01]  /*8080*/  @!PT LDS RZ, [RZ] ;  /* 0x00000000fffff984 */ /* 0x000fe20000000800 */
[----:B------:R-:W-:Y:S01]  /*8090*/  @!P4 LDGSTS.E.BYPASS.LTC128B.128 [R237+0x10000], desc[UR18][R232.64] ;  /* 0x10000000e8edcfae */ /* 0x000fe2000b981a12 */
[----:B------:R-:W-:Y:S01]  /*80a0*/  IADD3 R214, P5, PT, R238, UR23, RZ ;  /* 0x00000017eed67c10 */ /* 0x000fe2000ffbe0ff */
[----:B------:R-:W-:Y:S01]  /*80b0*/  UISETP.GT.AND UP2, UPT, UR21, UR14, UPT ;  /* 0x0000000e1500728c */ /* 0x000fe2000bf44270 */
[----:B------:R-:W-:Y:S01]  /*80c0*/  LOP3.LUT R223, R164, 0x400, RZ, 0xc0, !PT ;  /* 0x00000400a4df7812 */ /* 0x000fe200078ec0ff */
[----:B------:R-:W-:Y:S01]  /*80d0*/  @P4 STS.128 [R237+0x10000], RZ ;  /* 0x010000ffed004388 */ /* 0x000fe20000000c00 */
[----:B------:R-:W-:Y:S01]  /*80e0*/  IADD3 R212, P0, PT, R214, UR23, RZ ;  /* 0x00000017d6d47c10 */ /* 0x000fe2000ff1e0ff */
[----:B------:R-:W-:Y:S01]  /*80f0*/  IMAD.X R215, R227, 0x1, R239, P5 ;  /* 0x00000001e3d77824 */ /* 0x000fe200028e06ef */
        /* <DEDUP_REMOVED lines=16> */
[----:B------:R-:W-:Y:S02]  /*8200*/  LOP3.LUT P0, RZ, R218, 0x4, RZ, 0xc0, !PT ;  /* 0x00000004daff7812 */ /* 0x000fe4000780c0ff */
[----:B------:R-:W-:Y:S01]  /*8210*/  @P2 STS.128 [R237+0x14000], RZ ;  /* 0x014000ffed002388 */ /* 0x000fe20000000c00 */
[----:B------:R-:W-:Y:S01]  /*8220*/  IMAD.IADD R222, R221, 0x1, R224 ;  /* 0x00000001ddde7824 */ /* 0x000fe200078e02e0 */
[----:B------:R-:W-:Y:S01]  /*8230*/  SEL R3, R3, 0xffffffc0, !P0 ;  /* 0xffffffc003037807 */ /* 0x000fe20004000000 */
[----:B------:R-:W-:Y:S01]  /*8240*/  IMAD.IADD R167, R221, 0x1, R164 ;  /* 0x00000001dda77824 */ /* 0x000fe200078e02a4 */
[----:B------:R-:W-:Y:S01]  /*8250*/  @!PT LDS RZ, [RZ] ;  /* 0x00000000fffff984 */ /* 0x000fe20000000800 */
[----:B------:R-:W-:Y:S01]  /*8260*/  @!PT LDS RZ, [RZ] ;  /* 0x00000000fffff984 */ /* 0x000fe20000000800 */
[----:B------:R-:W-:Y:S01]  /*8270*/  @!PT LDS RZ, [RZ] ;  /* 0x00000000fffff984 */ /* 0x000fe20000000800 */
[----:B------:R-:W-:Y:S03]  /*8280*/  @!P1 LDGSTS.E.BYPASS.LTC128B.128 [R237+0x16000], desc[UR18][R232.64+0x180] ;  /* 0x16000180e8ed9fae */ /* 0x000fe6000b981a12 */
[C---:B------:R-:W-:Y:S01]  /*8290*/  IMAD.IADD R166, R3.reuse, 0x1, R224 ;  /* 0x0000000103a67824 */ /* 0x040fe200078e02e0 */
[----:B------:R-:W-:Y:S01]  /*82a0*/  @P1 STS.128 [R237+0x16000], RZ ;  /* 0x016000ffed001388 */ /* 0x000fe20000000c00 */
[----:B------:R-:W-:Y:S02]  /*82b0*/  IMAD.IADD R164, R3, 0x1, R164 ;  /* 0x0000000103a47824 */ /* 0x000fe400078e02a4 */
[C---:B------:R-:W-:Y:S01]  /*82c0*/  IMAD.IADD R3, R221.reuse, 0x1, R166 ;  /* 0x00000001dd037824 */ /* 0x040fe200078e02a6 */
[----:B------:R-:W-:Y:S01]  /*82d0*/  @!PT LDS RZ, [RZ] ;  /* 0x00000000fffff984 */ /* 0x000fe20000000800 */
[----:B------:R-:W-:Y:S01]  /*82e0*/  @!PT LDS RZ, [RZ] ;  /* 0x00000000fffff984 */ /* 0x000fe20000000800 */
[----:B------:R-:W-:Y:S01]  /*82f0*/  @!PT LDS RZ, [RZ] ;  /* 0x00000000fffff984 */ /* 0x000fe20000000800 */
[----:B------:R-:W-:Y:S01]  /*8300*/  @!P4 LDGSTS.E.BYPASS.LTC128B.128 [R237+0x10800], desc[UR18][R238.64] ;  /* 0x10800000eeedcfae */ /* 0x000fe2000b981a12 */
[----:B------:R-:W-:Y:S03]  /*8310*/  IMAD.IADD R2, R221, 0x1, R164 ;  /* 0x00000001dd027824 */ /* 0x000fe600078e02a4 */
        /* <DEDUP_REMOVED lines=347> */
.L_x_1202:
[-C--:B------:R-:W-:Y:S01]  /*98d0*/  @!P4 MOV R224, R226.reuse ;  /* 0x000000e200e0c202 */ /* 0x080fe20000000f00 */
[----:B------:R-:W-:Y:S01]  /*98e0*/  @!P1 IMAD.MOV.U32 R227, RZ, RZ, R225 ;  /* 0x000000ffffe39224 */ /* 0x000fe200078e00e1 */
[----:B------:R-:W-:Y:S01]  /*98f0*/  USHF.L.U32 UR16, UR23, 0x5, URZ ;  /* 0x0000000517107899 */ /* 0x000fe200080006ff */
[----:B------:R-:W-:Y:S02]  /*9900*/  IMAD.U32 R167, RZ, RZ, UR23 ;  /* 0x00000017ffa77e24 */ /* 0x000fe4000f8e00ff */
[----:B------:R-:W-:Y:S01]  /*9910*/  @!PT LDS RZ, [RZ] ;  /* 0x00000000fffff984 */ /* 0x000fe20000000800 */
[----:B------:R-:W-:Y:S01]  /*9920*/  @!PT LDS RZ, [RZ] ;  /* 0x00000000fffff984 */ /* 0x000fe20000000800 */
[----:B------:R-:W-:Y:S01]  /*9930*/  @!PT LDS RZ, [RZ] ;  /* 0x00000000fffff984 */ /* 0x000fe20000000800 */
[----:B------:R2:W-:Y:S01]  /*9940*/  @!P4 LDGSTS.E.BYPASS.LTC128B.128 [R237+0x8000], desc[UR18][R224.64] ;  /* 0x08000000e0edcfae */ /* 0x0005e2000b981a12 */
[----:B------:R-:W-:Y:S02]  /*9950*/  IMAD.U32 R3, RZ, RZ, UR23 ;  /* 0x00000017ff037e24 */ /* 0x000fe4000f8e00ff */
[-C--:B------:R-:W-:Y:S01]  /*9960*/  LEA R166, P5, R167, R226.reuse, 0x5 ;  /* 0x000000e2a7a67211 */ /* 0x080fe200078a28ff */
[----:B------:R3:W-:Y:S02]  /*9970*/  @P4 STS.128 [R237+0x8000], RZ ;  /* 0x008000ffed004388 */ /* 0x0007e40000000c00 */
[--C-:B-1----:R-:W-:Y:S02]  /*9980*/  SHF.L.U64.HI R3, R3, 0x5, R2.reuse ;  /* 0x0000000503037819 */ /* 0x102fe40000010202 */
[----:B------:R-:W-:Y:S02]  /*9990*/  LEA.HI.X R167, R167, R225, R2, 0x5, P5 ;  /* 0x000000e1a7a77211 */ /* 0x000fe400028f2c02 */
[----:B------:R-:W-:Y:S04]  /*99a0*/  IADD3 R168, P6, PT, R166, UR16, RZ ;  /* 0x00000010a6a87c10 */ /* 0x000fe8000ffde0ff */
[----:B------:R-:W-:Y:S01]  /*99b0*/  IADD3 R2, P5, PT, R168, UR16, RZ ;  /* 0x00000010a8027c10 */ /* 0x000fe2000ffbe0ff */
[C---:B------:R-:W-:Y:S05]  /*99c0*/  IMAD.X R169, R3.reuse, 0x1, R167, P6 ;  /* 0x0000000103a97824 */ /* 0x040fea00030e06a7 */
[----:B------:R-:W-:Y:S01]  /*99d0*/  IADD3.X R3, PT, PT, R3, R169, RZ, P5, !PT ;  /* 0x000000a903037210 */ /* 0x000fe20002ffe4ff */
[----:B--2---:R-:W-:Y:S05]  /*99e0*/  @!P3 IMAD.MOV.U32 R224, RZ, RZ, R226 ;  /* 0x000000ffffe0b224 */ /* 0x004fea00078e00e2 */
[----:B------:R-:W-:Y:S01]  /*99f0*/  @!PT LDS RZ, [RZ] ;  /* 0x00000000fffff984 */ /* 0x000fe20000000800 */
[----:B------:R-:W-:Y:S01]  /*9a00*/  @!PT LDS RZ, [RZ] ;  /* 0x00000000fffff984 */ /* 0x000fe20000000800 */
[----:B------:R-:W-:Y:S01]  /*9a10*/  @!PT LDS RZ, [RZ] ;  /* 0x00000000fffff984 */ /* 0x000fe20000000800 */
[----:B------:R1:W-:Y:S04]  /*9a20*/  @!P3 LDGSTS.E.BYPASS.LTC128B.128 [R237+0xa000], desc[UR18][R224.64+0x80] ;  /* 0x0a000080e0edbfae */ /* 0x0003e8000b981a12 */
[----:B------:R3:W-:Y:S01]  /*9a30*/  @P3 STS.128 [R237+0xa000], RZ ;  /* 0x00a000ffed003388 */ /* 0x0007e20000000c00 */
[----:B-1----:R-:W-:Y:S05]  /*9a40*/  @!P2 MOV R224, R226 ;  /* 0x000000e200e0a202 */ /* 0x002fea0000000f00 */
        /* <DEDUP_REMOVED lines=71> */
.L_x_1201:
[----:B---3--:R-:W-:Y:S01]  /*9ec0*/  FMNMX3.FTZ R2, R0, R6, R7, !PT ;  /* 0x0000000600027276 */ /* 0x008fe20007810007 */
[----:B------:R-:W-:Y:S01]  /*9ed0*/  LDSM.16.MT88.4 R172, [R216+0x10000] ;  /* 0x01000000d8ac783b */ /* 0x000fe20000004200 */
[----:B------:R-:W-:Y:S01]  /*9ee0*/  FMNMX3.FTZ R3, R165, R4, R5, !PT ;  /* 0x00000004a5037276 */ /* 0x000fe20007810005 */
[----:B------:R-:W-:Y:S01]  /*9ef0*/  UISETP.GT.AND UP2, UPT, UR21, UR14, UPT ;  /* 0x0000000e1500728c */ /* 0x000fe2000bf44270 */
[----:B------:R-:W-:Y:S01]  /*9f00*/  FMNMX3.FTZ R2, R2, R10, R11, !PT ;  /* 0x0000000a02027276 */ /* 0x000fe2000781000b */
[----:B------:R-:W-:Y:S01]  /*9f10*/  UIADD3 UR22, UPT, UPT, UR22, -0x40, URZ ;  /* 0xffffffc016167890 */ /* 0x000fe2000fffe0ff */
[----:B------:R-:W-:Y:S02]  /*9f20*/  FMNMX3.FTZ R3, R3, R8, R9, !PT ;  /* 0x0000000803037276 */ /* 0x000fe40007810009 */
        /* <DEDUP_REMOVED lines=261> */
[----:B------:R-:W-:Y:S01]  /*af80*/  FADD.FTZ R210, R209, R210 ;  /* 0x000000d2d1d27221 */ /* 0x000fe20000010000 */
[----:B------:R-:W-:Y:S03]  /*af90*/  FADD.FTZ R7, R211, R208 ;  /* 0x000000d0d3077221 */ /* 0x000fe60000010000 */
[----:B------:R-:W-:Y:S01]  /*afa0*/  FADD.FTZ R213, R213, R210 ;  /* 0x000000d2d5d57221 */ /* 0x000fe20000010000 */
[C---:B------:R-:W-:Y:S01]  /*afb0*/  HMMA.16816.F32 R132, R160.reuse, R170, R132 ;  /* 0x000000aaa084723c */ /* 0x040fe20000001884 */
[----:B------:R-:W1:Y:S02]  /*afc0*/  LDSM.16.MT88.4 R168, [R221+0x6000] ;  /* 0x00600000dda8783b */ /* 0x000e640000004200 */
[----:B------:R-:W-:Y:S01]  /*afd0*/  FADD.FTZ R7, R212, R7 ;  /* 0x00000007d4077221 */ /* 0x000fe20000010000 */
[----:B------:R-:W-:Y:S04]  /*afe0*/  FADD.FTZ R213, R214, R213 ;  /* 0x000000d5d6d57221 */ /* 0x000fe80000010000 */
        /* <DEDUP_REMOVED lines=61> */
[----:B------:R-:W-:Y:S01]  /*b3c0*/  FADD.FTZ R192, R192, R7 ;  /* 0x00000007c0c07221 */ /* 0x000fe20000010000 */
[----:B------:R-:W-:Y:S01]  /*b3d0*/  FADD.FTZ R194, R194, R213 ;  /* 0x000000d5c2c27221 */ /* 0x000fe20000010000 */
        /* <DEDUP_REMOVED lines=8> */
[----:B------:R-:W-:Y:S01]  /*b460*/  MUFU.EX2 R198, R198 ;  /* 0x000000c600c67308 */ /* 0x000fe20000000800 */
[----:B------:R-:W-:Y:S09]  /*b470*/  FADD.FTZ R193, R193, R194 ;  /* 0x000000c2c1c17221 */ /* 0x000ff20000010000 */
[----:B------:R-:W1:Y:S01]  /*b480*/  MUFU.EX2 R199, R199 ;  /* 0x000000c700c77308 */ /* 0x000e620000000800 */
[C---:B------:R-:W-:Y:S01]  /*b490*/  HMMA.16816.F32 R148, R152.reuse, R162, R148 ;  /* 0x000000a29894723c */ /* 0x040fe20000001894 */
[----:B------:R-:W5:Y:S02]  /*b4a0*/  LDSM.16.MT88.4 R160, [R221+0x1000] ;  /* 0x00100000dda0783b */ /* 0x000f640000004200 */
[----:B---3--:R-:W-:Y:S01]  /*b4b0*/  F2FP.F16.F32.PACK_AB R22, R197, R196 ;  /* 0x000000c4c516723e */ /* 0x008fe200000000ff */
[----:B------:R-:W-:Y:S04]  /*b4c0*/  FADD.FTZ R196, R196, R195 ;  /* 0x000000c3c4c47221 */ /* 0x000fe80000010000 */
[C---:B--2---:R-:W-:Y:S03]  /*b4d0*/  HMMA.16816.F32 R12, R152.reuse, R156, R12 ;  /* 0x0000009c980c723c */ /* 0x044fe6000000180c */
[----:B-1----:R-:W-:Y:S01]  /*b4e0*/  F2FP.F16.F32.PACK_AB R23, R199, R198 ;  /* 0x000000c6c717723e */ /* 0x002fe200000000ff */
[----:B------:R-:W-:Y:S01]  /*b4f0*/  FADD.FTZ R198, R198, R193 ;  /* 0x000000c1c6c67221 */ /* 0x000fe20000010000 */
[----:B------:R-:W-:Y:S03]  /*b500*/  FADD.FTZ R197, R197, R196 ;  /* 0x000000c4c5c57221 */ /* 0x000fe60000010000 */
        /* <DEDUP_REMOVED lines=61> */
[----:B---3--:R-:W-:Y:S01]  /*b8e0*/  F2FP.F16.F32.PACK_AB R152, R181, R180 ;  /* 0x000000b4b598723e */ /* 0x008fe200000000ff */
[----:B------:R-:W-:Y:S01]  /*b8f0*/  FADD.FTZ R180, R180, R197 ;  /* 0x000000c5b4b47221 */ /* 0x000fe20000010000 */
[C---:B--2---:R-:W-:Y:S01]  /*b900*/  F2FP.F16.F32.PACK_AB R153, R182.reuse, R183 ;  /* 0x000000b7b699723e */ /* 0x044fe200000000ff */
[----:B------:R-:W-:Y:S02]  /*b910*/  FADD.FTZ R183, R183, R198 ;  /* 0x000000c6b7b77221 */ /* 0x000fe40000010000 */
[C---:B------:R-:W-:Y:S03]  /*b920*/  HMMA.16816.F32 R148, R20.reuse, R154, R148 ;  /* 0x0000009a1494723c */ /* 0x040fe60000001894 */
[----:B----4-:R-:W-:Y:S01]  /*b930*/  F2FP.F16.F32.PACK_AB R154, R185, R184 ;  /* 0x000000b8b99a723e */ /* 0x010fe200000000ff */
[----:B------:R-:W-:Y:S01]  /*b940*/  FADD.FTZ R181, R181, R180 ;  /* 0x000000b4b5b57221 */ /* 0x000fe20000010000 */
[----:B-----5:R-:W-:Y:S01]  /*b950*/  F2FP.F16.F32.PACK_AB R155, R187, R186 ;  /* 0x000000babb9b723e */ /* 0x020fe200000000ff */
[----:B------:R-:W-:Y:S02]  /*b960*/  FADD.FTZ R183, R182, R183 ;  /* 0x000000b7b6b77221 */ /* 0x000fe40000010000 */
[C---:B------:R-:W-:Y:S03]  /*b970*/  HMMA.16816.F32 R12, R20.reuse, R24, R12 ;  /* 0x00000018140c723c */ /* 0x040fe6000000180c */
[----:B------:R-:W-:Y:S01]  /*b980*/  FADD.FTZ R184, R184, R181 ;  /* 0x000000b5b8b87221 */ /* 0x000fe20000010000 */
[----:B------:R-:W-:Y:S03]  /*b990*/  FADD.FTZ R186, R186, R183 ;  /* 0x000000b7baba7221 */ /* 0x000fe60000010000 */
[----:B------:R-:W-:Y:S01]  /*b9a0*/  FADD.FTZ R235, R185, R184 ;  /* 0x000000b8b9eb7221 */ /* 0x000fe20000010000 */
[----:B------:R-:W-:Y:S01]  /*b9b0*/  HMMA.16816.F32 R16, R20, R26, R16 ;  /* 0x0000001a1410723c */ /* 0x000fe20000001810 */
[----:B------:R-:W1:Y:S02]  /*b9c0*/  LDSM.16.MT88.4 R20, [R221+0x1800] ;  /* 0x00180000dd14783b */ /* 0x000e640000004200 */
[----:B------:R-:W-:Y:S05]  /*b9d0*/  FADD.FTZ R229, R187, R186 ;  /* 0x000000babbe57221 */ /* 0x000fea0000010000 */
        /* <DEDUP_REMOVED lines=19> */
[----:B------:R-:W3:Y:S07]  /*bb10*/  LDSM.16.MT88.4 R24, [R6+0x7800] ;  /* 0x007800000618783b */ /* 0x000eee0000004200 */
[C---:B----4-:R-:W-:Y:S08]  /*bb20*/  HMMA.16816.F32 R80, R152.reuse, R156, R80 ;  /* 0x0000009c9850723c */ /* 0x050ff00000001850 */
[C---:B------:R-:W-:Y:S08]  /*bb30*/  HMMA.16816.F32 R84, R152.reuse, R158, R84 ;  /* 0x0000009e9854723c */ /* 0x040ff00000001854 */
[C---:B------:R-:W-:Y:S08]  /*bb40*/  HMMA.16816.F32 R88, R152.reuse, R168, R88 ;  /* 0x000000a89858723c */ /* 0x040ff00000001858 */
[C---:B------:R-:W-:Y:S08]  /*bb50*/  HMMA.16816.F32 R92, R152.reuse, R170, R92 ;  /* 0x000000aa985c723c */ /* 0x040ff0000000185c */
        /* <DEDUP_REMOVED lines=13> */
[C---:B---3--:R-:W-:Y:S08]  /*bc30*/  HMMA.16816.F32 R144, R152.reuse, R24, R144 ;  /* 0x000000189890723c */ /* 0x048ff00000001890 */
[C---:B------:R-:W-:Y:S08]  /*bc40*/  HMMA.16816.F32 R148, R152.reuse, R26, R148 ;  /* 0x0000001a9894723c */ /* 0x040ff00000001894 */
[C---:B-1----:R-:W-:Y:S08]  /*bc50*/  HMMA.16816.F32 R156, R152.reuse, R20, R12 ;  /* 0x00000014989c723c */ /* 0x042ff0000000180c */
[----:B------:R-:W-:Y:S01]  /*bc60*/  HMMA.16816.F32 R152, R152, R22, R16 ;  /* 0x000000169898723c */ /* 0x000fe20000001810 */
[----:B------:R-:W-:Y:S08]  /*bc70*/  @!UPT UIADD3 URZ, UPT, UPT, URZ, URZ, URZ ;  /* 0x000000fffffff290 */ /* 0x000ff0000fffe0ff */
[----:B------:R-:W-:Y:S11]  /*bc80*/  BRA.U UP2, `(.L_x_1203) ;  /* 0xffffffbd02307547 */ /* 0x000ff6000b83ffff */
.L_x_1199:
[----:B------:R-:W1:Y:S01]  /*bc90*/  SHFL.BFLY PT, R0, R235, 0x2, 0x1f ;  /* 0x0c401f00eb007f89 */ /* 0x000e6200000e0000 */
[----:B------:R-:W-:Y:S01]  /*bca0*/  LOP3.LUT R2, R220, 0x30, RZ, 0xc0, !PT ;  /* 0x00000030dc027812 */ /* 0x000fe200078ec0ff */
[----:B------:R-:W2:Y:S01]  /*bcb0*/  S2UR UR12, SR_CTAID.Y ;  /* 0x00000000000c79c3 */ /* 0x000ea20000002600 */
[----:B------:R-:W-:Y:S01]  /*bcc0*/  SHF.R.U32.HI R9, RZ, 0x2, R218 ;  /* 0x00000002ff097819 */ /* 0x000fe200000116da */
[----:B------:R-:W3:Y:S01]  /*bcd0*/  SHFL.BFLY PT, R8, R229, 0x2, 0x1f ;  /* 0x0c401f00e5087f89 */ /* 0x000ee200000e0000 */
[----:B------:R-:W-:Y:S01]  /*bce0*/  SHF.L.U32 R4, R218, 0x4, RZ ;  /* 0x00000004da047819 */ /* 0x000fe200000006ff */
[----:B------:R-:W2:Y:S01]  /*bcf0*/  LDCU.64 UR6, c[0x0][0x430] ;  /* 0x00008600ff0677ac */ /* 0x000ea20008000a00 */
[----:B------:R-:W-:Y:S01]  /*bd00*/  LOP3.LUT R2, R2, 0x7, R9, 0xf8, !PT ;  /* 0x0000000702027812 */ /* 0x000fe200078ef809 */
[----:B------:R-:W-:Y:S01]  /*bd10*/  BSSY.RECONVERGENT B0, `(.L_x_1204) ;  /* 0x0000136000007945 */ /* 0x000fe20003800200 */
[----:B------:R-:W-:Y:S01]  /*bd20*/  SHF.L.U32 R10, R218, 0x1, RZ ;  /* 0x00000001da0a7819 */ /* 0x000fe200000006ff */
[----:B------:R-:W4:Y:S01]  /*bd30*/  S2UR UR11, SR_CTAID.Z ;  /* 0x00000000000b79c3 */ /* 0x000f220000002700 */
[----:B------:R-:W-:Y:S01]  /*bd40*/  LOP3.LUT R9, R4, 0x1c0, RZ, 0xc0, !PT ;  /* 0x000001c004097812 */ /* 0x000fe200078ec0ff */
[----:B------:R-:W4:Y:S01]  /*bd50*/  LDCU UR9, c[0x0][0x3e0] ;  /* 0x00007c00ff0977ac */ /* 0x000f220008000800 */
[----:B------:R-:W-:-:S02]  /*bd60*/  LOP3.LUT R217, R217, 0x6, R10, 0xf8, !PT ;  /* 0x00000006d9d97812 */ /* 0x000fc400078ef80a */
[----:B------:R-:W-:Y:S01]  /*bd70*/  LOP3.LUT R10, R9, 0x38, R10, 0xf8, !PT ;  /* 0x00000038090a7812 */ /* 0x000fe200078ef80a */
[----:B------:R-:W5:Y:S01]  /*bd80*/  LDCU UR4, c[0x0][0x44c] ;  /* 0x00008980ff0477ac */ /* 0x000f620008000800 */
[C---:B------:R-:W-:Y:S01]  /*bd90*/  R2P PR, R218.reuse, 0x18 ;  /* 0x00000018da007804 */ /* 0x040fe20000000000 */
[----:B------:R-:W5:Y:S01]  /*bda0*/  S2UR UR8, SR_CTAID.X ;  /* 0x00000000000879c3 */ /* 0x000f620000002500 */
[----:B------:R-:W-:Y:S01]  /*bdb0*/  LOP3.LUT P5, RZ, R218, 0x3, RZ, 0xc0, !PT ;  /* 0x00000003daff7812 */ /* 0x000fe200078ac0ff */
[----:B------:R-:W-:Y:S01]  /*bdc0*/  UIADD3 UR10, UPT, UPT, -UR15, URZ, URZ ;  /* 0x000000ff0f0a7290 */ /* 0x000fe2000fffe1ff */
[----:B------:R-:W-:Y:S02]  /*bdd0*/  LOP3.LUT R10, R217, R10, RZ, 0xfc, !PT ;  /* 0x0000000ad90a7212 */ /* 0x000fe400078efcff */
[----:B------:R-:W-:Y:S01]  /*bde0*/  LOP3.LUT R165, R4, 0x10, RZ, 0xc0, !PT ;  /* 0x0000001004a57812 */ /* 0x000fe200078ec0ff */
[----:B-1----:R-:W-:Y:S01]  /*bdf0*/  FADD.FTZ R0, R0, R235 ;  /* 0x000000eb00007221 */ /* 0x002fe20000010000 */
[----:B------:R-:W-:Y:S01]  /*be00*/  LEA R10, R10, UR5, 0x2 ;  /* 0x000000050a0a7c11 */ /* 0x000fe2000f8e10ff */
[----:B--2---:R-:W-:Y:S01]  /*be10*/  UIMAD UR6, UR12, UR6, UR15 ;  /* 0x000000060c0672a4 */ /* 0x004fe2000f8e020f */
[----:B---3--:R-:W-:-:S02]  /*be20*/  FADD.FTZ R8, R8, R229 ;  /* 0x000000e508087221 */ /* 0x008fc40000010000 */
[----:B------:R-:W1:Y:S04]  /*be30*/  SHFL.BFLY PT, R7, R0, 0x1, 0x1f ;  /* 0x0c201f0000077f89 */ /* 0x000e6800000e0000 */
[----:B------:R-:W2:Y:S01]  /*be40*/  SHFL.BFLY PT, R5, R8, 0x1, 0x1f ;  /* 0x0c201f0008057f89 */ /* 0x000ea200000e0000 */
[----:B----4-:R-:W-:-:S04]  /*be50*/  UIMAD UR10, UR9, UR10, UR11 ;  /* 0x0000000a090a72a4 */ /* 0x010fc8000f8e020b */
[----:B------:R-:W-:Y:S02]  /*be60*/  UIMAD UR6, UR6, UR9, UR10 ;  /* 0x00000009060672a4 */ /* 0x000fe4000f8e020a */
[----:B-----5:R-:W-:-:S04]  /*be70*/  USHF.L.U32 UR8, UR8, 0x6, URZ ;  /* 0x0000000608087899 */ /* 0x020fc800080006ff */
[----:B------:R-:W-:-:S04]  /*be80*/  UIMAD UR7, UR6, UR7, UR8 ;  /* 0x00000007060772a4 */ /* 0x000fc8000f8e0208 */
[----:B------:R-:W-:Y:S01]  /*be90*/  UIMAD UR4, UR7, UR4, URZ ;  /* 0x00000004070472a4 */ /* 0x000fe2000f8e02ff */
[----:B-1----:R-:W-:Y:S01]  /*bea0*/  FADD.FTZ R6, R0, R7 ;  /* 0x0000000700067221 */ /* 0x002fe20000010000 */
[----:B------:R-:W-:Y:S02]  /*beb0*/  SHF.L.U32 R0, R218, 0x2, RZ ;  /* 0x00000002da007819 */ /* 0x000fe400000006ff */
[----:B------:R-:W-:Y:S01]  /*bec0*/  SHF.R.U32.HI R218, RZ, 0x4, R218 ;  /* 0x00000004ffda7819 */ /* 0x000fe200000116da */
[----:B--2---:R-:W-:Y:S01]  /*bed0*/  FADD.FTZ R5, R8, R5 ;  /* 0x0000000508057221 */ /* 0x004fe20000010000 */
[----:B------:R-:W1:Y:S01]  /*bee0*/  MUFU.RCP R11, R6 ;  /* 0x00000006000b7308 */ /* 0x000e620000001000 */
[----:B------:R-:W-:Y:S02]  /*bef0*/  MOV R8, 0x40 ;  /* 0x0000004000087802 */ /* 0x000fe40000000f00 */
[----:B------:R-:W-:Y:S01]  /*bf00*/  LOP3.LUT R7, R0, 0x1f8, RZ, 0xc0, !PT ;  /* 0x000001f800077812 */ /* 0x000fe200078ec0ff */
[----:B------:R-:W-:Y:S01]  /*bf10*/  BAR.SYNC.DEFER_BLOCKING 0x0 ;  /* 0x0000000000007b1d */ /* 0x000fe20000010000 */
[----:B------:R-:W-:-:S02]  /*bf20*/  FSETP.NE.FTZ.AND P6, PT, R6, RZ, PT ;  /* 0x000000ff0600720b */ /* 0x000fc40003fd5000 */
[----:B------:R-:W-:Y:S02]  /*bf30*/  IADD3 R12, PT, PT, R218, 0x10, RZ ;  /* 0x00000010da0c7810 */ /* 0x000fe40007ffe0ff */
[----:B------:R-:W-:Y:S01]  /*bf40*/  SEL R8, R8, 0xffffffc0, !P3 ;  /* 0xffffffc008087807 */ /* 0x000fe20005800000 */
[----:B------:R-:W2:Y:S01]  /*bf50*/  MUFU.RCP R9, R5 ;  /* 0x0000000500097308 */ /* 0x000ea20000001000 */
[----:B------:R-:W-:Y:S02]  /*bf60*/  FSETP.NE.FTZ.AND P3, PT, R5, RZ, PT ;  /* 0x000000ff0500720b */ /* 0x000fe40003f75000 */
[----:B------:R-:W-:Y:S02]  /*bf70*/  LOP3.LUT R220, R7, 0x38, R220, 0x78, !PT ;  /* 0x0000003807dc7812 */ /* 0x000fe400078e78dc */
[----:B------:R-:W-:Y:S02]  /*bf80*/  MOV R7, 0x20 ;  /* 0x0000002000077802 */ /* 0x000fe40000000f00 */
[----:B------:R-:W-:Y:S01]  /*bf90*/  ISETP.GE.AND P1, PT, R12, UR20, PT ;  /* 0x000000140c007c0c */ /* 0x000fe2000bf26270 */
[----:B------:R-:W3:Y:S01]  /*bfa0*/  @P6 LDC R15, c[0x0][0x458] ;  /* 0x00011600ff0f6b82 */ /* 0x000ee20000000800 */
[----:B-1----:R-:W-:Y:S01]  /*bfb0*/  FSEL R11, R11, 1, P6 ;  /* 0x3f8000000b0b7808 */ /* 0x002fe20003000000 */
[----:B------:R-:W1:Y:S01]  /*bfc0*/  @P6 MUFU.LG2 R6, R6 ;  /* 0x0000000600066308 */ /* 0x000e620000000c00 */
[----:B------:R-:W-:-:S02]  /*bfd0*/  IADD3 R12, PT, PT, R218, 0x18, RZ ;  /* 0x00000018da0c7810 */ /* 0x000fc40007ffe0ff */
[----:B------:R-:W-:Y:S01]  /*bfe0*/  SEL R7, R7, 0xffffffe0, !P0 ;  /* 0xffffffe007077807 */ /* 0x000fe20004000000 */
[C---:B------:R-:W-:Y:S01]  /*bff0*/  FMUL.FTZ R160, R11.reuse, R160 ;  /* 0x000000a00ba07220 */ /* 0x040fe20000410000 */
[C---:B------:R-:W-:Y:S01]  /*c000*/  FMUL.FTZ R161, R11.reuse, R161 ;  /* 0x000000a10ba17220 */ /* 0x040fe20000410000 */
[C---:B------:R-:W-:Y:S01]  /*c010*/  FMUL.FTZ R36, R11.reuse, R36 ;  /* 0x000000240b247220 */ /* 0x040fe20000410000 */
[----:B------:R-:W-:Y:S01]  /*c020*/  FMUL.FTZ R37, R11, R37 ;  /* 0x000000250b257220 */ /* 0x000fe20000410000 */
        /* <DEDUP_REMOVED lines=61> */
[----:B------:R-:W-:Y:S01]  /*c400*/  IADD3 R13, PT, PT, R218, 0x8, RZ ;  /* 0x00000008da0d7810 */ /* 0x000fe20007ffe0ff */
[C---:B------:R-:W-:Y:S01]  /*c410*/  FMUL.FTZ R162, R9.reuse, R162 ;  /* 0x000000a209a27220 */ /* 0x040fe20000410000 */
[----:B------:R-:W-:Y:S01]  /*c420*/  ISETP.GE.AND P0, PT, R12, UR20, PT ;  /* 0x000000140c007c0c */ /* 0x000fe2000bf06270 */
[C---:B------:R-:W-:Y:S01]  /*c430*/  FMUL.FTZ R163, R9.reuse, R163 ;  /* 0x000000a309a37220 */ /* 0x040fe20000410000 */
[C---:B------:R-:W-:Y:S01]  /*c440*/  IADD3 R11, PT, PT, R10.reuse, 0x80, RZ ;  /* 0x000000800a0b7810 */ /* 0x040fe20007ffe0ff */
[C---:B------:R-:W-:Y:S01]  /*c450*/  FMUL.FTZ R38, R9.reuse, R38 ;  /* 0x0000002609267220 */ /* 0x040fe20000410000 */
[C---:B------:R-:W-:Y:S01]  /*c460*/  IADD3 R12, PT, PT, R10.reuse, R8, RZ ;  /* 0x000000080a0c7210 */ /* 0x040fe20007ffe0ff */
[C---:B------:R-:W-:Y:S01]  /*c470*/  FMUL.FTZ R39, R9.reuse, R39 ;  /* 0x0000002709277220 */ /* 0x040fe20000410000 */
[C---:B------:R-:W-:Y:S01]  /*c480*/  @P4 IADD3 R11, PT, PT, R10.reuse, -0x80, RZ ;  /* 0xffffff800a0b4810 */ /* 0x040fe20007ffe0ff */
        /* <DEDUP_REMOVED lines=60> */
[----:B------:R-:W-:Y:S01]  /*c850*/  IADD3 R9, PT, PT, R10, R7, RZ ;  /* 0x000000070a097210 */ /* 0x000fe20007ffe0ff */
[----:B------:R-:W-:Y:S01]  /*c860*/  STS.64 [R10], R160 ;  /* 0x000000a00a007388 */ /* 0x000fe20000000a00 */
[----:B------:R-:W-:Y:S01]  /*c870*/  ISETP.GE.AND P2, PT, R13, UR20, PT ;  /* 0x000000140d007c0c */ /* 0x000fe2000bf46270 */
[----:B------:R-:W2:Y:S01]  /*c880*/  @P3 LDC R16, c[0x0][0x458] ;  /* 0x00011600ff103b82 */ /* 0x000ea20000000800 */
[C---:B------:R-:W-:Y:S01]  /*c890*/  IADD3 R13, PT, PT, R7.reuse, R12, RZ ;  /* 0x0000000c070d7210 */ /* 0x040fe20007ffe0ff */
[----:B------:R-:W-:Y:S01]  /*c8a0*/  STS.64 [R10+0x800], R162 ;  /* 0x000800a20a007388 */ /* 0x000fe20000000a00 */
[-C--:B------:R-:W-:Y:S01]  /*c8b0*/  IADD3 R8, PT, PT, R8, R11.reuse, RZ ;  /* 0x0000000b08087210 */ /* 0x080fe20007ffe0ff */
[----:B------:R-:W4:Y:S01]  /*c8c0*/  @P3 MUFU.LG2 R5, R5 ;  /* 0x0000000500053308 */ /* 0x000f220000000c00 */
[C---:B------:R-:W-:Y:S01]  /*c8d0*/  IADD3 R14, PT, PT, R7.reuse, R11, RZ ;  /* 0x0000000b070e7210 */ /* 0x040fe20007ffe0ff */
[----:B------:R-:W-:Y:S01]  /*c8e0*/  STS.64 [R9], R36 ;  /* 0x0000002409007388 */ /* 0x000fe20000000a00 */
[----:B------:R-:W-:-:S02]  /*c8f0*/  IADD3 R7, PT, PT, R7, R8, RZ ;  /* 0x0000000807077210 */ /* 0x000fc40007ffe0ff */
[----:B------:R-:W-:Y:S01]  /*c900*/  LEA R165, R220, R165, 0x2 ;  /* 0x000000a5dca57211 */ /* 0x000fe200078e10ff */
[----:B------:R-:W-:Y:S04]  /*c910*/  STS.64 [R9+0x800], R38 ;  /* 0x0008002609007388 */ /* 0x000fe80000000a00 */
[----:B------:R-:W-:Y:S04]  /*c920*/  STS.64 [R12], R40 ;  /* 0x000000280c007388 */ /* 0x000fe80000000a00 */
        /* <DEDUP_REMOVED lines=45> */
[----:B------:R5:W-:Y:S04]  /*cc00*/  STS.64 [R9+0xc000], R132 ;  /* 0x00c0008409007388 */ /* 0x000be80000000a00 */
[----:B------:R1:W-:Y:S04]  /*cc10*/  STS.64 [R9+0xc800], R134 ;  /* 0x00c8008609007388 */ /* 0x0003e80000000a00 */
[----:B------:R4:W-:Y:S04]  /*cc20*/  STS.64 [R12+0xc000], R136 ;  /* 0x00c000880c007388 */ /* 0x0009e80000000a00 */
[----:B------:R-:W-:Y:S04]  /*cc30*/  STS.64 [R12+0xc800], R138 ;  /* 0x00c8008a0c007388 */ /* 0x000fe80000000a00 */
[----:B------:R-:W-:Y:S04]  /*cc40*/  STS.64 [R13+0xc000], R140 ;  /* 0x00c0008c0d007388 */ /* 0x000fe80000000a00 */
[----:B------:R-:W-:Y:S04]  /*cc50*/  STS.64 [R13+0xc800], R142 ;  /* 0x00c8008e0d007388 */ /* 0x000fe80000000a00 */
[----:B------:R-:W-:Y:S01]  /*cc60*/  STS.64 [R11+0xc000], R144 ;  /* 0x00c000900b007388 */ /* 0x000fe20000000a00 */
[----:B-----5:R-:W-:-:S03]  /*cc70*/  MOV R133, 0xff800000 ;  /* 0xff80000000857802 */ /* 0x020fc60000000f00 */
[----:B------:R5:W-:Y:S01]  /*cc80*/  STS.64 [R11+0xc800], R146 ;  /* 0x00c800920b007388 */ /* 0x000be20000000a00 */
[----:B-1----:R-:W-:-:S03]  /*cc90*/  @P6 FMUL.FTZ R9, R6, 0.69314718246459960938 ;  /* 0x3f31721806096820 */ /* 0x002fc60000410000 */
[----:B------:R1:W-:Y:S01]  /*cca0*/  STS.64 [R14+0xc000], R148 ;  /* 0x00c000940e007388 */ /* 0x0003e20000000a00 */
[----:B------:R-:W-:Y:S01]  /*ccb0*/  MOV R134, 0xff800000 ;  /* 0xff80000000867802 */ /* 0x000fe20000000f00 */
[----:B---3--:R-:W-:Y:S02]  /*ccc0*/  @P6 FFMA.FTZ R134, R164, R15, R9 ;  /* 0x0000000fa4866223 */ /* 0x008fe40000010009 */
[----:B------:R1:W-:Y:S01]  /*ccd0*/  STS.64 [R14+0xc800], R150 ;  /* 0x00c800960e007388 */ /* 0x0003e20000000a00 */
[----:B----4-:R-:W-:Y:S02]  /*cce0*/  MOV R137, UR4 ;  /* 0x0000000400897c02 */ /* 0x010fe40008000f00 */
[----:B------:R-:W-:Y:S01]  /*ccf0*/  IADD3 R135, PT, PT, R218, 0x20, RZ ;  /* 0x00000020da877810 */ /* 0x000fe20007ffe0ff */
[----:B------:R1:W-:Y:S04]  /*cd00*/  STS.64 [R8+0xc000], R156 ;  /* 0x00c0009c08007388 */ /* 0x0003e80000000a00 */
[----:B------:R1:W-:Y:S04]  /*cd10*/  STS.64 [R8+0xc800], R158 ;  /* 0x00c8009e08007388 */ /* 0x0003e80000000a00 */
[----:B------:R1:W-:Y:S04]  /*cd20*/  STS.64 [R7+0xc000], R152 ;  /* 0x00c0009807007388 */ /* 0x0003e80000000a00 */
[----:B------:R1:W-:Y:S01]  /*cd30*/  STS.64 [R7+0xc800], R154 ;  /* 0x00c8009a07007388 */ /* 0x0003e20000000a00 */
[----:B-----5:R-:W-:Y:S01]  /*cd40*/  LOP3.LUT R11, R4, 0x3f00, RZ, 0xc0, !PT ;  /* 0x00003f00040b7812 */ /* 0x020fe200078ec0ff */
[----:B------:R-:W-:Y:S01]  /*cd50*/  BAR.SYNC.DEFER_BLOCKING 0x0 ;  /* 0x0000000000007b1d */ /* 0x000fe20000010000 */
[----:B------:R-:W-:-:S02]  /*cd60*/  @P3 FMUL.FTZ R4, R5, 0.69314718246459960938 ;  /* 0x3f31721805043820 */ /* 0x000fc40000410000 */
[----:B------:R-:W-:Y:S02]  /*cd70*/  LOP3.LUT R11, R11, 0x3c, R0, 0xf8, !PT ;  /* 0x0000003c0b0b7812 */ /* 0x000fe400078ef800 */
[----:B--2---:R-:W-:Y:S01]  /*cd80*/  @P3 FFMA.FTZ R133, R3, R16, R4 ;  /* 0x0000001003853223 */ /* 0x004fe20000010004 */
[----:B------:R-:W-:Y:S02]  /*cd90*/  IADD3 R3, PT, PT, R218, 0x28, RZ ;  /* 0x00000028da037810 */ /* 0x000fe40007ffe0ff */
[----:B------:R-:W-:Y:S01]  /*cda0*/  IADD3 R132, P3, PT, R11, UR4, RZ ;  /* 0x000000040b847c10 */ /* 0x000fe2000ff7e0ff */
[----:B------:R1:W2:Y:S04]  /*cdb0*/  LDS.128 R128, [R165+UR5] ;  /* 0x00000005a5807984 */ /* 0x0002a80008000c00 */
[----:B------:R1:W3:Y:S04]  /*cdc0*/  LDS.128 R124, [R165+UR5+0x800] ;  /* 0x00080005a57c7984 */ /* 0x0002e80008000c00 */
[----:B------:R1:W4:Y:S04]  /*cdd0*/  LDS.128 R120, [R165+UR5+0x1000] ;  /* 0x00100005a5787984 */ /* 0x0003280008000c00 */
[----:B------:R1:W1:Y:S04]  /*cde0*/  LDS.128 R116, [R165+UR5+0x1800] ;  /* 0x00180005a5747984 */ /* 0x0002680008000c00 */
        /* <DEDUP_REMOVED lines=27> */
[----:B------:R1:W1:Y:S01]  /*cfa0*/  LDS.128 R4, [R165+UR5+0xf800] ;  /* 0x00f80005a5047984 */ /* 0x0002620008000c00 */
[----:B--234-:R-:W-:Y:S05]  /*cfb0*/  @P5 BRA `(.L_x_1205) ;  /* 0x00000000002c5947 */ /* 0x01cfea0003800000 */
[----:B------:R-:W2:Y:S01]  /*cfc0*/  LDCU.64 UR4, c[0x0][0x428] ;  /* 0x00008500ff0477ac */ /* 0x000ea20008000a00 */
[C---:B------:R-:W-:Y:S01]  /*cfd0*/  VIADD R139, R2.reuse, 0x8 ;  /* 0x00000008028b7836 */ /* 0x040fe20000000000 */
[C---:B------:R-:W-:Y:S01]  /*cfe0*/  IADD3 R138, P4, PT, R2.reuse, UR7, RZ ;  /* 0x00000007028a7c10 */ /* 0x040fe2000ff9e0ff */
[----:B------:R-:W-:Y:S01]  /*cff0*/  IMAD.U32 R136, RZ, RZ, UR7 ;  /* 0x00000007ff887e24 */ /* 0x000fe2000f8e00ff */
[----:B------:R-:W-:Y:S02]  /*d000*/  ISETP.GE.AND P6, PT, R2, UR20, PT ;  /* 0x0000001402007c0c */ /* 0x000fe4000bfc6270 */
[----:B------:R-:W-:Y:S02]  /*d010*/  ISETP.GE.AND P5, PT, R139, UR20, PT ;  /* 0x000000148b007c0c */ /* 0x000fe4000bfa6270 */
[----:B------:R-:W-:Y:S02]  /*d020*/  LEA.HI.X.SX32 R139, R136, RZ, 0x1, P4 ;  /* 0x000000ff888b7211 */ /* 0x000fe400020f0eff */
[----:B--2---:R-:W-:-:S04]  /*d030*/  LEA R140, P4, R138, UR4, 0x2 ;  /* 0x000000048a8c7c11 */ /* 0x004fc8000f8810ff */
[----:B------:R-:W-:-:S05]  /*d040*/  LEA.HI.X R141, R138, UR5, R139, 0x2, P4 ;  /* 0x000000058a8d7c11 */ /* 0x000fca000a0f148b */
[----:B------:R2:W-:Y:S04]  /*d050*/  @!P6 STG.E desc[UR18][R140.64], R134 ;  /* 0x000000868c00e986 */ /* 0x0005e8000c101912 */
[----:B------:R2:W-:Y:S02]  /*d060*/  @!P5 STG.E desc[UR18][R140.64+0x20], R133 ;  /* 0x000020858c00d986 */ /* 0x0005e4000c101912 */
.L_x_1205:
[----:B------:R-:W-:Y:S05]  /*d070*/  BSYNC.RECONVERGENT B0 ;  /* 0x0000000000007941 */ /* 0x000fea0003800200 */
.L_x_1204:
[C---:B------:R-:W-:Y:S01]  /*d080*/  ISETP.GE.AND P4, PT, R218.reuse, UR20, PT ;  /* 0x00000014da007c0c */ /* 0x040fe2000bf86270 */
[----:B------:R-:W-:Y:S01]  /*d090*/  BSSY.RECONVERGENT B0, `(.L_x_1206) ;  /* 0x0000018000007945 */ /* 0x000fe20003800200 */
[----:B------:R-:W-:Y:S01]  /*d0a0*/  ISETP.GE.AND P6, PT, R135, UR20, PT ;  /* 0x0000001487007c0c */ /* 0x000fe2000bfc6270 */
[----:B------:R-:W-:Y:S01]  /*d0b0*/  VIADD R2, R218, 0x30 ;  /* 0x00000030da027836 */ /* 0x000fe20000000000 */
[----:B------:R-:W-:Y:S02]  /*d0c0*/  ISETP.GE.AND P5, PT, R3, UR20, PT ;  /* 0x0000001403007c0c */ /* 0x000fe4000bfa6270 */
[----:B------:R-:W-:Y:S02]  /*d0d0*/  LOP3.LUT R136, R0, 0x3c, RZ, 0xc0, !PT ;  /* 0x0000003c00887812 */ /* 0x000fe400078ec0ff */
[----:B--2---:R-:W-:Y:S02]  /*d0e0*/  P2R R133, PR, RZ, 0x40 ;  /* 0x00000040ff857803 */ /* 0x004fe40000000000 */
[----:B------:R-:W-:-:S02]  /*d0f0*/  P2R R138, PR, RZ, 0x20 ;  /* 0x00000020ff8a7803 */ /* 0x000fc40000000000 */
[C---:B------:R-:W-:Y:S02]  /*d100*/  LOP3.LUT R135, R136.reuse, 0x40, RZ, 0xfc, !PT ;  /* 0x0000004088877812 */ /* 0x040fe400078efcff */
[C---:B------:R-:W-:Y:S02]  /*d110*/  LOP3.LUT R134, R136.reuse, 0x80, RZ, 0xfc, !PT ;  /* 0x0000008088867812 */ /* 0x040fe400078efcff */
[----:B------:R-:W-:Y:S02]  /*d120*/  LOP3.LUT R0, R136, 0xc0, RZ, 0xfc, !PT ;  /* 0x000000c088007812 */ /* 0x000fe400078efcff */
[----:B------:R-:W-:Y:S01]  /*d130*/  LEA.HI.X.SX32 R137, R137, RZ, 0x1, P3 ;  /* 0x000000ff89897211 */ /* 0x000fe200018f0eff */
[----:B------:R-:W-:Y:S06]  /*d140*/  @P4 BRA `(.L_x_1207) ;  /* 0x0000000000304947 */ /* 0x000fec0003800000 */
[----:B------:R-:W2:Y:S01]  /*d150*/  LDCU.64 UR4, c[0x0][0x3f8] ;  /* 0x00007f00ff0477ac */ /* 0x000ea20008000a00 */
[----:B------:R-:W3:Y:S01]  /*d160*/  LDCU UR6, c[0x0][0x440] ;  /* 0x00008800ff0677ac */ /* 0x000ee20008000800 */
[----:B--2---:R-:W-:-:S04]  /*d170*/  LEA R140, P3, R132, UR4, 0x2 ;  /* 0x00000004848c7c11 */ /* 0x004fc8000f8610ff */
[----:B------:R-:W-:Y:S02]  /*d180*/  LEA.HI.X R141, R132, UR5, R137, 0x2, P3 ;  /* 0x00000005848d7c11 */ /* 0x000fe400098f1489 */
[----:B---3--:R-:W-:Y:S02]  /*d190*/  ISETP.GE.AND P4, PT, R136, UR6, PT ;  /* 0x0000000688007c0c */ /* 0x008fe4000bf86270 */
[----:B------:R-:W-:-:S11]  /*d1a0*/  ISETP.GE.AND P3, PT, R135, UR6, PT ;  /* 0x0000000687007c0c */ /* 0x000fd6000bf66270 */
[----:B------:R2:W-:Y:S01]  /*d1b0*/  @!P4 STG.E.128 desc[UR18][R140.64], R128 ;  /* 0x000000808c00c986 */ /* 0x0005e2000c101d12 */
[----:B------:R-:W-:-:S03]  /*d1c0*/  ISETP.GE.AND P4, PT, R134, UR6, PT ;  /* 0x0000000686007c0c */ /* 0x000fc6000bf86270 */
[----:B-1----:R2:W-:Y:S01]  /*d1d0*/  @!P3 STG.E.128 desc[UR18][R140.64+0x100], R96 ;  /* 0x000100608c00b986 */ /* 0x0025e2000c101d12 */
[----:B------:R-:W-:-:S09]  /*d1e0*/  ISETP.GE.AND P3, PT, R0, UR6, PT ;  /* 0x0000000600007c0c */ /* 0x000fd2000bf66270 */
[----:B------:R2:W-:Y:S04]  /*d1f0*/  @!P4 STG.E.128 desc[UR18][R140.64+0x200], R64 ;  /* 0x000200408c00c986 */ /* 0x0005e8000c101d12 */
[----:B------:R2:W-:Y:S02]  /*d200*/  @!P3 STG.E.128 desc[UR18][R140.64+0x300], R32 ;  /* 0x000300208c00b986 */ /* 0x0005e4000c101d12 */
.L_x_1207:
[----:B------:R-:W-:Y:S05]  /*d210*/  BSYNC.RECONVERGENT B0 ;  /* 0x0000000000007941 */ /* 0x000fea0003800200 */
.L_x_1206:
[----:B------:R-:W-:Y:S01]  /*d220*/  ISETP.GE.AND P3, PT, R2, UR20, PT ;  /* 0x0000001402007c0c */ /* 0x000fe2000bf66270 */
[----:B------:R-:W-:Y:S01]  /*d230*/  BSSY.RECONVERGENT B0, `(.L_x_1208) ;  /* 0x0000019000007945 */ /* 0x000fe20003800200 */
[----:B------:R-:W-:Y:S02]  /*d240*/  VIADD R218, R218, 0x38 ;  /* 0x00000038dada7836 */ /* 0x000fe40000000000 */
[----:B-12---:R-:W-:Y:S01]  /*d250*/  P2R R32, PR, RZ, 0x8 ;  /* 0x00000008ff207803 */ /* 0x006fe20000000000 */
[----:B------:R-:W-:Y:S08]  /*d260*/  @P2 BRA `(.L_x_1209) ;  /* 0x0000000000542947 */ /* 0x000ff00003800000 */
[----:B------:R-:W1:Y:S02]  /*d270*/  LDCU UR4, c[0x0][0x440] ;  /* 0x00008800ff0477ac */ /* 0x000e640008000800 */
[----:B-1----:R-:W-:Y:S02]  /*d280*/  ISETP.GE.AND P6, PT, R136, UR4, PT ;  /* 0x0000000488007c0c */ /* 0x002fe4000bfc6270 */
[----:B------:R-:W-:Y:S02]  /*d290*/  ISETP.GE.AND P5, PT, R135, UR4, PT ;  /* 0x0000000487007c0c */ /* 0x000fe4000bfa6270 */
[----:B------:R-:W-:Y:S02]  /*d2a0*/  ISETP.GE.AND P4, PT, R134, UR4, PT ;  /* 0x0000000486007c0c */ /* 0x000fe4000bf86270 */
[----:B------:R-:W-:-:S07]  /*d2b0*/  ISETP.GE.AND P3, PT, R0, UR4, PT ;  /* 0x0000000400007c0c */ /* 0x000fce000bf66270 */
[----:B------:R-:W1:Y:S02]  /*d2c0*/  @!P6 LDC.64 R2, c[0x0][0x3f8] ;  /* 0x0000fe00ff02eb82 */ /* 0x000e640000000a00 */
[----:B-1----:R-:W-:-:S04]  /*d2d0*/  @!P6 LEA R34, P2, R132, R2, 0x2 ;  /* 0x000000028422e211 */ /* 0x002fc800078410ff */
[C---:B------:R-:W-:Y:S02]  /*d2e0*/  @!P6 LEA.HI.X R35, R132.reuse, R3, R137, 0x2, P2 ;  /* 0x000000038423e211 */ /* 0x040fe400010f1489 */
[----:B------:R-:W1:Y:S03]  /*d2f0*/  @!P5 LDC.64 R2, c[0x0][0x3f8] ;  /* 0x0000fe00ff02db82 */ /* 0x000e660000000a00 */
[----:B------:R2:W-:Y:S01]  /*d300*/  @!P6 STG.E.128 desc[UR18][R34.64+0x2000], R124 ;  /* 0x0020007c2200e986 */ /* 0x0005e2000c101d12 */
        /* <DEDUP_REMOVED lines=9> */
[----:B------:R-:W-:-:S05]  /*d3a0*/  @!P3 LEA.HI.X R3, R132, R3, R137, 0x2, P2 ;  /* 0x000000038403b211 */ /* 0x000fca00010f1489 */
[----:B------:R2:W-:Y:S04]  /*d3b0*/  @!P3 STG.E.128 desc[UR18][R2.64+0x2300], R28 ;  /* 0x0023001c0200b986 */ /* 0x0005e8000c101d12 */
.L_x_1209:
[----:B------:R-:W-:Y:S05]  /*d3c0*/  BSYNC.RECONVERGENT B0 ;  /* 0x0000000000007941 */ /* 0x000fea0003800200 */
.L_x_1208:
[----:B------:R-:W-:Y:S01]  /*d3d0*/  BSSY.RECONVERGENT B0, `(.L_x_1210) ;  /* 0x0000018000007945 */ /* 0x000fe20003800200 */
[----:B------:R-:W-:-:S03]  /*d3e0*/  ISETP.GE.AND P6, PT, R218, UR20, PT ;  /* 0x00000014da007c0c */ /* 0x000fc6000bfc6270 */
[----:B------:R-:W-:Y:S10]  /*d3f0*/  @P1 BRA `(.L_x_1211) ;  /* 0x0000000000541947 */ /* 0x000ff40003800000 */
[----:B------:R-:W1:Y:S02]  /*d400*/  LDCU UR4, c[0x0][0x440] ;  /* 0x00008800ff0477ac */ /* 0x000e640008000800 */
[----:B-1----:R-:W-:Y:S02]  /*d410*/  ISETP.GE.AND P5, PT, R136, UR4, PT ;  /* 0x0000000488007c0c */ /* 0x002fe4000bfa6270 */
[----:B------:R-:W-:Y:S02]  /*d420*/  ISETP.GE.AND P4, PT, R135, UR4, PT ;  /* 0x0000000487007c0c */ /* 0x000fe4000bf86270 */
[----:B------:R-:W-:Y:S02]  /*d430*/  ISETP.GE.AND P3, PT, R134, UR4, PT ;  /* 0x0000000486007c0c */ /* 0x000fe4000bf66270 */
[----:B------:R-:W-:-:S07]  /*d440*/  ISETP.GE.AND P2, PT, R0, UR4, PT ;  /* 0x0000000400007c0c */ /* 0x000fce000bf46270 */
[----:B--2---:R-:W1:Y:S02]  /*d450*/  @!P5 LDC.64 R2, c[0x0][0x3f8] ;  /* 0x0000fe00ff02db82 */ /* 0x004e640000000a00 */
        /* <DEDUP_REMOVED lines=15> */
.L_x_1211:
[----:B------:R-:W-:Y:S05]  /*d550*/  BSYNC.RECONVERGENT B0 ;  /* 0x0000000000007941 */ /* 0x000fea0003800200 */
.L_x_1210:
[----:B------:R-:W-:Y:S04]  /*d560*/  BSSY.RECONVERGENT B0, `(.L_x_1212) ;  /* 0x0000017000007945 */ /* 0x000fe80003800200 */
[----:B------:R-:W-:Y:S05]  /*d570*/  @P0 BRA `(.L_x_1213) ;  /* 0x0000000000540947 */ /* 0x000fea0003800000 */
[----:B------:R-:W1:Y:S02]  /*d580*/  LDCU UR4, c[0x0][0x440] ;  /* 0x00008800ff0477ac */ /* 0x000e640008000800 */
[----:B-1----:R-:W-:Y:S02]  /*d590*/  ISETP.GE.AND P4, PT, R136, UR4, PT ;  /* 0x0000000488007c0c */ /* 0x002fe4000bf86270 */
[----:B------:R-:W-:Y:S02]  /*d5a0*/  ISETP.GE.AND P3, PT, R135, UR4, PT ;  /* 0x0000000487007c0c */ /* 0x000fe4000bf66270 */
[----:B------:R-:W-:Y:S02]  /*d5b0*/  ISETP.GE.AND P2, PT, R134, UR4, PT ;  /* 0x0000000486007c0c */ /* 0x000fe4000bf46270 */
[----:B------:R-:W-:-:S07]  /*d5c0*/  ISETP.GE.AND P1, PT, R0, UR4, PT ;  /* 0x0000000400007c0c */ /* 0x000fce000bf26270 */
[----:B---3--:R-:W1:Y:S08]  /*d5d0*/  @!P4 LDC.64 R24, c[0x0][0x3f8] ;  /* 0x0000fe00ff18cb82 */ /* 0x008e700000000a00 */
[----:B--2---:R-:W2:Y:S01]  /*d5e0*/  @!P3 LDC.64 R2, c[0x0][0x3f8] ;  /* 0x0000fe00ff02bb82 */ /* 0x004ea20000000a00 */
[----:B-1----:R-:W-:-:S04]  /*d5f0*/  @!P4 LEA R24, P0, R132, R24, 0x2 ;  /* 0x000000188418c211 */ /* 0x002fc800078010ff */
[C---:B------:R-:W-:Y:S02]  /*d600*/  @!P4 LEA.HI.X R25, R132.reuse, R25, R137, 0x2, P0 ;  /* 0x000000198419c211 */ /* 0x040fe400000f1489 */
[----:B--2---:R-:W-:-:S03]  /*d610*/  @!P3 LEA R26, P0, R132, R2, 0x2 ;  /* 0x00000002841ab211 */ /* 0x004fc600078010ff */
[----:B------:R1:W-:Y:S01]  /*d620*/  @!P4 STG.E.128 desc[UR18][R24.64+0x6000], R116 ;  /* 0x006000741800c986 */ /* 0x0003e2000c101d12 */
[C---:B------:R-:W-:Y:S02]  /*d630*/  @!P3 LEA.HI.X R27, R132.reuse, R3, R137, 0x2, P0 ;  /* 0x00000003841bb211 */ /* 0x040fe400000f1489 */
[----:B------:R-:W2:Y:S03]  /*d640*/  @!P2 LDC.64 R2, c[0x0][0x3f8] ;  /* 0x0000fe00ff02ab82 */ /* 0x000ea60000000a00 */
[----:B------:R1:W-:Y:S01]  /*d650*/  @!P3 STG.E.128 desc[UR18][R26.64+0x6100], R84 ;  /* 0x006100541a00b986 */ /* 0x0003e2000c101d12 */
[----:B--2---:R-:W-:-:S04]  /*d660*/  @!P2 LEA R28, P0, R132, R2, 0x2 ;  /* 0x00000002841ca211 */ /* 0x004fc800078010ff */
[C---:B------:R-:W-:Y:S02]  /*d670*/  @!P2 LEA.HI.X R29, R132.reuse, R3, R137, 0x2, P0 ;  /* 0x00000003841da211 */ /* 0x040fe400000f1489 */
[----:B------:R-:W2:Y:S03]  /*d680*/  @!P1 LDC.64 R2, c[0x0][0x3f8] ;  /* 0x0000fe00ff029b82 */ /* 0x000ea60000000a00 */
[----:B------:R1:W-:Y:S01]  /*d690*/  @!P2 STG.E.128 desc[UR18][R28.64+0x6200], R52 ;  /* 0x006200341c00a986 */ /* 0x0003e2000c101d12 */
[----:B--2---:R-:W-:-:S04]  /*d6a0*/  @!P1 LEA R2, P0, R132, R2, 0x2 ;  /* 0x0000000284029211 */ /* 0x004fc800078010ff */
[----:B------:R-:W-:-:S05]  /*d6b0*/  @!P1 LEA.HI.X R3, R132, R3, R137, 0x2, P0 ;  /* 0x0000000384039211 */ /* 0x000fca00000f1489 */
[----:B------:R1:W-:Y:S04]  /*d6c0*/  @!P1 STG.E.128 desc[UR18][R2.64+0x6300], R20 ;  /* 0x0063001402009986 */ /* 0x0003e8000c101d12 */
.L_x_1213:
[----:B------:R-:W-:Y:S05]  /*d6d0*/  BSYNC.RECONVERGENT B0 ;  /* 0x0000000000007941 */ /* 0x000fea0003800200 */
.L_x_1212:
[----:B------:R-:W-:Y:S01]  /*d6e0*/  ISETP.NE.AND P0, PT, R133, RZ, PT ;  /* 0x000000ff8500720c */ /* 0x000fe20003f05270 */
[----:B------:R-:W-:-:S12]  /*d6f0*/  BSSY.RECONVERGENT B0, `(.L_x_1214) ;  /* 0x0000017000007945 */ /* 0x000fd80003800200 */
[----:B------:R-:W-:Y:S05]  /*d700*/  @P0 BRA `(.L_x_1215) ;  /* 0x0000000000540947 */ /* 0x000fea0003800000 */
[----:B------:R-:W4:Y:S02]  /*d710*/  LDCU UR4, c[0x0][0x440] ;  /* 0x00008800ff0477ac */ /* 0x000f240008000800 */
[----:B----4-:R-:W-:Y:S02]  /*d720*/  ISETP.GE.AND P0, PT, R136, UR4, PT ;  /* 0x0000000488007c0c */ /* 0x010fe4000bf06270 */
[----:B------:R-:W-:Y:S02]  /*d730*/  ISETP.GE.AND P3, PT, R135, UR4, PT ;  /* 0x0000000487007c0c */ /* 0x000fe4000bf66270 */
[----:B------:R-:W-:-:S09]  /*d740*/  ISETP.GE.AND P2, PT, R134, UR4, PT ;  /* 0x0000000486007c0c */ /* 0x000fd2000bf46270 */
[----:B-123--:R-:W1:Y:S08]  /*d750*/  @!P0 LDC.64 R2, c[0x0][0x3f8] ;  /* 0x0000fe00ff028b82 */ /* 0x00ee700000000a00 */
[----:B------:R-:W2:Y:S08]  /*d760*/  @!P3 LDC.64 R22, c[0x0][0x3f8] ;  /* 0x0000fe00ff16bb82 */ /* 0x000eb00000000a00 */
[----:B------:R-:W3:Y:S01]  /*d770*/  @!P2 LDC.64 R20, c[0x0][0x3f8] ;  /* 0x0000fe00ff14ab82 */ /* 0x000ee20000000a00 */
[----:B-1----:R-:W-:-:S04]  /*d780*/  @!P0 LEA R24, P1, R132, R2, 0x2 ;  /* 0x0000000284188211 */ /* 0x002fc800078210ff */
[----:B------:R-:W-:Y:S02]  /*d790*/  @!P0 LEA.HI.X R25, R132, R3, R137, 0x2, P1 ;  /* 0x0000000384198211 */ /* 0x000fe400008f1489 */
[----:B------:R-:W-:-:S03]  /*d7a0*/  ISETP.GE.AND P1, PT, R0, UR4, PT ;  /* 0x0000000400007c0c */ /* 0x000fc6000bf26270 */
[----:B------:R4:W-:Y:S01]  /*d7b0*/  @!P0 STG.E.128 desc[UR18][R24.64+0x8000], R112 ;  /* 0x0080007018008986 */ /* 0x0009e2000c101d12 */
[----:B--2---:R-:W-:-:S04]  /*d7c0*/  @!P3 LEA R22, P0, R132, R22, 0x2 ;  /* 0x000000168416b211 */ /* 0x004fc800078010ff */
[C---:B------:R-:W-:Y:S02]  /*d7d0*/  @!P3 LEA.HI.X R23, R132.reuse, R23, R137, 0x2, P0 ;  /* 0x000000178417b211 */ /* 0x040fe400000f1489 */
[----:B---3--:R-:W-:-:S03]  /*d7e0*/  @!P2 LEA R20, P0, R132, R20, 0x2 ;  /* 0x000000148414a211 */ /* 0x008fc600078010ff */
[----:B------:R-:W1:Y:S01]  /*d7f0*/  @!P1 LDC.64 R2, c[0x0][0x3f8] ;  /* 0x0000fe00ff029b82 */ /* 0x000e620000000a00 */
[C---:B------:R-:W-:Y:S01]  /*d800*/  @!P2 LEA.HI.X R21, R132.reuse, R21, R137, 0x2, P0 ;  /* 0x000000158415a211 */ /* 0x040fe200000f1489 */
[----:B------:R4:W-:Y:S04]  /*d810*/  @!P3 STG.E.128 desc[UR18][R22.64+0x8100], R80 ;  /* 0x008100501600b986 */ /* 0x0009e8000c101d12 */
[----:B------:R4:W-:Y:S01]  /*d820*/  @!P2 STG.E.128 desc[UR18][R20.64+0x8200], R48 ;  /* 0x008200301400a986 */ /* 0x0009e2000c101d12 */
[----:B-1----:R-:W-:-:S04]  /*d830*/  @!P1 LEA R2, P0, R132, R2, 0x2 ;  /* 0x0000000284029211 */ /* 0x002fc800078010ff */
[----:B------:R-:W-:-:S05]  /*d840*/  @!P1 LEA.HI.X R3, R132, R3, R137, 0x2, P0 ;  /* 0x0000000384039211 */ /* 0x000fca00000f1489 */
[----:B------:R4:W-:Y:S04]  /*d850*/  @!P1 STG.E.128 desc[UR18][R2.64+0x8300], R16 ;  /* 0x0083001002009986 */ /* 0x0009e8000c101d12 */
.L_x_1215:
[----:B------:R-:W-:Y:S05]  /*d860*/  BSYNC.RECONVERGENT B0 ;  /* 0x0000000000007941 */ /* 0x000fea0003800200 */
.L_x_1214:
        /* <DEDUP_REMOVED lines=8> */
[----:B-1--4-:R-:W1:Y:S08]  /*d8f0*/  @!P4 LDC.64 R20, c[0x0][0x3f8] ;  /* 0x0000fe00ff14cb82 */ /* 0x012e700000000a00 */
[----:B------:R-:W4:Y:S08]  /*d900*/  @!P3 LDC.64 R18, c[0x0][0x3f8] ;  /* 0x0000fe00ff12bb82 */ /* 0x000f300000000a00 */
[----:B------:R-:W5:Y:S08]  /*d910*/  @!P2 LDC.64 R16, c[0x0][0x3f8] ;  /* 0x0000fe00ff10ab82 */ /* 0x000f700000000a00 */
[----:B--23--:R-:W2:Y:S01]  /*d920*/  @!P1 LDC.64 R2, c[0x0][0x3f8] ;  /* 0x0000fe00ff029b82 */ /* 0x00cea20000000a00 */
[----:B-1----:R-:W-:-:S04]  /*d930*/  @!P4 LEA R20, P0, R132, R20, 0x2 ;  /* 0x000000148414c211 */ /* 0x002fc800078010ff */
[C---:B------:R-:W-:Y:S02]  /*d940*/  @!P4 LEA.HI.X R21, R132.reuse, R21, R137, 0x2, P0 ;  /* 0x000000158415c211 */ /* 0x040fe400000f1489 */
[----:B----4-:R-:W-:-:S03]  /*d950*/  @!P3 LEA R18, P0, R132, R18, 0x2 ;  /* 0x000000128412b211 */ /* 0x010fc600078010ff */
[----:B------:R1:W-:Y:S01]  /*d960*/  @!P4 STG.E.128 desc[UR18][R20.64+0xa000], R108 ;  /* 0x00a0006c1400c986 */ /* 0x0003e2000c101d12 */
[C---:B------:R-:W-:Y:S02]  /*d970*/  @!P3 LEA.HI.X R19, R132.reuse, R19, R137, 0x2, P0 ;  /* 0x000000138413b211 */ /* 0x040fe400000f1489 */
[----:B-----5:R-:W-:-:S03]  /*d980*/  @!P2 LEA R16, P0, R132, R16, 0x2 ;  /* 0x000000108410a211 */ /* 0x020fc600078010ff */
[----:B------:R1:W-:Y:S01]  /*d990*/  @!P3 STG.E.128 desc[UR18][R18.64+0xa100], R76 ;  /* 0x00a1004c1200b986 */ /* 0x0003e2000c101d12 */
[C---:B------:R-:W-:Y:S02]  /*d9a0*/  @!P2 LEA.HI.X R17, R132.reuse, R17, R137, 0x2, P0 ;  /* 0x000000118411a211 */ /* 0x040fe400000f1489 */
[----:B--2---:R-:W-:-:S03]  /*d9b0*/  @!P1 LEA R2, P0, R132, R2, 0x2 ;  /* 0x0000000284029211 */ /* 0x004fc600078010ff */
[----:B------:R1:W-:Y:S01]  /*d9c0*/  @!P2 STG.E.128 desc[UR18][R16.64+0xa200], R44 ;  /* 0x00a2002c1000a986 */ /* 0x0003e2000c101d12 */
[----:B------:R-:W-:-:S05]  /*d9d0*/  @!P1 LEA.HI.X R3, R132, R3, R137, 0x2, P0 ;  /* 0x0000000384039211 */ /* 0x000fca00000f1489 */
[----:B------:R1:W-:Y:S04]  /*d9e0*/  @!P1 STG.E.128 desc[UR18][R2.64+0xa300], R12 ;  /* 0x00a3000c02009986 */ /* 0x0003e8000c101d12 */
.L_x_1217:
[----:B------:R-:W-:Y:S05]  /*d9f0*/  BSYNC.RECONVERGENT B0 ;  /* 0x0000000000007941 */ /* 0x000fea0003800200 */
.L_x_1216:
        /* <DEDUP_REMOVED lines=24> */
.L_x_1219:
[----:B------:R-:W-:Y:S05]  /*db80*/  BSYNC.RECONVERGENT B0 ;  /* 0x0000000000007941 */ /* 0x000fea0003800200 */
.L_x_1218:
[----:B------:R-:W-:Y:S05]  /*db90*/  @P6 EXIT ;  /* 0x000000000000694d */ /* 0x000fea0003800000 */
[----:B------:R-:W5:Y:S02]  /*dba0*/  LDCU UR4, c[0x0][0x440] ;  /* 0x00008800ff0477ac */ /* 0x000f640008000800 */
[----:B-----5:R-:W-:Y:S02]  /*dbb0*/  ISETP.GE.AND P5, PT, R136, UR4, PT ;  /* 0x0000000488007c0c */ /* 0x020fe4000bfa6270 */
[----:B------:R-:W-:Y:S02]  /*dbc0*/  ISETP.GE.AND P4, PT, R135, UR4, PT ;  /* 0x0000000487007c0c */ /* 0x000fe4000bf86270 */
[----:B------:R-:W-:-:S09]  /*dbd0*/  ISETP.GE.AND P2, PT, R134, UR4, PT ;  /* 0x0000000486007c0c */ /* 0x000fd2000bf46270 */
[----:B-1----:R-:W1:Y:S08]  /*dbe0*/  @!P5 LDC.64 R10, c[0x0][0x3f8] ;  /* 0x0000fe00ff0adb82 */ /* 0x002e700000000a00 */
[----:B------:R-:W5:Y:S08]  /*dbf0*/  @!P4 LDC.64 R8, c[0x0][0x3f8] ;  /* 0x0000fe00ff08cb82 */ /* 0x000f700000000a00 */
[----:B--234-:R-:W2:Y:S01]  /*dc00*/  @!P2 LDC.64 R2, c[0x0][0x3f8] ;  /* 0x0000fe00ff02ab82 */ /* 0x01cea20000000a00 */
[----:B-1----:R-:W-:-:S04]  /*dc10*/  @!P5 LEA R10, P0, R132, R10, 0x2 ;  /* 0x0000000a840ad211 */ /* 0x002fc800078010ff */
[--C-:B------:R-:W-:Y:S02]  /*dc20*/  @!P5 LEA.HI.X R11, R132, R11, R137.reuse, 0x2, P0 ;  /* 0x0000000b840bd211 */ /* 0x100fe400000f1489 */
[----:B------:R-:W-:Y:S02]  /*dc30*/  ISETP.GE.AND P0, PT, R0, UR4, PT ;  /* 0x0000000400007c0c */ /* 0x000fe4000bf06270 */
[C---:B-----5:R-:W-:Y:S01]  /*dc40*/  @!P4 LEA R8, P3, R132.reuse, R8, 0x2 ;  /* 0x000000088408c211 */ /* 0x060fe200078610ff */
[----:B------:R1:W-:Y:S03]  /*dc50*/  @!P5 STG.E.128 desc[UR18][R10.64+0xe000], R100 ;  /* 0x00e000640a00d986 */ /* 0x0003e6000c101d12 */
[C---:B------:R-:W-:Y:S02]  /*dc60*/  @!P4 LEA.HI.X R9, R132.reuse, R9, R137, 0x2, P3 ;  /* 0x000000098409c211 */ /* 0x040fe400018f1489 */
[----:B--2---:R-:W-:-:S03]  /*dc70*/  @!P2 LEA R2, P1, R132, R2, 0x2 ;  /* 0x000000028402a211 */ /* 0x004fc600078210ff */
[----:B------:R1:W-:Y:S01]  /*dc80*/  @!P4 STG.E.128 desc[UR18][R8.64+0xe100], R68 ;  /* 0x00e100440800c986 */ /* 0x0003e2000c101d12 */
[----:B------:R-:W-:-:S05]  /*dc90*/  @!P2 LEA.HI.X R3, R132, R3, R137, 0x2, P1 ;  /* 0x000000038403a211 */ /* 0x000fca00008f1489 */
[----:B------:R1:W-:Y:S01]  /*dca0*/  @!P2 STG.E.128 desc[UR18][R2.64+0xe200], R36 ;  /* 0x00e200240200a986 */ /* 0x0003e2000c101d12 */
[----:B------:R-:W-:Y:S05]  /*dcb0*/  @P0 EXIT ;  /* 0x000000000000094d */ /* 0x000fea0003800000 */
[----:B------:R-:W1:Y:S02]  /*dcc0*/  LDCU.64 UR4, c[0x0][0x3f8] ;  /* 0x00007f00ff0477ac */ /* 0x000e640008000a00 */
[----:B-1----:R-:W-:-:S04]  /*dcd0*/  LEA R2, P0, R132, UR4, 0x2 ;  /* 0x0000000484027c11 */ /* 0x002fc8000f8010ff */
[----:B------:R-:W-:-:S05]  /*dce0*/  LEA.HI.X R3, R132, UR5, R137, 0x2, P0 ;  /* 0x0000000584037c11 */ /* 0x000fca00080f1489 */
[----:B------:R-:W-:Y:S01]  /*dcf0*/  STG.E.128 desc[UR18][R2.64+0xe300], R4 ;  /* 0x00e3000402007986 */ /* 0x000fe2000c101d12 */
[----:B------:R-:W-:Y:S05]  /*dd00*/  EXIT ;  /* 0x000000000000794d */ /* 0x000fea0003800000 */
.L_x_1220:
        /* <DEDUP_REMOVED lines=15> */
.L_x_7480:


//--------------------- .text._ZN5flash24flash_fwd_splitkv_kernelI23Flash_fwd_kernel_traitsILi256ELi64ELi64ELi4ELb0ELb0EN7cutlass6half_tE19Flash_kernel_traitsILi256ELi64ELi64ELi4ES3_EELb0ELb0ELb0ELb0ELb0ELb1ELb1ELb0EEEvNS_16Flash_fwd_paramsE --------------------------
	.section	.text._ZN5flash24flash_fwd_splitkv_kernelI23Flash_fwd_kernel_traitsILi256ELi64ELi64ELi4ELb0ELb0EN7cutlass6half_tE19Flash_kernel_traitsILi256ELi64ELi64ELi4ES3_EELb0ELb0ELb0ELb0ELb0ELb1ELb1ELb0EEEvNS_16Flash_fwd_paramsE,"ax",@progbits
	.align	128
        .global         _ZN5flash24flash_fwd_splitkv_kernelI23Flash_fwd_kernel_traitsILi256ELi64ELi64ELi4ELb0ELb0EN7cutlass6half_tE19Flash_kernel_traitsILi256ELi64ELi64ELi4ES3_EELb0ELb0ELb0ELb0ELb0ELb1ELb1ELb0EEEvNS_16Flash_fwd_paramsE
        .type           _ZN5flash24flash_fwd_splitkv_kernelI23Flash_fwd_kernel_traitsILi256ELi64ELi64ELi4ELb0ELb0EN7cutlass6half_tE19Flash_kernel_traitsILi256ELi64ELi64ELi4ES3_EELb0ELb0ELb0ELb0ELb0ELb1ELb1ELb0EEEvNS_16Flash_fwd_paramsE,@function
        .size           _ZN5flash24flash_fwd_splitkv_kernelI23Flash_fwd_kernel_traitsILi256ELi64ELi64ELi4ELb0ELb0EN7cutlass6half_tE19Flash_kernel_traitsILi256ELi64ELi64ELi4ES3_EELb0ELb0ELb0ELb0ELb0ELb1ELb1ELb0EEEvNS_16Flash_fwd_paramsE,(.L_x_7481 - _ZN5flash24flash_fwd_splitkv_kernelI23Flash_fwd_kernel_traitsILi256ELi64ELi64ELi4ELb0ELb0EN7cutlass6half_tE19Flash_kernel_traitsILi256ELi64ELi64ELi4ES3_EELb0ELb0ELb0ELb0ELb0ELb1ELb1ELb0EEEvNS_16Flash_fwd_paramsE)
        .other          _ZN5flash24flash_fwd_splitkv_kernelI23Flash_fwd_kernel_traitsILi256ELi64ELi64ELi4ELb0ELb0EN7cutlass6half_tE19Flash_kernel_traitsILi256ELi64ELi64ELi4ES3_EELb0ELb0ELb0ELb0ELb0ELb1ELb1ELb0EEEvNS_16Flash_fwd_paramsE,@"STO_CUDA_ENTRY STV_DEFAULT"
_ZN5flash24flash_fwd_splitkv_kernelI23Flash_fwd_kernel_traitsILi256ELi64ELi64ELi4ELb0ELb0EN7cutlass6half_tE19Flash_kernel_traitsILi256ELi64ELi64ELi4ES3_EELb0ELb0ELb0ELb0ELb0ELb1ELb1ELb0EEEvNS_16Flash_fwd_paramsE:
.text._ZN5flash24flash_fwd_splitkv_kernelI23Flash_fwd_kernel_traitsILi256ELi64ELi64ELi4ELb0ELb0EN7cutlass6half_tE19Flash_kernel_traitsILi256ELi64ELi64ELi4ES3_EELb0ELb0ELb0ELb0ELb0ELb1ELb1ELb0EEEvNS_16Flash_fwd_paramsE:
        /* <DEDUP_REMOVED lines=87> */
.L_x_1221:
        /* <DEDUP_REMOVED lines=105> */
.L_x_1224:
[----:B------:R-:W-:Y:S05]  /*0c00*/  BSYNC.RECONVERGENT B0 ;  /* 0x0000000000007941 */ /* 0x000fea0003800200 */
.L_x_1223:
        /* <DEDUP_REMOVED lines=31> */
.L_x_1226:
[----:B------:R-:W-:Y:S05]  /*0e00*/  BSYNC.RECONVERGENT B0 ;  /* 0x0000000000007941 */ /* 0x000fea0003800200 */
.L_x_1225:
        /* <DEDUP_REMOVED lines=24> */
.L_x_1228:
[----:B------:R-:W-:Y:S05]  /*0f90*/  BSYNC.RECONVERGENT B0 ;  /* 0x0000000000007941 */ /* 0x000fea0003800200 */
.L_x_1227:
        /* <DEDUP_REMOVED lines=24> */
.L_x_1230:
[----:B------:R-:W-:Y:S05]  /*1120*/  BSYNC.RECONVERGENT B0 ;  /* 0x0000000000007941 */ /* 0x000fea0003800200 */
.L_x_1229:
        /* <DEDUP_REMOVED lines=24> */
.L_x_1232:
[----:B------:R-:W-:Y:S05]  /*12b0*/  BSYNC.RECONVERGENT B0 ;  /* 0x0000000000007941 */ /* 0x000fea0003800200 */
.L_x_1231:
        /* <DEDUP_REMOVED lines=24> */
.L_x_1234:
[----:B------:R-:W-:Y:S05]  /*1440*/  BSYNC.RECONVERGENT B0 ;  /* 0x0000000000007941 */ /* 0x000fea0003800200 */
.L_x_1233:
        /* <DEDUP_REMOVED lines=23> */
.L_x_1236:
[----:B------:R-:W-:Y:S05]  /*15c0*/  BSYNC.RECONVERGENT B0 ;  /* 0x0000000000007941 */ /* 0x000fea0003800200 */
.L_x_1235:
        /* <DEDUP_REMOVED lines=23> */
.L_x_1238:
[----:B------:R-:W-:Y:S05]  /*1740*/  BSYNC.RECONVERGENT B0 ;  /* 0x0000000000007941 */ /* 0x000fea0003800200 */
.L_x_1237:
        /* <DEDUP_REMOVED lines=33> */
.L_x_1222:
        /* <DEDUP_REMOVED lines=13> */
.L_x_1239:
        /* <DEDUP_REMOVED lines=103> */
.L_x_1240:
        /* <DEDUP_REMOVED lines=15> */
.L_x_1242:
[----:B-1----:R-:W1:Y:S01]  /*2190*/  LDC.64 R2, c[0x0][0x3b8] ;  /* 0x0000ee00ff027b82 */ /* 0x002e620000000a00 */
[----:B------:R-:W-:-:S06]  /*21a0*/  UIADD3 UR4, UPT, UPT, UR6, UR12, URZ ;  /* 0x0000000c06047290 */ /* 0x000fcc000fffe0ff */
[----:B-1----:R-:W-:Y:S02]  /*21b0*/  IMAD R13, R3, UR4, RZ ;  /* 0x00000004030d7c24 */ /* 0x002fe4000f8e02ff */
[----:B------:R-:W-:-:S05]  /*21c0*/  IMAD.WIDE.U32 R4, R2, UR4, RZ ;  /* 0x0000000402047c25 */ /* 0x000fca000f8e00ff */
[----:B------:R-:W-:Y:S02]  /*21d0*/  IADD3 R13, PT, PT, R5, R13, RZ ;  /* 0x0000000d050d7210 */ /* 0x000fe40007ffe0ff */
[----:B------:R-:W-:Y:S02]  /*21e0*/  MOV R12, R4 ;  /* 0x00000004000c7202 */ /* 0x000fe40000000f00 */
.L_x_1243:
        /* <DEDUP_REMOVED lines=14> */
.L_x_1244:
[----:B------:R-:W1:Y:S01]  /*22d0*/  LDC.64 R4, c[0x0][0x3c0] ;  /* 0x0000f000ff047b82 */ /* 0x000e620000000a00 */
[----:B------:R-:W-:-:S06]  /*22e0*/  UIADD3 UR6, UPT, UPT, UR6, UR12, URZ ;  /* 0x0000000c06067290 */ /* 0x000fcc000fffe0ff */
[----:B-1----:R-:W-:Y:S02]  /*22f0*/  IMAD R15, R5, UR6, RZ ;  /* 0x00000006050f7c24 */ /* 0x002fe4000f8e02ff */
[----:B-----5:R-:W-:-:S05]  /*2300*/  IMAD.WIDE.U32 R6, R4, UR6, RZ ;  /* 0x0000000604067c25 */ /* 0x020fca000f8e00ff */
[----:B------:R-:W-:Y:S02]  /*2310*/  IADD3 R15, PT, PT, R7, R15, RZ ;  /* 0x0000000f070f7210 */ /* 0x000fe40007ffe0ff */
[----:B------:R-:W-:-:S07]  /*2320*/  MOV R14, R6 ;  /* 0x00000006000e7202 */ /* 0x000fce0000000f00 */
.L_x_1245:
        /* <DEDUP_REMOVED lines=49> */
.L_x_1241:
        /* <DEDUP_REMOVED lines=92> */
.L_x_1247:
[----:B------:R-:W-:Y:S05]  /*2c00*/  BSYNC.RECONVERGENT B0 ;  /* 0x0000000000007941 */ /* 0x000fea0003800200 */
.L_x_1246:
        /* <DEDUP_REMOVED lines=41> */
.L_x_1249:
[----:B------:R-:W-:Y:S05]  /*2ea0*/  BSYNC.RECONVERGENT B0 ;  /* 0x0000000000007941 */ /* 0x000fea0003800200 */
.L_x_1248:
        /* <DEDUP_REMOVED lines=40> */
.L_x_1251:
[----:B------:R-:W-:Y:S05]  /*3130*/  BSYNC.RECONVERGENT B0 ;  /* 0x0000000000007941 */ /* 0x000fea0003800200 */
.L_x_1250:
        /* <DEDUP_REMOVED lines=42> */
.L_x_1253:
[----:B------:R-:W-:Y:S05]  /*33e0*/  BSYNC.RECONVERGENT B0 ;  /* 0x0000000000007941 */ /* 0x000fea0003800200 */
.L_x_1252:
        /* <DEDUP_REMOVED lines=32> */
.L_x_1255:
[----:B------:R-:W-:Y:S05]  /*35f0*/  BSYNC.RECONVERGENT B0 ;  /* 0x0000000000007941 */ /* 0x000fea0003800200 */
.L_x_1254:
        /* <DEDUP_REMOVED lines=29> */
.L_x_1257:
[----:B------:R-:W-:Y:S05]  /*37d0*/  BSYNC.RECONVERGENT B0 ;  /* 0x0000000000007941 */ /* 0x000fea0003800200 */
.L_x_1256:
        /* <DEDUP_REMOVED lines=30> */
.L_x_1259:
[----:B------:R-:W-:Y:S05]  /*39c0*/  BSYNC.RECONVERGENT B0 ;  /* 0x0000000000007941 */ /* 0x000fea0003800200 */
.L_x_1258:
        /* <DEDUP_REMOVED lines=31> */
.L_x_1261:
[----:B------:R-:W-:Y:S05]  /*3bc0*/  BSYNC.RECONVERGENT B0 ;  /* 0x0000000000007941 */ /* 0x000fea0003800200 */
.L_x_1260:
        /* <DEDUP_REMOVED lines=37> */
.L_x_1263:
[----:B------:R1:W-:Y:S04]  /*3e20*/  STS.128 [R93+0x10000], RZ ;  /* 0x010000ff5d007388 */ /* 0x0003e80000000c00 */
[----:B------:R1:W-:Y:S04]  /*3e30*/  STS.128 [R93+0x12000], RZ ;  /* 0x012000ff5d007388 */ /* 0x0003e80000000c00 */
[----:B------:R1:W-:Y:S04]  /*3e40*/  STS.128 [R93+0x14000], RZ ;  /* 0x014000ff5d007388 */ /* 0x0003e80000000c00 */
[----:B------:R1:W-:Y:S02]  /*3e50*/  STS.128 [R93+0x16000], RZ ;  /* 0x016000ff5d007388 */ /* 0x0003e40000000c00 */
.L_x_1264:
[----:B------:R-:W-:Y:S05]  /*3e60*/  BSYNC.RECONVERGENT B0 ;  /* 0x0000000000007941 */ /* 0x000fea0003800200 */
.L_x_1262:
        /* <DEDUP_REMOVED lines=47> */
.L_x_1266:
[----:B------:R-:W-:Y:S05]  /*4160*/  BSYNC.RECONVERGENT B0 ;  /* 0x0000000000007941 */ /* 0x000fea0003800200 */
.L_x_1265:
        /* <DEDUP_REMOVED lines=35> */
.L_x_1268:
[----:B------:R-:W-:Y:S05]  /*43a0*/  BSYNC.RECONVERGENT B0 ;  /* 0x0000000000007941 */ /* 0x000fea0003800200 */
.L_x_1267:
        /* <DEDUP_REMOVED lines=34> */
.L_x_1270:
[----:B------:R-:W-:Y:S05]  /*45d0*/  BSYNC.RECONVERGENT B0 ;  /* 0x0000000000007941 */ /* 0x000fea0003800200 */
.L_x_1269:
        /* <DEDUP_REMOVED lines=14> */
[----:B------:R-:W-:Y:S01]  /*46c0*/  UISETP.GT.AND UP0, UPT, UR21, UR14, UPT ;  /* 0x0000000e1500728c */ /* 0x000fe2000bf04270 */
[----:B------:R-:W4:Y:S02]  /*46d0*/  LDSM.16.M88.4 R52, [R100+UR5+0x9800] ;  /* 0x009800056434783b */ /* 0x000f240008000200 */
[----:B------:R-:W-:Y:S01]  /*46e0*/  IADD3 R95, PT, PT, R95, R84, RZ ;  /* 0x000000545f5f7210 */ /* 0x000fe20007ffe0ff */
[----:B------:R-:W-:Y:S01]  /*46f0*/  IMAD.IADD R99, R101, 0x1, R84 ;  /* 0x0000000165637824 */ /* 0x000fe200078e0254 */
[----:B------:R-:W-:Y:S03]  /*4700*/  LDSM.16.M88.4 R56, [R98] ;  /* 0x000000006238783b */ /* 0x000fe60000000200 */
[C---:B------:R-:W-:Y:S01]  /*4710*/  IMAD.IADD R97, R0.reuse, 0x1, R99 ;  /* 0x0000000100617824 */ /* 0x040fe200078e0263 */
[----:B------:R-:W4:Y:S01]  /*4720*/  LDSM.16.M88.4 R16, [R96+0x8800] ;  /* 0x008800006010783b */ /* 0x000f220000000200 */
[----:B------:R-:W-:-:S03]  /*4730*/  IMAD.IADD R94, R0, 0x1, R95 ;  /* 0x00000001005e7824 */ /* 0x000fc600078e025f */
[----:B-1----:R-:W1:Y:S04]  /*4740*/  LDSM.16.M88.4 R20, [R96+0x8000] ;  /* 0x008000006014783b */ /* 0x002e680000000200 */
[----:B------:R-:W1:Y:S04]  /*4750*/  LDSM.16.M88.4 R64, [R96+0x9000] ;  /* 0x009000006040783b */ /* 0x000e680000000200 */
[----:B------:R-:W1:Y:S04]  /*4760*/  LDSM.16.M88.4 R60, [R96+0x9800] ;  /* 0x00980000603c783b */ /* 0x000e680000000200 */
[----:B------:R-:W-:Y:S01]  /*4770*/  LDSM.16.M88.4 R4, [R99] ;  /* 0x000000006304783b */ /* 0x000fe20000000200 */
[C---:B-----5:R-:W-:Y:S03]  /*4780*/  HMMA.16816.F32 R40, R72.reuse, R36, RZ ;  /* 0x000000244828723c */ /* 0x060fe600000018ff */
[----:B--23--:R-:W2:Y:S04]  /*4790*/  LDSM.16.M88.4 R12, [R95+0x8000] ;  /* 0x008000005f0c783b */ /* 0x00cea80000000200 */
[----:B----4-:R-:W3:Y:S01]  /*47a0*/  LDSM.16.M88.4 R8, [R95+0x8800] ;  /* 0x008800005f08783b */ /* 0x010ee20000000200 */
[C---:B------:R-:W-:Y:S03]  /*47b0*/  HMMA.16816.F32 R48, R72.reuse, R44, RZ ;  /* 0x0000002c4830723c */ /* 0x040fe600000018ff */
        /* <DEDUP_REMOVED lines=10> */
[----:B------:R-:W4:Y:S07]  /*4860*/  LDSM.16.M88.4 R52, [R95+0x9000] ;  /* 0x009000005f34783b */ /* 0x000f2e0000000200 */
[C---:B------:R-:W-:Y:S08]  /*4870*/  HMMA.16816.F32 R40, R56.reuse, R16, R40 ;  /* 0x000000103828723c */ /* 0x040ff00000001828 */
[C---:B------:R-:W-:Y:S01]  /*4880*/  HMMA.16816.F32 R36, R56.reuse, R18, R36 ;  /* 0x000000123824723c */ /* 0x040fe20000001824 */
[----:B------:R-:W5:Y:S07]  /*4890*/  LDSM.16.M88.4 R16, [R95+0x9800] ;  /* 0x009800005f10783b */ /* 0x000f6e0000000200 */
[C---:B-1----:R-:W-:Y:S08]  /*48a0*/  HMMA.16816.F32 R48, R56.reuse, R20, R48 ;  /* 0x000000143830723c */ /* 0x042ff00000001830 */
        /* <DEDUP_REMOVED lines=11> */
[----:B------:R-:W1:Y:S07]  /*4960*/  LDSM.16.M88.4 R12, [R94+0x8800] ;  /* 0x008800005e0c783b */ /* 0x000e6e0000000200 */
[C---:B---3--:R-:W-:Y:S08]  /*4970*/  HMMA.16816.F32 R40, R4.reuse, R8, R40 ;  /* 0x000000080428723c */ /* 0x048ff00000001828 */
[C---:B------:R-:W-:Y:S01]  /*4980*/  HMMA.16816.F32 R36, R4.reuse, R10, R36 ;  /* 0x0000000a0424723c */ /* 0x040fe20000001824 */
[----:B------:R-:W2:Y:S07]  /*4990*/  LDSM.16.M88.4 R8, [R94+0x9000] ;  /* 0x009000005e08783b */ /* 0x000eae0000000200 */
[C---:B----4-:R-:W-:Y:S08]  /*49a0*/  HMMA.16816.F32 R32, R4.reuse, R52, R32 ;  /* 0x000000340420723c */ /* 0x050ff00000001820 */
[C---:B------:R-:W-:Y:S01]  /*49b0*/  HMMA.16816.F32 R28, R4.reuse, R54, R28 ;  /* 0x00000036041c723c */ /* 0x040fe2000000181c */
[----:B------:R-:W-:Y:S07]  /*49c0*/  LDSM.16.M88.4 R52, [R96+0xa800] ;  /* 0x00a800006034783b */ /* 0x000fee0000000200 */
[C---:B-----5:R-:W-:Y:S08]  /*49d0*/  HMMA.16816.F32 R24, R4.reuse, R16, R24 ;  /* 0x000000100418723c */ /* 0x060ff00000001818 */
        /* <DEDUP_REMOVED lines=29> */
[C---:B-1----:R-:W-:Y:S08]  /*4bb0*/  HMMA.16816.F32 R48, R8.reuse, R60, R48 ;  /* 0x0000003c0830723c */ /* 0x042ff00000001830 */
        /* <DEDUP_REMOVED lines=35> */
[----:B------:R-:W-:Y:S01]  /*4df0*/  HMMA.16816.F32 R72, R76, R82, R72 ;  /* 0x000000524c48723c */ /* 0x000fe20000001848 */
[----:B------:R-:W-:Y:S07]  /*4e00*/  LDSM.16.M88.4 R76, [R98+0x6000] ;  /* 0x00600000624c783b */ /* 0x000fee0000000200 */
        /* <DEDUP_REMOVED lines=62> */
[----:B------:R-:W4:Y:S03]  /*51f0*/  LDSM.16.M88.4 R100, [R100+UR5+0xf800] ;  /* 0x00f800056464783b */ /* 0x000f260008000200 */
[C---:B-1----:R-:W-:Y:S08]  /*5200*/  HMMA.16816.F32 R40, R76.reuse, R12, R40 ;  /* 0x0000000c4c28723c */ /* 0x042ff00000001828 */
[----:B------:R-:W-:Y:S01]  /*5210*/  HMMA.16816.F32 R36, R76, R14, R36 ;  /* 0x0000000e4c24723c */ /* 0x000fe20000001824 */
[----:B------:R-:W1:Y:S04]  /*5220*/  LDSM.16.M88.4 R12, [R96+0xf000] ;  /* 0x00f00000600c783b */ /* 0x000e680000000200 */
[----:B------:R-:W5:Y:S03]  /*5230*/  LDSM.16.M88.4 R96, [R96+0xf800] ;  /* 0x00f800006060783b */ /* 0x000f660000000200 */
        /* <DEDUP_REMOVED lines=8> */
[C---:B---3--:R-:W-:Y:S01]  /*52c0*/  HMMA.16816.F32 R32, R52.reuse, R4, R32 ;  /* 0x000000043420723c */ /* 0x048fe20000001820 */
[----:B------:R-:W-:Y:S07]  /*52d0*/  MUFU.TANH R48, R48 ;  /* 0x0000003000307308 */ /* 0x000fee0000002400 */
[C---:B------:R-:W-:Y:S01]  /*52e0*/  HMMA.16816.F32 R60, R52.reuse, R6, R60 ;  /* 0x00000006343c723c */ /* 0x040fe2000000183c */
[----:B------:R-:W3:Y:S01]  /*52f0*/  LDSM.16.M88.4 R4, [R95+0xf800] ;  /* 0x00f800005f04783b */ /* 0x000ee20000000200 */
[----:B------:R-:W3:Y:S06]  /*5300*/  MUFU.TANH R50, R50 ;  /* 0x0000003200327308 */ /* 0x000eec0000002400 */
[----:B----4-:R-:W-:Y:S02]  /*5310*/  HMMA.16816.F32 R64, R52, R100, R64 ;  /* 0x000000643440723c */ /* 0x010fe40000001840 */
[----:B------:R-:W-:Y:S06]  /*5320*/  MUFU.TANH R49, R49 ;  /* 0x0000003100317308 */ /* 0x000fec0000002400 */
[C---:B-1----:R-:W-:Y:S02]  /*5330*/  HMMA.16816.F32 R32, R76.reuse, R12, R32 ;  /* 0x0000000c4c20723c */ /* 0x042fe40000001820 */
[----:B------:R-:W1:Y:S06]  /*5340*/  MUFU.TANH R51, R51 ;  /* 0x0000003300337308 */ /* 0x000e6c0000002400 */
[----:B------:R-:W-:Y:S08]  /*5350*/  HMMA.16816.F32 R60, R76, R14, R60 ;  /* 0x0000000e4c3c723c */ /* 0x000ff0000000183c */
[----:B------:R-:W-:Y:S08]  /*5360*/  HMMA.16816.F32 R72, R52, R102, R72 ;  /* 0x000000663448723c */ /* 0x000ff00000001848 */
[----:B-----5:R-:W-:Y:S08]  /*5370*/  HMMA.16816.F32 R64, R76, R96, R64 ;  /* 0x000000604c40723c */ /* 0x020ff00000001840 */
[----:B------:R-:W-:Y:S01]  /*5380*/  HMMA.16816.F32 R44, R28, R26, R44 ;  /* 0x0000001a1c2c723c */ /* 0x000fe2000000182c */
[----:B------:R-:W4:Y:S07]  /*5390*/  LDSM.16.M88.4 R24, [R94+0xf000] ;  /* 0x00f000005e18783b */ /* 0x000f2e0000000200 */
[C---:B--2---:R-:W-:Y:S08]  /*53a0*/  HMMA.16816.F32 R32, R16.reuse, R8, R32 ;  /* 0x000000081020723c */ /* 0x044ff00000001820 */
[----:B------:R-:W-:Y:S01]  /*53b0*/  HMMA.16816.F32 R60, R16, R10, R60 ;  /* 0x0000000a103c723c */ /* 0x000fe2000000183c */
[----:B------:R-:W2:Y:S01]  /*53c0*/  LDSM.16.M88.4 R8, [R94+0xf800] ;  /* 0x00f800005e08783b */ /* 0x000ea20000000200 */
[----:B------:R-:W-:-:S04]  /*53d0*/  DEPBAR.LE SB0, 0x0 ;  /* 0x000080000000791a */ /* 0x000fc80000000000 */
[----:B------:R-:W-:Y:S01]  /*53e0*/  FMUL.FTZ R44, R44, UR4 ;  /* 0x000000042c2c7c20 */ /* 0x000fe20008410000 */
[----:B------:R-:W-:Y:S01]  /*53f0*/  FMUL.FTZ R12, R46, UR4 ;  /* 0x000000042e0c7c20 */ /* 0x000fe20008410000 */
[----:B------:R-:W-:Y:S01]  /*5400*/  HMMA.16816.F32 R72, R76, R98, R72 ;  /* 0x000000624c48723c */ /* 0x000fe20000001848 */
[----:B------:R-:W-:-:S03]  /*5410*/  FMUL.FTZ R13, R47, UR4 ;  /* 0x000000042f0d7c20 */ /* 0x000fc60008410000 */
[----:B------:R-:W-:Y:S04]  /*5420*/  MUFU.TANH R44, R44 ;  /* 0x0000002c002c7308 */ /* 0x000fe80000002400 */
[----:B---3--:R-:W-:Y:S01]  /*5430*/  HMMA.16816.F32 R64, R16, R4, R64 ;  /* 0x000000041040723c */ /* 0x008fe20000001840 */
[----:B------:R-:W-:-:S03]  /*5440*/  IMAD.SHL.U32 R5, R216, 0x2, RZ ;  /* 0x00000002d8057824 */ /* 0x000fc600078e00ff */
[----:B------:R-:W3:Y:S02]  /*5450*/  MUFU.TANH R12, R12 ;  /* 0x0000000c000c7308 */ /* 0x000ee40000002400 */
[----:B------:R-:W-:Y:S02]  /*5460*/  LOP3.LUT R5, R5, 0x6, RZ, 0xc0, !PT ;  /* 0x0000000605057812 */ /* 0x000fe400078ec0ff */
[----:B------:R-:W-:Y:S01]  /*5470*/  HMMA.16816.F32 R40, R28, R20, R40 ;  /* 0x000000141c28723c */ /* 0x000fe20000001828 */
[----:B------:R-:W-:Y:S02]  /*5480*/  FMUL.FTZ R20, R45, UR4 ;  /* 0x000000042d147c20 */ /* 0x000fe40008410000 */
[----:B------:R-:W-:Y:S01]  /*5490*/  VIADD R5, R5, UR22 ;  /* 0x0000001605057c36 */ /* 0x000fe20008000000 */
[----:B------:R-:W-:Y:S03]  /*54a0*/  MUFU.TANH R13, R13 ;  /* 0x0000000d000d7308 */ /* 0x000fe60000002400 */
[C---:B------:R-:W-:Y:S01]  /*54b0*/  VIADD R4, R5.reuse, 0x1 ;  /* 0x0000000105047836 */ /* 0x040fe20000000000 */
[----:B------:R-:W-:Y:S01]  /*54c0*/  HMMA.16816.F32 R72, R16, R6, R72 ;  /* 0x000000061048723c */ /* 0x000fe20000001848 */
[C---:B------:R-:W-:Y:S01]  /*54d0*/  ISETP.GE.AND P1, PT, R5.reuse, UR17, PT ;  /* 0x0000001105007c0c */ /* 0x040fe2000bf26270 */
[C---:B------:R-:W-:Y:S01]  /*54e0*/  VIADD R6, R5.reuse, 0x9 ;  /* 0x0000000905067836 */ /* 0x040fe20000000000 */
[C---:B------:R-:W-:Y:S01]  /*54f0*/  IADD3 R7, PT, PT, R5.reuse, 0x8, RZ ;  /* 0x0000000805077810 */ /* 0x040fe20007ffe0ff */
[----:B------:R-:W-:Y:S01]  /*5500*/  MUFU.TANH R20, R20 ;  /* 0x0000001400147308 */ /* 0x000fe20000002400 */
[----:B------:R-:W-:Y:S01]  /*5510*/  ISETP.GE.AND P5, PT, R4, UR17, PT ;  /* 0x0000001104007c0c */ /* 0x000fe2000bfa6270 */
[----:B------:R-:W-:Y:S01]  /*5520*/  VIADD R4, R5, 0x10 ;  /* 0x0000001005047836 */ /* 0x000fe20000000000 */
[----:B------:R-:W-:Y:S01]  /*5530*/  FSEL R50, R50, -INF , !P1 ;  /* 0xff80000032327808 */ /* 0x000fe20004800000 */
[----:B------:R-:W-:Y:S01]  /*5540*/  HMMA.16816.F32 R36, R28, R22, R36 ;  /* 0x000000161c24723c */ /* 0x000fe20000001824 */
[----:B------:R-:W-:-:S02]  /*5550*/  FSEL R48, R48, -INF , !P1 ;  /* 0xff80000030307808 */ /* 0x000fc40004800000 */
[----:B------:R-:W-:Y:S01]  /*5560*/  FMUL.FTZ R23, R42, UR4 ;  /* 0x000000042a177c20 */ /* 0x000fe20008410000 */
[----:B------:R-:W-:Y:S01]  /*5570*/  ISETP.GE.AND P2, PT, R4, UR17, PT ;  /* 0x0000001104007c0c */ /* 0x000fe2000bf46270 */
[----:B------:R-:W-:Y:S02]  /*5580*/  VIADD R4, R5, 0x11 ;  /* 0x0000001105047836 */ /* 0x000fe40000000000 */
[----:B------:R-:W-:Y:S01]  /*5590*/  FMUL.FTZ R40, R40, UR4 ;  /* 0x0000000428287c20 */ /* 0x000fe20008410000 */
[----:B------:R-:W-:Y:S01]  /*55a0*/  FMUL.FTZ R21, R41, UR4 ;  /* 0x0000000429157c20 */ /* 0x000fe20008410000 */
[----:B------:R-:W-:Y:S01]  /*55b0*/  FMUL.FTZ R15, R43, UR4 ;  /* 0x000000042b0f7c20 */ /* 0x000fe20008410000 */
[----:B------:R-:W5:Y:S01]  /*55c0*/  MUFU.TANH R23, R23 ;  /* 0x0000001700177308 */ /* 0x000f620000002400 */
[----:B----4-:R-:W-:Y:S01]  /*55d0*/  HMMA.16816.F32 R32, R28, R24, R32 ;  /* 0x000000181c20723c */ /* 0x010fe20000001820 */
[----:B------:R-:W-:Y:S01]  /*55e0*/  ISETP.GE.AND P1, PT, R4, UR17, PT ;  /* 0x0000001104007c0c */ /* 0x000fe2000bf26270 */
[----:B------:R-:W-:Y:S01]  /*55f0*/  VIADD R4, R5, 0x18 ;  /* 0x0000001805047836 */ /* 0x000fe20000000000 */
[----:B------:R-:W-:-:S02]  /*5600*/  ISETP.GE.AND P3, PT, R6, UR17, PT ;  /* 0x0000001106007c0c */ /* 0x000fc4000bf66270 */
[----:B-1----:R-:W-:Y:S02]  /*5610*/  FSEL R6, R51, -INF , !P5 ;  /* 0xff80000033067808 */ /* 0x002fe40006800000 */
[----:B------:R-:W1:Y:S01]  /*5620*/  MUFU.TANH R22, R40 ;  /* 0x0000002800167308 */ /* 0x000e620000002400 */
[C---:B------:R-:W-:Y:S01]  /*5630*/  HMMA.16816.F32 R60, R28.reuse, R26, R60 ;  /* 0x0000001a1c3c723c */ /* 0x040fe2000000183c */
[----:B------:R-:W-:Y:S01]  /*5640*/  FMUL.FTZ R36, R36, UR4 ;  /* 0x0000000424247c20 */ /* 0x000fe20008410000 */
[----:B------:R-:W-:Y:S01]  /*5650*/  FMUL.FTZ R25, R38, UR4 ;  /* 0x0000000426197c20 */ /* 0x000fe20008410000 */
[----:B------:R-:W-:Y:S01]  /*5660*/  ISETP.GE.AND P4, PT, R7, UR17, PT ;  /* 0x0000001107007c0c */ /* 0x000fe2000bf86270 */
[----:B------:R-:W-:Y:S02]  /*5670*/  VIADD R7, R5, 0x20 ;  /* 0x0000002005077836 */ /* 0x000fe40000000000 */
[----:B------:R-:W-:Y:S01]  /*5680*/  FMUL.FTZ R24, R37, UR4 ;  /* 0x0000000425187c20 */ /* 0x000fe20008410000 */
[----:B------:R-:W-:Y:S01]  /*5690*/  FMUL.FTZ R37, R39, UR4 ;  /* 0x0000000427257c20 */ /* 0x000fe20008410000 */
[----:B------:R-:W-:Y:S01]  /*56a0*/  MUFU.TANH R21, R21 ;  /* 0x0000001500157308 */ /* 0x000fe20000002400 */
[----:B--2---:R-:W-:Y:S01]  /*56b0*/  HMMA.16816.F32 R64, R28, R8, R64 ;  /* 0x000000081c40723c */ /* 0x004fe20000001840 */
[----:B---3--:R-:W-:-:S02]  /*56c0*/  FSEL R26, R12, -INF , !P4 ;  /* 0xff8000000c1a7808 */ /* 0x008fc40006000000 */
[----:B------:R-:W-:Y:S01]  /*56d0*/  FSEL R44, R44, -INF , !P4 ;  /* 0xff8000002c2c7808 */ /* 0x000fe20006000000 */
[----:B------:R-:W-:Y:S01]  /*56e0*/  FMUL.FTZ R32, R32, UR4 ;  /* 0x0000000420207c20 */ /* 0x000fe20008410000 */
[----:B-----5:R-:W-:Y:S01]  /*56f0*/  FSEL R8, R23, -INF , !P2 ;  /* 0xff80000017087808 */ /* 0x020fe20005000000 */
[----:B------:R-:W-:Y:S01]  /*5700*/  FMUL.FTZ R34, R34, UR4 ;  /* 0x0000000422227c20 */ /* 0x000fe20008410000 */
[----:B------:R-:W2:Y:S01]  /*5710*/  MUFU.TANH R15, R15 ;  /* 0x0000000f000f7308 */ /* 0x000ea20000002400 */
[----:B------:R-:W-:Y:S01]  /*5720*/  HMMA.16816.F32 R72, R28, R10, R72 ;  /* 0x0000000a1c48723c */ /* 0x000fe20000001848 */
[----:B------:R-:W-:Y:S01]  /*5730*/  FSEL R30, R49, -INF , !P5 ;  /* 0xff800000311e7808 */ /* 0x000fe20006800000 */
[----:B------:R-:W-:Y:S01]  /*5740*/  FMUL.FTZ R33, R33, UR4 ;  /* 0x0000000421217c20 */ /* 0x000fe20008410000 */
[----:B------:R-:W-:Y:S01]  /*5750*/  ISETP.GE.AND P5, PT, R4, UR17, PT ;  /* 0x0000001104007c0c */ /* 0x000fe2000bfa6270 */
[----:B------:R-:W-:Y:S01]  /*5760*/  FMUL.FTZ R35, R35, UR4 ;  /* 0x0000000423237c20 */ /* 0x000fe20008410000 */
[----:B------:R-:W-:Y:S01]  /*5770*/  IADD3 R4, PT, PT, R5, 0x19, RZ ;  /* 0x0000001905047810 */ /* 0x000fe20007ffe0ff */
[----:B------:R-:W-:Y:S01]  /*5780*/  FMUL.FTZ R60, R60, UR4 ;  /* 0x000000043c3c7c20 */ /* 0x000fe20008410000 */
[----:B------:R-:W3:Y:S01]  /*5790*/  MUFU.TANH R36, R36 ;  /* 0x0000002400247308 */ /* 0x000ee20000002400 */
[----:B------:R-:W-:Y:S01]  /*57a0*/  FSEL R28, R20, -INF , !P3 ;  /* 0xff800000141c7808 */ /* 0x000fe20005800000 */
[----:B------:R-:W-:Y:S01]  /*57b0*/  FMUL.FTZ R62, R62, UR4 ;  /* 0x000000043e3e7c20 */ /* 0x000fe20008410000 */
[----:B------:R-:W-:Y:S01]  /*57c0*/  ISETP.GE.AND P4, PT, R4, UR17, PT ;  /* 0x0000001104007c0c */ /* 0x000fe2000bf86270 */
[----:B------:R-:W-:Y:S01]  /*57d0*/  FMUL.FTZ R61, R61, UR4 ;  /* 0x000000043d3d7c20 */ /* 0x000fe20008410000 */
[----:B------:R-:W-:Y:S01]  /*57e0*/  FSEL R4, R13, -INF , !P3 ;  /* 0xff8000000d047808 */ /* 0x000fe20005800000 */
[----:B------:R-:W-:Y:S01]  /*57f0*/  FMUL.FTZ R63, R63, UR4 ;  /* 0x000000043f3f7c20 */ /* 0x000fe20008410000 */
[----:B------:R-:W-:Y:S01]  /*5800*/  ISETP.GE.AND P3, PT, R7, UR17, PT ;  /* 0x0000001107007c0c */ /* 0x000fe2000bf66270 */
[----:B------:R-:W4:Y:S01]  /*5810*/  MUFU.TANH R25, R25 ;  /* 0x0000001900197308 */ /* 0x000f220000002400 */
[----:B------:R-:W-:Y:S01]  /*5820*/  VIADD R7, R5, 0x21 ;  /* 0x0000002105077836 */ /* 0x000fe20000000000 */
[----:B-1----:R-:W-:Y:S01]  /*5830*/  FSEL R14, R22, -INF , !P2 ;  /* 0xff800000160e7808 */ /* 0x002fe20005000000 */
[----:B------:R-:W-:Y:S01]  /*5840*/  FMUL.FTZ R64, R64, UR4 ;  /* 0x0000000440407c20 */ /* 0x000fe20008410000 */
[----:B--2---:R-:W-:Y:S01]  /*5850*/  FSEL R20, R15, -INF , !P1 ;  /* 0xff8000000f147808 */ /* 0x004fe20004800000 */
[----:B------:R-:W-:Y:S01]  /*5860*/  FMUL.FTZ R65, R65, UR4 ;  /* 0x0000000441417c20 */ /* 0x000fe20008410000 */
[----:B------:R-:W-:Y:S01]  /*5870*/  ISETP.GE.AND P2, PT, R7, UR17, PT ;  /* 0x0000001107007c0c */ /* 0x000fe2000bf46270 */
[----:B------:R-:W-:Y:S01]  /*5880*/  VIADD R7, R5, 0x28 ;  /* 0x0000002805077836 */ /* 0x000fe20000000000 */
[----:B------:R-:W1:Y:S01]  /*5890*/  MUFU.TANH R24, R24 ;  /* 0x0000001800187308 */ /* 0x000e620000002400 */
[----:B------:R-:W-:Y:S01]  /*58a0*/  FSEL R12, R21, -INF , !P1 ;  /* 0xff800000150c7808 */ /* 0x000fe20004800000 */
[----:B------:R-:W-:Y:S01]  /*58b0*/  FMUL.FTZ R66, R66, UR4 ;  /* 0x0000000442427c20 */ /* 0x000fe20008410000 */
[----:B---3--:R-:W-:Y:S01]  /*58c0*/  FSEL R22, R36, -INF , !P5 ;  /* 0xff80000024167808 */ /* 0x008fe20006800000 */
[----:B------:R-:W-:Y:S01]  /*58d0*/  FMUL.FTZ R67, R67, UR4 ;  /* 0x0000000443437c20 */ /* 0x000fe20008410000 */
[----:B------:R-:W-:Y:S01]  /*58e0*/  ISETP.GE.AND P1, PT, R7, UR17, PT ;  /* 0x0000001107007c0c */ /* 0x000fe2000bf26270 */
[----:B------:R-:W-:-:S02]  /*58f0*/  VIADD R7, R5, 0x29 ;  /* 0x0000002905077836 */ /* 0x000fc40000000000 */
[----:B------:R-:W-:Y:S01]  /*5900*/  FMUL.FTZ R72, R72, UR4 ;  /* 0x0000000448487c20 */ /* 0x000fe20008410000 */
[----:B------:R-:W2:Y:S01]  /*5910*/  MUFU.TANH R37, R37 ;  /* 0x0000002500257308 */ /* 0x000ea20000002400 */
[----:B------:R-:W-:Y:S01]  /*5920*/  FMUL.FTZ R74, R74, UR4 ;  /* 0x000000044a4a7c20 */ /* 0x000fe20008410000 */
[----:B----4-:R-:W-:Y:S01]  /*5930*/  FSEL R18, R25, -INF , !P5 ;  /* 0xff80000019127808 */ /* 0x010fe20006800000 */
[----:B------:R-:W-:Y:S01]  /*5940*/  FMUL.FTZ R75, R75, UR4 ;  /* 0x000000044b4b7c20 */ /* 0x000fe20008410000 */
[----:B------:R-:W-:Y:S01]  /*5950*/  ISETP.GE.AND P5, PT, R7, UR17, PT ;  /* 0x0000001107007c0c */ /* 0x000fe2000bfa6270 */
[----:B------:R-:W-:Y:S01]  /*5960*/  FMUL.FTZ R73, R73, UR4 ;  /* 0x0000000449497c20 */ /* 0x000fe20008410000 */
[----:B------:R-:W-:Y:S02]  /*5970*/  IADD3 R7, PT, PT, R5, 0x30, RZ ;  /* 0x0000003005077810 */ /* 0x000fe40007ffe0ff */
[----:B------:R-:W3:Y:S01]  /*5980*/  MUFU.TANH R222, R32 ;  /* 0x0000002000de7308 */ /* 0x000ee20000002400 */
[----:B-1----:R-:W-:-:S07]  /*5990*/  FSEL R10, R24, -INF , !P4 ;  /* 0xff800000180a7808 */ /* 0x002fce0006000000 */
[----:B------:R-:W1:Y:S01]  /*59a0*/  MUFU.TANH R196, R34 ;  /* 0x0000002200c47308 */ /* 0x000e620000002400 */
[----:B--2---:R-:W-:Y:S02]  /*59b0*/  FSEL R16, R37, -INF , !P4 ;  /* 0xff80000025107808 */ /* 0x004fe40006000000 */
[----:B------:R-:W-:Y:S01]  /*59c0*/  ISETP.GE.AND P4, PT, R7, UR17, PT ;  /* 0x0000001107007c0c */ /* 0x000fe2000bf86270 */
[----:B------:R-:W-:-:S04]  /*59d0*/  VIADD R7, R5, 0x31 ;  /* 0x0000003105077836 */ /* 0x000fc80000000000 */
[----:B------:R-:W2:Y:S01]  /*59e0*/  MUFU.TANH R194, R33 ;  /* 0x0000002100c27308 */ /* 0x000ea20000002400 */
[----:B---3--:R-:W-:-:S07]  /*59f0*/  FSEL R222, R222, -INF , !P3 ;  /* 0xff800000dede7808 */ /* 0x008fce0005800000 */
[----:B------:R-:W3:Y:S01]  /*5a00*/  MUFU.TANH R198, R35 ;  /* 0x0000002300c67308 */ /* 0x000ee20000002400 */
[----:B-1----:R-:W-:Y:S02]  /*5a10*/  FSEL R196, R196, -INF , !P3 ;  /* 0xff800000c4c47808 */ /* 0x002fe40005800000 */
[----:B------:R-:W-:Y:S01]  /*5a20*/  ISETP.GE.AND P3, PT, R7, UR17, PT ;  /* 0x0000001107007c0c */ /* 0x000fe2000bf66270 */
[C---:B------:R-:W-:Y:S02]  /*5a30*/  VIADD R7, R5.reuse, 0x38 ;  /* 0x0000003805077836 */ /* 0x040fe40000000000 */
[----:B------:R-:W-:Y:S02]  /*5a40*/  VIADD R5, R5, 0x39 ;  /* 0x0000003905057836 */ /* 0x000fe40000000000 */
[----:B------:R-:W1:Y:S01]  /*5a50*/  MUFU.TANH R220, R60 ;  /* 0x0000003c00dc7308 */ /* 0x000e620000002400 */
[----:B--2---:R-:W-:-:S07]  /*5a60*/  FSEL R194, R194, -INF , !P2 ;  /* 0xff800000c2c27808 */ /* 0x004fce0005000000 */
[----:B------:R-:W2:Y:S01]  /*5a70*/  MUFU.TANH R182, R62 ;  /* 0x0000003e00b67308 */ /* 0x000ea20000002400 */
[----:B---3--:R-:W-:Y:S02]  /*5a80*/  FSEL R198, R198, -INF , !P2 ;  /* 0xff800000c6c67808 */ /* 0x008fe40005000000 */
[----:B------:R-:W-:-:S05]  /*5a90*/  ISETP.GE.AND P2, PT, R7, UR17, PT ;  /* 0x0000001107007c0c */ /* 0x000fca000bf46270 */
[----:B------:R-:W3:Y:S01]  /*5aa0*/  MUFU.TANH R200, R61 ;  /* 0x0000003d00c87308 */ /* 0x000ee20000002400 */
[----:B-1----:R-:W-:-:S07]  /*5ab0*/  FSEL R220, R220, -INF , !P1 ;  /* 0xff800000dcdc7808 */ /* 0x002fce0004800000 */
[----:B------:R-:W1:Y:S01]  /*5ac0*/  MUFU.TANH R180, R63 ;  /* 0x0000003f00b47308 */ /* 0x000e620000002400 */
[----:B--2---:R-:W-:Y:S02]  /*5ad0*/  FSEL R182, R182, -INF , !P1 ;  /* 0xff800000b6b67808 */ /* 0x004fe40004800000 */
[----:B------:R-:W-:-:S05]  /*5ae0*/  ISETP.GE.AND P1, PT, R5, UR17, PT ;  /* 0x0000001105007c0c */ /* 0x000fca000bf26270 */
        /* <DEDUP_REMOVED lines=31> */
.L_x_1272:
        /* <DEDUP_REMOVED lines=32> */
[----:B------:R-:W-:-:S04]  /*5ee0*/  LOP3.LUT R5, R7, UR4, RZ, 0x3c, !PT ;  /* 0x0000000407057c12 */ /* 0x000fc8000f8e3cff */
[----:B------:R-:W-:Y:S02]  /*5ef0*/  ISETP.GE.AND P1, PT, R5, RZ, PT ;  /* 0x000000ff0500720c */ /* 0x000fe40003f26270 */
[----:B------:R-:W-:Y:S02]  /*5f00*/  LOP3.LUT R5, RZ, R7, RZ, 0x33, !PT ;  /* 0x00000007ff057212 */ /* 0x000fe400078e33ff */
[----:B------:R-:W-:-:S03]  /*5f10*/  @P5 IADD3 R15, PT, PT, R15, 0x1, RZ ;  /* 0x000000010f0f5810 */ /* 0x000fc60007ffe0ff */
[----:B------:R-:W-:Y:S01]  /*5f20*/  @P4 VIADD R13, R13, 0x1 ;  /* 0x000000010d0d4836 */ /* 0x000fe20000000000 */
[----:B------:R-:W-:-:S05]  /*5f30*/  @!P3 IADD3 R15, PT, PT, -R15, RZ, RZ ;  /* 0x000000ff0f0fb210 */ /* 0x000fca0007ffe1ff */
[----:B------:R-:W-:-:S05]  /*5f40*/  @!P1 IMAD.MOV R13, RZ, RZ, -R13 ;  /* 0x000000ffff0d9224 */ /* 0x000fca00078e0a0d */
[C---:B------:R-:W-:Y:S02]  /*5f50*/  SEL R11, R5.reuse, R13, !P2 ;  /* 0x0000000d050b7207 */ /* 0x040fe40005000000 */
[----:B------:R-:W-:-:S03]  /*5f60*/  SEL R5, R5, R15, !P2 ;  /* 0x0000000f05057207 */ /* 0x000fc60005000000 */
[----:B------:R-:W-:-:S04]  /*5f70*/  IMAD.WIDE R24, R11, 0x4, R230 ;  /* 0x000000040b187825 */ /* 0x000fc800078e02e6 */
[C---:B------:R-:W-:Y:S02]  /*5f80*/  IMAD.WIDE R36, R5.reuse, 0x4, R230 ;  /* 0x0000000405247825 */ /* 0x040fe400078e02e6 */
[----:B------:R-:W3:Y:S04]  /*5f90*/  LDG.E R24, desc[UR18][R24.64] ;  /* 0x0000001218187981 */ /* 0x000ee8000c1e1900 */
[----:B------:R-:W3:Y:S01]  /*5fa0*/  LDG.E R9, desc[UR18][R36.64] ;  /* 0x0000001224097981 */ /* 0x000ee2000c1e1900 */
[----:B------:R-:W-:-:S04]  /*5fb0*/  IMAD.IADD R32, R5, 0x1, -R11 ;  /* 0x0000000105207824 */ /* 0x000fc800078e0a0b */
[----:B------:R-:W-:-:S04]  /*5fc0*/  IMAD R7, R32, R7, -0x40 ;  /* 0xffffffc020077424 */ /* 0x000fc800078e0207 */
[----:B------:R-:W-:Y:S01]  /*5fd0*/  IMAD.WIDE.U32 R34, R7, R2, RZ ;  /* 0x0000000207227225 */ /* 0x000fe200078e00ff */
[----:B------:R-:W-:-:S05]  /*5fe0*/  SHF.R.S32.HI R5, RZ, 0x1f, R7 ;  /* 0x0000001fff057819 */ /* 0x000fca0000011407 */
[----:B------:R-:W-:-:S04]  /*5ff0*/  IMAD R32, R5, R2, RZ ;  /* 0x0000000205207224 */ /* 0x000fc800078e02ff */
[----:B------:R-:W-:-:S04]  /*6000*/  IMAD R32, R7, R3, R32 ;  /* 0x0000000307207224 */ /* 0x000fc800078e0220 */
        /* <DEDUP_REMOVED lines=9> */
.L_x_1273:
        /* <DEDUP_REMOVED lines=98> */
.L_x_1271:
[----:B--2---:R-:W-:Y:S01]  /*66c0*/  FMNMX3.FTZ R3, R48, R30, R44, !PT ;  /* 0x0000001e30037276 */ /* 0x004fe2000781002c */
[----:B------:R-:W1:Y:S01]  /*66d0*/  LDCU UR4, c[0x0][0x45c] ;  /* 0x00008b80ff0477ac */ /* 0x000e620008000800 */
[----:B------:R-:W-:Y:S02]  /*66e0*/  FMNMX3.FTZ R7, R50, R6, R26, !PT ;  /* 0x0000000632077276 */ /* 0x000fe4000781001a */
        /* <DEDUP_REMOVED lines=38> */
[----:B---3--:R-:W-:Y:S01]  /*6950*/  FMNMX.FTZ R3, R2, R3, !PT ;  /* 0x0000000302037209 */ /* 0x008fe20007810000 */
[C---:B-1----:R-:W-:Y:S01]  /*6960*/  FMUL.FTZ R209, R164.reuse, UR4 ;  /* 0x00000004a4d17c20 */ /* 0x042fe20008410000 */
        /* <DEDUP_REMOVED lines=14> */
[--C-:B------:R-:W-:Y:S01]  /*6a50*/  FFMA.FTZ R170, R4, UR4, -R207.reuse ;  /* 0x0000000404aa7c23 */ /* 0x100fe200080108cf */
[----:B------:R-:W1:Y:S01]  /*6a60*/  LDSM.16.MT88.4 R48, [R195+0x12000] ;  /* 0x01200000c330783b */ /* 0x000e620000004200 */
[----:B------:R-:W-:Y:S01]  /*6a70*/  FFMA.FTZ R187, R26, UR4, -R207 ;  /* 0x000000041abb7c23 */ /* 0x000fe200080108cf */
[----:B------:R-:W-:Y:S01]  /*6a80*/  MUFU.EX2 R193, R193 ;  /* 0x000000c100c17308 */ /* 0x000fe20000000800 */
[----:B------:R-:W-:Y:S01]  /*6a90*/  FFMA.FTZ R2, R10, UR4, -R209 ;  /* 0x000000040a027c23 */ /* 0x000fe200080108d1 */
[----:B------:R-:W2:Y:S01]  /*6aa0*/  LDSM.16.MT88.4 R120, [R192+0x16000] ;  /* 0x01600000c078783b */ /* 0x000ea20000004200 */
[----:B------:R-:W-:Y:S01]  /*6ab0*/  FFMA.FTZ R169, R8, UR4, -R207 ;  /* 0x0000000408a97c23 */ /* 0x000fe200080108cf */
[----:B------:R-:W3:Y:S01]  /*6ac0*/  MUFU.EX2 R188, R188 ;  /* 0x000000bc00bc7308 */ /* 0x000ee20000000800 */
[--C-:B------:R-:W-:Y:S01]  /*6ad0*/  FFMA.FTZ R185, R14, UR4, -R209.reuse ;  /* 0x000000040eb97c23 */ /* 0x100fe200080108d1 */
[----:B------:R-:W4:Y:S01]  /*6ae0*/  LDSM.16.MT88.4 R4, [R190+0x16000] ;  /* 0x01600000be04783b */ /* 0x000f220000004200 */
[--C-:B------:R-:W-:Y:S01]  /*6af0*/  FFMA.FTZ R168, R12, UR4, -R209.reuse ;  /* 0x000000040ca87c23 */ /* 0x100fe200080108d1 */
[----:B------:R-:W-:Y:S01]  /*6b00*/  MUFU.EX2 R189, R189 ;  /* 0x000000bd00bd7308 */ /* 0x000fe20000000800 */
[----:B------:R-:W-:Y:S01]  /*6b10*/  FFMA.FTZ R167, R22, UR4, -R209 ;  /* 0x0000000416a77c23 */ /* 0x000fe200080108d1 */
[----:B------:R-:W5:Y:S01]  /*6b20*/  LDSM.16.MT88.4 R8, [R195+0x10800] ;  /* 0x01080000c308783b */ /* 0x000f620000004200 */
[--C-:B------:R-:W-:Y:S01]  /*6b30*/  FFMA.FTZ R166, R20, UR4, -R207.reuse ;  /* 0x0000000414a67c23 */ /* 0x100fe200080108cf */
[----:B------:R-:W3:Y:S01]  /*6b40*/  MUFU.EX2 R184, R184 ;  /* 0x000000b800b87308 */ /* 0x000ee20000000800 */
[--C-:B------:R-:W-:Y:S01]  /*6b50*/  FFMA.FTZ R165, R18, UR4, -R207.reuse ;  /* 0x0000000412a57c23 */ /* 0x100fe200080108cf */
[----:B------:R-:W5:Y:S01]  /*6b60*/  LDSM.16.MT88.4 R12, [R217+0x10800] ;  /* 0x01080000d90c783b */ /* 0x000f620000004200 */
[----:B------:R-:W-:Y:S01]  /*6b70*/  FFMA.FTZ R0, R16, UR4, -R207 ;  /* 0x0000000410007c23 */ /* 0x000fe200080108cf */
[----:B------:R-:W-:Y:S01]  /*6b80*/  MUFU.EX2 R191, R191 ;  /* 0x000000bf00bf7308 */ /* 0x000fe20000000800 */
[--C-:B------:R-:W-:Y:S01]  /*6b90*/  FFMA.FTZ R199, R194, UR4, -R209.reuse ;  /* 0x00000004c2c77c23 */ /* 0x100fe200080108d1 */
[----:B---3--:R-:W-:Y:S01]  /*6ba0*/  F2FP.F16.F32.PACK_AB R128, R188, R193 ;  /* 0x000000c1bc80723e */ /* 0x008fe200000000ff */
[----:B------:R-:W3:Y:S01]  /*6bb0*/  LDSM.16.MT88.4 R16, [R190+0x10800] ;  /* 0x01080000be10783b */ /* 0x000ee20000004200 */
[----:B------:R-:W1:Y:S01]  /*6bc0*/  MUFU.EX2 R186, R186 ;  /* 0x000000ba00ba7308 */ /* 0x000e620000000800 */
[----:B------:R-:W-:Y:S01]  /*6bd0*/  FFMA.FTZ R197, R220, UR4, -R209 ;  /* 0x00000004dcc57c23 */ /* 0x000fe200080108d1 */
[--C-:B------:R-:W-:Y:S01]  /*6be0*/  FFMA.FTZ R201, R196, UR4, -R207.reuse ;  /* 0x00000004c4c97c23 */ /* 0x100fe200080108cf */
[----:B------:R-:W3:Y:S01]  /*6bf0*/  LDSM.16.MT88.4 R20, [R192+0x10800] ;  /* 0x01080000c014783b */ /* 0x000ee20000004200 */
        /* <DEDUP_REMOVED lines=9> */
[--C-:B------:R-:W-:Y:S01]  /*6c90*/  FFMA.FTZ R204, R204, UR4, -R207.reuse ;  /* 0x00000004cccc7c23 */ /* 0x100fe200080108cf */
[----:B-1----:R-:W-:Y:S01]  /*6ca0*/  F2FP.F16.F32.PACK_AB R129, R186, R191 ;  /* 0x000000bfba81723e */ /* 0x002fe200000000ff */
[----:B------:R-:W-:Y:S01]  /*6cb0*/  LDSM.16.MT88.4 R176, [R195+0x12800] ;  /* 0x01280000c3b0783b */ /* 0x000fe20000004200 */
[----:B------:R-:W1:Y:S01]  /*6cc0*/  MUFU.EX2 R168, R168 ;  /* 0x000000a800a87308 */ /* 0x000e620000000800 */
[--C-:B------:R-:W-:Y:S01]  /*6cd0*/  FFMA.FTZ R235, R202, UR4, -R207.reuse ;  /* 0x00000004caeb7c23 */ /* 0x100fe200080108cf */
        /* <DEDUP_REMOVED lines=20> */
[----:B------:R-:W3:Y:S04]  /*6e20*/  MUFU.EX2 R199, R199 ;  /* 0x000000c700c77308 */ /* 0x000ee80000000800 */
        /* <DEDUP_REMOVED lines=43> */
[----:B-----5:R-:W-:-:S03]  /*70e0*/  F2FP.F16.F32.PACK_AB R7, R0, R165 ;  /* 0x000000a50007723e */ /* 0x020fc600000000ff */
[----:B------:R-:W-:-:S04]  /*70f0*/  FADD.FTZ R165, R165, R166 ;  /* 0x000000a6a5a57221 */ /* 0x000fc80000010000 */
[----:B------:R-:W-:Y:S01]  /*7100*/  HMMA.16816.F32 R152, R4, R8, R152 ;  /* 0x000000080498723c */ /* 0x000fe20000001898 */
[----:B------:R-:W-:-:S07]  /*7110*/  FADD.FTZ R0, R0, R165 ;  /* 0x000000a500007221 */ /* 0x000fce0000010000 */
        /* <DEDUP_REMOVED lines=55> */
[----:B-1----:R-:W-:-:S02]  /*7490*/  F2FP.F16.F32.PACK_AB R5, R200, R201 ;  /* 0x000000c9c805723e */ /* 0x002fc400000000ff */
[----:B------:R-:W-:Y:S02]  /*74a0*/  F2FP.F16.F32.PACK_AB R6, R196, R197 ;  /* 0x000000c5c406723e */ /* 0x000fe400000000ff */
        /* <DEDUP_REMOVED lines=23> */
[--C-:B------:R-:W-:Y:S01]  /*7620*/  FFMA.FTZ R180, R214, UR4, -R209.reuse ;  /* 0x00000004d6b47c23 */ /* 0x100fe200080108d1 */
[----:B------:R-:W-:-:S05]  /*7630*/  FFMA.FTZ R181, R212, UR4, -R209 ;  /* 0x00000004d4b57c23 */ /* 0x000fca00080108d1 */
[----:B------:R-:W-:Y:S01]  /*7640*/  MUFU.EX2 R180, R180 ;  /* 0x000000b400b47308 */ /* 0x000fe20000000800 */
[C---:B------:R-:W-:Y:S01]  /*7650*/  HMMA.16816.F32 R40, R4.reuse, R182, R40 ;  /* 0x000000b60428723c */ /* 0x040fe20000001828 */
[----:B------:R-:W-:Y:S01]  /*7660*/  FFMA.FTZ R182, R208, UR4, -R209 ;  /* 0x00000004d0b67c23 */ /* 0x000fe200080108d1 */
[----:B------:R-:W-:Y:S01]  /*7670*/  FFMA.FTZ R183, R210, UR4, -R207 ;  /* 0x00000004d2b77c23 */ /* 0x000fe200080108cf */
[----:B------:R-:W3:Y:S04]  /*7680*/  MUFU.EX2 R181, R181 ;  /* 0x000000b500b57308 */ /* 0x000ee80000000800 */
[----:B------:R-:W-:Y:S01]  /*7690*/  MUFU.EX2 R182, R182 ;  /* 0x000000b600b67308 */ /* 0x000fe20000000800 */
[C---:B--2---:R-:W-:Y:S03]  /*76a0*/  HMMA.16816.F32 R100, R4.reuse, R12, R100 ;  /* 0x0000000c0464723c */ /* 0x044fe60000001864 */
[----:B------:R-:W2:Y:S05]  /*76b0*/  MUFU.EX2 R183, R183 ;  /* 0x000000b700b77308 */ /* 0x000eaa0000000800 */
[C---:B------:R-:W-:Y:S01]  /*76c0*/  HMMA.16816.F32 R104, R4.reuse, R14, R104 ;  /* 0x0000000e0468723c */ /* 0x040fe20000001868 */
[----:B------:R-:W2:Y:S07]  /*76d0*/  LDSM.16.MT88.4 R12, [R195+0x11800] ;  /* 0x01180000c30c783b */ /* 0x000eae0000004200 */
        /* <DEDUP_REMOVED lines=20> */
[----:B---3--:R-:W-:Y:S01]  /*7820*/  F2FP.F16.F32.PACK_AB R4, R181, R180 ;  /* 0x000000b4b504723e */ /* 0x008fe200000000ff */
[----:B------:R-:W-:Y:S01]  /*7830*/  LDSM.16.MT88.4 R24, [R217+0x13800] ;  /* 0x01380000d918783b */ /* 0x000fe20000004200 */
[----:B--2---:R-:W-:-:S02]  /*7840*/  F2FP.F16.F32.PACK_AB R5, R204, R183 ;  /* 0x000000b7cc05723e */ /* 0x004fc400000000ff */
        /* <DEDUP_REMOVED lines=72> */
[----:B------:R-:W4:Y:S01]  /*7cd0*/  LDCU UR17, c[0x0][0x50c] ;  /* 0x0000a180ff1177ac */ /* 0x000f220008000800 */
[----:B-1----:R-:W-:Y:S01]  /*7ce0*/  UISETP.NE.U32.AND UP0, UPT, UR4, URZ, UPT ;  /* 0x000000ff0400728c */ /* 0x002fe2000bf05070 */
[----:B------:R-:W1:Y:S03]  /*7cf0*/  LDCU UR4, c[0x0][0x45c] ;  /* 0x00008b80ff0477ac */ /* 0x000e660008000800 */
[----:B------:R-:W-:Y:S01]  /*7d00*/  UISETP.NE.AND.EX UP0, UPT, UR5, URZ, UPT, UP0 ;  /* 0x000000ff0500728c */ /* 0x000fe2000bf05300 */
[----:B------:R-:W1:Y:S02]  /*7d10*/  LDCU.64 UR8, c[0x0][0x3c0] ;  /* 0x00007800ff0877ac */ /* 0x000e640008000a00 */
[----:B------:R-:W-:Y:S01]  /*7d20*/  UMOV UR5, 0x400 ;  /* 0x0000040000057882 */ /* 0x000fe20000000000 */
[----:B------:R-:W1:Y:S01]  /*7d30*/  LDCU.64 UR6, c[0x0][0x3b8] ;  /* 0x00007700ff0677ac */ /* 0x000e620008000a00 */
[----:B------:R-:W1:Y:S01]  /*7d40*/  LDCU.64 UR10, c[0x0][0x3a0] ;  /* 0x00007400ff0a77ac */ /* 0x000e620008000a00 */
[----:B------:R-:W1:Y:S01]  /*7d50*/  LDCU.64 UR12, c[0x0][0x3a8] ;  /* 0x00007500ff0c77ac */ /* 0x000e620008000a00 */
[----:B--23--:R-:W-:-:S12]  /*7d60*/  ULEA UR5, UR16, UR5, 0x18 ;  /* 0x0000000510057291 */ /* 0x00cfd8000f8ec0ff */
.L_x_1278:
        /* <DEDUP_REMOVED lines=100> */
.L_x_1275:
[C---:B------:R-:W-:Y:S01]  /*83b0*/  ISETP.GE.AND P4, PT, R166.reuse, UR23, PT ;  /* 0x00000017a6007c0c */ /* 0x040fe2000bf86270 */
[----:B------:R-:W-:Y:S01]  /*83c0*/  USHF.L.U32 UR24, UR16, 0x5, URZ ;  /* 0x0000000510187899 */ /* 0x000fe200080006ff */
[----:B------:R-:W-:Y:S01]  /*83d0*/  LEA R239, R239, UR5, 0x1 ;  /* 0x00000005efef7c11 */ /* 0x000fe2000f8e08ff */
[----:B------:R-:W-:Y:S01]  /*83e0*/  UIADD3 UR21, UPT, UPT, UR21, -0x1, URZ ;  /* 0xffffffff15157890 */ /* 0x000fe2000fffe0ff */
[----:B------:R-:W-:Y:S02]  /*83f0*/  LOP3.LUT R166, R166, 0xc0, RZ, 0xfc, !PT ;  /* 0x000000c0a6a67812 */ /* 0x000fe400078efcff */
[----:B------:R-:W-:Y:S01]  /*8400*/  MOV R167, UR16 ;  /* 0x0000001000a77c02 */ /* 0x000fe20008000f00 */
[----:B------:R-:W-:Y:S01]  /*8410*/  UISETP.GT.AND UP2, UPT, UR21, UR14, UPT ;  /* 0x0000000e1500728c */ /* 0x000fe2000bf44270 */
[----:B------:R-:W-:Y:S02]  /*8420*/  ISETP.GE.AND P1, PT, R166, UR23, PT ;  /* 0x00000017a6007c0c */ /* 0x000fe4000bf26270 */
[C---:B------:R-:W-:Y:S02]  /*8430*/  LEA R204, P0, R167.reuse, R232, 0x5 ;  /* 0x000000e8a7cc7211 */ /* 0x040fe400078028ff */
[----:B------:R-:W-:Y:S01]  /*8440*/  MOV R168, UR16 ;  /* 0x0000001000a87c02 */ /* 0x000fe20008000f00 */
[----:B------:R-:W-:Y:S01]  /*8450*/  @!PT LDS RZ, [RZ] ;  /* 0x00000000fffff984 */ /* 0x000fe20000000800 */
[----:B------:R-:W-:Y:S01]  /*8460*/  @!PT LDS RZ, [RZ] ;  /* 0x00000000fffff984 */ /* 0x000fe20000000800 */
[----:B------:R-:W-:Y:S01]  /*8470*/  @!PT LDS RZ, [RZ] ;  /* 0x00000000fffff984 */ /* 0x000fe20000000800 */
[----:B------:R-:W-:Y:S01]  /*8480*/  @!P4 LDGSTS.E.BYPASS.LTC128B.128 [R239+0x10000], desc[UR18][R232.64] ;  /* 0x10000000e8efcfae */ /* 0x000fe2000b981a12 */
[--C-:B------:R-:W-:Y:S02]  /*8490*/  LEA.HI.X R205, R167, R233, R165.reuse, 0x5, P0 ;  /* 0x000000e9a7cd7211 */ /* 0x100fe400000f2ca5 */
[----:B------:R-:W-:Y:S02]  /*84a0*/  SHF.L.U64.HI R207, R168, 0x5, R165 ;  /* 0x00000005a8cf7819 */ /* 0x000fe400000102a5 */
[----:B------:R-:W-:Y:S01]  /*84b0*/  @P4 STS.128 [R239+0x10000], RZ ;  /* 0x010000ffef004388 */ /* 0x000fe20000000c00 */
[----:B------:R-:W-:Y:S02]  /*84c0*/  IADD3 R208, P5, PT, R204, UR24, RZ ;  /* 0x00000018ccd07c10 */ /* 0x000fe4000ffbe0ff */
[----:B------:R-:W-:Y:S02]  /*84d0*/  LOP3.LUT R224, R164, 0x400, RZ, 0xc0, !PT ;  /* 0x00000400a4e07812 */ /* 0x000fe400078ec0ff */
[----:B------:R-:W-:Y:S01]  /*84e0*/  @!PT LDS RZ, [RZ] ;  /* 0x00000000fffff984 */ /* 0x000fe20000000800 */
[----:B------:R-:W-:Y:S01]  /*84f0*/  @!PT LDS RZ, [RZ] ;  /* 0x00000000fffff984 */ /* 0x000fe20000000800 */
[----:B------:R-:W-:Y:S01]  /*8500*/  @!PT LDS RZ, [RZ] ;  /* 0x00000000fffff984 */ /* 0x000fe20000000800 */
[----:B------:R-:W-:Y:S01]  /*8510*/  @!P3 LDGSTS.E.BYPASS.LTC128B.128 [R239+0x12000], desc[UR18][R232.64+0x80] ;  /* 0x12000080e8efbfae */ /* 0x000fe2000b981a12 */
[----:B------:R-:W-:Y:S02]  /*8520*/  IADD3.X R209, PT, PT, R207, R205, RZ, P5, !PT ;  /* 0x000000cdcfd17210 */ /* 0x000fe40002ffe4ff */
        /* <DEDUP_REMOVED lines=21> */
[C---:B------:R-:W-:Y:S02]  /*8680*/  IADD3 R223, PT, PT, R219.reuse, R226, RZ ;  /* 0x000000e2dbdf7210 */ /* 0x040fe40007ffe0ff */
        /* <DEDUP_REMOVED lines=12> */
[C---:B------:R-:W-:Y:S04]  /*8750*/  IADD3 R222, PT, PT, R3.reuse, R226, RZ ;  /* 0x000000e203de7210 */ /* 0x040fe80007ffe0ff */
        /* <DEDUP_REMOVED lines=95> */
[----:B------:R-:W-:Y:S07]  /*8d50*/  LDSM.16.M88.4 R184, [R224+UR5+0xa000] ;  /* 0x00a00005e0b8783b */ /* 0x000fee0008000200 */
[C---:B------:R-:W-:Y:S08]  /*8d60*/  HMMA.16816.F32 R12, R180.reuse, R164, R12 ;  /* 0x000000a4b40c723c */ /* 0x040ff0000000180c */
[C---:B------:R-:W-:Y:S01]  /*8d70*/  HMMA.16816.F32 R16, R180.reuse, R166, R16 ;  /* 0x000000a6b410723c */ /* 0x040fe20000001810 */
[----:B------:R-:W5:Y:S07]  /*8d80*/  LDSM.16.M88.4 R164, [R2+0x9000] ;  /* 0x0090000002a4783b */ /* 0x000f6e0000000200 */
        /* <DEDUP_REMOVED lines=161> */
[----:B------:R-:W-:Y:S02]  /*97a0*/  FMUL.FTZ R249, R7, UR17 ;  /* 0x0000001107f97c20 */ /* 0x000fe40008410000 */
[C---:B------:R-:W-:Y:S01]  /*97b0*/  HMMA.16816.F32 R16, R200.reuse, R166, R16 ;  /* 0x000000a6c810723c */ /* 0x040fe20000001810 */
[----:B------:R-:W2:Y:S02]  /*97c0*/  MUFU.TANH R244, R244 ;  /* 0x000000f400f47308 */ /* 0x000ea40000002400 */
[----:B------:R-:W-:Y:S01]  /*97d0*/  FMUL.FTZ R165, R11, UR17 ;  /* 0x000000110ba57c20 */ /* 0x000fe20008410000 */
[----:B------:R-:W-:Y:S01]  /*97e0*/  FMUL.FTZ R246, R9, UR17 ;  /* 0x0000001109f67c20 */ /* 0x000fe20008410000 */
[----:B------:R-:W-:Y:S01]  /*97f0*/  FMUL.FTZ R168, R10, UR17 ;  /* 0x000000110aa87c20 */ /* 0x000fe20008410000 */
[----:B------:R-:W-:Y:S02]  /*9800*/  FMUL.FTZ R248, R8, UR17 ;  /* 0x0000001108f87c20 */ /* 0x000fe40008410000 */
[C---:B-1----:R-:W-:Y:S03]  /*9810*/  HMMA.16816.F32 R20, R200.reuse, R172, R20 ;  /* 0x000000acc814723c */ /* 0x042fe60000001814 */
[----:B------:R1:W3:Y:S01]  /*9820*/  MUFU.TANH R9, R165 ;  /* 0x000000a500097308 */ /* 0x0002e20000002400 */
[----:B------:R-:W-:Y:S01]  /*9830*/  FMUL.FTZ R240, R12, UR17 ;  /* 0x000000110cf07c20 */ /* 0x000fe20008410000 */
[----:B------:R-:W-:Y:S01]  /*9840*/  FMUL.FTZ R238, R13, UR17 ;  /* 0x000000110dee7c20 */ /* 0x000fe20008410000 */
[----:B------:R-:W-:Y:S01]  /*9850*/  FMUL.FTZ R247, R14, UR17 ;  /* 0x000000110ef77c20 */ /* 0x000fe20008410000 */
[----:B------:R-:W-:Y:S01]  /*9860*/  FMUL.FTZ R245, R15, UR17 ;  /* 0x000000110ff57c20 */ /* 0x000fe20008410000 */
[C---:B------:R-:W-:Y:S05]  /*9870*/  HMMA.16816.F32 R24, R200.reuse, R174, R24 ;  /* 0x000000aec818723c */ /* 0x040fea0000001818 */
[----:B------:R4:W2:Y:S01]  /*9880*/  MUFU.TANH R199, R168 ;  /* 0x000000a800c77308 */ /* 0x0008a20000002400 */
[----:B------:R-:W-:Y:S01]  /*9890*/  FMUL.FTZ R234, R16, UR17 ;  /* 0x0000001110ea7c20 */ /* 0x000fe20008410000 */
[----:B------:R-:W-:Y:S01]  /*98a0*/  FMUL.FTZ R236, R17, UR17 ;  /* 0x0000001111ec7c20 */ /* 0x000fe20008410000 */
[----:B------:R-:W-:Y:S01]  /*98b0*/  FMUL.FTZ R209, R18, UR17 ;  /* 0x0000001112d17c20 */ /* 0x000fe20008410000 */
[----:B------:R-:W-:Y:S06]  /*98c0*/  FMUL.FTZ R243, R19, UR17 ;  /* 0x0000001113f37c20 */ /* 0x000fec0008410000 */
[----:B------:R-:W2:Y:S01]  /*98d0*/  MUFU.TANH R242, R242 ;  /* 0x000000f200f27308 */ /* 0x000ea20000002400 */
[----:B-1----:R-:W1:Y:S01]  /*98e0*/  LDSM.16.M88.4 R164, [R2+0xf800] ;  /* 0x00f8000002a4783b */ /* 0x002e620000000200 */
        /* <DEDUP_REMOVED lines=13> */
[----:B------:R-:W2:Y:S10]  /*99c0*/  MUFU.TANH R246, R246 ;  /* 0x000000f600f67308 */ /* 0x000eb40000002400 */
[----:B------:R-:W2:Y:S01]  /*99d0*/  MUFU.TANH R240, R240 ;  /* 0x000000f000f07308 */ /* 0x000ea20000002400 */
[C---:B-1----:R-:W-:Y:S09]  /*99e0*/  HMMA.16816.F32 R28, R200.reuse, R164, R28 ;  /* 0x000000a4c81c723c */ /* 0x042ff2000000181c */
[----:B------:R-:W1:Y:S01]  /*99f0*/  MUFU.TANH R238, R238 ;  /* 0x000000ee00ee7308 */ /* 0x000e620000002400 */
[----:B------:R-:W-:Y:S09]  /*9a00*/  HMMA.16816.F32 R32, R200, R166, R32 ;  /* 0x000000a6c820723c */ /* 0x000ff20000001820 */
[----:B------:R-:W1:Y:S01]  /*9a10*/  MUFU.TANH R247, R247 ;  /* 0x000000f700f77308 */ /* 0x000e620000002400 */
[----:B------:R-:W-:Y:S01]  /*9a20*/  FMUL.FTZ R204, R28, UR17 ;  /* 0x000000111ccc7c20 */ /* 0x000fe20008410000 */
[----:B------:R-:W-:Y:S01]  /*9a30*/  FMUL.FTZ R207, R29, UR17 ;  /* 0x000000111dcf7c20 */ /* 0x000fe20008410000 */
[----:B----4-:R-:W-:Y:S07]  /*9a40*/  FMUL.FTZ R168, R30, UR17 ;  /* 0x000000111ea87c20 */ /* 0x010fee0008410000 */
[----:B------:R-:W4:Y:S01]  /*9a50*/  MUFU.TANH R245, R245 ;  /* 0x000000f500f57308 */ /* 0x000f220000002400 */
        /* <DEDUP_REMOVED lines=104> */
.L_x_1277:
        /* <DEDUP_REMOVED lines=11> */
[--C-:B--2---:R-:W-:Y:S02]  /*a190*/  SHF.L.U64.HI R3, R3, 0x5, R2.reuse ;  /* 0x0000000503037819 */ /* 0x104fe40000010202 */
[----:B------:R-:W-:Y:S02]  /*a1a0*/  LEA.HI.X R5, R5, R225, R2, 0x5, P5 ;  /* 0x000000e105057211 */ /* 0x000fe400028f2c02 */
[----:B------:R-:W-:Y:S04]  /*a1b0*/  IADD3 R6, P6, PT, R4, UR16, RZ ;  /* 0x0000001004067c10 */ /* 0x000fe8000ffde0ff */
[----:B------:R-:W-:Y:S01]  /*a1c0*/  IADD3 R2, P5, PT, R6, UR16, RZ ;  /* 0x0000001006027c10 */ /* 0x000fe2000ffbe0ff */
[C---:B------:R-:W-:Y:S05]  /*a1d0*/  IMAD.X R7, R3.reuse, 0x1, R5, P6 ;  /* 0x0000000103077824 */ /* 0x040fea00030e0605 */
[----:B------:R-:W-:Y:S01]  /*a1e0*/  IADD3.X R3, PT, PT, R3, R7, RZ, P5, !PT ;  /* 0x0000000703037210 */ /* 0x000fe20002ffe4ff */
[----:B---3--:R-:W-:Y:S05]  /*a1f0*/  @!P3 IMAD.MOV.U32 R224, RZ, RZ, R228 ;  /* 0x000000ffffe0b224 */ /* 0x008fea00078e00e4 */
[----:B------:R-:W-:Y:S01]  /*a200*/  @!PT LDS RZ, [RZ] ;  /* 0x00000000fffff984 */ /* 0x000fe20000000800 */
[----:B------:R-:W-:Y:S01]  /*a210*/  @!PT LDS RZ, [RZ] ;  /* 0x00000000fffff984 */ /* 0x000fe20000000800 */
[----:B------:R-:W-:Y:S01]  /*a220*/  @!PT LDS RZ, [RZ] ;  /* 0x00000000fffff984 */ /* 0x000fe20000000800 */
[----:B------:R2:W-:Y:S04]  /*a230*/  @!P3 LDGSTS.E.BYPASS.LTC128B.128 [R239+0xa000], desc[UR18][R224.64+0x80] ;  /* 0x0a000080e0efbfae */ /* 0x0005e8000b981a12 */
[----:B------:R4:W-:Y:S01]  /*a240*/  @P3 STS.128 [R239+0xa000], RZ ;  /* 0x00a000ffef003388 */ /* 0x0009e20000000c00 */
[----:B--2---:R-:W-:Y:S05]  /*a250*/  @!P2 MOV R224, R228 ;  /* 0x000000e400e0a202 */ /* 0x004fea0000000f00 */
        /* <DEDUP_REMOVED lines=71> */
.L_x_1276:
[----:B----4-:R-:W-:Y:S01]  /*a6d0*/  FMNMX3.FTZ R2, R0, R251, R249, !PT ;  /* 0x000000fb00027276 */ /* 0x010fe200078100f9 */
[----:B------:R-:W-:Y:S01]  /*a6e0*/  LDSM.16.MT88.4 R12, [R217+0x10000] ;  /* 0x01000000d90c783b */ /* 0x000fe20000004200 */
[----:B------:R-:W-:Y:S01]  /*a6f0*/  FMNMX3.FTZ R3, R169, R244, R242, !PT ;  /* 0x000000f4a9037276 */ /* 0x000fe200078100f2 */
[----:B------:R-:W-:Y:S01]  /*a700*/  UISETP.GT.AND UP2, UPT, UR21, UR14, UPT ;  /* 0x0000000e1500728c */ /* 0x000fe2000bf44270 */
[----:B------:R-:W-:Y:S01]  /*a710*/  FMNMX3.FTZ R2, R2, R199, R9, !PT ;  /* 0x000000c702027276 */ /* 0x000fe20007810009 */
[----:B------:R-:W-:Y:S01]  /*a720*/  UIADD3 UR22, UPT, UPT, UR22, -0x40, URZ ;  /* 0xffffffc016167890 */ /* 0x000fe2000fffe0ff */
[----:B------:R-:W-:Y:S02]  /*a730*/  FMNMX3.FTZ R3, R3, R248, R246, !PT ;  /* 0x000000f803037276 */ /* 0x000fe400078100f6 */
[----:B-1----:R-:W-:Y:S01]  /*a740*/  FMNMX3.FTZ R2, R2, R247, R245, !PT ;  /* 0x000000f702027276 */ /* 0x002fe200078100f5 */
        /* <DEDUP_REMOVED lines=95> */
[C---:B------:R-:W-:Y:S01]  /*ad40*/  FMUL.FTZ R40, R2.reuse, R40 ;  /* 0x0000002802287220 */ /* 0x040fe20000410000 */
        /* <DEDUP_REMOVED lines=373> */
.L_x_1274:
        /* <DEDUP_REMOVED lines=209> */
[----:B------:R5:W-:Y:S04]  /*d1b0*/  STS.64 [R8], R136 ;  /* 0x0000008808007388 */ /* 0x000be80000000a00 */
[----:B------:R-:W-:Y:S04]  /*d1c0*/  STS.64 [R8+0x800], R138 ;  /* 0x0008008a08007388 */ /* 0x000fe80000000a00 */
[----:B------:R1:W-:Y:S04]  /*d1d0*/  STS.64 [R7], R132 ;  /* 0x0000008407007388 */ /* 0x0003e80000000a00 */
[----:B------:R3:W-:Y:S04]  /*d1e0*/  STS.64 [R7+0x800], R134 ;  /* 0x0008008607007388 */ /* 0x0007e80000000a00 */
[----:B------:R-:W-:Y:S04]  /*d1f0*/  STS.64 [R10+0x4000], R36 ;  /* 0x004000240a007388 */ /* 0x000fe80000000a00 */
[----:B------:R-:W-:Y:S04]  /*d200*/  STS.64 [R10+0x4800], R38 ;  /* 0x004800260a007388 */ /* 0x000fe80000000a00 */
[----:B------:R-:W-:Y:S01]  /*d210*/  STS.64 [R9+0x4000], R40 ;  /* 0x0040002809007388 */ /* 0x000fe20000000a00 */
[----:B-----5:R-:W-:-:S03]  /*d220*/  MOV R137, UR4 ;  /* 0x0000000400897c02 */ /* 0x020fc60008000f00 */
[----:B------:R-:W-:Y:S04]  /*d230*/  STS.64 [R9+0x4800], R42 ;  /* 0x0048002a09007388 */ /* 0x000fe80000000a00 */
[----:B------:R-:W-:Y:S01]  /*d240*/  STS.64 [R12+0x4000], R44 ;  /* 0x0040002c0c007388 */ /* 0x000fe20000000a00 */
[----:B-1----:R-:W-:-:S03]  /*d250*/  MOV R133, 0xff800000 ;  /* 0xff80000000857802 */ /* 0x002fc60000000f00 */
[----:B------:R-:W-:Y:S01]  /*d260*/  STS.64 [R12+0x4800], R46 ;  /* 0x0048002e0c007388 */ /* 0x000fe20000000a00 */
[----:B---3--:R-:W-:-:S03]  /*d270*/  MOV R134, 0xff800000 ;  /* 0xff80000000867802 */ /* 0x008fc60000000f00 */
[----:B------:R-:W-:Y:S01]  /*d280*/  STS.64 [R13+0x4000], R48 ;  /* 0x004000300d007388 */ /* 0x000fe20000000a00 */
[----:B------:R-:W-:-:S03]  /*d290*/  IADD3 R135, PT, PT, R216, 0x20, RZ ;  /* 0x00000020d8877810 */ /* 0x000fc60007ffe0ff */
        /* <DEDUP_REMOVED lines=29> */
[----:B------:R-:W-:Y:S04]  /*d470*/  STS.64 [R12+0xc000], R108 ;  /* 0x00c0006c0c007388 */ /* 0x000fe80000000a00 */
[----:B------:R-:W-:Y:S04]  /*d480*/  STS.64 [R12+0xc800], R110 ;  /* 0x00c8006e0c007388 */ /* 0x000fe80000000a00 */
[----:B------:R-:W-:Y:S04]  /*d490*/  STS.64 [R13+0xc000], R112 ;  /* 0x00c000700d007388 */ /* 0x000fe80000000a00 */
[----:B------:R-:W-:Y:S04]  /*d4a0*/  STS.64 [R13+0xc800], R114 ;  /* 0x00c800720d007388 */ /* 0x000fe80000000a00 */
[----:B------:R-:W-:Y:S04]  /*d4b0*/  STS.64 [R11+0xc000], R116 ;  /* 0x00c000740b007388 */ /* 0x000fe80000000a00 */
[----:B------:R3:W-:Y:S01]  /*d4c0*/  STS.64 [R11+0xc800], R118 ;  /* 0x00c800760b007388 */ /* 0x0007e20000000a00 */
[----:B-1----:R-:W-:-:S03]  /*d4d0*/  @P6 FMUL.FTZ R9, R6, 0.69314718246459960938 ;  /* 0x3f31721806096820 */ /* 0x002fc60000410000 */
[----:B------:R1:W-:Y:S01]  /*d4e0*/  STS.64 [R14+0xc000], R120 ;  /* 0x00c000780e007388 */ /* 0x0003e20000000a00 */
[----:B------:R-:W-:-:S03]  /*d4f0*/  @P6 FFMA.FTZ R134, R164, R15, R9 ;  /* 0x0000000fa4866223 */ /* 0x000fc60000010009 */
[----:B------:R1:W-:Y:S04]  /*d500*/  STS.64 [R14+0xc800], R122 ;  /* 0x00c8007a0e007388 */ /* 0x0003e80000000a00 */
[----:B------:R1:W-:Y:S04]  /*d510*/  STS.64 [R8+0xc000], R124 ;  /* 0x00c0007c08007388 */ /* 0x0003e80000000a00 */
[----:B------:R1:W-:Y:S04]  /*d520*/  STS.64 [R8+0xc800], R126 ;  /* 0x00c8007e08007388 */ /* 0x0003e80000000a00 */
[----:B------:R1:W-:Y:S04]  /*d530*/  STS.64 [R7+0xc000], R128 ;  /* 0x00c0008007007388 */ /* 0x0003e80000000a00 */
[----:B------:R1:W-:Y:S01]  /*d540*/  STS.64 [R7+0xc800], R130 ;  /* 0x00c8008207007388 */ /* 0x0003e20000000a00 */
[----:B---3--:R-:W-:Y:S01]  /*d550*/  LOP3.LUT R11, R4, 0x3f00, RZ, 0xc0, !PT ;  /* 0x00003f00040b7812 */ /* 0x008fe200078ec0ff */
[----:B------:R-:W-:Y:S01]  /*d560*/  BAR.SYNC.DEFER_BLOCKING 0x0 ;  /* 0x0000000000007b1d */ /* 0x000fe20000010000 */
[----:B----4-:R-:W-:-:S02]  /*d570*/  @P3 FMUL.FTZ R4, R5, 0.69314718246459960938 ;  /* 0x3f31721805043820 */ /* 0x010fc40000410000 */
        /* <DEDUP_REMOVED lines=48> */
.L_x_1280:
[----:B------:R-:W-:Y:S05]  /*d880*/  BSYNC.RECONVERGENT B0 ;  /* 0x0000000000007941 */ /* 0x000fea0003800200 */
.L_x_1279:
        /* <DEDUP_REMOVED lines=25> */
.L_x_1282:
[----:B------:R-:W-:Y:S05]  /*da20*/  BSYNC.RECONVERGENT B0 ;  /* 0x0000000000007941 */ /* 0x000fea0003800200 */
.L_x_1281:
        /* <DEDUP_REMOVED lines=26> */
.L_x_1284:
[----:B------:R-:W-:Y:S05]  /*dbd0*/  BSYNC.RECONVERGENT B0 ;  /* 0x0000000000007941 */ /* 0x000fea0003800200 */
.L_x_1283:
        /* <DEDUP_REMOVED lines=24> */
.L_x_1286:
[----:B------:R-:W-:Y:S05]  /*dd60*/  BSYNC.RECONVERGENT B0 ;  /* 0x0000000000007941 */ /* 0x000fea0003800200 */
.L_x_1285:
        /* <DEDUP_REMOVED lines=23> */
.L_x_1288:
[----:B------:R-:W-:Y:S05]  /*dee0*/  BSYNC.RECONVERGENT B0 ;  /* 0x0000000000007941 */ /* 0x000fea0003800200 */
.L_x_1287:
        /* <DEDUP_REMOVED lines=24> */
.L_x_1290:
[----:B------:R-:W-:Y:S05]  /*e070*/  BSYNC.RECONVERGENT B0 ;  /* 0x0000000000007941 */ /* 0x000fea0003800200 */
.L_x_1289:
        /* <DEDUP_REMOVED lines=24> */
.L_x_1292:
[----:B------:R-:W-:Y:S05]  /*e200*/  BSYNC.RECONVERGENT B0 ;  /* 0x0000000000007941 */ /* 0x000fea0003800200 */
.L_x_1291:
        /* <DEDUP_REMOVED lines=24> */
.L_x_1294:
[----:B------:R-:W-:Y:S05]  /*e390*/  BSYNC.RECONVERGENT B0 ;  /* 0x0000000000007941 */ /* 0x000fea0003800200 */
.L_x_1293:
        /* <DEDUP_REMOVED lines=24> */
.L_x_1295:
        /* <DEDUP_REMOVED lines=14> */
.L_x_7481:


//--------------------- .text._ZN5flash24flash_fwd_splitkv_kernelI23Flash_fwd_kernel_traitsILi256ELi64ELi64ELi4ELb0ELb0EN7cutlass6half_tE19Flash_kernel_traitsILi256ELi64ELi64ELi4ES3_EELb0ELb0ELb0ELb0ELb0ELb0ELb1ELb1EEEvNS_16Flash_fwd_paramsE --------------------------
	.section	.text._ZN5flash24flash_fwd_splitkv_kernelI23Flash_fwd_kernel_traitsILi256ELi64ELi64ELi4ELb0ELb0EN7cutlass6half_tE19Flash_kernel_traitsILi256ELi64ELi64ELi4ES3_EELb0ELb0ELb0ELb0ELb0ELb0ELb1ELb1EEEvNS_16Flash_fwd_paramsE,"ax",@progbits
	.align	128
        .global         _ZN5flash24flash_fwd_splitkv_kernelI23Flash_fwd_kernel_traitsILi256ELi64ELi64ELi4ELb0ELb0EN7cutlass6half_tE19Flash_kernel_traitsILi256ELi64ELi64ELi4ES3_EELb0ELb0ELb0ELb0ELb0ELb0ELb1ELb1EEEvNS_16Flash_fwd_paramsE
        .type           _ZN5flash24flash_fwd_splitkv_kernelI23Flash_fwd_kernel_traitsILi256ELi64ELi64ELi4ELb0ELb0EN7cutlass6half_tE19Flash_kernel_traitsILi256ELi64ELi64ELi4ES3_EELb0ELb0ELb0ELb0ELb0ELb0ELb1ELb1EEEvNS_16Flash_fwd_paramsE,@function
        .size           _ZN5flash24flash_fwd_splitkv_kernelI23Flash_fwd_kernel_traitsILi256ELi64ELi64ELi4ELb0ELb0EN7cutlass6half_tE19Flash_kernel_traitsILi256ELi64ELi64ELi4ES3_EELb0ELb0ELb0ELb0ELb0ELb0ELb1ELb1EEEvNS_16Flash_fwd_paramsE,(.L_x_7482 - _ZN5flash24flash_fwd_splitkv_kernelI23Flash_fwd_kernel_traitsILi256ELi64ELi64ELi4ELb0ELb0EN7cutlass6half_tE19Flash_kernel_traitsILi256ELi64ELi64ELi4ES3_EELb0ELb0ELb0ELb0ELb0ELb0ELb1ELb1EEEvNS_16Flash_fwd_paramsE)
        .other          _ZN5flash24flash_fwd_splitkv_kernelI23Flash_fwd_kernel_traitsILi256ELi64ELi64ELi4ELb0ELb0EN7cutlass6half_tE19Flash_kernel_traitsILi256ELi64ELi64ELi4ES3_EELb0ELb0ELb0ELb0ELb0ELb0ELb1ELb1EEEvNS_16Flash_fwd_paramsE,@"STO_CUDA_ENTRY STV_DEFAULT"
_ZN5flash24flash_fwd_splitkv_kernelI23Flash_fwd_kernel_traitsILi256ELi64ELi64ELi4ELb0ELb0EN7cutlass6half_tE19Flash_kernel_traitsILi256ELi64ELi64ELi4ES3_EELb0ELb0ELb0ELb0ELb0ELb0ELb1ELb1EEEvNS_16Flash_fwd_paramsE:
.text._ZN5flash24flash_fwd_splitkv_kernelI23Flash_fwd_kernel_traitsILi256ELi64ELi64ELi4ELb0ELb0EN7cutlass6half_tE19Flash_kernel_traitsILi256ELi64ELi64ELi4ES3_EELb0ELb0ELb0ELb0ELb0ELb0ELb1ELb1EEEvNS_16Flash_fwd_paramsE:
[----:B------:R-:W-:Y:S01]  /*0000*/  LDC R1, c[0x0][0x37c] ;  /* 0x0000df00ff017b82 */ /* 0x000fe20000000800 */
[----:B------:R-:W1:Y:S07]  /*0010*/  LDCU UR12, c[0x0][0x3e0] ;  /* 0x00007c00ff0c77ac */ /* 0x000e6e0008000800 */
[----:B------:R-:W2:Y:S01]  /*0020*/  S2UR UR18, SR_CTAID.Z ;  /* 0x00000000001279c3 */ /* 0x000ea20000002700 */
[----:B------:R-:W3:Y:S01]  /*0030*/  LDCU.64 UR8, c[0x0][0x460] ;  /* 0x00008c00ff0877ac */ /* 0x000ee20008000a00 */
[----:B------:R-:W4:Y:S01]  /*0040*/  LDCU.64 UR10, c[0x0][0x460] ;  /* 0x00008c00ff0a77ac */ /* 0x000f220008000a00 */
[----:B------:R-:W4:Y:S01]  /*0050*/  LDCU.U8 UR13, c[0x0][0x532] ;  /* 0x0000a640ff0d77ac */ /* 0x000f220008000000 */
[----:B-1----:R-:W1:Y:S01]  /*0060*/  I2F.U32.RP R2, UR12 ;  /* 0x0000000c00027d06 */ /* 0x002e620008209000 */
[----:B------:R-:W-:-:S02]  /*0070*/  UISETP.NE.U32.AND UP0, UPT, UR12, URZ, UPT ;  /* 0x000000ff0c00728c */ /* 0x000fc4000bf05070 */
[----:B---3--:R-:W-:Y:S01]  /*0080*/  UISETP.NE.U32.AND UP3, UPT, UR8, URZ, UPT ;  /* 0x000000ff0800728c */ /* 0x008fe2000bf65070 */
[----:B------:R-:W-:-:S03]  /*0090*/  ISETP.NE.U32.AND P4, PT, RZ, UR8, PT ;  /* 0x00000008ff007c0c */ /* 0x000fc6000bf85070 */
[----:B------:R-:W-:Y:S01]  /*00a0*/  UISETP.NE.AND.EX UP3, UPT, UR9, URZ, UPT, UP3 ;  /* 0x000000ff0900728c */ /* 0x000fe2000bf65330 */
[----:B------:R-:W-:Y:S01]  /*00b0*/  ISETP.NE.AND.EX P4, PT, RZ, UR9, PT, P4 ;  /* 0x00000009ff007c0c */ /* 0x000fe2000bf85340 */
[----:B------:R-:W3:Y:S04]  /*00c0*/  LDCU.64 UR8, c[0x0][0x468] ;  /* 0x00008d00ff0877ac */ /* 0x000ee80008000a00 */
[----:B------:R-:W-:Y:S01]  /*00d0*/  PLOP3.LUT P2, PT, PT, PT, UP3, 0x80, 0x8 ;  /* 0x000000000008781c */ /* 0x000fe20003f4f038 */
[----:B-1----:R-:W1:Y:S02]  /*00e0*/  MUFU.RCP R0, R2 ;  /* 0x0000000200007308 */ /* 0x002e640000001000 */
[----:B-1----:R-:W-:-:S06]  /*00f0*/  VIADD R0, R0, 0xffffffe ;  /* 0x0ffffffe00007836 */ /* 0x002fcc0000000000 */
[----:B------:R-:W1:Y:S02]  /*0100*/  F2I.FTZ.U32.TRUNC.NTZ R0, R0 ;  /* 0x0000000000007305 */ /* 0x000e64000021f000 */
[----:B-1----:R-:W-:-:S13]  /*0110*/  R2UR UR5, R0 ;  /* 0x00000000000572ca */ /* 0x002fda00000e0000 */
[----:B------:R-:W-:-:S04]  /*0120*/  UIADD3 UR4, UPT, UPT, URZ, -UR5, URZ ;  /* 0x80000005ff047290 */ /* 0x000fc8000fffe0ff */
[----:B------:R-:W-:-:S03]  /*0130*/  UIMAD UR6, UR4, UR12, URZ ;  /* 0x0000000c040672a4 */ /* 0x000fc6000f8e02ff */
[----:B------:R-:W-:Y:S02]  /*0140*/  UMOV UR4, URZ ;  /* 0x000000ff00047c82 */ /* 0x000fe40008000000 */
[----:B------:R-:W-:-:S04]  /*0150*/  UIMAD.WIDE.U32 UR6, UR5, UR6, UR4 ;  /* 0x00000006050672a5 */ /* 0x000fc8000f8e0004 */
[----:B--2---:R-:W-:-:S04]  /*0160*/  UIMAD.WIDE.U32 UR20, UR7, UR18, URZ ;  /* 0x00000012071472a5 */ /* 0x004fc8000f8e00ff */
[----:B------:R-:W-:-:S03]  /*0170*/  UIADD3 UR4, UPT, UPT, -UR21, URZ, URZ ;  /* 0x000000ff15047290 */ /* 0x000fc6000fffe1ff */
[----:B------:R-:W1:Y:S01]  /*0180*/  LDCU.64 UR6, c[0x0][0x478] ;  /* 0x00008f00ff0677ac */ /* 0x000e620008000a00 */
[----:B------:R-:W-:-:S04]  /*0190*/  UIMAD UR4, UR12, UR4, UR18 ;  /* 0x000000040c0472a4 */ /* 0x000fc8000f8e0212 */
[----:B------:R-:W-:-:S11]  /*01a0*/  UISETP.GE.U32.AND UP2, UPT, UR4, UR12, UPT ;  /* 0x0000000c0400728c */ /* 0x000fd6000bf46070 */
[----:B------:R-:W-:Y:S02]  /*01b0*/  @UP2 UIADD3 UR4, UPT, UPT, UR4, -UR12, URZ ;  /* 0x8000000c04042290 */ /* 0x000fe4000fffe0ff */
[----:B------:R-:W-:Y:S02]  /*01c0*/  @UP2 UIADD3 UR21, UPT, UPT, UR21, 0x1, URZ ;  /* 0x0000000115152890 */ /* 0x000fe4000fffe0ff */
[----:B------:R-:W-:Y:S02]  /*01d0*/  UISETP.GE.U32.AND UP1, UPT, UR4, UR12, UPT ;  /* 0x0000000c0400728c */ /* 0x000fe4000bf26070 */
[----:B-1----:R-:W-:-:S05]  /*01e0*/  UISETP.NE.U32.AND UP2, UPT, UR6, URZ, UPT ;  /* 0x000000ff0600728c */ /* 0x002fca000bf45070 */
[----:B------:R-:W1:Y:S04]  /*01f0*/  LDCU.64 UR4, c[0x0][0x358] ;  /* 0x00006b00ff0477ac */ /* 0x000e680008000a00 */
[----:B------:R-:W-:Y:S02]  /*0200*/  @UP1 UIADD3 UR21, UPT, UPT, UR21, 0x1, URZ ;  /* 0x0000000115151890 */ /* 0x000fe4000fffe0ff */
[----:B------:R-:W-:-:S04]  /*0210*/  @!UP0 ULOP3.LUT UR21, URZ, UR12, URZ, 0x33, !UPT ;  /* 0x0000000cff158292 */ /* 0x000fc8000f8e33ff */
[----:B----4-:R-:W-:Y:S02]  /*0220*/  UIMAD.WIDE.U32 UR10, UR21, 0x4, UR10 ;  /* 0x00000004150a78a5 */ /* 0x010fe4000f8e000a */
[----:B------:R-:W-:Y:S02]  /*0230*/  UISETP.NE.AND.EX UP2, UPT, UR7, URZ, UPT, UP2 ;  /* 0x000000ff0700728c */ /* 0x000fe4000bf45320 */
[----:B------:R-:W-:Y:S02]  /*0240*/  UISETP.NE.AND UP4, UPT, UR13, URZ, UPT ;  /* 0x000000ff0d00728c */ /* 0x000fe4000bf85270 */
[----:B------:R-:W-:Y:S01]  /*0250*/  IMAD.U32 R6, RZ, RZ, UR10 ;  /* 0x0000000aff067e24 */ /* 0x000fe2000f8e00ff */
[----:B---3--:R-:W-:Y:S01]  /*0260*/  UISETP.EQ.U32.AND UP5, UPT, UR8, URZ, UPT ;  /* 0x000000ff0800728c */ /* 0x008fe2000bfa2070 */
[----:B------:R-:W-:-:S03]  /*0270*/  IMAD.U32 R7, RZ, RZ, UR11 ;  /* 0x0000000bff077e24 */ /* 0x000fc6000f8e00ff */
[----:B------:R-:W2:Y:S02]  /*0280*/  LDCU.64 UR10, c[0x0][0x470] ;  /* 0x00008e00ff0a77ac */ /* 0x000ea40008000a00 */
[----:B-1----:R-:W3:Y:S01]  /*0290*/  @P4 LDG.E R5, desc[UR4][R6.64] ;  /* 0x0000000406054981 */ /* 0x002ee2000c1e1900 */
[----:B------:R-:W-:Y:S02]  /*02a0*/  USHF.L.U32 UR15, UR21, 0x2, URZ ;  /* 0x00000002150f7899 */ /* 0x000fe400080006ff */
[----:B------:R-:W-:Y:S01]  /*02b0*/  UISETP.EQ.OR.EX UP5, UPT, UR9, URZ, !UP4, UP5 ;  /* 0x000000ff0900728c */ /* 0x000fe2000e7a2750 */
[----:B------:R1:W4:Y:S01]  /*02c0*/  @P2 LDG.E R2, desc[UR4][R6.64+0x4] ;  /* 0x0000040406022981 */ /* 0x000322000c1e1900 */
[----:B------:R-:W-:Y:S01]  /*02d0*/  USHF.R.U32.HI UR14, URZ, 0x1e, UR21 ;  /* 0x0000001eff0e7899 */ /* 0x000fe20008011615 */
[----:B------:R-:W-:Y:S01]  /*02e0*/  PLOP3.LUT P1, PT, PT, PT, UP2, 0x80, 0x8 ;  /* 0x000000000008781c */ /* 0x000fe20003f2f028 */
[----:B------:R-:W-:Y:S02]  /*02f0*/  UIADD3 UR13, UP1, UPT, UR15, UR8, URZ ;  /* 0x000000080f0d7290 */ /* 0x000fe4000ff3e0ff */
[----:B------:R-:W-:Y:S01]  /*0300*/  PLOP3.LUT P3, PT, PT, PT, UP5, 0x80, 0x8 ;  /* 0x000000000008781c */ /* 0x000fe20003f6f058 */
[----:B------:R-:W-:-:S02]  /*0310*/  @UP2 UIADD3 UR16, UP0, UPT, UR15, UR6, URZ ;  /* 0x000000060f102290 */ /* 0x000fc4000ff1e0ff */
[----:B------:R-:W-:Y:S02]  /*0320*/  UIADD3.X UR6, UPT, UPT, UR14, UR9, URZ, UP1, !UPT ;  /* 0x000000090e067290 */ /* 0x000fe40008ffe4ff */
[----:B------:R-:W-:Y:S01]  /*0330*/  @UP2 UIADD3.X UR17, UPT, UPT, UR14, UR7, URZ, UP0, !UPT ;  /* 0x000000070e112290 */ /* 0x000fe200087fe4ff */
[----:B--2---:R-:W-:Y:S01]  /*0340*/  ISETP.NE.U32.AND P0, PT, RZ, UR10, PT ;  /* 0x0000000aff007c0c */ /* 0x004fe2000bf05070 */
[----:B------:R-:W-:Y:S01]  /*0350*/  UIADD3 UR10, UP0, UPT, UR15, UR10, URZ ;  /* 0x0000000a0f0a7290 */ /* 0x000fe2000ff1e0ff */
[----:B------:R-:W-:Y:S02]  /*0360*/  IMAD.U32 R8, RZ, RZ, UR16 ;  /* 0x00000010ff087e24 */ /* 0x000fe4000f8e00ff */
[----:B------:R-:W-:Y:S01]  /*0370*/  ISETP.NE.AND.EX P0, PT, RZ, UR11, PT, P0 ;  /* 0x0000000bff007c0c */ /* 0x000fe2000bf05300 */
[----:B------:R-:W-:Y:S01]  /*0380*/  UIADD3.X UR11, UPT, UPT, UR14, UR11, URZ, UP0, !UPT ;  /* 0x0000000b0e0b7290 */ /* 0x000fe200087fe4ff */
[----:B------:R-:W-:Y:S02]  /*0390*/  IMAD.U32 R9, RZ, RZ, UR17 ;  /* 0x00000011ff097e24 */ /* 0x000fe4000f8e00ff */
[----:B------:R-:W-:-:S02]  /*03a0*/  IMAD.U32 R102, RZ, RZ, UR10 ;  /* 0x0000000aff667e24 */ /* 0x000fc4000f8e00ff */
[----:B-1----:R-:W-:Y:S01]  /*03b0*/  IMAD.U32 R6, RZ, RZ, UR13 ;  /* 0x0000000dff067e24 */ /* 0x002fe2000f8e00ff */
[----:B------:R1:W5:Y:S01]  /*03c0*/  @P1 LDG.E R0, desc[UR4][R8.64] ;  /* 0x0000000408001981 */ /* 0x000362000c1e1900 */
[----:B------:R-:W-:-:S05]  /*03d0*/  IMAD.U32 R7, RZ, RZ, UR6 ;  /* 0x00000006ff077e24 */ /* 0x000fca000f8e00ff */
[----:B------:R-:W2:Y:S01]  /*03e0*/  @!P3 LDG.E R4, desc[UR4][R6.64] ;  /* 0x000000040604b981 */ /* 0x000ea2000c1e1900 */
[----:B------:R-:W-:-:S05]  /*03f0*/  IMAD.U32 R103, RZ, RZ, UR11 ;  /* 0x0000000bff677e24 */ /* 0x000fca000f8e00ff */
[----:B------:R1:W5:Y:S01]  /*0400*/  @P0 LDG.E R3, desc[UR4][R102.64] ;  /* 0x0000000466030981 */ /* 0x000362000c1e1900 */
[----:B------:R-:W1:Y:S01]  /*0410*/  S2UR UR24, SR_CTAID.X ;  /* 0x00000000001879c3 */ /* 0x000e620000002500 */
[----:B------:R-:W4:Y:S01]  /*0420*/  @!UP3 LDCU UR20, c[0x0][0x434] ;  /* 0x00008680ff14b7ac */ /* 0x000f220008000800 */
[----:B------:R-:W-:Y:S01]  /*0430*/  UMOV UR6, 0xffffffff ;  /* 0xffffffff00067882 */ /* 0x000fe20000000000 */
[----:B------:R-:W-:Y:S01]  /*0440*/  UISETP.NE.U32.AND UP0, UPT, UR8, URZ, UPT ;  /* 0x000000ff0800728c */ /* 0x000fe2000bf05070 */
[----:B------:R-:W-:-:S03]  /*0450*/  UMOV UR11, 0xffffffff ;  /* 0xffffffff000b7882 */ /* 0x000fc60000000000 */
[----:B------:R-:W-:Y:S02]  /*0460*/  UISETP.NE.AND.EX UP0, UPT, UR9, URZ, UPT, UP0 ;  /* 0x000000ff0900728c */ /* 0x000fe4000bf05300 */
[----:B-1----:R-:W-:-:S09]  /*0470*/  USHF.L.U32 UR24, UR24, 0x6, URZ ;  /* 0x0000000618187899 */ /* 0x002fd200080006ff */
[----:B------:R-:W1:Y:S01]  /*0480*/  @!UP0 LDCU UR23, c[0x0][0x438] ;  /* 0x00008700ff1787ac */ /* 0x000e620008000800 */
[----:B---3--:R-:W-:Y:S02]  /*0490*/  @P4 R2UR UR6, R5 ;  /* 0x00000000050642ca */ /* 0x008fe400000e0000 */
[----:B----4-:R-:W-:-:S13]  /*04a0*/  @P2 R2UR UR7, R2 ;  /* 0x00000000020722ca */ /* 0x010fda00000e0000 */
[----:B------:R-:W-:-:S04]  /*04b0*/  @UP3 UIADD3 UR20, UPT, UPT, UR7, -UR6, URZ ;  /* 0x8000000607143290 */ /* 0x000fc8000fffe0ff */
[----:B------:R-:W-:-:S06]  /*04c0*/  UISETP.GT.AND UP1, UPT, UR20, UR24, UPT ;  /* 0x000000181400728c */ /* 0x000fcc000bf24270 */
[----:B------:R-:W-:Y:S02]  /*04d0*/  PLOP3.LUT P2, PT, PT, PT, UP1, 0x80, 0x8 ;  /* 0x000000000008781c */ /* 0x000fe40003f4f018 */
[----:B--2---:R-:W-:Y:S01]  /*04e0*/  @!P3 R2UR UR11, R4 ;  /* 0x00000000040bb2ca */ /* 0x004fe200000e0000 */
[----:B-1----:R-:W-:-:S14]  /*04f0*/  BRA.U !UP0, `(.L_x_1296) ;  /* 0x0000000108187547 */ /* 0x002fdc000b800000 */
[----:B------:R-:W-:-:S13]  /*0500*/  PLOP3.LUT P3, PT, PT, PT, UP4, 0x80, 0x8 ;  /* 0x000000000008781c */ /* 0x000fda0003f6f048 */
[----:B------:R-:W2:Y:S04]  /*0510*/  @P3 LDG.E R2, desc[UR4][R6.64+0x4] ;  /* 0x0000040406023981 */ /* 0x000ea8000c1e1900 */
[----:B------:R-:W3:Y:S01]  /*0520*/  @!P3 LDG.E R4, desc[UR4][R6.64] ;  /* 0x000000040604b981 */ /* 0x000ee2000c1e1900 */
[----:B--2---:R-:W-:-:S13]  /*0530*/  @P3 R2UR UR23, R2 ;  /* 0x00000000021732ca */ /* 0x004fda00000e0000 */
[----:B------:R-:W-:-:S07]  /*0540*/  @UP4 UIADD3 UR23, UPT, UPT, UR23, -UR11, URZ ;  /* 0x8000000b17174290 */ /* 0x000fce000fffe0ff */
[----:B---3--:R-:W-:-:S15]  /*0550*/  @!P3 R2UR UR23, R4 ;  /* 0x000000000417b2ca */ /* 0x008fde00000e0000 */
.L_x_1296:
[----:B------:R-:W-:Y:S05]  /*0560*/  @!P2 EXIT ;  /* 0x000000000000a94d */ /* 0x000fea0003800000 */
[----:B------:R-:W1:Y:S01]  /*0570*/  LDCU UR13, c[0x0][0x374] ;  /* 0x00006e80ff0d77ac */ /* 0x000e620008000800 */
[----:B------:R-:W2:Y:S01]  /*0580*/  LDC R2, c[0x0][0x374] ;  /* 0x0000dd00ff027b82 */ /* 0x000ea20000000800 */
[----:B-----5:R-:W-:Y:S01]  /*0590*/  @P1 R2UR UR25, R0 ;  /* 0x00000000001912ca */ /* 0x020fe200000e0000 */
[----:B------:R-:W3:Y:S01]  /*05a0*/  S2R R65, SR_TID.X ;  /* 0x0000000000417919 */ /* 0x000ee20000002100 */
[----:B------:R-:W4:Y:S01]  /*05b0*/  LDCU UR9, c[0x0][0x438] ;  /* 0x00008700ff0977ac */ /* 0x000f220008000800 */
[----:B------:R-:W-:Y:S01]  /*05c0*/  UMOV UR16, URZ ;  /* 0x000000ff00107c82 */ /* 0x000fe20008000000 */
[----:B------:R-:W3:Y:S01]  /*05d0*/  @!UP2 LDCU UR22, c[0x0][0x43c] ;  /* 0x00008780ff16a7ac */ /* 0x000ee20008000800 */
[----:B------:R-:W-:Y:S01]  /*05e0*/  UMOV UR10, URZ ;  /* 0x000000ff000a7c82 */ /* 0x000fe20008000000 */
[----:B------:R-:W-:Y:S01]  /*05f0*/  @P0 R2UR UR10, R3 ;  /* 0x00000000030a02ca */ /* 0x000fe200000e0000 */
[----:B----4-:R-:W-:Y:S01]  /*0600*/  UIADD3 UR9, UPT, UPT, UR9, 0x3f, URZ ;  /* 0x0000003f09097890 */ /* 0x010fe2000fffe0ff */
[----:B--2---:R-:W-:-:S03]  /*0610*/  IABS R4, R2 ;  /* 0x0000000200047213 */ /* 0x004fc60000000000 */
[----:B------:R-:W-:Y:S01]  /*0620*/  USHF.R.S32.HI UR8, URZ, 0x1f, UR9 ;  /* 0x0000001fff087899 */ /* 0x000fe20008011409 */
[----:B------:R-:W-:-:S07]  /*0630*/  IABS R2, R2 ;  /* 0x0000000200027213 */ /* 0x000fce0000000000 */
[----:B------:R-:W-:Y:S01]  /*0640*/  UIADD3 UR23, UPT, UPT, UR23, -UR10, URZ ;  /* 0x8000000a17177290 */ /* 0x000fe2000fffe0ff */
[----:B------:R-:W-:Y:S01]  /*0650*/  R2UR UR7, R4 ;  /* 0x00000000040772ca */ /* 0x000fe200000e0000 */
[----:B------:R-:W-:Y:S01]  /*0660*/  ULEA.HI UR8, UR8, UR9, URZ, 0x6 ;  /* 0x0000000908087291 */ /* 0x000fe2000f8f30ff */
[----:B------:R-:W-:Y:S01]  /*0670*/  IMAD.MOV R2, RZ, RZ, -R2 ;  /* 0x000000ffff027224 */ /* 0x000fe200078e0a02 */
[----:B------:R-:W-:Y:S02]  /*0680*/  @UP2 UIADD3 UR25, UPT, UPT, UR25, -UR10, URZ ;  /* 0x8000000a19192290 */ /* 0x000fe4000fffe0ff */
[----:B-1----:R-:W-:-:S04]  /*0690*/  ULEA.HI.SX32 UR19, UR8, UR13, 0x1a ;  /* 0x0000000d08137291 */ /* 0x002fc8000f8fd2ff */
        /* <DEDUP_REMOVED lines=13> */
[----:B------:R-:W-:Y:S02]  /*0770*/  R2UR UR16, R2 ;  /* 0x00000000021072ca */ /* 0x000fe400000e0000 */
[----:B------:R-:W1:Y:S01]  /*0780*/  @!UP2 LDCU.64 UR8, c[0x0][0x488] ;  /* 0x00009100ff08a7ac */ /* 0x000e620008000a00 */
[----:B------:R-:W-:-:S07]  /*0790*/  UIMAD.WIDE.U32 UR28, UR29, UR26, URZ ;  /* 0x0000001a1d1c72a5 */ /* 0x000fce000f8e00ff */
[----:B------:R-:W-:-:S03]  /*07a0*/  UMOV UR17, UR29 ;  /* 0x0000001d00117c82 */ /* 0x000fc60008000000 */
[----:B------:R-:W-:-:S04]  /*07b0*/  UIMAD UR16, UR17, UR16, UR26 ;  /* 0x00000010111072a4 */ /* 0x000fc8000f8e021a */
[----:B------:R-:W-:Y:S02]  /*07c0*/  UISETP.GT.U32.AND UP1, UPT, UR7, UR16, UPT ;  /* 0x000000100700728c */ /* 0x000fe4000bf24070 */
[----:B-1----:R-:W-:Y:S01]  /*07d0*/  @!UP2 UISETP.NE.U32.AND UP0, UPT, UR8, URZ, UPT ;  /* 0x000000ff0800a28c */ /* 0x002fe2000bf05070 */
[----:B------:R-:W1:Y:S03]  /*07e0*/  S2UR UR8, SR_CTAID.Y ;  /* 0x00000000000879c3 */ /* 0x000e660000002600 */
[----:B------:R-:W-:-:S04]  /*07f0*/  @!UP2 UISETP.NE.AND.EX UP0, UPT, UR9, URZ, UPT, UP0 ;  /* 0x000000ff0900a28c */ /* 0x000fc8000bf05300 */
[----:B---3--:R-:W-:Y:S02]  /*0800*/  @!UP2 USEL UR22, UR22, URZ, UP0 ;  /* 0x000000ff1616a287 */ /* 0x008fe40008000000 */
[----:B------:R-:W-:Y:S02]  /*0810*/  @!UP1 UIADD3 UR16, UPT, UPT, UR16, -UR7, URZ ;  /* 0x8000000710109290 */ /* 0x000fe4000fffe0ff */
[----:B------:R-:W-:Y:S02]  /*0820*/  @!UP2 UIADD3 UR25, UPT, UPT, UR23, UR22, URZ ;  /* 0x000000161719a290 */ /* 0x000fe4000fffe0ff */
        /* <DEDUP_REMOVED lines=61> */
.L_x_1299:
[----:B------:R-:W-:Y:S05]  /*0c00*/  BSYNC.RECONVERGENT B0 ;  /* 0x0000000000007941 */ /* 0x000fea0003800200 */
.L_x_1298:
        /* <DEDUP_REMOVED lines=31> */
.L_x_1301:
[----:B------:R-:W-:Y:S05]  /*0e00*/  BSYNC.RECONVERGENT B0 ;  /* 0x0000000000007941 */ /* 0x000fea0003800200 */
.L_x_1300:
        /* <DEDUP_REMOVED lines=24> */
.L_x_1303:
[----:B------:R-:W-:Y:S05]  /*0f90*/  BSYNC.RECONVERGENT B0 ;  /* 0x0000000000007941 */ /* 0x000fea0003800200 */
.L_x_1302:
        /* <DEDUP_REMOVED lines=24> */
.L_x_1305:
[----:B------:R-:W-:Y:S05]  /*1120*/  BSYNC.RECONVERGENT B0 ;  /* 0x0000000000007941 */ /* 0x000fea0003800200 */
.L_x_1304:
        /* <DEDUP_REMOVED lines=24> */
.L_x_1307:
[----:B------:R-:W-:Y:S05]  /*12b0*/  BSYNC.RECONVERGENT B0 ;  /* 0x0000000000007941 */ /* 0x000fea0003800200 */
.L_x_1306:
        /* <DEDUP_REMOVED lines=24> */
.L_x_1309:
[----:B------:R-:W-:Y:S05]  /*1440*/  BSYNC.RECONVERGENT B0 ;  /* 0x0000000000007941 */ /* 0x000fea0003800200 */
.L_x_1308:
        /* <DEDUP_REMOVED lines=23> */
.L_x_1311:
[----:B------:R-:W-:Y:S05]  /*15c0*/  BSYNC.RECONVERGENT B0 ;  /* 0x0000000000007941 */ /* 0x000fea0003800200 */
.L_x_1310:
        /* <DEDUP_REMOVED lines=23> */
.L_x_1313:
[----:B------:R-:W-:Y:S05]  /*1740*/  BSYNC.RECONVERGENT B0 ;  /* 0x0000000000007941 */ /* 0x000fea0003800200 */
.L_x_1312:
        /* <DEDUP_REMOVED lines=33> */
.L_x_1297:
        /* <DEDUP_REMOVED lines=13> */
.L_x_1314:
[----:B------:R-:W-:Y:S05]  /*1a30*/  BRA.U !UP0, `(.L_x_1315) ;  /* 0x0000000508a87547 */ /* 0x000fea000b800000 */
[----:B-1----:R-:W1:Y:S01]  /*1a40*/  LDC R3, c[0x0][0x4f0] ;  /* 0x00013c00ff037b82 */ /* 0x002e620000000800 */
[----:B------:R-:W-:Y:S01]  /*1a50*/  ULEA UR19, UR22, 0xffffffc0, 0x6 ;  /* 0xffffffc016137891 */ /* 0x000fe2000f8e30ff */
[----:B------:R-:W2:Y:S05]  /*1a60*/  LDCU.64 UR8, c[0x0][0x4e8] ;  /* 0x00009d00ff0877ac */ /* 0x000eaa0008000a00 */
[----:B------:R-:W-:Y:S01]  /*1a70*/  MOV R0, UR19 ;  /* 0x0000001300007c02 */ /* 0x000fe20008000f00 */
[----:B------:R-:W3:Y:S01]  /*1a80*/  LDC R16, c[0x0][0x3e8] ;  /* 0x0000fa00ff107b82 */ /* 0x000ee20000000800 */
[----:B------:R-:W4:Y:S02]  /*1a90*/  LDCU.64 UR16, c[0x0][0x3b8] ;  /* 0x00007700ff1077ac */ /* 0x000f240008000a00 */
        /* <DEDUP_REMOVED lines=11> */
[----:B------:R-:W2:Y:S01]  /*1b50*/  LDCU.64 UR8, c[0x0][0x3a8] ;  /* 0x00007500ff0877ac */ /* 0x000ea20008000a00 */
[----:B-1----:R-:W1:Y:S02]  /*1b60*/  MUFU.RCP R6, R8 ;  /* 0x0000000800067308 */ /* 0x002e640000001000 */
[----:B-1----:R-:W-:-:S06]  /*1b70*/  IADD3 R6, PT, PT, R6, 0xffffffe, RZ ;  /* 0x0ffffffe06067810 */ /* 0x002fcc0007ffe0ff */
[----:B-----5:R-:W1:Y:S02]  /*1b80*/  F2I.FTZ.U32.TRUNC.NTZ R7, R6 ;  /* 0x0000000600077305 */ /* 0x020e64000021f000 */
[----:B-1----:R-:W-:Y:S02]  /*1b90*/  IMAD.MOV R5, RZ, RZ, -R7 ;  /* 0x000000ffff057224 */ /* 0x002fe400078e0a07 */
[----:B------:R-:W-:Y:S02]  /*1ba0*/  IMAD.MOV.U32 R6, RZ, RZ, RZ ;  /* 0x000000ffff067224 */ /* 0x000fe400078e00ff */
[----:B------:R-:W-:-:S04]  /*1bb0*/  IMAD R2, R5, R4, RZ ;  /* 0x0000000405027224 */ /* 0x000fc800078e02ff */
[----:B------:R-:W-:-:S06]  /*1bc0*/  IMAD.HI.U32 R7, R7, R2, R6 ;  /* 0x0000000207077227 */ /* 0x000fcc00078e0006 */
        /* <DEDUP_REMOVED lines=11> */
[----:B------:R-:W-:-:S05]  /*1c80*/  MOV R0, R2 ;  /* 0x0000000200007202 */ /* 0x000fca0000000f00 */
[----:B------:R-:W-:Y:S01]  /*1c90*/  @!P1 IMAD.MOV R0, RZ, RZ, -R0 ;  /* 0x000000ffff009224 */ /* 0x000fe200078e0a00 */
[----:B------:R-:W-:-:S05]  /*1ca0*/  @!P2 LOP3.LUT R0, RZ, R3, RZ, 0x33, !PT ;  /* 0x00000003ff00a212 */ /* 0x000fca00078e33ff */
[----:B------:R-:W-:-:S05]  /*1cb0*/  IMAD.WIDE R12, R0, 0x4, R230 ;  /* 0x00000004000c7825 */ /* 0x000fca00078e02e6 */
[----:B------:R-:W2:Y:S01]  /*1cc0*/  LDG.E R4, desc[UR4][R12.64] ;  /* 0x000000040c047981 */ /* 0x000ea2000c1e1900 */
[----:B---3--:R-:W-:Y:S02]  /*1cd0*/  IABS R2, R16 ;  /* 0x0000001000027213 */ /* 0x008fe40000000000 */
[----:B------:R-:W-:Y:S02]  /*1ce0*/  MOV R5, UR18 ;  /* 0x0000001200057c02 */ /* 0x000fe40008000f00 */
[----:B------:R-:W1:Y:S01]  /*1cf0*/  I2F.RP R10, R2 ;  /* 0x00000002000a7306 */ /* 0x000e620000209400 */
[----:B------:R-:W-:Y:S02]  /*1d00*/  IADD3 R0, PT, PT, -R0, RZ, RZ ;  /* 0x000000ff00007210 */ /* 0x000fe40007ffe1ff */
[----:B------:R-:W-:Y:S02]  /*1d10*/  IABS R5, R5 ;  /* 0x0000000500057213 */ /* 0x000fe40000000000 */
[----:B------:R-:W-:Y:S01]  /*1d20*/  ISETP.NE.AND P4, PT, R16, RZ, PT ;  /* 0x000000ff1000720c */ /* 0x000fe20003f85270 */
[----:B------:R-:W-:-:S02]  /*1d30*/  IMAD R0, R3, R0, UR19 ;  /* 0x0000001303007e24 */ /* 0x000fc4000f8e0200 */
[----:B----4-:R-:W-:Y:S01]  /*1d40*/  IMAD.U32 R3, RZ, RZ, UR15 ;  /* 0x0000000fff037e24 */ /* 0x010fe2000f8e00ff */
[----:B-1----:R-:W1:Y:S02]  /*1d50*/  MUFU.RCP R8, R10 ;  /* 0x0000000a00087308 */ /* 0x002e640000001000 */
[----:B-1----:R-:W-:-:S06]  /*1d60*/  IADD3 R8, PT, PT, R8, 0xffffffe, RZ ;  /* 0x0ffffffe08087810 */ /* 0x002fcc0007ffe0ff */
[----:B------:R-:W1:Y:S02]  /*1d70*/  F2I.FTZ.U32.TRUNC.NTZ R9, R8 ;  /* 0x0000000800097305 */ /* 0x000e64000021f000 */
[----:B-1----:R-:W-:Y:S01]  /*1d80*/  IMAD.MOV R7, RZ, RZ, -R9 ;  /* 0x000000ffff077224 */ /* 0x002fe200078e0a09 */
[----:B------:R-:W-:-:S03]  /*1d90*/  MOV R8, RZ ;  /* 0x000000ff00087202 */ /* 0x000fc60000000f00 */
[----:B------:R-:W-:Y:S02]  /*1da0*/  IMAD R6, R7, R2, RZ ;  /* 0x0000000207067224 */ /* 0x000fe400078e02ff */
[----:B------:R-:W-:Y:S02]  /*1db0*/  IMAD.MOV.U32 R7, RZ, RZ, R5 ;  /* 0x000000ffff077224 */ /* 0x000fe400078e0005 */
[----:B------:R-:W-:-:S06]  /*1dc0*/  IMAD.HI.U32 R6, R9, R6, R8 ;  /* 0x0000000609067227 */ /* 0x000fcc00078e0008 */
[----:B------:R-:W-:-:S05]  /*1dd0*/  IMAD.HI.U32 R6, R6, R7, RZ ;  /* 0x0000000706067227 */ /* 0x000fca00078e00ff */
[----:B------:R-:W-:-:S05]  /*1de0*/  IADD3 R5, PT, PT, -R6, RZ, RZ ;  /* 0x000000ff06057210 */ /* 0x000fca0007ffe1ff */
[----:B------:R-:W-:-:S05]  /*1df0*/  IMAD R7, R2, R5, R7 ;  /* 0x0000000502077224 */ /* 0x000fca00078e0207 */
[----:B------:R-:W-:-:S13]  /*1e00*/  ISETP.GT.U32.AND P2, PT, R2, R7, PT ;  /* 0x000000070200720c */ /* 0x000fda0003f44070 */
[----:B------:R-:W-:Y:S01]  /*1e10*/  @!P2 IADD3 R7, PT, PT, R7, -R2, RZ ;  /* 0x800000020707a210 */ /* 0x000fe20007ffe0ff */
[----:B------:R-:W-:-:S03]  /*1e20*/  @!P2 VIADD R6, R6, 0x1 ;  /* 0x000000010606a836 */ /* 0x000fc60000000000 */
[----:B------:R-:W-:Y:S02]  /*1e30*/  ISETP.GE.U32.AND P1, PT, R7, R2, PT ;  /* 0x000000020700720c */ /* 0x000fe40003f26070 */
[----:B------:R-:W-:Y:S02]  /*1e40*/  LOP3.LUT R2, R16, UR18, RZ, 0x3c, !PT ;  /* 0x0000001210027c12 */ /* 0x000fe4000f8e3cff */
[----:B------:R-:W-:Y:S02]  /*1e50*/  LOP3.LUT R16, RZ, R16, RZ, 0x33, !PT ;  /* 0x00000010ff107212 */ /* 0x000fe400078e33ff */
[----:B------:R-:W-:Y:S02]  /*1e60*/  ISETP.GE.AND P3, PT, R2, RZ, PT ;  /* 0x000000ff0200720c */ /* 0x000fe40003f66270 */
[----:B------:R-:W-:-:S05]  /*1e70*/  MOV R2, UR14 ;  /* 0x0000000e00027c02 */ /* 0x000fca0008000f00 */
[----:B------:R-:W-:Y:S02]  /*1e80*/  @P1 IADD3 R6, PT, PT, R6, 0x1, RZ ;  /* 0x0000000106061810 */ /* 0x000fe40007ffe0ff */
[----:B--2---:R-:W-:Y:S01]  /*1e90*/  SHF.R.S32.HI R5, RZ, 0x1f, R4 ;  /* 0x0000001fff057819 */ /* 0x004fe20000011404 */
[----:B------:R-:W-:-:S04]  /*1ea0*/  IMAD.WIDE.U32 R8, R4, UR10, RZ ;  /* 0x0000000a04087c25 */ /* 0x000fc8000f8e00ff */
[C---:B------:R-:W-:Y:S02]  /*1eb0*/  IMAD R7, R5.reuse, UR10, RZ ;  /* 0x0000000a05077c24 */ /* 0x040fe4000f8e02ff */
[----:B------:R-:W-:Y:S02]  /*1ec0*/  IMAD R5, R5, UR8, RZ ;  /* 0x0000000805057c24 */ /* 0x000fe4000f8e02ff */
[C---:B------:R-:W-:Y:S01]  /*1ed0*/  IMAD R12, R4.reuse, UR11, R7 ;  /* 0x0000000b040c7c24 */ /* 0x040fe2000f8e0207 */
[----:B------:R-:W-:Y:S01]  /*1ee0*/  SHF.R.S32.HI R7, RZ, 0x1f, R0 ;  /* 0x0000001fff077819 */ /* 0x000fe20000011400 */
[C---:B------:R-:W-:Y:S02]  /*1ef0*/  IMAD R10, R4.reuse, UR9, R5 ;  /* 0x00000009040a7c24 */ /* 0x040fe4000f8e0205 */
[----:B------:R-:W-:Y:S01]  /*1f00*/  IMAD.WIDE.U32 R4, R4, UR8, RZ ;  /* 0x0000000804047c25 */ /* 0x000fe2000f8e00ff */
[----:B------:R-:W-:Y:S01]  /*1f10*/  IADD3 R13, PT, PT, R9, R12, RZ ;  /* 0x0000000c090d7210 */ /* 0x000fe20007ffe0ff */
[----:B------:R-:W1:Y:S01]  /*1f20*/  LDCU.128 UR8, c[0x0][0x3d0] ;  /* 0x00007a00ff0877ac */ /* 0x000e620008000c00 */
[----:B------:R-:W-:Y:S01]  /*1f30*/  MOV R12, R8 ;  /* 0x00000008000c7202 */ /* 0x000fe20000000f00 */
[----:B------:R-:W-:Y:S01]  /*1f40*/  IMAD.IADD R11, R5, 0x1, R10 ;  /* 0x00000001050b7824 */ /* 0x000fe200078e020a */
[----:B------:R-:W-:Y:S01]  /*1f50*/  MOV R5, UR17 ;  /* 0x0000001100057c02 */ /* 0x000fe20008000f00 */
[----:B------:R-:W-:-:S02]  /*1f60*/  IMAD.MOV.U32 R9, RZ, RZ, R6 ;  /* 0x000000ffff097224 */ /* 0x000fc400078e0006 */
[----:B------:R-:W-:Y:S01]  /*1f70*/  IMAD.MOV.U32 R10, RZ, RZ, R4 ;  /* 0x000000ffff0a7224 */ /* 0x000fe200078e0004 */
[----:B------:R-:W-:Y:S02]  /*1f80*/  MOV R4, UR16 ;  /* 0x0000001000047c02 */ /* 0x000fe40008000f00 */
[----:B------:R-:W-:Y:S01]  /*1f90*/  @!P3 IADD3 R9, PT, PT, -R9, RZ, RZ ;  /* 0x000000ff0909b210 */ /* 0x000fe20007ffe1ff */
[----:B------:R-:W-:-:S03]  /*1fa0*/  IMAD.WIDE.U32 R10, R0, R2, R10 ;  /* 0x00000002000a7225 */ /* 0x000fc600078e000a */
[----:B------:R-:W-:Y:S01]  /*1fb0*/  SEL R9, R16, R9, !P4 ;  /* 0x0000000910097207 */ /* 0x000fe20006000000 */
[C---:B------:R-:W-:Y:S02]  /*1fc0*/  IMAD R8, R7.reuse, R4, RZ ;  /* 0x0000000407087224 */ /* 0x040fe400078e02ff */
[----:B------:R-:W-:Y:S02]  /*1fd0*/  IMAD R7, R7, R2, RZ ;  /* 0x0000000207077224 */ /* 0x000fe400078e02ff */
[C---:B------:R-:W-:Y:S02]  /*1fe0*/  IMAD R8, R0.reuse, R5, R8 ;  /* 0x0000000500087224 */ /* 0x040fe400078e0208 */
[----:B------:R-:W-:-:S04]  /*1ff0*/  IMAD.WIDE.U32 R12, R0, R4, R12 ;  /* 0x00000004000c7225 */ /* 0x000fc800078e000c */
[----:B------:R-:W-:Y:S01]  /*2000*/  IMAD R7, R0, R3, R7 ;  /* 0x0000000300077224 */ /* 0x000fe200078e0207 */
[----:B------:R-:W-:Y:S02]  /*2010*/  SHF.R.S32.HI R0, RZ, 0x1f, R9 ;  /* 0x0000001fff007819 */ /* 0x000fe40000011409 */
[----:B------:R-:W-:Y:S02]  /*2020*/  IADD3 R13, PT, PT, R13, R8, RZ ;  /* 0x000000080d0d7210 */ /* 0x000fe40007ffe0ff */
[----:B------:R-:W-:Y:S01]  /*2030*/  IADD3 R11, PT, PT, R11, R7, RZ ;  /* 0x000000070b0b7210 */ /* 0x000fe20007ffe0ff */
[C---:B-1----:R-:W-:Y:S02]  /*2040*/  IMAD R8, R0.reuse, UR8, RZ ;  /* 0x0000000800087c24 */ /* 0x042fe4000f8e02ff */
[----:B------:R-:W-:Y:S02]  /*2050*/  IMAD R0, R0, UR10, RZ ;  /* 0x0000000a00007c24 */ /* 0x000fe4000f8e02ff */
[----:B------:R-:W-:-:S02]  /*2060*/  IMAD R8, R9, UR9, R8 ;  /* 0x0000000909087c24 */ /* 0x000fc4000f8e0208 */
[----:B------:R-:W-:-:S04]  /*2070*/  IMAD.WIDE.U32 R12, R9, UR8, R12 ;  /* 0x00000008090c7c25 */ /* 0x000fc8000f8e000c */
[C---:B------:R-:W-:Y:S02]  /*2080*/  IMAD R0, R9.reuse, UR11, R0 ;  /* 0x0000000b09007c24 */ /* 0x040fe4000f8e0200 */
[----:B------:R-:W-:-:S04]  /*2090*/  IMAD.WIDE.U32 R10, R9, UR10, R10 ;  /* 0x0000000a090a7c25 */ /* 0x000fc8000f8e000a */
[----:B------:R-:W-:Y:S01]  /*20a0*/  IMAD.IADD R7, R13, 0x1, R8 ;  /* 0x000000010d077824 */ /* 0x000fe200078e0208 */
[----:B------:R-:W-:Y:S02]  /*20b0*/  MOV R8, R12 ;  /* 0x0000000c00087202 */ /* 0x000fe40000000f00 */
[----:B------:R-:W-:Y:S01]  /*20c0*/  IADD3 R9, PT, PT, R11, R0, RZ ;  /* 0x000000000b097210 */ /* 0x000fe20007ffe0ff */
[----:B------:R-:W-:Y:S06]  /*20d0*/  BRA `(.L_x_1316) ;  /* 0x0000000400787947 */ /* 0x000fec0003800000 */
.L_x_1315:
        /* <DEDUP_REMOVED lines=15> */
.L_x_1317:
[----:B------:R-:W2:Y:S01]  /*21d0*/  LDC.64 R4, c[0x0][0x3b8] ;  /* 0x0000ee00ff047b82 */ /* 0x000ea20000000a00 */
[----:B------:R-:W-:-:S06]  /*21e0*/  UIADD3 UR8, UPT, UPT, UR10, UR11, URZ ;  /* 0x0000000b0a087290 */ /* 0x000fcc000fffe0ff */
[----:B--2---:R-:W-:Y:S02]  /*21f0*/  IMAD R15, R5, UR8, RZ ;  /* 0x00000008050f7c24 */ /* 0x004fe4000f8e02ff */
[----:B-1----:R-:W-:-:S05]  /*2200*/  IMAD.WIDE.U32 R2, R4, UR8, RZ ;  /* 0x0000000804027c25 */ /* 0x002fca000f8e00ff */
[----:B------:R-:W-:Y:S02]  /*2210*/  IADD3 R15, PT, PT, R3, R15, RZ ;  /* 0x0000000f030f7210 */ /* 0x000fe40007ffe0ff */
[----:B------:R-:W-:Y:S02]  /*2220*/  MOV R14, R2 ;  /* 0x00000002000e7202 */ /* 0x000fe40000000f00 */
.L_x_1318:
        /* <DEDUP_REMOVED lines=14> */
.L_x_1319:
[----:B------:R-:W1:Y:S01]  /*2310*/  LDC.64 R2, c[0x0][0x3c0] ;  /* 0x0000f000ff027b82 */ /* 0x000e620000000a00 */
[----:B------:R-:W-:-:S06]  /*2320*/  UIADD3 UR10, UPT, UPT, UR10, UR11, URZ ;  /* 0x0000000b0a0a7290 */ /* 0x000fcc000fffe0ff */
[----:B-1---5:R-:W-:Y:S02]  /*2330*/  IMAD R7, R3, UR10, RZ ;  /* 0x0000000a03077c24 */ /* 0x022fe4000f8e02ff */
[----:B------:R-:W-:-:S05]  /*2340*/  IMAD.WIDE.U32 R8, R2, UR10, RZ ;  /* 0x0000000a02087c25 */ /* 0x000fca000f8e00ff */
[----:B------:R-:W-:-:S07]  /*2350*/  IADD3 R7, PT, PT, R9, R7, RZ ;  /* 0x0000000709077210 */ /* 0x000fce0007ffe0ff */
.L_x_1320:
[----:B------:R-:W1:Y:S01]  /*2360*/  LDC R16, c[0x0][0x3e8] ;  /* 0x0000fa00ff107b82 */ /* 0x000e620000000800 */
[----:B------:R-:W-:Y:S01]  /*2370*/  MOV R6, UR18 ;  /* 0x0000001200067c02 */ /* 0x000fe20008000f00 */
[----:B------:R-:W-:Y:S01]  /*2380*/  IMAD.MOV.U32 R10, RZ, RZ, RZ ;  /* 0x000000ffff0a7224 */ /* 0x000fe200078e00ff */
[----:B------:R-:W-:Y:S01]  /*2390*/  ULEA UR8, UR22, 0xffffffc0, 0x6 ;  /* 0xffffffc016087891 */ /* 0x000fe2000f8e30ff */
[----:B------:R-:W-:Y:S02]  /*23a0*/  MOV R18, R8 ;  /* 0x0000000800127202 */ /* 0x000fe40000000f00 */
[----:B------:R-:W-:Y:S02]  /*23b0*/  CS2R R230, SRZ ;  /* 0x0000000000e67805 */ /* 0x000fe4000001ff00 */
[----:B------:R-:W-:Y:S01]  /*23c0*/  IABS R6, R6 ;  /* 0x0000000600067213 */ /* 0x000fe20000000000 */
[----:B------:R-:W-:Y:S01]  /*23d0*/  USHF.R.S32.HI UR9, URZ, 0x1f, UR8 ;  /* 0x0000001fff097899 */ /* 0x000fe20008011408 */
[----:B------:R-:W-:Y:S01]  /*23e0*/  MOV R19, R7 ;  /* 0x0000000700137202 */ /* 0x000fe20000000f00 */
[----:B------:R-:W-:-:S04]  /*23f0*/  IMAD.WIDE.U32 R14, R4, UR8, R14 ;  /* 0x00000008040e7c25 */ /* 0x000fc8000f8e000e */
[----:B------:R-:W-:Y:S01]  /*2400*/  IMAD.WIDE.U32 R18, R2, UR8, R18 ;  /* 0x0000000802127c25 */ /* 0x000fe2000f8e0012 */
[----:B-1----:R-:W-:Y:S02]  /*2410*/  IABS R0, R16 ;  /* 0x0000001000007213 */ /* 0x002fe40000000000 */
[----:B------:R-:W-:Y:S02]  /*2420*/  ISETP.NE.AND P4, PT, R16, RZ, PT ;  /* 0x000000ff1000720c */ /* 0x000fe40003f85270 */
[----:B------:R-:W1:Y:S08]  /*2430*/  I2F.RP R12, R0 ;  /* 0x00000000000c7306 */ /* 0x000e700000209400 */
[----:B-1----:R-:W1:Y:S02]  /*2440*/  MUFU.RCP R11, R12 ;  /* 0x0000000c000b7308 */ /* 0x002e640000001000 */
[----:B-1----:R-:W-:Y:S01]  /*2450*/  IADD3 R11, PT, PT, R11, 0xffffffe, RZ ;  /* 0x0ffffffe0b0b7810 */ /* 0x002fe20007ffe0ff */
[----:B------:R-:W-:-:S04]  /*2460*/  IMAD R12, R2, UR9, RZ ;  /* 0x00000009020c7c24 */ /* 0x000fc8000f8e02ff */
[----:B------:R-:W-:Y:S01]  /*2470*/  IMAD R7, R3, UR8, R12 ;  /* 0x0000000803077c24 */ /* 0x000fe2000f8e020c */
[----:B------:R-:W1:Y:S03]  /*2480*/  F2I.FTZ.U32.TRUNC.NTZ R11, R11 ;  /* 0x0000000b000b7305 */ /* 0x000e66000021f000 */
[----:B------:R-:W-:Y:S02]  /*2490*/  IMAD.IADD R19, R19, 0x1, R7 ;  /* 0x0000000113137824 */ /* 0x000fe400078e0207 */
[----:B-1----:R-:W-:-:S04]  /*24a0*/  IMAD.MOV R9, RZ, RZ, -R11 ;  /* 0x000000ffff097224 */ /* 0x002fc800078e0a0b */
[----:B------:R-:W-:-:S04]  /*24b0*/  IMAD R9, R9, R0, RZ ;  /* 0x0000000009097224 */ /* 0x000fc800078e02ff */
[----:B------:R-:W-:Y:S01]  /*24c0*/  IMAD.HI.U32 R9, R11, R9, R10 ;  /* 0x000000090b097227 */ /* 0x000fe200078e000a */
[----:B------:R-:W-:-:S05]  /*24d0*/  MOV R10, R6 ;  /* 0x00000006000a7202 */ /* 0x000fca0000000f00 */
[----:B------:R-:W-:-:S04]  /*24e0*/  IMAD.HI.U32 R6, R9, R10, RZ ;  /* 0x0000000a09067227 */ /* 0x000fc800078e00ff */
[----:B------:R-:W-:-:S04]  /*24f0*/  IMAD.MOV R9, RZ, RZ, -R6 ;  /* 0x000000ffff097224 */ /* 0x000fc800078e0a06 */
[C---:B------:R-:W-:Y:S02]  /*2500*/  IMAD R9, R0.reuse, R9, R10 ;  /* 0x0000000900097224 */ /* 0x040fe400078e020a */
[----:B------:R-:W1:Y:S03]  /*2510*/  LDC.64 R10, c[0x0][0x3d8] ;  /* 0x0000f600ff0a7b82 */ /* 0x000e660000000a00 */
[----:B------:R-:W-:-:S13]  /*2520*/  ISETP.GT.U32.AND P2, PT, R0, R9, PT ;  /* 0x000000090000720c */ /* 0x000fda0003f44070 */
[----:B------:R-:W-:Y:S01]  /*2530*/  @!P2 IADD3 R9, PT, PT, R9, -R0, RZ ;  /* 0x800000000909a210 */ /* 0x000fe20007ffe0ff */
[----:B------:R-:W-:-:S03]  /*2540*/  @!P2 VIADD R6, R6, 0x1 ;  /* 0x000000010606a836 */ /* 0x000fc60000000000 */
[----:B------:R-:W-:Y:S02]  /*2550*/  ISETP.GE.U32.AND P1, PT, R9, R0, PT ;  /* 0x000000000900720c */ /* 0x000fe40003f26070 */
[----:B------:R-:W-:Y:S01]  /*2560*/  LOP3.LUT R0, R16, UR18, RZ, 0x3c, !PT ;  /* 0x0000001210007c12 */ /* 0x000fe2000f8e3cff */
[----:B------:R-:W2:Y:S01]  /*2570*/  LDC.64 R8, c[0x0][0x3d0] ;  /* 0x0000f400ff087b82 */ /* 0x000ea20000000a00 */
[----:B------:R-:W-:Y:S02]  /*2580*/  LOP3.LUT R16, RZ, R16, RZ, 0x33, !PT ;  /* 0x00000010ff107212 */ /* 0x000fe400078e33ff */
[----:B------:R-:W-:Y:S01]  /*2590*/  ISETP.GE.AND P3, PT, R0, RZ, PT ;  /* 0x000000ff0000720c */ /* 0x000fe20003f66270 */
[----:B------:R-:W-:-:S04]  /*25a0*/  IMAD R0, R4, UR9, RZ ;  /* 0x0000000904007c24 */ /* 0x000fc8000f8e02ff */
[----:B------:R-:W-:Y:S02]  /*25b0*/  IMAD R0, R5, UR8, R0 ;  /* 0x0000000805007c24 */ /* 0x000fe4000f8e0200 */
[----:B------:R-:W-:-:S03]  /*25c0*/  @P1 VIADD R6, R6, 0x1 ;  /* 0x0000000106061836 */ /* 0x000fc60000000000 */
[----:B------:R-:W-:Y:S02]  /*25d0*/  IADD3 R15, PT, PT, R15, R0, RZ ;  /* 0x000000000f0f7210 */ /* 0x000fe40007ffe0ff */
[----:B------:R-:W-:-:S04]  /*25e0*/  MOV R13, R6 ;  /* 0x00000006000d7202 */ /* 0x000fc80000000f00 */
[----:B------:R-:W-:-:S04]  /*25f0*/  @!P3 IADD3 R13, PT, PT, -R13, RZ, RZ ;  /* 0x000000ff0d0db210 */ /* 0x000fc80007ffe1ff */
[----:B------:R-:W-:-:S04]  /*2600*/  SEL R12, R16, R13, !P4 ;  /* 0x0000000d100c7207 */ /* 0x000fc80006000000 */
[----:B------:R-:W-:Y:S01]  /*2610*/  SHF.R.S32.HI R7, RZ, 0x1f, R12 ;  /* 0x0000001fff077819 */ /* 0x000fe2000001140c */
[----:B-1----:R-:W-:-:S04]  /*2620*/  IMAD.WIDE.U32 R18, R12, R10, R18 ;  /* 0x0000000a0c127225 */ /* 0x002fc800078e0012 */
[C---:B------:R-:W-:Y:S01]  /*2630*/  IMAD R0, R7.reuse, R10, RZ ;  /* 0x0000000a07007224 */ /* 0x040fe200078e02ff */
[----:B------:R-:W-:Y:S01]  /*2640*/  MOV R10, R18 ;  /* 0x00000012000a7202 */ /* 0x000fe20000000f00 */
[-C--:B--2---:R-:W-:Y:S02]  /*2650*/  IMAD R7, R7, R8.reuse, RZ ;  /* 0x0000000807077224 */ /* 0x084fe400078e02ff */
[----:B------:R-:W-:-:S04]  /*2660*/  IMAD.WIDE.U32 R14, R12, R8, R14 ;  /* 0x000000080c0e7225 */ /* 0x000fc800078e000e */
[C---:B------:R-:W-:Y:S01]  /*2670*/  IMAD R7, R12.reuse, R9, R7 ;  /* 0x000000090c077224 */ /* 0x040fe200078e0207 */
[----:B------:R-:W-:Y:S01]  /*2680*/  MOV R8, R14 ;  /* 0x0000000e00087202 */ /* 0x000fe20000000f00 */
[----:B------:R-:W-:-:S03]  /*2690*/  IMAD R0, R12, R11, R0 ;  /* 0x0000000b0c007224 */ /* 0x000fc600078e0200 */
[----:B------:R-:W-:Y:S01]  /*26a0*/  IADD3 R7, PT, PT, R15, R7, RZ ;  /* 0x000000070f077210 */ /* 0x000fe20007ffe0ff */
[----:B------:R-:W-:-:S07]  /*26b0*/  IMAD.IADD R9, R19, 0x1, R0 ;  /* 0x0000000113097824 */ /* 0x000fce00078e0200 */
.L_x_1316:
[----:B------:R-:W-:Y:S01]  /*26c0*/  UISETP.NE.AND UP0, UPT, UR6, -0x1, UPT ;  /* 0xffffffff0600788c */ /* 0x000fe2000bf05270 */
[----:B------:R-:W-:Y:S01]  /*26d0*/  IMAD.MOV.U32 R0, RZ, RZ, RZ ;  /* 0x000000ffff007224 */ /* 0x000fe200078e00ff */
[----:B------:R-:W1:Y:S01]  /*26e0*/  LDCU.64 UR14, c[0x0][0x3b0] ;  /* 0x00007600ff0e77ac */ /* 0x000e620008000a00 */
[----:B------:R-:W2:Y:S01]  /*26f0*/  LDCU.64 UR8, c[0x0][0x3c8] ;  /* 0x00007900ff0877ac */ /* 0x000ea20008000a00 */
[C---:B------:R-:W-:Y:S01]  /*2700*/  IMAD.SHL.U32 R94, R65.reuse, 0x8, RZ ;  /* 0x00000008415e7824 */ /* 0x040fe200078e00ff */
[----:B------:R-:W3:Y:S06]  /*2710*/  S2R R99, SR_CTAID.X ;  /* 0x0000000000637919 */ /* 0x000eec0000002500 */
[----:B------:R-:W4:Y:S01]  /*2720*/  @!UP0 LDCU.64 UR10, c[0x0][0x398] ;  /* 0x00007300ff0a87ac */ /* 0x000f220008000a00 */
[----:B------:R-:W-:Y:S01]  /*2730*/  LOP3.LUT R14, R94, 0x38, RZ, 0xc0, !PT ;  /* 0x000000385e0e7812 */ /* 0x000fe200078ec0ff */
[----:B------:R3:W5:Y:S01]  /*2740*/  @P0 LDG.E R0, desc[UR4][R102.64] ;  /* 0x0000000466000981 */ /* 0x000762000c1e1900 */
[----:B------:R-:W-:Y:S01]  /*2750*/  SHF.R.U32.HI R100, RZ, 0x3, R65 ;  /* 0x00000003ff647819 */ /* 0x000fe20000011641 */
[----:B------:R-:W-:Y:S01]  /*2760*/  USHF.R.S32.HI UR16, URZ, 0x1f, UR18 ;  /* 0x0000001fff107899 */ /* 0x000fe20008011412 */
[C---:B------:R-:W-:Y:S01]  /*2770*/  IADD3 R10, P0, PT, R14.reuse, R10, RZ ;  /* 0x0000000a0e0a7210 */ /* 0x040fe20007f1e0ff */
[----:B------:R-:W-:Y:S01]  /*2780*/  IMAD.MOV.U32 R101, RZ, RZ, RZ ;  /* 0x000000ffff657224 */ /* 0x000fe200078e00ff */
[----:B------:R-:W-:Y:S01]  /*2790*/  IADD3 R12, P1, PT, R14, R8, RZ ;  /* 0x000000080e0c7210 */ /* 0x000fe20007f3e0ff */
[----:B------:R-:W-:Y:S01]  /*27a0*/  IMAD.SHL.U32 R66, R65, 0x40, RZ ;  /* 0x0000004041427824 */ /* 0x000fe200078e00ff */
[----:B-1----:R-:W-:Y:S01]  /*27b0*/  @UP0 UIMAD.WIDE.U32 UR26, UR6, UR14, URZ ;  /* 0x0000000e061a02a5 */ /* 0x002fe2000f8e00ff */
[----:B------:R-:W-:Y:S01]  /*27c0*/  IMAD.X R11, RZ, RZ, R9, P0 ;  /* 0x000000ffff0b7224 */ /* 0x000fe200000e0609 */
[----:B------:R-:W-:Y:S01]  /*27d0*/  IADD3.X R13, PT, PT, RZ, R7, RZ, P1, !PT ;  /* 0x00000007ff0d7210 */ /* 0x000fe20000ffe4ff */
[----:B------:R-:W-:Y:S01]  /*27e0*/  IMAD.SHL.U32 R64, R2, 0x10, RZ ;  /* 0x0000001002407824 */ /* 0x000fe200078e00ff */
[----:B------:R-:W1:Y:S01]  /*27f0*/  LDC R7, c[0x0][0x450] ;  /* 0x00011400ff077b82 */ /* 0x000e620000000800 */
[----:B--2---:R-:W-:Y:S01]  /*2800*/  IMAD.U32 R8, RZ, RZ, UR8 ;  /* 0x00000008ff087e24 */ /* 0x004fe2000f8e00ff */
[----:B------:R-:W-:Y:S01]  /*2810*/  SHF.L.U64.HI R62, R4, 0x4, R5 ;  /* 0x00000004043e7819 */ /* 0x000fe20000010205 */
[----:B------:R-:W-:Y:S01]  /*2820*/  IMAD.WIDE.U32 R12, R100, R4, R12 ;  /* 0x00000004640c7225 */ /* 0x000fe200078e000c */
[----:B------:R-:W-:Y:S01]  /*2830*/  SHF.L.U32 R61, R4, 0x4, RZ ;  /* 0x00000004043d7819 */ /* 0x000fe200000006ff */
[----:B----4-:R-:W-:Y:S01]  /*2840*/  @!UP0 UIMAD.WIDE.U32 UR28, UR21, UR10, URZ ;  /* 0x0000000a151c82a5 */ /* 0x010fe2000f8e00ff */
[----:B------:R-:W-:Y:S01]  /*2850*/  SHF.L.U64.HI R63, R2, 0x4, R3 ;  /* 0x00000004023f7819 */ /* 0x000fe20000010203 */
[----:B------:R-:W-:Y:S01]  /*2860*/  IMAD.WIDE.U32 R10, R100, R2, R10 ;  /* 0x00000002640a7225 */ /* 0x000fe200078e000a */
[----:B------:R-:W-:Y:S01]  /*2870*/  SHF.L.U32 R70, R12, 0x1, RZ ;  /* 0x000000010c467819 */ /* 0x000fe200000006ff */
[----:B------:R-:W-:Y:S01]  /*2880*/  @!UP0 UIMAD UR11, UR21, UR11, UR29 ;  /* 0x0000000b150b82a4 */ /* 0x000fe2000f8e021d */
[----:B------:R-:W-:Y:S01]  /*2890*/  LOP3.LUT R66, R66, 0x1c0, RZ, 0xc0, !PT ;  /* 0x000001c042427812 */ /* 0x000fe200078ec0ff */
[----:B------:R-:W-:Y:S01]  /*28a0*/  @UP0 UIMAD UR11, UR6, UR15, UR27 ;  /* 0x0000000f060b02a4 */ /* 0x000fe2000f8e021b */
[----:B------:R-:W-:Y:S01]  /*28b0*/  IMAD R71, R100, R5, R13 ;  /* 0x0000000564477224 */ /* 0x000fe200078e020d */
[----:B------:R-:W-:Y:S01]  /*28c0*/  @!UP0 UMOV UR10, UR28 ;  /* 0x0000001c000a8c82 */ /* 0x000fe20008000000 */
[----:B------:R-:W-:Y:S01]  /*28d0*/  @UP0 UMOV UR10, UR26 ;  /* 0x0000001a000a0c82 */ /* 0x000fe20008000000 */
[----:B------:R-:W-:Y:S01]  /*28e0*/  UIMAD UR6, UR16, UR8, URZ ;  /* 0x00000008100672a4 */ /* 0x000fe2000f8e02ff */
[----:B------:R-:W-:Y:S01]  /*28f0*/  IADD3 R18, P2, PT, R14, UR10, RZ ;  /* 0x0000000a0e127c10 */ /* 0x000fe2000ff5e0ff */
[----:B------:R-:W-:Y:S01]  /*2900*/  IMAD R69, R100, R3, R11 ;  /* 0x0000000364457224 */ /* 0x000fe200078e020b */
[----:B------:R-:W-:Y:S01]  /*2910*/  SHF.L.U64.HI R71, R12, 0x1, R71 ;  /* 0x000000010c477819 */ /* 0x000fe20000010247 */
[----:B------:R-:W-:Y:S01]  /*2920*/  UIMAD UR6, UR18, UR9, UR6 ;  /* 0x00000009120672a4 */ /* 0x000fe2000f8e0206 */
[C---:B------:R-:W-:Y:S01]  /*2930*/  IMAD.SHL.U32 R68, R10.reuse, 0x2, RZ ;  /* 0x000000020a447824 */ /* 0x040fe200078e00ff */
[----:B------:R-:W2:Y:S01]  /*2940*/  LDCU.64 UR8, c[0x0][0x390] ;  /* 0x00007200ff0877ac */ /* 0x000ea20008000a00 */
[----:B------:R-:W-:Y:S01]  /*2950*/  IMAD.X R19, RZ, RZ, UR11, P2 ;  /* 0x0000000bff137e24 */ /* 0x000fe200090e06ff */
[----:B------:R-:W-:Y:S01]  /*2960*/  SHF.L.U64.HI R69, R10, 0x1, R69 ;  /* 0x000000010a457819 */ /* 0x000fe20000010245 */
[----:B---3--:R-:W-:Y:S01]  /*2970*/  IMAD.WIDE.U32 R98, R99, 0x40, R100 ;  /* 0x0000004063627825 */ /* 0x008fe200078e0064 */
[----:B------:R-:W3:Y:S01]  /*2980*/  LDCU.64 UR10, c[0x0][0x388] ;  /* 0x00007100ff0a77ac */ /* 0x000ee20008000a00 */
[----:B-1----:R-:W-:-:S02]  /*2990*/  LEA.HI R95, R7, R7, RZ, 0x1 ;  /* 0x00000007075f7211 */ /* 0x002fc400078f08ff */
[----:B------:R-:W-:Y:S01]  /*29a0*/  IMAD.WIDE.U32 R8, R8, UR18, R18 ;  /* 0x0000001208087c25 */ /* 0x000fe2000f8e0012 */
[----:B------:R-:W-:Y:S01]  /*29b0*/  UIADD3 UR27, UPT, UPT, UR22, -0x1, URZ ;  /* 0xffffffff161b7890 */ /* 0x000fe2000fffe0ff */
[C---:B------:R-:W-:Y:S02]  /*29c0*/  LOP3.LUT R11, R14.reuse, 0x40, RZ, 0xfc, !PT ;  /* 0x000000400e0b7812 */ /* 0x040fe400078efcff */
[----:B------:R-:W-:Y:S01]  /*29d0*/  VIADD R9, R9, UR6 ;  /* 0x0000000609097c36 */ /* 0x000fe20008000000 */
[----:B------:R-:W-:Y:S01]  /*29e0*/  USHF.R.S32.HI UR6, URZ, 0x1f, UR23 ;  /* 0x0000001fff067899 */ /* 0x000fe20008011417 */
[----:B------:R-:W-:Y:S01]  /*29f0*/  IMAD R67, R99, UR14, RZ ;  /* 0x0000000e63437c24 */ /* 0x000fe2000f8e02ff */
[----:B------:R-:W-:Y:S01]  /*2a00*/  LOP3.LUT R10, R14, 0x80, RZ, 0xfc, !PT ;  /* 0x000000800e0a7812 */ /* 0x000fe200078efcff */
[----:B------:R-:W-:Y:S01]  /*2a10*/  USHF.L.U32 UR26, UR27, 0x6, URZ ;  /* 0x000000061b1a7899 */ /* 0x000fe200080006ff */
[----:B------:R-:W-:Y:S01]  /*2a20*/  SHF.R.S32.HI R95, RZ, 0x1, R95 ;  /* 0x00000001ff5f7819 */ /* 0x000fe2000001145f */
[----:B------:R-:W-:Y:S01]  /*2a30*/  ULEA.HI UR6, UR6, UR23, URZ, 0x6 ;  /* 0x0000001706067291 */ /* 0x000fe2000f8f30ff */
[----:B--2---:R-:W-:Y:S01]  /*2a40*/  IADD3 R68, P0, PT, R68, UR8, RZ ;  /* 0x0000000844447c10 */ /* 0x004fe2000ff1e0ff */
[----:B------:R-:W-:-:S02]  /*2a50*/  IMAD R67, R98, UR15, R67 ;  /* 0x0000000f62437c24 */ /* 0x000fc4000f8e0243 */
[----:B------:R-:W-:Y:S01]  /*2a60*/  USHF.R.S32.HI UR6, URZ, 0x6, UR6 ;  /* 0x00000006ff067899 */ /* 0x000fe20008011406 */
[----:B---3--:R-:W-:Y:S01]  /*2a70*/  IADD3 R70, P1, PT, R70, UR10, RZ ;  /* 0x0000000a46467c10 */ /* 0x008fe2000ff3e0ff */
[----:B------:R-:W-:Y:S01]  /*2a80*/  IMAD.WIDE.U32 R98, R98, UR14, R8 ;  /* 0x0000000e62627c25 */ /* 0x000fe2000f8e0008 */
[----:B------:R-:W-:Y:S01]  /*2a90*/  IADD3.X R69, PT, PT, R69, UR9, RZ, P0, !PT ;  /* 0x0000000945457c10 */ /* 0x000fe200087fe4ff */
[----:B------:R-:W-:Y:S01]  /*2aa0*/  UISETP.LT.AND UP0, UPT, UR7, UR6, UPT ;  /* 0x000000060700728c */ /* 0x000fe2000bf01270 */
[----:B------:R-:W-:Y:S01]  /*2ab0*/  IADD3.X R71, PT, PT, R71, UR11, RZ, P1, !PT ;  /* 0x0000000b47477c10 */ /* 0x000fe20008ffe4ff */
[----:B------:R-:W-:Y:S01]  /*2ac0*/  IMAD.IADD R67, R99, 0x1, R67 ;  /* 0x0000000163437824 */ /* 0x000fe200078e0243 */
[----:B------:R-:W-:Y:S01]  /*2ad0*/  LOP3.LUT R9, R14, 0xc0, RZ, 0xfc, !PT ;  /* 0x000000c00e097812 */ /* 0x000fe200078efcff */
[----:B------:R-:W-:Y:S01]  /*2ae0*/  USEL UR6, UR7, UR6, !UP0 ;  /* 0x0000000607067287 */ /* 0x000fe2000c000000 */
[----:B------:R-:W-:Y:S01]  /*2af0*/  MOV R228, R70 ;  /* 0x0000004600e47202 */ /* 0x000fe20000000f00 */
[----:B------:R-:W-:Y:S01]  /*2b00*/  IMAD.MOV.U32 R227, RZ, RZ, R71 ;  /* 0x000000ffffe37224 */ /* 0x000fe200078e0047 */
[----:B------:R-:W-:Y:S01]  /*2b10*/  MOV R232, R68 ;  /* 0x0000004400e87202 */ /* 0x000fe20000000f00 */
[----:B------:R-:W-:Y:S01]  /*2b20*/  UISETP.GT.AND UP0, UPT, UR22, UR6, UPT ;  /* 0x000000061600728c */ /* 0x000fe2000bf04270 */
[----:B------:R-:W-:-:S08]  /*2b30*/  IMAD.MOV.U32 R233, RZ, RZ, R69 ;  /* 0x000000ffffe97224 */ /* 0x000fd000078e0045 */
[----:B------:R-:W-:Y:S05]  /*2b40*/  BRA.U !UP0, `(.L_x_1321) ;  /* 0x000000b108307547 */ /* 0x000fea000b800000 */
[----:B------:R-:W1:Y:S01]  /*2b50*/  LDC.64 R2, c[0x0][0x4a0] ;  /* 0x00012800ff027b82 */ /* 0x000e620000000a00 */
[----:B------:R-:W2:Y:S01]  /*2b60*/  LDCU.128 UR8, c[0x0][0x490] ;  /* 0x00009200ff0877ac */ /* 0x000ea20008000c00 */
[----:B------:R-:W-:Y:S01]  /*2b70*/  IMAD.MOV.U32 R15, RZ, RZ, RZ ;  /* 0x000000ffff0f7224 */ /* 0x000fe200078e00ff */
[----:B------:R-:W-:Y:S01]  /*2b80*/  @!P3 IADD3 R6, PT, PT, -R6, RZ, RZ ;  /* 0x000000ff0606b210 */ /* 0x000fe20007ffe1ff */
[----:B-----5:R-:W-:Y:S01]  /*2b90*/  VIADD R0, R0, UR26 ;  /* 0x0000001a00007c36 */ /* 0x020fe20008000000 */
[----:B------:R-:W3:Y:S01]  /*2ba0*/  LDCU.128 UR12, c[0x0][0x4b0] ;  /* 0x00009600ff0c77ac */ /* 0x000ee20008000c00 */
[----:B------:R-:W-:Y:S01]  /*2bb0*/  IMAD R8, R100, R95, R14 ;  /* 0x0000005f64087224 */ /* 0x000fe200078e020e */
[----:B------:R-:W-:Y:S01]  /*2bc0*/  SEL R16, R16, R6, !P4 ;  /* 0x0000000610107207 */ /* 0x000fe20006000000 */
[----:B------:R-:W4:Y:S01]  /*2bd0*/  LDC.64 R84, c[0x0][0x4a8] ;  /* 0x00012a00ff547b82 */ /* 0x000f220000000a00 */
[----:B------:R-:W4:Y:S01]  /*2be0*/  LDCU.128 UR16, c[0x0][0x4c0] ;  /* 0x00009800ff1077ac */ /* 0x000f220008000c00 */
[C---:B------:R-:W-:Y:S01]  /*2bf0*/  IMAD R89, R95.reuse, 0x30, RZ ;  /* 0x000000305f597824 */ /* 0x040fe200078e02ff */
[----:B------:R-:W-:Y:S01]  /*2c00*/  SHF.R.S32.HI R7, RZ, 0x1f, R16 ;  /* 0x0000001fff077819 */ /* 0x000fe20000011410 */
[C---:B------:R-:W-:Y:S01]  /*2c10*/  VIADD R92, R100.reuse, 0x10 ;  /* 0x00000010645c7836 */ /* 0x040fe20000000000 */
[----:B------:R-:W4:Y:S01]  /*2c20*/  LDCU UR30, c[0x0][0x450] ;  /* 0x00008a00ff1e77ac */ /* 0x000f220008000800 */
[C---:B------:R-:W-:Y:S01]  /*2c30*/  SHF.L.U32 R93, R95.reuse, 0x4, RZ ;  /* 0x000000045f5d7819 */ /* 0x040fe200000006ff */
[C---:B------:R-:W-:Y:S01]  /*2c40*/  VIADD R90, R100.reuse, 0x30 ;  /* 0x00000030645a7836 */ /* 0x040fe20000000000 */
[----:B------:R-:W-:Y:S01]  /*2c50*/  SHF.L.U32 R88, R95, 0x5, RZ ;  /* 0x000000055f587819 */ /* 0x000fe200000006ff */
[----:B------:R-:W4:Y:S01]  /*2c60*/  LDCU.U8 UR32, c[0x0][0x533] ;  /* 0x0000a660ff2077ac */ /* 0x000f220008000000 */
[----:B------:R-:W-:Y:S01]  /*2c70*/  IADD3 R91, PT, PT, R100, 0x20, RZ ;  /* 0x00000020645b7810 */ /* 0x000fe20007ffe0ff */
[----:B--2---:R-:W-:Y:S01]  /*2c80*/  IMAD.U32 R5, RZ, RZ, UR10 ;  /* 0x0000000aff057e24 */ /* 0x004fe2000f8e00ff */
[----:B------:R-:W-:Y:S01]  /*2c90*/  MOV R4, UR11 ;  /* 0x0000000b00047c02 */ /* 0x000fe20008000f00 */
[----:B------:R-:W-:Y:S01]  /*2ca0*/  USHF.R.S32.HI UR10, URZ, 0x1f, UR26 ;  /* 0x0000001fff0a7899 */ /* 0x000fe2000801141a */
[----:B------:R-:W-:Y:S01]  /*2cb0*/  IMAD.U32 R86, RZ, RZ, UR26 ;  /* 0x0000001aff567e24 */ /* 0x000fe2000f8e00ff */
[----:B---3--:R-:W-:Y:S01]  /*2cc0*/  USHF.L.U32 UR28, UR12, 0x6, URZ ;  /* 0x000000060c1c7899 */ /* 0x008fe200080006ff */
[----:B------:R-:W-:Y:S01]  /*2cd0*/  IMAD.WIDE.U32 R12, R5, UR21, R14 ;  /* 0x00000015050c7c25 */ /* 0x000fe2000f8e000e */
[----:B------:R-:W-:Y:S01]  /*2ce0*/  UIMAD UR11, UR10, UR12, URZ ;  /* 0x0000000c0a0b72a4 */ /* 0x000fe2000f8e02ff */
[----:B------:R-:W-:Y:S01]  /*2cf0*/  SHF.R.S32.HI R82, RZ, 0x1f, R88 ;  /* 0x0000001fff527819 */ /* 0x000fe20000011458 */
[----:B------:R-:W-:Y:S01]  /*2d00*/  UMOV UR31, URZ ;  /* 0x000000ff001f7c82 */ /* 0x000fe20008000000 */
[----:B-1----:R-:W-:Y:S01]  /*2d10*/  IMAD.WIDE.U32 R18, R2, UR21, R14 ;  /* 0x0000001502127c25 */ /* 0x002fe2000f8e000e */
[----:B------:R-:W-:Y:S01]  /*2d20*/  SHF.R.S32.HI R80, RZ, 0x1f, R89 ;  /* 0x0000001fff507819 */ /* 0x000fe20000011459 */
[----:B------:R-:W-:-:S02]  /*2d30*/  UIMAD UR29, UR22, -0x40, UR23 ;  /* 0xffffffc0161d78a4 */ /* 0x000fc4000f8e0217 */
[----:B------:R-:W-:Y:S01]  /*2d40*/  IMAD R5, R4, UR21, R13 ;  /* 0x0000001504057c24 */ /* 0x000fe2000f8e020d */
[C---:B----4-:R-:W-:Y:S01]  /*2d50*/  SHF.L.U32 R87, R84.reuse, 0x4, RZ ;  /* 0x0000000454577819 */ /* 0x050fe200000006ff */
[----:B------:R-:W-:Y:S01]  /*2d60*/  IMAD R19, R3, UR21, R19 ;  /* 0x0000001503137c24 */ /* 0x000fe2000f8e0213 */
[----:B------:R-:W-:Y:S01]  /*2d70*/  UISETP.NE.AND UP1, UPT, UR32, URZ, UPT ;  /* 0x000000ff2000728c */ /* 0x000fe2000bf25270 */
[----:B------:R-:W-:Y:S02]  /*2d80*/  IMAD.U32 R2, RZ, RZ, UR12 ;  /* 0x0000000cff027e24 */ /* 0x000fe4000f8e00ff */
[----:B------:R-:W-:Y:S02]  /*2d90*/  IMAD.MOV.U32 R4, RZ, RZ, R12 ;  /* 0x000000ffff047224 */ /* 0x000fe400078e000c */
[----:B------:R-:W-:Y:S01]  /*2da0*/  IMAD R20, R84, UR10, RZ ;  /* 0x0000000a54147c24 */ /* 0x000fe2000f8e02ff */
[----:B------:R-:W-:Y:S01]  /*2db0*/  UIMAD UR10, UR26, UR13, UR11 ;  /* 0x0000000d1a0a72a4 */ /* 0x000fe2000f8e020b */
[----:B------:R-:W-:-:S04]  /*2dc0*/  IMAD.WIDE.U32 R18, R2, UR26, R18 ;  /* 0x0000001a02127c25 */ /* 0x000fc8000f8e0012 */
[----:B------:R-:W-:Y:S01]  /*2dd0*/  IMAD.WIDE.U32 R2, R84, UR26, R4 ;  /* 0x0000001a54027c25 */ /* 0x000fe2000f8e0004 */
[----:B------:R-:W-:-:S03]  /*2de0*/  SHF.L.U32 R4, R65, 0x2, RZ ;  /* 0x0000000241047819 */ /* 0x000fc600000006ff */
[----:B------:R-:W-:Y:S01]  /*2df0*/  IMAD R20, R85, UR26, R20 ;  /* 0x0000001a55147c24 */ /* 0x000fe2000f8e0214 */
[----:B------:R-:W-:Y:S01]  /*2e00*/  LOP3.LUT R4, R4, 0x1c, RZ, 0xc0, !PT ;  /* 0x0000001c04047812 */ /* 0x000fe200078ec0ff */
[----:B------:R-:W-:Y:S01]  /*2e10*/  VIADD R19, R19, UR10 ;  /* 0x0000000a13137c36 */ /* 0x000fe20008000000 */
[----:B------:R-:W-:Y:S01]  /*2e20*/  USHF.R.S32.HI UR10, URZ, 0x1f, UR23 ;  /* 0x0000001fff0a7899 */ /* 0x000fe20008011417 */
[----:B------:R-:W-:Y:S02]  /*2e30*/  IMAD.IADD R21, R3, 0x1, R20 ;  /* 0x0000000103157824 */ /* 0x000fe400078e0214 */
[----:B------:R-:W-:Y:S01]  /*2e40*/  IMAD.MOV.U32 R20, RZ, RZ, R2 ;  /* 0x000000ffff147224 */ /* 0x000fe200078e0002 */
[----:B------:R-:W-:Y:S01]  /*2e50*/  IADD3 R2, P0, PT, R100, -UR23, RZ ;  /* 0x8000001764027c10 */ /* 0x000fe2000ff1e0ff */
[C---:B------:R-:W-:Y:S02]  /*2e60*/  IMAD R13, R7.reuse, UR14, RZ ;  /* 0x0000000e070d7c24 */ /* 0x040fe4000f8e02ff */
[----:B------:R-:W-:-:S02]  /*2e70*/  IMAD R7, R7, UR16, RZ ;  /* 0x0000001007077c24 */ /* 0x000fc4000f8e02ff */
[-C--:B------:R-:W-:Y:S02]  /*2e80*/  IMAD R5, R0, R95.reuse, RZ ;  /* 0x0000005f00057224 */ /* 0x080fe400078e02ff */
[----:B------:R-:W-:Y:S02]  /*2e90*/  IMAD R4, R100, R95, R4 ;  /* 0x0000005f64047224 */ /* 0x000fe400078e0204 */
[C---:B------:R-:W-:Y:S01]  /*2ea0*/  IMAD R6, R16.reuse, UR15, R13 ;  /* 0x0000000f10067c24 */ /* 0x040fe2000f8e020d */
[----:B------:R-:W-:Y:S01]  /*2eb0*/  IADD3.X R13, PT, PT, RZ, ~UR10, RZ, P0, !PT ;  /* 0x8000000aff0d7c10 */ /* 0x000fe200087fe4ff */
[C---:B------:R-:W-:Y:S01]  /*2ec0*/  IMAD R0, R16.reuse, UR17, R7 ;  /* 0x0000001110007c24 */ /* 0x040fe2000f8e0207 */
[----:B------:R-:W-:Y:S01]  /*2ed0*/  SHF.R.S32.HI R3, RZ, 0x1f, R5 ;  /* 0x0000001fff037819 */ /* 0x000fe20000011405 */
[----:B------:R-:W-:Y:S01]  /*2ee0*/  IMAD.WIDE.U32 R18, R16, UR16, R18 ;  /* 0x0000001010127c25 */ /* 0x000fe2000f8e0012 */
[C---:B------:R-:W-:Y:S01]  /*2ef0*/  IADD3 R74, P1, PT, R5.reuse, R8, RZ ;  /* 0x00000008054a7210 */ /* 0x040fe20007f3e0ff */
[----:B------:R-:W1:Y:S01]  /*2f00*/  LDCU.64 UR10, c[0x0][0x488] ;  /* 0x00009100ff0a77ac */ /* 0x000e620008000a00 */
[----:B------:R-:W-:Y:S01]  /*2f10*/  IADD3 R50, P2, PT, R5, R4, RZ ;  /* 0x0000000405327210 */ /* 0x000fe20007f5e0ff */
[----:B------:R-:W-:Y:S01]  /*2f20*/  IMAD.IADD R19, R19, 0x1, R0 ;  /* 0x0000000113137824 */ /* 0x000fe200078e0200 */
[-C--:B------:R-:W-:Y:S01]  /*2f30*/  LEA.HI.X.SX32 R75, R8, R3.reuse, 0x1, P1 ;  /* 0x00000003084b7211 */ /* 0x080fe200008f0eff */
[----:B------:R-:W-:Y:S01]  /*2f40*/  IMAD R73, R13, UR12, RZ ;  /* 0x0000000c0d497c24 */ /* 0x000fe2000f8e02ff */
[----:B------:R-:W-:Y:S01]  /*2f50*/  LEA.HI.X.SX32 R3, R4, R3, 0x1, P2 ;  /* 0x0000000304037211 */ /* 0x000fe200010f0eff */
[----:B------:R-:W-:Y:S01]  /*2f60*/  IMAD.WIDE.U32 R4, R2, UR12, R18 ;  /* 0x0000000c02047c25 */ /* 0x000fe2000f8e0012 */
[----:B------:R-:W-:Y:S01]  /*2f70*/  SHF.L.U64.HI R75, R74, 0x1, R75 ;  /* 0x000000014a4b7819 */ /* 0x000fe2000001024b */
[----:B------:R-:W2:Y:S01]  /*2f80*/  LDCU.64 UR16, c[0x0][0x3c0] ;  /* 0x00007800ff1077ac */ /* 0x000ea20008000a00 */
[----:B------:R-:W-:Y:S01]  /*2f90*/  SHF.L.U64.HI R0, R50, 0x1, R3 ;  /* 0x0000000132007819 */ /* 0x000fe20000010203 */
[----:B------:R-:W-:Y:S01]  /*2fa0*/  IMAD R73, R2, UR13, R73 ;  /* 0x0000000d02497c24 */ /* 0x000fe2000f8e0249 */
[----:B------:R-:W-:Y:S01]  /*2fb0*/  LEA R72, P2, R4, UR8, 0x1 ;  /* 0x0000000804487c11 */ /* 0x000fe2000f8408ff */
[----:B------:R-:W3:Y:S01]  /*2fc0*/  LDCU.64 UR12, c[0x0][0x4d0] ;  /* 0x00009a00ff0c77ac */ /* 0x000ee20008000a00 */
[----:B------:R-:W-:Y:S01]  /*2fd0*/  IMAD.WIDE.U32 R16, R16, UR14, R20 ;  /* 0x0000000e10107c25 */ /* 0x000fe2000f8e0014 */
[----:B------:R-:W-:-:S02]  /*2fe0*/  MOV R18, UR30 ;  /* 0x0000001e00127c02 */ /* 0x000fc40008000f00 */
[----:B------:R-:W-:Y:S01]  /*2ff0*/  IADD3 R73, PT, PT, R5, R73, RZ ;  /* 0x0000004905497210 */ /* 0x000fe20007ffe0ff */
[----:B------:R-:W-:Y:S01]  /*3000*/  IMAD.SHL.U32 R50, R50, 0x2, RZ ;  /* 0x0000000232327824 */ /* 0x000fe200078e00ff */
[----:B------:R-:W4:Y:S01]  /*3010*/  LDCU.64 UR14, c[0x0][0x3b8] ;  /* 0x00007700ff0e77ac */ /* 0x000f220008000a00 */
[----:B------:R-:W-:Y:S01]  /*3020*/  IMAD.IADD R7, R17, 0x1, R6 ;  /* 0x0000000111077824 */ /* 0x000fe200078e0206 */
[----:B------:R-:W-:Y:S01]  /*3030*/  MOV R6, R16 ;  /* 0x0000001000067202 */ /* 0x000fe20000000f00 */
[-C--:B------:R-:W-:Y:S01]  /*3040*/  IMAD R13, R13, R84.reuse, RZ ;  /* 0x000000540d0d7224 */ /* 0x080fe200078e02ff */
[----:B------:R-:W-:Y:S01]  /*3050*/  IADD3 R16, P0, PT, R50, UR18, RZ ;  /* 0x0000001232107c10 */ /* 0x000fe2000ff1e0ff */
[----:B------:R-:W-:Y:S01]  /*3060*/  IMAD.SHL.U32 R74, R74, 0x2, RZ ;  /* 0x000000024a4a7824 */ /* 0x000fe200078e00ff */
[----:B------:R-:W-:Y:S01]  /*3070*/  LEA.HI.X R73, R4, UR9, R73, 0x1, P2 ;  /* 0x0000000904497c11 */ /* 0x000fe200090f0c49 */
[----:B------:R-:W-:Y:S01]  /*3080*/  IMAD R13, R2, R85, R13 ;  /* 0x00000055020d7224 */ /* 0x000fe200078e020d */
[----:B------:R-:W-:Y:S01]  /*3090*/  IADD3.X R17, PT, PT, R0, UR19, RZ, P0, !PT ;  /* 0x0000001300117c10 */ /* 0x000fe200087fe4ff */
[----:B------:R-:W-:Y:S01]  /*30a0*/  IMAD.SHL.U32 R81, R84, 0x40, RZ ;  /* 0x0000004054517824 */ /* 0x000fe200078e00ff */
[----:B------:R-:W-:Y:S01]  /*30b0*/  IADD3 R76, P1, PT, R74, UR18, RZ ;  /* 0x000000124a4c7c10 */ /* 0x000fe2000ff3e0ff */
[----:B------:R-:W-:Y:S01]  /*30c0*/  IMAD.WIDE.U32 R2, R2, R84, R6 ;  /* 0x0000005402027225 */ /* 0x000fe200078e0006 */
[----:B---3--:R-:W-:Y:S01]  /*30d0*/  IADD3 R50, P0, PT, R50, UR12, RZ ;  /* 0x0000000c32327c10 */ /* 0x008fe2000ff1e0ff */
[----:B------:R-:W-:Y:S01]  /*30e0*/  UIMAD UR18, UR22, -0x40, UR25 ;  /* 0xffffffc0161278a4 */ /* 0x000fe2000f8e0219 */
[----:B------:R-:W-:Y:S01]  /*30f0*/  IADD3.X R77, PT, PT, R75, UR19, RZ, P1, !PT ;  /* 0x000000134b4d7c10 */ /* 0x000fe20008ffe4ff */
[----:B------:R-:W-:Y:S01]  /*3100*/  IMAD.IADD R13, R3, 0x1, R13 ;  /* 0x00000001030d7824 */ /* 0x000fe200078e020d */
[----:B------:R-:W-:Y:S01]  /*3110*/  IADD3.X R51, PT, PT, R0, UR13, RZ, P0, !PT ;  /* 0x0000000d00337c10 */ /* 0x000fe200087fe4ff */
[----:B------:R-:W3:Y:S01]  /*3120*/  LDCU UR19, c[0x0][0x440] ;  /* 0x00008800ff1377ac */ /* 0x000ee20008000800 */
[----:B------:R-:W-:-:S02]  /*3130*/  IADD3 R0, P0, PT, RZ, -UR31, RZ ;  /* 0x8000001fff007c10 */ /* 0x000fc4000ff1e0ff */
[----:B-1----:R-:W-:Y:S02]  /*3140*/  LEA R12, P2, R2, UR10, 0x1 ;  /* 0x0000000a020c7c11 */ /* 0x002fe4000f8408ff */
[----:B------:R-:W-:Y:S01]  /*3150*/  IADD3.X R3, PT, PT, RZ, ~UR28, RZ, P0, !PT ;  /* 0x8000001cff037c10 */ /* 0x000fe200087fe4ff */
[----:B------:R-:W-:Y:S01]  /*3160*/  IMAD.X R81, RZ, RZ, ~R81, P0 ;  /* 0x000000ffff517224 */ /* 0x000fe200000e0e51 */
[----:B------:R-:W-:Y:S01]  /*3170*/  IADD3 R74, P1, PT, R74, UR12, RZ ;  /* 0x0000000c4a4a7c10 */ /* 0x000fe2000ff3e0ff */
[----:B------:R-:W-:Y:S01]  /*3180*/  UMOV UR28, UR22 ;  /* 0x00000016001c7c82 */ /* 0x000fe20008000000 */
[----:B------:R-:W-:Y:S02]  /*3190*/  SHF.L.U64.HI R85, R84, 0x4, R85 ;  /* 0x0000000454557819 */ /* 0x000fe40000010255 */
[----:B------:R-:W-:Y:S02]  /*31a0*/  SHF.R.S64 R83, R0, 0x1f, R81 ;  /* 0x0000001f00537819 */ /* 0x000fe40000001051 */
[----:B------:R-:W-:-:S02]  /*31b0*/  SHF.R.S32.HI R84, RZ, 0x1f, R93 ;  /* 0x0000001fff547819 */ /* 0x000fc4000001145d */
[--C-:B------:R-:W-:Y:S02]  /*31c0*/  SHF.R.S64 R79, R0, 0x1f, R3.reuse ;  /* 0x0000001f004f7819 */ /* 0x100fe40000001003 */
[----:B------:R-:W-:Y:S02]  /*31d0*/  SHF.R.S32.HI R78, RZ, 0x1f, R3 ;  /* 0x0000001fff4e7819 */ /* 0x000fe40000011403 */
[----:B------:R-:W-:Y:S02]  /*31e0*/  SHF.R.S32.HI R81, RZ, 0x1f, R81 ;  /* 0x0000001fff517819 */ /* 0x000fe40000011451 */
[----:B------:R-:W-:Y:S01]  /*31f0*/  LEA.HI.X R13, R2, UR11, R13, 0x1, P2 ;  /* 0x0000000b020d7c11 */ /* 0x000fe200090f0c0d */
[----:B------:R-:W1:Y:S01]  /*3200*/  LDCU.128 UR8, c[0x0][0x3a0] ;  /* 0x00007400ff0877ac */ /* 0x000e620008000c00 */
[----:B------:R-:W-:Y:S01]  /*3210*/  IADD3.X R75, PT, PT, R75, UR13, RZ, P1, !PT ;  /* 0x0000000d4b4b7c10 */ /* 0x000fe20008ffe4ff */
[----:B--234-:R-:W1:Y:S06]  /*3220*/  LDCU.64 UR12, c[0x0][0x4e0] ;  /* 0x00009c00ff0c77ac */ /* 0x01ce6c0008000a00 */
.L_x_1405:
        /* <DEDUP_REMOVED lines=10> */
[----:B------:R-:W2:Y:S04]  /*32d0*/  @!P1 LDG.E.128 R4, desc[UR4][R72.64] ;  /* 0x0000000448049981 */ /* 0x000ea8000c1e1d00 */
[----:B--2---:R2:W-:Y:S01]  /*32e0*/  @!P1 STG.E.128 desc[UR4][R68.64], R4 ;  /* 0x0000000444009986 */ /* 0x0045e2000c101d04 */
[----:B------:R-:W-:Y:S03]  /*32f0*/  ISETP.GE.AND P1, PT, R10, UR19, PT ;  /* 0x000000130a007c0c */ /* 0x000fe6000bf26270 */
[----:B------:R-:W3:Y:S04]  /*3300*/  @!P0 LDG.E.128 R24, desc[UR4][R72.64+0x80] ;  /* 0x0000800448188981 */ /* 0x000ee8000c1e1d00 */
[----:B---3--:R3:W-:Y:S01]  /*3310*/  @!P0 STG.E.128 desc[UR4][R68.64+0x80], R24 ;  /* 0x0000801844008986 */ /* 0x0087e2000c101d04 */
[----:B------:R-:W-:Y:S05]  /*3320*/  ISETP.GE.AND P0, PT, R9, UR19, PT ;  /* 0x0000001309007c0c */ /* 0x000fea000bf06270 */
[----:B------:R-:W4:Y:S04]  /*3330*/  @!P1 LDG.E.128 R20, desc[UR4][R72.64+0x100] ;  /* 0x0001000448149981 */ /* 0x000f28000c1e1d00 */
[----:B----4-:R3:W-:Y:S04]  /*3340*/  @!P1 STG.E.128 desc[UR4][R68.64+0x100], R20 ;  /* 0x0001001444009986 */ /* 0x0107e8000c101d04 */
[----:B--2---:R-:W2:Y:S04]  /*3350*/  @!P0 LDG.E.128 R4, desc[UR4][R72.64+0x180] ;  /* 0x0001800448048981 */ /* 0x004ea8000c1e1d00 */
[----:B--2---:R3:W-:Y:S02]  /*3360*/  @!P0 STG.E.128 desc[UR4][R68.64+0x180], R4 ;  /* 0x0001800444008986 */ /* 0x0047e4000c101d04 */
.L_x_1323:
[----:B-1----:R-:W-:Y:S05]  /*3370*/  BSYNC.RECONVERGENT B0 ;  /* 0x0000000000007941 */ /* 0x002fea0003800200 */
.L_x_1322:
        /* <DEDUP_REMOVED lines=12> */
[----:B---3--:R-:W2:Y:S04]  /*3440*/  @!P0 LDG.E.128 R24, desc[UR4][R34.64+0x80] ;  /* 0x0000800422188981 */ /* 0x008ea8000c1e1d00 */
[----:B--2---:R1:W-:Y:S01]  /*3450*/  @!P0 STG.E.128 desc[UR4][R32.64+0x80], R24 ;  /* 0x0000801820008986 */ /* 0x0043e2000c101d04 */
[----:B------:R-:W-:Y:S03]  /*3460*/  ISETP.GE.AND P0, PT, R9, UR19, PT ;  /* 0x0000001309007c0c */ /* 0x000fe6000bf06270 */
[----:B------:R-:W2:Y:S04]  /*3470*/  @!P1 LDG.E.128 R20, desc[UR4][R34.64+0x100] ;  /* 0x0001000422149981 */ /* 0x000ea8000c1e1d00 */
[----:B--2---:R1:W-:Y:S06]  /*3480*/  @!P1 STG.E.128 desc[UR4][R32.64+0x100], R20 ;  /* 0x0001001420009986 */ /* 0x0043ec000c101d04 */
[----:B------:R-:W2:Y:S04]  /*3490*/  @!P0 LDG.E.128 R4, desc[UR4][R34.64+0x180] ;  /* 0x0001800422048981 */ /* 0x000ea8000c1e1d00 */
[----:B--2---:R1:W-:Y:S02]  /*34a0*/  @!P0 STG.E.128 desc[UR4][R32.64+0x180], R4 ;  /* 0x0001800420008986 */ /* 0x0043e4000c101d04 */
.L_x_1325:
[----:B------:R-:W-:Y:S05]  /*34b0*/  BSYNC.RECONVERGENT B0 ;  /* 0x0000000000007941 */ /* 0x000fea0003800200 */
.L_x_1324:
        /* <DEDUP_REMOVED lines=11> */
[----:B-1-3--:R-:W3:Y:S01]  /*3570*/  @!P1 LDG.E.128 R4, desc[UR4][R34.64] ;  /* 0x0000000422049981 */ /* 0x00aee2000c1e1d00 */
        /* <DEDUP_REMOVED lines=11> */
.L_x_1327:
[----:B------:R-:W-:Y:S05]  /*3630*/  BSYNC.RECONVERGENT B0 ;  /* 0x0000000000007941 */ /* 0x000fea0003800200 */
.L_x_1326:
        /* <DEDUP_REMOVED lines=12> */
[----:B---3--:R-:W2:Y:S01]  /*3700*/  @!P1 LDG.E.128 R4, desc[UR4][R32.64] ;  /* 0x0000000420049981 */ /* 0x008ea2000c1e1d00 */
        /* <DEDUP_REMOVED lines=12> */
.L_x_1329:
[----:B------:R-:W-:Y:S05]  /*37d0*/  BSYNC.RECONVERGENT B0 ;  /* 0x0000000000007941 */ /* 0x000fea0003800200 */
.L_x_1328:
        /* <DEDUP_REMOVED lines=10> */
[----:B-12-4-:R-:W2:Y:S04]  /*3880*/  @!P1 LDG.E.128 R28, desc[UR4][R12.64] ;  /* 0x000000040c1c9981 */ /* 0x016ea8000c1e1d00 */
[----:B--2---:R1:W-:Y:S01]  /*3890*/  @!P1 STG.E.128 desc[UR4][R70.64], R28 ;  /* 0x0000001c46009986 */ /* 0x0043e2000c101d04 */
[----:B------:R-:W-:Y:S03]  /*38a0*/  ISETP.GE.AND P1, PT, R10, UR19, PT ;  /* 0x000000130a007c0c */ /* 0x000fe6000bf26270 */
[----:B---3--:R-:W2:Y:S04]  /*38b0*/  @!P0 LDG.E.128 R24, desc[UR4][R12.64+0x80] ;  /* 0x000080040c188981 */ /* 0x008ea8000c1e1d00 */
[----:B--2---:R1:W-:Y:S01]  /*38c0*/  @!P0 STG.E.128 desc[UR4][R70.64+0x80], R24 ;  /* 0x0000801846008986 */ /* 0x0043e2000c101d04 */
[----:B------:R-:W-:Y:S05]  /*38d0*/  ISETP.GE.AND P0, PT, R9, UR19, PT ;  /* 0x0000001309007c0c */ /* 0x000fea000bf06270 */
[----:B------:R-:W2:Y:S04]  /*38e0*/  @!P1 LDG.E.128 R20, desc[UR4][R12.64+0x100] ;  /* 0x000100040c149981 */ /* 0x000ea8000c1e1d00 */
[----:B--2---:R1:W-:Y:S04]  /*38f0*/  @!P1 STG.E.128 desc[UR4][R70.64+0x100], R20 ;  /* 0x0001001446009986 */ /* 0x0043e8000c101d04 */
[----:B------:R-:W2:Y:S04]  /*3900*/  @!P0 LDG.E.128 R4, desc[UR4][R12.64+0x180] ;  /* 0x000180040c048981 */ /* 0x000ea8000c1e1d00 */
[----:B--2---:R1:W-:Y:S02]  /*3910*/  @!P0 STG.E.128 desc[UR4][R70.64+0x180], R4 ;  /* 0x0001800446008986 */ /* 0x0043e4000c101d04 */
.L_x_1333:
[----:B------:R-:W-:Y:S05]  /*3920*/  BSYNC.RECONVERGENT B0 ;  /* 0x0000000000007941 */ /* 0x000fea0003800200 */
.L_x_1332:
        /* <DEDUP_REMOVED lines=18> */
.L_x_1335:
[----:B------:R-:W-:Y:S05]  /*3a50*/  BSYNC.RECONVERGENT B0 ;  /* 0x0000000000007941 */ /* 0x000fea0003800200 */
.L_x_1334:
        /* <DEDUP_REMOVED lines=20> */
.L_x_1337:
[----:B------:R-:W-:Y:S05]  /*3ba0*/  BSYNC.RECONVERGENT B0 ;  /* 0x0000000000007941 */ /* 0x000fea0003800200 */
.L_x_1336:
[----:B-1----:R-:W-:Y:S01]  /*3bb0*/  MOV R18, RZ ;  /* 0x000000ff00127202 */ /* 0x002fe20000000f00 */
[----:B------:R-:W-:Y:S05]  /*3bc0*/  @!P2 BRA `(.L_x_1338) ;  /* 0x000000980090a947 */ /* 0x000fea0003800000 */
[----:B------:R-:W1:Y:S01]  /*3bd0*/  LDC.64 R2, c[0x0][0x4a8] ;  /* 0x00012a00ff027b82 */ /* 0x000e620000000a00 */
[----:B------:R-:W-:Y:S02]  /*3be0*/  ISETP.GE.AND P0, PT, R14, UR19, PT ;  /* 0x000000130e007c0c */ /* 0x000fe4000bf06270 */
[----:B------:R-:W-:Y:S01]  /*3bf0*/  ISETP.GE.AND P1, PT, R11, UR19, PT ;  /* 0x000000130b007c0c */ /* 0x000fe2000bf26270 */
[----:B-1----:R-:W-:Y:S02]  /*3c00*/  IMAD R3, R3, 0x60, RZ ;  /* 0x0000006003037824 */ /* 0x002fe400078e02ff */
[----:B--2-4-:R-:W-:Y:S05]  /*3c10*/  IMAD.WIDE.U32 R28, R2, 0x60, R12 ;  /* 0x00000060021c7825 */ /* 0x014fea00078e000c */
        /* <DEDUP_REMOVED lines=18> */
.L_x_1331:
        /* <DEDUP_REMOVED lines=60> */
.L_x_1343:
[----:B------:R-:W-:Y:S05]  /*4100*/  BSYNC.RECONVERGENT B0 ;  /* 0x0000000000007941 */ /* 0x000fea0003800200 */
.L_x_1342:
        /* <DEDUP_REMOVED lines=52> */
.L_x_1345:
[----:B------:R-:W-:Y:S05]  /*4450*/  BSYNC.RECONVERGENT B0 ;  /* 0x0000000000007941 */ /* 0x000fea0003800200 */
.L_x_1344:
        /* <DEDUP_REMOVED lines=52> */
.L_x_1347:
[----:B------:R-:W-:Y:S05]  /*47a0*/  BSYNC.RECONVERGENT B0 ;  /* 0x0000000000007941 */ /* 0x000fea0003800200 */
.L_x_1346:
        /* <DEDUP_REMOVED lines=51> */
.L_x_1341:
[----:B------:R-:W-:Y:S05]  /*4ae0*/  BSYNC.RECONVERGENT B1 ;  /* 0x0000000000017941 */ /* 0x000fea0003800200 */
.L_x_1340:
        /* <DEDUP_REMOVED lines=69> */
.L_x_1351:
[----:B------:R-:W-:Y:S05]  /*4f40*/  BSYNC.RECONVERGENT B0 ;  /* 0x0000000000007941 */ /* 0x000fea0003800200 */
.L_x_1350:
        /* <DEDUP_REMOVED lines=52> */
.L_x_1353:
[----:B------:R-:W-:Y:S05]  /*5290*/  BSYNC.RECONVERGENT B0 ;  /* 0x0000000000007941 */ /* 0x000fea0003800200 */
.L_x_1352:
        /* <DEDUP_REMOVED lines=52> */
.L_x_1355:
[----:B------:R-:W-:Y:S05]  /*55e0*/  BSYNC.RECONVERGENT B0 ;  /* 0x0000000000007941 */ /* 0x000fea0003800200 */
.L_x_1354:
        /* <DEDUP_REMOVED lines=51> */
.L_x_1349:
[----:B------:R-:W-:Y:S05]  /*5920*/  BSYNC.RECONVERGENT B1 ;  /* 0x0000000000017941 */ /* 0x000fea0003800200 */
.L_x_1348:
        /* <DEDUP_REMOVED lines=69> */
.L_x_1359:
[----:B------:R-:W-:Y:S05]  /*5d80*/  BSYNC.RECONVERGENT B0 ;  /* 0x0000000000007941 */ /* 0x000fea0003800200 */
.L_x_1358:
        /* <DEDUP_REMOVED lines=52> */
.L_x_1361:
[----:B------:R-:W-:Y:S05]  /*60d0*/  BSYNC.RECONVERGENT B0 ;  /* 0x0000000000007941 */ /* 0x000fea0003800200 */
.L_x_1360:
        /* <DEDUP_REMOVED lines=52> */
.L_x_1363:
[----:B------:R-:W-:Y:S05]  /*6420*/  BSYNC.RECONVERGENT B0 ;  /* 0x0000000000007941 */ /* 0x000fea0003800200 */
.L_x_1362:
        /* <DEDUP_REMOVED lines=51> */
.L_x_1357:
[----:B------:R-:W-:Y:S05]  /*6760*/  BSYNC.RECONVERGENT B1 ;  /* 0x0000000000017941 */ /* 0x000fea0003800200 */
.L_x_1356:
        /* <DEDUP_REMOVED lines=71> */
.L_x_1367:
[----:B------:R-:W-:Y:S05]  /*6be0*/  BSYNC.RECONVERGENT B0 ;  /* 0x0000000000007941 */ /* 0x000fea0003800200 */
.L_x_1366:
        /* <DEDUP_REMOVED lines=52> */
.L_x_1369:
[----:B------:R-:W-:Y:S05]  /*6f30*/  BSYNC.RECONVERGENT B0 ;  /* 0x0000000000007941 */ /* 0x000fea0003800200 */
.L_x_1368:
        /* <DEDUP_REMOVED lines=52> */
.L_x_1371:
[----:B------:R-:W-:Y:S05]  /*7280*/  BSYNC.RECONVERGENT B0 ;  /* 0x0000000000007941 */ /* 0x000fea0003800200 */
.L_x_1370:
        /* <DEDUP_REMOVED lines=51> */
.L_x_1365:
[----:B------:R-:W-:Y:S05]  /*75c0*/  BSYNC.RECONVERGENT B1 ;  /* 0x0000000000017941 */ /* 0x000fea0003800200 */
.L_x_1364:
        /* <DEDUP_REMOVED lines=8> */
.L_x_1339:
        /* <DEDUP_REMOVED lines=20> */
[----:B------:R-:W-:Y:S02]  /*7790*/  @!P0 SHF.L.U64.HI R58, R105, 0x1, R58 ;  /* 0x00000001693a8819 */ /* 0x000fe4000001023a */
[----:B------:R-:W-:Y:S01]  /*77a0*/  @!P0 IADD3 R106, P1, PT, R59, R74, RZ ;  /* 0x0000004a3b6a8210 */ /* 0x000fe20007f3e0ff */
        /* <DEDUP_REMOVED lines=77> */
.L_x_1375:
[----:B------:R-:W-:Y:S05]  /*7c80*/  BSYNC.RECONVERGENT B0 ;  /* 0x0000000000007941 */ /* 0x000fea0003800200 */
.L_x_1374:
        /* <DEDUP_REMOVED lines=93> */
.L_x_1377:
[----:B------:R-:W-:Y:S05]  /*8260*/  BSYNC.RECONVERGENT B0 ;  /* 0x0000000000007941 */ /* 0x000fea0003800200 */
.L_x_1376:
        /* <DEDUP_REMOVED lines=93> */
.L_x_1379:
[----:B------:R-:W-:Y:S05]  /*8840*/  BSYNC.RECONVERGENT B0 ;  /* 0x0000000000007941 */ /* 0x000fea0003800200 */
.L_x_1378:
        /* <DEDUP_REMOVED lines=92> */
.L_x_1373:
[----:B------:R-:W-:Y:S05]  /*8e10*/  BSYNC.RECONVERGENT B1 ;  /* 0x0000000000017941 */ /* 0x000fea0003800200 */
.L_x_1372:
        /* <DEDUP_REMOVED lines=100> */
.L_x_1383:
[----:B------:R-:W-:Y:S05]  /*9460*/  BSYNC.RECONVERGENT B0 ;  /* 0x0000000000007941 */ /* 0x000fea0003800200 */
.L_x_1382:
        /* <DEDUP_REMOVED lines=93> */
.L_x_1385:
[----:B------:R-:W-:Y:S05]  /*9a40*/  BSYNC.RECONVERGENT B0 ;  /* 0x0000000000007941 */ /* 0x000fea0003800200 */
.L_x_1384:
        /* <DEDUP_REMOVED lines=93> */
.L_x_1387:
[----:B------:R-:W-:Y:S05]  /*a020*/  BSYNC.RECONVERGENT B0 ;  /* 0x0000000000007941 */ /* 0x000fea0003800200 */
.L_x_1386:
        /* <DEDUP_REMOVED lines=92> */
.L_x_1381:
[----:B------:R-:W-:Y:S05]  /*a5f0*/  BSYNC.RECONVERGENT B1 ;  /* 0x0000000000017941 */ /* 0x000fea0003800200 */
.L_x_1380:
        /* <DEDUP_REMOVED lines=102> */
.L_x_1391:
[----:B------:R-:W-:Y:S05]  /*ac60*/  BSYNC.RECONVERGENT B0 ;  /* 0x0000000000007941 */ /* 0x000fea0003800200 */
.L_x_1390:
        /* <DEDUP_REMOVED lines=92> */
.L_x_1393:
[----:B------:R-:W-:Y:S05]  /*b230*/  BSYNC.RECONVERGENT B0 ;  /* 0x0000000000007941 */ /* 0x000fea0003800200 */
.L_x_1392:
        /* <DEDUP_REMOVED lines=92> */
.L_x_1395:
[----:B------:R-:W-:Y:S05]  /*b800*/  BSYNC.RECONVERGENT B0 ;  /* 0x0000000000007941 */ /* 0x000fea0003800200 */
.L_x_1394:
        /* <DEDUP_REMOVED lines=90> */
.L_x_1389:
[----:B------:R-:W-:Y:S05]  /*bdb0*/  BSYNC.RECONVERGENT B1 ;  /* 0x0000000000017941 */ /* 0x000fea0003800200 */
.L_x_1388:
        /* <DEDUP_REMOVED lines=105> */
.L_x_1399:
[----:B------:R-:W-:Y:S05]  /*c450*/  BSYNC.RECONVERGENT B0 ;  /* 0x0000000000007941 */ /* 0x000fea0003800200 */
.L_x_1398:
        /* <DEDUP_REMOVED lines=92> */
.L_x_1401:
[----:B------:R-:W-:Y:S05]  /*ca20*/  BSYNC.RECONVERGENT B0 ;  /* 0x0000000000007941 */ /* 0x000fea0003800200 */
.L_x_1400:
        /* <DEDUP_REMOVED lines=91> */
.L_x_1403:
[----:B------:R-:W-:Y:S05]  /*cfe0*/  BSYNC.RECONVERGENT B0 ;  /* 0x0000000000007941 */ /* 0x000fea0003800200 */
.L_x_1402:
        /* <DEDUP_REMOVED lines=90> */
.L_x_1397:
[----:B------:R-:W-:Y:S05]  /*d590*/  BSYNC.RECONVERGENT B1 ;  /* 0x0000000000017941 */ /* 0x000fea0003800200 */
.L_x_1396:
[----:B------:R-:W5:Y:S08]  /*d5a0*/  LDC R3, c[0x0][0x450] ;  /* 0x00011400ff037b82 */ /* 0x000f700000000800 */
[----:B------:R-:W1:Y:S01]  /*d5b0*/  LDC R18, c[0x0][0x450] ;  /* 0x00011400ff127b82 */ /* 0x000e620000000800 */
[----:B-----5:R-:W-:Y:S05]  /*d5c0*/  IMAD.U32 R3, R3, -0x20, RZ ;  /* 0xffffffe003037824 */ /* 0x020fea00078e00ff */
[C---:B------:R-:W-:Y:S02]  /*d5d0*/  LEA R76, P1, R3.reuse, R76, 0x1 ;  /* 0x0000004c034c7211 */ /* 0x040fe400078208ff */
[C---:B------:R-:W-:Y:S02]  /*d5e0*/  LEA R74, P0, R3.reuse, R74, 0x1 ;  /* 0x0000004a034a7211 */ /* 0x040fe400078008ff */
[C---:B------:R-:W-:Y:S02]  /*d5f0*/  LEA.HI.X.SX32 R77, R3.reuse, R77, 0x1, P1 ;  /* 0x0000004d034d7211 */ /* 0x040fe400008f0eff */
[----:B-1----:R-:W-:Y:S09]  /*d600*/  LEA.HI.X.SX32 R75, R3, R75, 0x1, P0 ;  /* 0x0000004b034b7211 */ /* 0x002ff200000f0eff */
.L_x_1338:
[----:B------:R-:W-:Y:S05]  /*d610*/  BSYNC.RECONVERGENT B2 ;  /* 0x0000000000027941 */ /* 0x000fea0003800200 */
.L_x_1330:
        /* <DEDUP_REMOVED lines=89> */
.L_x_1404:
[----:B------:R-:W-:Y:S01]  /*dbb0*/  UISETP.GT.AND UP0, UPT, UR28, UR6, UPT ;  /* 0x000000061c00728c */ /* 0x000fe2000bf04270 */
[----:B------:R-:W-:Y:S02]  /*dbc0*/  IADD3 R72, P1, PT, R72, R79, RZ ;  /* 0x0000004f48487210 */ /* 0x000fe40007f3e0ff */
[----:B------:R-:W-:Y:S03]  /*dbd0*/  IADD3 R12, P0, PT, R12, R83, RZ ;  /* 0x000000530c0c7210 */ /* 0x000fe60007f1e0ff */
[----:B------:R-:W-:Y:S02]  /*dbe0*/  IMAD.X R73, R73, 0x1, R78, P1 ;  /* 0x0000000149497824 */ /* 0x000fe400008e064e */
[----:B------:R-:W-:Y:S01]  /*dbf0*/  IMAD.X R13, R13, 0x1, R81, P0 ;  /* 0x000000010d0d7824 */ /* 0x000fe200000e0651 */
[----:B------:R-:W-:Y:S07]  /*dc00*/  BRA.U UP0, `(.L_x_1405) ;  /* 0xffffff5500887547 */ /* 0x000fee000b83ffff */
.L_x_1321:
        /* <DEDUP_REMOVED lines=16> */
[C---:B------:R-:W-:Y:S01]  /*dd10*/  VIADD R26, R100.reuse, 0x10 ;  /* 0x00000010641a7836 */ /* 0x040fe20000000000 */
[----:B------:R-:W-:Y:S01]  /*dd20*/  BSSY.RECONVERGENT B0, `(.L_x_1408) ;  /* 0x0000028000007945 */ /* 0x000fe20003800200 */
[C---:B------:R-:W-:Y:S01]  /*dd30*/  VIADD R30, R100.reuse, 0x20 ;  /* 0x00000020641e7836 */ /* 0x040fe20000000000 */
[----:B------:R-:W-:Y:S01]  /*dd40*/  UIADD3 UR24, UPT, UPT, -UR24, UR20, URZ ;  /* 0x0000001418187290 */ /* 0x000fe2000fffe1ff */
[----:B------:R-:W-:-:S05]  /*dd50*/  VIADD R32, R100, 0x30 ;  /* 0x0000003064207836 */ /* 0x000fca0000000000 */
[----:B------:R-:W-:Y:S02]  /*dd60*/  ISETP.GE.AND P1, PT, R100, UR24, PT ;  /* 0x0000001864007c0c */ /* 0x000fe4000bf26270 */
[----:B------:R-:W-:Y:S02]  /*dd70*/  ISETP.GE.AND P4, PT, R26, UR24, PT ;  /* 0x000000181a007c0c */ /* 0x000fe4000bf86270 */
[----:B------:R-:W-:Y:S02]  /*dd80*/  ISETP.GE.AND P6, PT, R30, UR24, PT ;  /* 0x000000181e007c0c */ /* 0x000fe4000bfc6270 */
[----:B------:R-:W-:Y:S02]  /*dd90*/  ISETP.GE.AND P5, PT, R32, UR24, PT ;  /* 0x0000001820007c0c */ /* 0x000fe4000bfa6270 */
        /* <DEDUP_REMOVED lines=32> */
.L_x_1409:
[----:B------:R-:W-:Y:S05]  /*dfa0*/  BSYNC.RECONVERGENT B0 ;  /* 0x0000000000007941 */ /* 0x000fea0003800200 */
.L_x_1408:
        /* <DEDUP_REMOVED lines=29> */
.L_x_1411:
[----:B------:R-:W-:Y:S05]  /*e180*/  BSYNC.RECONVERGENT B0 ;  /* 0x0000000000007941 */ /* 0x000fea0003800200 */
.L_x_1410:
        /* <DEDUP_REMOVED lines=29> */
.L_x_1413:
[----:B------:R-:W-:Y:S05]  /*e360*/  BSYNC.RECONVERGENT B0 ;  /* 0x0000000000007941 */ /* 0x000fea0003800200 */
.L_x_1412:
        /* <DEDUP_REMOVED lines=30> */
.L_x_1407:
[----:B------:R-:W1:Y:S01]  /*e550*/  LDCU.64 UR8, c[0x0][0x470] ;  /* 0x00008e00ff0877ac */ /* 0x000e620008000a00 */
[----:B------:R-:W-:Y:S01]  /*e560*/  IMAD.MOV.U32 R2, RZ, RZ, RZ ;  /* 0x000000ffff027224 */ /* 0x000fe200078e00ff */
[----:B-1----:R-:W-:-:S04]  /*e570*/  ISETP.NE.U32.AND P0, PT, RZ, UR8, PT ;  /* 0x00000008ff007c0c */ /* 0x002fc8000bf05070 */
[----:B------:R-:W-:Y:S01]  /*e580*/  ISETP.NE.AND.EX P0, PT, RZ, UR9, PT, P0 ;  /* 0x00000009ff007c0c */ /* 0x000fe2000bf05300 */
[----:B------:R-:W1:Y:S01]  /*e590*/  LDCU.U8 UR10, c[0x0][0x533] ;  /* 0x0000a660ff0a77ac */ /* 0x000e620008000000 */
[----:B------:R-:W2:Y:S11]  /*e5a0*/  LDCU.64 UR8, c[0x0][0x380] ;  /* 0x00007000ff0877ac */ /* 0x000eb60008000a00 */
[----:B------:R-:W3:Y:S01]  /*e5b0*/  @P0 LDG.E R2, desc[UR4][R102.64] ;  /* 0x0000000466020981 */ /* 0x000ee2000c1e1900 */
[----:B-1----:R-:W-:Y:S01]  /*e5c0*/  UISETP.NE.AND UP0, UPT, UR10, URZ, UPT ;  /* 0x000000ff0a00728c */ /* 0x002fe2000bf05270 */
[----:B--2---:R-:W-:-:S04]  /*e5d0*/  LEA R28, P0, R98, UR8, 0x1 ;  /* 0x00000008621c7c11 */ /* 0x004fc8000f8008ff */
[----:B------:R-:W-:Y:S01]  /*e5e0*/  LEA.HI.X R29, R98, UR9, R67, 0x1, P0 ;  /* 0x00000009621d7c11 */ /* 0x000fe200080f0c43 */
[----:B---3--:R-:W-:Y:S02]  /*e5f0*/  VIADD R4, R2, UR23 ;  /* 0x0000001702047c36 */ /* 0x008fe40008000000 */
[----:B------:R-:W-:Y:S02]  /*e600*/  IMAD.SHL.U32 R2, R65, 0x4, RZ ;  /* 0x0000000441027824 */ /* 0x000fe400078e00ff */
[----:B------:R-:W-:-:S03]  /*e610*/  IMAD R4, R95, R4, RZ ;  /* 0x000000045f047224 */ /* 0x000fc600078e02ff */
[----:B------:R-:W-:-:S04]  /*e620*/  LOP3.LUT R2, R2, 0x1c, RZ, 0xc0, !PT ;  /* 0x0000001c02027812 */ /* 0x000fc800078ec0ff */
[----:B------:R-:W-:-:S04]  /*e630*/  IADD3 R5, P2, PT, R2, R4, RZ ;  /* 0x0000000402057210 */ /* 0x000fc80007f5e0ff */
[----:B------:R-:W-:Y:S02]  /*e640*/  IADD3 R2, P1, PT, R2, R5, RZ ;  /* 0x0000000502027210 */ /* 0x000fe40007f3e0ff */
[----:B------:R-:W-:-:S05]  /*e650*/  LEA.HI.X.SX32 R4, R4, RZ, 0x1, P2 ;  /* 0x000000ff04047211 */ /* 0x000fca00010f0eff */
[----:B------:R-:W-:Y:S01]  /*e660*/  IMAD.X R8, RZ, RZ, R4, P1 ;  /* 0x000000ffff087224 */ /* 0x000fe200008e0604 */
[----:B------:R-:W-:Y:S06]  /*e670*/  BRA.U !UP0, `(.L_x_1415) ;  /* 0x0000003508307547 */ /* 0x000fec000b800000 */
[----:B------:R-:W1:Y:S01]  /*e680*/  LDCU.64 UR10, c[0x0][0x4c8] ;  /* 0x00009900ff0a77ac */ /* 0x000e620008000a00 */
[C---:B------:R-:W-:Y:S01]  /*e690*/  IMAD.SHL.U32 R16, R5.reuse, 0x2, RZ ;  /* 0x0000000205107824 */ /* 0x040fe200078e00ff */
[----:B------:R-:W-:Y:S01]  /*e6a0*/  SHF.L.U64.HI R4, R5, 0x1, R4 ;  /* 0x0000000105047819 */ /* 0x000fe20000010204 */
[----:B------:R-:W-:Y:S01]  /*e6b0*/  BSSY.RECONVERGENT B2, `(.L_x_1416) ;  /* 0x00000d6000027945 */ /* 0x000fe20003800200 */
[----:B------:R-:W2:Y:S01]  /*e6c0*/  LDCU.64 UR8, c[0x0][0x4d0] ;  /* 0x00009a00ff0877ac */ /* 0x000ea20008000a00 */
[----:B------:R-:W-:-:S06]  /*e6d0*/  UIADD3 UR24, UPT, UPT, -UR24, UR20, URZ ;  /* 0x0000001418187290 */ /* 0x000fcc000fffe1ff */
[----:B------:R-:W-:Y:S02]  /*e6e0*/  ISETP.GE.AND P2, PT, R100, UR24, PT ;  /* 0x0000001864007c0c */ /* 0x000fe4000bf46270 */
[C---:B-1----:R-:W-:Y:S02]  /*e6f0*/  IADD3 R18, P1, PT, R16.reuse, UR10, RZ ;  /* 0x0000000a10127c10 */ /* 0x042fe4000ff3e0ff */
[----:B--2---:R-:W-:Y:S02]  /*e700*/  IADD3 R16, P0, PT, R16, UR8, RZ ;  /* 0x0000000810107c10 */ /* 0x004fe4000ff1e0ff */
[C---:B------:R-:W-:Y:S02]  /*e710*/  IADD3.X R19, PT, PT, R4.reuse, UR11, RZ, P1, !PT ;  /* 0x0000000b04137c10 */ /* 0x040fe40008ffe4ff */
        /* <DEDUP_REMOVED lines=51> */
.L_x_1421:
[----:B------:R-:W-:Y:S05]  /*ea50*/  BSYNC.RECONVERGENT B0 ;  /* 0x0000000000007941 */ /* 0x000fea0003800200 */
.L_x_1420:
[----:B-----5:R-:W-:Y:S01]  /*ea60*/  IMAD.MOV.U32 R6, RZ, RZ, R22 ;  /* 0x000000ffff067224 */ /* 0x020fe200078e0016 */
[----:B------:R-:W-:Y:S01]  /*ea70*/  MOV R4, R20 ;  /* 0x0000001400047202 */ /* 0x000fe20000000f00 */
[----:B------:R-:W-:Y:S01]  /*ea80*/  IMAD.MOV.U32 R7, RZ, RZ, R23 ;  /* 0x000000ffff077224 */ /* 0x000fe200078e0017 */
[----:B------:R-:W-:Y:S02]  /*ea90*/  MOV R5, R21 ;  /* 0x0000001500057202 */ /* 0x000fe40000000f00 */
.L_x_1419:
[----:B------:R-:W-:Y:S05]  /*eaa0*/  BSYNC.RECONVERGENT B1 ;  /* 0x0000000000017941 */ /* 0x000fea0003800200 */
.L_x_1418:
        /* <DEDUP_REMOVED lines=48> */
.L_x_1425:
[----:B------:R-:W-:Y:S05]  /*edb0*/  BSYNC.RECONVERGENT B0 ;  /* 0x0000000000007941 */ /* 0x000fea0003800200 */
.L_x_1424:
[----:B-----5:R4:W-:Y:S02]  /*edc0*/  STS.128 [R3+0x2000], R20 ;  /* 0x0020001403007388 */ /* 0x0209e40000000c00 */
.L_x_1423:
[----:B------:R-:W-:Y:S05]  /*edd0*/  BSYNC.RECONVERGENT B1 ;  /* 0x0000000000017941 */ /* 0x000fea0003800200 */
.L_x_1422:
        /* <DEDUP_REMOVED lines=47> */
.L_x_1429:
[----:B------:R-:W-:Y:S05]  /*f0d0*/  BSYNC.RECONVERGENT B0 ;  /* 0x0000000000007941 */ /* 0x000fea0003800200 */
.L_x_1428:
[----:B-----5:R1:W-:Y:S02]  /*f0e0*/  STS.128 [R3+0x4000], R20 ;  /* 0x0040001403007388 */ /* 0x0203e40000000c00 */
.L_x_1427:
[----:B------:R-:W-:Y:S05]  /*f0f0*/  BSYNC.RECONVERGENT B1 ;  /* 0x0000000000017941 */ /* 0x000fea0003800200 */
.L_x_1426:
        /* <DEDUP_REMOVED lines=47> */
.L_x_1431:
[----:B------:R-:W-:Y:S05]  /*f3f0*/  BSYNC.RECONVERGENT B0 ;  /* 0x0000000000007941 */ /* 0x000fea0003800200 */
.L_x_1430:
[----:B-----5:R4:W-:Y:S02]  /*f400*/  STS.128 [R3+0x6000], R20 ;  /* 0x0060001403007388 */ /* 0x0209e40000000c00 */
.L_x_1417:
[----:B------:R-:W-:Y:S05]  /*f410*/  BSYNC.RECONVERGENT B2 ;  /* 0x0000000000027941 */ /* 0x000fea0003800200 */
.L_x_1416:
[----:B------:R-:W-:Y:S01]  /*f420*/  IADD3 R26, PT, PT, R100, 0x10, RZ ;  /* 0x00000010641a7810 */ /* 0x000fe20007ffe0ff */
[----:B------:R-:W-:Y:S03]  /*f430*/  BSSY.RECONVERGENT B2, `(.L_x_1432) ;  /* 0x00000cf000027945 */ /* 0x000fe60003800200 */
[----:B------:R-:W-:-:S13]  /*f440*/  ISETP.GE.AND P0, PT, R26, UR24, PT ;  /* 0x000000181a007c0c */ /* 0x000fda000bf06270 */
        /* <DEDUP_REMOVED lines=52> */
.L_x_1437:
[----:B------:R-:W-:Y:S05]  /*f790*/  BSYNC.RECONVERGENT B0 ;  /* 0x0000000000007941 */ /* 0x000fea0003800200 */
.L_x_1436:
[----:B-----5:R4:W-:Y:S02]  /*f7a0*/  STS.128 [R3+0x800], R20 ;  /* 0x0008001403007388 */ /* 0x0209e40000000c00 */
.L_x_1435:
[----:B------:R-:W-:Y:S05]  /*f7b0*/  BSYNC.RECONVERGENT B1 ;  /* 0x0000000000017941 */ /* 0x000fea0003800200 */
.L_x_1434:
        /* <DEDUP_REMOVED lines=48> */
.L_x_1441:
[----:B------:R-:W-:Y:S05]  /*fac0*/  BSYNC.RECONVERGENT B0 ;  /* 0x0000000000007941 */ /* 0x000fea0003800200 */
.L_x_1440:
[----:B-----5:R4:W-:Y:S02]  /*fad0*/  STS.128 [R3+0x2800], R20 ;  /* 0x0028001403007388 */ /* 0x0209e40000000c00 */
.L_x_1439:
[----:B------:R-:W-:Y:S05]  /*fae0*/  BSYNC.RECONVERGENT B1 ;  /* 0x0000000000017941 */ /* 0x000fea0003800200 */
.L_x_1438:
        /* <DEDUP_REMOVED lines=48> */
.L_x_1445:
[----:B------:R-:W-:Y:S05]  /*fdf0*/  BSYNC.RECONVERGENT B0 ;  /* 0x0000000000007941 */ /* 0x000fea0003800200 */
.L_x_1444:
[----:B-----5:R4:W-:Y:S02]  /*fe00*/  STS.128 [R3+0x4800], R20 ;  /* 0x0048001403007388 */ /* 0x0209e40000000c00 */
.L_x_1443:
[----:B------:R-:W-:Y:S05]  /*fe10*/  BSYNC.RECONVERGENT B1 ;  /* 0x0000000000017941 */ /* 0x000fea0003800200 */
.L_x_1442:
        /* <DEDUP_REMOVED lines=46> */
.L_x_1447:
[----:B------:R-:W-:Y:S05]  /*10100*/  BSYNC.RECONVERGENT B0 ;  /* 0x0000000000007941 */ /* 0x000fea0003800200 */
.L_x_1446:
[----:B-----5:R4:W-:Y:S02]  /*10110*/  STS.128 [R3+0x6800], R20 ;  /* 0x0068001403007388 */ /* 0x0209e40000000c00 */
.L_x_1433:
[----:B------:R-:W-:Y:S05]  /*10120*/  BSYNC.RECONVERGENT B2 ;  /* 0x0000000000027941 */ /* 0x000fea0003800200 */
.L_x_1432:
[----:B------:R-:W-:Y:S01]  /*10130*/  IADD3 R30, PT, PT, R100, 0x20, RZ ;  /* 0x00000020641e7810 */ /* 0x000fe20007ffe0ff */
[----:B------:R-:W-:Y:S03]  /*10140*/  BSSY.RECONVERGENT B2, `(.L_x_1448) ;  /* 0x00000cf000027945 */ /* 0x000fe60003800200 */
[----:B------:R-:W-:-:S13]  /*10150*/  ISETP.GE.AND P0, PT, R30, UR24, PT ;  /* 0x000000181e007c0c */ /* 0x000fda000bf06270 */
        /* <DEDUP_REMOVED lines=52> */
.L_x_1453:
[----:B------:R-:W-:Y:S05]  /*104a0*/  BSYNC.RECONVERGENT B0 ;  /* 0x0000000000007941 */ /* 0x000fea0003800200 */
.L_x_1452:
[----:B-----5:R1:W-:Y:S02]  /*104b0*/  STS.128 [R3+0x1000], R20 ;  /* 0x0010001403007388 */ /* 0x0203e40000000c00 */
.L_x_1451:
[----:B------:R-:W-:Y:S05]  /*104c0*/  BSYNC.RECONVERGENT B1 ;  /* 0x0000000000017941 */ /* 0x000fea0003800200 */
.L_x_1450:
        /* <DEDUP_REMOVED lines=48> */
.L_x_1457:
[----:B------:R-:W-:Y:S05]  /*107d0*/  BSYNC.RECONVERGENT B0 ;  /* 0x0000000000007941 */ /* 0x000fea0003800200 */
.L_x_1456:
[----:B-----5:R4:W-:Y:S02]  /*107e0*/  STS.128 [R3+0x3000], R20 ;  /* 0x0030001403007388 */ /* 0x0209e40000000c00 */
.L_x_1455:
[----:B------:R-:W-:Y:S05]  /*107f0*/  BSYNC.RECONVERGENT B1 ;  /* 0x0000000000017941 */ /* 0x000fea0003800200 */
.L_x_1454:
        /* <DEDUP_REMOVED lines=48> */
.L_x_1461:
[----:B------:R-:W-:Y:S05]  /*10b00*/  BSYNC.RECONVERGENT B0 ;  /* 0x0000000000007941 */ /* 0x000fea0003800200 */
.L_x_1460:
[----:B-----5:R4:W-:Y:S02]  /*10b10*/  STS.128 [R3+0x5000], R20 ;  /* 0x0050001403007388 */ /* 0x0209e40000000c00 */
.L_x_1459:
[----:B------:R-:W-:Y:S05]  /*10b20*/  BSYNC.RECONVERGENT B1 ;  /* 0x0000000000017941 */ /* 0x000fea0003800200 */
.L_x_1458:
        /* <DEDUP_REMOVED lines=46> */
.L_x_1463:
[----:B------:R-:W-:Y:S05]  /*10e10*/  BSYNC.RECONVERGENT B0 ;  /* 0x0000000000007941 */ /* 0x000fea0003800200 */
.L_x_1462:
[----:B-----5:R4:W-:Y:S02]  /*10e20*/  STS.128 [R3+0x7000], R20 ;  /* 0x0070001403007388 */ /* 0x0209e40000000c00 */
.L_x_1449:
[----:B------:R-:W-:Y:S05]  /*10e30*/  BSYNC.RECONVERGENT B2 ;  /* 0x0000000000027941 */ /* 0x000fea0003800200 */
.L_x_1448:
[----:B------:R-:W-:-:S04]  /*10e40*/  IADD3 R32, PT, PT, R100, 0x30, RZ ;  /* 0x0000003064207810 */ /* 0x000fc80007ffe0ff */
[----:B------:R-:W-:-:S13]  /*10e50*/  ISETP.GE.AND P0, PT, R32, UR24, PT ;  /* 0x0000001820007c0c */ /* 0x000fda000bf06270 */
[----:B------:R-:W-:Y:S05]  /*10e60*/  @P0 BRA `(.L_x_1414) ;  /* 0x0000006800100947 */ /* 0x000fea0003800000 */
[----:B------:R-:W5:Y:S01]  /*10e70*/  LDC R2, c[0x0][0x440] ;  /* 0x00011000ff027b82 */ /* 0x000f620000000800 */
[----:B-1-34-:R-:W-:Y:S01]  /*10e80*/  IMAD.WIDE.U32 R28, R12, 0x60, R28 ;  /* 0x000000600c1c7825 */ /* 0x01afe200078e001c */
[----:B------:R-:W-:Y:S03]  /*10e90*/  BSSY.RECONVERGENT B1, `(.L_x_1464) ;  /* 0x0000034000017945 */ /* 0x000fe60003800200 */
[----:B------:R-:W-:Y:S01]  /*10ea0*/  IMAD R13, R13, 0x60, RZ ;  /* 0x000000600d0d7824 */ /* 0x000fe200078e02ff */
[----:B------:R-:W-:-:S04]  /*10eb0*/  MOV R12, R28 ;  /* 0x0000001c000c7202 */ /* 0x000fc80000000f00 */
[----:B------:R-:W-:Y:S02]  /*10ec0*/  IADD3 R13, PT, PT, R13, R29, RZ ;  /* 0x0000001d0d0d7210 */ /* 0x000fe40007ffe0ff */
[----:B-----5:R-:W-:-:S13]  /*10ed0*/  ISETP.GE.AND P0, PT, R14, R2, PT ;  /* 0x000000020e00720c */ /* 0x020fda0003f06270 */
        /* <DEDUP_REMOVED lines=23> */
[-C--:B------:R-:W-:Y:S01]  /*11050*/  FFMA.FTZ R23, R22, R31.reuse, -R23 ;  /* 0x0000001f16177223 */ /* 0x080fe20000010817 */
[-C--:B------:R-:W-:Y:S01]  /*11060*/  FFMA.FTZ R34, R21, R28.reuse, R34 ;  /* 0x0000001c15227223 */ /* 0x080fe20000010022 */
[----:B------:R-:W-:Y:S02]  /*11070*/  HADD2.F32 R21, -RZ, R20.H1_H1 ;  /* 0x30000014ff157230 */ /* 0x000fe40000004100 */
[----:B------:R-:W-:Y:S01]  /*11080*/  FFMA.FTZ R8, R8, R31, R25 ;  /* 0x0000001f08087223 */ /* 0x000fe20000010019 */
[----:B------:R-:W-:Y:S02]  /*11090*/  HADD2.F32 R22, -RZ, R27.H1_H1 ;  /* 0x3000001bff167230 */ /* 0x000fe40000004100 */
[----:B------:R-:W-:Y:S01]  /*110a0*/  FFMA.FTZ R29, R24, R28, -R29 ;  /* 0x0000001c181d7223 */ /* 0x000fe2000001081d */
[----:B------:R-:W-:-:S02]  /*110b0*/  HADD2.F32 R6, -RZ, R6.H0_H0 ;  /* 0x20000006ff067230 */ /* 0x000fc40000004100 */
[----:B------:R-:W-:Y:S02]  /*110c0*/  HADD2.F32 R7, -RZ, R7.H0_H0 ;  /* 0x20000007ff077230 */ /* 0x000fe40000004100 */
[-C--:B------:R-:W-:Y:S01]  /*110d0*/  FMUL.FTZ R24, R5, R22.reuse ;  /* 0x0000001605187220 */ /* 0x080fe20000410000 */
[----:B------:R-:W-:Y:S01]  /*110e0*/  HADD2.F32 R25, -RZ, R20.H0_H0 ;  /* 0x20000014ff197230 */ /* 0x000fe20000004100 */
[----:B------:R-:W-:Y:S01]  /*110f0*/  F2FP.F16.F32.PACK_AB R23, R8, R23 ;  /* 0x000000170817723e */ /* 0x000fe200000000ff */
        /* <DEDUP_REMOVED lines=11> */
.L_x_1467:
[----:B------:R-:W-:Y:S05]  /*111b0*/  BSYNC.RECONVERGENT B0 ;  /* 0x0000000000007941 */ /* 0x000fea0003800200 */
.L_x_1466:
[----:B-----5:R4:W-:Y:S02]  /*111c0*/  STS.128 [R3+0x1800], R20 ;  /* 0x0018001403007388 */ /* 0x0209e40000000c00 */
.L_x_1465:
[----:B------:R-:W-:Y:S05]  /*111d0*/  BSYNC.RECONVERGENT B1 ;  /* 0x0000000000017941 */ /* 0x000fea0003800200 */
.L_x_1464:
        /* <DEDUP_REMOVED lines=47> */
.L_x_1471:
[----:B------:R-:W-:Y:S05]  /*114d0*/  BSYNC.RECONVERGENT B0 ;  /* 0x0000000000007941 */ /* 0x000fea0003800200 */
.L_x_1470:
[----:B-----5:R1:W-:Y:S02]  /*114e0*/  STS.128 [R3+0x3800], R20 ;  /* 0x0038001403007388 */ /* 0x0203e40000000c00 */
.L_x_1469:
[----:B------:R-:W-:Y:S05]  /*114f0*/  BSYNC.RECONVERGENT B1 ;  /* 0x0000000000017941 */ /* 0x000fea0003800200 */
.L_x_1468:
        /* <DEDUP_REMOVED lines=47> */
.L_x_1475:
[----:B------:R-:W-:Y:S05]  /*117f0*/  BSYNC.RECONVERGENT B0 ;  /* 0x0000000000007941 */ /* 0x000fea0003800200 */
.L_x_1474:
[----:B-----5:R4:W-:Y:S02]  /*11800*/  STS.128 [R3+0x5800], R20 ;  /* 0x0058001403007388 */ /* 0x0209e40000000c00 */
.L_x_1473:
[----:B------:R-:W-:Y:S05]  /*11810*/  BSYNC.RECONVERGENT B1 ;  /* 0x0000000000017941 */ /* 0x000fea0003800200 */
.L_x_1472:
        /* <DEDUP_REMOVED lines=10> */
[--C-:B-1-3--:R-:W-:Y:S02]  /*118c0*/  HADD2.F32 R13, -RZ, R23.reuse.H1_H1 ;  /* 0x30000017ff0d7230 */ /* 0x10afe40000004100 */
[----:B------:R-:W-:Y:S02]  /*118d0*/  HADD2.F32 R25, -RZ, R23.H0_H0 ;  /* 0x20000017ff197230 */ /* 0x000fe40000004100 */
[----:B------:R-:W-:-:S02]  /*118e0*/  HADD2.F32 R21, -RZ, R27.H0_H0 ;  /* 0x2000001bff157230 */ /* 0x000fc40000004100 */
[----:B------:R-:W-:Y:S02]  /*118f0*/  HADD2.F32 R27, -RZ, R27.H1_H1 ;  /* 0x3000001bff1b7230 */ /* 0x000fe40000004100 */
        /* <DEDUP_REMOVED lines=9> */
[----:B------:R-:W-:Y:S01]  /*11990*/  FMUL.FTZ R19, R12, R27 ;  /* 0x0000001b0c137220 */ /* 0x000fe20000410000 */
[----:B------:R-:W-:Y:S02]  /*119a0*/  HADD2.F32 R6, -RZ, R6.H0_H0 ;  /* 0x20000006ff067230 */ /* 0x000fe40000004100 */
[----:B------:R-:W-:Y:S01]  /*119b0*/  FFMA.FTZ R0, R0, R25, R13 ;  /* 0x0000001900007223 */ /* 0x000fe2000001000d */
[----:B------:R-:W-:Y:S02]  /*119c0*/  HADD2.F32 R13, -RZ, R20.H1_H1 ;  /* 0x30000014ff0d7230 */ /* 0x000fe40000004100 */
[-C--:B------:R-:W-:Y:S01]  /*119d0*/  FFMA.FTZ R23, R12, R21.reuse, -R23 ;  /* 0x000000150c177223 */ /* 0x080fe20000010817 */
[----:B------:R-:W-:Y:S02]  /*119e0*/  HADD2.F32 R5, -RZ, R5.H0_H0 ;  /* 0x20000005ff057230 */ /* 0x000fe40000004100 */
[----:B------:R-:W-:Y:S01]  /*119f0*/  FFMA.FTZ R2, R2, R21, R19 ;  /* 0x0000001502027223 */ /* 0x000fe20000010013 */
[----:B------:R-:W-:-:S02]  /*11a00*/  HADD2.F32 R8, -RZ, R22.H1_H1 ;  /* 0x30000016ff087230 */ /* 0x000fc40000004100 */
[-C--:B------:R-:W-:Y:S01]  /*11a10*/  FMUL.FTZ R21, R4, R13.reuse ;  /* 0x0000000d04157220 */ /* 0x080fe20000410000 */
[----:B------:R-:W-:Y:S02]  /*11a20*/  HADD2.F32 R7, -RZ, R7.H0_H0 ;  /* 0x20000007ff077230 */ /* 0x000fe40000004100 */
[----:B------:R-:W-:Y:S01]  /*11a30*/  FMUL.FTZ R13, R6, R13 ;  /* 0x0000000d060d7220 */ /* 0x000fe20000410000 */
[----:B------:R-:W-:Y:S02]  /*11a40*/  HADD2.F32 R19, -RZ, R20.H0_H0 ;  /* 0x20000014ff137230 */ /* 0x000fe40000004100 */
[-C--:B------:R-:W-:Y:S01]  /*11a50*/  FMUL.FTZ R12, R5, R8.reuse ;  /* 0x00000008050c7220 */ /* 0x080fe20000410000 */
        /* <DEDUP_REMOVED lines=11> */
.L_x_1477:
[----:B------:R-:W-:Y:S05]  /*11b10*/  BSYNC.RECONVERGENT B0 ;  /* 0x0000000000007941 */ /* 0x000fea0003800200 */
.L_x_1476:
[----:B-----5:R4:W-:Y:S01]  /*11b20*/  STS.128 [R3+0x7800], R20 ;  /* 0x0078001403007388 */ /* 0x0209e20000000c00 */
[----:B------:R-:W-:Y:S05]  /*11b30*/  BRA `(.L_x_1414) ;  /* 0x0000005800dc7947 */ /* 0x000fea0003800000 */
.L_x_1415:
[----:B------:R-:W-:Y:S01]  /*11b40*/  UIADD3 UR24, UPT, UPT, -UR24, UR20, URZ ;  /* 0x0000001418187290 */ /* 0x000fe2000fffe1ff */
[----:B------:R-:W-:Y:S01]  /*11b50*/  LEA.HI R24, R0, R0, RZ, 0x1 ;  /* 0x0000000000187211 */ /* 0x000fe200078f08ff */
[----:B------:R-:W-:Y:S01]  /*11b60*/  BSSY.RECONVERGENT B2, `(.L_x_1478) ;  /* 0x000016f000027945 */ /* 0x000fe20003800200 */
[----:B------:R-:W-:Y:S02]  /*11b70*/  SHF.R.U32.HI R27, RZ, 0x1, R0 ;  /* 0x00000001ff1b7819 */ /* 0x000fe40000011600 */
[----:B------:R-:W-:Y:S02]  /*11b80*/  SHF.R.S32.HI R24, RZ, 0x1, R24 ;  /* 0x00000001ff187819 */ /* 0x000fe40000011418 */
[----:B------:R-:W-:-:S03]  /*11b90*/  ISETP.GE.AND P0, PT, R100, UR24, PT ;  /* 0x0000001864007c0c */ /* 0x000fc6000bf06270 */
[----:B------:R-:W-:-:S05]  /*11ba0*/  IMAD.MOV R24, RZ, RZ, -R24 ;  /* 0x000000ffff187224 */ /* 0x000fca00078e0a18 */
[----:B------:R-:W-:-:S05]  /*11bb0*/  SHF.R.S32.HI R25, RZ, 0x1f, R24 ;  /* 0x0000001fff197819 */ /* 0x000fca0000011418 */
        /* <DEDUP_REMOVED lines=89> */
.L_x_1483:
[----:B------:R-:W-:Y:S05]  /*12150*/  BSYNC.RECONVERGENT B0 ;  /* 0x0000000000007941 */ /* 0x000fea0003800200 */
.L_x_1482:
[----:B-----5:R-:W-:Y:S01]  /*12160*/  IMAD.MOV.U32 R6, RZ, RZ, R38 ;  /* 0x000000ffff067224 */ /* 0x020fe200078e0026 */
[----:B------:R-:W-:Y:S01]  /*12170*/  MOV R4, R36 ;  /* 0x0000002400047202 */ /* 0x000fe20000000f00 */
[----:B------:R-:W-:Y:S01]  /*12180*/  IMAD.MOV.U32 R7, RZ, RZ, R39 ;  /* 0x000000ffff077224 */ /* 0x000fe200078e0027 */
[----:B------:R-:W-:Y:S02]  /*12190*/  MOV R5, R37 ;  /* 0x0000002500057202 */ /* 0x000fe40000000f00 */
.L_x_1481:
[----:B------:R-:W-:Y:S05]  /*121a0*/  BSYNC.RECONVERGENT B1 ;  /* 0x0000000000017941 */ /* 0x000fea0003800200 */
.L_x_1480:
        /* <DEDUP_REMOVED lines=87> */
.L_x_1487:
[----:B------:R-:W-:Y:S05]  /*12720*/  BSYNC.RECONVERGENT B0 ;  /* 0x0000000000007941 */ /* 0x000fea0003800200 */
.L_x_1486:
[----:B-----5:R4:W-:Y:S02]  /*12730*/  STS.128 [R3+0x2000], R36 ;  /* 0x0020002403007388 */ /* 0x0209e40000000c00 */
.L_x_1485:
[----:B------:R-:W-:Y:S05]  /*12740*/  BSYNC.RECONVERGENT B1 ;  /* 0x0000000000017941 */ /* 0x000fea0003800200 */
.L_x_1484:
        /* <DEDUP_REMOVED lines=86> */
.L_x_1491:
[----:B------:R-:W-:Y:S05]  /*12cb0*/  BSYNC.RECONVERGENT B0 ;  /* 0x0000000000007941 */ /* 0x000fea0003800200 */
.L_x_1490:
[----:B-----5:R1:W-:Y:S02]  /*12cc0*/  STS.128 [R3+0x4000], R36 ;  /* 0x0040002403007388 */ /* 0x0203e40000000c00 */
.L_x_1489:
[----:B------:R-:W-:Y:S05]  /*12cd0*/  BSYNC.RECONVERGENT B1 ;  /* 0x0000000000017941 */ /* 0x000fea0003800200 */
.L_x_1488:
        /* <DEDUP_REMOVED lines=85> */
.L_x_1493:
[----:B------:R-:W-:Y:S05]  /*13230*/  BSYNC.RECONVERGENT B0 ;  /* 0x0000000000007941 */ /* 0x000fea0003800200 */
.L_x_1492:
[----:B-----5:R4:W-:Y:S02]  /*13240*/  STS.128 [R3+0x6000], R36 ;  /* 0x0060002403007388 */ /* 0x0209e40000000c00 */
.L_x_1479:
[----:B------:R-:W-:Y:S05]  /*13250*/  BSYNC.RECONVERGENT B2 ;  /* 0x0000000000027941 */ /* 0x000fea0003800200 */
.L_x_1478:
[----:B------:R-:W-:Y:S01]  /*13260*/  IADD3 R26, PT, PT, R100, 0x10, RZ ;  /* 0x00000010641a7810 */ /* 0x000fe20007ffe0ff */
[----:B------:R-:W-:Y:S03]  /*13270*/  BSSY.RECONVERGENT B2, `(.L_x_1494) ;  /* 0x000016b000027945 */ /* 0x000fe60003800200 */
[----:B------:R-:W-:-:S13]  /*13280*/  ISETP.GE.AND P0, PT, R26, UR24, PT ;  /* 0x000000181a007c0c */ /* 0x000fda000bf06270 */
        /* <DEDUP_REMOVED lines=91> */
.L_x_1499:
[----:B------:R-:W-:Y:S05]  /*13840*/  BSYNC.RECONVERGENT B0 ;  /* 0x0000000000007941 */ /* 0x000fea0003800200 */
.L_x_1498:
[----:B-----5:R1:W-:Y:S02]  /*13850*/  STS.128 [R3+0x800], R32 ;  /* 0x0008002003007388 */ /* 0x0203e40000000c00 */
.L_x_1497:
[----:B------:R-:W-:Y:S05]  /*13860*/  BSYNC.RECONVERGENT B1 ;  /* 0x0000000000017941 */ /* 0x000fea0003800200 */
.L_x_1496:
        /* <DEDUP_REMOVED lines=87> */
.L_x_1503:
[----:B------:R-:W-:Y:S05]  /*13de0*/  BSYNC.RECONVERGENT B0 ;  /* 0x0000000000007941 */ /* 0x000fea0003800200 */
.L_x_1502:
[----:B-----5:R1:W-:Y:S02]  /*13df0*/  STS.128 [R3+0x2800], R32 ;  /* 0x0028002003007388 */ /* 0x0203e40000000c00 */
.L_x_1501:
[----:B------:R-:W-:Y:S05]  /*13e00*/  BSYNC.RECONVERGENT B1 ;  /* 0x0000000000017941 */ /* 0x000fea0003800200 */
.L_x_1500:
        /* <DEDUP_REMOVED lines=87> */
.L_x_1507:
[----:B------:R-:W-:Y:S05]  /*14380*/  BSYNC.RECONVERGENT B0 ;  /* 0x0000000000007941 */ /* 0x000fea0003800200 */
.L_x_1506:
[----:B-----5:R1:W-:Y:S02]  /*14390*/  STS.128 [R3+0x4800], R32 ;  /* 0x0048002003007388 */ /* 0x0203e40000000c00 */
.L_x_1505:
[----:B------:R-:W-:Y:S05]  /*143a0*/  BSYNC.RECONVERGENT B1 ;  /* 0x0000000000017941 */ /* 0x000fea0003800200 */
.L_x_1504:
        /* <DEDUP_REMOVED lines=85> */
.L_x_1509:
[----:B------:R-:W-:Y:S05]  /*14900*/  BSYNC.RECONVERGENT B0 ;  /* 0x0000000000007941 */ /* 0x000fea0003800200 */
.L_x_1508:
[----:B-----5:R1:W-:Y:S02]  /*14910*/  STS.128 [R3+0x6800], R32 ;  /* 0x0068002003007388 */ /* 0x0203e40000000c00 */
.L_x_1495:
[----:B------:R-:W-:Y:S05]  /*14920*/  BSYNC.RECONVERGENT B2 ;  /* 0x0000000000027941 */ /* 0x000fea0003800200 */
.L_x_1494:
        /* <DEDUP_REMOVED lines=94> */
.L_x_1515:
[----:B------:R-:W-:Y:S05]  /*14f10*/  BSYNC.RECONVERGENT B0 ;  /* 0x0000000000007941 */ /* 0x000fea0003800200 */
.L_x_1514:
[----:B-----5:R1:W-:Y:S02]  /*14f20*/  STS.128 [R3+0x1000], R32 ;  /* 0x0010002003007388 */ /* 0x0203e40000000c00 */
.L_x_1513:
[----:B------:R-:W-:Y:S05]  /*14f30*/  BSYNC.RECONVERGENT B1 ;  /* 0x0000000000017941 */ /* 0x000fea0003800200 */
.L_x_1512:
        /* <DEDUP_REMOVED lines=87> */
.L_x_1519:
[----:B------:R-:W-:Y:S05]  /*154b0*/  BSYNC.RECONVERGENT B0 ;  /* 0x0000000000007941 */ /* 0x000fea0003800200 */
.L_x_1518:
[----:B-----5:R1:W-:Y:S02]  /*154c0*/  STS.128 [R3+0x3000], R32 ;  /* 0x0030002003007388 */ /* 0x0203e40000000c00 */
.L_x_1517:
[----:B------:R-:W-:Y:S05]  /*154d0*/  BSYNC.RECONVERGENT B1 ;  /* 0x0000000000017941 */ /* 0x000fea0003800200 */
.L_x_1516:
        /* <DEDUP_REMOVED lines=87> */
.L_x_1523:
[----:B------:R-:W-:Y:S05]  /*15a50*/  BSYNC.RECONVERGENT B0 ;  /* 0x0000000000007941 */ /* 0x000fea0003800200 */
.L_x_1522:
[----:B-----5:R1:W-:Y:S02]  /*15a60*/  STS.128 [R3+0x5000], R32 ;  /* 0x0050002003007388 */ /* 0x0203e40000000c00 */
.L_x_1521:
[----:B------:R-:W-:Y:S05]  /*15a70*/  BSYNC.RECONVERGENT B1 ;  /* 0x0000000000017941 */ /* 0x000fea0003800200 */
.L_x_1520:
        /* <DEDUP_REMOVED lines=86> */
.L_x_1525:
[----:B------:R-:W-:Y:S05]  /*15fe0*/  BSYNC.RECONVERGENT B0 ;  /* 0x0000000000007941 */ /* 0x000fea0003800200 */
.L_x_1524:
[----:B-----5:R1:W-:Y:S02]  /*15ff0*/  STS.128 [R3+0x7000], R32 ;  /* 0x0070002003007388 */ /* 0x0203e40000000c00 */
.L_x_1511:
[----:B------:R-:W-:Y:S05]  /*16000*/  BSYNC.RECONVERGENT B2 ;  /* 0x0000000000027941 */ /* 0x000fea0003800200 */
.L_x_1510:
[----:B-1----:R-:W-:-:S04]  /*16010*/  IADD3 R32, PT, PT, R100, 0x30, RZ ;  /* 0x0000003064207810 */ /* 0x002fc80007ffe0ff */
[----:B------:R-:W-:-:S13]  /*16020*/  ISETP.GE.AND P0, PT, R32, UR24, PT ;  /* 0x0000001820007c0c */ /* 0x000fda000bf06270 */
        /* <DEDUP_REMOVED lines=42> */
[----:B------:R-:W-:Y:S02]  /*162d0*/  HADD2.F32 R5, -RZ, R7.H0_H0 ;  /* 0x20000007ff057230 */ /* 0x000fe40000004100 */
[----:B------:R-:W-:Y:S01]  /*162e0*/  FMUL.FTZ R20, R41, R20 ;  /* 0x0000001429147220 */ /* 0x000fe20000410000 */
[--C-:B------:R-:W-:Y:S02]  /*162f0*/  HADD2.F32 R22, -RZ, R23.reuse.H0_H0 ;  /* 0x20000017ff167230 */ /* 0x100fe40000004100 */
[----:B------:R-:W-:Y:S01]  /*16300*/  FMUL.FTZ R33, R42, R33 ;  /* 0x000000212a217220 */ /* 0x000fe20000410000 */
[----:B------:R-:W-:-:S02]  /*16310*/  HADD2.F32 R35, -RZ, R23.H1_H1 ;  /* 0x30000017ff237230 */ /* 0x000fc40000004100 */
[----:B------:R-:W-:Y:S01]  /*16320*/  @!P1 FADD.FTZ R5, -R5, -RZ ;  /* 0x800000ff05059221 */ /* 0x000fe20000010100 */
[----:B------:R-:W-:Y:S02]  /*16330*/  HADD2.F32 R23, -RZ, R4.H0_H0 ;  /* 0x20000004ff177230 */ /* 0x000fe40000004100 */
[--C-:B------:R-:W-:Y:S02]  /*16340*/  HADD2.F32 R40, -RZ, R6.reuse.H0_H0 ;  /* 0x20000006ff287230 */ /* 0x100fe40000004100 */
[----:B------:R-:W-:Y:S01]  /*16350*/  FMUL.FTZ R22, R5, R22 ;  /* 0x0000001605167220 */ /* 0x000fe20000410000 */
[----:B------:R-:W-:Y:S02]  /*16360*/  HADD2.F32 R43, -RZ, R6.H1_H1 ;  /* 0x30000006ff2b7230 */ /* 0x000fe40000004100 */
[----:B------:R-:W-:Y:S01]  /*16370*/  @!P1 FADD.FTZ R23, -R23, -RZ ;  /* 0x800000ff17179221 */ /* 0x000fe20000010100 */
[----:B------:R-:W-:Y:S02]  /*16380*/  HADD2.F32 R4, -RZ, R4.H1_H1 ;  /* 0x30000004ff047230 */ /* 0x000fe40000004100 */
[----:B------:R-:W-:Y:S01]  /*16390*/  @!P1 FADD.FTZ R40, -R40, -RZ ;  /* 0x800000ff28289221 */ /* 0x000fe20000010100 */
[----:B------:R-:W-:-:S02]  /*163a0*/  HADD2.F32 R6, -RZ, R7.H1_H1 ;  /* 0x30000007ff067230 */ /* 0x000fc40000004100 */
[----:B------:R-:W-:Y:S01]  /*163b0*/  @!P1 FADD.FTZ R43, -R43, -RZ ;  /* 0x800000ff2b2b9221 */ /* 0x000fe20000010100 */
[----:B-----5:R-:W-:Y:S02]  /*163c0*/  HADD2.F32 R5, -RZ, R36.H0_H0 ;  /* 0x20000024ff057230 */ /* 0x020fe40000004100 */
[----:B------:R-:W-:Y:S01]  /*163d0*/  @!P1 FADD.FTZ R4, -R4, -RZ ;  /* 0x800000ff04049221 */ /* 0x000fe20000010100 */
[----:B----4-:R-:W-:Y:S02]  /*163e0*/  HADD2.F32 R7, -RZ, R16.H0_H0 ;  /* 0x20000010ff077230 */ /* 0x010fe40000004100 */
[----:B------:R-:W-:Y:S01]  /*163f0*/  @!P1 FADD.FTZ R6, -R6, -RZ ;  /* 0x800000ff06069221 */ /* 0x000fe20000010100 */
[----:B------:R-:W-:Y:S01]  /*16400*/  FMUL.FTZ R28, R23, R28 ;  /* 0x0000001c171c7220 */ /* 0x000fe20000410000 */
[----:B------:R-:W-:Y:S01]  /*16410*/  FMUL.FTZ R29, R4, R29 ;  /* 0x0000001d041d7220 */ /* 0x000fe20000410000 */
[----:B------:R-:W-:Y:S01]  /*16420*/  FMUL.FTZ R34, R43, R34 ;  /* 0x000000222b227220 */ /* 0x000fe20000410000 */
[----:B------:R-:W-:Y:S01]  /*16430*/  FMUL.FTZ R35, R6, R35 ;  /* 0x0000002306237220 */ /* 0x000fe20000410000 */
[----:B------:R-:W-:-:S02]  /*16440*/  HADD2.F32 R41, -RZ, R17.H0_H0 ;  /* 0x20000011ff297230 */ /* 0x000fc40000004100 */
[----:B------:R-:W-:Y:S01]  /*16450*/  FFMA.FTZ R5, R7, R5, R28 ;  /* 0x0000000507057223 */ /* 0x000fe2000001001c */
[----:B------:R-:W-:Y:S02]  /*16460*/  HADD2.F32 R6, -RZ, R17.H1_H1 ;  /* 0x30000011ff067230 */ /* 0x000fe40000004100 */
[----:B------:R-:W-:Y:S01]  /*16470*/  FMUL.FTZ R21, R40, R21 ;  /* 0x0000001528157220 */ /* 0x000fe20000410000 */
[--C-:B------:R-:W-:Y:S02]  /*16480*/  HADD2.F32 R4, -RZ, R18.reuse.H0_H0 ;  /* 0x20000012ff047230 */ /* 0x100fe40000004100 */
[----:B------:R-:W-:Y:S02]  /*16490*/  HADD2.F32 R43, -RZ, R18.H1_H1 ;  /* 0x30000012ff2b7230 */ /* 0x000fe40000004100 */
[--C-:B------:R-:W-:Y:S02]  /*164a0*/  HADD2.F32 R17, -RZ, R19.reuse.H0_H0 ;  /* 0x20000013ff117230 */ /* 0x100fe40000004100 */
[----:B------:R-:W-:-:S02]  /*164b0*/  HADD2.F32 R18, -RZ, R19.H1_H1 ;  /* 0x30000013ff127230 */ /* 0x000fc40000004100 */
[----:B------:R-:W-:Y:S02]  /*164c0*/  HADD2.F32 R23, -RZ, R37.H0_H0 ;  /* 0x20000025ff177230 */ /* 0x000fe40000004100 */
[----:B------:R-:W-:Y:S02]  /*164d0*/  HADD2.F32 R7, -RZ, R38.H0_H0 ;  /* 0x20000026ff077230 */ /* 0x000fe40000004100 */
[----:B------:R-:W-:Y:S02]  /*164e0*/  HADD2.F32 R19, -RZ, R39.H0_H0 ;  /* 0x20000027ff137230 */ /* 0x000fe40000004100 */
[----:B------:R-:W-:Y:S01]  /*164f0*/  FFMA.FTZ R20, R41, R23, R20 ;  /* 0x0000001729147223 */ /* 0x000fe20000010014 */
        /* <DEDUP_REMOVED lines=8> */
[----:B------:R-:W-:Y:S01]  /*16580*/  FFMA.FTZ R33, R6, R37, R33 ;  /* 0x0000002506217223 */ /* 0x000fe20000010021 */
[----:B------:R-:W-:Y:S01]  /*16590*/  FFMA.FTZ R43, R43, R38, R34 ;  /* 0x000000262b2b7223 */ /* 0x000fe20000010022 */
[----:B------:R-:W-:Y:S01]  /*165a0*/  F2FP.F16.F32.PACK_AB R36, R16, R5 ;  /* 0x000000051024723e */ /* 0x000fe200000000ff */
[----:B------:R-:W-:-:S02]  /*165b0*/  FFMA.FTZ R18, R18, R39, R35 ;  /* 0x0000002712127223 */ /* 0x000fc40000010023 */
[----:B------:R-:W-:Y:S02]  /*165c0*/  F2FP.F16.F32.PACK_AB R37, R33, R20 ;  /* 0x000000142125723e */ /* 0x000fe400000000ff */
[----:B------:R-:W-:Y:S02]  /*165d0*/  F2FP.F16.F32.PACK_AB R38, R43, R4 ;  /* 0x000000042b26723e */ /* 0x000fe400000000ff */
[----:B------:R-:W-:Y:S02]  /*165e0*/  F2FP.F16.F32.PACK_AB R39, R18, R17 ;  /* 0x000000111227723e */ /* 0x000fe400000000ff */
.L_x_1529:
[----:B------:R-:W-:Y:S05]  /*165f0*/  BSYNC.RECONVERGENT B0 ;  /* 0x0000000000007941 */ /* 0x000fea0003800200 */
.L_x_1528:
[----:B-----5:R4:W-:Y:S02]  /*16600*/  STS.128 [R3+0x1800], R36 ;  /* 0x0018002403007388 */ /* 0x0209e40000000c00 */
.L_x_1527:
[----:B------:R-:W-:Y:S05]  /*16610*/  BSYNC.RECONVERGENT B1 ;  /* 0x0000000000017941 */ /* 0x000fea0003800200 */
.L_x_1526:
        /* <DEDUP_REMOVED lines=86> */
.L_x_1533:
[----:B------:R-:W-:Y:S05]  /*16b80*/  BSYNC.RECONVERGENT B0 ;  /* 0x0000000000007941 */ /* 0x000fea0003800200 */
.L_x_1532:
[----:B-----5:R1:W-:Y:S02]  /*16b90*/  STS.128 [R3+0x3800], R36 ;  /* 0x0038002403007388 */ /* 0x0203e40000000c00 */
.L_x_1531:
[----:B------:R-:W-:Y:S05]  /*16ba0*/  BSYNC.RECONVERGENT B1 ;  /* 0x0000000000017941 */ /* 0x000fea0003800200 */
.L_x_1530:
        /* <DEDUP_REMOVED lines=86> */
.L_x_1537:
[----:B------:R-:W-:Y:S05]  /*17110*/  BSYNC.RECONVERGENT B0 ;  /* 0x0000000000007941 */ /* 0x000fea0003800200 */
.L_x_1536:
[----:B-----5:R4:W-:Y:S02]  /*17120*/  STS.128 [R3+0x5800], R36 ;  /* 0x0058002403007388 */ /* 0x0209e40000000c00 */
.L_x_1535:
[----:B------:R-:W-:Y:S05]  /*17130*/  BSYNC.RECONVERGENT B1 ;  /* 0x0000000000017941 */ /* 0x000fea0003800200 */
.L_x_1534:
        /* <DEDUP_REMOVED lines=21> */
[----:B------:R-:W1:Y:S01]  /*17290*/  LDG.E.128 R4, desc[UR4][R4.64+0x180] ;  /* 0x0001800404047981 */ /* 0x000e62000c1e1d00 */
[----:B----4-:R-:W-:-:S04]  /*172a0*/  IADD3 R16, P0, PT, R0, UR8, RZ ;  /* 0x0000000800107c10 */ /* 0x010fc8000ff1e0ff */
[----:B------:R-:W-:-:S06]  /*172b0*/  IADD3.X R17, PT, PT, R2, UR9, RZ, P0, !PT ;  /* 0x0000000902117c10 */ /* 0x000fcc00087fe4ff */
[----:B------:R-:W4:Y:S01]  /*172c0*/  LDG.E.128 R16, desc[UR4][R16.64+0x180] ;  /* 0x0001800410107981 */ /* 0x000f22000c1e1d00 */
[----:B--2---:R-:W-:Y:S02]  /*172d0*/  HADD2.F32 R8, -RZ, R22.H0_H0 ;  /* 0x20000016ff087230 */ /* 0x004fe40000004100 */
[--C-:B------:R-:W-:Y:S02]  /*172e0*/  HADD2.F32 R0, -RZ, R20.reuse.H0_H0 ;  /* 0x20000014ff007230 */ /* 0x100fe40000004100 */
[----:B------:R-:W-:Y:S02]  /*172f0*/  HADD2.F32 R2, -RZ, R21.H0_H0 ;  /* 0x20000015ff027230 */ /* 0x000fe40000004100 */
[----:B------:R-:W-:Y:S02]  /*17300*/  HADD2.F32 R20, -RZ, R20.H1_H1 ;  /* 0x30000014ff147230 */ /* 0x000fe40000004100 */
[--C-:B-1-3--:R-:W-:Y:S02]  /*17310*/  HADD2.F32 R13, -RZ, R4.reuse.H0_H0 ;  /* 0x20000004ff0d7230 */ /* 0x10afe40000004100 */
[----:B------:R-:W-:-:S02]  /*17320*/  HADD2.F32 R27, -RZ, R4.H1_H1 ;  /* 0x30000004ff1b7230 */ /* 0x000fc40000004100 */
[--C-:B------:R-:W-:Y:S02]  /*17330*/  HADD2.F32 R25, -RZ, R5.reuse.H0_H0 ;  /* 0x20000005ff197230 */ /* 0x100fe40000004100 */
[----:B------:R-:W-:Y:S01]  /*17340*/  @!P1 FADD.FTZ R13, -R13, -RZ ;  /* 0x800000ff0d0d9221 */ /* 0x000fe20000010100 */
[----:B------:R-:W-:Y:S02]  /*17350*/  HADD2.F32 R4, -RZ, R5.H1_H1 ;  /* 0x30000005ff047230 */ /* 0x000fe40000004100 */
[----:B------:R-:W-:Y:S01]  /*17360*/  @!P1 FADD.FTZ R27, -R27, -RZ ;  /* 0x800000ff1b1b9221 */ /* 0x000fe20000010100 */
[--C-:B------:R-:W-:Y:S02]  /*17370*/  HADD2.F32 R5, -RZ, R6.reuse.H0_H0 ;  /* 0x20000006ff057230 */ /* 0x100fe40000004100 */
[----:B------:R-:W-:Y:S01]  /*17380*/  FMUL.FTZ R0, R13, R0 ;  /* 0x000000000d007220 */ /* 0x000fe20000410000 */
[----:B------:R-:W-:Y:S02]  /*17390*/  HADD2.F32 R31, -RZ, R6.H1_H1 ;  /* 0x30000006ff1f7230 */ /* 0x000fe40000004100 */
[----:B------:R-:W-:Y:S01]  /*173a0*/  @!P1 FADD.FTZ R4, -R4, -RZ ;  /* 0x800000ff04049221 */ /* 0x000fe20000010100 */
[----:B------:R-:W-:-:S02]  /*173b0*/  HADD2.F32 R29, -RZ, R7.H0_H0 ;  /* 0x20000007ff1d7230 */ /* 0x000fc40000004100 */
[----:B------:R-:W-:Y:S01]  /*173c0*/  @!P1 FADD.FTZ R5, -R5, -RZ ;  /* 0x800000ff05059221 */ /* 0x000fe20000010100 */
[----:B------:R-:W-:Y:S02]  /*173d0*/  HADD2.F32 R6, -RZ, R7.H1_H1 ;  /* 0x30000007ff067230 */ /* 0x000fe40000004100 */
[----:B------:R-:W-:Y:S01]  /*173e0*/  @!P1 FADD.FTZ R25, -R25, -RZ ;  /* 0x800000ff19199221 */ /* 0x000fe20000010100 */
[----:B------:R-:W-:Y:S02]  /*173f0*/  HADD2.F32 R21, -RZ, R21.H1_H1 ;  /* 0x30000015ff157230 */ /* 0x000fe40000004100 */
[----:B------:R-:W-:Y:S01]  /*17400*/  FMUL.FTZ R8, R5, R8 ;  /* 0x0000000805087220 */ /* 0x000fe20000410000 */
[----:B------:R-:W-:Y:S02]  /*17410*/  HADD2.F32 R12, -RZ, R23.H0_H0 ;  /* 0x20000017ff0c7230 */ /* 0x000fe40000004100 */
        /* <DEDUP_REMOVED lines=39> */
.L_x_1539:
[----:B------:R-:W-:Y:S05]  /*17690*/  BSYNC.RECONVERGENT B0 ;  /* 0x0000000000007941 */ /* 0x000fea0003800200 */
.L_x_1538:
[----:B-----5:R4:W-:Y:S02]  /*176a0*/  STS.128 [R3+0x7800], R36 ;  /* 0x0078002403007388 */ /* 0x0209e40000000c00 */
.L_x_1414:
[----:B------:R-:W-:Y:S05]  /*176b0*/  BSYNC.RECONVERGENT B3 ;  /* 0x0000000000037941 */ /* 0x000fea0003800200 */
.L_x_1406:
        /* <DEDUP_REMOVED lines=11> */
[--C-:B------:R-:W-:Y:S02]  /*17770*/  @!P4 IMAD.MOV.U32 R226, RZ, RZ, R228.reuse ;  /* 0x000000ffffe2c224 */ /* 0x100fe400078e00e4 */
[----:B-12---:R-:W-:Y:S01]  /*17780*/  @!P3 IMAD.MOV.U32 R4, RZ, RZ, R228 ;  /* 0x000000ffff04b224 */ /* 0x006fe200078e00e4 */
        /* <DEDUP_REMOVED lines=17> */
[----:B-1----:R-:W-:-:S05]  /*178a0*/  @!P1 MOV R226, R228 ;  /* 0x000000e400e29202 */ /* 0x002fca0000000f00 */
[----:B------:R-:W-:Y:S01]  /*178b0*/  @!PT LDS RZ, [RZ] ;  /* 0x00000000fffff984 */ /* 0x000fe20000000800 */
[----:B------:R-:W-:Y:S01]  /*178c0*/  @!PT LDS RZ, [RZ] ;  /* 0x00000000fffff984 */ /* 0x000fe20000000800 */
[----:B------:R-:W-:Y:S01]  /*178d0*/  @!PT LDS RZ, [RZ] ;  /* 0x00000000fffff984 */ /* 0x000fe20000000800 */
[----:B------:R2:W-:Y:S04]  /*178e0*/  @!P1 LDGSTS.E.BYPASS.LTC128B.128 [R3+0xe000], desc[UR4][R226.64+0x180] ;  /* 0x0e000180e2039fae */ /* 0x0005e8000b981a04 */
[----:B------:R2:W-:Y:S02]  /*178f0*/  @P1 STS.128 [R3+0xe000], RZ ;  /* 0x00e000ff03001388 */ /* 0x0005e40000000c00 */
.L_x_1541:
[----:B------:R-:W-:Y:S05]  /*17900*/  BSYNC.RECONVERGENT B0 ;  /* 0x0000000000007941 */ /* 0x000fea0003800200 */
.L_x_1540:
[----:B------:R-:W-:Y:S04]  /*17910*/  BSSY.RECONVERGENT B0, `(.L_x_1542) ;  /* 0x000001d000007945 */ /* 0x000fe80003800200 */
[----:B------:R-:W-:Y:S05]  /*17920*/  @P5 BRA `(.L_x_1543) ;  /* 0x00000000006c5947 */ /* 0x000fea0003800000 */
[----:B------:R-:W5:Y:S01]  /*17930*/  LDCU UR8, c[0x0][0x440] ;  /* 0x00008800ff0877ac */ /* 0x000f620008000800 */
[----:B-12---:R-:W-:-:S04]  /*17940*/  LEA R4, P5, R61, R228, 0x1 ;  /* 0x000000e43d047211 */ /* 0x006fc800078a08ff */
        /* <DEDUP_REMOVED lines=25> */
.L_x_1543:
[----:B------:R-:W-:Y:S05]  /*17ae0*/  BSYNC.RECONVERGENT B0 ;  /* 0x0000000000007941 */ /* 0x000fea0003800200 */
.L_x_1542:
[----:B------:R-:W-:Y:S01]  /*17af0*/  BSSY.RECONVERGENT B0, `(.L_x_1544) ;  /* 0x000001f000007945 */ /* 0x000fe20003800200 */
[----:B------:R-:W-:-:S03]  /*17b00*/  ISETP.GE.AND P5, PT, R32, UR9, PT ;  /* 0x0000000920007c0c */ /* 0x000fc6000bfa6270 */
[----:B------:R-:W-:Y:S10]  /*17b10*/  @P0 BRA `(.L_x_1545) ;  /* 0x0000000000700947 */ /* 0x000ff40003800000 */
[----:B-12---:R-:W3:Y:S01]  /*17b20*/  LDC.64 R4, c[0x0][0x3b8] ;  /* 0x0000ee00ff047b82 */ /* 0x006ee20000000a00 */
[----:B------:R-:W1:Y:S02]  /*17b30*/  LDCU UR8, c[0x0][0x440] ;  /* 0x00008800ff0877ac */ /* 0x000e640008000800 */
[----:B-1----:R-:W-:Y:S02]  /*17b40*/  ISETP.GE.AND P3, PT, R14, UR8, PT ;  /* 0x000000080e007c0c */ /* 0x002fe4000bf66270 */
[----:B------:R-:W-:Y:S02]  /*17b50*/  ISETP.GE.AND P2, PT, R11, UR8, PT ;  /* 0x000000080b007c0c */ /* 0x000fe4000bf46270 */
[----:B------:R-:W-:Y:S02]  /*17b60*/  ISETP.GE.AND P1, PT, R10, UR8, PT ;  /* 0x000000080a007c0c */ /* 0x000fe4000bf26270 */
[----:B---3--:R-:W-:Y:S02]  /*17b70*/  LEA R6, P4, R4, R228, 0x6 ;  /* 0x000000e404067211 */ /* 0x008fe400078830ff */
        /* <DEDUP_REMOVED lines=22> */
.L_x_1545:
[----:B------:R-:W-:Y:S05]  /*17ce0*/  BSYNC.RECONVERGENT B0 ;  /* 0x0000000000007941 */ /* 0x000fea0003800200 */
.L_x_1544:
[----:B------:R-:W-:Y:S04]  /*17cf0*/  BSSY.RECONVERGENT B0, `(.L_x_1546) ;  /* 0x0000020000007945 */ /* 0x000fe80003800200 */
[----:B------:R-:W-:Y:S05]  /*17d00*/  @P5 BRA `(.L_x_1547) ;  /* 0x0000000000785947 */ /* 0x000fea0003800000 */
[----:B-12---:R-:W3:Y:S01]  /*17d10*/  LDC.64 R4, c[0x0][0x3b8] ;  /* 0x0000ee00ff047b82 */ /* 0x006ee20000000a00 */
[----:B------:R-:W1:Y:S01]  /*17d20*/  LDCU UR8, c[0x0][0x440] ;  /* 0x00008800ff0877ac */ /* 0x000e620008000800 */
[----:B------:R-:W-:Y:S01]  /*17d30*/  IMAD.MOV.U32 R226, RZ, RZ, R228 ;  /* 0x000000ffffe27224 */ /* 0x000fe200078e00e4 */
[----:B-1----:R-:W-:Y:S02]  /*17d40*/  ISETP.GE.AND P3, PT, R14, UR8, PT ;  /* 0x000000080e007c0c */ /* 0x002fe4000bf66270 */
[----:B------:R-:W-:Y:S02]  /*17d50*/  ISETP.GE.AND P2, PT, R11, UR8, PT ;  /* 0x000000080b007c0c */ /* 0x000fe4000bf46270 */
[----:B------:R-:W-:Y:S01]  /*17d60*/  ISETP.GE.AND P1, PT, R10, UR8, PT ;  /* 0x000000080a007c0c */ /* 0x000fe2000bf26270 */
[----:B---3--:R-:W-:Y:S01]  /*17d70*/  IMAD.WIDE.U32 R6, R4, 0x60, R226 ;  /* 0x0000006004067825 */ /* 0x008fe200078e00e2 */
        /* <DEDUP_REMOVED lines=23> */
.L_x_1547:
[----:B------:R-:W-:Y:S05]  /*17ef0*/  BSYNC.RECONVERGENT B0 ;  /* 0x0000000000007941 */ /* 0x000fea0003800200 */
.L_x_1546:
        /* <DEDUP_REMOVED lines=31> */
.L_x_1549:
[----:B------:R1:W-:Y:S04]  /*180f0*/  STS.128 [R3+0x10000], RZ ;  /* 0x010000ff03007388 */ /* 0x0003e80000000c00 */
[----:B------:R1:W-:Y:S04]  /*18100*/  STS.128 [R3+0x12000], RZ ;  /* 0x012000ff03007388 */ /* 0x0003e80000000c00 */
[----:B------:R1:W-:Y:S04]  /*18110*/  STS.128 [R3+0x14000], RZ ;  /* 0x014000ff03007388 */ /* 0x0003e80000000c00 */
[----:B------:R1:W-:Y:S02]  /*18120*/  STS.128 [R3+0x16000], RZ ;  /* 0x016000ff03007388 */ /* 0x0003e40000000c00 */
.L_x_1550:
[----:B------:R-:W-:Y:S05]  /*18130*/  BSYNC.RECONVERGENT B0 ;  /* 0x0000000000007941 */ /* 0x000fea0003800200 */
.L_x_1548:
[----:B------:R-:W-:Y:S01]  /*18140*/  ISETP.GE.AND P0, PT, R26, UR9, PT ;  /* 0x000000091a007c0c */ /* 0x000fe2000bf06270 */
[C---:B------:R-:W-:Y:S01]  /*18150*/  IMAD.SHL.U32 R67, R65.reuse, 0x8, RZ ;  /* 0x0000000841437824 */ /* 0x040fe200078e00ff */
[--C-:B------:R-:W-:Y:S01]  /*18160*/  SHF.R.U32.HI R216, RZ, 0x1, R65.reuse ;  /* 0x00000001ffd87819 */ /* 0x100fe20000011641 */
[C---:B------:R-:W-:Y:S01]  /*18170*/  IMAD.SHL.U32 R2, R65.reuse, 0x40, RZ ;  /* 0x0000004041027824 */ /* 0x040fe200078e00ff */
[----:B------:R-:W-:Y:S01]  /*18180*/  SHF.R.U32.HI R8, RZ, 0x4, R65 ;  /* 0x00000004ff087819 */ /* 0x000fe20000011641 */
[----:B------:R-:W-:Y:S01]  /*18190*/  IMAD.SHL.U32 R217, R65, 0x20, RZ ;  /* 0x0000002041d97824 */ /* 0x000fe200078e00ff */
[----:B------:R-:W-:Y:S01]  /*181a0*/  LOP3.LUT R67, R67, 0x38, RZ, 0xc0, !PT ;  /* 0x0000003843437812 */ /* 0x000fe200078ec0ff */
[----:B------:R-:W-:Y:S01]  /*181b0*/  BSSY.RECONVERGENT B0, `(.L_x_1551) ;  /* 0x000002c000007945 */ /* 0x000fe20003800200 */
[----:B------:R-:W-:Y:S01]  /*181c0*/  LOP3.LUT R0, R216, 0x8, RZ, 0xc0, !PT ;  /* 0x00000008d8007812 */ /* 0x000fe200078ec0ff */
[----:B------:R-:W-:Y:S01]  /*181d0*/  IMAD.SHL.U32 R8, R8, 0x400, RZ ;  /* 0x0000040008087824 */ /* 0x000fe200078e00ff */
[----:B------:R-:W-:-:S02]  /*181e0*/  LOP3.LUT R2, R2, 0x200, RZ, 0xc0, !PT ;  /* 0x0000020002027812 */ /* 0x000fc400078ec0ff */
[----:B------:R-:W-:Y:S01]  /*181f0*/  LOP3.LUT R0, R67, R66, R0, 0x1e, !PT ;  /* 0x0000004243007212 */ /* 0x000fe200078e1e00 */
[----:B------:R4:W-:Y:S01]  /*18200*/  @P0 STS.128 [R3+0x10800], RZ ;  /* 0x010800ff03000388 */ /* 0x0009e20000000c00 */
[----:B------:R-:W-:Y:S02]  /*18210*/  LOP3.LUT R66, R66, 0x8, R65, 0x78, !PT ;  /* 0x0000000842427812 */ /* 0x000fe400078e7841 */
[----:B------:R-:W-:Y:S01]  /*18220*/  LOP3.LUT R217, R217, 0x7c00, RZ, 0xc0, !PT ;  /* 0x00007c00d9d97812 */ /* 0x000fe200078ec0ff */
[----:B------:R4:W-:Y:S01]  /*18230*/  @P0 STS.128 [R3+0x12800], RZ ;  /* 0x012800ff03000388 */ /* 0x0009e20000000c00 */
[----:B------:R-:W-:Y:S02]  /*18240*/  ISETP.GE.AND P6, PT, R30, UR9, PT ;  /* 0x000000091e007c0c */ /* 0x000fe4000bfc6270 */
[----:B------:R-:W-:Y:S01]  /*18250*/  ISETP.GE.AND P5, PT, R32, UR9, PT ;  /* 0x0000000920007c0c */ /* 0x000fe2000bfa6270 */
[----:B------:R4:W-:Y:S01]  /*18260*/  @P0 STS.128 [R3+0x14800], RZ ;  /* 0x014800ff03000388 */ /* 0x0009e20000000c00 */
[----:B-123--:R-:W-:-:S02]  /*18270*/  LOP3.LUT R7, R66, R67, RZ, 0x3c, !PT ;  /* 0x0000004342077212 */ /* 0x00efc400078e3cff */
[----:B------:R-:W-:Y:S01]  /*18280*/  LOP3.LUT R8, R8, 0x400, RZ, 0xc0, !PT ;  /* 0x0000040008087812 */ /* 0x000fe200078ec0ff */
[----:B------:R4:W-:Y:S01]  /*18290*/  @P0 STS.128 [R3+0x16800], RZ ;  /* 0x016800ff03000388 */ /* 0x0009e20000000c00 */
[----:B------:R-:W-:Y:S01]  /*182a0*/  LOP3.LUT R5, R2, R217, RZ, 0xfc, !PT ;  /* 0x000000d902057212 */ /* 0x000fe200078efcff */
[----:B------:R-:W-:Y:S06]  /*182b0*/  @P0 BRA `(.L_x_1552) ;  /* 0x00000000006c0947 */ /* 0x000fec0003800000 */
[----:B------:R-:W1:Y:S01]  /*182c0*/  LDCU UR8, c[0x0][0x440] ;  /* 0x00008800ff0877ac */ /* 0x000e620008000800 */
[----:B----4-:R-:W-:-:S04]  /*182d0*/  LEA R12, P4, R64, R232, 0x1 ;  /* 0x000000e8400c7211 */ /* 0x010fc800078808ff */
[----:B------:R-:W-:Y:S02]  /*182e0*/  LEA.HI.X R13, R64, R233, R63, 0x1, P4 ;  /* 0x000000e9400d7211 */ /* 0x000fe400020f0c3f */
[----:B-1----:R-:W-:Y:S02]  /*182f0*/  ISETP.GE.AND P3, PT, R14, UR8, PT ;  /* 0x000000080e007c0c */ /* 0x002fe4000bf66270 */
        /* <DEDUP_REMOVED lines=23> */
.L_x_1552:
[----:B------:R-:W-:Y:S05]  /*18470*/  BSYNC.RECONVERGENT B0 ;  /* 0x0000000000007941 */ /* 0x000fea0003800200 */
.L_x_1551:
        /* <DEDUP_REMOVED lines=8> */
[----:B------:R-:W3:Y:S01]  /*18500*/  LDC.64 R4, c[0x0][0x3c0] ;  /* 0x0000f000ff047b82 */ /* 0x000ee20000000a00 */
[----:B------:R-:W5:Y:S02]  /*18510*/  LDCU UR8, c[0x0][0x440] ;  /* 0x00008800ff0877ac */ /* 0x000f640008000800 */
[----:B-----5:R-:W-:Y:S02]  /*18520*/  ISETP.GE.AND P3, PT, R14, UR8, PT ;  /* 0x000000080e007c0c */ /* 0x020fe4000bf66270 */
        /* <DEDUP_REMOVED lines=25> */
.L_x_1554:
[----:B------:R-:W-:Y:S05]  /*186c0*/  BSYNC.RECONVERGENT B0 ;  /* 0x0000000000007941 */ /* 0x000fea0003800200 */
.L_x_1553:
        /* <DEDUP_REMOVED lines=14> */
[----:B---3--:R-:W-:-:S04]  /*187b0*/  IMAD.WIDE.U32 R6, R4, 0x60, R232 ;  /* 0x0000006004067825 */ /* 0x008fc800078e00e8 */
        /* <DEDUP_REMOVED lines=21> */
.L_x_1556:
[----:B------:R-:W-:Y:S05]  /*18910*/  BSYNC.RECONVERGENT B0 ;  /* 0x0000000000007941 */ /* 0x000fea0003800200 */
.L_x_1555:
[----:B------:R-:W-:Y:S01]  /*18920*/  LDSM.16.M88.4 R84, [R100] ;  /* 0x000000006454783b */ /* 0x000fe20000000200 */
[----:B------:R-:W-:Y:S01]  /*18930*/  IMAD.MOV.U32 R63, RZ, RZ, 0x20 ;  /* 0x00000020ff3f7424 */ /* 0x000fe200078e00ff */
[----:B------:R-:W-:Y:S01]  /*18940*/  LOP3.LUT P0, RZ, R65, 0x2, RZ, 0xc0, !PT ;  /* 0x0000000241ff7812 */ /* 0x000fe2000780c0ff */
[----:B------:R-:W-:Y:S01]  /*18950*/  VIADD R64, R8, UR6 ;  /* 0x0000000608407c36 */ /* 0x000fe20008000000 */
[----:B------:R-:W5:Y:S01]  /*18960*/  LDSM.16.M88.4 R48, [R8+UR6+0x8000] ;  /* 0x008000060830783b */ /* 0x000f620008000200 */
[----:B------:R-:W-:Y:S01]  /*18970*/  UISETP.GT.AND UP0, UPT, UR27, UR7, UPT ;  /* 0x000000071b00728c */ /* 0x000fe2000bf04270 */
[----:B------:R-:W-:Y:S02]  /*18980*/  SEL R63, R63, 0xffffffe0, !P0 ;  /* 0xffffffe03f3f7807 */ /* 0x000fe40004000000 */
[----:B------:R-:W5:Y:S01]  /*18990*/  LDSM.16.M88.4 R40, [R8+UR6+0x8800] ;  /* 0x008800060828783b */ /* 0x000f620008000200 */
[C---:B------:R-:W-:Y:S01]  /*189a0*/  LOP3.LUT P0, RZ, R65.reuse, 0x4, RZ, 0xc0, !PT ;  /* 0x0000000441ff7812 */ /* 0x040fe2000780c0ff */
[----:B------:R-:W-:-:S02]  /*189b0*/  IMAD.SHL.U32 R65, R65, 0x2, RZ ;  /* 0x0000000241417824 */ /* 0x000fc400078e00ff */
[--C-:B------:R-:W-:Y:S01]  /*189c0*/  IMAD.IADD R97, R100, 0x1, R63.reuse ;  /* 0x0000000164617824 */ /* 0x100fe200078e023f */
[----:B------:R-:W-:Y:S01]  /*189d0*/  LDSM.16.M88.4 R32, [R8+UR6+0x9000] ;  /* 0x009000060820783b */ /* 0x000fe20008000200 */
[----:B------:R-:W-:-:S03]  /*189e0*/  IMAD.IADD R66, R64, 0x1, R63 ;  /* 0x0000000140427824 */ /* 0x000fc600078e023f */
[----:B------:R-:W-:Y:S04]  /*189f0*/  LDSM.16.M88.4 R76, [R97] ;  /* 0x00000000614c783b */ /* 0x000fe80000000200 */
[----:B-1--4-:R-:W1:Y:S04]  /*18a00*/  LDSM.16.M88.4 R12, [R66+0x8000] ;  /* 0x00800000420c783b */ /* 0x012e680000000200 */
[----:B------:R-:W4:Y:S04]  /*18a10*/  LDSM.16.M88.4 R16, [R8+UR6+0x9800] ;  /* 0x009800060810783b */ /* 0x000f280008000200 */
[----:B--23--:R-:W2:Y:S04]  /*18a20*/  LDSM.16.M88.4 R4, [R66+0x8800] ;  /* 0x008800004204783b */ /* 0x00cea80000000200 */
[----:B------:R-:W3:Y:S04]  /*18a30*/  LDSM.16.M88.4 R20, [R66+0x9000] ;  /* 0x009000004214783b */ /* 0x000ee80000000200 */
[----:B------:R-:W3:Y:S04]  /*18a40*/  LDSM.16.M88.4 R80, [R66+0x9800] ;  /* 0x009800004250783b */ /* 0x000ee80000000200 */
[----:B------:R-:W0:Y:S01]  /*18a50*/  LDGDEPBAR ;  /* 0x00000000000079af */ /* 0x000e220000000000 */
[C---:B-----5:R-:W-:Y:S08]  /*18a60*/  HMMA.16816.F32 R52, R84.reuse, R48, RZ ;  /* 0x000000305434723c */ /* 0x060ff000000018ff */
[C---:B------:R-:W-:Y:S08]  /*18a70*/  HMMA.16816.F32 R44, R84.reuse, R40, RZ ;  /* 0x00000028542c723c */ /* 0x040ff000000018ff */
[C---:B------:R-:W-:Y:S08]  /*18a80*/  HMMA.16816.F32 R48, R84.reuse, R50, RZ ;  /* 0x000000325430723c */ /* 0x040ff000000018ff */
[----:B------:R-:W-:Y:S08]  /*18a90*/  HMMA.16816.F32 R40, R84, R42, RZ ;  /* 0x0000002a5428723c */ /* 0x000ff000000018ff */
[----:B-1----:R-:W-:Y:S01]  /*18aa0*/  HMMA.16816.F32 R52, R76, R12, R52 ;  /* 0x0000000c4c34723c */ /* 0x002fe20000001834 */
        /* <DEDUP_REMOVED lines=10> */
[C---:B----4-:R-:W-:Y:S02]  /*18b50*/  HMMA.16816.F32 R28, R84.reuse, R16, RZ ;  /* 0x00000010541c723c */ /* 0x050fe400000018ff */
        /* <DEDUP_REMOVED lines=8> */
[C---:B--2---:R-:W-:Y:S08]  /*18be0*/  HMMA.16816.F32 R44, R76.reuse, R4, R44 ;  /* 0x000000044c2c723c */ /* 0x044ff0000000182c */
[C---:B------:R-:W-:Y:S01]  /*18bf0*/  HMMA.16816.F32 R40, R76.reuse, R6, R40 ;  /* 0x000000064c28723c */ /* 0x040fe20000001828 */
[----:B------:R-:W2:Y:S07]  /*18c00*/  LDSM.16.M88.4 R4, [R64+0x9000] ;  /* 0x009000004004783b */ /* 0x000eae0000000200 */
[C---:B---3--:R-:W-:Y:S08]  /*18c10*/  HMMA.16816.F32 R36, R76.reuse, R20, R36 ;  /* 0x000000144c24723c */ /* 0x048ff00000001824 */
        /* <DEDUP_REMOVED lines=27> */
[----:B------:R-:W-:Y:S04]  /*18dd0*/  LDSM.16.M88.4 R80, [R100+0x4000] ;  /* 0x004000006450783b */ /* 0x000fe80000000200 */
[----:B------:R-:W-:Y:S03]  /*18de0*/  LDSM.16.M88.4 R100, [R100+0x6000] ;  /* 0x006000006464783b */ /* 0x000fe60000000200 */
        /* <DEDUP_REMOVED lines=53> */
[----:B------:R-:W-:Y:S01]  /*19140*/  HMMA.16816.F32 R84, R88, R94, R84 ;  /* 0x0000005e5854723c */ /* 0x000fe20000001854 */
[----:B------:R-:W-:Y:S07]  /*19150*/  LDSM.16.M88.4 R88, [R96+0x6000] ;  /* 0x006000006058783b */ /* 0x000fee0000000200 */
        /* <DEDUP_REMOVED lines=11> */
[----:B------:R-:W-:Y:S04]  /*19210*/  LDSM.16.M88.4 R56, [R8+UR6+0xe800] ;  /* 0x00e800060838783b */ /* 0x000fe80008000200 */
        /* <DEDUP_REMOVED lines=21> */
[----:B------:R-:W-:Y:S01]  /*19370*/  HMMA.16816.F32 R72, R68, R14, R72 ;  /* 0x0000000e4448723c */ /* 0x000fe20000001848 */
[----:B------:R-:W1:Y:S07]  /*19380*/  LDSM.16.M88.4 R12, [R8+UR6+0xe000] ;  /* 0x00e00006080c783b */ /* 0x000e6e0008000200 */
[C---:B--2---:R-:W-:Y:S08]  /*19390*/  HMMA.16816.F32 R52, R20.reuse, R4, R52 ;  /* 0x000000041434723c */ /* 0x044ff00000001834 */
[----:B------:R-:W-:Y:S01]  /*193a0*/  HMMA.16816.F32 R48, R20, R6, R48 ;  /* 0x000000061430723c */ /* 0x000fe20000001830 */
[----:B------:R-:W2:Y:S07]  /*193b0*/  LDSM.16.M88.4 R4, [R8+UR6+0xf800] ;  /* 0x00f800060804783b */ /* 0x000eae0008000200 */
[C---:B---3--:R-:W-:Y:S08]  /*193c0*/  HMMA.16816.F32 R76, R68.reuse, R16, R76 ;  /* 0x00000010444c723c */ /* 0x048ff0000000184c */
[----:B------:R-:W-:Y:S01]  /*193d0*/  HMMA.16816.F32 R84, R68, R18, R84 ;  /* 0x000000124454723c */ /* 0x000fe20000001854 */
[----:B------:R-:W3:Y:S04]  /*193e0*/  LDSM.16.M88.4 R16, [R8+UR6+0xf000] ;  /* 0x00f000060810783b */ /* 0x000ee80008000200 */
[----:B------:R-:W-:Y:S03]  /*193f0*/  LDSM.16.M88.4 R68, [R64+0xe800] ;  /* 0x00e800004044783b */ /* 0x000fe60000000200 */
[C---:B----4-:R-:W-:Y:S08]  /*19400*/  HMMA.16816.F32 R44, R20.reuse, R32, R44 ;  /* 0x00000020142c723c */ /* 0x050ff0000000182c */
[C---:B------:R-:W-:Y:S01]  /*19410*/  HMMA.16816.F32 R40, R20.reuse, R34, R40 ;  /* 0x000000221428723c */ /* 0x040fe20000001828 */
[----:B------:R-:W-:Y:S07]  /*19420*/  LDSM.16.M88.4 R32, [R97+0x6000] ;  /* 0x006000006120783b */ /* 0x000fee0000000200 */
[C---:B------:R-:W-:Y:S08]  /*19430*/  HMMA.16816.F32 R36, R20.reuse, R24, R36 ;  /* 0x000000181424723c */ /* 0x040ff00000001824 */
[C---:B------:R-:W-:Y:S01]  /*19440*/  HMMA.16816.F32 R72, R20.reuse, R26, R72 ;  /* 0x0000001a1448723c */ /* 0x040fe20000001848 */
[----:B------:R-:W4:Y:S07]  /*19450*/  LDSM.16.M88.4 R24, [R66+0xe000] ;  /* 0x00e000004218783b */ /* 0x000f2e0000000200 */
        /* <DEDUP_REMOVED lines=15> */
[----:B------:R-:W5:Y:S07]  /*19550*/  LDSM.16.M88.4 R56, [R64+0xf000] ;  /* 0x00f000004038783b */ /* 0x000f6e0000000200 */
[C---:B----4-:R-:W-:Y:S08]  /*19560*/  HMMA.16816.F32 R52, R32.reuse, R24, R52 ;  /* 0x000000182034723c */ /* 0x050ff00000001834 */
[C---:B------:R-:W-:Y:S01]  /*19570*/  HMMA.16816.F32 R48, R32.reuse, R26, R48 ;  /* 0x0000001a2030723c */ /* 0x040fe20000001830 */
[----:B------:R-:W4:Y:S07]  /*19580*/  LDSM.16.M88.4 R24, [R64+0xf800] ;  /* 0x00f800004018783b */ /* 0x000f2e0000000200 */
        /* <DEDUP_REMOVED lines=10> */
[C---:B------:R-:W-:Y:S08]  /*19630*/  HMMA.16816.F32 R76, R32.reuse, R20, R76 ;  /* 0x00000014204c723c */ /* 0x040ff0000000184c */
[----:B------:R-:W-:Y:S01]  /*19640*/  HMMA.16816.F32 R84, R32, R22, R84 ;  /* 0x000000162054723c */ /* 0x000fe20000001854 */
[----:B------:R-:W-:-:S05]  /*19650*/  LOP3.LUT R22, R65, 0x6, RZ, 0xc0, !PT ;  /* 0x0000000641167812 */ /* 0x000fca00078ec0ff */
[----:B------:R-:W-:Y:S02]  /*19660*/  VIADD R22, R22, UR26 ;  /* 0x0000001a16167c36 */ /* 0x000fe40008000000 */
[----:B------:R-:W-:Y:S02]  /*19670*/  HMMA.16816.F32 R44, R28, R68, R44 ;  /* 0x000000441c2c723c */ /* 0x000fe4000000182c */
[C---:B------:R-:W-:Y:S01]  /*19680*/  VIADD R8, R22.reuse, 0x1 ;  /* 0x0000000116087836 */ /* 0x040fe20000000000 */
[C---:B------:R-:W-:Y:S01]  /*19690*/  ISETP.GE.AND P4, PT, R22.reuse, UR25, PT ;  /* 0x0000001916007c0c */ /* 0x040fe2000bf86270 */
[----:B------:R-:W-:-:S03]  /*196a0*/  VIADD R20, R22, 0x8 ;  /* 0x0000000816147836 */ /* 0x000fc60000000000 */
[----:B------:R-:W-:Y:S01]  /*196b0*/  ISETP.GE.AND P3, PT, R8, UR25, PT ;  /* 0x0000001908007c0c */ /* 0x000fe2000bf66270 */
[----:B------:R-:W-:Y:S01]  /*196c0*/  HMMA.16816.F32 R40, R28, R70, R40 ;  /* 0x000000461c28723c */ /* 0x000fe20000001828 */
[----:B------:R-:W-:Y:S01]  /*196d0*/  VIADD R8, R22, 0x11 ;  /* 0x0000001116087836 */ /* 0x000fe20000000000 */
[----:B------:R-:W-:-:S04]  /*196e0*/  ISETP.GE.AND P2, PT, R20, UR25, PT ;  /* 0x0000001914007c0c */ /* 0x000fc8000bf46270 */
[----:B------:R-:W-:Y:S01]  /*196f0*/  ISETP.GE.AND P5, PT, R8, UR25, PT ;  /* 0x0000001908007c0c */ /* 0x000fe2000bfa6270 */
[C---:B------:R-:W-:Y:S01]  /*19700*/  VIADD R8, R22.reuse, 0x19 ;  /* 0x0000001916087836 */ /* 0x040fe20000000000 */
[C---:B-----5:R-:W-:Y:S08]  /*19710*/  HMMA.16816.F32 R36, R28.reuse, R56, R36 ;  /* 0x000000381c24723c */ /* 0x060ff00000001824 */
[C---:B------:R-:W-:Y:S08]  /*19720*/  HMMA.16816.F32 R72, R28.reuse, R58, R72 ;  /* 0x0000003a1c48723c */ /* 0x040ff00000001848 */
[C---:B----4-:R-:W-:Y:S08]  /*19730*/  HMMA.16816.F32 R76, R28.reuse, R24, R76 ;  /* 0x000000181c4c723c */ /* 0x050ff0000000184c */
[----:B------:R-:W-:Y:S08]  /*19740*/  HMMA.16816.F32 R84, R28, R26, R84 ;  /* 0x0000001a1c54723c */ /* 0x000ff00000001854 */
[C---:B------:R-:W-:Y:S08]  /*19750*/  HMMA.16816.F32 R52, R88.reuse, R80, R52 ;  /* 0x000000505834723c */ /* 0x040ff00000001834 */
[----:B-1----:R-:W-:Y:S01]  /*19760*/  HMMA.16816.F32 R44, R88, R12, R44 ;  /* 0x0000000c582c723c */ /* 0x002fe2000000182c */
[----:B------:R-:W-:-:S02]  /*19770*/  VIADD R12, R22, 0x10 ;  /* 0x00000010160c7836 */ /* 0x000fc40000000000 */
[----:B------:R-:W-:-:S03]  /*19780*/  VIADD R13, R22, 0x9 ;  /* 0x00000009160d7836 */ /* 0x000fc60000000000 */
[----:B------:R-:W-:Y:S01]  /*19790*/  ISETP.GE.AND P6, PT, R12, UR25, PT ;  /* 0x000000190c007c0c */ /* 0x000fe2000bfc6270 */
[----:B------:R-:W-:Y:S01]  /*197a0*/  VIADD R12, R22, 0x18 ;  /* 0x00000018160c7836 */ /* 0x000fe20000000000 */
[C---:B------:R-:W-:Y:S01]  /*197b0*/  HMMA.16816.F32 R48, R88.reuse, R82, R48 ;  /* 0x000000525830723c */ /* 0x040fe20000001830 */
[----:B------:R-:W-:Y:S02]  /*197c0*/  ISETP.GE.AND P1, PT, R13, UR25, PT ;  /* 0x000000190d007c0c */ /* 0x000fe4000bf26270 */
[----:B------:R-:W-:Y:S02]  /*197d0*/  FSEL R13, R54, -INF , !P4 ;  /* 0xff800000360d7808 */ /* 0x000fe40006000000 */
[----:B------:R-:W-:Y:S02]  /*197e0*/  FSEL R52, R52, -INF , !P4 ;  /* 0xff80000034347808 */ /* 0x000fe40006000000 */
[----:B------:R-:W-:Y:S01]  /*197f0*/  FSEL R55, R55, -INF , !P3 ;  /* 0xff80000037377808 */ /* 0x000fe20005800000 */
[----:B------:R-:W-:Y:S01]  /*19800*/  HMMA.16816.F32 R40, R88, R14, R40 ;  /* 0x0000000e5828723c */ /* 0x000fe20000001828 */
[----:B------:R-:W-:-:S02]  /*19810*/  FSEL R14, R53, -INF , !P3 ;  /* 0xff800000350e7808 */ /* 0x000fc40005800000 */
[----:B------:R-:W-:Y:S02]  /*19820*/  ISETP.GE.AND P4, PT, R12, UR25, PT ;  /* 0x000000190c007c0c */ /* 0x000fe4000bf86270 */
[----:B------:R-:W-:Y:S01]  /*19830*/  ISETP.GE.AND P3, PT, R8, UR25, PT ;  /* 0x0000001908007c0c */ /* 0x000fe2000bf66270 */
[C---:B------:R-:W-:Y:S01]  /*19840*/  VIADD R8, R22.reuse, 0x21 ;  /* 0x0000002116087836 */ /* 0x040fe20000000000 */
[----:B------:R-:W-:Y:S01]  /*19850*/  FSEL R21, R47, -INF , !P5 ;  /* 0xff8000002f157808 */ /* 0x000fe20006800000 */
[----:B--2---:R-:W-:Y:S01]  /*19860*/  HMMA.16816.F32 R36, R88, R4, R36 ;  /* 0x000000045824723c */ /* 0x004fe20000001824 */
[----:B------:R-:W-:Y:S01]  /*19870*/  VIADD R4, R22, 0x20 ;  /* 0x0000002016047836 */ /* 0x000fe20000000000 */
[----:B------:R-:W-:Y:S02]  /*19880*/  FSEL R12, R45, -INF , !P5 ;  /* 0xff8000002d0c7808 */ /* 0x000fe40006800000 */
[----:B------:R-:W-:Y:S02]  /*19890*/  FSEL R5, R50, -INF , !P2 ;  /* 0xff80000032057808 */ /* 0x000fe40005000000 */
[----:B------:R-:W-:-:S02]  /*198a0*/  FSEL R48, R48, -INF , !P2 ;  /* 0xff80000030307808 */ /* 0x000fc40005000000 */
[C---:B------:R-:W-:Y:S01]  /*198b0*/  HMMA.16816.F32 R72, R88.reuse, R6, R72 ;  /* 0x000000065848723c */ /* 0x040fe20000001848 */
[----:B------:R-:W-:Y:S01]  /*198c0*/  VIADD R6, R22, 0x29 ;  /* 0x0000002916067836 */ /* 0x000fe20000000000 */
[----:B------:R-:W-:Y:S01]  /*198d0*/  ISETP.GE.AND P2, PT, R4, UR25, PT ;  /* 0x0000001904007c0c */ /* 0x000fe2000bf46270 */
[----:B------:R-:W-:Y:S01]  /*198e0*/  VIADD R7, R22, 0x28 ;  /* 0x0000002816077836 */ /* 0x000fe20000000000 */
[----:B------:R-:W-:Y:S02]  /*198f0*/  FSEL R51, R51, -INF , !P1 ;  /* 0xff80000033337808 */ /* 0x000fe40004800000 */
[----:B------:R-:W-:Y:S01]  /*19900*/  ISETP.GE.AND P5, PT, R6, UR25, PT ;  /* 0x0000001906007c0c */ /* 0x000fe2000bfa6270 */
[----:B------:R-:W-:Y:S01]  /*19910*/  VIADD R6, R22, 0x31 ;  /* 0x0000003116067836 */ /* 0x000fe20000000000 */
[----:B---3--:R-:W-:Y:S01]  /*19920*/  HMMA.16816.F32 R76, R88, R16, R76 ;  /* 0x00000010584c723c */ /* 0x008fe2000000184c */
[----:B------:R-:W-:Y:S02]  /*19930*/  FSEL R4, R49, -INF , !P1 ;  /* 0xff80000031047808 */ /* 0x000fe40004800000 */
[----:B------:R-:W-:-:S02]  /*19940*/  ISETP.GE.AND P1, PT, R8, UR25, PT ;  /* 0x0000001908007c0c */ /* 0x000fc4000bf26270 */
[----:B------:R-:W-:Y:S02]  /*19950*/  FSEL R25, R46, -INF , !P6 ;  /* 0xff8000002e197808 */ /* 0x000fe40007000000 */
[----:B------:R-:W-:Y:S01]  /*19960*/  FSEL R8, R44, -INF , !P6 ;  /* 0xff8000002c087808 */ /* 0x000fe20007000000 */
[----:B------:R-:W-:Y:S01]  /*19970*/  HMMA.16816.F32 R84, R88, R18, R84 ;  /* 0x000000125854723c */ /* 0x000fe20000001854 */
[----:B------:R-:W-:Y:S02]  /*19980*/  FSEL R17, R43, -INF , !P3 ;  /* 0xff8000002b117808 */ /* 0x000fe40005800000 */
[----:B------:R-:W-:Y:S02]  /*19990*/  FSEL R20, R41, -INF , !P3 ;  /* 0xff80000029147808 */ /* 0x000fe40005800000 */
[----:B------:R-:W-:Y:S01]  /*199a0*/  ISETP.GE.AND P6, PT, R7, UR25, PT ;  /* 0x0000001907007c0c */ /* 0x000fe2000bfc6270 */
[----:B------:R-:W-:Y:S01]  /*199b0*/  VIADD R7, R22, 0x30 ;  /* 0x0000003016077836 */ /* 0x000fe20000000000 */
[----:B------:R-:W-:Y:S01]  /*199c0*/  ISETP.GE.AND P3, PT, R6, UR25, PT ;  /* 0x0000001906007c0c */ /* 0x000fe2000bf66270 */
[----:B------:R-:W-:Y:S01]  /*199d0*/  VIADD R6, R22, 0x38 ;  /* 0x0000003816067836 */ /* 0x000fe20000000000 */
[----:B------:R-:W-:Y:S01]  /*199e0*/  FSEL R23, R42, -INF , !P4 ;  /* 0xff8000002a177808 */ /* 0x000fe20006000000 */
[----:B------:R-:W-:Y:S01]  /*199f0*/  VIADD R22, R22, 0x39 ;  /* 0x0000003916167836 */ /* 0x000fe20000000000 */
[----:B------:R-:W-:-:S02]  /*19a00*/  FSEL R16, R40, -INF , !P4 ;  /* 0xff80000028107808 */ /* 0x000fc40006000000 */
[----:B------:R-:W-:Y:S02]  /*19a10*/  FSEL R207, R38, -INF , !P2 ;  /* 0xff80000026cf7808 */ /* 0x000fe40005000000 */
[----:B------:R-:W-:Y:S02]  /*19a20*/  FSEL R198, R36, -INF , !P2 ;  /* 0xff80000024c67808 */ /* 0x000fe40005000000 */
[----:B------:R-:W-:Y:S02]  /*19a30*/  FSEL R197, R39, -INF , !P1 ;  /* 0xff80000027c57808 */ /* 0x000fe40004800000 */
[----:B------:R-:W-:Y:S02]  /*19a40*/  FSEL R194, R37, -INF , !P1 ;  /* 0xff80000025c27808 */ /* 0x000fe40004800000 */
[----:B------:R-:W-:Y:S02]  /*19a50*/  ISETP.GE.AND P4, PT, R7, UR25, PT ;  /* 0x0000001907007c0c */ /* 0x000fe4000bf86270 */
[----:B------:R-:W-:-:S02]  /*19a60*/  ISETP.GE.AND P2, PT, R6, UR25, PT ;  /* 0x0000001906007c0c */ /* 0x000fc4000bf46270 */
[----:B------:R-:W-:Y:S02]  /*19a70*/  ISETP.GE.AND P1, PT, R22, UR25, PT ;  /* 0x0000001916007c0c */ /* 0x000fe4000bf26270 */
        /* <DEDUP_REMOVED lines=11> */
[----:B------:R-:W-:Y:S01]  /*19b30*/  FSEL R203, R85, -INF , !P1 ;  /* 0xff80000055cb7808 */ /* 0x000fe20004800000 */
        /* <DEDUP_REMOVED lines=14> */
.L_x_1558:
        /* <DEDUP_REMOVED lines=30> */
[C---:B------:R-:W-:Y:S01]  /*19e00*/  LOP3.LUT R6, R7.reuse, UR8, RZ, 0x3c, !PT ;  /* 0x0000000807067c12 */ /* 0x040fe2000f8e3cff */
[----:B------:R-:W1:Y:S01]  /*19e10*/  LDCU.64 UR8, c[0x0][0x3a0] ;  /* 0x00007400ff0877ac */ /* 0x000e620008000a00 */
        /* <DEDUP_REMOVED lines=18> */
[----:B--2---:R-:W-:-:S04]  /*19f40*/  IMAD R7, R7, UR10, RZ ;  /* 0x0000000a07077c24 */ /* 0x004fc8000f8e02ff */
[C---:B------:R-:W-:Y:S01]  /*19f50*/  IMAD R7, R18.reuse, UR11, R7 ;  /* 0x0000000b12077c24 */ /* 0x040fe2000f8e0207 */
[----:B---3--:R-:W-:Y:S01]  /*19f60*/  IADD3 R6, PT, PT, R19, -R6, RZ ;  /* 0x8000000613067210 */ /* 0x008fe20007ffe0ff */
[----:B------:R-:W-:-:S03]  /*19f70*/  IMAD.WIDE.U32 R18, R18, UR10, RZ ;  /* 0x0000000a12127c25 */ /* 0x000fc6000f8e00ff */
[----:B------:R-:W-:Y:S01]  /*19f80*/  SHF.R.S32.HI R15, RZ, 0x1f, R6 ;  /* 0x0000001fff0f7819 */ /* 0x000fe20000011406 */
[----:B------:R-:W-:-:S04]  /*19f90*/  IMAD.IADD R19, R19, 0x1, R7 ;  /* 0x0000000113137824 */ /* 0x000fc800078e0207 */
[----:B-1----:R-:W-:Y:S02]  /*19fa0*/  IMAD R15, R15, UR8, RZ ;  /* 0x000000080f0f7c24 */ /* 0x002fe4000f8e02ff */
[----:B------:R-:W-:-:S04]  /*19fb0*/  IMAD.WIDE.U32 R18, R6, UR8, R18 ;  /* 0x0000000806127c25 */ /* 0x000fc8000f8e0012 */
[----:B------:R-:W-:Y:S01]  /*19fc0*/  IMAD R15, R6, UR9, R15 ;  /* 0x00000009060f7c24 */ /* 0x000fe2000f8e020f */
[----:B------:R-:W-:-:S04]  /*19fd0*/  LEA R228, P1, R18, R228, 0x1 ;  /* 0x000000e412e47211 */ /* 0x000fc800078208ff */
[----:B------:R-:W-:-:S04]  /*19fe0*/  IADD3 R15, PT, PT, R19, R15, RZ ;  /* 0x0000000f130f7210 */ /* 0x000fc80007ffe0ff */
[----:B------:R-:W-:-:S07]  /*19ff0*/  LEA.HI.X R227, R18, R227, R15, 0x1, P1 ;  /* 0x000000e312e37211 */ /* 0x000fce00008f0c0f */
.L_x_1559:
[----:B------:R-:W1:Y:S01]  /*1a000*/  LDCU UR9, c[0x0][0x440] ;  /* 0x00008800ff0977ac */ /* 0x000e620008000800 */
[C---:B------:R-:W-:Y:S01]  /*1a010*/  LEA R6, P1, R61.reuse, R228, 0x1 ;  /* 0x000000e43d067211 */ /* 0x040fe200078208ff */
[----:B------:R-:W2:Y:S03]  /*1a020*/  LDCU UR8, c[0x0][0x3bc] ;  /* 0x00007780ff0877ac */ /* 0x000ea60008000800 */
[----:B------:R-:W-:Y:S01]  /*1a030*/  LEA.HI.X R7, R61, R227, R62, 0x1, P1 ;  /* 0x000000e33d077211 */ /* 0x000fe200008f0c3e */
[----:B------:R-:W-:-:S06]  /*1a040*/  USHF.L.U32 UR11, UR10, 0x5, URZ ;  /* 0x000000050a0b7899 */ /* 0x000fcc00080006ff */
[----:B------:R-:W-:Y:S02]  /*1a050*/  IADD3 R18, P1, PT, R6, UR11, RZ ;  /* 0x0000000b06127c10 */ /* 0x000fe4000ff3e0ff */
[----:B-1----:R-:W-:Y:S02]  /*1a060*/  ISETP.GE.AND P5, PT, R67, UR9, PT ;  /* 0x0000000943007c0c */ /* 0x002fe4000bfa6270 */
[----:B------:R-:W-:Y:S02]  /*1a070*/  ISETP.GE.AND P4, PT, R11, UR9, PT ;  /* 0x000000090b007c0c */ /* 0x000fe4000bf86270 */
[----:B------:R-:W-:Y:S01]  /*1a080*/  ISETP.GE.AND P3, PT, R10, UR9, PT ;  /* 0x000000090a007c0c */ /* 0x000fe2000bf66270 */
[----:B--2---:R-:W-:Y:S01]  /*1a090*/  USHF.L.U64.HI UR8, UR10, 0x5, UR8 ;  /* 0x000000050a087899 */ /* 0x004fe20008010208 */
[----:B------:R-:W-:-:S05]  /*1a0a0*/  ISETP.GE.AND P2, PT, R9, UR9, PT ;  /* 0x0000000909007c0c */ /* 0x000fca000bf46270 */
[----:B------:R-:W-:Y:S02]  /*1a0b0*/  IADD3.X R19, PT, PT, R7, UR8, RZ, P1, !PT ;  /* 0x0000000807137c10 */ /* 0x000fe40008ffe4ff */
[----:B------:R-:W-:Y:S01]  /*1a0c0*/  @!P5 IMAD.MOV.U32 R226, RZ, RZ, R228 ;  /* 0x000000ffffe2d224 */ /* 0x000fe200078e00e4 */
[----:B------:R-:W-:-:S04]  /*1a0d0*/  IADD3 R10, P1, PT, R18, UR11, RZ ;  /* 0x0000000b120a7c10 */ /* 0x000fc8000ff3e0ff */
[----:B------:R-:W-:Y:S01]  /*1a0e0*/  @!PT LDS RZ, [RZ] ;  /* 0x00000000fffff984 */ /* 0x000fe20000000800 */
[----:B------:R-:W-:Y:S01]  /*1a0f0*/  @!PT LDS RZ, [RZ] ;  /* 0x00000000fffff984 */ /* 0x000fe20000000800 */
[----:B------:R-:W-:Y:S01]  /*1a100*/  @!PT LDS RZ, [RZ] ;  /* 0x00000000fffff984 */ /* 0x000fe20000000800 */
[----:B------:R1:W-:Y:S01]  /*1a110*/  @!P5 LDGSTS.E.BYPASS.LTC128B.128 [R3+0x8000], desc[UR4][R226.64] ;  /* 0x08000000e203dfae */ /* 0x0003e2000b981a04 */
[----:B------:R-:W-:-:S03]  /*1a120*/  IADD3.X R11, PT, PT, R19, UR8, RZ, P1, !PT ;  /* 0x00000008130b7c10 */ /* 0x000fc60008ffe4ff */
        /* <DEDUP_REMOVED lines=80> */
.L_x_1557:
[----:B--2---:R-:W-:Y:S01]  /*1a630*/  FMNMX3.FTZ R3, R52, R14, R48, !PT ;  /* 0x0000000e34037276 */ /* 0x004fe20007810030 */
[----:B------:R-:W1:Y:S01]  /*1a640*/  LDCU UR4, c[0x0][0x45c] ;  /* 0x00008b80ff0477ac */ /* 0x000e620008000800 */
[----:B------:R-:W-:Y:S01]  /*1a650*/  FMNMX3.FTZ R6, R13, R55, R5, !PT ;  /* 0x000000370d067276 */ /* 0x000fe20007810005 */
[----:B------:R-:W2:Y:S01]  /*1a660*/  S2R R221, SR_TID.X ;  /* 0x0000000000dd7919 */ /* 0x000ea20000002100 */
        /* <DEDUP_REMOVED lines=16> */
[----:B------:R-:W-:Y:S01]  /*1a770*/  LOP3.LUT R222, R0, R2, RZ, 0xfc, !PT ;  /* 0x0000000200de7212 */ /* 0x000fe200078efcff */
        /* <DEDUP_REMOVED lines=33> */
[--C-:B------:R-:W-:Y:S01]  /*1a990*/  FFMA.FTZ R184, R4, UR4, -R209.reuse ;  /* 0x0000000404b87c23 */ /* 0x100fe200080108d1 */
[----:B------:R-:W-:Y:S01]  /*1a9a0*/  LDSM.16.MT88.4 R132, [R222+0x16000] ;  /* 0x01600000de84783b */ /* 0x000fe20000004200 */
[--C-:B------:R-:W-:Y:S01]  /*1a9b0*/  FFMA.FTZ R188, R14, UR4, -R209.reuse ;  /* 0x000000040ebc7c23 */ /* 0x100fe200080108d1 */
[--C-:B------:R-:W-:Y:S01]  /*1a9c0*/  FFMA.FTZ R187, R48, UR4, -R209.reuse ;  /* 0x0000000430bb7c23 */ /* 0x100fe200080108d1 */
[--C-:B------:R-:W-:Y:S01]  /*1a9d0*/  FFMA.FTZ R186, R55, UR4, -R202.reuse ;  /* 0x0000000437ba7c23 */ /* 0x100fe200080108ca */
[--C-:B------:R-:W-:Y:S01]  /*1a9e0*/  FFMA.FTZ R185, R5, UR4, -R202.reuse ;  /* 0x0000000405b97c23 */ /* 0x100fe200080108ca */
[----:B------:R-:W1:Y:S01]  /*1a9f0*/  LDSM.16.MT88.4 R52, [R192] ;  /* 0x00000000c034783b */ /* 0x000e620000004200 */
[--C-:B------:R-:W-:Y:S01]  /*1aa00*/  FFMA.FTZ R189, R13, UR4, -R202.reuse ;  /* 0x000000040dbd7c23 */ /* 0x100fe200080108ca */
[--C-:B------:R-:W-:Y:S01]  /*1aa10*/  FFMA.FTZ R182, R51, UR4, -R202.reuse ;  /* 0x0000000433b67c23 */ /* 0x100fe200080108ca */
[----:B------:R-:W-:Y:S01]  /*1aa20*/  MUFU.EX2 R191, R191 ;  /* 0x000000bf00bf7308 */ /* 0x000fe20000000800 */
[----:B------:R-:W3:Y:S01]  /*1aa30*/  LDSM.16.MT88.4 R148, [R192+0x6000] ;  /* 0x00600000c094783b */ /* 0x000ee20000004200 */
[--C-:B------:R-:W-:Y:S01]  /*1aa40*/  FFMA.FTZ R180, R12, UR4, -R209.reuse ;  /* 0x000000040cb47c23 */ /* 0x100fe200080108d1 */
[--C-:B------:R-:W-:Y:S01]  /*1aa50*/  FFMA.FTZ R183, R8, UR4, -R209.reuse ;  /* 0x0000000408b77c23 */ /* 0x100fe200080108d1 */
[----:B------:R-:W4:Y:S01]  /*1aa60*/  MUFU.EX2 R188, R188 ;  /* 0x000000bc00bc7308 */ /* 0x000f220000000800 */
[----:B------:R-:W5:Y:S01]  /*1aa70*/  LDSM.16.MT88.4 R4, [R190+0x6000] ;  /* 0x00600000be04783b */ /* 0x000f620000004200 */
[--C-:B------:R-:W-:Y:S01]  /*1aa80*/  FFMA.FTZ R167, R16, UR4, -R209.reuse ;  /* 0x0000000410a77c23 */ /* 0x100fe200080108d1 */
[--C-:B------:R-:W-:Y:S01]  /*1aa90*/  FFMA.FTZ R2, R20, UR4, -R209.reuse ;  /* 0x0000000414027c23 */ /* 0x100fe200080108d1 */
        /* <DEDUP_REMOVED lines=11> */
[--C-:B------:R-:W-:Y:S01]  /*1ab50*/  FFMA.FTZ R193, R198, UR4, -R209.reuse ;  /* 0x00000004c6c17c23 */ /* 0x100fe200080108d1 */
[----:B------:R-:W4:Y:S01]  /*1ab60*/  MUFU.EX2 R186, R186 ;  /* 0x000000ba00ba7308 */ /* 0x000f220000000800 */
[----:B------:R-:W2:Y:S01]  /*1ab70*/  LDSM.16.MT88.4 R20, [R196+0x14800] ;  /* 0x01480000c414783b */ /* 0x000ea20000004200 */
[--C-:B------:R-:W-:Y:S01]  /*1ab80*/  FFMA.FTZ R198, R194, UR4, -R209.reuse ;  /* 0x00000004c2c67c23 */ /* 0x100fe200080108d1 */
[--C-:B------:R-:W-:Y:S01]  /*1ab90*/  FFMA.FTZ R206, R197, UR4, -R202.reuse ;  /* 0x00000004c5ce7c23 */ /* 0x100fe200080108ca */
[----:B------:R-:W-:Y:S01]  /*1aba0*/  MUFU.EX2 R185, R185 ;  /* 0x000000b900b97308 */ /* 0x000fe20000000800 */
[----:B------:R-:W-:Y:S01]  /*1abb0*/  LDSM.16.MT88.4 R24, [R222+0x14800] ;  /* 0x01480000de18783b */ /* 0x000fe20000004200 */
[----:B------:R-:W-:Y:S01]  /*1abc0*/  F2FP.F16.F32.PACK_AB R154, R184, R187 ;  /* 0x000000bbb89a723e */ /* 0x000fe200000000ff */
[--C-:B------:R-:W-:Y:S01]  /*1abd0*/  FFMA.FTZ R195, R178, UR4, -R209.reuse ;  /* 0x00000004b2c37c23 */ /* 0x100fe200080108d1 */
[----:B------:R-:W1:Y:S01]  /*1abe0*/  MUFU.EX2 R182, R182 ;  /* 0x000000b600b67308 */ /* 0x000e620000000800 */
[----:B------:R-:W-:Y:S01]  /*1abf0*/  LDSM.16.MT88.4 R172, [R192+0x800] ;  /* 0x00080000c0ac783b */ /* 0x000fe20000004200 */
[--C-:B------:R-:W-:Y:S01]  /*1ac00*/  FFMA.FTZ R194, R176, UR4, -R209.reuse ;  /* 0x00000004b0c27c23 */ /* 0x100fe200080108d1 */
[--C-:B------:R-:W-:Y:S01]  /*1ac10*/  FFMA.FTZ R207, R207, UR4, -R202.reuse ;  /* 0x00000004cfcf7c23 */ /* 0x100fe200080108ca */
[----:B------:R-:W-:Y:S01]  /*1ac20*/  MUFU.EX2 R183, R183 ;  /* 0x000000b700b77308 */ /* 0x000fe20000000800 */
[----:B------:R-:W-:Y:S01]  /*1ac30*/  LDSM.16.MT88.4 R168, [R190+0x800] ;  /* 0x00080000bea8783b */ /* 0x000fe20000004200 */
[----:B----4-:R-:W-:Y:S01]  /*1ac40*/  F2FP.F16.F32.PACK_AB R153, R186, R189 ;  /* 0x000000bdba99723e */ /* 0x010fe200000000ff */
[--C-:B------:R-:W-:Y:S01]  /*1ac50*/  FFMA.FTZ R197, R179, UR4, -R202.reuse ;  /* 0x00000004b3c57c23 */ /* 0x100fe200080108ca */
[----:B------:R-:W4:Y:S01]  /*1ac60*/  MUFU.EX2 R180, R180 ;  /* 0x000000b400b47308 */ /* 0x000f220000000800 */
[----:B------:R-:W-:Y:S01]  /*1ac70*/  LDSM.16.MT88.4 R32, [R192+0x2800] ;  /* 0x00280000c020783b */ /* 0x000fe20000004200 */
[--C-:B------:R-:W-:Y:S01]  /*1ac80*/  FFMA.FTZ R208, R177, UR4, -R202.reuse ;  /* 0x00000004b1d07c23 */ /* 0x100fe200080108ca */
[----:B------:R-:W-:Y:S01]  /*1ac90*/  FFMA.FTZ R205, R205, UR4, -R202 ;  /* 0x00000004cdcd7c23 */ /* 0x000fe200080108ca */
[----:B------:R-:W-:Y:S01]  /*1aca0*/  MUFU.EX2 R167, R167 ;  /* 0x000000a700a77308 */ /* 0x000fe20000000800 */
[----:B------:R-:W-:Y:S01]  /*1acb0*/  LDSM.16.MT88.4 R28, [R190+0x2800] ;  /* 0x00280000be1c783b */ /* 0x000fe20000004200 */
[----:B-1----:R-:W-:Y:S01]  /*1acc0*/  F2FP.F16.F32.PACK_AB R155, R182, R185 ;  /* 0x000000b9b69b723e */ /* 0x002fe200000000ff */
[--C-:B------:R-:W-:Y:S01]  /*1acd0*/  FFMA.FTZ R211, R210, UR4, -R209.reuse ;  /* 0x00000004d2d37c23 */ /* 0x100fe200080108d1 */
        /* <DEDUP_REMOVED lines=28> */
[C---:B------:R-:W-:Y:S03]  /*1aea0*/  HMMA.16816.F32 R160, R152.reuse, R36, RZ ;  /* 0x0000002498a0723c */ /* 0x040fe600000018ff */
[----:B------:R-:W2:Y:S05]  /*1aeb0*/  MUFU.EX2 R211, R211 ;  /* 0x000000d300d37308 */ /* 0x000eaa0000000800 */
        /* <DEDUP_REMOVED lines=113> */
[----:B----4-:R-:W-:Y:S01]  /*1b5d0*/  HMMA.16816.F32 R120, R4, R16, R120 ;  /* 0x000000100478723c */ /* 0x010fe20000001878 */
[--C-:B------:R-:W-:Y:S01]  /*1b5e0*/  FFMA.FTZ R16, R204, UR4, -R209.reuse ;  /* 0x00000004cc107c23 */ /* 0x100fe200080108d1 */
[----:B------:R-:W-:-:S03]  /*1b5f0*/  FFMA.FTZ R204, R203, UR4, -R209 ;  /* 0x00000004cbcc7c23 */ /* 0x000fc600080108d1 */
[----:B------:R4:W-:Y:S03]  /*1b600*/  MUFU.EX2 R203, R16 ;  /* 0x0000001000cb7308 */ /* 0x0009e60000000800 */
[C---:B--2---:R-:W-:Y:S01]  /*1b610*/  HMMA.16816.F32 R128, R4.reuse, R8, R128 ;  /* 0x000000080480723c */ /* 0x044fe20000001880 */
[----:B------:R-:W-:Y:S07]  /*1b620*/  MUFU.EX2 R204, R204 ;  /* 0x000000cc00cc7308 */ /* 0x000fee0000000800 */
[C---:B------:R-:W-:Y:S01]  /*1b630*/  HMMA.16816.F32 R132, R4.reuse, R10, R132 ;  /* 0x0000000a0484723c */ /* 0x040fe20000001884 */
[----:B------:R-:W2:Y:S07]  /*1b640*/  LDSM.16.MT88.4 R8, [R196+0x13800] ;  /* 0x01380000c408783b */ /* 0x000eae0000004200 */
[C---:B------:R-:W-:Y:S01]  /*1b650*/  HMMA.16816.F32 R124, R4.reuse, R18, R124 ;  /* 0x00000012047c723c */ /* 0x040fe2000000187c */
[----:B----4-:R-:W4:Y:S07]  /*1b660*/  LDSM.16.MT88.4 R16, [R196+0x15800] ;  /* 0x01580000c410783b */ /* 0x010f2e0000004200 */
[C---:B------:R-:W-:Y:S01]  /*1b670*/  HMMA.16816.F32 R88, R4.reuse, R28, R88 ;  /* 0x0000001c0458723c */ /* 0x040fe20000001858 */
[--C-:B------:R-:W-:Y:S01]  /*1b680*/  FFMA.FTZ R29, R201, UR4, -R202.reuse ;  /* 0x00000004c91d7c23 */ /* 0x100fe200080108ca */
[--C-:B------:R-:W-:Y:S01]  /*1b690*/  FFMA.FTZ R28, R200, UR4, -R202.reuse ;  /* 0x00000004c81c7c23 */ /* 0x100fe200080108ca */
[----:B------:R-:W-:Y:S01]  /*1b6a0*/  FFMA.FTZ R202, R199, UR4, -R202 ;  /* 0x00000004c7ca7c23 */ /* 0x000fe200080108ca */
[----:B------:R-:W-:Y:S04]  /*1b6b0*/  MUFU.EX2 R201, R205 ;  /* 0x000000cd00c97308 */ /* 0x000fe80000000800 */
[----:B------:R-:W2:Y:S01]  /*1b6c0*/  MUFU.EX2 R200, R29 ;  /* 0x0000001d00c87308 */ /* 0x000ea20000000800 */
[C---:B------:R-:W-:Y:S03]  /*1b6d0*/  HMMA.16816.F32 R160, R4.reuse, R176, R160 ;  /* 0x000000b004a0723c */ /* 0x040fe600000018a0 */
[----:B------:R3:W-:Y:S04]  /*1b6e0*/  MUFU.EX2 R199, R28 ;  /* 0x0000001c00c77308 */ /* 0x0007e80000000800 */
[----:B------:R-:W4:Y:S01]  /*1b6f0*/  MUFU.EX2 R202, R202 ;  /* 0x000000ca00ca7308 */ /* 0x000f220000000800 */
        /* <DEDUP_REMOVED lines=12> */
[----:B---3--:R-:W-:Y:S07]  /*1b7c0*/  LDSM.16.MT88.4 R28, [R190+0x1800] ;  /* 0x00180000be1c783b */ /* 0x008fee0000004200 */
[C---:B------:R-:W-:Y:S08]  /*1b7d0*/  HMMA.16816.F32 R112, R4.reuse, R20, R112 ;  /* 0x000000140470723c */ /* 0x040ff00000001870 */
[C---:B------:R-:W-:Y:S01]  /*1b7e0*/  HMMA.16816.F32 R116, R4.reuse, R22, R116 ;  /* 0x000000160474723c */ /* 0x040fe20000001874 */
[----:B------:R-:W3:Y:S07]  /*1b7f0*/  LDSM.16.MT88.4 R20, [R196+0x11800] ;  /* 0x01180000c414783b */ /* 0x000eee0000004200 */
[C---:B-1----:R-:W-:Y:S08]  /*1b800*/  HMMA.16816.F32 R144, R4.reuse, R12, R144 ;  /* 0x0000000c0490723c */ /* 0x042ff00000001890 */
[C---:B------:R-:W-:Y:S01]  /*1b810*/  HMMA.16816.F32 R148, R4.reuse, R14, R148 ;  /* 0x0000000e0494723c */ /* 0x040fe20000001894 */
[----:B------:R-:W1:Y:S07]  /*1b820*/  LDSM.16.MT88.4 R12, [R196+0x17800] ;  /* 0x01780000c40c783b */ /* 0x000e6e0000004200 */
[C---:B-----5:R-:W-:Y:S08]  /*1b830*/  HMMA.16816.F32 R156, R4.reuse, R24, R156 ;  /* 0x00000018049c723c */ /* 0x060ff0000000189c */
[----:B------:R-:W-:Y:S01]  /*1b840*/  HMMA.16816.F32 R152, R4, R26, R152 ;  /* 0x0000001a0498723c */ /* 0x000fe20000001898 */
[----:B------:R-:W-:Y:S01]  /*1b850*/  F2FP.F16.F32.PACK_AB R4, R211, R210 ;  /* 0x000000d2d304723e */ /* 0x000fe200000000ff */
[----:B------:R-:W-:Y:S01]  /*1b860*/  LDSM.16.MT88.4 R24, [R222+0x13800] ;  /* 0x01380000de18783b */ /* 0x000fe20000004200 */
[----:B--2---:R-:W-:Y:S01]  /*1b870*/  F2FP.F16.F32.PACK_AB R5, R200, R201 ;  /* 0x000000c9c805723e */ /* 0x004fe200000000ff */
[----:B------:R-:W-:Y:S01]  /*1b880*/  FADD.FTZ R201, R201, R208 ;  /* 0x000000d0c9c97221 */ /* 0x000fe20000010000 */
[----:B------:R-:W-:-:S02]  /*1b890*/  F2FP.F16.F32.PACK_AB R6, R204, R203 ;  /* 0x000000cbcc06723e */ /* 0x000fc400000000ff */
[----:B----4-:R-:W-:Y:S01]  /*1b8a0*/  F2FP.F16.F32.PACK_AB R7, R202, R199 ;  /* 0x000000c7ca07723e */ /* 0x010fe200000000ff */
[----:B------:R-:W-:-:S04]  /*1b8b0*/  FADD.FTZ R200, R200, R201 ;  /* 0x000000c9c8c87221 */ /* 0x000fc80000010000 */
[----:B------:R-:W-:Y:S02]  /*1b8c0*/  FADD.FTZ R199, R199, R200 ;  /* 0x000000c8c7c77221 */ /* 0x000fe40000010000 */
[----:B------:R-:W-:Y:S02]  /*1b8d0*/  HMMA.16816.F32 R72, R4, R8, R72 ;  /* 0x000000080448723c */ /* 0x000fe40000001848 */
[----:B------:R-:W-:-:S06]  /*1b8e0*/  FADD.FTZ R237, R202, R199 ;  /* 0x000000c7caed7221 */ /* 0x000fcc0000010000 */
[C---:B------:R-:W-:Y:S01]  /*1b8f0*/  HMMA.16816.F32 R76, R4.reuse, R10, R76 ;  /* 0x0000000a044c723c */ /* 0x040fe2000000184c */
[----:B------:R-:W2:Y:S07]  /*1b900*/  LDSM.16.MT88.4 R8, [R192+0x7800] ;  /* 0x00780000c008783b */ /* 0x000eae0000004200 */
[C---:B------:R-:W-:Y:S08]  /*1b910*/  HMMA.16816.F32 R104, R4.reuse, R16, R104 ;  /* 0x000000100468723c */ /* 0x040ff00000001868 */
[C---:B------:R-:W-:Y:S01]  /*1b920*/  HMMA.16816.F32 R108, R4.reuse, R18, R108 ;  /* 0x00000012046c723c */ /* 0x040fe2000000186c */
[----:B------:R-:W4:Y:S07]  /*1b930*/  LDSM.16.MT88.4 R16, [R222+0x15800] ;  /* 0x01580000de10783b */ /* 0x000f2e0000004200 */
[C---:B---3--:R-:W-:Y:S08]  /*1b940*/  HMMA.16816.F32 R40, R4.reuse, R20, R40 ;  /* 0x000000140428723c */ /* 0x048ff00000001828 */
[C---:B------:R-:W-:Y:S01]  /*1b950*/  HMMA.16816.F32 R44, R4.reuse, R22, R44 ;  /* 0x00000016042c723c */ /* 0x040fe2000000182c */
[----:B------:R-:W-:Y:S07]  /*1b960*/  LDSM.16.MT88.4 R20, [R190+0x3800] ;  /* 0x00380000be14783b */ /* 0x000fee0000004200 */
[C---:B-1----:R-:W-:Y:S08]  /*1b970*/  HMMA.16816.F32 R136, R4.reuse, R12, R136 ;  /* 0x0000000c0488723c */ /* 0x042ff00000001888 */
[C---:B--2---:R-:W-:Y:S08]  /*1b980*/  HMMA.16816.F32 R144, R4.reuse, R8, R144 ;  /* 0x000000080490723c */ /* 0x044ff00000001890 */
[C---:B------:R-:W-:Y:S01]  /*1b990*/  HMMA.16816.F32 R148, R4.reuse, R10, R148 ;  /* 0x0000000a0494723c */ /* 0x040fe20000001894 */
[----:B------:R-:W1:Y:S07]  /*1b9a0*/  LDSM.16.MT88.4 R8, [R222+0x17800] ;  /* 0x01780000de08783b */ /* 0x000e6e0000004200 */
[C---:B------:R-:W-:Y:S01]  /*1b9b0*/  HMMA.16816.F32 R140, R4.reuse, R14, R140 ;  /* 0x0000000e048c723c */ /* 0x040fe2000000188c */
[----:B------:R-:W2:Y:S07]  /*1b9c0*/  LDSM.16.MT88.4 R12, [R190+0x5800] ;  /* 0x00580000be0c783b */ /* 0x000eae0000004200 */
[C---:B----4-:R-:W-:Y:S08]  /*1b9d0*/  HMMA.16816.F32 R96, R4.reuse, R16, R96 ;  /* 0x000000100460723c */ /* 0x050ff00000001860 */
        /* <DEDUP_REMOVED lines=31> */
[----:B------:R-:W2:Y:S01]  /*1bbd0*/  S2UR UR6, SR_CgaCtaId ;  /* 0x00000000000679c3 */ /* 0x000ea20000008800 */
[----:B------:R-:W-:Y:S01]  /*1bbe0*/  UISETP.NE.U32.AND UP0, UPT, UR12, URZ, UPT ;  /* 0x000000ff0c00728c */ /* 0x000fe2000bf05070 */
[----:B------:R-:W-:Y:S01]  /*1bbf0*/  MOV R5, 0x20 ;  /* 0x0000002000057802 */ /* 0x000fe20000000f00 */
[----:B------:R-:W3:Y:S01]  /*1bc00*/  S2R R2, SR_TID.X ;  /* 0x0000000000027919 */ /* 0x000ee20000002100 */
[----:B------:R-:W-:Y:S01]  /*1bc10*/  IMAD.MOV.U32 R165, RZ, RZ, R164 ;  /* 0x000000ffffa57224 */ /* 0x000fe200078e00a4 */
[----:B------:R-:W-:Y:S01]  /*1bc20*/  UISETP.NE.AND.EX UP0, UPT, UR13, URZ, UPT, UP0 ;  /* 0x000000ff0d00728c */ /* 0x000fe2000bf05300 */
[C---:B------:R-:W-:Y:S01]  /*1bc30*/  VIADD R235, R222.reuse, 0x10040 ;  /* 0x00010040deeb7836 */ /* 0x040fe20000000000 */
[----:B------:R-:W-:Y:S01]  /*1bc40*/  IADD3 R234, PT, PT, R222, 0x10000, RZ ;  /* 0x00010000deea7810 */ /* 0x000fe20007ffe0ff */
[----:B------:R-:W-:Y:S01]  /*1bc50*/  IMAD.MOV.U32 R236, RZ, RZ, RZ ;  /* 0x000000ffffec7224 */ /* 0x000fe200078e00ff */
[----:B------:R-:W-:Y:S01]  /*1bc60*/  UMOV UR5, 0x400 ;  /* 0x0000040000057882 */ /* 0x000fe20000000000 */
[----:B------:R-:W4:Y:S01]  /*1bc70*/  LDCU UR12, c[0x0][0x440] ;  /* 0x00008800ff0c77ac */ /* 0x000f220008000800 */
[----:B------:R-:W-:Y:S01]  /*1bc80*/  PLOP3.LUT P5, PT, PT, PT, UP0, 0x80, 0x8 ;  /* 0x000000000008781c */ /* 0x000fe20003faf008 */
[----:B------:R-:W1:Y:S01]  /*1bc90*/  LDCU UR4, c[0x0][0x45c] ;  /* 0x00008b80ff0477ac */ /* 0x000e620008000800 */
[----:B------:R-:W1:Y:S01]  /*1bca0*/  LDCU.64 UR14, c[0x0][0x358] ;  /* 0x00006b00ff0e77ac */ /* 0x000e620008000a00 */
[----:B------:R-:W3:Y:S01]  /*1bcb0*/  LDCU.64 UR8, c[0x0][0x3a0] ;  /* 0x00007400ff0877ac */ /* 0x000ee20008000a00 */
[----:B------:R-:W3:Y:S01]  /*1bcc0*/  LDCU.64 UR10, c[0x0][0x3a8] ;  /* 0x00007500ff0a77ac */ /* 0x000ee20008000a00 */
[----:B--2---:R-:W-:Y:S01]  /*1bcd0*/  ULEA UR6, UR6, UR5, 0x18 ;  /* 0x0000000506067291 */ /* 0x004fe2000f8ec0ff */
[----:B-1----:R-:W-:Y:S01]  /*1bce0*/  LOP3.LUT P0, RZ, R0, 0x2, RZ, 0xc0, !PT ;  /* 0x0000000200ff7812 */ /* 0x002fe2000780c0ff */
[----:B------:R-:W-:-:S02]  /*1bcf0*/  IMAD.MOV.U32 R0, RZ, RZ, R3 ;  /* 0x000000ffff007224 */ /* 0x000fc400078e0003 */
[----:B------:R-:W-:Y:S01]  /*1bd00*/  IMAD.MOV.U32 R3, RZ, RZ, 0x20 ;  /* 0x00000020ff037424 */ /* 0x000fe200078e00ff */
[----:B---3--:R-:W-:-:S04]  /*1bd10*/  LOP3.LUT P1, RZ, R2, 0x2, RZ, 0xc0, !PT ;  /* 0x0000000202ff7812 */ /* 0x008fc8000782c0ff */
[----:B------:R-:W-:Y:S02]  /*1bd20*/  SEL R3, R3, 0xffffffe0, !P0 ;  /* 0xffffffe003037807 */ /* 0x000fe40004000000 */
[----:B------:R-:W-:Y:S02]  /*1bd30*/  SEL R5, R5, 0xffffffe0, !P1 ;  /* 0xffffffe005057807 */ /* 0x000fe40004800000 */
[CC--:B------:R-:W-:Y:S01]  /*1bd40*/  IADD3 R218, PT, PT, R3.reuse, R222.reuse, RZ ;  /* 0x000000de03da7210 */ /* 0x0c0fe20007ffe0ff */
[----:B------:R-:W-:Y:S01]  /*1bd50*/  IMAD.IADD R219, R3, 0x1, R222 ;  /* 0x0000000103db7824 */ /* 0x000fe200078e02de */
[----:B----4-:R-:W-:-:S07]  /*1bd60*/  IADD3 R220, PT, PT, R5, R222, RZ ;  /* 0x000000de05dc7210 */ /* 0x010fce0007ffe0ff */
.L_x_1564:
[----:B------:R-:W1:Y:S01]  /*1bd70*/  S2R R221, SR_TID.X ;  /* 0x0000000000dd7919 */ /* 0x000e620000002100 */
[----:B------:R-:W2:Y:S01]  /*1bd80*/  @!P5 LDC R8, c[0x0][0x3c0] ;  /* 0x0000f000ff08db82 */ /* 0x000ea20000000800 */
[----:B------:R-:W-:Y:S07]  /*1bd90*/  DEPBAR.LE SB0, 0x0 ;  /* 0x000080000000791a */ /* 0x000fee0000000000 */
[----:B------:R-:W-:Y:S01]  /*1bda0*/  BAR.SYNC.DEFER_BLOCKING 0x0 ;  /* 0x0000000000007b1d */ /* 0x000fe20000010000 */
[----:B-1----:R-:W-:Y:S01]  /*1bdb0*/  SHF.R.U32.HI R216, RZ, 0x1, R221 ;  /* 0x00000001ffd87819 */ /* 0x002fe200000116dd */
[C---:B------:R-:W-:Y:S01]  /*1bdc0*/  IMAD.SHL.U32 R225, R221.reuse, 0x8, RZ ;  /* 0x00000008dde17824 */ /* 0x040fe200078e00ff */
[C---:B------:R-:W-:Y:S01]  /*1bdd0*/  LOP3.LUT R10, R221.reuse, 0x38, RZ, 0xc0, !PT ;  /* 0x00000038dd0a7812 */ /* 0x040fe200078ec0ff */
[C---:B------:R-:W-:Y:S01]  /*1bde0*/  IMAD.SHL.U32 R4, R221.reuse, 0x40, RZ ;  /* 0x00000040dd047824 */ /* 0x040fe200078e00ff */
[----:B------:R-:W-:Y:S01]  /*1bdf0*/  LOP3.LUT R3, R216, 0x8, RZ, 0xc0, !PT ;  /* 0x00000008d8037812 */ /* 0x000fe200078ec0ff */
[----:B--2---:R-:W-:Y:S01]  /*1be00*/  @!P5 IMAD.SHL.U32 R7, R8, 0x40, RZ ;  /* 0x000000400807d824 */ /* 0x004fe200078e00ff */
[--C-:B------:R-:W-:Y:S01]  /*1be10*/  LOP3.LUT R10, R10, 0x1f8, R225.reuse, 0x78, !PT ;  /* 0x000001f80a0a7812 */ /* 0x100fe200078e78e1 */
[----:B------:R-:W-:Y:S01]  /*1be20*/  IMAD.SHL.U32 R217, R221, 0x20, RZ ;  /* 0x00000020ddd97824 */ /* 0x000fe200078e00ff */
[--C-:B------:R-:W-:Y:S02]  /*1be30*/  LOP3.LUT R2, R3, 0x1c0, R4.reuse, 0xf8, !PT ;  /* 0x000001c003027812 */ /* 0x100fe400078ef804 */
[----:B------:R-:W-:Y:S02]  /*1be40*/  LOP3.LUT R3, R225, 0x38, RZ, 0xc0, !PT ;  /* 0x00000038e1037812 */ /* 0x000fe400078ec0ff */
[----:B------:R-:W-:Y:S02]  /*1be50*/  LOP3.LUT R241, R10, 0x1e00, R225, 0xf8, !PT ;  /* 0x00001e000af17812 */ /* 0x000fe400078ef8e1 */
[----:B------:R-:W-:Y:S02]  /*1be60*/  LOP3.LUT R5, R3, 0x40, RZ, 0xfc, !PT ;  /* 0x0000004003057812 */ /* 0x000fe400078efcff */
[----:B------:R-:W-:Y:S02]  /*1be70*/  @!P5 IADD3 R10, P0, PT, RZ, -R236, RZ ;  /* 0x800000ecff0ad210 */ /* 0x000fe40007f1e0ff */
[----:B------:R-:W-:Y:S02]  /*1be80*/  ISETP.GE.AND P3, PT, R5, UR12, PT ;  /* 0x0000000c05007c0c */ /* 0x000fe4000bf66270 */
[----:B------:R-:W-:Y:S01]  /*1be90*/  LOP3.LUT R6, R4, 0x1c0, RZ, 0xc0, !PT ;  /* 0x000001c004067812 */ /* 0x000fe200078ec0ff */
[----:B------:R-:W1:Y:S01]  /*1bea0*/  LDC R5, c[0x0][0x3c4] ;  /* 0x0000f100ff057b82 */ /* 0x000e620000000800 */
[----:B------:R-:W-:Y:S01]  /*1beb0*/  LOP3.LUT R217, R217, 0x7c00, RZ, 0xc0, !PT ;  /* 0x00007c00d9d97812 */ /* 0x000fe200078ec0ff */
[----:B------:R-:W-:Y:S01]  /*1bec0*/  @!P5 IMAD.X R7, RZ, RZ, ~R7, P0 ;  /* 0x000000ffff07d224 */ /* 0x000fe200000e0e07 */
[----:B------:R-:W-:Y:S02]  /*1bed0*/  LOP3.LUT R6, R6, 0x8, R221, 0xf8, !PT ;  /* 0x0000000806067812 */ /* 0x000fe400078ef8dd */
[----:B------:R-:W-:Y:S02]  /*1bee0*/  LOP3.LUT R2, R2, 0x38, R225, 0x78, !PT ;  /* 0x0000003802027812 */ /* 0x000fe400078e78e1 */
[----:B------:R-:W-:Y:S02]  /*1bef0*/  @!P5 SHF.R.S64 R11, R10, 0x1f, R7 ;  /* 0x0000001f0a0bd819 */ /* 0x000fe40000001007 */
[----:B------:R-:W-:Y:S02]  /*1bf00*/  LOP3.LUT R225, R6, 0x38, R225, 0x78, !PT ;  /* 0x0000003806e17812 */ /* 0x000fe400078e78e1 */
[C---:B------:R-:W-:Y:S02]  /*1bf10*/  ISETP.GE.AND P4, PT, R3.reuse, UR12, PT ;  /* 0x0000000c03007c0c */ /* 0x040fe4000bf86270 */
[C---:B------:R-:W-:Y:S02]  /*1bf20*/  LOP3.LUT R6, R3.reuse, 0x80, RZ, 0xfc, !PT ;  /* 0x0000008003067812 */ /* 0x040fe400078efcff */
[----:B------:R-:W-:Y:S02]  /*1bf30*/  LOP3.LUT R9, R3, 0xc0, RZ, 0xfc, !PT ;  /* 0x000000c003097812 */ /* 0x000fe400078efcff */
[----:B------:R-:W-:Y:S02]  /*1bf40*/  LOP3.LUT R3, R217, 0x200, R4, 0xf8, !PT ;  /* 0x00000200d9037812 */ /* 0x000fe400078ef804 */
[----:B------:R-:W-:Y:S02]  /*1bf50*/  @!P5 IADD3 R10, P0, PT, R232, R11, RZ ;  /* 0x0000000be80ad210 */ /* 0x000fe40007f1e0ff */
[----:B------:R-:W-:Y:S01]  /*1bf60*/  ISETP.GE.AND P2, PT, R6, UR12, PT ;  /* 0x0000000c06007c0c */ /* 0x000fe2000bf46270 */
[----:B------:R-:W-:Y:S01]  /*1bf70*/  IMAD.MOV.U32 R6, RZ, RZ, R232 ;  /* 0x000000ffff067224 */ /* 0x000fe200078e00e8 */
[----:B------:R-:W-:Y:S01]  /*1bf80*/  LOP3.LUT R2, R3, R2, RZ, 0xfc, !PT ;  /* 0x0000000203027212 */ /* 0x000fe200078efcff */
[----:B------:R-:W-:Y:S01]  /*1bf90*/  IMAD.MOV.U32 R3, RZ, RZ, R233 ;  /* 0x000000ffff037224 */ /* 0x000fe200078e00e9 */
[----:B------:R-:W-:Y:S01]  /*1bfa0*/  ISETP.GE.AND P1, PT, R9, UR12, PT ;  /* 0x0000000c09007c0c */ /* 0x000fe2000bf26270 */
[----:B------:R-:W-:Y:S01]  /*1bfb0*/  @!P5 IMAD.MOV.U32 R232, RZ, RZ, R10 ;  /* 0x000000ffffe8d224 */ /* 0x000fe200078e000a */
[----:B------:R-:W-:Y:S01]  /*1bfc0*/  @!P5 LEA.HI.X.SX32 R233, R7, R233, 0x1, P0 ;  /* 0x000000e907e9d211 */ /* 0x000fe200000f0eff */
[----:B------:R-:W-:Y:S10]  /*1bfd0*/  @!P5 BRA `(.L_x_1561) ;  /* 0x0000000000f8d947 */ /* 0x000ff40003800000 */
[----:B------:R-:W2:Y:S01]  /*1bfe0*/  LDC R7, c[0x0][0x4f0] ;  /* 0x00013c00ff077b82 */ /* 0x000ea20000000800 */
[----:B------:R-:W-:Y:S01]  /*1bff0*/  UIADD3 UR5, UPT, UPT, UR26, -0x40, URZ ;  /* 0xffffffc01a057890 */ /* 0x000fe2000fffe0ff */
[----:B------:R-:W-:Y:S05]  /*1c000*/  IABS R12, UR26 ;  /* 0x0000001a000c7c13 */ /* 0x000fea0008000000 */
[----:B------:R-:W-:Y:S05]  /*1c010*/  IMAD.U32 R10, RZ, RZ, UR5 ;  /* 0x00000005ff0a7e24 */ /* 0x000fea000f8e00ff */
[----:B------:R-:W-:Y:S02]  /*1c020*/  IABS R10, R10 ;  /* 0x0000000a000a7213 */ /* 0x000fe40000000000 */
[----:B--2---:R-:W-:Y:S04]  /*1c030*/  IABS R8, R7 ;  /* 0x0000000700087213 */ /* 0x004fe80000000000 */
[----:B------:R-:W2:Y:S10]  /*1c040*/  I2F.RP R11, R8 ;  /* 0x00000008000b7306 */ /* 0x000eb40000209400 */
[----:B--2---:R-:W2:Y:S02]  /*1c050*/  MUFU.RCP R9, R11 ;  /* 0x0000000b00097308 */ /* 0x004ea40000001000 */
[----:B--2---:R-:W-:Y:S08]  /*1c060*/  VIADD R14, R9, 0xffffffe ;  /* 0x0ffffffe090e7836 */ /* 0x004ff00000000000 */
[----:B------:R-:W2:Y:S02]  /*1c070*/  F2I.FTZ.U32.TRUNC.NTZ R15, R14 ;  /* 0x0000000e000f7305 */ /* 0x000ea4000021f000 */
[--C-:B--2---:R-:W-:Y:S01]  /*1c080*/  IMAD.MOV R9, RZ, RZ, -R15.reuse ;  /* 0x000000ffff097224 */ /* 0x104fe200078e0a0f */
[----:B------:R-:W-:Y:S03]  /*1c090*/  MOV R14, RZ ;  /* 0x000000ff000e7202 */ /* 0x000fe60000000f00 */
[----:B------:R-:W-:Y:S04]  /*1c0a0*/  IMAD R9, R9, R8, RZ ;  /* 0x0000000809097224 */ /* 0x000fe800078e02ff */
[----:B------:R-:W-:Y:S06]  /*1c0b0*/  IMAD.HI.U32 R9, R15, R9, R14 ;  /* 0x000000090f097227 */ /* 0x000fec00078e000e */
[C---:B------:R-:W-:Y:S04]  /*1c0c0*/  IMAD.HI.U32 R13, R9.reuse, R10, RZ ;  /* 0x0000000a090d7227 */ /* 0x040fe800078e00ff */
[----:B------:R-:W-:Y:S04]  /*1c0d0*/  IMAD.HI.U32 R14, R9, R12, RZ ;  /* 0x0000000c090e7227 */ /* 0x000fe800078e00ff */
[----:B------:R-:W-:Y:S02]  /*1c0e0*/  IMAD.MOV R9, RZ, RZ, -R13 ;  /* 0x000000ffff097224 */ /* 0x000fe400078e0a0d */
[----:B------:R-:W-:Y:S02]  /*1c0f0*/  IMAD.MOV R11, RZ, RZ, -R14 ;  /* 0x000000ffff0b7224 */ /* 0x000fe400078e0a0e */
[C---:B------:R-:W-:Y:S01]  /*1c100*/  IMAD R10, R8.reuse, R9, R10 ;  /* 0x00000009080a7224 */ /* 0x040fe200078e020a */
[----:B------:R-:W-:Y:S01]  /*1c110*/  LOP3.LUT R9, R7, UR26, RZ, 0x3c, !PT ;  /* 0x0000001a07097c12 */ /* 0x000fe2000f8e3cff */
        /* <DEDUP_REMOVED lines=9> */
[----:B------:R-:W-:Y:S09]  /*1c1b0*/  LOP3.LUT R8, R7, UR5, RZ, 0x3c, !PT ;  /* 0x0000000507087c12 */ /* 0x000ff2000f8e3cff */
[----:B------:R-:W-:Y:S02]  /*1c1c0*/  @P0 IADD3 R13, PT, PT, R13, 0x1, RZ ;  /* 0x000000010d0d0810 */ /* 0x000fe40007ffe0ff */
[----:B------:R-:W-:Y:S01]  /*1c1d0*/  ISETP.GE.AND P0, PT, R8, RZ, PT ;  /* 0x000000ff0800720c */ /* 0x000fe20003f06270 */
[----:B------:R-:W-:Y:S01]  /*1c1e0*/  @P6 VIADD R14, R14, 0x1 ;  /* 0x000000010e0e6836 */ /* 0x000fe20000000000 */
[----:B------:R-:W-:Y:S02]  /*1c1f0*/  ISETP.GE.AND P6, PT, R9, RZ, PT ;  /* 0x000000ff0900720c */ /* 0x000fe40003fc6270 */
[----:B------:R-:W-:Y:S09]  /*1c200*/  LOP3.LUT R8, RZ, R7, RZ, 0x33, !PT ;  /* 0x00000007ff087212 */ /* 0x000ff200078e33ff */
[----:B------:R-:W-:Y:S01]  /*1c210*/  @!P0 IMAD.MOV R13, RZ, RZ, -R13 ;  /* 0x000000ffff0d8224 */ /* 0x000fe200078e0a0d */
[----:B------:R-:W-:Y:S02]  /*1c220*/  ISETP.NE.AND P0, PT, R7, RZ, PT ;  /* 0x000000ff0700720c */ /* 0x000fe40003f05270 */
[----:B------:R-:W-:Y:S02]  /*1c230*/  @!P6 IADD3 R14, PT, PT, -R14, RZ, RZ ;  /* 0x000000ff0e0ee210 */ /* 0x000fe40007ffe1ff */
[C---:B------:R-:W-:Y:S02]  /*1c240*/  SEL R15, R8.reuse, R13, !P0 ;  /* 0x0000000d080f7207 */ /* 0x040fe40004000000 */
[----:B------:R-:W-:Y:S02]  /*1c250*/  SEL R13, R8, R14, !P0 ;  /* 0x0000000e080d7207 */ /* 0x000fe40004000000 */
[-C--:B------:R-:W-:Y:S01]  /*1c260*/  LEA R18, P6, R15, R230.reuse, 0x2 ;  /* 0x000000e60f127211 */ /* 0x080fe200078c10ff */
[----:B------:R-:W2:Y:S01]  /*1c270*/  LDC.64 R8, c[0x0][0x3c0] ;  /* 0x0000f000ff087b82 */ /* 0x000ea20000000a00 */
[C---:B------:R-:W-:Y:S01]  /*1c280*/  LEA R16, P0, R13.reuse, R230, 0x2 ;  /* 0x000000e60d107211 */ /* 0x040fe200078010ff */
[----:B------:R-:W-:Y:S01]  /*1c290*/  IMAD.IADD R12, R13, 0x1, -R15 ;  /* 0x000000010d0c7824 */ /* 0x000fe200078e0a0f */
[-C--:B------:R-:W-:Y:S02]  /*1c2a0*/  LEA.HI.X.SX32 R19, R15, R231.reuse, 0x2, P6 ;  /* 0x000000e70f137211 */ /* 0x080fe400030f16ff */
[----:B------:R-:W-:Y:S01]  /*1c2b0*/  LEA.HI.X.SX32 R17, R13, R231, 0x2, P0 ;  /* 0x000000e70d117211 */ /* 0x000fe200000f16ff */
[----:B------:R-:W-:Y:S02]  /*1c2c0*/  IMAD R7, R12, R7, -0x40 ;  /* 0xffffffc00c077424 */ /* 0x000fe400078e0207 */
[----:B------:R-:W3:Y:S03]  /*1c2d0*/  LDG.E R11, desc[UR14][R18.64] ;  /* 0x0000000e120b7981 */ /* 0x000ee6000c1e1900 */
[----:B------:R-:W-:Y:S01]  /*1c2e0*/  SHF.R.S32.HI R13, RZ, 0x1f, R7 ;  /* 0x0000001fff0d7819 */ /* 0x000fe20000011407 */
[----:B------:R-:W3:Y:S04]  /*1c2f0*/  LDG.E R10, desc[UR14][R16.64] ;  /* 0x0000000e100a7981 */ /* 0x000ee8000c1e1900 */
[-C--:B--2---:R-:W-:Y:S02]  /*1c300*/  IMAD R12, R13, R8.reuse, RZ ;  /* 0x000000080d0c7224 */ /* 0x084fe400078e02ff */
[C---:B------:R-:W-:Y:S04]  /*1c310*/  IMAD.WIDE.U32 R14, R7.reuse, R8, RZ ;  /* 0x00000008070e7225 */ /* 0x040fe800078e00ff */
[----:B------:R-:W-:Y:S05]  /*1c320*/  IMAD R12, R7, R9, R12 ;  /* 0x00000009070c7224 */ /* 0x000fea00078e020c */
[----:B------:R-:W-:Y:S01]  /*1c330*/  IADD3 R15, PT, PT, R15, R12, RZ ;  /* 0x0000000c0f0f7210 */ /* 0x000fe20007ffe0ff */
[----:B---3--:R-:W-:Y:S04]  /*1c340*/  IMAD.IADD R11, R11, 0x1, -R10 ;  /* 0x000000010b0b7824 */ /* 0x008fe800078e0a0a */
[----:B------:R-:W-:Y:S01]  /*1c350*/  IMAD.WIDE.U32 R14, R11, UR10, R14 ;  /* 0x0000000a0b0e7c25 */ /* 0x000fe2000f8e000e */
[----:B------:R-:W-:Y:S02]  /*1c360*/  SHF.R.S32.HI R7, RZ, 0x1f, R11 ;  /* 0x0000001fff077819 */ /* 0x000fe4000001140b */
[C---:B------:R-:W-:Y:S03]  /*1c370*/  LEA R232, P0, R14.reuse, R6, 0x1 ;  /* 0x000000060ee87211 */ /* 0x040fe600078008ff */
[----:B------:R-:W-:Y:S04]  /*1c380*/  IMAD R10, R7, UR10, RZ ;  /* 0x0000000a070a7c24 */ /* 0x000fe8000f8e02ff */
[----:B------:R-:W-:Y:S04]  /*1c390*/  IMAD R10, R11, UR11, R10 ;  /* 0x0000000b0b0a7c24 */ /* 0x000fe8000f8e020a */
[----:B------:R-:W-:Y:S05]  /*1c3a0*/  IMAD.IADD R10, R15, 0x1, R10 ;  /* 0x000000010f0a7824 */ /* 0x000fea00078e020a */
[----:B------:R-:W-:Y:S07]  /*1c3b0*/  LEA.HI.X R233, R14, R3, R10, 0x1, P0 ;  /* 0x000000030ee97211 */ /* 0x000fee00000f0c0a */
.L_x_1561:
[----:B------:R-:W-:Y:S01]  /*1c3c0*/  LEA R241, R241, UR6, 0x1 ;  /* 0x00000006f1f17c11 */ /* 0x000fe2000f8e08ff */
[C---:B------:R-:W-:Y:S01]  /*1c3d0*/  IMAD.SHL.U32 R3, R8.reuse, 0x20, RZ ;  /* 0x0000002008037824 */ /* 0x040fe200078e00ff */
[----:B------:R-:W-:Y:S01]  /*1c3e0*/  LEA R6, P0, R8, R232, 0x5 ;  /* 0x000000e808067211 */ /* 0x000fe200078028ff */
[----:B------:R-:W-:Y:S01]  /*1c3f0*/  IMAD.MOV.U32 R223, RZ, RZ, 0x20 ;  /* 0x00000020ffdf7424 */ /* 0x000fe200078e00ff */
[----:B------:R-:W-:Y:S01]  /*1c400*/  LOP3.LUT R4, R4, 0x400, RZ, 0xc0, !PT ;  /* 0x0000040004047812 */ /* 0x000fe200078ec0ff */
[----:B------:R-:W-:Y:S01]  /*1c410*/  @!PT LDS RZ, [RZ] ;  /* 0x00000000fffff984 */ /* 0x000fe20000000800 */
[----:B------:R-:W-:Y:S01]  /*1c420*/  @!PT LDS RZ, [RZ] ;  /* 0x00000000fffff984 */ /* 0x000fe20000000800 */
[----:B------:R-:W-:Y:S01]  /*1c430*/  @!PT LDS RZ, [RZ] ;  /* 0x00000000fffff984 */ /* 0x000fe20000000800 */
[----:B------:R-:W-:Y:S01]  /*1c440*/  @!P4 LDGSTS.E.BYPASS.LTC128B.128 [R241+0x10000], desc[UR14][R232.64] ;  /* 0x10000000e8f1cfae */ /* 0x000fe2000b981a0e */
[C-C-:B-1----:R-:W-:Y:S01]  /*1c450*/  LEA.HI.X R7, R8.reuse, R233, R5.reuse, 0x5, P0 ;  /* 0x000000e908077211 */ /* 0x142fe200000f2c05 */
[----:B------:R-:W-:Y:S01]  /*1c460*/  UIADD3 UR27, UPT, UPT, UR27, -0x1, URZ ;  /* 0xffffffff1b1b7890 */ /* 0x000fe2000fffe0ff */
[----:B------:R-:W-:Y:S01]  /*1c470*/  SHF.L.U64.HI R9, R8, 0x5, R5 ;  /* 0x0000000508097819 */ /* 0x000fe20000010205 */
[----:B------:R-:W-:Y:S01]  /*1c480*/  @P4 STS.128 [R241+0x10000], RZ ;  /* 0x010000fff1004388 */ /* 0x000fe20000000c00 */
[----:B------:R-:W-:Y:S01]  /*1c490*/  IMAD R225, R225, 0x2, R4 ;  /* 0x00000002e1e17824 */ /* 0x000fe200078e0204 */
[----:B------:R-:W-:Y:S01]  /*1c4a0*/  IADD3 R4, P6, PT, R3, R6, RZ ;  /* 0x0000000603047210 */ /* 0x000fe20007fde0ff */
[----:B------:R-:W-:Y:S01]  /*1c4b0*/  UISETP.GT.AND UP0, UPT, UR27, UR7, UPT ;  /* 0x000000071b00728c */ /* 0x000fe2000bf04270 */
[----:B------:R-:W-:Y:S01]  /*1c4c0*/  @!PT LDS RZ, [RZ] ;  /* 0x00000000fffff984 */ /* 0x000fe20000000800 */
[----:B------:R-:W-:Y:S01]  /*1c4d0*/  @!PT LDS RZ, [RZ] ;  /* 0x00000000fffff984 */ /* 0x000fe20000000800 */
[----:B------:R-:W-:Y:S01]  /*1c4e0*/  @!PT LDS RZ, [RZ] ;  /* 0x00000000fffff984 */ /* 0x000fe20000000800 */
[----:B------:R-:W-:Y:S01]  /*1c4f0*/  @!P3 LDGSTS.E.BYPASS.LTC128B.128 [R241+0x12000], desc[UR14][R232.64+0x80] ;  /* 0x12000080e8f1bfae */ /* 0x000fe2000b981a0e */
[----:B------:R-:W-:Y:S01]  /*1c500*/  LEA R226, R2, UR6, 0x1 ;  /* 0x0000000602e27c11 */ /* 0x000fe2000f8e08ff */
[----:B------:R-:W-:Y:S01]  /*1c510*/  VIADD R164, R225, UR6 ;  /* 0x00000006e1a47c36 */ /* 0x000fe20008000000 */
[----:B------:R-:W-:Y:S01]  /*1c520*/  IADD3 R12, P0, PT, R3, R4, RZ ;  /* 0x00000004030c7210 */ /* 0x000fe20007f1e0ff */
[----:B------:R-:W-:Y:S01]  /*1c530*/  @P3 STS.128 [R241+0x12000], RZ ;  /* 0x012000fff1003388 */ /* 0x000fe20000000c00 */
[C---:B------:R-:W-:Y:S02]  /*1c540*/  IMAD.X R5, R9.reuse, 0x1, R7, P6 ;  /* 0x0000000109057824 */ /* 0x040fe400030e0607 */
[----:B------:R-:W-:Y:S01]  /*1c550*/  IMAD.MOV.U32 R3, RZ, RZ, 0x40 ;  /* 0x00000040ff037424 */ /* 0x000fe200078e00ff */
[----:B------:R-:W-:Y:S01]  /*1c560*/  @!PT LDS RZ, [RZ] ;  /* 0x00000000fffff984 */ /* 0x000fe20000000800 */
[----:B------:R-:W-:Y:S01]  /*1c570*/  @!PT LDS RZ, [RZ] ;  /* 0x00000000fffff984 */ /* 0x000fe20000000800 */
[----:B------:R-:W-:Y:S01]  /*1c580*/  @!PT LDS RZ, [RZ] ;  /* 0x00000000fffff984 */ /* 0x000fe20000000800 */
[----:B------:R-:W-:Y:S01]  /*1c590*/  @!P2 LDGSTS.E.BYPASS.LTC128B.128 [R241+0x14000], desc[UR14][R232.64+0x100] ;  /* 0x14000100e8f1afae */ /* 0x000fe2000b981a0e */
[----:B------:R-:W-:Y:S01]  /*1c5a0*/  IMAD.X R13, R9, 0x1, R5, P0 ;  /* 0x00000001090d7824 */ /* 0x000fe200000e0605 */
[----:B------:R-:W-:Y:S02]  /*1c5b0*/  LOP3.LUT P0, RZ, R221, 0x2, RZ, 0xc0, !PT ;  /* 0x00000002ddff7812 */ /* 0x000fe4000780c0ff */
[----:B------:R-:W-:Y:S02]  /*1c5c0*/  @P2 STS.128 [R241+0x14000], RZ ;  /* 0x014000fff1002388 */ /* 0x000fe40000000c00 */
[----:B------:R-:W-:Y:S02]  /*1c5d0*/  SEL R223, R223, 0xffffffe0, !P0 ;  /* 0xffffffe0dfdf7807 */ /* 0x000fe40004000000 */
[----:B------:R-:W-:Y:S01]  /*1c5e0*/  @!PT LDS RZ, [RZ] ;  /* 0x00000000fffff984 */ /* 0x000fe20000000800 */
[----:B------:R-:W-:Y:S01]  /*1c5f0*/  @!PT LDS RZ, [RZ] ;  /* 0x00000000fffff984 */ /* 0x000fe20000000800 */
[----:B------:R-:W-:Y:S01]  /*1c600*/  @!PT LDS RZ, [RZ] ;  /* 0x00000000fffff984 */ /* 0x000fe20000000800 */
[----:B------:R-:W-:Y:S01]  /*1c610*/  @!P1 LDGSTS.E.BYPASS.LTC128B.128 [R241+0x16000], desc[UR14][R232.64+0x180] ;  /* 0x16000180e8f19fae */ /* 0x000fe2000b981a0e */
[----:B------:R-:W-:Y:S02]  /*1c620*/  LOP3.LUT P0, RZ, R221, 0x4, RZ, 0xc0, !PT ;  /* 0x00000004ddff7812 */ /* 0x000fe4000780c0ff */
[C---:B------:R-:W-:Y:S01]  /*1c630*/  IMAD.IADD R167, R223.reuse, 0x1, R164 ;  /* 0x00000001dfa77824 */ /* 0x040fe200078e02a4 */
[----:B------:R-:W-:Y:S01]  /*1c640*/  @P1 STS.128 [R241+0x16000], RZ ;  /* 0x016000fff1001388 */ /* 0x000fe20000000c00 */
[----:B------:R-:W-:Y:S02]  /*1c650*/  IADD3 R224, PT, PT, R223, R226, RZ ;  /* 0x000000e2dfe07210 */ /* 0x000fe40007ffe0ff */
[----:B------:R-:W-:Y:S01]  /*1c660*/  SEL R3, R3, 0xffffffc0, !P0 ;  /* 0xffffffc003037807 */ /* 0x000fe20004000000 */
[----:B------:R-:W-:Y:S01]  /*1c670*/  @!PT LDS RZ, [RZ] ;  /* 0x00000000fffff984 */ /* 0x000fe20000000800 */
[----:B------:R-:W-:Y:S01]  /*1c680*/  @!PT LDS RZ, [RZ] ;  /* 0x00000000fffff984 */ /* 0x000fe20000000800 */
[----:B------:R-:W-:Y:S01]  /*1c690*/  @!PT LDS RZ, [RZ] ;  /* 0x00000000fffff984 */ /* 0x000fe20000000800 */
[----:B------:R-:W-:Y:S03]  /*1c6a0*/  @!P4 LDGSTS.E.BYPASS.LTC128B.128 [R241+0x10800], desc[UR14][R6.64] ;  /* 0x1080000006f1cfae */ /* 0x000fe6000b981a0e */
[C---:B------:R-:W-:Y:S01]  /*1c6b0*/  IADD3 R164, PT, PT, R3.reuse, R164, RZ ;  /* 0x000000a403a47210 */ /* 0x040fe20007ffe0ff */
[----:B------:R-:W-:Y:S01]  /*1c6c0*/  @P4 STS.128 [R241+0x10800], RZ ;  /* 0x010800fff1004388 */ /* 0x000fe20000000c00 */
[----:B------:R-:W-:Y:S03]  /*1c6d0*/  IMAD.IADD R166, R3, 0x1, R226 ;  /* 0x0000000103a67824 */ /* 0x000fe600078e02e2 */
        /* <DEDUP_REMOVED lines=58> */
[----:B------:R-:W1:Y:S04]  /*1ca80*/  LDSM.16.M88.4 R8, [R225+UR6+0x8000] ;  /* 0x00800006e108783b */ /* 0x000e680008000200 */
[----:B------:R-:W2:Y:S04]  /*1ca90*/  LDSM.16.M88.4 R16, [R225+UR6+0x8800] ;  /* 0x00880006e110783b */ /* 0x000ea80008000200 */
[----:B------:R-:W3:Y:S04]  /*1caa0*/  LDSM.16.M88.4 R24, [R225+UR6+0x9000] ;  /* 0x00900006e118783b */ /* 0x000ee80008000200 */
[----:B------:R-:W0:Y:S04]  /*1cab0*/  LDGDEPBAR ;  /* 0x00000000000079af */ /* 0x000e280000000000 */
[----:B------:R-:W4:Y:S04]  /*1cac0*/  LDSM.16.M88.4 R168, [R225+UR6+0x9800] ;  /* 0x00980006e1a8783b */ /* 0x000f280008000200 */
[----:B------:R-:W-:Y:S04]  /*1cad0*/  LDSM.16.M88.4 R172, [R224] ;  /* 0x00000000e0ac783b */ /* 0x000fe80000000200 */
[----:B------:R-:W5:Y:S04]  /*1cae0*/  LDSM.16.M88.4 R176, [R167+0x8000] ;  /* 0x00800000a7b0783b */ /* 0x000f680000000200 */
[----:B------:R-:W5:Y:S04]  /*1caf0*/  LDSM.16.M88.4 R180, [R167+0x8800] ;  /* 0x00880000a7b4783b */ /* 0x000f680000000200 */
[----:B------:R-:W5:Y:S04]  /*1cb00*/  LDSM.16.M88.4 R184, [R167+0x9000] ;  /* 0x00900000a7b8783b */ /* 0x000f680000000200 */
[----:B------:R-:W5:Y:S01]  /*1cb10*/  LDSM.16.M88.4 R188, [R167+0x9800] ;  /* 0x00980000a7bc783b */ /* 0x000f620000000200 */
[C---:B-1----:R-:W-:Y:S03]  /*1cb20*/  HMMA.16816.F32 R4, R32.reuse, R8, RZ ;  /* 0x000000082004723c */ /* 0x042fe600000018ff */
[----:B------:R-:W-:Y:S04]  /*1cb30*/  LDSM.16.M88.4 R192, [R166] ;  /* 0x00000000a6c0783b */ /* 0x000fe80000000200 */
[----:B------:R-:W1:Y:S01]  /*1cb40*/  LDSM.16.M88.4 R196, [R164+0x8000] ;  /* 0x00800000a4c4783b */ /* 0x000e620000000200 */
[C---:B------:R-:W-:Y:S03]  /*1cb50*/  HMMA.16816.F32 R8, R32.reuse, R10, RZ ;  /* 0x0000000a2008723c */ /* 0x040fe600000018ff */
[----:B------:R-:W1:Y:S04]  /*1cb60*/  LDSM.16.M88.4 R200, [R164+0x8800] ;  /* 0x00880000a4c8783b */ /* 0x000e680000000200 */
[----:B------:R-:W-:Y:S01]  /*1cb70*/  LDSM.16.M88.4 R204, [R2+0x8000] ;  /* 0x0080000002cc783b */ /* 0x000fe20000000200 */
[C---:B--2---:R-:W-:Y:S03]  /*1cb80*/  HMMA.16816.F32 R12, R32.reuse, R16, RZ ;  /* 0x00000010200c723c */ /* 0x044fe600000018ff */
[----:B------:R-:W-:Y:S04]  /*1cb90*/  LDSM.16.M88.4 R208, [R2+0x8800] ;  /* 0x0088000002d0783b */ /* 0x000fe80000000200 */
[----:B------:R-:W-:Y:S01]  /*1cba0*/  LDSM.16.M88.4 R212, [R225+UR6+0xe000] ;  /* 0x00e00006e1d4783b */ /* 0x000fe20008000200 */
[C---:B------:R-:W-:Y:S08]  /*1cbb0*/  HMMA.16816.F32 R16, R32.reuse, R18, RZ ;  /* 0x000000122010723c */ /* 0x040ff000000018ff */
[C---:B---3--:R-:W-:Y:S08]  /*1cbc0*/  HMMA.16816.F32 R20, R32.reuse, R24, RZ ;  /* 0x000000182014723c */ /* 0x048ff000000018ff */
[C---:B------:R-:W-:Y:S08]  /*1cbd0*/  HMMA.16816.F32 R24, R32.reuse, R26, RZ ;  /* 0x0000001a2018723c */ /* 0x040ff000000018ff */
[C---:B----4-:R-:W-:Y:S08]  /*1cbe0*/  HMMA.16816.F32 R28, R32.reuse, R168, RZ ;  /* 0x000000a8201c723c */ /* 0x050ff000000018ff */
[----:B------:R-:W-:Y:S01]  /*1cbf0*/  HMMA.16816.F32 R32, R32, R170, RZ ;  /* 0x000000aa2020723c */ /* 0x000fe200000018ff */
[----:B------:R-:W2:Y:S07]  /*1cc00*/  LDSM.16.M88.4 R168, [R164+0x9000] ;  /* 0x00900000a4a8783b */ /* 0x000eae0000000200 */
[C---:B-----5:R-:W-:Y:S08]  /*1cc10*/  HMMA.16816.F32 R4, R172.reuse, R176, R4 ;  /* 0x000000b0ac04723c */ /* 0x060ff00000001804 */
        /* <DEDUP_REMOVED lines=12> */
[C---:B-1----:R-:W-:Y:S08]  /*1cce0*/  HMMA.16816.F32 R4, R192.reuse, R196, R4 ;  /* 0x000000c4c004723c */ /* 0x042ff00000001804 */
[C---:B------:R-:W-:Y:S01]  /*1ccf0*/  HMMA.16816.F32 R8, R192.reuse, R198, R8 ;  /* 0x000000c6c008723c */ /* 0x040fe20000001808 */
[----:B------:R-:W1:Y:S07]  /*1cd00*/  LDSM.16.M88.4 R196, [R225+UR6+0xa000] ;  /* 0x00a00006e1c4783b */ /* 0x000e6e0008000200 */
[C---:B------:R-:W-:Y:S08]  /*1cd10*/  HMMA.16816.F32 R12, R192.reuse, R200, R12 ;  /* 0x000000c8c00c723c */ /* 0x040ff0000000180c */
[C---:B------:R-:W-:Y:S01]  /*1cd20*/  HMMA.16816.F32 R16, R192.reuse, R202, R16 ;  /* 0x000000cac010723c */ /* 0x040fe20000001810 */
[----:B------:R-:W1:Y:S07]  /*1cd30*/  LDSM.16.M88.4 R200, [R225+UR6+0xa800] ;  /* 0x00a80006e1c8783b */ /* 0x000e6e0008000200 */
[C---:B--2---:R-:W-:Y:S08]  /*1cd40*/  HMMA.16816.F32 R20, R192.reuse, R168, R20 ;  /* 0x000000a8c014723c */ /* 0x044ff00000001814 */
[C---:B------:R-:W-:Y:S01]  /*1cd50*/  HMMA.16816.F32 R24, R192.reuse, R170, R24 ;  /* 0x000000aac018723c */ /* 0x040fe20000001818 */
[----:B------:R-:W2:Y:S07]  /*1cd60*/  LDSM.16.M88.4 R168, [R225+UR6+0xb000] ;  /* 0x00b00006e1a8783b */ /* 0x000eae0008000200 */
        /* <DEDUP_REMOVED lines=17> */
[C---:B-1----:R-:W-:Y:S08]  /*1ce80*/  HMMA.16816.F32 R4, R188.reuse, R196, R4 ;  /* 0x000000c4bc04723c */ /* 0x042ff00000001804 */
[C---:B------:R-:W-:Y:S01]  /*1ce90*/  HMMA.16816.F32 R8, R188.reuse, R198, R8 ;  /* 0x000000c6bc08723c */ /* 0x040fe20000001808 */
[----:B------:R-:W-:Y:S07]  /*1cea0*/  LDSM.16.M88.4 R196, [R3+0x2000] ;  /* 0x0020000003c4783b */ /* 0x000fee0000000200 */
[C---:B------:R-:W-:Y:S08]  /*1ceb0*/  HMMA.16816.F32 R12, R188.reuse, R200, R12 ;  /* 0x000000c8bc0c723c */ /* 0x040ff0000000180c */
[C---:B------:R-:W-:Y:S01]  /*1cec0*/  HMMA.16816.F32 R16, R188.reuse, R202, R16 ;  /* 0x000000cabc10723c */ /* 0x040fe20000001810 */
[----:B------:R-:W-:Y:S07]  /*1ced0*/  LDSM.16.M88.4 R200, [R2+0xa000] ;  /* 0x00a0000002c8783b */ /* 0x000fee0000000200 */
[C---:B--2---:R-:W-:Y:S08]  /*1cee0*/  HMMA.16816.F32 R20, R188.reuse, R168, R20 ;  /* 0x000000a8bc14723c */ /* 0x044ff00000001814 */
        /* <DEDUP_REMOVED lines=141> */
[----:B------:R-:W1:Y:S08]  /*1d7c0*/  LDC.64 R2, c[0x0][0x4e0] ;  /* 0x00013800ff027b82 */ /* 0x000e700000000a00 */
[----:B------:R-:W2:Y:S01]  /*1d7d0*/  LDC R167, c[0x0][0x3bc] ;  /* 0x0000ef00ffa77b82 */ /* 0x000ea20000000800 */
[----:B-1----:R-:W-:Y:S04]  /*1d7e0*/  ISETP.NE.U32.AND P5, PT, R2, RZ, PT ;  /* 0x000000ff0200720c */ /* 0x002fe80003fa5070 */
[----:B------:R-:W-:Y:S11]  /*1d7f0*/  ISETP.NE.AND.EX P5, PT, R3, RZ, PT, P5 ;  /* 0x000000ff0300720c */ /* 0x000ff60003fa5350 */
[----:B------:R-:W-:Y:S02]  /*1d800*/  @!UPT UIADD3 URZ, UPT, UPT, URZ, URZ, URZ ;  /* 0x000000fffffff290 */ /* 0x000fe4000fffe0ff */
[----:B------:R-:W1:Y:S01]  /*1d810*/  @!P5 LDC R2, c[0x0][0x3b8] ;  /* 0x0000ee00ff02db82 */ /* 0x000e620000000800 */
[----:B------:R-:W-:Y:S05]  /*1d820*/  @!P5 IMAD.MOV.U32 R164, RZ, RZ, RZ ;  /* 0x000000ffffa4d224 */ /* 0x000fea00078e00ff */
[----:B------:R-:W-:Y:S01]  /*1d830*/  @!P5 IADD3 R164, P6, PT, RZ, -R164, RZ ;  /* 0x800000a4ffa4d210 */ /* 0x000fe20007fde0ff */
[----:B-1----:R-:W-:Y:S04]  /*1d840*/  @!P5 IMAD.SHL.U32 R3, R2, 0x40, RZ ;  /* 0x000000400203d824 */ /* 0x002fe800078e00ff */
[----:B------:R-:W-:Y:S05]  /*1d850*/  @!P5 IMAD.X R3, RZ, RZ, ~R3, P6 ;  /* 0x000000ffff03d224 */ /* 0x000fea00030e0e03 */
[----:B------:R-:W-:Y:S04]  /*1d860*/  @!P5 SHF.R.S64 R169, R164, 0x1f, R3 ;  /* 0x0000001fa4a9d819 */ /* 0x000fe80000001003 */
[----:B------:R-:W-:Y:S04]  /*1d870*/  @!P5 IADD3 R228, P6, PT, R169, R228, RZ ;  /* 0x000000e4a9e4d210 */ /* 0x000fe80007fde0ff */
[----:B------:R-:W-:Y:S01]  /*1d880*/  @!P5 LEA.HI.X.SX32 R227, R3, R227, 0x1, P6 ;  /* 0x000000e303e3d211 */ /* 0x000fe200030f0eff */
[----:B--2---:R-:W-:Y:S08]  /*1d890*/  @!P5 BRA `(.L_x_1563) ;  /* 0x000000040008d947 */ /* 0x004ff00003800000 */
[----:B------:R-:W1:Y:S01]  /*1d8a0*/  LDC R164, c[0x0][0x4f0] ;  /* 0x00013c00ffa47b82 */ /* 0x000e620000000800 */
[----:B------:R-:W-:Y:S02]  /*1d8b0*/  UIADD3 UR13, UPT, UPT, UR26, -0x80, URZ ;  /* 0xffffff801a0d7890 */ /* 0x000fe4000fffe0ff */
[----:B------:R-:W-:Y:S04]  /*1d8c0*/  UIADD3 UR5, UPT, UPT, UR26, -0x40, URZ ;  /* 0xffffffc01a057890 */ /* 0x000fe8000fffe0ff */
[----:B------:R-:W-:Y:S05]  /*1d8d0*/  IMAD.U32 R168, RZ, RZ, UR13 ;  /* 0x0000000dffa87e24 */ /* 0x000fea000f8e00ff */
        /* <DEDUP_REMOVED lines=8> */
[----:B------:R-:W-:Y:S05]  /*1d960*/  MOV R2, RZ ;  /* 0x000000ff00027202 */ /* 0x000fea0000000f00 */
[----:B------:R-:W-:Y:S04]  /*1d970*/  IMAD.HI.U32 R3, R3, R171, R2 ;  /* 0x000000ab03037227 */ /* 0x000fe800078e0002 */
[----:B------:R-:W-:Y:S02]  /*1d980*/  IMAD.U32 R2, RZ, RZ, UR5 ;  /* 0x00000005ff027e24 */ /* 0x000fe4000f8e00ff */
[----:B------:R-:W-:Y:S03]  /*1d990*/  IMAD.HI.U32 R170, R3, R168, RZ ;  /* 0x000000a803aa7227 */ /* 0x000fe600078e00ff */
[----:B------:R-:W-:Y:S01]  /*1d9a0*/  IABS R2, R2 ;  /* 0x0000000200027213 */ /* 0x000fe20000000000 */
[----:B------:R-:W-:Y:S04]  /*1d9b0*/  IMAD.MOV R166, RZ, RZ, -R170 ;  /* 0x000000ffffa67224 */ /* 0x000fe800078e0aaa */
[----:B------:R-:W-:Y:S02]  /*1d9c0*/  IMAD R168, R169, R166, R168 ;  /* 0x000000a6a9a87224 */ /* 0x000fe400078e02a8 */
[----:B------:R-:W-:Y:S03]  /*1d9d0*/  IMAD.HI.U32 R166, R3, R2, RZ ;  /* 0x0000000203a67227 */ /* 0x000fe600078e00ff */
[C---:B------:R-:W-:Y:S02]  /*1d9e0*/  ISETP.GT.U32.AND P6, PT, R169.reuse, R168, PT ;  /* 0x000000a8a900720c */ /* 0x040fe40003fc4070 */
[----:B------:R-:W-:Y:S05]  /*1d9f0*/  IADD3 R3, PT, PT, -R166, RZ, RZ ;  /* 0x000000ffa6037210 */ /* 0x000fea0007ffe1ff */
[C---:B------:R-:W-:Y:S06]  /*1da00*/  IMAD R2, R169.reuse, R3, R2 ;  /* 0x00000003a9027224 */ /* 0x040fec00078e0202 */
[----:B------:R-:W-:Y:S02]  /*1da10*/  @!P6 IMAD.IADD R168, R168, 0x1, -R169 ;  /* 0x00000001a8a8e824 */ /* 0x000fe400078e0aa9 */
[----:B------:R-:W-:Y:S01]  /*1da20*/  @!P6 VIADD R170, R170, 0x1 ;  /* 0x00000001aaaae836 */ /* 0x000fe20000000000 */
[----:B------:R-:W-:Y:S11]  /*1da30*/  ISETP.GT.U32.AND P6, PT, R169, R2, PT ;  /* 0x00000002a900720c */ /* 0x000ff60003fc4070 */
[----:B------:R-:W-:Y:S02]  /*1da40*/  @!UPT UIADD3 URZ, UPT, UPT, URZ, URZ, URZ ;  /* 0x000000fffffff290 */ /* 0x000fe4000fffe0ff */
[-C--:B------:R-:W-:Y:S01]  /*1da50*/  @!P6 IADD3 R2, PT, PT, R2, -R169.reuse, RZ ;  /* 0x800000a90202e210 */ /* 0x080fe20007ffe0ff */
[----:B------:R-:W-:Y:S01]  /*1da60*/  @!P6 VIADD R166, R166, 0x1 ;  /* 0x00000001a6a6e836 */ /* 0x000fe20000000000 */
[-C--:B------:R-:W-:Y:S11]  /*1da70*/  ISETP.GE.U32.AND P6, PT, R168, R169.reuse, PT ;  /* 0x000000a9a800720c */ /* 0x080ff60003fc6070 */
[----:B------:R-:W-:Y:S02]  /*1da80*/  @!UPT UIADD3 URZ, UPT, UPT, URZ, URZ, URZ ;  /* 0x000000fffffff290 */ /* 0x000fe4000fffe0ff */
[----:B------:R-:W-:Y:S01]  /*1da90*/  @P6 VIADD R170, R170, 0x1 ;  /* 0x00000001aaaa6836 */ /* 0x000fe20000000000 */
[----:B------:R-:W-:Y:S02]  /*1daa0*/  ISETP.GE.U32.AND P6, PT, R2, R169, PT ;  /* 0x000000a90200720c */ /* 0x000fe40003fc6070 */
[----:B------:R-:W-:Y:S02]  /*1dab0*/  LOP3.LUT R2, R164, UR13, RZ, 0x3c, !PT ;  /* 0x0000000da4027c12 */ /* 0x000fe4000f8e3cff */
[----:B------:R-:W-:Y:S09]  /*1dac0*/  LOP3.LUT R169, RZ, R164, RZ, 0x33, !PT ;  /* 0x000000a4ffa97212 */ /* 0x000ff200078e33ff */
[----:B------:R-:W-:Y:S02]  /*1dad0*/  @P6 IADD3 R166, PT, PT, R166, 0x1, RZ ;  /* 0x00000001a6a66810 */ /* 0x000fe40007ffe0ff */
[----:B------:R-:W-:Y:S02]  /*1dae0*/  ISETP.GE.AND P6, PT, R2, RZ, PT ;  /* 0x000000ff0200720c */ /* 0x000fe40003fc6270 */
[----:B------:R-:W-:Y:S11]  /*1daf0*/  LOP3.LUT R2, R164, UR5, RZ, 0x3c, !PT ;  /* 0x00000005a4027c12 */ /* 0x000ff6000f8e3cff */
[----:B------:R-:W-:Y:S01]  /*1db00*/  @!P6 IMAD.MOV R170, RZ, RZ, -R170 ;  /* 0x000000ffffaae224 */ /* 0x000fe200078e0aaa */
[----:B------:R-:W-:Y:S02]  /*1db10*/  ISETP.GE.AND P6, PT, R2, RZ, PT ;  /* 0x000000ff0200720c */ /* 0x000fe40003fc6270 */
[----:B------:R-:W1:Y:S11]  /*1db20*/  LDC.64 R2, c[0x0][0x3b8] ;  /* 0x0000ee00ff027b82 */ /* 0x000e760000000a00 */
[----:B------:R-:W-:Y:S01]  /*1db30*/  @!P6 IMAD.MOV R166, RZ, RZ, -R166 ;  /* 0x000000ffffa6e224 */ /* 0x000fe200078e0aa6 */
[----:B------:R-:W-:Y:S04]  /*1db40*/  ISETP.NE.AND P6, PT, R164, RZ, PT ;  /* 0x000000ffa400720c */ /* 0x000fe80003fc5270 */
[C---:B------:R-:W-:Y:S02]  /*1db50*/  SEL R173, R169.reuse, R170, !P6 ;  /* 0x000000aaa9ad7207 */ /* 0x040fe40007000000 */
[----:B------:R-:W-:Y:S02]  /*1db60*/  SEL R169, R169, R166, !P6 ;  /* 0x000000a6a9a97207 */ /* 0x000fe40007000000 */
[CC--:B------:R-:W-:Y:S04]  /*1db70*/  LEA R170, P6, R173.reuse, R230.reuse, 0x2 ;  /* 0x000000e6adaa7211 */ /* 0x0c0fe800078c10ff */
[-C--:B------:R-:W-:Y:S02]  /*1db80*/  LEA.HI.X.SX32 R171, R173, R231.reuse, 0x2, P6 ;  /* 0x000000e7adab7211 */ /* 0x080fe400030f16ff */
[C---:B------:R-:W-:Y:S04]  /*1db90*/  LEA R174, P6, R169.reuse, R230, 0x2 ;  /* 0x000000e6a9ae7211 */ /* 0x040fe800078c10ff */
[C---:B------:R-:W-:Y:S01]  /*1dba0*/  LEA.HI.X.SX32 R175, R169.reuse, R231, 0x2, P6 ;  /* 0x000000e7a9af7211 */ /* 0x040fe200030f16ff */
[----:B------:R-:W2:Y:S01]  /*1dbb0*/  LDG.E R171, desc[UR14][R170.64] ;  /* 0x0000000eaaab7981 */ /* 0x000ea2000c1e1900 */
[----:B------:R-:W-:Y:S03]  /*1dbc0*/  IADD3 R169, PT, PT, R169, -R173, RZ ;  /* 0x800000ada9a97210 */ /* 0x000fe60007ffe0ff */
[----:B------:R-:W2:Y:S02]  /*1dbd0*/  LDG.E R166, desc[UR14][R174.64] ;  /* 0x0000000eaea67981 */ /* 0x000ea4000c1e1900 */
[----:B------:R-:W-:Y:S05]  /*1dbe0*/  IMAD R169, R169, R164, -0x40 ;  /* 0xffffffc0a9a97424 */ /* 0x000fea00078e02a4 */
[----:B------:R-:W-:Y:S05]  /*1dbf0*/  SHF.R.S32.HI R173, RZ, 0x1f, R169 ;  /* 0x0000001fffad7819 */ /* 0x000fea00000114a9 */
[-C--:B-1----:R-:W-:Y:S02]  /*1dc00*/  IMAD R164, R173, R2.reuse, RZ ;  /* 0x00000002ada47224 */ /* 0x082fe400078e02ff */
[C---:B------:R-:W-:Y:S04]  /*1dc10*/  IMAD.WIDE.U32 R172, R169.reuse, R2, RZ ;  /* 0x00000002a9ac7225 */ /* 0x040fe800078e00ff */
[----:B------:R-:W-:Y:S04]  /*1dc20*/  IMAD R164, R169, R3, R164 ;  /* 0x00000003a9a47224 */ /* 0x000fe800078e02a4 */
        /* <DEDUP_REMOVED lines=9> */
.L_x_1563:
[--C-:B------:R-:W-:Y:S01]  /*1dcc0*/  @!P4 IMAD.MOV.U32 R226, RZ, RZ, R228.reuse ;  /* 0x000000ffffe2c224 */ /* 0x100fe200078e00e4 */
[C---:B------:R-:W-:Y:S01]  /*1dcd0*/  LEA R166, P6, R2.reuse, R228, 0x5 ;  /* 0x000000e402a67211 */ /* 0x040fe200078c28ff */
[----:B------:R-:W-:Y:S01]  /*1dce0*/  @!P1 IMAD.MOV.U32 R229, RZ, RZ, R227 ;  /* 0x000000ffffe59224 */ /* 0x000fe200078e00e3 */
[C-C-:B------:R-:W-:Y:S01]  /*1dcf0*/  SHF.L.U64.HI R164, R2.reuse, 0x5, R167.reuse ;  /* 0x0000000502a47819 */ /* 0x140fe200000102a7 */
[C---:B------:R-:W-:Y:S01]  /*1dd00*/  IMAD.SHL.U32 R3, R2.reuse, 0x20, RZ ;  /* 0x0000002002037824 */ /* 0x040fe200078e00ff */
[----:B------:R-:W-:Y:S01]  /*1dd10*/  @!PT LDS RZ, [RZ] ;  /* 0x00000000fffff984 */ /* 0x000fe20000000800 */
[----:B------:R-:W-:Y:S01]  /*1dd20*/  @!PT LDS RZ, [RZ] ;  /* 0x00000000fffff984 */ /* 0x000fe20000000800 */
[----:B------:R-:W-:Y:S01]  /*1dd30*/  @!PT LDS RZ, [RZ] ;  /* 0x00000000fffff984 */ /* 0x000fe20000000800 */
[----:B------:R1:W-:Y:S01]  /*1dd40*/  @!P4 LDGSTS.E.BYPASS.LTC128B.128 [R241+0x8000], desc[UR14][R226.64] ;  /* 0x08000000e2f1cfae */ /* 0x0003e2000b981a0e */
[----:B------:R-:W-:Y:S03]  /*1dd50*/  LEA.HI.X R167, R2, R227, R167, 0x5, P6 ;  /* 0x000000e302a77211 */ /* 0x000fe600030f2ca7 */
[----:B------:R2:W-:Y:S01]  /*1dd60*/  @P4 STS.128 [R241+0x8000], RZ ;  /* 0x008000fff1004388 */ /* 0x0005e20000000c00 */
[C---:B------:R-:W-:Y:S04]  /*1dd70*/  IADD3 R168, P6, PT, R3.reuse, R166, RZ ;  /* 0x000000a603a87210 */ /* 0x040fe80007fde0ff */
[C---:B------:R-:W-:Y:S02]  /*1dd80*/  IADD3.X R169, PT, PT, R164.reuse, R167, RZ, P6, !PT ;  /* 0x000000a7a4a97210 */ /* 0x040fe400037fe4ff */
[----:B------:R-:W-:Y:S04]  /*1dd90*/  IADD3 R2, P6, PT, R3, R168, RZ ;  /* 0x000000a803027210 */ /* 0x000fe80007fde0ff */
[----:B------:R-:W-:Y:S01]  /*1dda0*/  IADD3.X R3, PT, PT, R164, R169, RZ, P6, !PT ;  /* 0x000000a9a4037210 */ /* 0x000fe200037fe4ff */
[--C-:B-1----:R-:W-:Y:S05]  /*1ddb0*/  @!P3 IMAD.MOV.U32 R226, RZ, RZ, R228.reuse ;  /* 0x000000ffffe2b224 */ /* 0x102fea00078e00e4 */
[----:B------:R-:W-:Y:S01]  /*1ddc0*/  @!PT LDS RZ, [RZ] ;  /* 0x00000000fffff984 */ /* 0x000fe20000000800 */
[----:B------:R-:W-:Y:S01]  /*1ddd0*/  @!PT LDS RZ, [RZ] ;  /* 0x00000000fffff984 */ /* 0x000fe20000000800 */
[----:B------:R-:W-:Y:S01]  /*1dde0*/  @!PT LDS RZ, [RZ] ;  /* 0x00000000fffff984 */ /* 0x000fe20000000800 */
[----:B------:R1:W-:Y:S04]  /*1ddf0*/  @!P3 LDGSTS.E.BYPASS.LTC128B.128 [R241+0xa000], desc[UR14][R226.64+0x80] ;  /* 0x0a000080e2f1bfae */ /* 0x0003e8000b981a0e */
[----:B------:R2:W-:Y:S01]  /*1de00*/  @P3 STS.128 [R241+0xa000], RZ ;  /* 0x00a000fff1003388 */ /* 0x0005e20000000c00 */
[----:B-1----:R-:W-:Y:S05]  /*1de10*/  @!P2 IMAD.MOV.U32 R226, RZ, RZ, R228 ;  /* 0x000000ffffe2a224 */ /* 0x002fea00078e00e4 */
        /* <DEDUP_REMOVED lines=71> */
.L_x_1562:
[----:B--2---:R-:W-:Y:S01]  /*1e290*/  FMNMX3.FTZ R2, R0, R6, R7, !PT ;  /* 0x0000000600027276 */ /* 0x004fe20007810007 */
        /* <DEDUP_REMOVED lines=476> */
.L_x_1560:
[----:B------:R-:W1:Y:S01]  /*20060*/  SHFL.BFLY PT, R8, R239, 0x2, 0x1f ;  /* 0x0c401f00ef087f89 */ /* 0x000e6200000e0000 */
[----:B------:R-:W2:Y:S01]  /*20070*/  S2UR UR9, SR_CTAID.X ;  /* 0x00000000000979c3 */ /* 0x000ea20000002500 */
[----:B------:R-:W-:Y:S01]  /*20080*/  LOP3.LUT R2, R216, 0x30, RZ, 0xc0, !PT ;  /* 0x00000030d8027812 */ /* 0x000fe200078ec0ff */
[----:B------:R-:W3:Y:S01]  /*20090*/  LDCU.64 UR4, c[0x0][0x430] ;  /* 0x00008600ff0477ac */ /* 0x000ee20008000a00 */
[----:B------:R-:W4:Y:S01]  /*200a0*/  SHFL.BFLY PT, R0, R237, 0x2, 0x1f ;  /* 0x0c401f00ed007f89 */ /* 0x000f2200000e0000 */
[----:B------:R-:W-:Y:S01]  /*200b0*/  SHF.R.U32.HI R9, RZ, 0x2, R221 ;  /* 0x00000002ff097819 */ /* 0x000fe200000116dd */
[----:B------:R-:W-:Y:S01]  /*200c0*/  BSSY.RECONVERGENT B0, `(.L_x_1565) ;  /* 0x000013c000007945 */ /* 0x000fe20003800200 */
[C---:B------:R-:W-:Y:S01]  /*200d0*/  SHF.L.U32 R4, R221.reuse, 0x4, RZ ;  /* 0x00000004dd047819 */ /* 0x040fe200000006ff */
[----:B------:R-:W5:Y:S01]  /*200e0*/  LDCU UR10, c[0x0][0x3e0] ;  /* 0x00007c00ff0a77ac */ /* 0x000f620008000800 */
[C---:B------:R-:W-:Y:S01]  /*200f0*/  R2P PR, R221.reuse, 0x18 ;  /* 0x00000018dd007804 */ /* 0x040fe20000000000 */
[----:B------:R-:W3:Y:S01]  /*20100*/  S2UR UR13, SR_CTAID.Y ;  /* 0x00000000000d79c3 */ /* 0x000ee20000002600 */
[----:B------:R-:W-:Y:S01]  /*20110*/  LOP3.LUT R2, R2, 0x7, R9, 0xf8, !PT ;  /* 0x0000000702027812 */ /* 0x000fe200078ef809 */
[----:B------:R-:W5:Y:S01]  /*20120*/  LDCU UR8, c[0x0][0x44c] ;  /* 0x00008980ff0877ac */ /* 0x000f620008000800 */
[----:B------:R-:W-:-:S02]  /*20130*/  SHF.L.U32 R10, R221, 0x1, RZ ;  /* 0x00000001dd0a7819 */ /* 0x000fc400000006ff */
[----:B------:R-:W-:Y:S01]  /*20140*/  LOP3.LUT P5, RZ, R221, 0x3, RZ, 0xc0, !PT ;  /* 0x00000003ddff7812 */ /* 0x000fe200078ac0ff */
[----:B------:R-:W-:Y:S01]  /*20150*/  UIADD3 UR11, UPT, UPT, -UR21, URZ, URZ ;  /* 0x000000ff150b7290 */ /* 0x000fe2000fffe1ff */
[C---:B------:R-:W-:Y:S01]  /*20160*/  LOP3.LUT R9, R4.reuse, 0x1c0, RZ, 0xc0, !PT ;  /* 0x000001c004097812 */ /* 0x040fe200078ec0ff */
[----:B------:R-:W5:Y:S01]  /*20170*/  S2UR UR12, SR_CTAID.Z ;  /* 0x00000000000c79c3 */ /* 0x000f620000002700 */
[--C-:B------:R-:W-:Y:S02]  /*20180*/  LOP3.LUT R217, R217, 0x6, R10.reuse, 0xf8, !PT ;  /* 0x00000006d9d97812 */ /* 0x100fe400078ef80a */
[----:B------:R-:W-:Y:S02]  /*20190*/  LOP3.LUT R10, R9, 0x38, R10, 0xf8, !PT ;  /* 0x00000038090a7812 */ /* 0x000fe400078ef80a */
[----:B------:R-:W-:Y:S01]  /*201a0*/  LOP3.LUT R14, R4, 0x10, RZ, 0xc0, !PT ;  /* 0x00000010040e7812 */ /* 0x000fe200078ec0ff */
[----:B-1----:R-:W-:Y:S01]  /*201b0*/  FADD.FTZ R8, R8, R239 ;  /* 0x000000ef08087221 */ /* 0x002fe20000010000 */
[----:B--2---:R-:W-:Y:S01]  /*201c0*/  USHF.L.U32 UR9, UR9, 0x6, URZ ;  /* 0x0000000609097899 */ /* 0x004fe200080006ff */
[----:B------:R-:W-:Y:S01]  /*201d0*/  LOP3.LUT R10, R217, R10, RZ, 0xfc, !PT ;  /* 0x0000000ad90a7212 */ /* 0x000fe200078efcff */
[----:B----4-:R-:W-:-:S02]  /*201e0*/  FADD.FTZ R7, R0, R237 ;  /* 0x000000ed00077221 */ /* 0x010fc40000010000 */
[----:B------:R-:W1:Y:S01]  /*201f0*/  SHFL.BFLY PT, R5, R8, 0x1, 0x1f ;  /* 0x0c201f0008057f89 */ /* 0x000e6200000e0000 */
[----:B------:R-:W-:Y:S01]  /*20200*/  SHF.L.U32 R0, R221, 0x2, RZ ;  /* 0x00000002dd007819 */ /* 0x000fe200000006ff */
[----:B------:R-:W-:Y:S01]  /*20210*/  UIADD3 UR7, UPT, UPT, -UR9, UR20, URZ ;  /* 0x0000001409077290 */ /* 0x000fe2000fffe1ff */
[----:B------:R-:W-:Y:S01]  /*20220*/  SHF.R.U32.HI R221, RZ, 0x4, R221 ;  /* 0x00000004ffdd7819 */ /* 0x000fe200000116dd */
[----:B------:R-:W2:Y:S01]  /*20230*/  SHFL.BFLY PT, R6, R7, 0x1, 0x1f ;  /* 0x0c201f0007067f89 */ /* 0x000ea200000e0000 */
[----:B------:R-:W-:Y:S01]  /*20240*/  LEA R10, R10, UR6, 0x2 ;  /* 0x000000060a0a7c11 */ /* 0x000fe2000f8e10ff */
[----:B---3--:R-:W-:Y:S01]  /*20250*/  UIMAD UR4, UR13, UR4, UR21 ;  /* 0x000000040d0472a4 */ /* 0x008fe2000f8e0215 */
[C---:B------:R-:W-:Y:S02]  /*20260*/  IADD3 R9, PT, PT, R221.reuse, 0x18, RZ ;  /* 0x00000018dd097810 */ /* 0x040fe40007ffe0ff */
[----:B------:R-:W-:Y:S02]  /*20270*/  LOP3.LUT R165, R0, 0x1f8, RZ, 0xc0, !PT ;  /* 0x000001f800a57812 */ /* 0x000fe400078ec0ff */
[----:B------:R-:W-:-:S02]  /*20280*/  IADD3 R13, PT, PT, R221, 0x10, RZ ;  /* 0x00000010dd0d7810 */ /* 0x000fc40007ffe0ff */
[----:B------:R-:W-:Y:S01]  /*20290*/  LOP3.LUT R165, R165, 0x38, R216, 0x78, !PT ;  /* 0x00000038a5a57812 */ /* 0x000fe200078e78d8 */
[----:B-----5:R-:W-:Y:S01]  /*202a0*/  UIMAD UR11, UR10, UR11, UR12 ;  /* 0x0000000b0a0b72a4 */ /* 0x020fe2000f8e020c */
[----:B------:R-:W3:Y:S02]  /*202b0*/  LDCU.64 UR12, c[0x0][0x358] ;  /* 0x00006b00ff0c77ac */ /* 0x000ee40008000a00 */
[----:B------:R-:W-:Y:S01]  /*202c0*/  LEA R165, R165, R14, 0x2 ;  /* 0x0000000ea5a57211 */ /* 0x000fe200078e10ff */
[----:B------:R-:W-:Y:S01]  /*202d0*/  BAR.SYNC.DEFER_BLOCKING 0x0 ;  /* 0x0000000000007b1d */ /* 0x000fe20000010000 */
[----:B------:R-:W-:Y:S01]  /*202e0*/  UIMAD UR10, UR4, UR10, UR11 ;  /* 0x0000000a040a72a4 */ /* 0x000fe2000f8e020b */
[----:B-1----:R-:W-:Y:S01]  /*202f0*/  FADD.FTZ R5, R8, R5 ;  /* 0x0000000508057221 */ /* 0x002fe20000010000 */
[----:B------:R-:W-:Y:S02]  /*20300*/  IADD3 R8, PT, PT, R221, 0x8, RZ ;  /* 0x00000008dd087810 */ /* 0x000fe40007ffe0ff */
[----:B------:R-:W-:Y:S01]  /*20310*/  UIMAD UR10, UR10, UR5, UR9 ;  /* 0x000000050a0a72a4 */ /* 0x000fe2000f8e0209 */
[----:B--2---:R-:W-:Y:S01]  /*20320*/  FADD.FTZ R6, R7, R6 ;  /* 0x0000000607067221 */ /* 0x004fe20000010000 */
[----:B------:R-:W1:Y:S01]  /*20330*/  MUFU.RCP R11, R5 ;  /* 0x00000005000b7308 */ /* 0x000e620000001000 */
[----:B------:R-:W-:Y:S01]  /*20340*/  FSETP.NE.FTZ.AND P1, PT, R5, RZ, PT ;  /* 0x000000ff0500720b */ /* 0x000fe20003f35000 */
[----:B------:R-:W-:Y:S01]  /*20350*/  UIMAD UR8, UR10, UR8, URZ ;  /* 0x000000080a0872a4 */ /* 0x000fe2000f8e02ff */
[----:B------:R-:W-:-:S02]  /*20360*/  MOV R7, 0x20 ;  /* 0x0000002000077802 */ /* 0x000fc40000000f00 */
[----:B------:R-:W-:Y:S02]  /*20370*/  ISETP.GE.AND P2, PT, R8, UR7, PT ;  /* 0x0000000708007c0c */ /* 0x000fe4000bf46270 */
[----:B------:R-:W-:Y:S01]  /*20380*/  MOV R8, 0x40 ;  /* 0x0000004000087802 */ /* 0x000fe20000000f00 */
[----:B------:R-:W2:Y:S01]  /*20390*/  MUFU.RCP R12, R6 ;  /* 0x00000006000c7308 */ /* 0x000ea20000001000 */
[----:B------:R-:W-:Y:S02]  /*203a0*/  FSETP.NE.FTZ.AND P6, PT, R6, RZ, PT ;  /* 0x000000ff0600720b */ /* 0x000fe40003fd5000 */
[----:B------:R-:W-:Y:S02]  /*203b0*/  SEL R7, R7, 0xffffffe0, !P0 ;  /* 0xffffffe007077807 */ /* 0x000fe40004000000 */
[----:B------:R-:W-:Y:S02]  /*203c0*/  ISETP.GE.AND P0, PT, R9, UR7, PT ;  /* 0x0000000709007c0c */ /* 0x000fe4000bf06270 */
[----:B------:R-:W-:-:S02]  /*203d0*/  SEL R8, R8, 0xffffffc0, !P3 ;  /* 0xffffffc008087807 */ /* 0x000fc40005800000 */
[----:B------:R-:W-:Y:S02]  /*203e0*/  FSETP.NE.FTZ.AND P3, PT, R5, RZ, PT ;  /* 0x000000ff0500720b */ /* 0x000fe40003f75000 */
[----:B-1----:R-:W-:Y:S02]  /*203f0*/  FSEL R11, R11, 1, P1 ;  /* 0x3f8000000b0b7808 */ /* 0x002fe40000800000 */
[----:B------:R-:W-:Y:S01]  /*20400*/  ISETP.GE.AND P1, PT, R13, UR7, PT ;  /* 0x000000070d007c0c */ /* 0x000fe2000bf26270 */
[----:B------:R-:W1:Y:S01]  /*20410*/  @P6 LDC R16, c[0x0][0x458] ;  /* 0x00011600ff106b82 */ /* 0x000e620000000800 */
[----:B------:R-:W4:Y:S01]  /*20420*/  @P6 MUFU.LG2 R6, R6 ;  /* 0x0000000600066308 */ /* 0x000f220000000c00 */
        /* <DEDUP_REMOVED lines=134> */
[C---:B------:R-:W-:Y:S01]  /*20c90*/  IADD3 R13, PT, PT, R7.reuse, R12, RZ ;  /* 0x0000000c070d7210 */ /* 0x040fe20007ffe0ff */
[----:B------:R-:W2:Y:S01]  /*20ca0*/  @P3 LDC R15, c[0x0][0x458] ;  /* 0x00011600ff0f3b82 */ /* 0x000ea20000000800 */
[-C--:B------:R-:W-:Y:S01]  /*20cb0*/  IADD3 R8, PT, PT, R8, R11.reuse, RZ ;  /* 0x0000000b08087210 */ /* 0x080fe20007ffe0ff */
[----:B------:R-:W-:Y:S01]  /*20cc0*/  STS.64 [R10+0x800], R162 ;  /* 0x000800a20a007388 */ /* 0x000fe20000000a00 */
[C---:B------:R-:W-:Y:S01]  /*20cd0*/  IADD3 R14, PT, PT, R7.reuse, R11, RZ ;  /* 0x0000000b070e7210 */ /* 0x040fe20007ffe0ff */
[----:B------:R-:W5:Y:S01]  /*20ce0*/  @P3 MUFU.LG2 R5, R5 ;  /* 0x0000000500053308 */ /* 0x000f620000000c00 */
[----:B------:R-:W-:Y:S01]  /*20cf0*/  IADD3 R7, PT, PT, R7, R8, RZ ;  /* 0x0000000807077210 */ /* 0x000fe20007ffe0ff */
[----:B------:R-:W-:Y:S01]  /*20d00*/  STS.64 [R9], R36 ;  /* 0x0000002409007388 */ /* 0x000fe20000000a00 */
[----:B----4-:R-:W-:-:S03]  /*20d10*/  @P6 FMUL.FTZ R6, R6, 0.69314718246459960938 ;  /* 0x3f31721806066820 */ /* 0x010fc60000410000 */
[----:B------:R-:W-:Y:S04]  /*20d20*/  STS.64 [R9+0x800], R38 ;  /* 0x0008002609007388 */ /* 0x000fe80000000a00 */
[----:B------:R-:W-:Y:S04]  /*20d30*/  STS.64 [R12], R40 ;  /* 0x000000280c007388 */ /* 0x000fe80000000a00 */
[----:B------:R-:W-:Y:S04]  /*20d40*/  STS.64 [R12+0x800], R42 ;  /* 0x0008002a0c007388 */ /* 0x000fe80000000a00 */
[----:B------:R-:W-:Y:S01]  /*20d50*/  STS.64 [R13], R44 ;  /* 0x0000002c0d007388 */ /* 0x000fe20000000a00 */
[----:B-----5:R-:W-:-:S03]  /*20d60*/  @P3 FMUL.FTZ R5, R5, 0.69314718246459960938 ;  /* 0x3f31721805053820 */ /* 0x020fc60000410000 */
        /* <DEDUP_REMOVED lines=46> */
[----:B------:R2:W-:Y:S04]  /*21050*/  STS.64 [R12+0xc800], R138 ;  /* 0x00c8008a0c007388 */ /* 0x0005e80000000a00 */
[----:B------:R3:W-:Y:S04]  /*21060*/  STS.64 [R13+0xc000], R140 ;  /* 0x00c0008c0d007388 */ /* 0x0007e80000000a00 */
[----:B------:R3:W-:Y:S04]  /*21070*/  STS.64 [R13+0xc800], R142 ;  /* 0x00c8008e0d007388 */ /* 0x0007e80000000a00 */
[----:B------:R3:W-:Y:S01]  /*21080*/  STS.64 [R11+0xc000], R144 ;  /* 0x00c000900b007388 */ /* 0x0007e20000000a00 */
[----:B----4-:R-:W-:-:S03]  /*21090*/  MOV R133, 0xff800000 ;  /* 0xff80000000857802 */ /* 0x010fc60000000f00 */
[----:B------:R4:W-:Y:S01]  /*210a0*/  STS.64 [R11+0xc800], R146 ;  /* 0x00c800920b007388 */ /* 0x0009e20000000a00 */
[----:B-1----:R-:W-:Y:S01]  /*210b0*/  @P6 FFMA.FTZ R133, R3, R16, R6 ;  /* 0x0000001003856223 */ /* 0x002fe20000010006 */
[----:B------:R-:W-:Y:S02]  /*210c0*/  IADD3 R3, PT, PT, R221, 0x28, RZ ;  /* 0x00000028dd037810 */ /* 0x000fe40007ffe0ff */
[----:B------:R4:W-:Y:S01]  /*210d0*/  STS.64 [R14+0xc000], R148 ;  /* 0x00c000940e007388 */ /* 0x0009e20000000a00 */
[----:B-----5:R-:W-:Y:S02]  /*210e0*/  LOP3.LUT R9, R4, 0x3f00, RZ, 0xc0, !PT ;  /* 0x00003f0004097812 */ /* 0x020fe400078ec0ff */
[----:B------:R-:W-:Y:S01]  /*210f0*/  MOV R134, 0xff800000 ;  /* 0xff80000000867802 */ /* 0x000fe20000000f00 */
[----:B------:R4:W-:Y:S01]  /*21100*/  STS.64 [R14+0xc800], R150 ;  /* 0x00c800960e007388 */ /* 0x0009e20000000a00 */
[----:B------:R-:W-:Y:S01]  /*21110*/  LOP3.LUT R9, R9, 0x3c, R0, 0xf8, !PT ;  /* 0x0000003c09097812 */ /* 0x000fe200078ef800 */
[----:B--2---:R-:W-:Y:S01]  /*21120*/  @P3 FFMA.FTZ R134, R164, R15, R5 ;  /* 0x0000000fa4863223 */ /* 0x004fe20000010005 */
[----:B---3--:R-:W-:Y:S01]  /*21130*/  MOV R137, UR8 ;  /* 0x0000000800897c02 */ /* 0x008fe20008000f00 */
[----:B------:R4:W-:Y:S01]  /*21140*/  STS.64 [R8+0xc000], R156 ;  /* 0x00c0009c08007388 */ /* 0x0009e20000000a00 */
[----:B------:R-:W-:-:S02]  /*21150*/  IADD3 R132, P3, PT, R9, UR8, RZ ;  /* 0x0000000809847c10 */ /* 0x000fc4000ff7e0ff */
[----:B------:R-:W-:Y:S01]  /*21160*/  IADD3 R135, PT, PT, R221, 0x20, RZ ;  /* 0x00000020dd877810 */ /* 0x000fe20007ffe0ff */
[----:B------:R4:W-:Y:S04]  /*21170*/  STS.64 [R8+0xc800], R158 ;  /* 0x00c8009e08007388 */ /* 0x0009e80000000a00 */
[----:B------:R4:W-:Y:S04]  /*21180*/  STS.64 [R7+0xc000], R152 ;  /* 0x00c0009807007388 */ /* 0x0009e80000000a00 */
[----:B------:R4:W-:Y:S01]  /*21190*/  STS.64 [R7+0xc800], R154 ;  /* 0x00c8009a07007388 */ /* 0x0009e20000000a00 */
[----:B------:R-:W-:Y:S06]  /*211a0*/  BAR.SYNC.DEFER_BLOCKING 0x0 ;  /* 0x0000000000007b1d */ /* 0x000fec0000010000 */
[----:B------:R4:W1:Y:S04]  /*211b0*/  LDS.128 R128, [R165+UR6] ;  /* 0x00000006a5807984 */ /* 0x0008680008000c00 */
[----:B------:R4:W2:Y:S04]  /*211c0*/  LDS.128 R124, [R165+UR6+0x800] ;  /* 0x00080006a57c7984 */ /* 0x0008a80008000c00 */
[----:B------:R4:W3:Y:S04]  /*211d0*/  LDS.128 R120, [R165+UR6+0x1000] ;  /* 0x00100006a5787984 */ /* 0x0008e80008000c00 */
        /* <DEDUP_REMOVED lines=29> */
[----:B--23--:R-:W-:Y:S05]  /*213b0*/  @P5 BRA `(.L_x_1566) ;  /* 0x0000000000305947 */ /* 0x00cfea0003800000 */
[----:B------:R-:W2:Y:S01]  /*213c0*/  LDCU.64 UR4, c[0x0][0x428] ;  /* 0x00008500ff0477ac */ /* 0x000ea20008000a00 */
[C---:B------:R-:W-:Y:S01]  /*213d0*/  VIADD R139, R2.reuse, 0x8 ;  /* 0x00000008028b7836 */ /* 0x040fe20000000000 */
[----:B------:R-:W-:Y:S01]  /*213e0*/  IADD3 R138, P4, PT, R2, UR10, RZ ;  /* 0x0000000a028a7c10 */ /* 0x000fe2000ff9e0ff */
[----:B------:R-:W-:Y:S01]  /*213f0*/  IMAD.U32 R136, RZ, RZ, UR10 ;  /* 0x0000000aff887e24 */ /* 0x000fe2000f8e00ff */
[----:B------:R-:W-:-:S06]  /*21400*/  UIADD3 UR6, UPT, UPT, -UR9, UR20, URZ ;  /* 0x0000001409067290 */ /* 0x000fcc000fffe1ff */
[----:B------:R-:W-:Y:S02]  /*21410*/  ISETP.GE.AND P6, PT, R2, UR6, PT ;  /* 0x0000000602007c0c */ /* 0x000fe4000bfc6270 */
[----:B------:R-:W-:Y:S02]  /*21420*/  ISETP.GE.AND P5, PT, R139, UR6, PT ;  /* 0x000000068b007c0c */ /* 0x000fe4000bfa6270 */
[----:B------:R-:W-:Y:S02]  /*21430*/  LEA.HI.X.SX32 R139, R136, RZ, 0x1, P4 ;  /* 0x000000ff888b7211 */ /* 0x000fe400020f0eff */
[----:B--2---:R-:W-:-:S04]  /*21440*/  LEA R140, P4, R138, UR4, 0x2 ;  /* 0x000000048a8c7c11 */ /* 0x004fc8000f8810ff */
[----:B------:R-:W-:-:S05]  /*21450*/  LEA.HI.X R141, R138, UR5, R139, 0x2, P4 ;  /* 0x000000058a8d7c11 */ /* 0x000fca000a0f148b */
[----:B------:R2:W-:Y:S04]  /*21460*/  @!P6 STG.E desc[UR12][R140.64], R134 ;  /* 0x000000868c00e986 */ /* 0x0005e8000c10190c */
[----:B------:R2:W-:Y:S02]  /*21470*/  @!P5 STG.E desc[UR12][R140.64+0x20], R133 ;  /* 0x000020858c00d986 */ /* 0x0005e4000c10190c */
.L_x_1566:
[----:B------:R-:W-:Y:S05]  /*21480*/  BSYNC.RECONVERGENT B0 ;  /* 0x0000000000007941 */ /* 0x000fea0003800200 */
.L_x_1565:
[----:B------:R-:W-:Y:S01]  /*21490*/  ISETP.GE.AND P4, PT, R221, UR7, PT ;  /* 0x00000007dd007c0c */ /* 0x000fe2000bf86270 */
        /* <DEDUP_REMOVED lines=18> */
[----:B-1----:R2:W-:Y:S01]  /*215c0*/  @!P4 STG.E.128 desc[UR12][R140.64], R128 ;  /* 0x000000808c00c986 */ /* 0x0025e2000c101d0c */
[----:B------:R-:W-:-:S03]  /*215d0*/  ISETP.GE.AND P4, PT, R134, UR6, PT ;  /* 0x0000000686007c0c */ /* 0x000fc6000bf86270 */
[----:B------:R2:W-:Y:S01]  /*215e0*/  @!P3 STG.E.128 desc[UR12][R140.64+0x100], R96 ;  /* 0x000100608c00b986 */ /* 0x0005e2000c101d0c */
[----:B------:R-:W-:-:S09]  /*215f0*/  ISETP.GE.AND P3, PT, R0, UR6, PT ;  /* 0x0000000600007c0c */ /* 0x000fd2000bf66270 */
[----:B------:R2:W-:Y:S04]  /*21600*/  @!P4 STG.E.128 desc[UR12][R140.64+0x200], R64 ;  /* 0x000200408c00c986 */ /* 0x0005e8000c101d0c */
[----:B------:R2:W-:Y:S02]  /*21610*/  @!P3 STG.E.128 desc[UR12][R140.64+0x300], R32 ;  /* 0x000300208c00b986 */ /* 0x0005e4000c101d0c */
.L_x_1568:
[----:B------:R-:W-:Y:S05]  /*21620*/  BSYNC.RECONVERGENT B0 ;  /* 0x0000000000007941 */ /* 0x000fea0003800200 */
.L_x_1567:
        /* <DEDUP_REMOVED lines=26> */
.L_x_1570:
[----:B------:R-:W-:Y:S05]  /*217d0*/  BSYNC.RECONVERGENT B0 ;  /* 0x0000000000007941 */ /* 0x000fea0003800200 */
.L_x_1569:
        /* <DEDUP_REMOVED lines=24> */
.L_x_1572:
[----:B------:R-:W-:Y:S05]  /*21960*/  BSYNC.RECONVERGENT B0 ;  /* 0x0000000000007941 */ /* 0x000fea0003800200 */
.L_x_1571:
        /* <DEDUP_REMOVED lines=23> */
.L_x_1574:
[----:B------:R-:W-:Y:S05]  /*21ae0*/  BSYNC.RECONVERGENT B0 ;  /* 0x0000000000007941 */ /* 0x000fea0003800200 */
.L_x_1573:
[----:B------:R-:W-:Y:S01]  /*21af0*/  ISETP.NE.AND P0, PT, R133, RZ, PT ;  /* 0x000000ff8500720c */ /* 0x000fe20003f05270 */
[----:B------:R-:W-:-:S12]  /*21b00*/  BSSY.RECONVERGENT B0, `(.L_x_1575) ;  /* 0x0000017000007945 */ /* 0x000fd80003800200 */
[----:B------:R-:W-:Y:S05]  /*21b10*/  @P0 BRA `(.L_x_1576) ;  /* 0x0000000000540947 */ /* 0x000fea0003800000 */
[----:B------:R-:W5:Y:S02]  /*21b20*/  LDCU UR4, c[0x0][0x440] ;  /* 0x00008800ff0477ac */ /* 0x000f640008000800 */
[----:B-----5:R-:W-:Y:S02]  /*21b30*/  ISETP.GE.AND P0, PT, R136, UR4, PT ;  /* 0x0000000488007c0c */ /* 0x020fe4000bf06270 */
        /* <DEDUP_REMOVED lines=12> */
[----:B------:R-:W2:Y:S01]  /*21c00*/  @!P1 LDC.64 R2, c[0x0][0x3f8] ;  /* 0x0000fe00ff029b82 */ /* 0x000ea20000000a00 */
[C---:B------:R-:W-:Y:S01]  /*21c10*/  @!P2 LEA.HI.X R21, R132.reuse, R21, R137, 0x2, P0 ;  /* 0x000000158415a211 */ /* 0x040fe200000f1489 */
[----:B------:R1:W-:Y:S04]  /*21c20*/  @!P3 STG.E.128 desc[UR12][R22.64+0x8100], R80 ;  /* 0x008100501600b986 */ /* 0x0003e8000c101d0c */
[----:B------:R1:W-:Y:S01]  /*21c30*/  @!P2 STG.E.128 desc[UR12][R20.64+0x8200], R48 ;  /* 0x008200301400a986 */ /* 0x0003e2000c101d0c */
[----:B--2---:R-:W-:-:S04]  /*21c40*/  @!P1 LEA R2, P0, R132, R2, 0x2 ;  /* 0x0000000284029211 */ /* 0x004fc800078010ff */
[----:B------:R-:W-:-:S05]  /*21c50*/  @!P1 LEA.HI.X R3, R132, R3, R137, 0x2, P0 ;  /* 0x0000000384039211 */ /* 0x000fca00000f1489 */
[----:B------:R1:W-:Y:S04]  /*21c60*/  @!P1 STG.E.128 desc[UR12][R2.64+0x8300], R16 ;  /* 0x0083001002009986 */ /* 0x0003e8000c101d0c */
.L_x_1576:
[----:B------:R-:W-:Y:S05]  /*21c70*/  BSYNC.RECONVERGENT B0 ;  /* 0x0000000000007941 */ /* 0x000fea0003800200 */
.L_x_1575:
        /* <DEDUP_REMOVED lines=10> */
[----:B------:R-:W4:Y:S08]  /*21d20*/  @!P2 LDC.64 R16, c[0x0][0x3f8] ;  /* 0x0000fe00ff10ab82 */ /* 0x000f300000000a00 */
[----:B--23--:R-:W2:Y:S01]  /*21d30*/  @!P1 LDC.64 R2, c[0x0][0x3f8] ;  /* 0x0000fe00ff029b82 */ /* 0x00cea20000000a00 */
[----:B-1----:R-:W-:-:S04]  /*21d40*/  @!P4 LEA R20, P0, R132, R20, 0x2 ;  /* 0x000000148414c211 */ /* 0x002fc800078010ff */
[C---:B------:R-:W-:Y:S02]  /*21d50*/  @!P4 LEA.HI.X R21, R132.reuse, R21, R137, 0x2, P0 ;  /* 0x000000158415c211 */ /* 0x040fe400000f1489 */
[----:B-----5:R-:W-:-:S03]  /*21d60*/  @!P3 LEA R18, P0, R132, R18, 0x2 ;  /* 0x000000128412b211 */ /* 0x020fc600078010ff */
[----:B------:R1:W-:Y:S01]  /*21d70*/  @!P4 STG.E.128 desc[UR12][R20.64+0xa000], R108 ;  /* 0x00a0006c1400c986 */ /* 0x0003e2000c101d0c */
[C---:B------:R-:W-:Y:S02]  /*21d80*/  @!P3 LEA.HI.X R19, R132.reuse, R19, R137, 0x2, P0 ;  /* 0x000000138413b211 */ /* 0x040fe400000f1489 */
[----:B----4-:R-:W-:-:S03]  /*21d90*/  @!P2 LEA R16, P0, R132, R16, 0x2 ;  /* 0x000000108410a211 */ /* 0x010fc600078010ff */
[----:B------:R1:W-:Y:S01]  /*21da0*/  @!P3 STG.E.128 desc[UR12][R18.64+0xa100], R76 ;  /* 0x00a1004c1200b986 */ /* 0x0003e2000c101d0c */
[C---:B------:R-:W-:Y:S02]  /*21db0*/  @!P2 LEA.HI.X R17, R132.reuse, R17, R137, 0x2, P0 ;  /* 0x000000118411a211 */ /* 0x040fe400000f1489 */
[----:B--2---:R-:W-:-:S03]  /*21dc0*/  @!P1 LEA R2, P0, R132, R2, 0x2 ;  /* 0x0000000284029211 */ /* 0x004fc600078010ff */
[----:B------:R1:W-:Y:S01]  /*21dd0*/  @!P2 STG.E.128 desc[UR12][R16.64+0xa200], R44 ;  /* 0x00a2002c1000a986 */ /* 0x0003e2000c101d0c */
[----:B------:R-:W-:-:S05]  /*21de0*/  @!P1 LEA.HI.X R3, R132, R3, R137, 0x2, P0 ;  /* 0x0000000384039211 */ /* 0x000fca00000f1489 */
[----:B------:R1:W-:Y:S04]  /*21df0*/  @!P1 STG.E.128 desc[UR12][R2.64+0xa300], R12 ;  /* 0x00a3000c02009986 */ /* 0x0003e8000c101d0c */
.L_x_1578:
[----:B------:R-:W-:Y:S05]  /*21e00*/  BSYNC.RECONVERGENT B0 ;  /* 0x0000000000007941 */ /* 0x000fea0003800200 */
.L_x_1577:
        /* <DEDUP_REMOVED lines=9> */
[----:B----4-:R-:W4:Y:S08]  /*21ea0*/  @!P4 LDC.64 R14, c[0x0][0x3f8] ;  /* 0x0000fe00ff0ecb82 */ /* 0x010f300000000a00 */
        /* <DEDUP_REMOVED lines=14> */
.L_x_1580:
[----:B------:R-:W-:Y:S05]  /*21f90*/  BSYNC.RECONVERGENT B0 ;  /* 0x0000000000007941 */ /* 0x000fea0003800200 */
.L_x_1579:
[----:B------:R-:W-:Y:S05]  /*21fa0*/  @P6 EXIT ;  /* 0x000000000000694d */ /* 0x000fea0003800000 */
[----:B------:R-:W5:Y:S02]  /*21fb0*/  LDCU UR4, c[0x0][0x440] ;  /* 0x00008800ff0477ac */ /* 0x000f640008000800 */
[----:B-----5:R-:W-:Y:S02]  /*21fc0*/  ISETP.GE.AND P5, PT, R136, UR4, PT ;  /* 0x0000000488007c0c */ /* 0x020fe4000bfa6270 */
[----:B------:R-:W-:Y:S02]  /*21fd0*/  ISETP.GE.AND P4, PT, R135, UR4, PT ;  /* 0x0000000487007c0c */ /* 0x000fe4000bf86270 */
[----:B------:R-:W-:-:S09]  /*21fe0*/  ISETP.GE.AND P2, PT, R134, UR4, PT ;  /* 0x0000000486007c0c */ /* 0x000fd2000bf46270 */
[----:B-1--4-:R-:W1:Y:S08]  /*21ff0*/  @!P5 LDC.64 R10, c[0x0][0x3f8] ;  /* 0x0000fe00ff0adb82 */ /* 0x012e700000000a00 */
[----:B------:R-:W4:Y:S08]  /*22000*/  @!P4 LDC.64 R8, c[0x0][0x3f8] ;  /* 0x0000fe00ff08cb82 */ /* 0x000f300000000a00 */
[----:B--23--:R-:W2:Y:S01]  /*22010*/  @!P2 LDC.64 R2, c[0x0][0x3f8] ;  /* 0x0000fe00ff02ab82 */ /* 0x00cea20000000a00 */
[----:B-1----:R-:W-:-:S04]  /*22020*/  @!P5 LEA R10, P0, R132, R10, 0x2 ;  /* 0x0000000a840ad211 */ /* 0x002fc800078010ff */
[--C-:B------:R-:W-:Y:S02]  /*22030*/  @!P5 LEA.HI.X R11, R132, R11, R137.reuse, 0x2, P0 ;  /* 0x0000000b840bd211 */ /* 0x100fe400000f1489 */
[----:B------:R-:W-:Y:S02]  /*22040*/  ISETP.GE.AND P0, PT, R0, UR4, PT ;  /* 0x0000000400007c0c */ /* 0x000fe4000bf06270 */
[C---:B----4-:R-:W-:Y:S01]  /*22050*/  @!P4 LEA R8, P3, R132.reuse, R8, 0x2 ;  /* 0x000000088408c211 */ /* 0x050fe200078610ff */
        /* <DEDUP_REMOVED lines=12> */
.L_x_1581:
        /* <DEDUP_REMOVED lines=14> */
.L_x_7482:


//--------------------- .text._ZN5flash24flash_fwd_splitkv_kernelI23Flash_fwd_kernel_traitsILi256ELi64ELi64ELi4ELb0ELb0EN7cutlass6half_tE19Flash_kernel_traitsILi256ELi64ELi64ELi4ES3_EELb0ELb0ELb0ELb0ELb0ELb1ELb1ELb1EEEvNS_16Flash_fwd_paramsE --------------------------
	.section	.text._ZN5flash24flash_fwd_splitkv_kernelI23Flash_fwd_kernel_traitsILi256ELi64ELi64ELi4ELb0ELb0EN7cutlass6half_tE19Flash_kernel_traitsILi256ELi64ELi64ELi4ES3_EELb0ELb0ELb0ELb0ELb0ELb1ELb1ELb1EEEvNS_16Flash_fwd_paramsE,"ax",@progbits
	.align	128
        .global         _ZN5flash24flash_fwd_splitkv_kernelI23Flash_fwd_kernel_traitsILi256ELi64ELi64ELi4ELb0ELb0EN7cutlass6half_tE19Flash_kernel_traitsILi256ELi64ELi64ELi4ES3_EELb0ELb0ELb0ELb0ELb0ELb1ELb1ELb1EEEvNS_16Flash_fwd_paramsE
        .type           _ZN5flash24flash_fwd_splitkv_kernelI23Flash_fwd_kernel_traitsILi256ELi64ELi64ELi4ELb0ELb0EN7cutlass6half_tE19Flash_kernel_traitsILi256ELi64ELi64ELi4ES3_EELb0ELb0ELb0ELb0ELb0ELb1ELb1ELb1EEEvNS_16Flash_fwd_paramsE,@function
        .size           _ZN5flash24flash_fwd_splitkv_kernelI23Flash_fwd_kernel_traitsILi256ELi64ELi64ELi4ELb0ELb0EN7cutlass6half_tE19Flash_kernel_traitsILi256ELi64ELi64ELi4ES3_EELb0ELb0ELb0ELb0ELb0ELb1ELb1ELb1EEEvNS_16Flash_fwd_paramsE,(.L_x_7483 - _ZN5flash24flash_fwd_splitkv_kernelI23Flash_fwd_kernel_traitsILi256ELi64ELi64ELi4ELb0ELb0EN7cutlass6half_tE19Flash_kernel_traitsILi256ELi64ELi64ELi4ES3_EELb0ELb0ELb0ELb0ELb0ELb1ELb1ELb1EEEvNS_16Flash_fwd_paramsE)
        .other          _ZN5flash24flash_fwd_splitkv_kernelI23Flash_fwd_kernel_traitsILi256ELi64ELi64ELi4ELb0ELb0EN7cutlass6half_tE19Flash_kernel_traitsILi256ELi64ELi64ELi4ES3_EELb0ELb0ELb0ELb0ELb0ELb1ELb1ELb1EEEvNS_16Flash_fwd_paramsE,@"STO_CUDA_ENTRY STV_DEFAULT"
_ZN5flash24flash_fwd_splitkv_kernelI23Flash_fwd_kernel_traitsILi256ELi64ELi64ELi4ELb0ELb0EN7cutlass6half_tE19Flash_kernel_traitsILi256ELi64ELi64ELi4ES3_EELb0ELb0ELb0ELb0ELb0ELb1ELb1ELb1EEEvNS_16Flash_fwd_paramsE:
.text._ZN5flash24flash_fwd_splitkv_kernelI23Flash_fwd_kernel_traitsILi256ELi64ELi64ELi4ELb0ELb0EN7cutlass6half_tE19Flash_kernel_traitsILi256ELi64ELi64ELi4ES3_EELb0ELb0ELb0ELb0ELb0ELb1ELb1ELb1EEEvNS_16Flash_fwd_paramsE:
        /* <DEDUP_REMOVED lines=86> */
.L_x_1582:
        /* <DEDUP_REMOVED lines=106> */
.L_x_1585:
[----:B------:R-:W-:Y:S05]  /*0c00*/  BSYNC.RECONVERGENT B0 ;  /* 0x0000000000007941 */ /* 0x000fea0003800200 */
.L_x_1584:
        /* <DEDUP_REMOVED lines=31> */
.L_x_1587:
[----:B------:R-:W-:Y:S05]  /*0e00*/  BSYNC.RECONVERGENT B0 ;  /* 0x0000000000007941 */ /* 0x000fea0003800200 */
.L_x_1586:
        /* <DEDUP_REMOVED lines=24> */
.L_x_1589:
[----:B------:R-:W-:Y:S05]  /*0f90*/  BSYNC.RECONVERGENT B0 ;  /* 0x0000000000007941 */ /* 0x000fea0003800200 */
.L_x_1588:
        /* <DEDUP_REMOVED lines=24> */
.L_x_1591:
[----:B------:R-:W-:Y:S05]  /*1120*/  BSYNC.RECONVERGENT B0 ;  /* 0x0000000000007941 */ /* 0x000fea0003800200 */
.L_x_1590:
        /* <DEDUP_REMOVED lines=24> */
.L_x_1593:
[----:B------:R-:W-:Y:S05]  /*12b0*/  BSYNC.RECONVERGENT B0 ;  /* 0x0000000000007941 */ /* 0x000fea0003800200 */
.L_x_1592:
        /* <DEDUP_REMOVED lines=24> */
.L_x_1595:
[----:B------:R-:W-:Y:S05]  /*1440*/  BSYNC.RECONVERGENT B0 ;  /* 0x0000000000007941 */ /* 0x000fea0003800200 */
.L_x_1594:
        /* <DEDUP_REMOVED lines=23> */
.L_x_1597:
[----:B------:R-:W-:Y:S05]  /*15c0*/  BSYNC.RECONVERGENT B0 ;  /* 0x0000000000007941 */ /* 0x000fea0003800200 */
.L_x_1596:
        /* <DEDUP_REMOVED lines=23> */
.L_x_1599:
[----:B------:R-:W-:Y:S05]  /*1740*/  BSYNC.RECONVERGENT B0 ;  /* 0x0000000000007941 */ /* 0x000fea0003800200 */
.L_x_1598:
        /* <DEDUP_REMOVED lines=33> */
.L_x_1583:
        /* <DEDUP_REMOVED lines=13> */
.L_x_1600:
        /* <DEDUP_REMOVED lines=107> */
.L_x_1601:
        /* <DEDUP_REMOVED lines=15> */
.L_x_1603:
[----:B------:R-:W2:Y:S01]  /*21d0*/  LDC.64 R4, c[0x0][0x3b8] ;  /* 0x0000ee00ff047b82 */ /* 0x000ea20000000a00 */
[----:B------:R-:W-:-:S06]  /*21e0*/  UIADD3 UR8, UPT, UPT, UR10, UR11, URZ ;  /* 0x0000000b0a087290 */ /* 0x000fcc000fffe0ff */
[----:B--2---:R-:W-:Y:S02]  /*21f0*/  IMAD R15, R5, UR8, RZ ;  /* 0x00000008050f7c24 */ /* 0x004fe4000f8e02ff */
[----:B-1----:R-:W-:-:S05]  /*2200*/  IMAD.WIDE.U32 R2, R4, UR8, RZ ;  /* 0x0000000804027c25 */ /* 0x002fca000f8e00ff */
[----:B------:R-:W-:Y:S02]  /*2210*/  IADD3 R15, PT, PT, R3, R15, RZ ;  /* 0x0000000f030f7210 */ /* 0x000fe40007ffe0ff */
[----:B------:R-:W-:Y:S02]  /*2220*/  MOV R14, R2 ;  /* 0x00000002000e7202 */ /* 0x000fe40000000f00 */
.L_x_1604:
        /* <DEDUP_REMOVED lines=14> */
.L_x_1605:
[----:B------:R-:W1:Y:S01]  /*2310*/  LDC.64 R2, c[0x0][0x3c0] ;  /* 0x0000f000ff027b82 */ /* 0x000e620000000a00 */
[----:B------:R-:W-:-:S06]  /*2320*/  UIADD3 UR10, UPT, UPT, UR10, UR11, URZ ;  /* 0x0000000b0a0a7290 */ /* 0x000fcc000fffe0ff */
[----:B-1---5:R-:W-:Y:S02]  /*2330*/  IMAD R7, R3, UR10, RZ ;  /* 0x0000000a03077c24 */ /* 0x022fe4000f8e02ff */
[----:B------:R-:W-:-:S05]  /*2340*/  IMAD.WIDE.U32 R8, R2, UR10, RZ ;  /* 0x0000000a02087c25 */ /* 0x000fca000f8e00ff */
[----:B------:R-:W-:-:S07]  /*2350*/  IADD3 R7, PT, PT, R9, R7, RZ ;  /* 0x0000000709077210 */ /* 0x000fce0007ffe0ff */
.L_x_1606:
        /* <DEDUP_REMOVED lines=54> */
.L_x_1602:
        /* <DEDUP_REMOVED lines=183> */
.L_x_1691:
        /* <DEDUP_REMOVED lines=20> */
.L_x_1609:
[----:B-1----:R-:W-:Y:S05]  /*3370*/  BSYNC.RECONVERGENT B0 ;  /* 0x0000000000007941 */ /* 0x002fea0003800200 */
.L_x_1608:
        /* <DEDUP_REMOVED lines=19> */
.L_x_1611:
[----:B------:R-:W-:Y:S05]  /*34b0*/  BSYNC.RECONVERGENT B0 ;  /* 0x0000000000007941 */ /* 0x000fea0003800200 */
.L_x_1610:
        /* <DEDUP_REMOVED lines=23> */
.L_x_1613:
[----:B------:R-:W-:Y:S05]  /*3630*/  BSYNC.RECONVERGENT B0 ;  /* 0x0000000000007941 */ /* 0x000fea0003800200 */
.L_x_1612:
        /* <DEDUP_REMOVED lines=25> */
.L_x_1615:
[----:B------:R-:W-:Y:S05]  /*37d0*/  BSYNC.RECONVERGENT B0 ;  /* 0x0000000000007941 */ /* 0x000fea0003800200 */
.L_x_1614:
        /* <DEDUP_REMOVED lines=20> */
.L_x_1619:
[----:B------:R-:W-:Y:S05]  /*3920*/  BSYNC.RECONVERGENT B0 ;  /* 0x0000000000007941 */ /* 0x000fea0003800200 */
.L_x_1618:
        /* <DEDUP_REMOVED lines=18> */
.L_x_1621:
[----:B------:R-:W-:Y:S05]  /*3a50*/  BSYNC.RECONVERGENT B0 ;  /* 0x0000000000007941 */ /* 0x000fea0003800200 */
.L_x_1620:
        /* <DEDUP_REMOVED lines=20> */
.L_x_1623:
[----:B------:R-:W-:Y:S05]  /*3ba0*/  BSYNC.RECONVERGENT B0 ;  /* 0x0000000000007941 */ /* 0x000fea0003800200 */
.L_x_1622:
        /* <DEDUP_REMOVED lines=25> */
.L_x_1617:
        /* <DEDUP_REMOVED lines=60> */
.L_x_1629:
[----:B------:R-:W-:Y:S05]  /*4100*/  BSYNC.RECONVERGENT B0 ;  /* 0x0000000000007941 */ /* 0x000fea0003800200 */
.L_x_1628:
        /* <DEDUP_REMOVED lines=52> */
.L_x_1631:
[----:B------:R-:W-:Y:S05]  /*4450*/  BSYNC.RECONVERGENT B0 ;  /* 0x0000000000007941 */ /* 0x000fea0003800200 */
.L_x_1630:
        /* <DEDUP_REMOVED lines=52> */
.L_x_1633:
[----:B------:R-:W-:Y:S05]  /*47a0*/  BSYNC.RECONVERGENT B0 ;  /* 0x0000000000007941 */ /* 0x000fea0003800200 */
.L_x_1632:
        /* <DEDUP_REMOVED lines=51> */
.L_x_1627:
[----:B------:R-:W-:Y:S05]  /*4ae0*/  BSYNC.RECONVERGENT B1 ;  /* 0x0000000000017941 */ /* 0x000fea0003800200 */
.L_x_1626:
        /* <DEDUP_REMOVED lines=69> */
.L_x_1637:
[----:B------:R-:W-:Y:S05]  /*4f40*/  BSYNC.RECONVERGENT B0 ;  /* 0x0000000000007941 */ /* 0x000fea0003800200 */
.L_x_1636:
        /* <DEDUP_REMOVED lines=52> */
.L_x_1639:
[----:B------:R-:W-:Y:S05]  /*5290*/  BSYNC.RECONVERGENT B0 ;  /* 0x0000000000007941 */ /* 0x000fea0003800200 */
.L_x_1638:
        /* <DEDUP_REMOVED lines=52> */
.L_x_1641:
[----:B------:R-:W-:Y:S05]  /*55e0*/  BSYNC.RECONVERGENT B0 ;  /* 0x0000000000007941 */ /* 0x000fea0003800200 */
.L_x_1640:
        /* <DEDUP_REMOVED lines=51> */
.L_x_1635:
[----:B------:R-:W-:Y:S05]  /*5920*/  BSYNC.RECONVERGENT B1 ;  /* 0x0000000000017941 */ /* 0x000fea0003800200 */
.L_x_1634:
        /* <DEDUP_REMOVED lines=69> */
.L_x_1645:
[----:B------:R-:W-:Y:S05]  /*5d80*/  BSYNC.RECONVERGENT B0 ;  /* 0x0000000000007941 */ /* 0x000fea0003800200 */
.L_x_1644:
        /* <DEDUP_REMOVED lines=52> */
.L_x_1647:
[----:B------:R-:W-:Y:S05]  /*60d0*/  BSYNC.RECONVERGENT B0 ;  /* 0x0000000000007941 */ /* 0x000fea0003800200 */
.L_x_1646:
        /* <DEDUP_REMOVED lines=52> */
.L_x_1649:
[----:B------:R-:W-:Y:S05]  /*6420*/  BSYNC.RECONVERGENT B0 ;  /* 0x0000000000007941 */ /* 0x000fea0003800200 */
.L_x_1648:
        /* <DEDUP_REMOVED lines=51> */
.L_x_1643:
[----:B------:R-:W-:Y:S05]  /*6760*/  BSYNC.RECONVERGENT B1 ;  /* 0x0000000000017941 */ /* 0x000fea0003800200 */
.L_x_1642:
        /* <DEDUP_REMOVED lines=71> */
.L_x_1653:
[----:B------:R-:W-:Y:S05]  /*6be0*/  BSYNC.RECONVERGENT B0 ;  /* 0x0000000000007941 */ /* 0x000fea0003800200 */
.L_x_1652:
        /* <DEDUP_REMOVED lines=52> */
.L_x_1655:
[----:B------:R-:W-:Y:S05]  /*6f30*/  BSYNC.RECONVERGENT B0 ;  /* 0x0000000000007941 */ /* 0x000fea0003800200 */
.L_x_1654:
        /* <DEDUP_REMOVED lines=52> */
.L_x_1657:
[----:B------:R-:W-:Y:S05]  /*7280*/  BSYNC.RECONVERGENT B0 ;  /* 0x0000000000007941 */ /* 0x000fea0003800200 */
.L_x_1656:
        /* <DEDUP_REMOVED lines=51> */
.L_x_1651:
[----:B------:R-:W-:Y:S05]  /*75c0*/  BSYNC.RECONVERGENT B1 ;  /* 0x0000000000017941 */ /* 0x000fea0003800200 */
.L_x_1650:
        /* <DEDUP_REMOVED lines=8> */
.L_x_1625:
        /* <DEDUP_REMOVED lines=99> */
.L_x_1661:
[----:B------:R-:W-:Y:S05]  /*7c80*/  BSYNC.RECONVERGENT B0 ;  /* 0x0000000000007941 */ /* 0x000fea0003800200 */
.L_x_1660:
        /* <DEDUP_REMOVED lines=93> */
.L_x_1663:
[----:B------:R-:W-:Y:S05]  /*8260*/  BSYNC.RECONVERGENT B0 ;  /* 0x0000000000007941 */ /* 0x000fea0003800200 */
.L_x_1662:
        /* <DEDUP_REMOVED lines=93> */
.L_x_1665:
[----:B------:R-:W-:Y:S05]  /*8840*/  BSYNC.RECONVERGENT B0 ;  /* 0x0000000000007941 */ /* 0x000fea0003800200 */
.L_x_1664:
        /* <DEDUP_REMOVED lines=92> */
.L_x_1659:
[----:B------:R-:W-:Y:S05]  /*8e10*/  BSYNC.RECONVERGENT B1 ;  /* 0x0000000000017941 */ /* 0x000fea0003800200 */
.L_x_1658:
        /* <DEDUP_REMOVED lines=100> */
.L_x_1669:
[----:B------:R-:W-:Y:S05]  /*9460*/  BSYNC.RECONVERGENT B0 ;  /* 0x0000000000007941 */ /* 0x000fea0003800200 */
.L_x_1668:
        /* <DEDUP_REMOVED lines=93> */
.L_x_1671:
[----:B------:R-:W-:Y:S05]  /*9a40*/  BSYNC.RECONVERGENT B0 ;  /* 0x0000000000007941 */ /* 0x000fea0003800200 */
.L_x_1670:
        /* <DEDUP_REMOVED lines=93> */
.L_x_1673:
[----:B------:R-:W-:Y:S05]  /*a020*/  BSYNC.RECONVERGENT B0 ;  /* 0x0000000000007941 */ /* 0x000fea0003800200 */
.L_x_1672:
        /* <DEDUP_REMOVED lines=92> */
.L_x_1667:
[----:B------:R-:W-:Y:S05]  /*a5f0*/  BSYNC.RECONVERGENT B1 ;  /* 0x0000000000017941 */ /* 0x000fea0003800200 */
.L_x_1666:
        /* <DEDUP_REMOVED lines=102> */
.L_x_1677:
[----:B------:R-:W-:Y:S05]  /*ac60*/  BSYNC.RECONVERGENT B0 ;  /* 0x0000000000007941 */ /* 0x000fea0003800200 */
.L_x_1676:
        /* <DEDUP_REMOVED lines=92> */
.L_x_1679:
[----:B------:R-:W-:Y:S05]  /*b230*/  BSYNC.RECONVERGENT B0 ;  /* 0x0000000000007941 */ /* 0x000fea0003800200 */
.L_x_1678:
        /* <DEDUP_REMOVED lines=92> */
.L_x_1681:
[----:B------:R-:W-:Y:S05]  /*b800*/  BSYNC.RECONVERGENT B0 ;  /* 0x0000000000007941 */ /* 0x000fea0003800200 */
.L_x_1680:
        /* <DEDUP_REMOVED lines=90> */
.L_x_1675:
[----:B------:R-:W-:Y:S05]  /*bdb0*/  BSYNC.RECONVERGENT B1 ;  /* 0x0000000000017941 */ /* 0x000fea0003800200 */
.L_x_1674:
        /* <DEDUP_REMOVED lines=105> */
.L_x_1685:
[----:B------:R-:W-:Y:S05]  /*c450*/  BSYNC.RECONVERGENT B0 ;  /* 0x0000000000007941 */ /* 0x000fea0003800200 */
.L_x_1684:
        /* <DEDUP_REMOVED lines=92> */
.L_x_1687:
[----:B------:R-:W-:Y:S05]  /*ca20*/  BSYNC.RECONVERGENT B0 ;  /* 0x0000000000007941 */ /* 0x000fea0003800200 */
.L_x_1686:
        /* <DEDUP_REMOVED lines=91> */
.L_x_1689:
[----:B------:R-:W-:Y:S05]  /*cfe0*/  BSYNC.RECONVERGENT B0 ;  /* 0x0000000000007941 */ /* 0x000fea0003800200 */
.L_x_1688:
        /* <DEDUP_REMOVED lines=90> */
.L_x_1683:
[----:B------:R-:W-:Y:S05]  /*d590*/  BSYNC.RECONVERGENT B1 ;  /* 0x0000000000017941 */ /* 0x000fea0003800200 */
.L_x_1682:
[----:B------:R-:W5:Y:S08]  /*d5a0*/  LDC R3, c[0x0][0x450] ;  /* 0x00011400ff037b82 */ /* 0x000f700000000800 */
[----:B------:R-:W1:Y:S01]  /*d5b0*/  LDC R18, c[0x0][0x450] ;  /* 0x00011400ff127b82 */ /* 0x000e620000000800 */
[----:B-----5:R-:W-:Y:S05]  /*d5c0*/  IMAD.U32 R3, R3, -0x20, RZ ;  /* 0xffffffe003037824 */ /* 0x020fea00078e00ff */
[C---:B------:R-:W-:Y:S02]  /*d5d0*/  LEA R76, P1, R3.reuse, R76, 0x1 ;  /* 0x0000004c034c7211 */ /* 0x040fe400078208ff */
[C---:B------:R-:W-:Y:S02]  /*d5e0*/  LEA R74, P0, R3.reuse, R74, 0x1 ;  /* 0x0000004a034a7211 */ /* 0x040fe400078008ff */
[C---:B------:R-:W-:Y:S02]  /*d5f0*/  LEA.HI.X.SX32 R77, R3.reuse, R77, 0x1, P1 ;  /* 0x0000004d034d7211 */ /* 0x040fe400008f0eff */
[----:B-1----:R-:W-:Y:S09]  /*d600*/  LEA.HI.X.SX32 R75, R3, R75, 0x1, P0 ;  /* 0x0000004b034b7211 */ /* 0x002ff200000f0eff */
.L_x_1624:
[----:B------:R-:W-:Y:S05]  /*d610*/  BSYNC.RECONVERGENT B2 ;  /* 0x0000000000027941 */ /* 0x000fea0003800200 */
.L_x_1616:
        /* <DEDUP_REMOVED lines=89> */
.L_x_1690:
[----:B------:R-:W-:Y:S01]  /*dbb0*/  UISETP.GT.AND UP0, UPT, UR28, UR6, UPT ;  /* 0x000000061c00728c */ /* 0x000fe2000bf04270 */
[----:B------:R-:W-:Y:S02]  /*dbc0*/  IADD3 R72, P1, PT, R72, R79, RZ ;  /* 0x0000004f48487210 */ /* 0x000fe40007f3e0ff */
[----:B------:R-:W-:Y:S03]  /*dbd0*/  IADD3 R12, P0, PT, R12, R83, RZ ;  /* 0x000000530c0c7210 */ /* 0x000fe60007f1e0ff */
[----:B------:R-:W-:Y:S02]  /*dbe0*/  IMAD.X R73, R73, 0x1, R78, P1 ;  /* 0x0000000149497824 */ /* 0x000fe400008e064e */
[----:B------:R-:W-:Y:S01]  /*dbf0*/  IMAD.X R13, R13, 0x1, R81, P0 ;  /* 0x000000010d0d7824 */ /* 0x000fe200000e0651 */
[----:B------:R-:W-:Y:S07]  /*dc00*/  BRA.U UP0, `(.L_x_1691) ;  /* 0xffffff5500887547 */ /* 0x000fee000b83ffff */
.L_x_1607:
        /* <DEDUP_REMOVED lines=57> */
.L_x_1695:
[----:B------:R-:W-:Y:S05]  /*dfa0*/  BSYNC.RECONVERGENT B0 ;  /* 0x0000000000007941 */ /* 0x000fea0003800200 */
.L_x_1694:
        /* <DEDUP_REMOVED lines=29> */
.L_x_1697:
[----:B------:R-:W-:Y:S05]  /*e180*/  BSYNC.RECONVERGENT B0 ;  /* 0x0000000000007941 */ /* 0x000fea0003800200 */
.L_x_1696:
        /* <DEDUP_REMOVED lines=29> */
.L_x_1699:
[----:B------:R-:W-:Y:S05]  /*e360*/  BSYNC.RECONVERGENT B0 ;  /* 0x0000000000007941 */ /* 0x000fea0003800200 */
.L_x_1698:
        /* <DEDUP_REMOVED lines=30> */
.L_x_1693:
        /* <DEDUP_REMOVED lines=80> */
.L_x_1707:
[----:B------:R-:W-:Y:S05]  /*ea50*/  BSYNC.RECONVERGENT B0 ;  /* 0x0000000000007941 */ /* 0x000fea0003800200 */
.L_x_1706:
[----:B-----5:R-:W-:Y:S01]  /*ea60*/  IMAD.MOV.U32 R6, RZ, RZ, R22 ;  /* 0x000000ffff067224 */ /* 0x020fe200078e0016 */
[----:B------:R-:W-:Y:S01]  /*ea70*/  MOV R4, R20 ;  /* 0x0000001400047202 */ /* 0x000fe20000000f00 */
[----:B------:R-:W-:Y:S01]  /*ea80*/  IMAD.MOV.U32 R7, RZ, RZ, R23 ;  /* 0x000000ffff077224 */ /* 0x000fe200078e0017 */
[----:B------:R-:W-:Y:S02]  /*ea90*/  MOV R5, R21 ;  /* 0x0000001500057202 */ /* 0x000fe40000000f00 */
.L_x_1705:
[----:B------:R-:W-:Y:S05]  /*eaa0*/  BSYNC.RECONVERGENT B1 ;  /* 0x0000000000017941 */ /* 0x000fea0003800200 */
.L_x_1704:
        /* <DEDUP_REMOVED lines=48> */
.L_x_1711:
[----:B------:R-:W-:Y:S05]  /*edb0*/  BSYNC.RECONVERGENT B0 ;  /* 0x0000000000007941 */ /* 0x000fea0003800200 */
.L_x_1710:
[----:B-----5:R4:W-:Y:S02]  /*edc0*/  STS.128 [R3+0x2000], R20 ;  /* 0x0020001403007388 */ /* 0x0209e40000000c00 */
.L_x_1709:
[----:B------:R-:W-:Y:S05]  /*edd0*/  BSYNC.RECONVERGENT B1 ;  /* 0x0000000000017941 */ /* 0x000fea0003800200 */
.L_x_1708:
        /* <DEDUP_REMOVED lines=47> */
.L_x_1715:
[----:B------:R-:W-:Y:S05]  /*f0d0*/  BSYNC.RECONVERGENT B0 ;  /* 0x0000000000007941 */ /* 0x000fea0003800200 */
.L_x_1714:
[----:B-----5:R1:W-:Y:S02]  /*f0e0*/  STS.128 [R3+0x4000], R20 ;  /* 0x0040001403007388 */ /* 0x0203e40000000c00 */
.L_x_1713:
[----:B------:R-:W-:Y:S05]  /*f0f0*/  BSYNC.RECONVERGENT B1 ;  /* 0x0000000000017941 */ /* 0x000fea0003800200 */
.L_x_1712:
        /* <DEDUP_REMOVED lines=47> */
.L_x_1717:
[----:B------:R-:W-:Y:S05]  /*f3f0*/  BSYNC.RECONVERGENT B0 ;  /* 0x0000000000007941 */ /* 0x000fea0003800200 */
.L_x_1716:
[----:B-----5:R4:W-:Y:S02]  /*f400*/  STS.128 [R3+0x6000], R20 ;  /* 0x0060001403007388 */ /* 0x0209e40000000c00 */
.L_x_1703:
[----:B------:R-:W-:Y:S05]  /*f410*/  BSYNC.RECONVERGENT B2 ;  /* 0x0000000000027941 */ /* 0x000fea0003800200 */
.L_x_1702:
        /* <DEDUP_REMOVED lines=55> */
.L_x_1723:
[----:B------:R-:W-:Y:S05]  /*f790*/  BSYNC.RECONVERGENT B0 ;  /* 0x0000000000007941 */ /* 0x000fea0003800200 */
.L_x_1722:
[----:B-----5:R4:W-:Y:S02]  /*f7a0*/  STS.128 [R3+0x800], R20 ;  /* 0x0008001403007388 */ /* 0x0209e40000000c00 */
.L_x_1721:
[----:B------:R-:W-:Y:S05]  /*f7b0*/  BSYNC.RECONVERGENT B1 ;  /* 0x0000000000017941 */ /* 0x000fea0003800200 */
.L_x_1720:
        /* <DEDUP_REMOVED lines=48> */
.L_x_1727:
[----:B------:R-:W-:Y:S05]  /*fac0*/  BSYNC.RECONVERGENT B0 ;  /* 0x0000000000007941 */ /* 0x000fea0003800200 */
.L_x_1726:
[----:B-----5:R4:W-:Y:S02]  /*fad0*/  STS.128 [R3+0x2800], R20 ;  /* 0x0028001403007388 */ /* 0x0209e40000000c00 */
.L_x_1725:
[----:B------:R-:W-:Y:S05]  /*fae0*/  BSYNC.RECONVERGENT B1 ;  /* 0x0000000000017941 */ /* 0x000fea0003800200 */
.L_x_1724:
        /* <DEDUP_REMOVED lines=48> */
.L_x_1731:
[----:B------:R-:W-:Y:S05]  /*fdf0*/  BSYNC.RECONVERGENT B0 ;  /* 0x0000000000007941 */ /* 0x000fea0003800200 */
.L_x_1730:
[----:B-----5:R4:W-:Y:S02]  /*fe00*/  STS.128 [R3+0x4800], R20 ;  /* 0x0048001403007388 */ /* 0x0209e40000000c00 */
.L_x_1729:
[----:B------:R-:W-:Y:S05]  /*fe10*/  BSYNC.RECONVERGENT B1 ;  /* 0x0000000000017941 */ /* 0x000fea0003800200 */
.L_x_1728:
        /* <DEDUP_REMOVED lines=46> */
.L_x_1733:
[----:B------:R-:W-:Y:S05]  /*10100*/  BSYNC.RECONVERGENT B0 ;  /* 0x0000000000007941 */ /* 0x000fea0003800200 */
.L_x_1732:
[----:B-----5:R4:W-:Y:S02]  /*10110*/  STS.128 [R3+0x6800], R20 ;  /* 0x0068001403007388 */ /* 0x0209e40000000c00 */
.L_x_1719:
[----:B------:R-:W-:Y:S05]  /*10120*/  BSYNC.RECONVERGENT B2 ;  /* 0x0000000000027941 */ /* 0x000fea0003800200 */
.L_x_1718:
        /* <DEDUP_REMOVED lines=55> */
.L_x_1739:
[----:B------:R-:W-:Y:S05]  /*104a0*/  BSYNC.RECONVERGENT B0 ;  /* 0x0000000000007941 */ /* 0x000fea0003800200 */
.L_x_1738:
[----:B-----5:R1:W-:Y:S02]  /*104b0*/  STS.128 [R3+0x1000], R20 ;  /* 0x0010001403007388 */ /* 0x0203e40000000c00 */
.L_x_1737:
[----:B------:R-:W-:Y:S05]  /*104c0*/  BSYNC.RECONVERGENT B1 ;  /* 0x0000000000017941 */ /* 0x000fea0003800200 */
.L_x_1736:
        /* <DEDUP_REMOVED lines=48> */
.L_x_1743:
[----:B------:R-:W-:Y:S05]  /*107d0*/  BSYNC.RECONVERGENT B0 ;  /* 0x0000000000007941 */ /* 0x000fea0003800200 */
.L_x_1742:
[----:B-----5:R4:W-:Y:S02]  /*107e0*/  STS.128 [R3+0x3000], R20 ;  /* 0x0030001403007388 */ /* 0x0209e40000000c00 */
.L_x_1741:
[----:B------:R-:W-:Y:S05]  /*107f0*/  BSYNC.RECONVERGENT B1 ;  /* 0x0000000000017941 */ /* 0x000fea0003800200 */
.L_x_1740:
        /* <DEDUP_REMOVED lines=48> */
.L_x_1747:
[----:B------:R-:W-:Y:S05]  /*10b00*/  BSYNC.RECONVERGENT B0 ;  /* 0x0000000000007941 */ /* 0x000fea0003800200 */
.L_x_1746:
[----:B-----5:R4:W-:Y:S02]  /*10b10*/  STS.128 [R3+0x5000], R20 ;  /* 0x0050001403007388 */ /* 0x0209e40000000c00 */
.L_x_1745:
[----:B------:R-:W-:Y:S05]  /*10b20*/  BSYNC.RECONVERGENT B1 ;  /* 0x0000000000017941 */ /* 0x000fea0003800200 */
.L_x_1744:
        /* <DEDUP_REMOVED lines=46> */
.L_x_1749:
[----:B------:R-:W-:Y:S05]  /*10e10*/  BSYNC.RECONVERGENT B0 ;  /* 0x0000000000007941 */ /* 0x000fea0003800200 */
.L_x_1748:
[----:B-----5:R4:W-:Y:S02]  /*10e20*/  STS.128 [R3+0x7000], R20 ;  /* 0x0070001403007388 */ /* 0x0209e40000000c00 */
.L_x_1735:
[----:B------:R-:W-:Y:S05]  /*10e30*/  BSYNC.RECONVERGENT B2 ;  /* 0x0000000000027941 */ /* 0x000fea0003800200 */
.L_x_1734:
        /* <DEDUP_REMOVED lines=55> */
.L_x_1753:
[----:B------:R-:W-:Y:S05]  /*111b0*/  BSYNC.RECONVERGENT B0 ;  /* 0x0000000000007941 */ /* 0x000fea0003800200 */
.L_x_1752:
[----:B-----5:R4:W-:Y:S02]  /*111c0*/  STS.128 [R3+0x1800], R20 ;  /* 0x0018001403007388 */ /* 0x0209e40000000c00 */
.L_x_1751:
[----:B------:R-:W-:Y:S05]  /*111d0*/  BSYNC.RECONVERGENT B1 ;  /* 0x0000000000017941 */ /* 0x000fea0003800200 */
.L_x_1750:
        /* <DEDUP_REMOVED lines=47> */
.L_x_1757:
[----:B------:R-:W-:Y:S05]  /*114d0*/  BSYNC.RECONVERGENT B0 ;  /* 0x0000000000007941 */ /* 0x000fea0003800200 */
.L_x_1756:
[----:B-----5:R1:W-:Y:S02]  /*114e0*/  STS.128 [R3+0x3800], R20 ;  /* 0x0038001403007388 */ /* 0x0203e40000000c00 */
.L_x_1755:
[----:B------:R-:W-:Y:S05]  /*114f0*/  BSYNC.RECONVERGENT B1 ;  /* 0x0000000000017941 */ /* 0x000fea0003800200 */
.L_x_1754:
        /* <DEDUP_REMOVED lines=47> */
.L_x_1761:
[----:B------:R-:W-:Y:S05]  /*117f0*/  BSYNC.RECONVERGENT B0 ;  /* 0x0000000000007941 */ /* 0x000fea0003800200 */
.L_x_1760:
[----:B-----5:R4:W-:Y:S02]  /*11800*/  STS.128 [R3+0x5800], R20 ;  /* 0x0058001403007388 */ /* 0x0209e40000000c00 */
.L_x_1759:
[----:B------:R-:W-:Y:S05]  /*11810*/  BSYNC.RECONVERGENT B1 ;  /* 0x0000000000017941 */ /* 0x000fea0003800200 */
.L_x_1758:
        /* <DEDUP_REMOVED lines=47> */
.L_x_1763:
[----:B------:R-:W-:Y:S05]  /*11b10*/  BSYNC.RECONVERGENT B0 ;  /* 0x0000000000007941 */ /* 0x000fea0003800200 */
.L_x_1762:
[----:B-----5:R4:W-:Y:S01]  /*11b20*/  STS.128 [R3+0x7800], R20 ;  /* 0x0078001403007388 */ /* 0x0209e20000000c00 */
[----:B------:R-:W-:Y:S05]  /*11b30*/  BRA `(.L_x_1700) ;  /* 0x0000005800dc7947 */ /* 0x000fea0003800000 */
.L_x_1701:
        /* <DEDUP_REMOVED lines=97> */
.L_x_1769:
[----:B------:R-:W-:Y:S05]  /*12150*/  BSYNC.RECONVERGENT B0 ;  /* 0x0000000000007941 */ /* 0x000fea0003800200 */
.L_x_1768:
[----:B-----5:R-:W-:Y:S01]  /*12160*/  IMAD.MOV.U32 R6, RZ, RZ, R38 ;  /* 0x000000ffff067224 */ /* 0x020fe200078e0026 */
[----:B------:R-:W-:Y:S01]  /*12170*/  MOV R4, R36 ;  /* 0x0000002400047202 */ /* 0x000fe20000000f00 */
[----:B------:R-:W-:Y:S01]  /*12180*/  IMAD.MOV.U32 R7, RZ, RZ, R39 ;  /* 0x000000ffff077224 */ /* 0x000fe200078e0027 */
[----:B------:R-:W-:Y:S02]  /*12190*/  MOV R5, R37 ;  /* 0x0000002500057202 */ /* 0x000fe40000000f00 */
.L_x_1767:
[----:B------:R-:W-:Y:S05]  /*121a0*/  BSYNC.RECONVERGENT B1 ;  /* 0x0000000000017941 */ /* 0x000fea0003800200 */
.L_x_1766:
        /* <DEDUP_REMOVED lines=87> */
.L_x_1773:
[----:B------:R-:W-:Y:S05]  /*12720*/  BSYNC.RECONVERGENT B0 ;  /* 0x0000000000007941 */ /* 0x000fea0003800200 */
.L_x_1772:
[----:B-----5:R4:W-:Y:S02]  /*12730*/  STS.128 [R3+0x2000], R36 ;  /* 0x0020002403007388 */ /* 0x0209e40000000c00 */
.L_x_1771:
[----:B------:R-:W-:Y:S05]  /*12740*/  BSYNC.RECONVERGENT B1 ;  /* 0x0000000000017941 */ /* 0x000fea0003800200 */
.L_x_1770:
        /* <DEDUP_REMOVED lines=86> */
.L_x_1777:
[----:B------:R-:W-:Y:S05]  /*12cb0*/  BSYNC.RECONVERGENT B0 ;  /* 0x0000000000007941 */ /* 0x000fea0003800200 */
.L_x_1776:
[----:B-----5:R1:W-:Y:S02]  /*12cc0*/  STS.128 [R3+0x4000], R36 ;  /* 0x0040002403007388 */ /* 0x0203e40000000c00 */
.L_x_1775:
[----:B------:R-:W-:Y:S05]  /*12cd0*/  BSYNC.RECONVERGENT B1 ;  /* 0x0000000000017941 */ /* 0x000fea0003800200 */
.L_x_1774:
        /* <DEDUP_REMOVED lines=85> */
.L_x_1779:
[----:B------:R-:W-:Y:S05]  /*13230*/  BSYNC.RECONVERGENT B0 ;  /* 0x0000000000007941 */ /* 0x000fea0003800200 */
.L_x_1778:
[----:B-----5:R4:W-:Y:S02]  /*13240*/  STS.128 [R3+0x6000], R36 ;  /* 0x0060002403007388 */ /* 0x0209e40000000c00 */
.L_x_1765:
[----:B------:R-:W-:Y:S05]  /*13250*/  BSYNC.RECONVERGENT B2 ;  /* 0x0000000000027941 */ /* 0x000fea0003800200 */
.L_x_1764:
        /* <DEDUP_REMOVED lines=94> */
.L_x_1785:
[----:B------:R-:W-:Y:S05]  /*13840*/  BSYNC.RECONVERGENT B0 ;  /* 0x0000000000007941 */ /* 0x000fea0003800200 */
.L_x_1784:
[----:B-----5:R1:W-:Y:S02]  /*13850*/  STS.128 [R3+0x800], R32 ;  /* 0x0008002003007388 */ /* 0x0203e40000000c00 */
.L_x_1783:
[----:B------:R-:W-:Y:S05]  /*13860*/  BSYNC.RECONVERGENT B1 ;  /* 0x0000000000017941 */ /* 0x000fea0003800200 */
.L_x_1782:
        /* <DEDUP_REMOVED lines=87> */
.L_x_1789:
[----:B------:R-:W-:Y:S05]  /*13de0*/  BSYNC.RECONVERGENT B0 ;  /* 0x0000000000007941 */ /* 0x000fea0003800200 */
.L_x_1788:
[----:B-----5:R1:W-:Y:S02]  /*13df0*/  STS.128 [R3+0x2800], R32 ;  /* 0x0028002003007388 */ /* 0x0203e40000000c00 */
.L_x_1787:
[----:B------:R-:W-:Y:S05]  /*13e00*/  BSYNC.RECONVERGENT B1 ;  /* 0x0000000000017941 */ /* 0x000fea0003800200 */
.L_x_1786:
        /* <DEDUP_REMOVED lines=87> */
.L_x_1793:
[----:B------:R-:W-:Y:S05]  /*14380*/  BSYNC.RECONVERGENT B0 ;  /* 0x0000000000007941 */ /* 0x000fea0003800200 */
.L_x_1792:
[----:B-----5:R1:W-:Y:S02]  /*14390*/  STS.128 [R3+0x4800], R32 ;  /* 0x0048002003007388 */ /* 0x0203e40000000c00 */
.L_x_1791:
[----:B------:R-:W-:Y:S05]  /*143a0*/  BSYNC.RECONVERGENT B1 ;  /* 0x0000000000017941 */ /* 0x000fea0003800200 */
.L_x_1790:
        /* <DEDUP_REMOVED lines=85> */
.L_x_1795:
[----:B------:R-:W-:Y:S05]  /*14900*/  BSYNC.RECONVERGENT B0 ;  /* 0x0000000000007941 */ /* 0x000fea0003800200 */
.L_x_1794:
[----:B-----5:R1:W-:Y:S02]  /*14910*/  STS.128 [R3+0x6800], R32 ;  /* 0x0068002003007388 */ /* 0x0203e40000000c00 */
.L_x_1781:
[----:B------:R-:W-:Y:S05]  /*14920*/  BSYNC.RECONVERGENT B2 ;  /* 0x0000000000027941 */ /* 0x000fea0003800200 */
.L_x_1780:
        /* <DEDUP_REMOVED lines=94> */
.L_x_1801:
[----:B------:R-:W-:Y:S05]  /*14f10*/  BSYNC.RECONVERGENT B0 ;  /* 0x0000000000007941 */ /* 0x000fea0003800200 */
.L_x_1800:
[----:B-----5:R1:W-:Y:S02]  /*14f20*/  STS.128 [R3+0x1000], R32 ;  /* 0x0010002003007388 */ /* 0x0203e40000000c00 */
.L_x_1799:
[----:B------:R-:W-:Y:S05]  /*14f30*/  BSYNC.RECONVERGENT B1 ;  /* 0x0000000000017941 */ /* 0x000fea0003800200 */
.L_x_1798:
        /* <DEDUP_REMOVED lines=87> */
.L_x_1805:
[----:B------:R-:W-:Y:S05]  /*154b0*/  BSYNC.RECONVERGENT B0 ;  /* 0x0000000000007941 */ /* 0x000fea0003800200 */
.L_x_1804:
[----:B-----5:R1:W-:Y:S02]  /*154c0*/  STS.128 [R3+0x3000], R32 ;  /* 0x0030002003007388 */ /* 0x0203e40000000c00 */
.L_x_1803:
[----:B------:R-:W-:Y:S05]  /*154d0*/  BSYNC.RECONVERGENT B1 ;  /* 0x0000000000017941 */ /* 0x000fea0003800200 */
.L_x_1802:
        /* <DEDUP_REMOVED lines=87> */
.L_x_1809:
[----:B------:R-:W-:Y:S05]  /*15a50*/  BSYNC.RECONVERGENT B0 ;  /* 0x0000000000007941 */ /* 0x000fea0003800200 */
.L_x_1808:
[----:B-----5:R1:W-:Y:S02]  /*15a60*/  STS.128 [R3+0x5000], R32 ;  /* 0x0050002003007388 */ /* 0x0203e40000000c00 */
.L_x_1807:
[----:B------:R-:W-:Y:S05]  /*15a70*/  BSYNC.RECONVERGENT B1 ;  /* 0x0000000000017941 */ /* 0x000fea0003800200 */
.L_x_1806:
        /* <DEDUP_REMOVED lines=86> */
.L_x_1811:
[----:B------:R-:W-:Y:S05]  /*15fe0*/  BSYNC.RECONVERGENT B0 ;  /* 0x0000000000007941 */ /* 0x000fea0003800200 */
.L_x_1810:
[----:B-----5:R1:W-:Y:S02]  /*15ff0*/  STS.128 [R3+0x7000], R32 ;  /* 0x0070002003007388 */ /* 0x0203e40000000c00 */
.L_x_1797:
[----:B------:R-:W-:Y:S05]  /*16000*/  BSYNC.RECONVERGENT B2 ;  /* 0x0000000000027941 */ /* 0x000fea0003800200 */
.L_x_1796:
        /* <DEDUP_REMOVED lines=94> */
.L_x_1815:
[----:B------:R-:W-:Y:S05]  /*165f0*/  BSYNC.RECONVERGENT B0 ;  /* 0x0000000000007941 */ /* 0x000fea0003800200 */
.L_x_1814:
[----:B-----5:R4:W-:Y:S02]  /*16600*/  STS.128 [R3+0x1800], R36 ;  /* 0x0018002403007388 */ /* 0x0209e40000000c00 */
.L_x_1813:
[----:B------:R-:W-:Y:S05]  /*16610*/  BSYNC.RECONVERGENT B1 ;  /* 0x0000000000017941 */ /* 0x000fea0003800200 */
.L_x_1812:
        /* <DEDUP_REMOVED lines=86> */
.L_x_1819:
[----:B------:R-:W-:Y:S05]  /*16b80*/  BSYNC.RECONVERGENT B0 ;  /* 0x0000000000007941 */ /* 0x000fea0003800200 */
.L_x_1818:
[----:B-----5:R1:W-:Y:S02]  /*16b90*/  STS.128 [R3+0x3800], R36 ;  /* 0x0038002403007388 */ /* 0x0203e40000000c00 */
.L_x_1817:
[----:B------:R-:W-:Y:S05]  /*16ba0*/  BSYNC.RECONVERGENT B1 ;  /* 0x0000000000017941 */ /* 0x000fea0003800200 */
.L_x_1816:
        /* <DEDUP_REMOVED lines=86> */
.L_x_1823:
[----:B------:R-:W-:Y:S05]  /*17110*/  BSYNC.RECONVERGENT B0 ;  /* 0x0000000000007941 */ /* 0x000fea0003800200 */
.L_x_1822:
[----:B-----5:R4:W-:Y:S02]  /*17120*/  STS.128 [R3+0x5800], R36 ;  /* 0x0058002403007388 */ /* 0x0209e40000000c00 */
.L_x_1821:
[----:B------:R-:W-:Y:S05]  /*17130*/  BSYNC.RECONVERGENT B1 ;  /* 0x0000000000017941 */ /* 0x000fea0003800200 */
.L_x_1820:
        /* <DEDUP_REMOVED lines=85> */
.L_x_1825:
[----:B------:R-:W-:Y:S05]  /*17690*/  BSYNC.RECONVERGENT B0 ;  /* 0x0000000000007941 */ /* 0x000fea0003800200 */
.L_x_1824:
[----:B-----5:R4:W-:Y:S02]  /*176a0*/  STS.128 [R3+0x7800], R36 ;  /* 0x0078002403007388 */ /* 0x0209e40000000c00 */
.L_x_1700:
[----:B------:R-:W-:Y:S05]  /*176b0*/  BSYNC.RECONVERGENT B3 ;  /* 0x0000000000037941 */ /* 0x000fea0003800200 */
.L_x_1692:
        /* <DEDUP_REMOVED lines=36> */
.L_x_1827:
[----:B------:R-:W-:Y:S05]  /*17900*/  BSYNC.RECONVERGENT B0 ;  /* 0x0000000000007941 */ /* 0x000fea0003800200 */
.L_x_1826:
        /* <DEDUP_REMOVED lines=29> */
.L_x_1829:
[----:B------:R-:W-:Y:S05]  /*17ae0*/  BSYNC.RECONVERGENT B0 ;  /* 0x0000000000007941 */ /* 0x000fea0003800200 */
.L_x_1828:
        /* <DEDUP_REMOVED lines=31> */
.L_x_1831:
[----:B------:R-:W-:Y:S05]  /*17ce0*/  BSYNC.RECONVERGENT B0 ;  /* 0x0000000000007941 */ /* 0x000fea0003800200 */
.L_x_1830:
        /* <DEDUP_REMOVED lines=32> */
.L_x_1833:
[----:B------:R-:W-:Y:S05]  /*17ef0*/  BSYNC.RECONVERGENT B0 ;  /* 0x0000000000007941 */ /* 0x000fea0003800200 */
.L_x_1832:
        /* <DEDUP_REMOVED lines=31> */
.L_x_1835:
[----:B------:R1:W-:Y:S04]  /*180f0*/  STS.128 [R3+0x10000], RZ ;  /* 0x010000ff03007388 */ /* 0x0003e80000000c00 */
[----:B------:R1:W-:Y:S04]  /*18100*/  STS.128 [R3+0x12000], RZ ;  /* 0x012000ff03007388 */ /* 0x0003e80000000c00 */
[----:B------:R1:W-:Y:S04]  /*18110*/  STS.128 [R3+0x14000], RZ ;  /* 0x014000ff03007388 */ /* 0x0003e80000000c00 */
[----:B------:R1:W-:Y:S02]  /*18120*/  STS.128 [R3+0x16000], RZ ;  /* 0x016000ff03007388 */ /* 0x0003e40000000c00 */
.L_x_1836:
[----:B------:R-:W-:Y:S05]  /*18130*/  BSYNC.RECONVERGENT B0 ;  /* 0x0000000000007941 */ /* 0x000fea0003800200 */
.L_x_1834:
        /* <DEDUP_REMOVED lines=51> */
.L_x_1838:
[----:B------:R-:W-:Y:S05]  /*18470*/  BSYNC.RECONVERGENT B0 ;  /* 0x0000000000007941 */ /* 0x000fea0003800200 */
.L_x_1837:
        /* <DEDUP_REMOVED lines=36> */
.L_x_1840:
[----:B------:R-:W-:Y:S05]  /*186c0*/  BSYNC.RECONVERGENT B0 ;  /* 0x0000000000007941 */ /* 0x000fea0003800200 */
.L_x_1839:
        /* <DEDUP_REMOVED lines=36> */
.L_x_1842:
[----:B------:R-:W-:Y:S05]  /*18910*/  BSYNC.RECONVERGENT B0 ;  /* 0x0000000000007941 */ /* 0x000fea0003800200 */
.L_x_1841:
[----:B------:R-:W-:Y:S01]  /*18920*/  LDSM.16.M88.4 R84, [R100] ;  /* 0x000000006454783b */ /* 0x000fe20000000200 */
[----:B------:R-:W-:Y:S01]  /*18930*/  IMAD.MOV.U32 R63, RZ, RZ, 0x20 ;  /* 0x00000020ff3f7424 */ /* 0x000fe200078e00ff */
[----:B------:R-:W-:Y:S01]  /*18940*/  LOP3.LUT P0, RZ, R65, 0x2, RZ, 0xc0, !PT ;  /* 0x0000000241ff7812 */ /* 0x000fe2000780c0ff */
[----:B------:R-:W-:Y:S01]  /*18950*/  VIADD R64, R8, UR6 ;  /* 0x0000000608407c36 */ /* 0x000fe20008000000 */
[----:B------:R-:W5:Y:S01]  /*18960*/  LDSM.16.M88.4 R40, [R8+UR6+0x8800] ;  /* 0x008800060828783b */ /* 0x000f620008000200 */
[----:B------:R-:W-:Y:S01]  /*18970*/  IMAD.MOV.U32 R5, RZ, RZ, 0x40 ;  /* 0x00000040ff057424 */ /* 0x000fe200078e00ff */
[----:B------:R-:W-:Y:S01]  /*18980*/  SEL R63, R63, 0xffffffe0, !P0 ;  /* 0xffffffe03f3f7807 */ /* 0x000fe20004000000 */
[----:B------:R-:W1:Y:S01]  /*18990*/  LDCU UR8, c[0x0][0x50c] ;  /* 0x0000a180ff0877ac */ /* 0x000e620008000800 */
[----:B------:R-:W1:Y:S01]  /*189a0*/  LDSM.16.M88.4 R48, [R8+UR6+0x8000] ;  /* 0x008000060830783b */ /* 0x000e620008000200 */
[----:B------:R-:W-:Y:S02]  /*189b0*/  LOP3.LUT P0, RZ, R65, 0x4, RZ, 0xc0, !PT ;  /* 0x0000000441ff7812 */ /* 0x000fe4000780c0ff */
[--C-:B------:R-:W-:Y:S01]  /*189c0*/  IMAD.IADD R97, R100, 0x1, R63.reuse ;  /* 0x0000000164617824 */ /* 0x100fe200078e023f */
[----:B------:R-:W1:Y:S01]  /*189d0*/  LDSM.16.M88.4 R32, [R8+UR6+0x9000] ;  /* 0x009000060820783b */ /* 0x000e620008000200 */
[C---:B------:R-:W-:Y:S01]  /*189e0*/  IMAD.IADD R66, R64.reuse, 0x1, R63 ;  /* 0x0000000140427824 */ /* 0x040fe200078e023f */
[----:B------:R-:W-:Y:S01]  /*189f0*/  SEL R5, R5, 0xffffffc0, !P0 ;  /* 0xffffffc005057807 */ /* 0x000fe20004000000 */
[----:B------:R-:W-:Y:S01]  /*18a00*/  UISETP.GT.AND UP0, UPT, UR27, UR7, UPT ;  /* 0x000000071b00728c */ /* 0x000fe2000bf04270 */
[----:B------:R-:W1:Y:S02]  /*18a10*/  LDSM.16.M88.4 R56, [R8+UR6+0x9800] ;  /* 0x009800060838783b */ /* 0x000e640008000200 */
[----:B------:R-:W-:Y:S01]  /*18a20*/  IADD3 R64, PT, PT, R64, R5, RZ ;  /* 0x0000000540407210 */ /* 0x000fe20007ffe0ff */
[----:B------:R-:W-:Y:S01]  /*18a30*/  IMAD.IADD R98, R100, 0x1, R5 ;  /* 0x0000000164627824 */ /* 0x000fe200078e0205 */
[----:B------:R-:W-:Y:S03]  /*18a40*/  LDSM.16.M88.4 R68, [R97] ;  /* 0x000000006144783b */ /* 0x000fe60000000200 */
[C---:B------:R-:W-:Y:S01]  /*18a50*/  IMAD.IADD R96, R63.reuse, 0x1, R98 ;  /* 0x000000013f607824 */ /* 0x040fe200078e0262 */
[----:B----4-:R-:W4:Y:S01]  /*18a60*/  LDSM.16.M88.4 R20, [R66+0x8800] ;  /* 0x008800004214783b */ /* 0x010f220000000200 */
[----:B------:R-:W-:-:S03]  /*18a70*/  IMAD.IADD R60, R63, 0x1, R64 ;  /* 0x000000013f3c7824 */ /* 0x000fc600078e0240 */
[----:B------:R-:W4:Y:S04]  /*18a80*/  LDSM.16.M88.4 R24, [R66+0x8000] ;  /* 0x008000004218783b */ /* 0x000f280000000200 */
[----:B------:R-:W4:Y:S04]  /*18a90*/  LDSM.16.M88.4 R76, [R66+0x9000] ;  /* 0x00900000424c783b */ /* 0x000f280000000200 */
[----:B------:R-:W4:Y:S04]  /*18aa0*/  LDSM.16.M88.4 R72, [R66+0x9800] ;  /* 0x009800004248783b */ /* 0x000f280000000200 */
[----:B--23--:R-:W-:Y:S01]  /*18ab0*/  LDSM.16.M88.4 R4, [R98] ;  /* 0x000000006204783b */ /* 0x00cfe20000000200 */
[C---:B-----5:R-:W-:Y:S03]  /*18ac0*/  HMMA.16816.F32 R44, R84.reuse, R40, RZ ;  /* 0x00000028542c723c */ /* 0x060fe600000018ff */
[----:B------:R-:W2:Y:S04]  /*18ad0*/  LDSM.16.M88.4 R16, [R64+0x8000] ;  /* 0x008000004010783b */ /* 0x000ea80000000200 */
[----:B-1----:R-:W1:Y:S01]  /*18ae0*/  LDSM.16.M88.4 R12, [R64+0x8800] ;  /* 0x00880000400c783b */ /* 0x002e620000000200 */
        /* <DEDUP_REMOVED lines=12> */
[C---:B----4-:R-:W-:Y:S08]  /*18bb0*/  HMMA.16816.F32 R44, R68.reuse, R20, R44 ;  /* 0x00000014442c723c */ /* 0x050ff0000000182c */
        /* <DEDUP_REMOVED lines=15> */
[C---:B-1----:R-:W-:Y:S08]  /*18cb0*/  HMMA.16816.F32 R44, R4.reuse, R12, R44 ;  /* 0x0000000c042c723c */ /* 0x042ff0000000182c */
[C---:B------:R-:W-:Y:S01]  /*18cc0*/  HMMA.16816.F32 R40, R4.reuse, R14, R40 ;  /* 0x0000000e0428723c */ /* 0x040fe20000001828 */
[----:B------:R-:W1:Y:S07]  /*18cd0*/  LDSM.16.M88.4 R12, [R60+0x9000] ;  /* 0x009000003c0c783b */ /* 0x000e6e0000000200 */
[C---:B---3--:R-:W-:Y:S08]  /*18ce0*/  HMMA.16816.F32 R36, R4.reuse, R56, R36 ;  /* 0x000000380424723c */ /* 0x048ff00000001824 */
[C---:B------:R-:W-:Y:S01]  /*18cf0*/  HMMA.16816.F32 R32, R4.reuse, R58, R32 ;  /* 0x0000003a0420723c */ /* 0x040fe20000001820 */
[----:B------:R-:W-:Y:S07]  /*18d00*/  LDSM.16.M88.4 R56, [R66+0xa800] ;  /* 0x00a800004238783b */ /* 0x000fee0000000200 */
[C---:B----4-:R-:W-:Y:S08]  /*18d10*/  HMMA.16816.F32 R28, R4.reuse, R20, R28 ;  /* 0x00000014041c723c */ /* 0x050ff0000000181c */
[----:B------:R-:W-:Y:S01]  /*18d20*/  HMMA.16816.F32 R84, R4, R22, R84 ;  /* 0x000000160454723c */ /* 0x000fe20000001854 */
[----:B------:R-:W3:Y:S04]  /*18d30*/  LDSM.16.M88.4 R20, [R8+UR6+0xa800] ;  /* 0x00a800060814783b */ /* 0x000ee80008000200 */
[----:B------:R-:W4:Y:S03]  /*18d40*/  LDSM.16.M88.4 R4, [R8+UR6+0xb000] ;  /* 0x00b000060804783b */ /* 0x000f260008000200 */
[C---:B--2---:R-:W-:Y:S08]  /*18d50*/  HMMA.16816.F32 R44, R88.reuse, R16, R44 ;  /* 0x00000010582c723c */ /* 0x044ff0000000182c */
[C---:B------:R-:W-:Y:S01]  /*18d60*/  HMMA.16816.F32 R40, R88.reuse, R18, R40 ;  /* 0x000000125828723c */ /* 0x040fe20000001828 */
[----:B------:R-:W-:Y:S07]  /*18d70*/  LDSM.16.M88.4 R16, [R66+0xb800] ;  /* 0x00b800004210783b */ /* 0x000fee0000000200 */
[C---:B-1----:R-:W-:Y:S08]  /*18d80*/  HMMA.16816.F32 R36, R88.reuse, R12, R36 ;  /* 0x0000000c5824723c */ /* 0x042ff00000001824 */
        /* <DEDUP_REMOVED lines=121> */
[----:B------:R-:W3:Y:S07]  /*19520*/  LDSM.16.M88.4 R4, [R8+UR6+0xf000] ;  /* 0x00f000060804783b */ /* 0x000eee0008000200 */
[C---:B-1----:R-:W-:Y:S08]  /*19530*/  HMMA.16816.F32 R44, R80.reuse, R16, R44 ;  /* 0x00000010502c723c */ /* 0x042ff0000000182c */
[----:B------:R-:W-:Y:S01]  /*19540*/  HMMA.16816.F32 R40, R80, R18, R40 ;  /* 0x000000125028723c */ /* 0x000fe20000001828 */
[----:B------:R-:W1:Y:S07]  /*19550*/  LDSM.16.M88.4 R16, [R66+0xf000] ;  /* 0x00f000004210783b */ /* 0x000e6e0000000200 */
[----:B------:R-:W-:Y:S08]  /*19560*/  HMMA.16816.F32 R52, R32, R28, R52 ;  /* 0x0000001c2034723c */ /* 0x000ff00000001834 */
[----:B--2---:R-:W-:Y:S08]  /*19570*/  HMMA.16816.F32 R44, R20, R12, R44 ;  /* 0x0000000c142c723c */ /* 0x004ff0000000182c */
[----:B------:R-:W-:Y:S01]  /*19580*/  HMMA.16816.F32 R48, R32, R30, R48 ;  /* 0x0000001e2030723c */ /* 0x000fe20000001830 */
[----:B------:R2:W4:Y:S02]  /*19590*/  LDSM.16.M88.4 R28, [R8+UR6+0xf800] ;  /* 0x00f80006081c783b */ /* 0x0005240008000200 */
[----:B------:R-:W-:Y:S01]  /*195a0*/  FMUL.FTZ R52, R52, UR8 ;  /* 0x0000000834347c20 */ /* 0x000fe20008410000 */
[----:B------:R-:W-:Y:S01]  /*195b0*/  FMUL.FTZ R53, R53, UR8 ;  /* 0x0000000835357c20 */ /* 0x000fe20008410000 */
[----:B------:R-:W-:Y:S01]  /*195c0*/  FMUL.FTZ R54, R54, UR8 ;  /* 0x0000000836367c20 */ /* 0x000fe20008410000 */
[----:B------:R-:W-:Y:S01]  /*195d0*/  FMUL.FTZ R55, R55, UR8 ;  /* 0x0000000837377c20 */ /* 0x000fe20008410000 */
[----:B------:R-:W5:Y:S01]  /*195e0*/  MUFU.TANH R56, R52 ;  /* 0x0000003400387308 */ /* 0x000f620000002400 */
[----:B---3--:R-:W-:Y:S07]  /*195f0*/  HMMA.16816.F32 R36, R100, R4, R36 ;  /* 0x000000046424723c */ /* 0x008fee0000001824 */
[----:B------:R-:W-:Y:S01]  /*19600*/  MUFU.TANH R57, R53 ;  /* 0x0000003500397308 */ /* 0x000fe20000002400 */
[----:B------:R-:W-:Y:S03]  /*19610*/  HMMA.16816.F32 R44, R32, R24, R44 ;  /* 0x00000018202c723c */ /* 0x000fe6000000182c */
[----:B------:R-:W-:Y:S01]  /*19620*/  FMUL.FTZ R48, R48, UR8 ;  /* 0x0000000830307c20 */ /* 0x000fe20008410000 */
[----:B------:R-:W-:Y:S01]  /*19630*/  FMUL.FTZ R25, R50, UR8 ;  /* 0x0000000832197c20 */ /* 0x000fe20008410000 */
[----:B------:R-:W-:Y:S01]  /*19640*/  FMUL.FTZ R24, R49, UR8 ;  /* 0x0000000831187c20 */ /* 0x000fe20008410000 */
[----:B------:R-:W-:Y:S01]  /*19650*/  FMUL.FTZ R49, R51, UR8 ;  /* 0x0000000833317c20 */ /* 0x000fe20008410000 */
[----:B------:R-:W3:Y:S01]  /*19660*/  MUFU.TANH R58, R54 ;  /* 0x00000036003a7308 */ /* 0x000ee20000002400 */
[----:B------:R-:W-:Y:S01]  /*19670*/  HMMA.16816.F32 R40, R20, R14, R40 ;  /* 0x0000000e1428723c */ /* 0x000fe20000001828 */
[----:B------:R-:W5:Y:S06]  /*19680*/  LDSM.16.M88.4 R12, [R64+0xf000] ;  /* 0x00f00000400c783b */ /* 0x000f6c0000000200 */
[----:B------:R3:W5:Y:S01]  /*19690*/  MUFU.TANH R59, R55 ;  /* 0x00000037003b7308 */ /* 0x0007620000002400 */
[----:B------:R-:W-:Y:S01]  /*196a0*/  HMMA.16816.F32 R72, R100, R6, R72 ;  /* 0x000000066448723c */ /* 0x000fe20000001848 */
[----:B------:R-:W5:Y:S02]  /*196b0*/  LDSM.16.M88.4 R4, [R66+0xf800] ;  /* 0x00f800004204783b */ /* 0x000f640000000200 */
[----:B--2---:R-:W-:-:S04]  /*196c0*/  FMUL.FTZ R8, R45, UR8 ;  /* 0x000000082d087c20 */ /* 0x004fc80008410000 */
[----:B------:R-:W-:Y:S01]  /*196d0*/  MUFU.TANH R48, R48 ;  /* 0x0000003000307308 */ /* 0x000fe20000002400 */
[----:B-1----:R-:W-:Y:S01]  /*196e0*/  HMMA.16816.F32 R36, R80, R16, R36 ;  /* 0x000000105024723c */ /* 0x002fe20000001824 */
[----:B------:R-:W-:Y:S01]  /*196f0*/  FMUL.FTZ R16, R44, UR8 ;  /* 0x000000082c107c20 */ /* 0x000fe20008410000 */
[----:B------:R-:W-:-:S05]  /*19700*/  FMUL.FTZ R44, R47, UR8 ;  /* 0x000000082f2c7c20 */ /* 0x000fca0008410000 */
[----:B------:R-:W1:Y:S01]  /*19710*/  MUFU.TANH R25, R25 ;  /* 0x0000001900197308 */ /* 0x000e620000002400 */
[----:B------:R-:W-:Y:S01]  /*19720*/  HMMA.16816.F32 R40, R32, R26, R40 ;  /* 0x0000001a2028723c */ /* 0x000fe20000001828 */
[----:B---3--:R-:W2:Y:S01]  /*19730*/  LDSM.16.M88.4 R52, [R60+0xf000] ;  /* 0x00f000003c34783b */ /* 0x008ea20000000200 */
        /* <DEDUP_REMOVED lines=8> */
[----:B------:R-:W4:Y:S01]  /*197c0*/  MUFU.TANH R49, R49 ;  /* 0x0000003100317308 */ /* 0x000f220000002400 */
[C---:B-----5:R-:W-:Y:S01]  /*197d0*/  HMMA.16816.F32 R36, R20.reuse, R12, R36 ;  /* 0x0000000c1424723c */ /* 0x060fe20000001824 */
[----:B---3--:R-:W3:Y:S06]  /*197e0*/  LDSM.16.M88.4 R16, [R64+0xf800] ;  /* 0x00f800004010783b */ /* 0x008eec0000000200 */
[----:B------:R-:W5:Y:S01]  /*197f0*/  MUFU.TANH R27, R27 ;  /* 0x0000001b001b7308 */ /* 0x000f620000002400 */
[----:B------:R-:W-:Y:S01]  /*19800*/  HMMA.16816.F32 R72, R20, R14, R72 ;  /* 0x0000000e1448723c */ /* 0x000fe20000001848 */
[----:B------:R-:W1:Y:S01]  /*19810*/  LDSM.16.M88.4 R12, [R60+0xf800] ;  /* 0x00f800003c0c783b */ /* 0x000e620000000200 */
[----:B------:R-:W-:-:S05]  /*19820*/  DEPBAR.LE SB0, 0x0 ;  /* 0x000080000000791a */ /* 0x000fca0000000000 */
[----:B------:R-:W-:Y:S01]  /*19830*/  MUFU.TANH R8, R8 ;  /* 0x0000000800087308 */ /* 0x000fe20000002400 */
[----:B------:R-:W-:Y:S01]  /*19840*/  HMMA.16816.F32 R76, R80, R4, R76 ;  /* 0x00000004504c723c */ /* 0x000fe2000000184c */
[----:B------:R-:W-:-:S06]  /*19850*/  FMUL.FTZ R4, R43, UR8 ;  /* 0x000000082b047c20 */ /* 0x000fcc0008410000 */
[----:B------:R-:W5:Y:S01]  /*19860*/  MUFU.TANH R44, R44 ;  /* 0x0000002c002c7308 */ /* 0x000f620000002400 */
[----:B------:R-:W-:Y:S07]  /*19870*/  HMMA.16816.F32 R84, R100, R30, R84 ;  /* 0x0000001e6454723c */ /* 0x000fee0000001854 */
[----:B------:R-:W5:Y:S01]  /*19880*/  MUFU.TANH R4, R4 ;  /* 0x0000000400047308 */ /* 0x000f620000002400 */
[C---:B--2---:R-:W-:Y:S07]  /*19890*/  HMMA.16816.F32 R36, R32.reuse, R52, R36 ;  /* 0x000000342024723c */ /* 0x044fee0000001824 */
[----:B------:R-:W-:Y:S01]  /*198a0*/  MUFU.TANH R28, R28 ;  /* 0x0000001c001c7308 */ /* 0x000fe20000002400 */
[----:B------:R-:W-:Y:S07]  /*198b0*/  HMMA.16816.F32 R72, R32, R54, R72 ;  /* 0x000000362048723c */ /* 0x000fee0000001848 */
[----:B------:R-:W2:Y:S01]  /*198c0*/  MUFU.TANH R40, R40 ;  /* 0x0000002800287308 */ /* 0x000ea20000002400 */
[----:B---3--:R-:W-:Y:S03]  /*198d0*/  HMMA.16816.F32 R76, R20, R16, R76 ;  /* 0x00000010144c723c */ /* 0x008fe6000000184c */
[----:B------:R-:W-:Y:S01]  /*198e0*/  FMUL.FTZ R36, R36, UR8 ;  /* 0x0000000824247c20 */ /* 0x000fe20008410000 */
[----:B------:R-:W-:Y:S01]  /*198f0*/  FMUL.FTZ R37, R37, UR8 ;  /* 0x0000000825257c20 */ /* 0x000fe20008410000 */
[----:B------:R-:W-:Y:S01]  /*19900*/  FMUL.FTZ R38, R38, UR8 ;  /* 0x0000000826267c20 */ /* 0x000fe20008410000 */
[----:B------:R-:W-:Y:S01]  /*19910*/  FMUL.FTZ R39, R39, UR8 ;  /* 0x0000000827277c20 */ /* 0x000fe20008410000 */
[----:B------:R-:W3:Y:S01]  /*19920*/  MUFU.TANH R29, R29 ;  /* 0x0000001d001d7308 */ /* 0x000ee20000002400 */
[----:B------:R-:W-:Y:S03]  /*19930*/  HMMA.16816.F32 R84, R80, R6, R84 ;  /* 0x000000065054723c */ /* 0x000fe60000001854 */
[----:B------:R-:W-:Y:S01]  /*19940*/  FMUL.FTZ R72, R72, UR8 ;  /* 0x0000000848487c20 */ /* 0x000fe20008410000 */
[----:B------:R-:W-:Y:S01]  /*19950*/  FMUL.FTZ R73, R73, UR8 ;  /* 0x0000000849497c20 */ /* 0x000fe20008410000 */
[----:B------:R-:W-:Y:S01]  /*19960*/  FMUL.FTZ R74, R74, UR8 ;  /* 0x000000084a4a7c20 */ /* 0x000fe20008410000 */
[----:B------:R-:W-:Y:S01]  /*19970*/  FMUL.FTZ R75, R75, UR8 ;  /* 0x000000084b4b7c20 */ /* 0x000fe20008410000 */
[----:B------:R-:W-:Y:S05]  /*19980*/  MUFU.TANH R200, R36 ;  /* 0x0000002400c87308 */ /* 0x000fea0000002400 */
[----:B-1----:R-:W-:Y:S01]  /*19990*/  HMMA.16816.F32 R76, R32, R12, R76 ;  /* 0x0000000c204c723c */ /* 0x002fe2000000184c */
[----:B------:R-:W-:-:S02]  /*199a0*/  IMAD.SHL.U32 R13, R65, 0x2, RZ ;  /* 0x00000002410d7824 */ /* 0x000fc400078e00ff */
[----:B------:R-:W-:Y:S03]  /*199b0*/  MUFU.TANH R196, R37 ;  /* 0x0000002500c47308 */ /* 0x000fe60000002400 */
[----:B------:R-:W-:Y:S02]  /*199c0*/  LOP3.LUT R13, R13, 0x6, RZ, 0xc0, !PT ;  /* 0x000000060d0d7812 */ /* 0x000fe400078ec0ff */
[----:B------:R-:W-:Y:S03]  /*199d0*/  HMMA.16816.F32 R84, R20, R18, R84 ;  /* 0x000000121454723c */ /* 0x000fe60000001854 */
[----:B------:R-:W-:Y:S01]  /*199e0*/  VIADD R13, R13, UR26 ;  /* 0x0000001a0d0d7c36 */ /* 0x000fe20008000000 */
[----:B------:R-:W1:Y:S03]  /*199f0*/  MUFU.TANH R209, R38 ;  /* 0x0000002600d17308 */ /* 0x000e660000002400 */
[C---:B------:R-:W-:Y:S01]  /*19a00*/  VIADD R5, R13.reuse, 0x1 ;  /* 0x000000010d057836 */ /* 0x040fe20000000000 */
[C---:B------:R-:W-:Y:S01]  /*19a10*/  IADD3 R7, PT, PT, R13.reuse, 0x8, RZ ;  /* 0x000000080d077810 */ /* 0x040fe20007ffe0ff */
[C---:B------:R-:W-:Y:S01]  /*19a20*/  VIADD R6, R13.reuse, 0x9 ;  /* 0x000000090d067836 */ /* 0x040fe20000000000 */
[C---:B------:R-:W-:Y:S01]  /*19a30*/  ISETP.GE.AND P4, PT, R13.reuse, UR25, PT ;  /* 0x000000190d007c0c */ /* 0x040fe2000bf86270 */
[----:B------:R-:W-:Y:S01]  /*19a40*/  VIADD R12, R13, 0x21 ;  /* 0x000000210d0c7836 */ /* 0x000fe20000000000 */
[----:B------:R-:W-:Y:S01]  /*19a50*/  ISETP.GE.AND P3, PT, R5, UR25, PT ;  /* 0x0000001905007c0c */ /* 0x000fe2000bf66270 */
[C---:B------:R-:W-:Y:S01]  /*19a60*/  VIADD R5, R13.reuse, 0x10 ;  /* 0x000000100d057836 */ /* 0x040fe20000000000 */
[----:B------:R-:W-:Y:S01]  /*19a70*/  ISETP.GE.AND P1, PT, R6, UR25, PT ;  /* 0x0000001906007c0c */ /* 0x000fe2000bf26270 */
[----:B------:R-:W-:Y:S01]  /*19a80*/  VIADD R6, R13, 0x18 ;  /* 0x000000180d067836 */ /* 0x000fe20000000000 */
[----:B------:R-:W-:Y:S01]  /*19a90*/  ISETP.GE.AND P2, PT, R7, UR25, PT ;  /* 0x0000001907007c0c */ /* 0x000fe2000bf46270 */
[----:B------:R-:W1:Y:S01]  /*19aa0*/  MUFU.TANH R199, R39 ;  /* 0x0000002700c77308 */ /* 0x000e620000002400 */
[----:B------:R-:W-:Y:S01]  /*19ab0*/  ISETP.GE.AND P6, PT, R5, UR25, PT ;  /* 0x0000001905007c0c */ /* 0x000fe2000bfc6270 */
[C---:B------:R-:W-:Y:S01]  /*19ac0*/  VIADD R5, R13.reuse, 0x11 ;  /* 0x000000110d057836 */ /* 0x040fe20000000000 */
[----:B------:R-:W-:Y:S01]  /*19ad0*/  HMMA.16816.F32 R84, R32, R14, R84 ;  /* 0x0000000e2054723c */ /* 0x000fe20000001854 */
[----:B------:R-:W-:Y:S01]  /*19ae0*/  IADD3 R7, PT, PT, R13, 0x19, RZ ;  /* 0x000000190d077810 */ /* 0x000fe20007ffe0ff */
[----:B------:R-:W-:Y:S01]  /*19af0*/  FMUL.FTZ R76, R76, UR8 ;  /* 0x000000084c4c7c20 */ /* 0x000fe20008410000 */
[----:B------:R-:W-:Y:S01]  /*19b00*/  FSEL R56, R56, -INF , !P4 ;  /* 0xff80000038387808 */ /* 0x000fe20006000000 */
[----:B------:R-:W-:Y:S01]  /*19b10*/  FMUL.FTZ R77, R77, UR8 ;  /* 0x000000084d4d7c20 */ /* 0x000fe20008410000 */
[----:B------:R-:W-:Y:S01]  /*19b20*/  ISETP.GE.AND P5, PT, R5, UR25, PT ;  /* 0x0000001905007c0c */ /* 0x000fe2000bfa6270 */
[----:B------:R-:W-:Y:S01]  /*19b30*/  FMUL.FTZ R78, R78, UR8 ;  /* 0x000000084e4e7c20 */ /* 0x000fe20008410000 */
[----:B------:R-:W-:Y:S01]  /*19b40*/  FSEL R5, R58, -INF , !P4 ;  /* 0xff8000003a057808 */ /* 0x000fe20006000000 */
[----:B------:R-:W-:Y:S01]  /*19b50*/  FMUL.FTZ R79, R79, UR8 ;  /* 0x000000084f4f7c20 */ /* 0x000fe20008410000 */
[----:B------:R-:W-:Y:S01]  /*19b60*/  ISETP.GE.AND P4, PT, R6, UR25, PT ;  /* 0x0000001906007c0c */ /* 0x000fe2000bf86270 */
[----:B------:R-:W-:Y:S01]  /*19b70*/  MUFU.TANH R182, R72 ;  /* 0x0000004800b67308 */ /* 0x000fe20000002400 */
[----:B------:R-:W-:Y:S01]  /*19b80*/  FSEL R59, R59, -INF , !P3 ;  /* 0xff8000003b3b7808 */ /* 0x000fe20005800000 */
[----:B------:R-:W-:Y:S01]  /*19b90*/  VIADD R15, R13, 0x29 ;  /* 0x000000290d0f7836 */ /* 0x000fe20000000000 */
[----:B------:R-:W-:-:S02]  /*19ba0*/  FSEL R6, R57, -INF , !P3 ;  /* 0xff80000039067808 */ /* 0x000fc40005800000 */
[----:B------:R-:W-:Y:S01]  /*19bb0*/  ISETP.GE.AND P3, PT, R7, UR25, PT ;  /* 0x0000001907007c0c */ /* 0x000fe2000bf66270 */
[----:B------:R-:W-:Y:S01]  /*19bc0*/  VIADD R7, R13, 0x20 ;  /* 0x000000200d077836 */ /* 0x000fe20000000000 */
[----:B------:R-:W-:Y:S01]  /*19bd0*/  FSEL R25, R25, -INF , !P2 ;  /* 0xff80000019197808 */ /* 0x000fe20005000000 */
[----:B------:R-:W-:Y:S01]  /*19be0*/  MUFU.TANH R180, R73 ;  /* 0x0000004900b47308 */ /* 0x000fe20000002400 */
[----:B------:R-:W-:Y:S01]  /*19bf0*/  FSEL R48, R48, -INF , !P2 ;  /* 0xff80000030307808 */ /* 0x000fe20005000000 */
[----:B------:R-:W-:Y:S01]  /*19c00*/  FMUL.FTZ R84, R84, UR8 ;  /* 0x0000000854547c20 */ /* 0x000fe20008410000 */
[----:B------:R-:W-:Y:S01]  /*19c10*/  FMUL.FTZ R85, R85, UR8 ;  /* 0x0000000855557c20 */ /* 0x000fe20008410000 */
[----:B------:R-:W-:Y:S01]  /*19c20*/  FMUL.FTZ R86, R86, UR8 ;  /* 0x0000000856567c20 */ /* 0x000fe20008410000 */
[----:B------:R-:W-:Y:S01]  /*19c30*/  FMUL.FTZ R87, R87, UR8 ;  /* 0x0000000857577c20 */ /* 0x000fe20008410000 */
[----:B------:R-:W-:Y:S02]  /*19c40*/  ISETP.GE.AND P2, PT, R7, UR25, PT ;  /* 0x0000001907007c0c */ /* 0x000fe4000bf46270 */
[----:B----4-:R-:W-:Y:S01]  /*19c50*/  FSEL R7, R49, -INF , !P1 ;  /* 0xff80000031077808 */ /* 0x010fe20004800000 */
[----:B------:R-:W4:Y:S01]  /*19c60*/  MUFU.TANH R183, R74 ;  /* 0x0000004a00b77308 */ /* 0x000f220000002400 */
[----:B------:R-:W-:-:S02]  /*19c70*/  FSEL R24, R24, -INF , !P1 ;  /* 0xff80000018187808 */ /* 0x000fc40004800000 */
[----:B------:R-:W-:Y:S01]  /*19c80*/  ISETP.GE.AND P1, PT, R12, UR25, PT ;  /* 0x000000190c007c0c */ /* 0x000fe2000bf26270 */
[----:B------:R-:W-:Y:S01]  /*19c90*/  VIADD R12, R13, 0x28 ;  /* 0x000000280d0c7836 */ /* 0x000fe20000000000 */
[----:B-----5:R-:W-:Y:S02]  /*19ca0*/  FSEL R23, R27, -INF , !P6 ;  /* 0xff8000001b177808 */ /* 0x020fe40007000000 */
[----:B------:R-:W-:Y:S01]  /*19cb0*/  FSEL R14, R26, -INF , !P6 ;  /* 0xff8000001a0e7808 */ /* 0x000fe20007000000 */
[----:B------:R-:W5:Y:S01]  /*19cc0*/  MUFU.TANH R181, R75 ;  /* 0x0000004b00b57308 */ /* 0x000f620000002400 */
[----:B------:R-:W-:Y:S02]  /*19cd0*/  ISETP.GE.AND P6, PT, R12, UR25, PT ;  /* 0x000000190c007c0c */ /* 0x000fe4000bfc6270 */
[----:B------:R-:W-:Y:S02]  /*19ce0*/  FSEL R21, R44, -INF , !P5 ;  /* 0xff8000002c157808 */ /* 0x000fe40006800000 */
[----:B------:R-:W-:-:S02]  /*19cf0*/  FSEL R12, R8, -INF , !P5 ;  /* 0xff800000080c7808 */ /* 0x000fc40006800000 */
[----:B------:R-:W-:Y:S01]  /*19d00*/  ISETP.GE.AND P5, PT, R15, UR25, PT ;  /* 0x000000190f007c0c */ /* 0x000fe2000bfa6270 */
[----:B------:R-:W-:Y:S01]  /*19d10*/  MUFU.TANH R214, R76 ;  /* 0x0000004c00d67308 */ /* 0x000fe20000002400 */
[----:B------:R-:W-:Y:S01]  /*19d20*/  FSEL R17, R4, -INF , !P3 ;  /* 0xff80000004117808 */ /* 0x000fe20005800000 */
[C---:B------:R-:W-:Y:S01]  /*19d30*/  VIADD R15, R13.reuse, 0x31 ;  /* 0x000000310d0f7836 */ /* 0x040fe20000000000 */
[C---:B------:R-:W-:Y:S01]  /*19d40*/  IADD3 R8, PT, PT, R13.reuse, 0x30, RZ ;  /* 0x000000300d087810 */ /* 0x040fe20007ffe0ff */
[C---:B------:R-:W-:Y:S01]  /*19d50*/  VIADD R4, R13.reuse, 0x38 ;  /* 0x000000380d047836 */ /* 0x040fe20000000000 */
[----:B--2---:R-:W-:Y:S01]  /*19d60*/  FSEL R19, R40, -INF , !P4 ;  /* 0xff80000028137808 */ /* 0x004fe20006000000 */
[----:B------:R-:W-:Y:S01]  /*19d70*/  VIADD R13, R13, 0x39 ;  /* 0x000000390d0d7836 */ /* 0x000fe20000000000 */
[----:B------:R-:W-:Y:S01]  /*19d80*/  FSEL R16, R28, -INF , !P4 ;  /* 0xff8000001c107808 */ /* 0x000fe20006000000 */
[----:B------:R-:W-:Y:S01]  /*19d90*/  MUFU.TANH R212, R77 ;  /* 0x0000004d00d47308 */ /* 0x000fe20000002400 */
[----:B------:R-:W-:-:S02]  /*19da0*/  ISETP.GE.AND P4, PT, R8, UR25, PT ;  /* 0x0000001908007c0c */ /* 0x000fc4000bf86270 */
[----:B---3--:R-:W-:Y:S02]  /*19db0*/  FSEL R8, R29, -INF , !P3 ;  /* 0xff8000001d087808 */ /* 0x008fe40005800000 */
[----:B-1----:R-:W-:Y:S02]  /*19dc0*/  FSEL R209, R209, -INF , !P2 ;  /* 0xff800000d1d17808 */ /* 0x002fe40005000000 */
[----:B------:R-:W-:Y:S01]  /*19dd0*/  FSEL R200, R200, -INF , !P2 ;  /* 0xff800000c8c87808 */ /* 0x000fe20005000000 */
[----:B------:R-:W1:Y:S01]  /*19de0*/  MUFU.TANH R207, R78 ;  /* 0x0000004e00cf7308 */ /* 0x000e620000002400 */
[----:B------:R-:W-:Y:S02]  /*19df0*/  FSEL R199, R199, -INF , !P1 ;  /* 0xff800000c7c77808 */ /* 0x000fe40004800000 */
[----:B------:R-:W-:Y:S02]  /*19e00*/  FSEL R196, R196, -INF , !P1 ;  /* 0xff800000c4c47808 */ /* 0x000fe40004800000 */
[----:B------:R-:W-:-:S02]  /*19e10*/  ISETP.GE.AND P3, PT, R15, UR25, PT ;  /* 0x000000190f007c0c */ /* 0x000fc4000bf66270 */
[----:B------:R-:W-:Y:S01]  /*19e20*/  ISETP.GE.AND P2, PT, R4, UR25, PT ;  /* 0x0000001904007c0c */ /* 0x000fe2000bf46270 */
[----:B------:R-:W2:Y:S01]  /*19e30*/  MUFU.TANH R203, R79 ;  /* 0x0000004f00cb7308 */ /* 0x000ea20000002400 */
[----:B------:R-:W-:Y:S02]  /*19e40*/  ISETP.GE.AND P1, PT, R13, UR25, PT ;  /* 0x000000190d007c0c */ /* 0x000fe4000bf26270 */
[----:B----4-:R-:W-:Y:S02]  /*19e50*/  FSEL R183, R183, -INF , !P6 ;  /* 0xff800000b7b77808 */ /* 0x010fe40007000000 */
[----:B------:R-:W-:Y:S02]  /*19e60*/  FSEL R182, R182, -INF , !P6 ;  /* 0xff800000b6b67808 */ /* 0x000fe40007000000 */
[----:B-----5:R-:W-:Y:S01]  /*19e70*/  FSEL R181, R181, -INF , !P5 ;  /* 0xff800000b5b57808 */ /* 0x020fe20006800000 */
[----:B------:R-:W3:Y:S01]  /*19e80*/  MUFU.TANH R206, R84 ;  /* 0x0000005400ce7308 */ /* 0x000ee20000002400 */
[----:B------:R-:W-:-:S02]  /*19e90*/  FSEL R180, R180, -INF , !P5 ;  /* 0xff800000b4b47808 */ /* 0x000fc40006800000 */
[----:B-1----:R-:W-:Y:S02]  /*19ea0*/  FSEL R207, R207, -INF , !P4 ;  /* 0xff800000cfcf7808 */ /* 0x002fe40006000000 */
[----:B------:R-:W-:Y:S02]  /*19eb0*/  FSEL R214, R214, -INF , !P4 ;  /* 0xff800000d6d67808 */ /* 0x000fe40006000000 */
[----:B------:R-:W-:Y:S01]  /*19ec0*/  FSEL R212, R212, -INF , !P3 ;  /* 0xff800000d4d47808 */ /* 0x000fe20005800000 */
        /* <DEDUP_REMOVED lines=22> */
.L_x_1844:
        /* <DEDUP_REMOVED lines=62> */
.L_x_1845:
        /* <DEDUP_REMOVED lines=99> */
.L_x_1843:
        /* <DEDUP_REMOVED lines=34> */
[----:B------:R-:W-:Y:S01]  /*1ac60*/  LDSM.16.MT88.4 R140, [R194] ;  /* 0x00000000c28c783b */ /* 0x000fe20000004200 */
        /* <DEDUP_REMOVED lines=22> */
[--C-:B------:R-:W-:Y:S01]  /*1add0*/  FFMA.FTZ R186, R24, UR4, -R211.reuse ;  /* 0x0000000418ba7c23 */ /* 0x100fe200080108d3 */
[--C-:B------:R-:W-:Y:S01]  /*1ade0*/  FFMA.FTZ R188, R59, UR4, -R204.reuse ;  /* 0x000000043bbc7c23 */ /* 0x100fe200080108cc */
[--C-:B------:R-:W-:Y:S01]  /*1adf0*/  FFMA.FTZ R191, R5, UR4, -R204.reuse ;  /* 0x0000000405bf7c23 */ /* 0x100fe200080108cc */
[--C-:B------:R-:W-:Y:S01]  /*1ae00*/  FFMA.FTZ R184, R7, UR4, -R204.reuse ;  /* 0x0000000407b87c23 */ /* 0x100fe200080108cc */
[----:B------:R-:W3:Y:S01]  /*1ae10*/  LDSM.16.MT88.4 R56, [R194+0x2000] ;  /* 0x00200000c238783b */ /* 0x000ee20000004200 */
[--C-:B------:R-:W-:Y:S01]  /*1ae20*/  FFMA.FTZ R187, R25, UR4, -R204.reuse ;  /* 0x0000000419bb7c23 */ /* 0x100fe200080108cc */
[----:B------:R-:W-:Y:S01]  /*1ae30*/  MUFU.EX2 R193, R193 ;  /* 0x000000c100c17308 */ /* 0x000fe20000000800 */
[--C-:B------:R-:W-:Y:S01]  /*1ae40*/  FFMA.FTZ R185, R14, UR4, -R211.reuse ;  /* 0x000000040eb97c23 */ /* 0x100fe200080108d3 */
[----:B------:R-:W4:Y:S01]  /*1ae50*/  LDSM.16.MT88.4 R120, [R194+0x6000] ;  /* 0x00600000c278783b */ /* 0x000f220000004200 */
[--C-:B------:R-:W-:Y:S01]  /*1ae60*/  FFMA.FTZ R168, R12, UR4, -R211.reuse ;  /* 0x000000040ca87c23 */ /* 0x100fe200080108d3 */
[----:B------:R-:W5:Y:S01]  /*1ae70*/  MUFU.EX2 R190, R190 ;  /* 0x000000be00be7308 */ /* 0x000f620000000800 */
[--C-:B------:R-:W-:Y:S01]  /*1ae80*/  FFMA.FTZ R2, R8, UR4, -R211.reuse ;  /* 0x0000000408027c23 */ /* 0x100fe200080108d3 */
[----:B------:R-:W2:Y:S01]  /*1ae90*/  LDSM.16.MT88.4 R4, [R192+0x6000] ;  /* 0x00600000c004783b */ /* 0x000ea20000004200 */
[--C-:B------:R-:W-:Y:S01]  /*1aea0*/  FFMA.FTZ R167, R16, UR4, -R211.reuse ;  /* 0x0000000410a77c23 */ /* 0x100fe200080108d3 */
[----:B------:R-:W-:Y:S01]  /*1aeb0*/  MUFU.EX2 R189, R189 ;  /* 0x000000bd00bd7308 */ /* 0x000fe20000000800 */
[--C-:B------:R-:W-:Y:S01]  /*1aec0*/  FFMA.FTZ R169, R23, UR4, -R204.reuse ;  /* 0x0000000417a97c23 */ /* 0x100fe200080108cc */
[----:B------:R-:W2:Y:S01]  /*1aed0*/  LDSM.16.MT88.4 R12, [R198+0x10800] ;  /* 0x01080000c60c783b */ /* 0x000ea20000004200 */
[--C-:B------:R-:W-:Y:S01]  /*1aee0*/  FFMA.FTZ R166, R21, UR4, -R204.reuse ;  /* 0x0000000415a67c23 */ /* 0x100fe200080108cc */
[----:B------:R-:W1:Y:S01]  /*1aef0*/  MUFU.EX2 R186, R186 ;  /* 0x000000ba00ba7308 */ /* 0x000e620000000800 */
[--C-:B------:R-:W-:Y:S01]  /*1af00*/  FFMA.FTZ R165, R19, UR4, -R204.reuse ;  /* 0x0000000413a57c23 */ /* 0x100fe200080108cc */
[----:B------:R-:W2:Y:S01]  /*1af10*/  LDSM.16.MT88.4 R8, [R198+0x12800] ;  /* 0x01280000c608783b */ /* 0x000ea20000004200 */
[--C-:B------:R-:W-:Y:S01]  /*1af20*/  FFMA.FTZ R0, R17, UR4, -R204.reuse ;  /* 0x0000000411007c23 */ /* 0x100fe200080108cc */
[----:B------:R-:W-:Y:S01]  /*1af30*/  MUFU.EX2 R191, R191 ;  /* 0x000000bf00bf7308 */ /* 0x000fe20000000800 */
[--C-:B------:R-:W-:Y:S01]  /*1af40*/  FFMA.FTZ R195, R200, UR4, -R211.reuse ;  /* 0x00000004c8c37c23 */ /* 0x100fe200080108d3 */
[----:B-----5:R-:W-:Y:S01]  /*1af50*/  F2FP.F16.F32.PACK_AB R128, R190, R193 ;  /* 0x000000c1be80723e */ /* 0x020fe200000000ff */
[----:B------:R-:W5:Y:S01]  /*1af60*/  LDSM.16.MT88.4 R16, [R198+0x16800] ;  /* 0x01680000c610783b */ /* 0x000f620000004200 */
[----:B------:R-:W3:Y:S01]  /*1af70*/  MUFU.EX2 R188, R188 ;  /* 0x000000bc00bc7308 */ /* 0x000ee20000000800 */
[--C-:B------:R-:W-:Y:S01]  /*1af80*/  FFMA.FTZ R200, R196, UR4, -R211.reuse ;  /* 0x00000004c4c87c23 */ /* 0x100fe200080108d3 */
[--C-:B------:R-:W-:Y:S01]  /*1af90*/  FFMA.FTZ R208, R199, UR4, -R204.reuse ;  /* 0x00000004c7d07c23 */ /* 0x100fe200080108cc */
[----:B------:R-:W5:Y:S01]  /*1afa0*/  LDSM.16.MT88.4 R20, [R198+0x14800] ;  /* 0x01480000c614783b */ /* 0x000f620000004200 */
[----:B------:R-:W-:Y:S01]  /*1afb0*/  MUFU.EX2 R187, R187 ;  /* 0x000000bb00bb7308 */ /* 0x000fe20000000800 */
[--C-:B------:R-:W-:Y:S01]  /*1afc0*/  FFMA.FTZ R197, R182, UR4, -R211.reuse ;  /* 0x00000004b6c57c23 */ /* 0x100fe200080108d3 */
[----:B-1----:R-:W-:Y:S01]  /*1afd0*/  F2FP.F16.F32.PACK_AB R130, R186, R189 ;  /* 0x000000bdba82723e */ /* 0x002fe200000000ff */
[----:B------:R-:W-:Y:S01]  /*1afe0*/  LDSM.16.MT88.4 R24, [R220+0x14800] ;  /* 0x01480000dc18783b */ /* 0x000fe20000004200 */
[----:B------:R-:W1:Y:S01]  /*1aff0*/  MUFU.EX2 R184, R184 ;  /* 0x000000b800b87308 */ /* 0x000e620000000800 */
[--C-:B------:R-:W-:Y:S01]  /*1b000*/  FFMA.FTZ R196, R180, UR4, -R211.reuse ;  /* 0x00000004b4c47c23 */ /* 0x100fe200080108d3 */
[--C-:B------:R-:W-:Y:S01]  /*1b010*/  FFMA.FTZ R209, R209, UR4, -R204.reuse ;  /* 0x00000004d1d17c23 */ /* 0x100fe200080108cc */
[----:B------:R-:W-:Y:S01]  /*1b020*/  LDSM.16.MT88.4 R176, [R194+0x800] ;  /* 0x00080000c2b0783b */ /* 0x000fe20000004200 */
[----:B------:R-:W-:Y:S01]  /*1b030*/  MUFU.EX2 R185, R185 ;  /* 0x000000b900b97308 */ /* 0x000fe20000000800 */
[--C-:B------:R-:W-:Y:S01]  /*1b040*/  FFMA.FTZ R199, R183, UR4, -R204.reuse ;  /* 0x00000004b7c77c23 */ /* 0x100fe200080108cc */
[----:B---3--:R-:W-:Y:S01]  /*1b050*/  F2FP.F16.F32.PACK_AB R129, R188, R191 ;  /* 0x000000bfbc81723e */ /* 0x008fe200000000ff */
[----:B------:R-:W-:Y:S01]  /*1b060*/  LDSM.16.MT88.4 R172, [R192+0x800] ;  /* 0x00080000c0ac783b */ /* 0x000fe20000004200 */
[----:B------:R-:W3:Y:S01]  /*1b070*/  MUFU.EX2 R168, R168 ;  /* 0x000000a800a87308 */ /* 0x000ee20000000800 */
[--C-:B------:R-:W-:Y:S01]  /*1b080*/  FFMA.FTZ R210, R181, UR4, -R204.reuse ;  /* 0x00000004b5d27c23 */ /* 0x100fe200080108cc */
[----:B------:R-:W-:Y:S01]  /*1b090*/  FFMA.FTZ R207, R207, UR4, -R204 ;  /* 0x00000004cfcf7c23 */ /* 0x000fe200080108cc */
[----:B------:R-:W-:Y:S01]  /*1b0a0*/  LDSM.16.MT88.4 R32, [R194+0x2800] ;  /* 0x00280000c220783b */ /* 0x000fe20000004200 */
[----:B------:R-:W-:Y:S01]  /*1b0b0*/  MUFU.EX2 R167, R167 ;  /* 0x000000a700a77308 */ /* 0x000fe20000000800 */
[--C-:B------:R-:W-:Y:S01]  /*1b0c0*/  FFMA.FTZ R213, R212, UR4, -R211.reuse ;  /* 0x00000004d4d57c23 */ /* 0x100fe200080108d3 */
[----:B-1----:R-:W-:Y:S01]  /*1b0d0*/  F2FP.F16.F32.PACK_AB R131, R184, R187 ;  /* 0x000000bbb883723e */ /* 0x002fe200000000ff */
[----:B------:R-:W-:Y:S01]  /*1b0e0*/  LDSM.16.MT88.4 R28, [R192+0x2800] ;  /* 0x00280000c01c783b */ /* 0x000fe20000004200 */
[----:B------:R-:W-:Y:S01]  /*1b0f0*/  MUFU.EX2 R2, R2 ;  /* 0x0000000200027308 */ /* 0x000fe20000000800 */
[----:B------:R-:W-:Y:S01]  /*1b100*/  FFMA.FTZ R214, R214, UR4, -R211 ;  /* 0x00000004d6d67c23 */ /* 0x000fe200080108d3 */
[----:B------:R-:W-:Y:S01]  /*1b110*/  FADD.FTZ R190, R193, R190 ;  /* 0x000000bec1be7221 */ /* 0x000fe20000010000 */
[----:B------:R-:W-:Y:S01]  /*1b120*/  LDSM.16.MT88.4 R180, [R220+0x11000] ;  /* 0x01100000dcb4783b */ /* 0x000fe20000004200 */
        /* <DEDUP_REMOVED lines=25> */
[----:B------:R-:W5:Y:S05]  /*1b2c0*/  MUFU.EX2 R213, R213 ;  /* 0x000000d500d57308 */ /* 0x000f6a0000000800 */
        /* <DEDUP_REMOVED lines=23> */
[----:B--2---:R-:W-:Y:S01]  /*1b440*/  HMMA.16816.F32 R124, R128, R4, RZ ;  /* 0x00000004807c723c */ /* 0x004fe200000018ff */
        /* <DEDUP_REMOVED lines=8> */
[----:B-----5:R-:W-:Y:S01]  /*1b4d0*/  F2FP.F16.F32.PACK_AB R7, R0, R165 ;  /* 0x000000a50007723e */ /* 0x020fe200000000ff */
        /* <DEDUP_REMOVED lines=182> */
[C---:B------:R-:W-:Y:S01]  /*1c040*/  IADD3 R235, PT, PT, R220.reuse, 0x10040, RZ ;  /* 0x00010040dceb7810 */ /* 0x040fe20007ffe0ff */
[----:B------:R-:W-:Y:S01]  /*1c050*/  VIADD R234, R220, 0x10000 ;  /* 0x00010000dcea7836 */ /* 0x000fe20000000000 */
[----:B------:R-:W-:Y:S01]  /*1c060*/  UISETP.NE.AND.EX UP2, UPT, UR13, URZ, UPT, UP2 ;  /* 0x000000ff0d00728c */ /* 0x000fe2000bf45320 */
[----:B------:R-:W1:Y:S01]  /*1c070*/  LDCU UR18, c[0x0][0x440] ;  /* 0x00008800ff1277ac */ /* 0x000e620008000800 */
[----:B------:R-:W1:Y:S01]  /*1c080*/  LDCU UR17, c[0x0][0x50c] ;  /* 0x0000a180ff1177ac */ /* 0x000e620008000800 */
[----:B--2---:R-:W-:Y:S01]  /*1c090*/  UISETP.NE.U32.AND UP0, UPT, UR4, URZ, UPT ;  /* 0x000000ff0400728c */ /* 0x004fe2000bf05070 */
[----:B------:R-:W2:Y:S03]  /*1c0a0*/  LDCU UR4, c[0x0][0x45c] ;  /* 0x00008b80ff0477ac */ /* 0x000ea60008000800 */
[----:B------:R-:W-:Y:S01]  /*1c0b0*/  UISETP.NE.AND.EX UP0, UPT, UR5, URZ, UPT, UP0 ;  /* 0x000000ff0500728c */ /* 0x000fe2000bf05300 */
[----:B------:R-:W2:Y:S02]  /*1c0c0*/  LDCU.64 UR22, c[0x0][0x358] ;  /* 0x00006b00ff1677ac */ /* 0x000ea40008000a00 */
[----:B------:R-:W-:Y:S01]  /*1c0d0*/  UMOV UR5, 0x400 ;  /* 0x0000040000057882 */ /* 0x000fe20000000000 */
[----:B-1----:R-:W-:Y:S01]  /*1c0e0*/  LOP3.LUT P0, RZ, R0, 0x2, RZ, 0xc0, !PT ;  /* 0x0000000200ff7812 */ /* 0x002fe2000780c0ff */
[----:B------:R-:W-:Y:S01]  /*1c0f0*/  IMAD.MOV.U32 R0, RZ, RZ, R3 ;  /* 0x000000ffff007224 */ /* 0x000fe200078e0003 */
[----:B------:R-:W-:Y:S01]  /*1c100*/  MOV R3, 0x20 ;  /* 0x0000002000037802 */ /* 0x000fe20000000f00 */
[----:B------:R-:W1:Y:S01]  /*1c110*/  LDCU.64 UR8, c[0x0][0x3b8] ;  /* 0x00007700ff0877ac */ /* 0x000e620008000a00 */
[----:B----4-:R-:W-:-:S02]  /*1c120*/  LOP3.LUT P1, RZ, R2, 0x2, RZ, 0xc0, !PT ;  /* 0x0000000202ff7812 */ /* 0x010fc4000782c0ff */
[----:B------:R-:W-:Y:S01]  /*1c130*/  SEL R3, R3, 0xffffffe0, !P0 ;  /* 0xffffffe003037807 */ /* 0x000fe20004000000 */
[----:B------:R-:W4:Y:S01]  /*1c140*/  LDCU.64 UR10, c[0x0][0x3c0] ;  /* 0x00007800ff0a77ac */ /* 0x000f220008000a00 */
[----:B------:R-:W-:Y:S02]  /*1c150*/  SEL R5, R5, 0xffffffe0, !P1 ;  /* 0xffffffe005057807 */ /* 0x000fe40004800000 */
[CC--:B------:R-:W-:Y:S01]  /*1c160*/  IADD3 R216, PT, PT, R3.reuse, R220.reuse, RZ ;  /* 0x000000dc03d87210 */ /* 0x0c0fe20007ffe0ff */
[----:B------:R-:W-:Y:S01]  /*1c170*/  IMAD.IADD R217, R3, 0x1, R220 ;  /* 0x0000000103d97824 */ /* 0x000fe200078e02dc */
[----:B------:R-:W-:Y:S01]  /*1c180*/  IADD3 R218, PT, PT, R5, R220, RZ ;  /* 0x000000dc05da7210 */ /* 0x000fe20007ffe0ff */
[----:B------:R-:W1:Y:S01]  /*1c190*/  LDCU.64 UR12, c[0x0][0x3a0] ;  /* 0x00007400ff0c77ac */ /* 0x000e620008000a00 */
[----:B------:R-:W1:Y:S01]  /*1c1a0*/  LDCU.64 UR14, c[0x0][0x3a8] ;  /* 0x00007500ff0e77ac */ /* 0x000e620008000a00 */
[----:B--23--:R-:W-:-:S12]  /*1c1b0*/  ULEA UR6, UR6, UR5, 0x18 ;  /* 0x0000000506067291 */ /* 0x00cfd8000f8ec0ff */
.L_x_1850:
[----:B------:R-:W-:Y:S01]  /*1c1c0*/  PLOP3.LUT P6, PT, PT, PT, UP2, 0x80, 0x8 ;  /* 0x000000000008781c */ /* 0x000fe20003fcf028 */
[----:B------:R-:W2:Y:S01]  /*1c1d0*/  S2R R219, SR_TID.X ;  /* 0x0000000000db7919 */ /* 0x000ea20000002100 */
[----:B------:R-:W-:Y:S01]  /*1c1e0*/  PLOP3.LUT P5, PT, PT, PT, UP2, 0x80, 0x8 ;  /* 0x000000000008781c */ /* 0x000fe20003faf028 */
[----:B------:R-:W3:Y:S01]  /*1c1f0*/  @!UP2 LDCU UR5, c[0x0][0x3c0] ;  /* 0x00007800ff05a7ac */ /* 0x000ee20008000800 */
[----:B------:R-:W-:Y:S01]  /*1c200*/  PLOP3.LUT P0, PT, PT, PT, UP2, 0x80, 0x8 ;  /* 0x000000000008781c */ /* 0x000fe20003f0f028 */
[----:B------:R-:W-:Y:S04]  /*1c210*/  DEPBAR.LE SB0, 0x0 ;  /* 0x000080000000791a */ /* 0x000fe80000000000 */
[----:B------:R-:W-:Y:S01]  /*1c220*/  BAR.SYNC.DEFER_BLOCKING 0x0 ;  /* 0x0000000000007b1d */ /* 0x000fe20000010000 */
[--C-:B--2---:R-:W-:Y:S01]  /*1c230*/  SHF.R.U32.HI R170, RZ, 0x1, R219.reuse ;  /* 0x00000001ffaa7819 */ /* 0x104fe200000116db */
[C---:B------:R-:W-:Y:S01]  /*1c240*/  IMAD.SHL.U32 R6, R219.reuse, 0x40, RZ ;  /* 0x00000040db067824 */ /* 0x040fe200078e00ff */
[C---:B------:R-:W-:Y:S01]  /*1c250*/  LOP3.LUT R241, R219.reuse, 0x38, RZ, 0xc0, !PT ;  /* 0x00000038dbf17812 */ /* 0x040fe200078ec0ff */
[----:B------:R-:W-:Y:S01]  /*1c260*/  IMAD.SHL.U32 R4, R219, 0x8, RZ ;  /* 0x00000008db047824 */ /* 0x000fe200078e00ff */
[----:B------:R-:W-:Y:S01]  /*1c270*/  LOP3.LUT R5, R170, 0x8, RZ, 0xc0, !PT ;  /* 0x00000008aa057812 */ /* 0x000fe200078ec0ff */
[----:B------:R-:W-:Y:S01]  /*1c280*/  @!UP2 UMOV UR19, URZ ;  /* 0x000000ff0013ac82 */ /* 0x000fe20008000000 */
[----:B------:R-:W-:Y:S01]  /*1c290*/  LOP3.LUT R2, R6, 0x1c0, RZ, 0xc0, !PT ;  /* 0x000001c006027812 */ /* 0x000fe200078ec0ff */
[----:B---3--:R-:W-:Y:S01]  /*1c2a0*/  @!UP2 USHF.L.U32 UR16, UR5, 0x6, URZ ;  /* 0x000000060510a899 */ /* 0x008fe200080006ff */
[----:B------:R-:W-:Y:S01]  /*1c2b0*/  LOP3.LUT R5, R5, 0x1c0, R6, 0xf8, !PT ;  /* 0x000001c005057812 */ /* 0x000fe200078ef806 */
[----:B------:R-:W-:Y:S01]  /*1c2c0*/  @!UP2 UIADD3 UR19, UP1, UPT, URZ, -UR19, URZ ;  /* 0x80000013ff13a290 */ /* 0x000fe2000ff3e0ff */
[----:B------:R-:W-:Y:S01]  /*1c2d0*/  LOP3.LUT R7, R4, 0x38, RZ, 0xc0, !PT ;  /* 0x0000003804077812 */ /* 0x000fe200078ec0ff */
[----:B------:R-:W-:Y:S01]  /*1c2e0*/  IMAD.SHL.U32 R171, R219, 0x20, RZ ;  /* 0x00000020dbab7824 */ /* 0x000fe200078e00ff */
[----:B------:R-:W-:Y:S01]  /*1c2f0*/  LOP3.LUT R3, R2, 0x8, R219, 0xf8, !PT ;  /* 0x0000000802037812 */ /* 0x000fe200078ef8db */
[----:B------:R-:W-:Y:S01]  /*1c300*/  @!UP2 UIADD3.X UR16, UPT, UPT, URZ, ~UR16, URZ, UP1, !UPT ;  /* 0x80000010ff10a290 */ /* 0x000fe20008ffe4ff */
[--C-:B------:R-:W-:Y:S02]  /*1c310*/  LOP3.LUT R2, R5, 0x38, R4.reuse, 0x78, !PT ;  /* 0x0000003805027812 */ /* 0x100fe400078e7804 */
[----:B------:R-:W-:Y:S01]  /*1c320*/  LOP3.LUT R5, R7, 0x40, RZ, 0xfc, !PT ;  /* 0x0000004007057812 */ /* 0x000fe200078efcff */
[----:B------:R-:W-:Y:S01]  /*1c330*/  @!UP2 USHF.R.S64 UR19, UR19, 0x1f, UR16 ;  /* 0x0000001f1313a899 */ /* 0x000fe20008001010 */
[--C-:B------:R-:W-:Y:S01]  /*1c340*/  LOP3.LUT R241, R241, 0x1f8, R4.reuse, 0x78, !PT ;  /* 0x000001f8f1f17812 */ /* 0x100fe200078e7804 */
[----:B------:R-:W-:Y:S01]  /*1c350*/  IMAD.U32 R9, RZ, RZ, UR16 ;  /* 0x00000010ff097e24 */ /* 0x000fe2000f8e00ff */
[----:B------:R-:W-:Y:S02]  /*1c360*/  ISETP.GE.AND P3, PT, R5, UR18, PT ;  /* 0x0000001205007c0c */ /* 0x000fe4000bf66270 */
[--C-:B------:R-:W-:Y:S01]  /*1c370*/  LOP3.LUT R241, R241, 0x1e00, R4.reuse, 0xf8, !PT ;  /* 0x00001e00f1f17812 */ /* 0x100fe200078ef804 */
[----:B------:R-:W2:Y:S01]  /*1c380*/  LDC R5, c[0x0][0x3c4] ;  /* 0x0000f100ff057b82 */ /* 0x000ea20000000800 */
[----:B------:R-:W-:Y:S02]  /*1c390*/  LOP3.LUT R4, R3, 0x38, R4, 0x78, !PT ;  /* 0x0000003803047812 */ /* 0x000fe400078e7804 */
[C---:B------:R-:W-:Y:S02]  /*1c3a0*/  LOP3.LUT R3, R7.reuse, 0x80, RZ, 0xfc, !PT ;  /* 0x0000008007037812 */ /* 0x040fe400078efcff */
[C---:B------:R-:W-:Y:S02]  /*1c3b0*/  ISETP.GE.AND P4, PT, R7.reuse, UR18, PT ;  /* 0x0000001207007c0c */ /* 0x040fe4000bf86270 */
        /* <DEDUP_REMOVED lines=8> */
[----:B------:R-:W-:Y:S01]  /*1c440*/  LOP3.LUT R171, R171, 0x7c00, RZ, 0xc0, !PT ;  /* 0x00007c00abab7812 */ /* 0x000fe200078ec0ff */
[----:B------:R-:W-:Y:S08]  /*1c450*/  BRA.U !UP2, `(.L_x_1847) ;  /* 0x000000010af87547 */ /* 0x000ff0000b800000 */
[----:B------:R-:W3:Y:S01]  /*1c460*/  LDC R10, c[0x0][0x4f0] ;  /* 0x00013c00ff0a7b82 */ /* 0x000ee20000000800 */
[----:B------:R-:W-:Y:S06]  /*1c470*/  UIADD3 UR5, UPT, UPT, UR26, -0x40, URZ ;  /* 0xffffffc01a057890 */ /* 0x000fec000fffe0ff */
[----:B------:R-:W-:Y:S05]  /*1c480*/  IMAD.U32 R11, RZ, RZ, UR5 ;  /* 0x00000005ff0b7e24 */ /* 0x000fea000f8e00ff */
[----:B------:R-:W-:Y:S02]  /*1c490*/  IABS R11, R11 ;  /* 0x0000000b000b7213 */ /* 0x000fe40000000000 */
[----:B---3--:R-:W-:Y:S04]  /*1c4a0*/  IABS R9, R10 ;  /* 0x0000000a00097213 */ /* 0x008fe80000000000 */
[----:B------:R-:W3:Y:S10]  /*1c4b0*/  I2F.RP R14, R9 ;  /* 0x00000009000e7306 */ /* 0x000ef40000209400 */
[----:B---3--:R-:W3:Y:S02]  /*1c4c0*/  MUFU.RCP R8, R14 ;  /* 0x0000000e00087308 */ /* 0x008ee40000001000 */
[----:B---3--:R-:W-:Y:S08]  /*1c4d0*/  VIADD R12, R8, 0xffffffe ;  /* 0x0ffffffe080c7836 */ /* 0x008ff00000000000 */
[----:B------:R-:W3:Y:S02]  /*1c4e0*/  F2I.FTZ.U32.TRUNC.NTZ R13, R12 ;  /* 0x0000000c000d7305 */ /* 0x000ee4000021f000 */
[--C-:B---3--:R-:W-:Y:S01]  /*1c4f0*/  IMAD.MOV R8, RZ, RZ, -R13.reuse ;  /* 0x000000ffff087224 */ /* 0x108fe200078e0a0d */
[----:B------:R-:W-:Y:S03]  /*1c500*/  MOV R12, RZ ;  /* 0x000000ff000c7202 */ /* 0x000fe60000000f00 */
[----:B------:R-:W-:Y:S04]  /*1c510*/  IMAD R8, R8, R9, RZ ;  /* 0x0000000908087224 */ /* 0x000fe800078e02ff */
[----:B------:R-:W-:Y:S01]  /*1c520*/  IMAD.HI.U32 R8, R13, R8, R12 ;  /* 0x000000080d087227 */ /* 0x000fe200078e000c */
[----:B------:R-:W-:Y:S05]  /*1c530*/  IABS R13, UR26 ;  /* 0x0000001a000d7c13 */ /* 0x000fea0008000000 */
[C---:B------:R-:W-:Y:S04]  /*1c540*/  IMAD.HI.U32 R14, R8.reuse, R11, RZ ;  /* 0x0000000b080e7227 */ /* 0x040fe800078e00ff */
[----:B------:R-:W-:Y:S02]  /*1c550*/  IMAD.MOV R12, RZ, RZ, -R14 ;  /* 0x000000ffff0c7224 */ /* 0x000fe400078e0a0e */
[----:B------:R-:W-:Y:S04]  /*1c560*/  IMAD.HI.U32 R8, R8, R13, RZ ;  /* 0x0000000d08087227 */ /* 0x000fe800078e00ff */
[C---:B------:R-:W-:Y:S02]  /*1c570*/  IMAD R11, R9.reuse, R12, R11 ;  /* 0x0000000c090b7224 */ /* 0x040fe400078e020b */
[----:B------:R-:W-:Y:S03]  /*1c580*/  IMAD.MOV R12, RZ, RZ, -R8 ;  /* 0x000000ffff0c7224 */ /* 0x000fe600078e0a08 */
[C---:B------:R-:W-:Y:S01]  /*1c590*/  ISETP.GT.U32.AND P0, PT, R9.reuse, R11, PT ;  /* 0x0000000b0900720c */ /* 0x040fe20003f04070 */
[C---:B------:R-:W-:Y:S05]  /*1c5a0*/  IMAD R13, R9.reuse, R12, R13 ;  /* 0x0000000c090d7224 */ /* 0x040fea00078e020d */
[----:B------:R-:W-:Y:S07]  /*1c5b0*/  ISETP.GT.U32.AND P5, PT, R9, R13, PT ;  /* 0x0000000d0900720c */ /* 0x000fee0003fa4070 */
[----:B------:R-:W-:Y:S02]  /*1c5c0*/  @!P0 IMAD.IADD R11, R11, 0x1, -R9 ;  /* 0x000000010b0b8824 */ /* 0x000fe400078e0a09 */
[----:B------:R-:W-:Y:S03]  /*1c5d0*/  @!P0 VIADD R14, R14, 0x1 ;  /* 0x000000010e0e8836 */ /* 0x000fe60000000000 */
[-C--:B------:R-:W-:Y:S01]  /*1c5e0*/  ISETP.GE.U32.AND P6, PT, R11, R9.reuse, PT ;  /* 0x000000090b00720c */ /* 0x080fe20003fc6070 */
[----:B------:R-:W-:Y:S01]  /*1c5f0*/  @!P5 VIADD R8, R8, 0x1 ;  /* 0x000000010808d836 */ /* 0x000fe20000000000 */
[-C--:B------:R-:W-:Y:S02]  /*1c600*/  @!P5 IADD3 R13, PT, PT, R13, -R9.reuse, RZ ;  /* 0x800000090d0dd210 */ /* 0x080fe40007ffe0ff */
[C---:B------:R-:W-:Y:S02]  /*1c610*/  LOP3.LUT R11, R10.reuse, UR26, RZ, 0x3c, !PT ;  /* 0x0000001a0a0b7c12 */ /* 0x040fe4000f8e3cff */
[----:B------:R-:W-:Y:S02]  /*1c620*/  ISETP.GE.U32.AND P0, PT, R13, R9, PT ;  /* 0x000000090d00720c */ /* 0x000fe40003f06070 */
[----:B------:R-:W-:Y:S01]  /*1c630*/  LOP3.LUT R9, R10, UR5, RZ, 0x3c, !PT ;  /* 0x000000050a097c12 */ /* 0x000fe2000f8e3cff */
[----:B----4-:R-:W-:Y:S03]  /*1c640*/  UMOV UR5, UR10 ;  /* 0x0000000a00057c82 */ /* 0x010fe60008000000 */
[----:B------:R-:W-:Y:S02]  /*1c650*/  ISETP.GE.AND P5, PT, R9, RZ, PT ;  /* 0x000000ff0900720c */ /* 0x000fe40003fa6270 */
[----:B------:R-:W-:Y:S02]  /*1c660*/  @P6 IADD3 R14, PT, PT, R14, 0x1, RZ ;  /* 0x000000010e0e6810 */ /* 0x000fe40007ffe0ff */
[----:B------:R-:W-:Y:S02]  /*1c670*/  ISETP.GE.AND P6, PT, R11, RZ, PT ;  /* 0x000000ff0b00720c */ /* 0x000fe40003fc6270 */
[----:B------:R-:W-:Y:S01]  /*1c680*/  LOP3.LUT R11, RZ, R10, RZ, 0x33, !PT ;  /* 0x0000000aff0b7212 */ /* 0x000fe200078e33ff */
[----:B------:R-:W-:Y:S01]  /*1c690*/  @P0 VIADD R8, R8, 0x1 ;  /* 0x0000000108080836 */ /* 0x000fe20000000000 */
[----:B------:R-:W-:Y:S05]  /*1c6a0*/  ISETP.NE.AND P0, PT, R10, RZ, PT ;  /* 0x000000ff0a00720c */ /* 0x000fea0003f05270 */
[----:B------:R-:W-:Y:S04]  /*1c6b0*/  @!P5 IMAD.MOV R14, RZ, RZ, -R14 ;  /* 0x000000ffff0ed224 */ /* 0x000fe800078e0a0e */
[----:B------:R-:W-:Y:S02]  /*1c6c0*/  @!P6 IADD3 R8, PT, PT, -R8, RZ, RZ ;  /* 0x000000ff0808e210 */ /* 0x000fe40007ffe1ff */
        /* <DEDUP_REMOVED lines=8> */
[----:B------:R-:W3:Y:S04]  /*1c750*/  LDG.E R9, desc[UR22][R18.64] ;  /* 0x0000001612097981 */ /* 0x000ee8000c1e1900 */
[----:B------:R-:W3:Y:S01]  /*1c760*/  LDG.E R8, desc[UR22][R16.64] ;  /* 0x0000001610087981 */ /* 0x000ee2000c1e1900 */
[----:B------:R-:W-:Y:S05]  /*1c770*/  SHF.R.S32.HI R10, RZ, 0x1f, R13 ;  /* 0x0000001fff0a7819 */ /* 0x000fea000001140d */
[----:B------:R-:W-:Y:S04]  /*1c780*/  IMAD R10, R10, UR5, RZ ;  /* 0x000000050a0a7c24 */ /* 0x000fe8000f8e02ff */
[C---:B------:R-:W-:Y:S02]  /*1c790*/  IMAD R10, R13.reuse, UR11, R10 ;  /* 0x0000000b0d0a7c24 */ /* 0x040fe4000f8e020a */
[----:B------:R-:W-:Y:S05]  /*1c7a0*/  IMAD.WIDE.U32 R12, R13, UR5, RZ ;  /* 0x000000050d0c7c25 */ /* 0x000fea000f8e00ff */
[----:B------:R-:W-:Y:S01]  /*1c7b0*/  IADD3 R13, PT, PT, R13, R10, RZ ;  /* 0x0000000a0d0d7210 */ /* 0x000fe20007ffe0ff */
[----:B---3--:R-:W-:Y:S04]  /*1c7c0*/  IMAD.IADD R9, R9, 0x1, -R8 ;  /* 0x0000000109097824 */ /* 0x008fe800078e0a08 */
[C---:B-1----:R-:W-:Y:S01]  /*1c7d0*/  IMAD.WIDE.U32 R12, R9.reuse, UR14, R12 ;  /* 0x0000000e090c7c25 */ /* 0x042fe2000f8e000c */
[----:B------:R-:W-:Y:S02]  /*1c7e0*/  SHF.R.S32.HI R8, RZ, 0x1f, R9 ;  /* 0x0000001fff087819 */ /* 0x000fe40000011409 */
[----:B------:R-:W-:Y:S03]  /*1c7f0*/  LEA R232, P0, R12, R7, 0x1 ;  /* 0x000000070ce87211 */ /* 0x000fe600078008ff */
[----:B------:R-:W-:Y:S04]  /*1c800*/  IMAD R8, R8, UR14, RZ ;  /* 0x0000000e08087c24 */ /* 0x000fe8000f8e02ff */
[----:B------:R-:W-:Y:S04]  /*1c810*/  IMAD R8, R9, UR15, R8 ;  /* 0x0000000f09087c24 */ /* 0x000fe8000f8e0208 */
[----:B------:R-:W-:Y:S05]  /*1c820*/  IMAD.IADD R8, R13, 0x1, R8 ;  /* 0x000000010d087824 */ /* 0x000fea00078e0208 */
[----:B------:R-:W-:Y:S07]  /*1c830*/  LEA.HI.X R233, R12, R3, R8, 0x1, P0 ;  /* 0x000000030ce97211 */ /* 0x000fee00000f0c08 */
.L_x_1847:
[----:B------:R-:W-:Y:S01]  /*1c840*/  LEA R241, R241, UR6, 0x1 ;  /* 0x00000006f1f17c11 */ /* 0x000fe2000f8e08ff */
[----:B------:R-:W-:Y:S01]  /*1c850*/  USHF.L.U32 UR16, UR5, 0x5, URZ ;  /* 0x0000000505107899 */ /* 0x000fe200080006ff */
[----:B------:R-:W-:Y:S01]  /*1c860*/  MOV R7, UR5 ;  /* 0x0000000500077c02 */ /* 0x000fe20008000f00 */
[----:B------:R-:W-:Y:S01]  /*1c870*/  UIADD3 UR27, UPT, UPT, UR27, -0x1, URZ ;  /* 0xffffffff1b1b7890 */ /* 0x000fe2000fffe0ff */
[----:B------:R-:W-:Y:S01]  /*1c880*/  LOP3.LUT R225, R6, 0x400, RZ, 0xc0, !PT ;  /* 0x0000040006e17812 */ /* 0x000fe200078ec0ff */
[----:B------:R-:W-:Y:S01]  /*1c890*/  @!PT LDS RZ, [RZ] ;  /* 0x00000000fffff984 */ /* 0x000fe20000000800 */
[----:B------:R-:W-:Y:S01]  /*1c8a0*/  @!PT LDS RZ, [RZ] ;  /* 0x00000000fffff984 */ /* 0x000fe20000000800 */
[----:B------:R-:W-:Y:S01]  /*1c8b0*/  @!PT LDS RZ, [RZ] ;  /* 0x00000000fffff984 */ /* 0x000fe20000000800 */
[----:B------:R-:W-:Y:S01]  /*1c8c0*/  @!P4 LDGSTS.E.BYPASS.LTC128B.128 [R241+0x10000], desc[UR22][R232.64] ;  /* 0x10000000e8f1cfae */ /* 0x000fe2000b981a16 */
[----:B------:R-:W-:Y:S01]  /*1c8d0*/  LEA R8, P0, R7, R232, 0x5 ;  /* 0x000000e807087211 */ /* 0x000fe200078028ff */
[----:B------:R-:W-:Y:S01]  /*1c8e0*/  UISETP.GT.AND UP1, UPT, UR27, UR7, UPT ;  /* 0x000000071b00728c */ /* 0x000fe2000bf24270 */
[----:B------:R-:W-:Y:S02]  /*1c8f0*/  LOP3.LUT R3, R171, 0x200, R6, 0xf8, !PT ;  /* 0x00000200ab037812 */ /* 0x000fe400078ef806 */
[----:B------:R-:W-:Y:S01]  /*1c900*/  @P4 STS.128 [R241+0x10000], RZ ;  /* 0x010000fff1004388 */ /* 0x000fe20000000c00 */
[--C-:B--2---:R-:W-:Y:S02]  /*1c910*/  LEA.HI.X R9, R7, R233, R5.reuse, 0x5, P0 ;  /* 0x000000e907097211 */ /* 0x104fe400000f2c05 */
[----:B------:R-:W-:Y:S02]  /*1c920*/  MOV R6, UR5 ;  /* 0x0000000500067c02 */ /* 0x000fe40008000f00 */
[----:B------:R-:W-:Y:S01]  /*1c930*/  @!PT LDS RZ, [RZ] ;  /* 0x00000000fffff984 */ /* 0x000fe20000000800 */
[----:B------:R-:W-:Y:S01]  /*1c940*/  @!PT LDS RZ, [RZ] ;  /* 0x00000000fffff984 */ /* 0x000fe20000000800 */
[----:B------:R-:W-:Y:S01]  /*1c950*/  @!PT LDS RZ, [RZ] ;  /* 0x00000000fffff984 */ /* 0x000fe20000000800 */
[----:B------:R-:W-:Y:S01]  /*1c960*/  @!P3 LDGSTS.E.BYPASS.LTC128B.128 [R241+0x12000], desc[UR22][R232.64+0x80] ;  /* 0x12000080e8f1bfae */ /* 0x000fe2000b981a16 */
[----:B------:R-:W-:Y:S02]  /*1c970*/  LOP3.LUT R2, R3, R2, RZ, 0xfc, !PT ;  /* 0x0000000203027212 */ /* 0x000fe400078efcff */
[----:B------:R-:W-:Y:S02]  /*1c980*/  SHF.L.U64.HI R3, R6, 0x5, R5 ;  /* 0x0000000506037819 */ /* 0x000fe40000010205 */
[----:B------:R-:W-:Y:S01]  /*1c990*/  @P3 STS.128 [R241+0x12000], RZ ;  /* 0x012000fff1003388 */ /* 0x000fe20000000c00 */
[----:B------:R-:W-:Y:S02]  /*1c9a0*/  IADD3 R6, P5, PT, R8, UR16, RZ ;  /* 0x0000001008067c10 */ /* 0x000fe4000ffbe0ff */
[----:B------:R-:W-:Y:S02]  /*1c9b0*/  LEA R225, R4, R225, 0x1 ;  /* 0x000000e104e17211 */ /* 0x000fe400078e08ff */
[----:B------:R-:W-:Y:S01]  /*1c9c0*/  @!PT LDS RZ, [RZ] ;  /* 0x00000000fffff984 */ /* 0x000fe20000000800 */
[----:B------:R-:W-:Y:S01]  /*1c9d0*/  @!PT LDS RZ, [RZ] ;  /* 0x00000000fffff984 */ /* 0x000fe20000000800 */
[----:B------:R-:W-:Y:S01]  /*1c9e0*/  @!PT LDS RZ, [RZ] ;  /* 0x00000000fffff984 */ /* 0x000fe20000000800 */
[----:B------:R-:W-:Y:S01]  /*1c9f0*/  @!P2 LDGSTS.E.BYPASS.LTC128B.128 [R241+0x14000], desc[UR22][R232.64+0x100] ;  /* 0x14000100e8f1afae */ /* 0x000fe2000b981a16 */
[C---:B------:R-:W-:Y:S02]  /*1ca00*/  IADD3.X R7, PT, PT, R3.reuse, R9, RZ, P5, !PT ;  /* 0x0000000903077210 */ /* 0x040fe40002ffe4ff */
[----:B------:R-:W-:Y:S02]  /*1ca10*/  IADD3 R4, P0, PT, R6, UR16, RZ ;  /* 0x0000001006047c10 */ /* 0x000fe4000ff1e0ff */
[----:B------:R-:W-:Y:S01]  /*1ca20*/  @P2 STS.128 [R241+0x14000], RZ ;  /* 0x014000fff1002388 */ /* 0x000fe20000000c00 */
[----:B------:R-:W-:Y:S02]  /*1ca30*/  LEA R226, R2, UR6, 0x1 ;  /* 0x0000000602e27c11 */ /* 0x000fe4000f8e08ff */
[----:B------:R-:W-:Y:S02]  /*1ca40*/  IADD3.X R5, PT, PT, R3, R7, RZ, P0, !PT ;  /* 0x0000000703057210 */ /* 0x000fe400007fe4ff */
[----:B------:R-:W-:Y:S01]  /*1ca50*/  @!PT LDS RZ, [RZ] ;  /* 0x00000000fffff984 */ /* 0x000fe20000000800 */
[----:B------:R-:W-:Y:S01]  /*1ca60*/  @!PT LDS RZ, [RZ] ;  /* 0x00000000fffff984 */ /* 0x000fe20000000800 */
[----:B------:R-:W-:Y:S01]  /*1ca70*/  @!PT LDS RZ, [RZ] ;  /* 0x00000000fffff984 */ /* 0x000fe20000000800 */
[----:B------:R-:W-:Y:S01]  /*1ca80*/  @!P1 LDGSTS.E.BYPASS.LTC128B.128 [R241+0x16000], desc[UR22][R232.64+0x180] ;  /* 0x16000180e8f19fae */ /* 0x000fe2000b981a16 */
[----:B------:R-:W-:Y:S02]  /*1ca90*/  MOV R221, 0x20 ;  /* 0x0000002000dd7802 */ /* 0x000fe40000000f00 */
[----:B------:R-:W-:Y:S02]  /*1caa0*/  LOP3.LUT P0, RZ, R219, 0x2, RZ, 0xc0, !PT ;  /* 0x00000002dbff7812 */ /* 0x000fe4000780c0ff */
[----:B------:R-:W-:Y:S01]  /*1cab0*/  @P1 STS.128 [R241+0x16000], RZ ;  /* 0x016000fff1001388 */ /* 0x000fe20000000c00 */
[----:B------:R-:W-:Y:S02]  /*1cac0*/  IADD3 R168, PT, PT, R225, UR6, RZ ;  /* 0x00000006e1a87c10 */ /* 0x000fe4000fffe0ff */
[----:B------:R-:W-:Y:S02]  /*1cad0*/  SEL R221, R221, 0xffffffe0, !P0 ;  /* 0xffffffe0dddd7807 */ /* 0x000fe40004000000 */
[----:B------:R-:W-:Y:S01]  /*1cae0*/  @!PT LDS RZ, [RZ] ;  /* 0x00000000fffff984 */ /* 0x000fe20000000800 */
[----:B------:R-:W-:Y:S01]  /*1caf0*/  @!PT LDS RZ, [RZ] ;  /* 0x00000000fffff984 */ /* 0x000fe20000000800 */
[----:B------:R-:W-:Y:S01]  /*1cb00*/  @!PT LDS RZ, [RZ] ;  /* 0x00000000fffff984 */ /* 0x000fe20000000800 */
[----:B------:R-:W-:Y:S01]  /*1cb10*/  @!P4 LDGSTS.E.BYPASS.LTC128B.128 [R241+0x10800], desc[UR22][R8.64] ;  /* 0x1080000008f1cfae */ /* 0x000fe2000b981a16 */
[----:B------:R-:W-:Y:S02]  /*1cb20*/  MOV R2, 0x40 ;  /* 0x0000004000027802 */ /* 0x000fe40000000f00 */
[C---:B------:R-:W-:Y:S02]  /*1cb30*/  IADD3 R223, PT, PT, R221.reuse, R226, RZ ;  /* 0x000000e2dddf7210 */ /* 0x040fe40007ffe0ff */
[----:B------:R-:W-:Y:S01]  /*1cb40*/  @P4 STS.128 [R241+0x10800], RZ ;  /* 0x010800fff1004388 */ /* 0x000fe20000000c00 */
[----:B------:R-:W-:Y:S02]  /*1cb50*/  IADD3 R222, PT, PT, R221, R168, RZ ;  /* 0x000000a8ddde7210 */ /* 0x000fe40007ffe0ff */
[----:B------:R-:W-:Y:S02]  /*1cb60*/  LOP3.LUT P0, RZ, R219, 0x4, RZ, 0xc0, !PT ;  /* 0x00000004dbff7812 */ /* 0x000fe4000780c0ff */
[----:B------:R-:W-:Y:S01]  /*1cb70*/  @!PT LDS RZ, [RZ] ;  /* 0x00000000fffff984 */ /* 0x000fe20000000800 */
[----:B------:R-:W-:Y:S01]  /*1cb80*/  @!PT LDS RZ, [RZ] ;  /* 0x00000000fffff984 */ /* 0x000fe20000000800 */
[----:B------:R-:W-:Y:S01]  /*1cb90*/  @!PT LDS RZ, [RZ] ;  /* 0x00000000fffff984 */ /* 0x000fe20000000800 */
[----:B------:R-:W-:Y:S02]  /*1cba0*/  @!P3 LDGSTS.E.BYPASS.LTC128B.128 [R241+0x12800], desc[UR22][R8.64+0x80] ;  /* 0x1280008008f1bfae */ /* 0x000fe4000b981a16 */
[----:B------:R-:W-:Y:S03]  /*1cbb0*/  SEL R3, R2, 0xffffffc0, !P0 ;  /* 0xffffffc002037807 */ /* 0x000fe60004000000 */
[----:B------:R-:W-:Y:S01]  /*1cbc0*/  @P3 STS.128 [R241+0x12800], RZ ;  /* 0x012800fff1003388 */ /* 0x000fe20000000c00 */
[C---:B------:R-:W-:Y:S04]  /*1cbd0*/  IADD3 R224, PT, PT, R3.reuse, R226, RZ ;  /* 0x000000e203e07210 */ /* 0x040fe80007ffe0ff */
[----:B------:R-:W-:Y:S01]  /*1cbe0*/  @!PT LDS RZ, [RZ] ;  /* 0x00000000fffff984 */ /* 0x000fe20000000800 */
[----:B------:R-:W-:Y:S01]  /*1cbf0*/  @!PT LDS RZ, [RZ] ;  /* 0x00000000fffff984 */ /* 0x000fe20000000800 */
[----:B------:R-:W-:Y:S01]  /*1cc00*/  @!PT LDS RZ, [RZ] ;  /* 0x00000000fffff984 */ /* 0x000fe20000000800 */
[----:B------:R-:W-:Y:S01]  /*1cc10*/  @!P2 LDGSTS.E.BYPASS.LTC128B.128 [R241+0x14800], desc[UR22][R8.64+0x100] ;  /* 0x1480010008f1afae */ /* 0x000fe2000b981a16 */
[----:B------:R-:W-:Y:S02]  /*1cc20*/  IADD3 R168, PT, PT, R3, R168, RZ ;  /* 0x000000a803a87210 */ /* 0x000fe40007ffe0ff */
[C---:B------:R-:W-:Y:S02]  /*1cc30*/  IADD3 R3, PT, PT, R221.reuse, R224, RZ ;  /* 0x000000e0dd037210 */ /* 0x040fe40007ffe0ff */
[----:B------:R-:W-:Y:S01]  /*1cc40*/  @P2 STS.128 [R241+0x14800], RZ ;  /* 0x014800fff1002388 */ /* 0x000fe20000000c00 */
[----:B------:R-:W-:Y:S04]  /*1cc50*/  IADD3 R2, PT, PT, R221, R168, RZ ;  /* 0x000000a8dd027210 */ /* 0x000fe80007ffe0ff */
        /* <DEDUP_REMOVED lines=46> */
[----:B--2---:R-:W3:Y:S05]  /*1cf40*/  LDSM.16.M88.4 R8, [R225+UR6+0x8000] ;  /* 0x00800006e108783b */ /* 0x004eea0008000200 */
[----:B------:R-:W2:Y:S05]  /*1cf50*/  LDSM.16.M88.4 R16, [R225+UR6+0x8800] ;  /* 0x00880006e110783b */ /* 0x000eaa0008000200 */
[----:B------:R-:W5:Y:S05]  /*1cf60*/  LDSM.16.M88.4 R24, [R225+UR6+0x9000] ;  /* 0x00900006e118783b */ /* 0x000f6a0008000200 */
[----:B------:R-:W0:Y:S05]  /*1cf70*/  LDGDEPBAR ;  /* 0x00000000000079af */ /* 0x000e2a0000000000 */
[----:B------:R-:W1:Y:S05]  /*1cf80*/  LDSM.16.M88.4 R164, [R225+UR6+0x9800] ;  /* 0x00980006e1a4783b */ /* 0x000e6a0008000200 */
[----:B------:R-:W-:Y:S05]  /*1cf90*/  LDSM.16.M88.4 R172, [R223] ;  /* 0x00000000dfac783b */ /* 0x000fea0000000200 */
[----:B------:R-:W4:Y:S05]  /*1cfa0*/  LDSM.16.M88.4 R176, [R222+0x8000] ;  /* 0x00800000deb0783b */ /* 0x000f2a0000000200 */
[----:B------:R-:W4:Y:S05]  /*1cfb0*/  LDSM.16.M88.4 R180, [R222+0x8800] ;  /* 0x00880000deb4783b */ /* 0x000f2a0000000200 */
[----:B------:R-:W-:Y:S01]  /*1cfc0*/  LDSM.16.M88.4 R184, [R222+0x9800] ;  /* 0x00980000deb8783b */ /* 0x000fe20000000200 */
[C---:B---3--:R-:W-:Y:S04]  /*1cfd0*/  HMMA.16816.F32 R4, R32.reuse, R8, RZ ;  /* 0x000000082004723c */ /* 0x048fe800000018ff */
[----:B------:R-:W-:Y:S04]  /*1cfe0*/  LDSM.16.M88.4 R188, [R224] ;  /* 0x00000000e0bc783b */ /* 0x000fe80000000200 */
[C---:B------:R-:W-:Y:S01]  /*1cff0*/  HMMA.16816.F32 R8, R32.reuse, R10, RZ ;  /* 0x0000000a2008723c */ /* 0x040fe200000018ff */
[----:B------:R-:W-:Y:S05]  /*1d000*/  LDSM.16.M88.4 R192, [R168+0x8000] ;  /* 0x00800000a8c0783b */ /* 0x000fea0000000200 */
[----:B------:R-:W-:Y:S02]  /*1d010*/  LDSM.16.M88.4 R196, [R168+0x9000] ;  /* 0x00900000a8c4783b */ /* 0x000fe40000000200 */
[C---:B--2---:R-:W-:Y:S03]  /*1d020*/  HMMA.16816.F32 R12, R32.reuse, R16, RZ ;  /* 0x00000010200c723c */ /* 0x044fe600000018ff */
[----:B------:R-:W-:Y:S05]  /*1d030*/  LDSM.16.M88.4 R200, [R168+0x9800] ;  /* 0x00980000a8c8783b */ /* 0x000fea0000000200 */
[C---:B------:R-:W-:Y:S01]  /*1d040*/  HMMA.16816.F32 R16, R32.reuse, R18, RZ ;  /* 0x000000122010723c */ /* 0x040fe200000018ff */
[----:B------:R-:W-:Y:S05]  /*1d050*/  LDSM.16.M88.4 R204, [R2+0x8000] ;  /* 0x0080000002cc783b */ /* 0x000fea0000000200 */
[----:B------:R-:W-:Y:S02]  /*1d060*/  LDSM.16.M88.4 R208, [R168+0xa000] ;  /* 0x00a00000a8d0783b */ /* 0x000fe40000000200 */
[C---:B-----5:R-:W-:Y:S03]  /*1d070*/  HMMA.16816.F32 R20, R32.reuse, R24, RZ ;  /* 0x000000182014723c */ /* 0x060fe600000018ff */
[----:B------:R-:W-:Y:S05]  /*1d080*/  LDSM.16.M88.4 R212, [R222+0xc000] ;  /* 0x00c00000ded4783b */ /* 0x000fea0000000200 */
[C---:B------:R-:W-:Y:S08]  /*1d090*/  HMMA.16816.F32 R24, R32.reuse, R26, RZ ;  /* 0x0000001a2018723c */ /* 0x040ff000000018ff */
[C---:B-1----:R-:W-:Y:S08]  /*1d0a0*/  HMMA.16816.F32 R28, R32.reuse, R164, RZ ;  /* 0x000000a4201c723c */ /* 0x042ff000000018ff */
[----:B------:R-:W-:Y:S01]  /*1d0b0*/  HMMA.16816.F32 R32, R32, R166, RZ ;  /* 0x000000a62020723c */ /* 0x000fe200000018ff */
[----:B------:R-:W1:Y:S07]  /*1d0c0*/  LDSM.16.M88.4 R164, [R222+0x9000] ;  /* 0x00900000dea4783b */ /* 0x000e6e0000000200 */
[C---:B----4-:R-:W-:Y:S08]  /*1d0d0*/  HMMA.16816.F32 R4, R172.reuse, R176, R4 ;  /* 0x000000b0ac04723c */ /* 0x050ff00000001804 */
        /* <DEDUP_REMOVED lines=327> */
.L_x_1849:
        /* <DEDUP_REMOVED lines=95> */
.L_x_1848:
[----:B-1--4-:R-:W-:Y:S01]  /*1eb40*/  FMNMX3.FTZ R2, R0, R191, R189, !PT ;  /* 0x000000bf00027276 */ /* 0x012fe200078100bd */
        /* <DEDUP_REMOVED lines=19> */
[----:B------:R-:W-:Y:S01]  /*1ec80*/  MOV R188, R235 ;  /* 0x000000eb00bc7202 */ /* 0x000fe20000000f00 */
[----:B------:R-:W1:Y:S01]  /*1ec90*/  SHFL.BFLY PT, R2, R7, 0x2, 0x1f ;  /* 0x0c401f0007027f89 */ /* 0x000e6200000e0000 */
[----:B------:R-:W-:Y:S07]  /*1eca0*/  @P0 IADD3 R188, PT, PT, R234, -0x40, RZ ;  /* 0xffffffc0eabc0810 */ /* 0x000fee0007ffe0ff */
[----:B------:R-:W2:Y:S01]  /*1ecb0*/  SHFL.BFLY PT, R3, R4, 0x2, 0x1f ;  /* 0x0c401f0004037f89 */ /* 0x000ea200000e0000 */
[----:B------:R-:W-:Y:S07]  /*1ecc0*/  IADD3 R221, PT, PT, R221, R188, RZ ;  /* 0x000000bcdddd7210 */ /* 0x000fee0007ffe0ff */
[----:B------:R-:W-:Y:S01]  /*1ecd0*/  LDSM.16.MT88.4 R28, [R188] ;  /* 0x00000000bc1c783b */ /* 0x000fe20000004200 */
        /* <DEDUP_REMOVED lines=16> */
[--C-:B------:R-:W-:Y:S01]  /*1ede0*/  FFMA.FTZ R195, R191, UR4, -R196.reuse ;  /* 0x00000004bfc37c23 */ /* 0x100fe200080108c4 */
[----:B------:R-:W-:Y:S01]  /*1edf0*/  FMUL.FTZ R2, R5, UR4 ;  /* 0x0000000405027c20 */ /* 0x000fe20008410000 */
[--C-:B------:R-:W-:Y:S01]  /*1ee00*/  FFMA.FTZ R191, R189, UR4, -R196.reuse ;  /* 0x00000004bdbf7c23 */ /* 0x100fe200080108c4 */
[----:B------:R-:W-:Y:S01]  /*1ee10*/  FFMA.FTZ R189, R205, UR4, -R196 ;  /* 0x00000004cdbd7c23 */ /* 0x000fe200080108c4 */
[--C-:B------:R-:W-:Y:S01]  /*1ee20*/  FFMA.FTZ R194, R197, UR4, -R198.reuse ;  /* 0x00000004c5c27c23 */ /* 0x100fe200080108c6 */
[--C-:B------:R-:W-:Y:S01]  /*1ee30*/  FFMA.FTZ R193, R249, UR4, -R198.reuse ;  /* 0x00000004f9c17c23 */ /* 0x100fe200080108c6 */
[----:B------:R-:W-:Y:S01]  /*1ee40*/  FFMA.FTZ R192, R247, UR4, -R198 ;  /* 0x00000004f7c07c23 */ /* 0x000fe200080108c6 */
[----:B------:R-:W-:Y:S01]  /*1ee50*/  FFMA.FTZ R190, R245, UR4, -R196 ;  /* 0x00000004f5be7c23 */ /* 0x000fe200080108c4 */
[----:B------:R-:W-:Y:S01]  /*1ee60*/  FFMA.FTZ R203, R203, UR4, -R198 ;  /* 0x00000004cbcb7c23 */ /* 0x000fe200080108c6 */
[----:B------:R-:W1:Y:S01]  /*1ee70*/  MUFU.EX2 R2, R2 ;  /* 0x0000000200027308 */ /* 0x000e620000000800 */
[----:B------:R-:W-:Y:S01]  /*1ee80*/  FFMA.FTZ R204, R183, UR4, -R196 ;  /* 0x00000004b7cc7c23 */ /* 0x000fe200080108c4 */
[--C-:B------:R-:W-:Y:S01]  /*1ee90*/  FFMA.FTZ R202, R179, UR4, -R198.reuse ;  /* 0x00000004b3ca7c23 */ /* 0x100fe200080108c6 */
[----:B------:R-:W-:Y:S07]  /*1eea0*/  FFMA.FTZ R205, R181, UR4, -R198 ;  /* 0x00000004b5cd7c23 */ /* 0x000fee00080108c6 */
[----:B------:R-:W2:Y:S01]  /*1eeb0*/  MUFU.EX2 R0, R0 ;  /* 0x0000000000007308 */ /* 0x000ea20000000800 */
[----:B------:R-:W-:Y:S01]  /*1eec0*/  LDSM.16.MT88.4 R180, [R218+0x16800] ;  /* 0x01680000dab4783b */ /* 0x000fe20000004200 */
[----:B------:R-:W-:Y:S01]  /*1eed0*/  FFMA.FTZ R206, R173, UR4, -R196 ;  /* 0x00000004adce7c23 */ /* 0x000fe200080108c4 */
[--C-:B------:R-:W-:Y:S07]  /*1eee0*/  FFMA.FTZ R187, R187, UR4, -R198.reuse ;  /* 0x00000004bbbb7c23 */ /* 0x100fee00080108c6 */
[----:B------:R-:W-:Y:S01]  /*1eef0*/  MUFU.EX2 R197, R203 ;  /* 0x000000cb00c57308 */ /* 0x000fe20000000800 */
[----:B------:R-:W-:Y:S01]  /*1ef00*/  FFMA.FTZ R200, R201, UR4, -R198 ;  /* 0x00000004c9c87c23 */ /* 0x000fe200080108c6 */
[----:B------:R-:W-:Y:S01]  /*1ef10*/  FFMA.FTZ R201, R177, UR4, -R196 ;  /* 0x00000004b1c97c23 */ /* 0x000fe200080108c4 */
[----:B------:R-:W-:Y:S07]  /*1ef20*/  FFMA.FTZ R199, R199, UR4, -R198 ;  /* 0x00000004c7c77c23 */ /* 0x000fee00080108c6 */
[----:B------:R-:W3:Y:S01]  /*1ef30*/  MUFU.EX2 R194, R194 ;  /* 0x000000c200c27308 */ /* 0x000ee20000000800 */
[----:B------:R-:W-:Y:S01]  /*1ef40*/  LDSM.16.MT88.4 R176, [R221+0x4800] ;  /* 0x00480000ddb0783b */ /* 0x000fe20000004200 */
        /* <DEDUP_REMOVED lines=30> */
[----:B------:R-:W-:Y:S01]  /*1f130*/  FFMA.FTZ R203, R175, UR4, -R196 ;  /* 0x00000004afcb7c23 */ /* 0x000fe200080108c4 */
        /* <DEDUP_REMOVED lines=29> */
[----:B------:R-:W2:Y:S01]  /*1f310*/  LDSM.16.MT88.4 R152, [R221] ;  /* 0x00000000dd98783b */ /* 0x000ea20000004200 */
[C---:B------:R-:W-:Y:S01]  /*1f320*/  FMUL.FTZ R20, R2.reuse, R144 ;  /* 0x0000009002147220 */ /* 0x040fe20000410000 */
[----:B------:R-:W-:Y:S01]  /*1f330*/  FMUL.FTZ R21, R2, R145 ;  /* 0x0000009102157220 */ /* 0x000fe20000410000 */
[C---:B------:R-:W-:Y:S01]  /*1f340*/  FMUL.FTZ R50, R0.reuse, R50 ;  /* 0x0000003200327220 */ /* 0x040fe20000410000 */
[----:B------:R-:W-:Y:S01]  /*1f350*/  FMUL.FTZ R51, R0, R51 ;  /* 0x0000003300337220 */ /* 0x000fe20000410000 */
[----:B------:R-:W-:Y:S01]  /*1f360*/  FMUL.FTZ R52, R2, R52 ;  /* 0x0000003402347220 */ /* 0x000fe20000410000 */
[C---:B------:R-:W-:Y:S03]  /*1f370*/  HMMA.16816.F32 R16, R160.reuse, R22, R16 ;  /* 0x00000016a010723c */ /* 0x040fe60000001810 */
[----:B------:R-:W3:Y:S01]  /*1f380*/  MUFU.EX2 R201, R201 ;  /* 0x000000c900c97308 */ /* 0x000ee20000000800 */
[C---:B------:R-:W-:Y:S01]  /*1f390*/  FMUL.FTZ R22, R0.reuse, R146 ;  /* 0x0000009200167220 */ /* 0x040fe20000410000 */
[----:B------:R-:W-:Y:S01]  /*1f3a0*/  FMUL.FTZ R23, R0, R147 ;  /* 0x0000009300177220 */ /* 0x000fe20000410000 */
[----:B------:R-:W-:Y:S01]  /*1f3b0*/  FMUL.FTZ R53, R2, R53 ;  /* 0x0000003502357220 */ /* 0x000fe20000410000 */
[----:B------:R-:W4:Y:S01]  /*1f3c0*/  LDSM.16.MT88.4 R144, [R220+0x12000] ;  /* 0x01200000dc90783b */ /* 0x000f220000004200 */
[C---:B------:R-:W-:Y:S01]  /*1f3d0*/  FMUL.FTZ R54, R0.reuse, R54 ;  /* 0x0000003600367220 */ /* 0x040fe20000410000 */
[----:B------:R-:W-:Y:S01]  /*1f3e0*/  FMUL.FTZ R55, R0, R55 ;  /* 0x0000003700377220 */ /* 0x000fe20000410000 */
[C---:B------:R-:W-:Y:S01]  /*1f3f0*/  FMUL.FTZ R56, R2.reuse, R56 ;  /* 0x0000003802387220 */ /* 0x040fe20000410000 */
[C---:B------:R-:W-:Y:S01]  /*1f400*/  FMUL.FTZ R57, R2.reuse, R57 ;  /* 0x0000003902397220 */ /* 0x040fe20000410000 */
[C---:B------:R-:W-:Y:S01]  /*1f410*/  HMMA.16816.F32 R20, R160.reuse, R28, R20 ;  /* 0x0000001ca014723c */ /* 0x040fe20000001814 */
[----:B------:R-:W-:Y:S02]  /*1f420*/  MUFU.EX2 R202, R202 ;  /* 0x000000ca00ca7308 */ /* 0x000fe40000000800 */
[C---:B------:R-:W-:Y:S01]  /*1f430*/  FMUL.FTZ R28, R2.reuse, R136 ;  /* 0x00000088021c7220 */ /* 0x040fe20000410000 */
[----:B------:R-:W-:Y:S01]  /*1f440*/  FMUL.FTZ R29, R2, R137 ;  /* 0x00000089021d7220 */ /* 0x000fe20000410000 */
[C---:B------:R-:W-:Y:S01]  /*1f450*/  FMUL.FTZ R58, R0.reuse, R58 ;  /* 0x0000003a003a7220 */ /* 0x040fe20000410000 */
[----:B------:R-:W-:Y:S01]  /*1f460*/  FMUL.FTZ R59, R0, R59 ;  /* 0x0000003b003b7220 */ /* 0x000fe20000410000 */
[----:B------:R-:W-:Y:S01]  /*1f470*/  FMUL.FTZ R60, R2, R60 ;  /* 0x0000003c023c7220 */ /* 0x000fe20000410000 */
[C---:B------:R-:W-:Y:S03]  /*1f480*/  HMMA.16816.F32 R24, R160.reuse, R30, R24 ;  /* 0x0000001ea018723c */ /* 0x040fe60000001818 */
[----:B------:R-:W5:Y:S01]  /*1f490*/  MUFU.EX2 R205, R205 ;  /* 0x000000cd00cd7308 */ /* 0x000f620000000800 */
[C---:B------:R-:W-:Y:S01]  /*1f4a0*/  FMUL.FTZ R30, R0.reuse, R138 ;  /* 0x0000008a001e7220 */ /* 0x040fe20000410000 */
[----:B------:R-:W-:Y:S01]  /*1f4b0*/  FMUL.FTZ R31, R0, R139 ;  /* 0x0000008b001f7220 */ /* 0x000fe20000410000 */
[----:B------:R-:W-:Y:S01]  /*1f4c0*/  FMUL.FTZ R61, R2, R61 ;  /* 0x0000003d023d7220 */ /* 0x000fe20000410000 */
[----:B------:R-:W1:Y:S01]  /*1f4d0*/  LDSM.16.MT88.4 R136, [R218+0x12000] ;  /* 0x01200000da88783b */ /* 0x000e620000004200 */
        /* <DEDUP_REMOVED lines=8> */
[C---:B--2---:R-:W-:Y:S01]  /*1f560*/  HMMA.16816.F32 R28, R160.reuse, R152, R28 ;  /* 0x00000098a01c723c */ /* 0x044fe2000000181c */
[----:B------:R-:W-:Y:S02]  /*1f570*/  MUFU.EX2 R203, R203 ;  /* 0x000000cb00cb7308 */ /* 0x000fe40000000800 */
[C---:B------:R-:W-:Y:S01]  /*1f580*/  FMUL.FTZ R70, R0.reuse, R70 ;  /* 0x0000004600467220 */ /* 0x040fe20000410000 */
[----:B------:R-:W-:Y:S01]  /*1f590*/  FMUL.FTZ R71, R0, R71 ;  /* 0x0000004700477220 */ /* 0x000fe20000410000 */
[C---:B------:R-:W-:Y:S01]  /*1f5a0*/  FMUL.FTZ R72, R2.reuse, R72 ;  /* 0x0000004802487220 */ /* 0x040fe20000410000 */
[----:B------:R-:W-:Y:S01]  /*1f5b0*/  FMUL.FTZ R73, R2, R73 ;  /* 0x0000004902497220 */ /* 0x000fe20000410000 */
[C---:B------:R-:W-:Y:S01]  /*1f5c0*/  FMUL.FTZ R74, R0.reuse, R74 ;  /* 0x0000004a004a7220 */ /* 0x040fe20000410000 */
[C---:B------:R-:W-:Y:S01]  /*1f5d0*/  HMMA.16816.F32 R32, R160.reuse, R154, R32 ;  /* 0x0000009aa020723c */ /* 0x040fe20000001820 */
[----:B------:R-:W-:Y:S02]  /*1f5e0*/  LDSM.16.MT88.4 R152, [R188+0x2800] ;  /* 0x00280000bc98783b */ /* 0x000fe40000004200 */
[----:B------:R-:W2:Y:S01]  /*1f5f0*/  MUFU.EX2 R206, R206 ;  /* 0x000000ce00ce7308 */ /* 0x000ea20000000800 */
        /* <DEDUP_REMOVED lines=25> */
[----:B------:R-:W1:Y:S02]  /*1f790*/  LDSM.16.MT88.4 R136, [R220+0x14000] ;  /* 0x01400000dc88783b */ /* 0x000e640000004200 */
        /* <DEDUP_REMOVED lines=47> */
[--C-:B------:R-:W-:Y:S01]  /*1fa90*/  FFMA.FTZ R208, R223, UR4, -R198.reuse ;  /* 0x00000004dfd07c23 */ /* 0x100fe200080108c6 */
[--C-:B------:R-:W-:Y:S01]  /*1faa0*/  FFMA.FTZ R223, R225, UR4, -R198.reuse ;  /* 0x00000004e1df7c23 */ /* 0x100fe200080108c6 */
[----:B------:R-:W-:Y:S01]  /*1fab0*/  FFMA.FTZ R212, R209, UR4, -R198 ;  /* 0x00000004d1d47c23 */ /* 0x000fe200080108c6 */
[----:B------:R-:W-:Y:S01]  /*1fac0*/  FFMA.FTZ R214, R215, UR4, -R196 ;  /* 0x00000004d7d67c23 */ /* 0x000fe200080108c4 */
[C---:B------:R-:W-:Y:S01]  /*1fad0*/  HMMA.16816.F32 R80, R160.reuse, R134, R80 ;  /* 0x00000086a050723c */ /* 0x040fe20000001850 */
[----:B------:R-:W4:Y:S01]  /*1fae0*/  LDSM.16.MT88.4 R132, [R220+0x16000] ;  /* 0x01600000dc84783b */ /* 0x000f220000004200 */
[----:B------:R-:W-:Y:S01]  /*1faf0*/  MUFU.EX2 R208, R208 ;  /* 0x000000d000d07308 */ /* 0x000fe20000000800 */
[--C-:B------:R-:W-:Y:S01]  /*1fb00*/  FFMA.FTZ R215, R185, UR4, -R198.reuse ;  /* 0x00000004b9d77c23 */ /* 0x100fe200080108c6 */
[----:B------:R-:W-:Y:S01]  /*1fb10*/  FFMA.FTZ R243, R243, UR4, -R198 ;  /* 0x00000004f3f37c23 */ /* 0x000fe200080108c6 */
[--C-:B------:R-:W-:Y:S07]  /*1fb20*/  FFMA.FTZ R222, R168, UR4, -R196.reuse ;  /* 0x00000004a8de7c23 */ /* 0x100fee00080108c4 */
[----:B------:R-:W2:Y:S01]  /*1fb30*/  MUFU.EX2 R223, R223 ;  /* 0x000000df00df7308 */ /* 0x000ea20000000800 */
[--C-:B------:R-:W-:Y:S01]  /*1fb40*/  FFMA.FTZ R210, R207, UR4, -R196.reuse ;  /* 0x00000004cfd27c23 */ /* 0x100fe200080108c4 */
[C---:B---3--:R-:W-:Y:S08]  /*1fb50*/  HMMA.16816.F32 R84, R160.reuse, R140, R84 ;  /* 0x0000008ca054723c */ /* 0x048ff00000001854 */
[----:B------:R3:W-:Y:S01]  /*1fb60*/  MUFU.EX2 R168, R187 ;  /* 0x000000bb00a87308 */ /* 0x0007e20000000800 */
[--C-:B------:R-:W-:Y:S01]  /*1fb70*/  FFMA.FTZ R207, R211, UR4, -R196.reuse ;  /* 0x00000004d3cf7c23 */ /* 0x100fe200080108c4 */
[----:B------:R-:W-:Y:S01]  /*1fb80*/  FFMA.FTZ R211, R213, UR4, -R196 ;  /* 0x00000004d5d37c23 */ /* 0x000fe200080108c4 */
[--C-:B------:R-:W-:Y:S01]  /*1fb90*/  FFMA.FTZ R213, R184, UR4, -R198.reuse ;  /* 0x00000004b8d57c23 */ /* 0x100fe200080108c6 */
[----:B------:R-:W-:Y:S06]  /*1fba0*/  FFMA.FTZ R198, R186, UR4, -R198 ;  /* 0x00000004bac67c23 */ /* 0x000fec00080108c6 */
[----:B------:R-:W-:Y:S01]  /*1fbb0*/  MUFU.EX2 R210, R210 ;  /* 0x000000d200d27308 */ /* 0x000fe20000000800 */
[C---:B------:R-:W-:Y:S01]  /*1fbc0*/  HMMA.16816.F32 R88, R160.reuse, R142, R88 ;  /* 0x0000008ea058723c */ /* 0x040fe20000001858 */
[----:B------:R-:W5:Y:S08]  /*1fbd0*/  LDSM.16.MT88.4 R140, [R218+0x16000] ;  /* 0x01600000da8c783b */ /* 0x000f700000004200 */
[----:B------:R-:W2:Y:S01]  /*1fbe0*/  MUFU.EX2 R207, R207 ;  /* 0x000000cf00cf7308 */ /* 0x000ea20000000800 */
[--C-:B------:R-:W-:Y:S01]  /*1fbf0*/  FFMA.FTZ R167, R167, UR4, -R196.reuse ;  /* 0x00000004a7a77c23 */ /* 0x100fe200080108c4 */
[--C-:B------:R-:W-:Y:S01]  /*1fc00*/  FFMA.FTZ R166, R166, UR4, -R196.reuse ;  /* 0x00000004a6a67c23 */ /* 0x100fe200080108c4 */
[----:B------:R-:W-:Y:S07]  /*1fc10*/  FFMA.FTZ R196, R165, UR4, -R196 ;  /* 0x00000004a5c47c23 */ /* 0x000fee00080108c4 */
[----:B------:R-:W-:Y:S01]  /*1fc20*/  MUFU.EX2 R209, R243 ;  /* 0x000000f300d17308 */ /* 0x000fe20000000800 */
[----:B------:R-:W-:Y:S01]  /*1fc30*/  FFMA.FTZ R197, R2, R239, R197 ;  /* 0x000000ef02c57223 */ /* 0x000fe200000100c5 */
[C---:B-1----:R-:W-:Y:S01]  /*1fc40*/  HMMA.16816.F32 R92, R160.reuse, R136, R92 ;  /* 0x00000088a05c723c */ /* 0x042fe2000000185c */
[----:B---3--:R-:W-:Y:S07]  /*1fc50*/  LDSM.16.MT88.4 R184, [R188+0x5800] ;  /* 0x00580000bcb8783b */ /* 0x008fee0000004200 */
[----:B------:R-:W1:Y:S01]  /*1fc60*/  MUFU.EX2 R212, R212 ;  /* 0x000000d400d47308 */ /* 0x000e620000000800 */
[----:B------:R-:W-:Y:S01]  /*1fc70*/  FFMA.FTZ R195, R0, R237, R195 ;  /* 0x000000ed00c37223 */ /* 0x000fe200000100c3 */
[----:B------:R-:W-:Y:S08]  /*1fc80*/  FADD.FTZ R194, R194, R197 ;  /* 0x000000c5c2c27221 */ /* 0x000ff00000010000 */
[----:B------:R-:W-:Y:S01]  /*1fc90*/  MUFU.EX2 R211, R211 ;  /* 0x000000d300d37308 */ /* 0x000fe20000000800 */
[----:B------:R-:W-:Y:S01]  /*1fca0*/  FADD.FTZ R195, R191, R195 ;  /* 0x000000c3bfc37221 */ /* 0x000fe20000010000 */
[C---:B------:R-:W-:Y:S01]  /*1fcb0*/  HMMA.16816.F32 R96, R160.reuse, R138, R96 ;  /* 0x0000008aa060723c */ /* 0x040fe20000001860 */
[----:B------:R-:W3:Y:S07]  /*1fcc0*/  LDSM.16.MT88.4 R136, [R188+0x6000] ;  /* 0x00600000bc88783b */ /* 0x000eee0000004200 */
[----:B------:R-:W1:Y:S01]  /*1fcd0*/  MUFU.EX2 R214, R214 ;  /* 0x000000d600d67308 */ /* 0x000e620000000800 */
[----:B------:R-:W-:Y:S09]  /*1fce0*/  FADD.FTZ R190, R190, R195 ;  /* 0x000000c3bebe7221 */ /* 0x000ff20000010000 */
[----:B------:R-:W1:Y:S01]  /*1fcf0*/  MUFU.EX2 R213, R213 ;  /* 0x000000d500d57308 */ /* 0x000e620000000800 */
[----:B------:R-:W-:Y:S01]  /*1fd00*/  FADD.FTZ R189, R189, R190 ;  /* 0x000000bebdbd7221 */ /* 0x000fe20000010000 */
[C---:B----4-:R-:W-:Y:S08]  /*1fd10*/  HMMA.16816.F32 R100, R160.reuse, R132, R100 ;  /* 0x00000084a064723c */ /* 0x050ff00000001864 */
[----:B------:R-:W-:Y:S10]  /*1fd20*/  MUFU.EX2 R222, R222 ;  /* 0x000000de00de7308 */ /* 0x000ff40000000800 */
[----:B------:R-:W4:Y:S01]  /*1fd30*/  MUFU.EX2 R167, R167 ;  /* 0x000000a700a77308 */ /* 0x000f220000000800 */
[C---:B------:R-:W-:Y:S01]  /*1fd40*/  HMMA.16816.F32 R104, R160.reuse, R134, R104 ;  /* 0x00000086a068723c */ /* 0x040fe20000001868 */
[----:B------:R-:W2:Y:S08]  /*1fd50*/  LDSM.16.MT88.4 R132, [R221+0x6000] ;  /* 0x00600000dd84783b */ /* 0x000eb00000004200 */
[----:B------:R-:W-:Y:S10]  /*1fd60*/  MUFU.EX2 R215, R215 ;  /* 0x000000d700d77308 */ /* 0x000ff40000000800 */
[----:B------:R-:W4:Y:S01]  /*1fd70*/  MUFU.EX2 R198, R198 ;  /* 0x000000c600c67308 */ /* 0x000f220000000800 */
[C---:B-----5:R-:W-:Y:S09]  /*1fd80*/  HMMA.16816.F32 R108, R160.reuse, R140, R108 ;  /* 0x0000008ca06c723c */ /* 0x060ff2000000186c */
[----:B------:R-:W-:Y:S10]  /*1fd90*/  MUFU.EX2 R165, R166 ;  /* 0x000000a600a57308 */ /* 0x000ff40000000800 */
[----:B------:R-:W5:Y:S01]  /*1fda0*/  MUFU.EX2 R196, R196 ;  /* 0x000000c400c47308 */ /* 0x000f620000000800 */
[C---:B------:R-:W-:Y:S01]  /*1fdb0*/  HMMA.16816.F32 R112, R160.reuse, R142, R112 ;  /* 0x0000008ea070723c */ /* 0x040fe20000001870 */
[----:B------:R-:W-:Y:S07]  /*1fdc0*/  LDSM.16.MT88.4 R140, [R218+0x10800] ;  /* 0x01080000da8c783b */ /* 0x000fee0000004200 */
[C---:B---3--:R-:W-:Y:S08]  /*1fdd0*/  HMMA.16816.F32 R116, R160.reuse, R136, R116 ;  /* 0x00000088a074723c */ /* 0x048ff00000001874 */
[C---:B------:R-:W-:Y:S01]  /*1fde0*/  HMMA.16816.F32 R120, R160.reuse, R138, R120 ;  /* 0x0000008aa078723c */ /* 0x040fe20000001878 */
[----:B------:R-:W3:Y:S07]  /*1fdf0*/  LDSM.16.MT88.4 R136, [R220+0x10800] ;  /* 0x01080000dc88783b */ /* 0x000eee0000004200 */
[C---:B--2---:R-:W-:Y:S03]  /*1fe00*/  HMMA.16816.F32 R124, R160.reuse, R132, R124 ;  /* 0x00000084a07c723c */ /* 0x044fe6000000187c */
        /* <DEDUP_REMOVED lines=10> */
[C---:B---3--:R-:W-:Y:S08]  /*1feb0*/  HMMA.16816.F32 R4, R132.reuse, R136, R4 ;  /* 0x000000888404723c */ /* 0x048ff00000001804 */
[C---:B------:R-:W-:Y:S01]  /*1fec0*/  HMMA.16816.F32 R8, R132.reuse, R138, R8 ;  /* 0x0000008a8408723c */ /* 0x040fe20000001808 */
[----:B------:R-:W2:Y:S07]  /*1fed0*/  LDSM.16.MT88.4 R136, [R220+0x12800] ;  /* 0x01280000dc88783b */ /* 0x000eae0000004200 */
[C---:B------:R-:W-:Y:S08]  /*1fee0*/  HMMA.16816.F32 R12, R132.reuse, R140, R12 ;  /* 0x0000008c840c723c */ /* 0x040ff0000000180c */
[C---:B------:R-:W-:Y:S01]  /*1fef0*/  HMMA.16816.F32 R16, R132.reuse, R142, R16 ;  /* 0x0000008e8410723c */ /* 0x040fe20000001810 */
[----:B------:R-:W3:Y:S07]  /*1ff00*/  LDSM.16.MT88.4 R140, [R218+0x12800] ;  /* 0x01280000da8c783b */ /* 0x000eee0000004200 */
[C---:B------:R-:W-:Y:S08]  /*1ff10*/  HMMA.16816.F32 R20, R132.reuse, R144, R20 ;  /* 0x000000908414723c */ /* 0x040ff00000001814 */
[C---:B------:R-:W-:Y:S01]  /*1ff20*/  HMMA.16816.F32 R24, R132.reuse, R146, R24 ;  /* 0x000000928418723c */ /* 0x040fe20000001818 */
[----:B------:R-:W1:Y:S07]  /*1ff30*/  LDSM.16.MT88.4 R144, [R220+0x14800] ;  /* 0x01480000dc90783b */ /* 0x000e6e0000004200 */
[C---:B------:R-:W-:Y:S08]  /*1ff40*/  HMMA.16816.F32 R28, R132.reuse, R148, R28 ;  /* 0x00000094841c723c */ /* 0x040ff0000000181c */
        /* <DEDUP_REMOVED lines=32> */
[C---:B--2---:R-:W-:Y:S08]  /*20150*/  HMMA.16816.F32 R116, R132.reuse, R136, R116 ;  /* 0x000000888474723c */ /* 0x044ff00000001874 */
[C---:B------:R-:W-:Y:S01]  /*20160*/  HMMA.16816.F32 R120, R132.reuse, R138, R120 ;  /* 0x0000008a8478723c */ /* 0x040fe20000001878 */
[----:B------:R-:W2:Y:S07]  /*20170*/  LDSM.16.MT88.4 R136, [R221+0x1000] ;  /* 0x00100000dd88783b */ /* 0x000eae0000004200 */
[C---:B---3--:R-:W-:Y:S08]  /*20180*/  HMMA.16816.F32 R124, R132.reuse, R140, R124 ;  /* 0x0000008c847c723c */ /* 0x048ff0000000187c */
[----:B------:R-:W-:Y:S01]  /*20190*/  HMMA.16816.F32 R128, R132, R142, R128 ;  /* 0x0000008e8480723c */ /* 0x000fe20000001880 */
[----:B------:R-:W3:Y:S02]  /*201a0*/  LDSM.16.MT88.4 R140, [R220+0x13000] ;  /* 0x01300000dc8c783b */ /* 0x000ee40000004200 */
[----:B------:R-:W-:Y:S02]  /*201b0*/  F2FP.F16.F32.PACK_AB R132, R223, R208 ;  /* 0x000000d0df84723e */ /* 0x000fe400000000ff */
[C---:B------:R-:W-:Y:S01]  /*201c0*/  F2FP.F16.F32.PACK_AB R133, R207.reuse, R210 ;  /* 0x000000d2cf85723e */ /* 0x040fe200000000ff */
[----:B------:R-:W-:Y:S01]  /*201d0*/  FADD.FTZ R210, R210, R203 ;  /* 0x000000cbd2d27221 */ /* 0x000fe20000010000 */
[----:B------:R-:W-:Y:S02]  /*201e0*/  F2FP.F16.F32.PACK_AB R134, R212, R209 ;  /* 0x000000d1d486723e */ /* 0x000fe400000000ff */
[C---:B------:R-:W-:Y:S01]  /*201f0*/  F2FP.F16.F32.PACK_AB R135, R214.reuse, R211 ;  /* 0x000000d3d687723e */ /* 0x040fe200000000ff */
[----:B------:R-:W-:Y:S04]  /*20200*/  FADD.FTZ R210, R207, R210 ;  /* 0x000000d2cfd27221 */ /* 0x000fe80000010000 */
[----:B------:R-:W-:Y:S02]  /*20210*/  FADD.FTZ R211, R211, R210 ;  /* 0x000000d2d3d37221 */ /* 0x000fe40000010000 */
[C---:B-1----:R-:W-:Y:S03]  /*20220*/  HMMA.16816.F32 R4, R132.reuse, R144, R4 ;  /* 0x000000908404723c */ /* 0x042fe60000001804 */
[----:B------:R-:W-:Y:S05]  /*20230*/  FADD.FTZ R211, R214, R211 ;  /* 0x000000d3d6d37221 */ /* 0x000fea0000010000 */
[C---:B------:R-:W-:Y:S01]  /*20240*/  HMMA.16816.F32 R8, R132.reuse, R146, R8 ;  /* 0x000000928408723c */ /* 0x040fe20000001808 */
[----:B------:R-:W1:Y:S07]  /*20250*/  LDSM.16.MT88.4 R144, [R217+0x13000] ;  /* 0x01300000d990783b */ /* 0x000e6e0000004200 */
[C---:B----4-:R-:W-:Y:S08]  /*20260*/  HMMA.16816.F32 R12, R132.reuse, R148, R12 ;  /* 0x00000094840c723c */ /* 0x050ff0000000180c */
        /* <DEDUP_REMOVED lines=8> */
[C---:B---3--:R-:W-:Y:S08]  /*202f0*/  HMMA.16816.F32 R36, R132.reuse, R140, R36 ;  /* 0x0000008c8424723c */ /* 0x048ff00000001824 */
[C---:B------:R-:W-:Y:S01]  /*20300*/  HMMA.16816.F32 R40, R132.reuse, R142, R40 ;  /* 0x0000008e8428723c */ /* 0x040fe20000001828 */
[----:B------:R-:W3:Y:S07]  /*20310*/  LDSM.16.MT88.4 R140, [R188+0x7000] ;  /* 0x00700000bc8c783b */ /* 0x000eee0000004200 */
[C---:B-1----:R-:W-:Y:S08]  /*20320*/  HMMA.16816.F32 R44, R132.reuse, R144, R44 ;  /* 0x00000090842c723c */ /* 0x042ff0000000182c */
        /* <DEDUP_REMOVED lines=24> */
[C---:B--2---:R-:W-:Y:S08]  /*204b0*/  HMMA.16816.F32 R100, R132.reuse, R136, R100 ;  /* 0x000000888464723c */ /* 0x044ff00000001864 */
[C---:B------:R-:W-:Y:S01]  /*204c0*/  HMMA.16816.F32 R104, R132.reuse, R138, R104 ;  /* 0x0000008a8468723c */ /* 0x040fe20000001868 */
[----:B------:R-:W1:Y:S07]  /*204d0*/  LDSM.16.MT88.4 R136, [R221+0x7000] ;  /* 0x00700000dd88783b */ /* 0x000e6e0000004200 */
[C---:B------:R-:W-:Y:S08]  /*204e0*/  HMMA.16816.F32 R108, R132.reuse, R180, R108 ;  /* 0x000000b4846c723c */ /* 0x040ff0000000186c */
[C---:B------:R-:W-:Y:S01]  /*204f0*/  HMMA.16816.F32 R112, R132.reuse, R182, R112 ;  /* 0x000000b68470723c */ /* 0x040fe20000001870 */
[----:B------:R-:W-:Y:S07]  /*20500*/  LDSM.16.MT88.4 R180, [R188+0x3800] ;  /* 0x00380000bcb4783b */ /* 0x000fee0000004200 */
[C---:B---3--:R-:W-:Y:S08]  /*20510*/  HMMA.16816.F32 R116, R132.reuse, R140, R116 ;  /* 0x0000008c8474723c */ /* 0x048ff00000001874 */
        /* <DEDUP_REMOVED lines=63> */
.L_x_1846:
        /* <DEDUP_REMOVED lines=221> */
[----:B----4-:R-:W-:-:S03]  /*216e0*/  MOV R137, UR8 ;  /* 0x0000000800897c02 */ /* 0x010fc60008000f00 */
[----:B------:R-:W-:Y:S04]  /*216f0*/  STS.64 [R9+0x4800], R42 ;  /* 0x0048002a09007388 */ /* 0x000fe80000000a00 */
[----:B------:R-:W-:Y:S01]  /*21700*/  STS.64 [R12+0x4000], R44 ;  /* 0x0040002c0c007388 */ /* 0x000fe20000000a00 */
[----:B-----5:R-:W-:-:S03]  /*21710*/  MOV R133, 0xff800000 ;  /* 0xff80000000857802 */ /* 0x020fc60000000f00 */
[----:B------:R-:W-:Y:S01]  /*21720*/  STS.64 [R12+0x4800], R46 ;  /* 0x0048002e0c007388 */ /* 0x000fe20000000a00 */
[----:B-1----:R-:W-:Y:S01]  /*21730*/  @P6 FFMA.FTZ R133, R3, R16, R6 ;  /* 0x0000001003856223 */ /* 0x002fe20000010006 */
[C---:B------:R-:W-:Y:S02]  /*21740*/  IADD3 R3, PT, PT, R219.reuse, 0x28, RZ ;  /* 0x00000028db037810 */ /* 0x040fe40007ffe0ff */
[----:B------:R-:W-:Y:S01]  /*21750*/  STS.64 [R13+0x4000], R48 ;  /* 0x004000300d007388 */ /* 0x000fe20000000a00 */
[----:B---3--:R-:W-:Y:S01]  /*21760*/  MOV R134, 0xff800000 ;  /* 0xff80000000867802 */ /* 0x008fe20000000f00 */
[----:B--2---:R-:W-:Y:S01]  /*21770*/  @P3 FFMA.FTZ R134, R164, R15, R5 ;  /* 0x0000000fa4863223 */ /* 0x004fe20000010005 */
[----:B------:R-:W-:Y:S01]  /*21780*/  IADD3 R135, PT, PT, R219, 0x20, RZ ;  /* 0x00000020db877810 */ /* 0x000fe20007ffe0ff */
        /* <DEDUP_REMOVED lines=35> */
[----:B-1----:R-:W-:-:S03]  /*219c0*/  LOP3.LUT R9, R4, 0x3f00, RZ, 0xc0, !PT ;  /* 0x00003f0004097812 */ /* 0x002fc600078ec0ff */
[----:B------:R2:W-:Y:S01]  /*219d0*/  STS.64 [R14+0xc000], R120 ;  /* 0x00c000780e007388 */ /* 0x0005e20000000a00 */
[----:B------:R-:W-:-:S03]  /*219e0*/  LOP3.LUT R9, R9, 0x3c, R0, 0xf8, !PT ;  /* 0x0000003c09097812 */ /* 0x000fc600078ef800 */
[----:B------:R2:W-:Y:S01]  /*219f0*/  STS.64 [R14+0xc800], R122 ;  /* 0x00c8007a0e007388 */ /* 0x0005e20000000a00 */
[----:B------:R-:W-:-:S03]  /*21a00*/  IADD3 R132, P3, PT, R9, UR8, RZ ;  /* 0x0000000809847c10 */ /* 0x000fc6000ff7e0ff */
[----:B------:R2:W-:Y:S04]  /*21a10*/  STS.64 [R8+0xc000], R124 ;  /* 0x00c0007c08007388 */ /* 0x0005e80000000a00 */
[----:B------:R2:W-:Y:S04]  /*21a20*/  STS.64 [R8+0xc800], R126 ;  /* 0x00c8007e08007388 */ /* 0x0005e80000000a00 */
[----:B------:R2:W-:Y:S04]  /*21a30*/  STS.64 [R7+0xc000], R128 ;  /* 0x00c0008007007388 */ /* 0x0005e80000000a00 */
[----:B------:R2:W-:Y:S01]  /*21a40*/  STS.64 [R7+0xc800], R130 ;  /* 0x00c8008207007388 */ /* 0x0005e20000000a00 */
[----:B------:R-:W-:Y:S06]  /*21a50*/  BAR.SYNC.DEFER_BLOCKING 0x0 ;  /* 0x0000000000007b1d */ /* 0x000fec0000010000 */
[----:B------:R2:W1:Y:S04]  /*21a60*/  LDS.128 R128, [R165+UR6] ;  /* 0x00000006a5807984 */ /* 0x0004680008000c00 */
        /* <DEDUP_REMOVED lines=31> */
[----:B---34-:R-:W-:Y:S05]  /*21c60*/  @P5 BRA `(.L_x_1852) ;  /* 0x0000000000305947 */ /* 0x018fea0003800000 */
[----:B------:R-:W3:Y:S01]  /*21c70*/  LDCU.64 UR4, c[0x0][0x428] ;  /* 0x00008500ff0477ac */ /* 0x000ee20008000a00 */
[C---:B------:R-:W-:Y:S01]  /*21c80*/  VIADD R139, R2.reuse, 0x8 ;  /* 0x00000008028b7836 */ /* 0x040fe20000000000 */
[----:B------:R-:W-:Y:S01]  /*21c90*/  IADD3 R138, P4, PT, R2, UR10, RZ ;  /* 0x0000000a028a7c10 */ /* 0x000fe2000ff9e0ff */
[----:B------:R-:W-:Y:S01]  /*21ca0*/  IMAD.U32 R136, RZ, RZ, UR10 ;  /* 0x0000000aff887e24 */ /* 0x000fe2000f8e00ff */
[----:B------:R-:W-:-:S06]  /*21cb0*/  UIADD3 UR6, UPT, UPT, -UR9, UR20, URZ ;  /* 0x0000001409067290 */ /* 0x000fcc000fffe1ff */
[----:B------:R-:W-:Y:S02]  /*21cc0*/  ISETP.GE.AND P6, PT, R2, UR6, PT ;  /* 0x0000000602007c0c */ /* 0x000fe4000bfc6270 */
[----:B------:R-:W-:Y:S02]  /*21cd0*/  ISETP.GE.AND P5, PT, R139, UR6, PT ;  /* 0x000000068b007c0c */ /* 0x000fe4000bfa6270 */
[----:B------:R-:W-:Y:S02]  /*21ce0*/  LEA.HI.X.SX32 R139, R136, RZ, 0x1, P4 ;  /* 0x000000ff888b7211 */ /* 0x000fe400020f0eff */
[----:B---3--:R-:W-:-:S04]  /*21cf0*/  LEA R140, P4, R138, UR4, 0x2 ;  /* 0x000000048a8c7c11 */ /* 0x008fc8000f8810ff */
[----:B------:R-:W-:-:S05]  /*21d00*/  LEA.HI.X R141, R138, UR5, R139, 0x2, P4 ;  /* 0x000000058a8d7c11 */ /* 0x000fca000a0f148b */
[----:B------:R3:W-:Y:S04]  /*21d10*/  @!P6 STG.E desc[UR12][R140.64], R134 ;  /* 0x000000868c00e986 */ /* 0x0007e8000c10190c */
[----:B------:R3:W-:Y:S02]  /*21d20*/  @!P5 STG.E desc[UR12][R140.64+0x20], R133 ;  /* 0x000020858c00d986 */ /* 0x0007e4000c10190c */
.L_x_1852:
[----:B------:R-:W-:Y:S05]  /*21d30*/  BSYNC.RECONVERGENT B0 ;  /* 0x0000000000007941 */ /* 0x000fea0003800200 */
.L_x_1851:
[----:B------:R-:W-:Y:S01]  /*21d40*/  ISETP.GE.AND P4, PT, R219, UR7, PT ;  /* 0x00000007db007c0c */ /* 0x000fe2000bf86270 */
[----:B------:R-:W-:Y:S01]  /*21d50*/  BSSY.RECONVERGENT B0, `(.L_x_1853) ;  /* 0x0000018000007945 */ /* 0x000fe20003800200 */
[----:B------:R-:W-:Y:S01]  /*21d60*/  ISETP.GE.AND P6, PT, R135, UR7, PT ;  /* 0x0000000787007c0c */ /* 0x000fe2000bfc6270 */
[----:B------:R-:W-:Y:S01]  /*21d70*/  VIADD R2, R219, 0x30 ;  /* 0x00000030db027836 */ /* 0x000fe20000000000 */
[----:B------:R-:W-:Y:S02]  /*21d80*/  ISETP.GE.AND P5, PT, R3, UR7, PT ;  /* 0x0000000703007c0c */ /* 0x000fe4000bfa6270 */
[----:B------:R-:W-:Y:S02]  /*21d90*/  LOP3.LUT R136, R0, 0x3c, RZ, 0xc0, !PT ;  /* 0x0000003c00887812 */ /* 0x000fe400078ec0ff */
[----:B---3--:R-:W-:Y:S02]  /*21da0*/  P2R R133, PR, RZ, 0x40 ;  /* 0x00000040ff857803 */ /* 0x008fe40000000000 */
[----:B------:R-:W-:-:S02]  /*21db0*/  P2R R138, PR, RZ, 0x20 ;  /* 0x00000020ff8a7803 */ /* 0x000fc40000000000 */
[C---:B------:R-:W-:Y:S02]  /*21dc0*/  LOP3.LUT R135, R136.reuse, 0x40, RZ, 0xfc, !PT ;  /* 0x0000004088877812 */ /* 0x040fe400078efcff */
[C---:B------:R-:W-:Y:S02]  /*21dd0*/  LOP3.LUT R134, R136.reuse, 0x80, RZ, 0xfc, !PT ;  /* 0x0000008088867812 */ /* 0x040fe400078efcff */
[----:B------:R-:W-:Y:S02]  /*21de0*/  LOP3.LUT R0, R136, 0xc0, RZ, 0xfc, !PT ;  /* 0x000000c088007812 */ /* 0x000fe400078efcff */
[----:B------:R-:W-:Y:S01]  /*21df0*/  LEA.HI.X.SX32 R137, R137, RZ, 0x1, P3 ;  /* 0x000000ff89897211 */ /* 0x000fe200018f0eff */
[----:B------:R-:W-:Y:S06]  /*21e00*/  @P4 BRA `(.L_x_1854) ;  /* 0x0000000000304947 */ /* 0x000fec0003800000 */
[----:B------:R-:W3:Y:S01]  /*21e10*/  LDCU.64 UR4, c[0x0][0x3f8] ;  /* 0x00007f00ff0477ac */ /* 0x000ee20008000a00 */
[----:B------:R-:W4:Y:S01]  /*21e20*/  LDCU UR6, c[0x0][0x440] ;  /* 0x00008800ff0677ac */ /* 0x000f220008000800 */
[----:B---3--:R-:W-:-:S04]  /*21e30*/  LEA R140, P3, R132, UR4, 0x2 ;  /* 0x00000004848c7c11 */ /* 0x008fc8000f8610ff */
[----:B------:R-:W-:Y:S02]  /*21e40*/  LEA.HI.X R141, R132, UR5, R137, 0x2, P3 ;  /* 0x00000005848d7c11 */ /* 0x000fe400098f1489 */
[----:B----4-:R-:W-:Y:S02]  /*21e50*/  ISETP.GE.AND P4, PT, R136, UR6, PT ;  /* 0x0000000688007c0c */ /* 0x010fe4000bf86270 */
[----:B------:R-:W-:-:S11]  /*21e60*/  ISETP.GE.AND P3, PT, R135, UR6, PT ;  /* 0x0000000687007c0c */ /* 0x000fd6000bf66270 */
[----:B-1----:R3:W-:Y:S01]  /*21e70*/  @!P4 STG.E.128 desc[UR12][R140.64], R128 ;  /* 0x000000808c00c986 */ /* 0x0027e2000c101d0c */
[----:B------:R-:W-:-:S03]  /*21e80*/  ISETP.GE.AND P4, PT, R134, UR6, PT ;  /* 0x0000000686007c0c */ /* 0x000fc6000bf86270 */
[----:B------:R3:W-:Y:S01]  /*21e90*/  @!P3 STG.E.128 desc[UR12][R140.64+0x100], R96 ;  /* 0x000100608c00b986 */ /* 0x0007e2000c101d0c */
[----:B------:R-:W-:-:S09]  /*21ea0*/  ISETP.GE.AND P3, PT, R0, UR6, PT ;  /* 0x0000000600007c0c */ /* 0x000fd2000bf66270 */
[----:B------:R3:W-:Y:S04]  /*21eb0*/  @!P4 STG.E.128 desc[UR12][R140.64+0x200], R64 ;  /* 0x000200408c00c986 */ /* 0x0007e8000c101d0c */
[----:B------:R3:W-:Y:S02]  /*21ec0*/  @!P3 STG.E.128 desc[UR12][R140.64+0x300], R32 ;  /* 0x000300208c00b986 */ /* 0x0007e4000c101d0c */
.L_x_1854:
[----:B------:R-:W-:Y:S05]  /*21ed0*/  BSYNC.RECONVERGENT B0 ;  /* 0x0000000000007941 */ /* 0x000fea0003800200 */
.L_x_1853:
[----:B------:R-:W-:Y:S01]  /*21ee0*/  ISETP.GE.AND P3, PT, R2, UR7, PT ;  /* 0x0000000702007c0c */ /* 0x000fe2000bf66270 */
[----:B------:R-:W-:Y:S01]  /*21ef0*/  BSSY.RECONVERGENT B0, `(.L_x_1855) ;  /* 0x0000019000007945 */ /* 0x000fe20003800200 */
[----:B------:R-:W-:Y:S02]  /*21f00*/  VIADD R219, R219, 0x38 ;  /* 0x00000038dbdb7836 */ /* 0x000fe40000000000 */
[----:B-1-3--:R-:W-:Y:S01]  /*21f10*/  P2R R32, PR, RZ, 0x8 ;  /* 0x00000008ff207803 */ /* 0x00afe20000000000 */
        /* <DEDUP_REMOVED lines=22> */
.L_x_1856:
[----:B------:R-:W-:Y:S05]  /*22080*/  BSYNC.RECONVERGENT B0 ;  /* 0x0000000000007941 */ /* 0x000fea0003800200 */
.L_x_1855:
        /* <DEDUP_REMOVED lines=8> */
[----:B---3--:R-:W1:Y:S02]  /*22110*/  @!P5 LDC.64 R2, c[0x0][0x3f8] ;  /* 0x0000fe00ff02db82 */ /* 0x008e640000000a00 */
        /* <DEDUP_REMOVED lines=15> */
.L_x_1858:
[----:B------:R-:W-:Y:S05]  /*22210*/  BSYNC.RECONVERGENT B0 ;  /* 0x0000000000007941 */ /* 0x000fea0003800200 */
.L_x_1857:
[----:B------:R-:W-:Y:S04]  /*22220*/  BSSY.RECONVERGENT B0, `(.L_x_1859) ;  /* 0x0000017000007945 */ /* 0x000fe80003800200 */
[----:B------:R-:W-:Y:S05]  /*22230*/  @P0 BRA `(.L_x_1860) ;  /* 0x0000000000540947 */ /* 0x000fea0003800000 */
[----:B------:R-:W1:Y:S02]  /*22240*/  LDCU UR4, c[0x0][0x440] ;  /* 0x00008800ff0477ac */ /* 0x000e640008000800 */
[----:B-1----:R-:W-:Y:S02]  /*22250*/  ISETP.GE.AND P4, PT, R136, UR4, PT ;  /* 0x0000000488007c0c */ /* 0x002fe4000bf86270 */
[----:B------:R-:W-:Y:S02]  /*22260*/  ISETP.GE.AND P3, PT, R135, UR4, PT ;  /* 0x0000000487007c0c */ /* 0x000fe4000bf66270 */
[----:B------:R-:W-:Y:S02]  /*22270*/  ISETP.GE.AND P2, PT, R134, UR4, PT ;  /* 0x0000000486007c0c */ /* 0x000fe4000bf46270 */
[----:B------:R-:W-:-:S07]  /*22280*/  ISETP.GE.AND P1, PT, R0, UR4, PT ;  /* 0x0000000400007c0c */ /* 0x000fce000bf26270 */
[----:B----4-:R-:W1:Y:S08]  /*22290*/  @!P4 LDC.64 R24, c[0x0][0x3f8] ;  /* 0x0000fe00ff18cb82 */ /* 0x010e700000000a00 */
[----:B---3--:R-:W3:Y:S01]  /*222a0*/  @!P3 LDC.64 R2, c[0x0][0x3f8] ;  /* 0x0000fe00ff02bb82 */ /* 0x008ee20000000a00 */
[----:B-1----:R-:W-:-:S04]  /*222b0*/  @!P4 LEA R24, P0, R132, R24, 0x2 ;  /* 0x000000188418c211 */ /* 0x002fc800078010ff */
[C---:B------:R-:W-:Y:S02]  /*222c0*/  @!P4 LEA.HI.X R25, R132.reuse, R25, R137, 0x2, P0 ;  /* 0x000000198419c211 */ /* 0x040fe400000f1489 */
[----:B---3--:R-:W-:-:S03]  /*222d0*/  @!P3 LEA R26, P0, R132, R2, 0x2 ;  /* 0x00000002841ab211 */ /* 0x008fc600078010ff */
[----:B------:R1:W-:Y:S01]  /*222e0*/  @!P4 STG.E.128 desc[UR12][R24.64+0x6000], R116 ;  /* 0x006000741800c986 */ /* 0x0003e2000c101d0c */
[C---:B------:R-:W-:Y:S02]  /*222f0*/  @!P3 LEA.HI.X R27, R132.reuse, R3, R137, 0x2, P0 ;  /* 0x00000003841bb211 */ /* 0x040fe400000f1489 */
[----:B------:R-:W3:Y:S03]  /*22300*/  @!P2 LDC.64 R2, c[0x0][0x3f8] ;  /* 0x0000fe00ff02ab82 */ /* 0x000ee60000000a00 */
[----:B------:R1:W-:Y:S01]  /*22310*/  @!P3 STG.E.128 desc[UR12][R26.64+0x6100], R84 ;  /* 0x006100541a00b986 */ /* 0x0003e2000c101d0c */
[----:B---3--:R-:W-:-:S04]  /*22320*/  @!P2 LEA R28, P0, R132, R2, 0x2 ;  /* 0x00000002841ca211 */ /* 0x008fc800078010ff */
[C---:B------:R-:W-:Y:S02]  /*22330*/  @!P2 LEA.HI.X R29, R132.reuse, R3, R137, 0x2, P0 ;  /* 0x00000003841da211 */ /* 0x040fe400000f1489 */
[----:B------:R-:W3:Y:S03]  /*22340*/  @!P1 LDC.64 R2, c[0x0][0x3f8] ;  /* 0x0000fe00ff029b82 */ /* 0x000ee60000000a00 */
[----:B------:R1:W-:Y:S01]  /*22350*/  @!P2 STG.E.128 desc[UR12][R28.64+0x6200], R52 ;  /* 0x006200341c00a986 */ /* 0x0003e2000c101d0c */
[----:B---3--:R-:W-:-:S04]  /*22360*/  @!P1 LEA R2, P0, R132, R2, 0x2 ;  /* 0x0000000284029211 */ /* 0x008fc800078010ff */
[----:B------:R-:W-:-:S05]  /*22370*/  @!P1 LEA.HI.X R3, R132, R3, R137, 0x2, P0 ;  /* 0x0000000384039211 */ /* 0x000fca00000f1489 */
[----:B------:R1:W-:Y:S04]  /*22380*/  @!P1 STG.E.128 desc[UR12][R2.64+0x6300], R20 ;  /* 0x0063001402009986 */ /* 0x0003e8000c101d0c */
.L_x_1860:
[----:B------:R-:W-:Y:S05]  /*22390*/  BSYNC.RECONVERGENT B0 ;  /* 0x0000000000007941 */ /* 0x000fea0003800200 */
.L_x_1859:
[----:B------:R-:W-:Y:S01]  /*223a0*/  ISETP.NE.AND P0, PT, R133, RZ, PT ;  /* 0x000000ff8500720c */ /* 0x000fe20003f05270 */
[----:B------:R-:W-:-:S12]  /*223b0*/  BSSY.RECONVERGENT B0, `(.L_x_1861) ;  /* 0x0000017000007945 */ /* 0x000fd80003800200 */
[----:B------:R-:W-:Y:S05]  /*223c0*/  @P0 BRA `(.L_x_1862) ;  /* 0x0000000000540947 */ /* 0x000fea0003800000 */
[----:B------:R-:W5:Y:S02]  /*223d0*/  LDCU UR4, c[0x0][0x440] ;  /* 0x00008800ff0477ac */ /* 0x000f640008000800 */
[----:B-----5:R-:W-:Y:S02]  /*223e0*/  ISETP.GE.AND P0, PT, R136, UR4, PT ;  /* 0x0000000488007c0c */ /* 0x020fe4000bf06270 */
[----:B------:R-:W-:Y:S02]  /*223f0*/  ISETP.GE.AND P3, PT, R135, UR4, PT ;  /* 0x0000000487007c0c */ /* 0x000fe4000bf66270 */
[----:B------:R-:W-:-:S09]  /*22400*/  ISETP.GE.AND P2, PT, R134, UR4, PT ;  /* 0x0000000486007c0c */ /* 0x000fd2000bf46270 */
[----:B-1-34-:R-:W1:Y:S08]  /*22410*/  @!P0 LDC.64 R2, c[0x0][0x3f8] ;  /* 0x0000fe00ff028b82 */ /* 0x01ae700000000a00 */
[----:B------:R-:W3:Y:S08]  /*22420*/  @!P3 LDC.64 R22, c[0x0][0x3f8] ;  /* 0x0000fe00ff16bb82 */ /* 0x000ef00000000a00 */
[----:B------:R-:W4:Y:S01]  /*22430*/  @!P2 LDC.64 R20, c[0x0][0x3f8] ;  /* 0x0000fe00ff14ab82 */ /* 0x000f220000000a00 */
[----:B-1----:R-:W-:-:S04]  /*22440*/  @!P0 LEA R24, P1, R132, R2, 0x2 ;  /* 0x0000000284188211 */ /* 0x002fc800078210ff */
[----:B------:R-:W-:Y:S02]  /*22450*/  @!P0 LEA.HI.X R25, R132, R3, R137, 0x2, P1 ;  /* 0x0000000384198211 */ /* 0x000fe400008f1489 */
[----:B------:R-:W-:-:S03]  /*22460*/  ISETP.GE.AND P1, PT, R0, UR4, PT ;  /* 0x0000000400007c0c */ /* 0x000fc6000bf26270 */
[----:B------:R1:W-:Y:S01]  /*22470*/  @!P0 STG.E.128 desc[UR12][R24.64+0x8000], R112 ;  /* 0x0080007018008986 */ /* 0x0003e2000c101d0c */
[----:B---3--:R-:W-:-:S04]  /*22480*/  @!P3 LEA R22, P0, R132, R22, 0x2 ;  /* 0x000000168416b211 */ /* 0x008fc800078010ff */
[C---:B------:R-:W-:Y:S02]  /*22490*/  @!P3 LEA.HI.X R23, R132.reuse, R23, R137, 0x2, P0 ;  /* 0x000000178417b211 */ /* 0x040fe400000f1489 */
[----:B----4-:R-:W-:-:S03]  /*224a0*/  @!P2 LEA R20, P0, R132, R20, 0x2 ;  /* 0x000000148414a211 */ /* 0x010fc600078010ff */
[----:B------:R-:W3:Y:S01]  /*224b0*/  @!P1 LDC.64 R2, c[0x0][0x3f8] ;  /* 0x0000fe00ff029b82 */ /* 0x000ee20000000a00 */
[C---:B------:R-:W-:Y:S01]  /*224c0*/  @!P2 LEA.HI.X R21, R132.reuse, R21, R137, 0x2, P0 ;  /* 0x000000158415a211 */ /* 0x040fe200000f1489 */
[----:B------:R1:W-:Y:S04]  /*224d0*/  @!P3 STG.E.128 desc[UR12][R22.64+0x8100], R80 ;  /* 0x008100501600b986 */ /* 0x0003e8000c101d0c */
[----:B------:R1:W-:Y:S01]  /*224e0*/  @!P2 STG.E.128 desc[UR12][R20.64+0x8200], R48 ;  /* 0x008200301400a986 */ /* 0x0003e2000c101d0c */
[----:B---3--:R-:W-:-:S04]  /*224f0*/  @!P1 LEA R2, P0, R132, R2, 0x2 ;  /* 0x0000000284029211 */ /* 0x008fc800078010ff */
[----:B------:R-:W-:-:S05]  /*22500*/  @!P1 LEA.HI.X R3, R132, R3, R137, 0x2, P0 ;  /* 0x0000000384039211 */ /* 0x000fca00000f1489 */
[----:B------:R1:W-:Y:S04]  /*22510*/  @!P1 STG.E.128 desc[UR12][R2.64+0x8300], R16 ;  /* 0x0083001002009986 */ /* 0x0003e8000c101d0c */
.L_x_1862:
[----:B------:R-:W-:Y:S05]  /*22520*/  BSYNC.RECONVERGENT B0 ;  /* 0x0000000000007941 */ /* 0x000fea0003800200 */
.L_x_1861:
        /* <DEDUP_REMOVED lines=10> */
[----:B------:R-:W2:Y:S08]  /*225d0*/  @!P2 LDC.64 R16, c[0x0][0x3f8] ;  /* 0x0000fe00ff10ab82 */ /* 0x000eb00000000a00 */
[----:B---34-:R-:W3:Y:S01]  /*225e0*/  @!P1 LDC.64 R2, c[0x0][0x3f8] ;  /* 0x0000fe00ff029b82 */ /* 0x018ee20000000a00 */
[----:B-1----:R-:W-:-:S04]  /*225f0*/  @!P4 LEA R20, P0, R132, R20, 0x2 ;  /* 0x000000148414c211 */ /* 0x002fc800078010ff */
[C---:B------:R-:W-:Y:S02]  /*22600*/  @!P4 LEA.HI.X R21, R132.reuse, R21, R137, 0x2, P0 ;  /* 0x000000158415c211 */ /* 0x040fe400000f1489 */
[----:B-----5:R-:W-:-:S03]  /*22610*/  @!P3 LEA R18, P0, R132, R18, 0x2 ;  /* 0x000000128412b211 */ /* 0x020fc600078010ff */
[----:B------:R1:W-:Y:S01]  /*22620*/  @!P4 STG.E.128 desc[UR12][R20.64+0xa000], R108 ;  /* 0x00a0006c1400c986 */ /* 0x0003e2000c101d0c */
[C---:B------:R-:W-:Y:S02]  /*22630*/  @!P3 LEA.HI.X R19, R132.reuse, R19, R137, 0x2, P0 ;  /* 0x000000138413b211 */ /* 0x040fe400000f1489 */
[----:B--2---:R-:W-:-:S03]  /*22640*/  @!P2 LEA R16, P0, R132, R16, 0x2 ;  /* 0x000000108410a211 */ /* 0x004fc600078010ff */
[----:B------:R1:W-:Y:S01]  /*22650*/  @!P3 STG.E.128 desc[UR12][R18.64+0xa100], R76 ;  /* 0x00a1004c1200b986 */ /* 0x0003e2000c101d0c */
[C---:B------:R-:W-:Y:S02]  /*22660*/  @!P2 LEA.HI.X R17, R132.reuse, R17, R137, 0x2, P0 ;  /* 0x000000118411a211 */ /* 0x040fe400000f1489 */
[----:B---3--:R-:W-:-:S03]  /*22670*/  @!P1 LEA R2, P0, R132, R2, 0x2 ;  /* 0x0000000284029211 */ /* 0x008fc600078010ff */
[----:B------:R1:W-:Y:S01]  /*22680*/  @!P2 STG.E.128 desc[UR12][R16.64+0xa200], R44 ;  /* 0x00a2002c1000a986 */ /* 0x0003e2000c101d0c */
[----:B------:R-:W-:-:S05]  /*22690*/  @!P1 LEA.HI.X R3, R132, R3, R137, 0x2, P0 ;  /* 0x0000000384039211 */ /* 0x000fca00000f1489 */
[----:B------:R1:W-:Y:S04]  /*226a0*/  @!P1 STG.E.128 desc[UR12][R2.64+0xa300], R12 ;  /* 0x00a3000c02009986 */ /* 0x0003e8000c101d0c */
.L_x_1864:
[----:B------:R-:W-:Y:S05]  /*226b0*/  BSYNC.RECONVERGENT B0 ;  /* 0x0000000000007941 */ /* 0x000fea0003800200 */
.L_x_1863:
        /* <DEDUP_REMOVED lines=9> */
[----:B--2---:R-:W2:Y:S08]  /*22750*/  @!P4 LDC.64 R14, c[0x0][0x3f8] ;  /* 0x0000fe00ff0ecb82 */ /* 0x004eb00000000a00 */
[----:B------:R-:W5:Y:S08]  /*22760*/  @!P3 LDC.64 R12, c[0x0][0x3f8] ;  /* 0x0000fe00ff0cbb82 */ /* 0x000f700000000a00 */
[----:B---34-:R-:W3:Y:S01]  /*22770*/  @!P1 LDC.64 R2, c[0x0][0x3f8] ;  /* 0x0000fe00ff029b82 */ /* 0x018ee20000000a00 */
[----:B-1----:R-:W-:-:S04]  /*22780*/  @!P5 LEA R16, P2, R132, R16, 0x2 ;  /* 0x000000108410d211 */ /* 0x002fc800078410ff */
[C---:B------:R-:W-:Y:S02]  /*22790*/  @!P5 LEA.HI.X R17, R132.reuse, R17, R137, 0x2, P2 ;  /* 0x000000118411d211 */ /* 0x040fe400010f1489 */
[----:B--2---:R-:W-:-:S03]  /*227a0*/  @!P4 LEA R14, P0, R132, R14, 0x2 ;  /* 0x0000000e840ec211 */ /* 0x004fc600078010ff */
[----:B------:R1:W-:Y:S01]  /*227b0*/  @!P5 STG.E.128 desc[UR12][R16.64+0xc000], R104 ;  /* 0x00c000681000d986 */ /* 0x0003e2000c101d0c */
[C---:B------:R-:W-:Y:S02]  /*227c0*/  @!P4 LEA.HI.X R15, R132.reuse, R15, R137, 0x2, P0 ;  /* 0x0000000f840fc211 */ /* 0x040fe400000f1489 */
[----:B-----5:R-:W-:-:S03]  /*227d0*/  @!P3 LEA R12, P2, R132, R12, 0x2 ;  /* 0x0000000c840cb211 */ /* 0x020fc600078410ff */
[----:B------:R1:W-:Y:S01]  /*227e0*/  @!P4 STG.E.128 desc[UR12][R14.64+0xc100], R72 ;  /* 0x00c100480e00c986 */ /* 0x0003e2000c101d0c */
[C---:B------:R-:W-:Y:S02]  /*227f0*/  @!P3 LEA.HI.X R13, R132.reuse, R13, R137, 0x2, P2 ;  /* 0x0000000d840db211 */ /* 0x040fe400010f1489 */
[----:B---3--:R-:W-:-:S03]  /*22800*/  @!P1 LEA R2, P0, R132, R2, 0x2 ;  /* 0x0000000284029211 */ /* 0x008fc600078010ff */
[----:B------:R1:W-:Y:S01]  /*22810*/  @!P3 STG.E.128 desc[UR12][R12.64+0xc200], R40 ;  /* 0x00c200280c00b986 */ /* 0x0003e2000c101d0c */
[----:B------:R-:W-:-:S05]  /*22820*/  @!P1 LEA.HI.X R3, R132, R3, R137, 0x2, P0 ;  /* 0x0000000384039211 */ /* 0x000fca00000f1489 */
[----:B------:R1:W-:Y:S04]  /*22830*/  @!P1 STG.E.128 desc[UR12][R2.64+0xc300], R8 ;  /* 0x00c3000802009986 */ /* 0x0003e8000c101d0c */
.L_x_1866:
[----:B------:R-:W-:Y:S05]  /*22840*/  BSYNC.RECONVERGENT B0 ;  /* 0x0000000000007941 */ /* 0x000fea0003800200 */
.L_x_1865:
[----:B------:R-:W-:Y:S05]  /*22850*/  @P6 EXIT ;  /* 0x000000000000694d */ /* 0x000fea0003800000 */
[----:B------:R-:W5:Y:S02]  /*22860*/  LDCU UR4, c[0x0][0x440] ;  /* 0x00008800ff0477ac */ /* 0x000f640008000800 */
[----:B-----5:R-:W-:Y:S02]  /*22870*/  ISETP.GE.AND P5, PT, R136, UR4, PT ;  /* 0x0000000488007c0c */ /* 0x020fe4000bfa6270 */
[----:B------:R-:W-:Y:S02]  /*22880*/  ISETP.GE.AND P4, PT, R135, UR4, PT ;  /* 0x0000000487007c0c */ /* 0x000fe4000bf86270 */
[----:B------:R-:W-:-:S09]  /*22890*/  ISETP.GE.AND P2, PT, R134, UR4, PT ;  /* 0x0000000486007c0c */ /* 0x000fd2000bf46270 */
[----:B-12---:R-:W1:Y:S08]  /*228a0*/  @!P5 LDC.64 R10, c[0x0][0x3f8] ;  /* 0x0000fe00ff0adb82 */ /* 0x006e700000000a00 */
[----:B------:R-:W2:Y:S08]  /*228b0*/  @!P4 LDC.64 R8, c[0x0][0x3f8] ;  /* 0x0000fe00ff08cb82 */ /* 0x000eb00000000a00 */
[----:B---34-:R-:W3:Y:S01]  /*228c0*/  @!P2 LDC.64 R2, c[0x0][0x3f8] ;  /* 0x0000fe00ff02ab82 */ /* 0x018ee20000000a00 */
[----:B-1----:R-:W-:-:S04]  /*228d0*/  @!P5 LEA R10, P0, R132, R10, 0x2 ;  /* 0x0000000a840ad211 */ /* 0x002fc800078010ff */
[--C-:B------:R-:W-:Y:S02]  /*228e0*/  @!P5 LEA.HI.X R11, R132, R11, R137.reuse, 0x2, P0 ;  /* 0x0000000b840bd211 */ /* 0x100fe400000f1489 */
[----:B------:R-:W-:Y:S02]  /*228f0*/  ISETP.GE.AND P0, PT, R0, UR4, PT ;  /* 0x0000000400007c0c */ /* 0x000fe4000bf06270 */
[C---:B--2---:R-:W-:Y:S01]  /*22900*/  @!P4 LEA R8, P3, R132.reuse, R8, 0x2 ;  /* 0x000000088408c211 */ /* 0x044fe200078610ff */
[----:B------:R1:W-:Y:S03]  /*22910*/  @!P5 STG.E.128 desc[UR12][R10.64+0xe000], R100 ;  /* 0x00e000640a00d986 */ /* 0x0003e6000c101d0c */
[C---:B------:R-:W-:Y:S02]  /*22920*/  @!P4 LEA.HI.X R9, R132.reuse, R9, R137, 0x2, P3 ;  /* 0x000000098409c211 */ /* 0x040fe400018f1489 */
[----:B---3--:R-:W-:-:S03]  /*22930*/  @!P2 LEA R2, P1, R132, R2, 0x2 ;  /* 0x000000028402a211 */ /* 0x008fc600078210ff */
        /* <DEDUP_REMOVED lines=9> */
.L_x_1867:
        /* <DEDUP_REMOVED lines=11> */
.L_x_7483:


//--------------------- .text._ZN5flash24flash_fwd_splitkv_kernelI23Flash_fwd_kernel_traitsILi256ELi64ELi64ELi4ELb0ELb0EN7cutlass6half_tE19Flash_kernel_traitsILi256ELi64ELi64ELi4ES3_EELb0ELb1ELb0ELb0ELb0ELb0ELb0ELb0EEEvNS_16Flash_fwd_paramsE --------------------------
	.section	.text._ZN5flash24flash_fwd_splitkv_kernelI23Flash_fwd_kernel_traitsILi256ELi64ELi64ELi4ELb0ELb0EN7cutlass6half_tE19Flash_kernel_traitsILi256ELi64ELi64ELi4ES3_EELb0ELb1ELb0ELb0ELb0ELb0ELb0ELb0EEEvNS_16Flash_fwd_paramsE,"ax",@progbits
	.align	128
        .global         _ZN5flash24flash_fwd_splitkv_kernelI23Flash_fwd_kernel_traitsILi256ELi64ELi64ELi4ELb0ELb0EN7cutlass6half_tE19Flash_kernel_traitsILi256ELi64ELi64ELi4ES3_EELb0ELb1ELb0ELb0ELb0ELb0ELb0ELb0EEEvNS_16Flash_fwd_paramsE
        .type           _ZN5flash24flash_fwd_splitkv_kernelI23Flash_fwd_kernel_traitsILi256ELi64ELi64ELi4ELb0ELb0EN7cutlass6half_tE19Flash_kernel_traitsILi256ELi64ELi64ELi4ES3_EELb0ELb1ELb0ELb0ELb0ELb0ELb0ELb0EEEvNS_16Flash_fwd_paramsE,@function
        .size           _ZN5flash24flash_fwd_splitkv_kernelI23Flash_fwd_kernel_traitsILi256ELi64ELi64ELi4ELb0ELb0EN7cutlass6half_tE19Flash_kernel_traitsILi256ELi64ELi64ELi4ES3_EELb0ELb1ELb0ELb0ELb0ELb0ELb0ELb0EEEvNS_16Flash_fwd_paramsE,(.L_x_7484 - _ZN5flash24flash_fwd_splitkv_kernelI23Flash_fwd_kernel_traitsILi256ELi64ELi64ELi4ELb0ELb0EN7cutlass6half_tE19Flash_kernel_traitsILi256ELi64ELi64ELi4ES3_EELb0ELb1ELb0ELb0ELb0ELb0ELb0ELb0EEEvNS_16Flash_fwd_paramsE)
        .other          _ZN5flash24flash_fwd_splitkv_kernelI23Flash_fwd_kernel_traitsILi256ELi64ELi64ELi4ELb0ELb0EN7cutlass6half_tE19Flash_kernel_traitsILi256ELi64ELi64ELi4ES3_EELb0ELb1ELb0ELb0ELb0ELb0ELb0ELb0EEEvNS_16Flash_fwd_paramsE,@"STO_CUDA_ENTRY STV_DEFAULT"
_ZN5flash24flash_fwd_splitkv_kernelI23Flash_fwd_kernel_traitsILi256ELi64ELi64ELi4ELb0ELb0EN7cutlass6half_tE19Flash_kernel_traitsILi256ELi64ELi64ELi4ES3_EELb0ELb1ELb0ELb0ELb0ELb0ELb0ELb0EEEvNS_16Flash_fwd_paramsE:
.text._ZN5flash24flash_fwd_splitkv_kernelI23Flash_fwd_kernel_traitsILi256ELi64ELi64ELi4ELb0ELb0EN7cutlass6half_tE19Flash_kernel_traitsILi256ELi64ELi64ELi4ES3_EELb0ELb1ELb0ELb0ELb0ELb0ELb0ELb0EEEvNS_16Flash_fwd_paramsE:
[----:B------:R-:W-:Y:S01]  /*0000*/  LDC R1, c[0x0][0x37c] ;  /* 0x0000df00ff017b82 */ /* 0x000fe20000000800 */
[----:B------:R-:W1:Y:S07]  /*0010*/  LDCU.64 UR8, c[0x0][0x460] ;  /* 0x00008c00ff0877ac */ /* 0x000e6e0008000a00 */
[----:B------:R-:W2:Y:S01]  /*0020*/  S2UR UR14, SR_CTAID.Y ;  /* 0x00000000000e79c3 */ /* 0x000ea20000002600 */
[----:B------:R-:W3:Y:S01]  /*0030*/  LDCU.64 UR4, c[0x0][0x478] ;  /* 0x00008f00ff0477ac */ /* 0x000ee20008000a00 */
[----:B------:R-:W4:Y:S01]  /*0040*/  LDCU.64 UR10, c[0x0][0x470] ;  /* 0x00008e00ff0a77ac */ /* 0x000f220008000a00 */
[----:B------:R-:W2:Y:S01]  /*0050*/  LDCU.64 UR16, c[0x0][0x460] ;  /* 0x00008c00ff1077ac */ /* 0x000ea20008000a00 */
[----:B------:R-:W5:Y:S01]  /*0060*/  LDCU.U8 UR12, c[0x0][0x532] ;  /* 0x0000a640ff0c77ac */ /* 0x000f620008000000 */
[----:B-1----:R-:W-:Y:S01]  /*0070*/  ISETP.NE.U32.AND P4, PT, RZ, UR8, PT ;  /* 0x00000008ff007c0c */ /* 0x002fe2000bf85070 */
[----:B------:R-:W1:Y:S03]  /*0080*/  LDCU.64 UR6, c[0x0][0x468] ;  /* 0x00008d00ff0677ac */ /* 0x000e660008000a00 */
[----:B------:R-:W-:Y:S01]  /*0090*/  ISETP.NE.AND.EX P4, PT, RZ, UR9, PT, P4 ;  /* 0x00000009ff007c0c */ /* 0x000fe2000bf85340 */
[----:B------:R-:W-:-:S02]  /*00a0*/  UISETP.NE.U32.AND UP4, UPT, UR8, URZ, UPT ;  /* 0x000000ff0800728c */ /* 0x000fc4000bf85070 */
[----:B---3--:R-:W-:Y:S02]  /*00b0*/  UISETP.NE.U32.AND UP2, UPT, UR4, URZ, UPT ;  /* 0x000000ff0400728c */ /* 0x008fe4000bf45070 */
[----:B------:R-:W-:Y:S01]  /*00c0*/  UISETP.NE.AND.EX UP4, UPT, UR9, URZ, UPT, UP4 ;  /* 0x000000ff0900728c */ /* 0x000fe2000bf85340 */
[----:B------:R-:W3:Y:S01]  /*00d0*/  LDCU.64 UR24, c[0x0][0x358] ;  /* 0x00006b00ff1877ac */ /* 0x000ee20008000a00 */
[----:B------:R-:W-:-:S04]  /*00e0*/  UISETP.NE.AND.EX UP2, UPT, UR5, URZ, UPT, UP2 ;  /* 0x000000ff0500728c */ /* 0x000fc8000bf45320 */
[----:B------:R-:W-:Y:S01]  /*00f0*/  PLOP3.LUT P2, PT, PT, PT, UP4, 0x80, 0x8 ;  /* 0x000000000008781c */ /* 0x000fe20003f4f048 */
[----:B----4-:R-:W-:Y:S02]  /*0100*/  UISETP.NE.U32.AND UP3, UPT, UR10, URZ, UPT ;  /* 0x000000ff0a00728c */ /* 0x010fe4000bf65070 */
[----:B--2---:R-:W-:Y:S02]  /*0110*/  UIMAD.WIDE.U32 UR16, UR14, 0x4, UR16 ;  /* 0x000000040e1078a5 */ /* 0x004fe4000f8e0010 */
[----:B------:R-:W-:Y:S02]  /*0120*/  UISETP.NE.AND.EX UP3, UPT, UR11, URZ, UPT, UP3 ;  /* 0x000000ff0b00728c */ /* 0x000fe4000bf65330 */
[----:B------:R-:W-:Y:S02]  /*0130*/  USHF.L.U32 UR9, UR14, 0x2, URZ ;  /* 0x000000020e097899 */ /* 0x000fe400080006ff */
[----:B-----5:R-:W-:Y:S01]  /*0140*/  UISETP.NE.AND UP5, UPT, UR12, URZ, UPT ;  /* 0x000000ff0c00728c */ /* 0x020fe2000bfa5270 */
[----:B------:R-:W-:Y:S01]  /*0150*/  IMAD.U32 R6, RZ, RZ, UR16 ;  /* 0x00000010ff067e24 */ /* 0x000fe2000f8e00ff */
[----:B-1----:R-:W-:Y:S01]  /*0160*/  UISETP.EQ.U32.AND UP6, UPT, UR6, URZ, UPT ;  /* 0x000000ff0600728c */ /* 0x002fe2000bfc2070 */
[----:B------:R-:W-:Y:S01]  /*0170*/  IMAD.U32 R7, RZ, RZ, UR17 ;  /* 0x00000011ff077e24 */ /* 0x000fe2000f8e00ff */
[----:B------:R-:W-:-:S02]  /*0180*/  USHF.R.U32.HI UR8, URZ, 0x1e, UR14 ;  /* 0x0000001eff087899 */ /* 0x000fc4000801160e */
[----:B------:R-:W-:Y:S02]  /*0190*/  @UP2 UIADD3 UR12, UP0, UPT, UR9, UR4, URZ ;  /* 0x00000004090c2290 */ /* 0x000fe4000ff1e0ff */
[----:B------:R-:W-:Y:S01]  /*01a0*/  UISETP.EQ.OR.EX UP6, UPT, UR7, URZ, !UP5, UP6 ;  /* 0x000000ff0700728c */ /* 0x000fe2000efc2760 */
[----:B---3--:R-:W2:Y:S01]  /*01b0*/  @P4 LDG.E R5, desc[UR24][R6.64] ;  /* 0x0000001806054981 */ /* 0x008ea2000c1e1900 */
[----:B------:R-:W-:Y:S02]  /*01c0*/  @UP2 UIADD3.X UR13, UPT, UPT, UR8, UR5, URZ, UP0, !UPT ;  /* 0x00000005080d2290 */ /* 0x000fe400087fe4ff */
[----:B------:R-:W-:Y:S01]  /*01d0*/  @UP3 UIADD3 UR10, UP1, UPT, UR9, UR10, URZ ;  /* 0x0000000a090a3290 */ /* 0x000fe2000ff3e0ff */
[----:B------:R1:W3:Y:S01]  /*01e0*/  @P2 LDG.E R2, desc[UR24][R6.64+0x4] ;  /* 0x0000041806022981 */ /* 0x0002e2000c1e1900 */
[----:B------:R-:W-:Y:S01]  /*01f0*/  UIADD3 UR4, UP0, UPT, UR9, UR6, URZ ;  /* 0x0000000609047290 */ /* 0x000fe2000ff1e0ff */
[----:B------:R-:W-:Y:S01]  /*0200*/  PLOP3.LUT P1, PT, PT, PT, UP3, 0x80, 0x8 ;  /* 0x000000000008781c */ /* 0x000fe20003f2f038 */
[----:B------:R-:W-:Y:S01]  /*0210*/  @UP3 UIADD3.X UR11, UPT, UPT, UR8, UR11, URZ, UP1, !UPT ;  /* 0x0000000b080b3290 */ /* 0x000fe20008ffe4ff */
[----:B------:R-:W-:Y:S01]  /*0220*/  PLOP3.LUT P3, PT, PT, PT, UP6, 0x80, 0x8 ;  /* 0x000000000008781c */ /* 0x000fe20003f6f068 */
[----:B------:R-:W-:Y:S01]  /*0230*/  UIADD3.X UR5, UPT, UPT, UR8, UR7, URZ, UP0, !UPT ;  /* 0x0000000708057290 */ /* 0x000fe200087fe4ff */
[----:B------:R-:W-:Y:S01]  /*0240*/  PLOP3.LUT P0, PT, PT, PT, UP2, 0x80, 0x8 ;  /* 0x000000000008781c */ /* 0x000fe20003f0f028 */
[----:B------:R-:W-:-:S02]  /*0250*/  IMAD.U32 R10, RZ, RZ, UR10 ;  /* 0x0000000aff0a7e24 */ /* 0x000fc4000f8e00ff */
[----:B------:R-:W-:Y:S01]  /*0260*/  IMAD.U32 R11, RZ, RZ, UR11 ;  /* 0x0000000bff0b7e24 */ /* 0x000fe2000f8e00ff */
[----:B------:R-:W4:Y:S01]  /*0270*/  S2UR UR23, SR_CTAID.X ;  /* 0x00000000001779c3 */ /* 0x000f220000002500 */
[----:B------:R-:W-:Y:S01]  /*0280*/  IMAD.U32 R8, RZ, RZ, UR12 ;  /* 0x0000000cff087e24 */ /* 0x000fe2000f8e00ff */
[----:B------:R-:W-:Y:S01]  /*0290*/  UMOV UR19, 0xffffffff ;  /* 0xffffffff00137882 */ /* 0x000fe20000000000 */
[----:B------:R-:W-:Y:S01]  /*02a0*/  IMAD.U32 R9, RZ, RZ, UR13 ;  /* 0x0000000dff097e24 */ /* 0x000fe2000f8e00ff */
[----:B------:R-:W5:Y:S01]  /*02b0*/  @!UP4 LDCU UR27, c[0x0][0x434] ;  /* 0x00008680ff1bc7ac */ /* 0x000f620008000800 */
[----:B------:R-:W5:Y:S01]  /*02c0*/  @P1 LDG.E R3, desc[UR24][R10.64] ;  /* 0x000000180a031981 */ /* 0x000f62000c1e1900 */
[----:B------:R-:W4:Y:S03]  /*02d0*/  @!UP2 LDCU UR10, c[0x0][0x43c] ;  /* 0x00008780ff0aa7ac */ /* 0x000f260008000800 */
[----:B------:R-:W5:Y:S01]  /*02e0*/  @P0 LDG.E R0, desc[UR24][R8.64] ;  /* 0x0000001808000981 */ /* 0x000f62000c1e1900 */
[----:B-1----:R-:W-:-:S02]  /*02f0*/  IMAD.U32 R6, RZ, RZ, UR4 ;  /* 0x00000004ff067e24 */ /* 0x002fc4000f8e00ff */
[----:B------:R-:W-:Y:S01]  /*0300*/  IMAD.U32 R7, RZ, RZ, UR5 ;  /* 0x00000005ff077e24 */ /* 0x000fe2000f8e00ff */
[----:B------:R-:W1:Y:S04]  /*0310*/  @!UP2 LDCU.64 UR4, c[0x0][0x488] ;  /* 0x00009100ff04a7ac */ /* 0x000e680008000a00 */
[----:B------:R-:W5:Y:S01]  /*0320*/  @!P3 LDG.E R4, desc[UR24][R6.64] ;  /* 0x000000180604b981 */ /* 0x000f62000c1e1900 */
[----:B------:R-:W-:Y:S02]  /*0330*/  UISETP.NE.U32.AND UP3, UPT, UR6, URZ, UPT ;  /* 0x000000ff0600728c */ /* 0x000fe4000bf65070 */
[----:B----4-:R-:W-:Y:S02]  /*0340*/  USHF.L.U32 UR23, UR23, 0x6, URZ ;  /* 0x0000000617177899 */ /* 0x010fe400080006ff */
[----:B------:R-:W-:Y:S01]  /*0350*/  UISETP.NE.AND.EX UP3, UPT, UR7, URZ, UPT, UP3 ;  /* 0x000000ff0700728c */ /* 0x000fe2000bf65330 */
[----:B------:R-:W-:-:S02]  /*0360*/  UMOV UR17, 0xffffffff ;  /* 0xffffffff00117882 */ /* 0x000fc40000000000 */
[----:B------:R-:W-:Y:S01]  /*0370*/  UMOV UR7, URZ ;  /* 0x000000ff00077c82 */ /* 0x000fe20008000000 */
[----:B-1----:R-:W-:-:S04]  /*0380*/  @!UP2 UISETP.NE.U32.AND UP0, UPT, UR4, URZ, UPT ;  /* 0x000000ff0400a28c */ /* 0x002fc8000bf05070 */
[----:B------:R-:W-:-:S03]  /*0390*/  @!UP2 UISETP.NE.AND.EX UP0, UPT, UR5, URZ, UPT, UP0 ;  /* 0x000000ff0500a28c */ /* 0x000fc6000bf05300 */
[----:B------:R-:W1:Y:S01]  /*03a0*/  @!UP3 LDCU UR5, c[0x0][0x438] ;  /* 0x00008700ff05b7ac */ /* 0x000e620008000800 */
[----:B------:R-:W-:Y:S01]  /*03b0*/  @!UP2 USEL UR4, UR10, URZ, UP0 ;  /* 0x000000ff0a04a287 */ /* 0x000fe20008000000 */
[----:B--2---:R-:W-:Y:S02]  /*03c0*/  @P4 R2UR UR19, R5 ;  /* 0x00000000051342ca */ /* 0x004fe400000e0000 */
[----:B---3--:R-:W-:-:S13]  /*03d0*/  @P2 R2UR UR11, R2 ;  /* 0x00000000020b22ca */ /* 0x008fda00000e0000 */
[----:B-----5:R-:W-:Y:S01]  /*03e0*/  @UP4 UIADD3 UR27, UPT, UPT, UR11, -UR19, URZ ;  /* 0x800000130b1b4290 */ /* 0x020fe2000fffe0ff */
[----:B------:R-:W-:-:S03]  /*03f0*/  @P1 R2UR UR7, R3 ;  /* 0x00000000030712ca */ /* 0x000fc600000e0000 */
[----:B------:R-:W-:Y:S01]  /*0400*/  UISETP.GT.AND UP1, UPT, UR27, UR23, UPT ;  /* 0x000000171b00728c */ /* 0x000fe2000bf24270 */
[----:B------:R-:W-:-:S05]  /*0410*/  @P0 R2UR UR26, R0 ;  /* 0x00000000001a02ca */ /* 0x000fca00000e0000 */
[----:B------:R-:W-:Y:S02]  /*0420*/  PLOP3.LUT P0, PT, PT, PT, UP1, 0x80, 0x8 ;  /* 0x000000000008781c */ /* 0x000fe40003f0f018 */
[----:B------:R-:W-:Y:S01]  /*0430*/  @!P3 R2UR UR17, R4 ;  /* 0x000000000411b2ca */ /* 0x000fe200000e0000 */
[----:B-1----:R-:W-:-:S14]  /*0440*/  BRA.U !UP3, `(.L_x_1868) ;  /* 0x000000010b187547 */ /* 0x002fdc000b800000 */
[----:B------:R-:W-:-:S13]  /*0450*/  PLOP3.LUT P1, PT, PT, PT, UP5, 0x80, 0x8 ;  /* 0x000000000008781c */ /* 0x000fda0003f2f058 */
[----:B------:R-:W2:Y:S04]  /*0460*/  @P1 LDG.E R0, desc[UR24][R6.64+0x4] ;  /* 0x0000041806001981 */ /* 0x000ea8000c1e1900 */
[----:B------:R-:W3:Y:S01]  /*0470*/  @!P1 LDG.E R2, desc[UR24][R6.64] ;  /* 0x0000001806029981 */ /* 0x000ee2000c1e1900 */
[----:B--2---:R-:W-:-:S13]  /*0480*/  @P1 R2UR UR5, R0 ;  /* 0x00000000000512ca */ /* 0x004fda00000e0000 */
[----:B------:R-:W-:-:S07]  /*0490*/  @UP5 UIADD3 UR5, UPT, UPT, UR5, -UR17, URZ ;  /* 0x8000001105055290 */ /* 0x000fce000fffe0ff */
[----:B---3--:R-:W-:-:S15]  /*04a0*/  @!P1 R2UR UR5, R2 ;  /* 0x00000000020592ca */ /* 0x008fde00000e0000 */
.L_x_1868:
[----:B------:R-:W-:Y:S01]  /*04b0*/  @UP2 UIADD3 UR26, UPT, UPT, UR26, -UR7, URZ ;  /* 0x800000071a1a2290 */ /* 0x000fe2000fffe0ff */
[----:B------:R-:W-:Y:S11]  /*04c0*/  @!P0 EXIT ;  /* 0x000000000000894d */ /* 0x000ff60003800000 */
[----:B------:R-:W1:Y:S01]  /*04d0*/  LDCU UR22, c[0x0][0x508] ;  /* 0x0000a100ff1677ac */ /* 0x000e620008000800 */
[----:B------:R-:W2:Y:S01]  /*04e0*/  S2R R215, SR_TID.X ;  /* 0x0000000000d77919 */ /* 0x000ea20000002100 */
[----:B------:R-:W3:Y:S01]  /*04f0*/  S2UR UR28, SR_CTAID.Z ;  /* 0x00000000001c79c3 */ /* 0x000ee20000002700 */
[----:B------:R-:W4:Y:S01]  /*0500*/  LDCU UR12, c[0x0][0x438] ;  /* 0x00008700ff0c77ac */ /* 0x000f220008000800 */
[----:B------:R-:W-:Y:S01]  /*0510*/  @!UP2 UIADD3 UR26, UPT, UPT, UR4, UR5, -UR7 ;  /* 0x00000005041aa290 */ /* 0x000fe2000fffe807 */
[----:B------:R-:W5:Y:S03]  /*0520*/  LDCU UR21, c[0x0][0x504] ;  /* 0x0000a080ff1577ac */ /* 0x000f660008000800 */
[----:B------:R-:W-:-:S04]  /*0530*/  UIADD3 UR10, UPT, UPT, UR26, 0x3f, URZ ;  /* 0x0000003f1a0a7890 */ /* 0x000fc8000fffe0ff */
[----:B------:R-:W-:Y:S02]  /*0540*/  UIADD3 UR5, UPT, UPT, UR10, UR23, -UR27 ;  /* 0x000000170a057290 */ /* 0x000fe4000fffe81b */
[----:B------:R-:W-:Y:S02]  /*0550*/  USHF.R.S32.HI UR6, URZ, 0x1f, UR10 ;  /* 0x0000001fff067899 */ /* 0x000fe4000801140a */
[----:B-1----:R-:W-:Y:S02]  /*0560*/  UIADD3 UR5, UPT, UPT, UR5, 0x40, UR22 ;  /* 0x0000004005057890 */ /* 0x002fe4000fffe016 */
[----:B----4-:R-:W-:Y:S02]  /*0570*/  UIADD3 UR12, UPT, UPT, UR12, 0x3f, URZ ;  /* 0x0000003f0c0c7890 */ /* 0x010fe4000fffe0ff */
[----:B------:R-:W-:Y:S02]  /*0580*/  USHF.R.S32.HI UR4, URZ, 0x1f, UR5 ;  /* 0x0000001fff047899 */ /* 0x000fe40008011405 */
[----:B------:R-:W-:-:S02]  /*0590*/  ULEA.HI UR6, UR6, UR10, URZ, 0x6 ;  /* 0x0000000a06067291 */ /* 0x000fc4000f8f30ff */
[----:B------:R-:W-:Y:S02]  /*05a0*/  ULEA.HI UR4, UR4, UR5, URZ, 0x6 ;  /* 0x0000000504047291 */ /* 0x000fe4000f8f30ff */
[----:B------:R-:W-:Y:S02]  /*05b0*/  USHF.R.S32.HI UR11, URZ, 0x1f, UR12 ;  /* 0x0000001fff0b7899 */ /* 0x000fe4000801140c */
[----:B-----5:R-:W-:Y:S02]  /*05c0*/  UIADD3 UR21, UPT, UPT, UR27, UR21, URZ ;  /* 0x000000151b157290 */ /* 0x020fe4000fffe0ff */
[----:B------:R-:W-:Y:S02]  /*05d0*/  USHF.R.S32.HI UR6, URZ, 0x6, UR6 ;  /* 0x00000006ff067899 */ /* 0x000fe40008011406 */
[----:B------:R-:W-:Y:S02]  /*05e0*/  USHF.R.S32.HI UR4, URZ, 0x6, UR4 ;  /* 0x00000006ff047899 */ /* 0x000fe40008011404 */
[----:B------:R-:W-:-:S02]  /*05f0*/  ULEA.HI UR11, UR11, UR12, URZ, 0x6 ;  /* 0x0000000c0b0b7291 */ /* 0x000fc4000f8f30ff */
[----:B------:R-:W-:Y:S01]  /*0600*/  UIADD3 UR5, UPT, UPT, -UR21, UR23, UR26 ;  /* 0x0000001715057290 */ /* 0x000fe2000fffe11a */
[----:B------:R-:W-:Y:S01]  /*0610*/  IMAD.U32 R0, RZ, RZ, UR6 ;  /* 0x00000006ff007e24 */ /* 0x000fe2000f8e00ff */
[----:B------:R-:W-:Y:S01]  /*0620*/  USHF.R.S32.HI UR11, URZ, 0x6, UR11 ;  /* 0x00000006ff0b7899 */ /* 0x000fe2000801140b */
[----:B------:R-:W-:Y:S01]  /*0630*/  IMAD.U32 R3, RZ, RZ, UR4 ;  /* 0x00000004ff037e24 */ /* 0x000fe2000f8e00ff */
[----:B------:R-:W-:Y:S01]  /*0640*/  USHF.R.S32.HI UR18, URZ, 0x1f, UR5 ;  /* 0x0000001fff127899 */ /* 0x000fe20008011405 */
[----:B------:R-:W-:-:S03]  /*0650*/  UMOV UR6, UR14 ;  /* 0x0000000e00067c82 */ /* 0x000fc60008000000 */
[----:B------:R-:W-:Y:S01]  /*0660*/  VIMNMX3 R0, R0, UR11, R3, PT ;  /* 0x0000000b00007c0f */ /* 0x000fe2000b800103 */
[----:B------:R-:W-:-:S03]  /*0670*/  ULEA.HI UR18, UR18, UR5, URZ, 0x6 ;  /* 0x0000000512127291 */ /* 0x000fc6000f8f30ff */
[----:B------:R-:W-:Y:S01]  /*0680*/  R2UR UR20, R0 ;  /* 0x00000000001472ca */ /* 0x000fe200000e0000 */
[----:B------:R-:W-:-:S04]  /*0690*/  USHF.R.S32.HI UR18, URZ, 0x6, UR18 ;  /* 0x00000006ff127899 */ /* 0x000fc80008011412 */
[----:B------:R-:W-:-:S04]  /*06a0*/  UISETP.LT.AND UP0, UPT, URZ, UR18, UPT ;  /* 0x00000012ff00728c */ /* 0x000fc8000bf01270 */
[----:B------:R-:W-:-:S04]  /*06b0*/  USEL UR18, URZ, UR18, !UP0 ;  /* 0x00000012ff127287 */ /* 0x000fc8000c000000 */
[----:B------:R-:W-:-:S09]  /*06c0*/  UISETP.GE.AND UP0, UPT, UR18, UR20, UPT ;  /* 0x000000141200728c */ /* 0x000fd2000bf06270 */
[----:B--23--:R-:W-:Y:S05]  /*06d0*/  BRA.U !UP0, `(.L_x_1869) ;  /* 0x0000000908447547 */ /* 0x00cfea000b800000 */
        /* <DEDUP_REMOVED lines=54> */
.L_x_1871:
[----:B------:R-:W-:Y:S05]  /*0a40*/  BSYNC.RECONVERGENT B0 ;  /* 0x0000000000007941 */ /* 0x000fea0003800200 */
.L_x_1870:
        /* <DEDUP_REMOVED lines=23> */
.L_x_1873:
[----:B------:R-:W-:Y:S05]  /*0bc0*/  BSYNC.RECONVERGENT B0 ;  /* 0x0000000000007941 */ /* 0x000fea0003800200 */
.L_x_1872:
        /* <DEDUP_REMOVED lines=22> */
.L_x_1875:
[----:B------:R-:W-:Y:S05]  /*0d30*/  BSYNC.RECONVERGENT B0 ;  /* 0x0000000000007941 */ /* 0x000fea0003800200 */
.L_x_1874:
        /* <DEDUP_REMOVED lines=21> */
.L_x_1877:
[----:B------:R-:W-:Y:S05]  /*0e90*/  BSYNC.RECONVERGENT B0 ;  /* 0x0000000000007941 */ /* 0x000fea0003800200 */
.L_x_1876:
        /* <DEDUP_REMOVED lines=21> */
.L_x_1869:
        /* <DEDUP_REMOVED lines=13> */
.L_x_1878:
        /* <DEDUP_REMOVED lines=99> */
.L_x_1879:
        /* <DEDUP_REMOVED lines=16> */
.L_x_1881:
[----:B------:R-:W1:Y:S01]  /*17f0*/  LDCU.64 UR10, c[0x0][0x3b8] ;  /* 0x00007700ff0a77ac */ /* 0x000e620008000a00 */
[----:B------:R-:W-:-:S04]  /*1800*/  UIADD3 UR15, UPT, UPT, UR7, UR17, URZ ;  /* 0x00000011070f7290 */ /* 0x000fc8000fffe0ff */
[----:B-1----:R-:W-:Y:S02]  /*1810*/  UIMAD.WIDE.U32 UR4, UR15, UR10, URZ ;  /* 0x0000000a0f0472a5 */ /* 0x002fe4000f8e00ff */
[----:B------:R-:W-:-:S04]  /*1820*/  UIMAD UR15, UR15, UR11, URZ ;  /* 0x0000000b0f0f72a4 */ /* 0x000fc8000f8e02ff */
[----:B------:R-:W-:Y:S01]  /*1830*/  UIADD3 UR15, UPT, UPT, UR5, UR15, URZ ;  /* 0x0000000f050f7290 */ /* 0x000fe2000fffe0ff */
[----:B------:R-:W-:-:S11]  /*1840*/  UMOV UR16, UR4 ;  /* 0x0000000400107c82 */ /* 0x000fd60008000000 */
.L_x_1882:
        /* <DEDUP_REMOVED lines=14> */
.L_x_1883:
[----:B------:R-:W1:Y:S01]  /*1930*/  LDCU.64 UR8, c[0x0][0x3c0] ;  /* 0x00007800ff0877ac */ /* 0x000e620008000a00 */
[----:B------:R-:W-:-:S04]  /*1940*/  UIADD3 UR7, UPT, UPT, UR7, UR17, URZ ;  /* 0x0000001107077290 */ /* 0x000fc8000fffe0ff */
[----:B-1----:R-:W-:Y:S02]  /*1950*/  UIMAD.WIDE.U32 UR4, UR7, UR8, URZ ;  /* 0x00000008070472a5 */ /* 0x002fe4000f8e00ff */
[----:B------:R-:W-:-:S04]  /*1960*/  UIMAD UR7, UR7, UR9, URZ ;  /* 0x00000009070772a4 */ /* 0x000fc8000f8e02ff */
[----:B------:R-:W-:Y:S01]  /*1970*/  UIADD3 UR5, UPT, UPT, UR5, UR7, URZ ;  /* 0x0000000705057290 */ /* 0x000fe2000fffe0ff */
[----:B------:R-:W-:-:S11]  /*1980*/  UMOV UR6, UR4 ;  /* 0x0000000400067c82 */ /* 0x000fd60008000000 */
.L_x_1884:
        /* <DEDUP_REMOVED lines=52> */
.L_x_1880:
        /* <DEDUP_REMOVED lines=25> */
[----:B------:R-:W-:Y:S01]  /*1e60*/  IMAD R235, R14, UR9, R5 ;  /* 0x000000090eeb7c24 */ /* 0x000fe2000f8e0205 */
[----:B------:R-:W-:Y:S01]  /*1e70*/  @!UP0 UIMAD UR29, UR14, UR5, UR33 ;  /* 0x000000050e1d82a4 */ /* 0x000fe2000f8e0221 */
[----:B---3--:R-:W-:Y:S01]  /*1e80*/  IMAD.U32 R6, RZ, RZ, UR6 ;  /* 0x00000006ff067e24 */ /* 0x008fe2000f8e00ff */
[----:B------:R-:W3:Y:S01]  /*1e90*/  LDCU.64 UR14, c[0x0][0x388] ;  /* 0x00007100ff0e77ac */ /* 0x000ee20008000a00 */
[----:B------:R-:W-:Y:S02]  /*1ea0*/  IMAD.U32 R11, RZ, RZ, UR7 ;  /* 0x00000007ff0b7e24 */ /* 0x000fe4000f8e00ff */
[----:B-1----:R-:W-:Y:S01]  /*1eb0*/  IMAD.WIDE.U32 R12, R13, 0x40, R14 ;  /* 0x000000400d0c7825 */ /* 0x002fe200078e000e */
[----:B------:R-:W1:Y:S01]  /*1ec0*/  LDCU.64 UR4, c[0x0][0x390] ;  /* 0x00007200ff0477ac */ /* 0x000e620008000a00 */
[----:B-----5:R-:W-:Y:S02]  /*1ed0*/  @UP0 UIMAD.WIDE.U32 UR34, UR19, UR16, URZ ;  /* 0x00000010132202a5 */ /* 0x020fe4000f8e00ff */
[----:B------:R-:W-:-:S02]  /*1ee0*/  UIADD3 UR16, UPT, UPT, -UR23, UR27, URZ ;  /* 0x0000001b17107290 */ /* 0x000fc4000fffe1ff */
[----:B------:R-:W-:-:S03]  /*1ef0*/  @UP0 UIMAD UR29, UR19, UR17, UR35 ;  /* 0x00000011131d02a4 */ /* 0x000fc6000f8e0223 */
[----:B------:R-:W-:Y:S01]  /*1f00*/  @UP0 UMOV UR32, UR34 ;  /* 0x0000002200200c82 */ /* 0x000fe20008000000 */
[----:B------:R-:W-:Y:S02]  /*1f10*/  ISETP.GE.AND P2, PT, R14, UR16, PT ;  /* 0x000000100e007c0c */ /* 0x000fe4000bf46270 */
[----:B---3--:R-:W-:Y:S01]  /*1f20*/  LEA R232, P0, R8, UR14, 0x1 ;  /* 0x0000000e08e87c11 */ /* 0x008fe2000f8008ff */
[----:B------:R-:W-:-:S03]  /*1f30*/  UMOV UR14, 0x400 ;  /* 0x00000400000e7882 */ /* 0x000fc60000000000 */
[----:B------:R-:W-:Y:S02]  /*1f40*/  LEA.HI.X R231, R8, UR15, R231, 0x1, P0 ;  /* 0x0000000f08e77c11 */ /* 0x000fe400080f0ce7 */
[----:B------:R-:W-:Y:S02]  /*1f50*/  IADD3 R2, P0, PT, R214, UR32, RZ ;  /* 0x00000020d6027c10 */ /* 0x000fe4000ff1e0ff */
[----:B-1----:R-:W-:-:S03]  /*1f60*/  LEA R234, P1, R4, UR4, 0x1 ;  /* 0x0000000404ea7c11 */ /* 0x002fc6000f8208ff */
[----:B------:R-:W-:Y:S01]  /*1f70*/  IMAD.X R3, RZ, RZ, UR29, P0 ;  /* 0x0000001dff037e24 */ /* 0x000fe200080e06ff */
[----:B------:R-:W-:Y:S01]  /*1f80*/  UIADD3 UR29, UPT, UPT, UR20, -0x1, URZ ;  /* 0xffffffff141d7890 */ /* 0x000fe2000fffe0ff */
[----:B------:R-:W-:Y:S01]  /*1f90*/  LEA.HI.X R235, R4, UR5, R235, 0x1, P1 ;  /* 0x0000000504eb7c11 */ /* 0x000fe200088f0ceb */
[----:B--2---:R-:W-:Y:S01]  /*1fa0*/  ULEA UR5, UR30, UR14, 0x18 ;  /* 0x0000000e1e057291 */ /* 0x004fe2000f8ec0ff */
[----:B------:R-:W-:Y:S01]  /*1fb0*/  IMAD.WIDE.U32 R6, R6, UR28, R2 ;  /* 0x0000001c06067c25 */ /* 0x000fe2000f8e0002 */
[----:B------:R-:W-:-:S03]  /*1fc0*/  USHF.L.U32 UR17, UR29, 0x6, URZ ;  /* 0x000000061d117899 */ /* 0x000fc600080006ff */
[C---:B------:R-:W-:Y:S01]  /*1fd0*/  VIADD R3, R14.reuse, 0x10 ;  /* 0x000000100e037836 */ /* 0x040fe20000000000 */
[----:B------:R-:W-:Y:S01]  /*1fe0*/  UIADD3 UR4, UPT, UPT, -UR17, UR26, URZ ;  /* 0x0000001a11047290 */ /* 0x000fe2000fffe1ff */
[----:B------:R-:W-:Y:S01]  /*1ff0*/  VIADD R2, R14, 0x20 ;  /* 0x000000200e027836 */ /* 0x000fe20000000000 */
[----:B------:R-:W-:Y:S01]  /*2000*/  LEA R245, R245, UR5, 0x1 ;  /* 0x00000005f5f57c11 */ /* 0x000fe2000f8e08ff */
[----:B------:R-:W-:Y:S01]  /*2010*/  IMAD R11, R11, UR28, R7 ;  /* 0x0000001c0b0b7c24 */ /* 0x000fe2000f8e0207 */
[----:B------:R-:W-:Y:S02]  /*2020*/  ISETP.GE.AND P0, PT, R3, UR16, PT ;  /* 0x0000001003007c0c */ /* 0x000fe4000bf06270 */
[----:B------:R-:W-:Y:S01]  /*2030*/  ISETP.GE.AND P1, PT, R2, UR16, PT ;  /* 0x0000001002007c0c */ /* 0x000fe2000bf26270 */
[----:B------:R-:W-:-:S12]  /*2040*/  @P2 BRA `(.L_x_1886) ;  /* 0x0000000000882947 */ /* 0x000fd80003800000 */
        /* <DEDUP_REMOVED lines=34> */
.L_x_1886:
[----:B------:R-:W-:Y:S05]  /*2270*/  BSYNC.RECONVERGENT B0 ;  /* 0x0000000000007941 */ /* 0x000fea0003800200 */
.L_x_1885:
[----:B------:R-:W-:Y:S01]  /*2280*/  BSSY.RECONVERGENT B0, `(.L_x_1887) ;  /* 0x0000029000007945 */ /* 0x000fe20003800200 */
[C---:B------:R-:W-:Y:S02]  /*2290*/  ISETP.GE.AND P6, PT, R14.reuse, UR4, PT ;  /* 0x000000040e007c0c */ /* 0x040fe4000bfc6270 */
[----:B------:R-:W-:Y:S01]  /*22a0*/  IADD3 R0, PT, PT, R14, 0x30, RZ ;  /* 0x000000300e007810 */ /* 0x000fe20007ffe0ff */
[----:B------:R-:W-:Y:S10]  /*22b0*/  @P0 BRA `(.L_x_1888) ;  /* 0x0000000000940947 */ /* 0x000ff40003800000 */
[----:B------:R-:W2:Y:S01]  /*22c0*/  LDCU.64 UR14, c[0x0][0x3b0] ;  /* 0x00007600ff0e77ac */ /* 0x000ea20008000a00 */
[----:B-1----:R-:W-:Y:S01]  /*22d0*/  IADD3 R5, P0, PT, R12, 0x10, RZ ;  /* 0x000000100c057810 */ /* 0x002fe20007f1e0ff */
[----:B------:R-:W-:Y:S01]  /*22e0*/  IMAD.MOV.U32 R8, RZ, RZ, R6 ;  /* 0x000000ffff087224 */ /* 0x000fe200078e0006 */
[----:B------:R-:W1:Y:S01]  /*22f0*/  LDCU UR28, c[0x0][0x440] ;  /* 0x00008800ff1c77ac */ /* 0x000e620008000800 */
[----:B------:R-:W-:Y:S02]  /*2300*/  IMAD.MOV.U32 R9, RZ, RZ, R11 ;  /* 0x000000ffff097224 */ /* 0x000fe400078e000b */
[----:B------:R-:W-:Y:S01]  /*2310*/  IMAD.X R4, RZ, RZ, R13, P0 ;  /* 0x000000ffff047224 */ /* 0x000fe200000e060d */
[----:B------:R-:W3:Y:S03]  /*2320*/  LDCU.64 UR6, c[0x0][0x380] ;  /* 0x00007000ff0677ac */ /* 0x000ee60008000a00 */
[----:B--2---:R-:W-:-:S02]  /*2330*/  IMAD R4, R4, UR14, RZ ;  /* 0x0000000e04047c24 */ /* 0x004fc4000f8e02ff */
[----:B------:R-:W-:Y:S01]  /*2340*/  IMAD.WIDE.U32 R8, R5, UR14, R8 ;  /* 0x0000000e05087c25 */ /* 0x000fe2000f8e0008 */
[----:B-1----:R-:W-:-:S03]  /*2350*/  ISETP.GE.AND P4, PT, R214, UR28, PT ;  /* 0x0000001cd6007c0c */ /* 0x002fc6000bf86270 */
        /* <DEDUP_REMOVED lines=27> */
.L_x_1888:
[----:B------:R-:W-:Y:S05]  /*2510*/  BSYNC.RECONVERGENT B0 ;  /* 0x0000000000007941 */ /* 0x000fea0003800200 */
.L_x_1887:
[----:B------:R-:W-:Y:S01]  /*2520*/  USHF.L.U64.HI UR28, UR10, 0x4, UR11 ;  /* 0x000000040a1c7899 */ /* 0x000fe2000801020b */
[----:B------:R-:W-:Y:S01]  /*2530*/  BSSY.RECONVERGENT B0, `(.L_x_1889) ;  /* 0x0000028000007945 */ /* 0x000fe20003800200 */
[----:B------:R-:W-:-:S03]  /*2540*/  ISETP.GE.AND P0, PT, R0, UR16, PT ;  /* 0x0000001000007c0c */ /* 0x000fc6000bf06270 */
[----:B------:R-:W-:Y:S10]  /*2550*/  @P1 BRA `(.L_x_1890) ;  /* 0x0000000000941947 */ /* 0x000ff40003800000 */
[----:B------:R-:W3:Y:S01]  /*2560*/  LDCU.64 UR14, c[0x0][0x3b0] ;  /* 0x00007600ff0e77ac */ /* 0x000ee20008000a00 */
[----:B-1----:R-:W-:Y:S01]  /*2570*/  IADD3 R5, P1, PT, R12, 0x20, RZ ;  /* 0x000000200c057810 */ /* 0x002fe20007f3e0ff */
[----:B------:R-:W-:Y:S01]  /*2580*/  IMAD.MOV.U32 R8, RZ, RZ, R6 ;  /* 0x000000ffff087224 */ /* 0x000fe200078e0006 */
[----:B------:R-:W1:Y:S01]  /*2590*/  LDCU UR30, c[0x0][0x440] ;  /* 0x00008800ff1e77ac */ /* 0x000e620008000800 */
[----:B------:R-:W-:Y:S02]  /*25a0*/  IMAD.MOV.U32 R9, RZ, RZ, R11 ;  /* 0x000000ffff097224 */ /* 0x000fe400078e000b */
[----:B------:R-:W-:Y:S01]  /*25b0*/  IMAD.X R4, RZ, RZ, R13, P1 ;  /* 0x000000ffff047224 */ /* 0x000fe200008e060d */
[----:B------:R-:W2:Y:S03]  /*25c0*/  LDCU.64 UR6, c[0x0][0x380] ;  /* 0x00007000ff0677ac */ /* 0x000ea60008000a00 */
[----:B---3--:R-:W-:-:S02]  /*25d0*/  IMAD R4, R4, UR14, RZ ;  /* 0x0000000e04047c24 */ /* 0x008fc4000f8e02ff */
[----:B------:R-:W-:Y:S01]  /*25e0*/  IMAD.WIDE.U32 R8, R5, UR14, R8 ;  /* 0x0000000e05087c25 */ /* 0x000fe2000f8e0008 */
[----:B-1----:R-:W-:-:S03]  /*25f0*/  ISETP.GE.AND P4, PT, R214, UR30, PT ;  /* 0x0000001ed6007c0c */ /* 0x002fc6000bf86270 */
[----:B------:R-:W-:Y:S01]  /*2600*/  IMAD R4, R5, UR15, R4 ;  /* 0x0000000f05047c24 */ /* 0x000fe2000f8e0204 */
[----:B------:R-:W-:Y:S02]  /*2610*/  ISETP.GE.AND P3, PT, R242, UR30, PT ;  /* 0x0000001ef2007c0c */ /* 0x000fe4000bf66270 */
[----:B--2---:R-:W-:Y:S01]  /*2620*/  LEA R14, P5, R8, UR6, 0x1 ;  /* 0x00000006080e7c11 */ /* 0x004fe2000f8a08ff */
        /* <DEDUP_REMOVED lines=24> */
.L_x_1890:
[----:B------:R-:W-:Y:S05]  /*27b0*/  BSYNC.RECONVERGENT B0 ;  /* 0x0000000000007941 */ /* 0x000fea0003800200 */
.L_x_1889:
[----:B------:R-:W-:Y:S01]  /*27c0*/  USHF.L.U32 UR30, UR10, 0x4, URZ ;  /* 0x000000040a1e7899 */ /* 0x000fe200080006ff */
[----:B------:R-:W-:Y:S01]  /*27d0*/  BSSY.RECONVERGENT B0, `(.L_x_1891) ;  /* 0x0000028000007945 */ /* 0x000fe20003800200 */
[----:B------:R-:W-:Y:S02]  /*27e0*/  ISETP.GE.AND P5, PT, R3, UR4, PT ;  /* 0x0000000403007c0c */ /* 0x000fe4000bfa6270 */
[----:B------:R-:W-:Y:S01]  /*27f0*/  ISETP.GE.AND P4, PT, R2, UR4, PT ;  /* 0x0000000402007c0c */ /* 0x000fe2000bf86270 */
[----:B------:R-:W-:-:S12]  /*2800*/  @P0 BRA `(.L_x_1892) ;  /* 0x0000000000900947 */ /* 0x000fd80003800000 */
[----:B------:R-:W4:Y:S01]  /*2810*/  LDCU.64 UR14, c[0x0][0x3b0] ;  /* 0x00007600ff0e77ac */ /* 0x000f220008000a00 */
[----:B-1----:R-:W-:Y:S01]  /*2820*/  IADD3 R4, P0, PT, R12, 0x30, RZ ;  /* 0x000000300c047810 */ /* 0x002fe20007f1e0ff */
[----:B------:R-:W-:Y:S01]  /*2830*/  IMAD.MOV.U32 R7, RZ, RZ, R11 ;  /* 0x000000ffff077224 */ /* 0x000fe200078e000b */
[----:B------:R-:W1:Y:S03]  /*2840*/  LDCU UR31, c[0x0][0x440] ;  /* 0x00008800ff1f77ac */ /* 0x000e660008000800 */
[----:B------:R-:W-:Y:S01]  /*2850*/  IMAD.X R5, RZ, RZ, R13, P0 ;  /* 0x000000ffff057224 */ /* 0x000fe200000e060d */
[----:B------:R-:W5:Y:S03]  /*2860*/  LDCU.64 UR6, c[0x0][0x380] ;  /* 0x00007000ff0677ac */ /* 0x000f660008000a00 */
[----:B----4-:R-:W-:-:S02]  /*2870*/  IMAD R5, R5, UR14, RZ ;  /* 0x0000000e05057c24 */ /* 0x010fc4000f8e02ff */
[----:B------:R-:W-:Y:S01]  /*2880*/  IMAD.WIDE.U32 R6, R4, UR14, R6 ;  /* 0x0000000e04067c25 */ /* 0x000fe2000f8e0006 */
[----:B-1----:R-:W-:-:S03]  /*2890*/  ISETP.GE.AND P3, PT, R214, UR31, PT ;  /* 0x0000001fd6007c0c */ /* 0x002fc6000bf66270 */
        /* <DEDUP_REMOVED lines=27> */
.L_x_1892:
[----:B------:R-:W-:Y:S05]  /*2a50*/  BSYNC.RECONVERGENT B0 ;  /* 0x0000000000007941 */ /* 0x000fea0003800200 */
.L_x_1891:
        /* <DEDUP_REMOVED lines=8> */
[----:B-1--4-:R-:W-:Y:S01]  /*2ae0*/  @!P2 IMAD.MOV.U32 R4, RZ, RZ, R232 ;  /* 0x000000ffff04a224 */ /* 0x012fe200078e00e8 */
        /* <DEDUP_REMOVED lines=23> */
.L_x_1894:
[----:B------:R-:W-:Y:S05]  /*2c60*/  BSYNC.RECONVERGENT B0 ;  /* 0x0000000000007941 */ /* 0x000fea0003800200 */
.L_x_1893:
[----:B------:R-:W-:Y:S04]  /*2c70*/  BSSY.RECONVERGENT B0, `(.L_x_1895) ;  /* 0x000001f000007945 */ /* 0x000fe80003800200 */
[----:B------:R-:W-:Y:S05]  /*2c80*/  @P5 BRA `(.L_x_1896) ;  /* 0x0000000000745947 */ /* 0x000fea0003800000 */
[----:B------:R-:W5:Y:S01]  /*2c90*/  LDCU UR6, c[0x0][0x440] ;  /* 0x00008800ff0677ac */ /* 0x000f620008000800 */
[----:B-1--4-:R-:W-:Y:S02]  /*2ca0*/  IMAD.U32 R5, RZ, RZ, UR30 ;  /* 0x0000001eff057e24 */ /* 0x012fe4000f8e00ff */
[----:B------:R-:W-:-:S03]  /*2cb0*/  IMAD.U32 R4, RZ, RZ, UR28 ;  /* 0x0000001cff047e24 */ /* 0x000fc6000f8e00ff */
        /* <DEDUP_REMOVED lines=26> */
.L_x_1896:
[----:B------:R-:W-:Y:S05]  /*2e60*/  BSYNC.RECONVERGENT B0 ;  /* 0x0000000000007941 */ /* 0x000fea0003800200 */
.L_x_1895:
[----:B------:R-:W-:Y:S01]  /*2e70*/  BSSY.RECONVERGENT B0, `(.L_x_1897) ;  /* 0x0000021000007945 */ /* 0x000fe20003800200 */
[----:B------:R-:W-:-:S03]  /*2e80*/  ISETP.GE.AND P0, PT, R0, UR4, PT ;  /* 0x0000000400007c0c */ /* 0x000fc6000bf06270 */
[----:B------:R-:W-:Y:S10]  /*2e90*/  @P4 BRA `(.L_x_1898) ;  /* 0x0000000000784947 */ /* 0x000ff40003800000 */
[----:B------:R-:W5:Y:S01]  /*2ea0*/  LDCU UR6, c[0x0][0x440] ;  /* 0x00008800ff0677ac */ /* 0x000f620008000800 */
[----:B-1----:R-:W-:Y:S02]  /*2eb0*/  IMAD.U32 R7, RZ, RZ, UR10 ;  /* 0x0000000aff077e24 */ /* 0x002fe4000f8e00ff */
[----:B----4-:R-:W-:Y:S02]  /*2ec0*/  IMAD.U32 R5, RZ, RZ, UR10 ;  /* 0x0000000aff057e24 */ /* 0x010fe4000f8e00ff */
[----:B------:R-:W-:Y:S01]  /*2ed0*/  IMAD.U32 R4, RZ, RZ, UR11 ;  /* 0x0000000bff047e24 */ /* 0x000fe2000f8e00ff */
        /* <DEDUP_REMOVED lines=26> */
.L_x_1898:
[----:B------:R-:W-:Y:S05]  /*3080*/  BSYNC.RECONVERGENT B0 ;  /* 0x0000000000007941 */ /* 0x000fea0003800200 */
.L_x_1897:
[----:B------:R-:W-:Y:S04]  /*3090*/  BSSY.RECONVERGENT B0, `(.L_x_1899) ;  /* 0x0000020000007945 */ /* 0x000fe80003800200 */
[----:B------:R-:W-:Y:S05]  /*30a0*/  @P0 BRA `(.L_x_1900) ;  /* 0x0000000000780947 */ /* 0x000fea0003800000 */
[----:B------:R-:W5:Y:S01]  /*30b0*/  LDCU UR6, c[0x0][0x440] ;  /* 0x00008800ff0677ac */ /* 0x000f620008000800 */
[----:B-1--4-:R-:W-:Y:S02]  /*30c0*/  IMAD.U32 R4, RZ, RZ, UR10 ;  /* 0x0000000aff047e24 */ /* 0x012fe4000f8e00ff */
[----:B------:R-:W-:Y:S01]  /*30d0*/  IMAD.MOV.U32 R230, RZ, RZ, R232 ;  /* 0x000000ffffe67224 */ /* 0x000fe200078e00e8 */
        /* <DEDUP_REMOVED lines=27> */
.L_x_1900:
[----:B------:R-:W-:Y:S05]  /*3290*/  BSYNC.RECONVERGENT B0 ;  /* 0x0000000000007941 */ /* 0x000fea0003800200 */
.L_x_1899:
[----:B------:R-:W0:Y:S01]  /*32a0*/  LDGDEPBAR ;  /* 0x00000000000079af */ /* 0x000e220000000000 */
[C---:B------:R-:W-:Y:S01]  /*32b0*/  IMAD.SHL.U32 R213, R215.reuse, 0x20, RZ ;  /* 0x00000020d7d57824 */ /* 0x040fe200078e00ff */
[----:B------:R-:W-:Y:S01]  /*32c0*/  SHF.R.U32.HI R217, RZ, 0x1, R215 ;  /* 0x00000001ffd97819 */ /* 0x000fe200000116d7 */
[----:B------:R-:W-:Y:S01]  /*32d0*/  IMAD.SHL.U32 R84, R215, 0x40, RZ ;  /* 0x00000040d7547824 */ /* 0x000fe200078e00ff */
[----:B------:R-:W-:Y:S01]  /*32e0*/  UIADD3 UR22, UPT, UPT, UR26, UR22, -UR27 ;  /* 0x000000161a167290 */ /* 0x000fe2000fffe81b */
[----:B------:R-:W-:Y:S01]  /*32f0*/  BSSY.RECONVERGENT B0, `(.L_x_1901) ;  /* 0x000002c000007945 */ /* 0x000fe20003800200 */
[----:B------:R-:W-:Y:S02]  /*3300*/  LOP3.LUT R213, R213, 0x7c00, RZ, 0xc0, !PT ;  /* 0x00007c00d5d57812 */ /* 0x000fe400078ec0ff */
[----:B------:R-:W-:Y:S02]  /*3310*/  LOP3.LUT R177, R217, 0x8, RZ, 0xc0, !PT ;  /* 0x00000008d9b17812 */ /* 0x000fe400078ec0ff */
[----:B-1--4-:R-:W-:-:S02]  /*3320*/  LOP3.LUT R4, R214, 0x1c0, R84, 0xf8, !PT ;  /* 0x000001c0d6047812 */ /* 0x012fc400078ef854 */
[----:B------:R-:W-:Y:S02]  /*3330*/  LOP3.LUT R91, R217, 0x1f0, RZ, 0xc0, !PT ;  /* 0x000001f0d95b7812 */ /* 0x000fe400078ec0ff */
[----:B------:R-:W-:Y:S02]  /*3340*/  LOP3.LUT R176, R213, 0x200, R84, 0xf8, !PT ;  /* 0x00000200d5b07812 */ /* 0x000fe400078ef854 */
[----:B------:R-:W-:Y:S01]  /*3350*/  LOP3.LUT R177, R4, R177, RZ, 0x3c, !PT ;  /* 0x000000b104b17212 */ /* 0x000fe200078e3cff */
[----:B------:R-:W-:-:S04]  /*3360*/  DEPBAR.LE SB0, 0x0 ;  /* 0x000080000000791a */ /* 0x000fc80000000000 */
[----:B------:R-:W-:Y:S06]  /*3370*/  BAR.SYNC.DEFER_BLOCKING 0x0 ;  /* 0x0000000000007b1d */ /* 0x000fec0000010000 */
[----:B------:R-:W-:Y:S05]  /*3380*/  @P6 BRA `(.L_x_1902) ;  /* 0x0000000000786947 */ /* 0x000fea0003800000 */
        /* <DEDUP_REMOVED lines=30> */
.L_x_1902:
[----:B------:R4:W-:Y:S04]  /*3570*/  STS.128 [R245+0x10000], RZ ;  /* 0x010000fff5007388 */ /* 0x0009e80000000c00 */
[----:B------:R4:W-:Y:S04]  /*3580*/  STS.128 [R245+0x12000], RZ ;  /* 0x012000fff5007388 */ /* 0x0009e80000000c00 */
[----:B------:R4:W-:Y:S04]  /*3590*/  STS.128 [R245+0x14000], RZ ;  /* 0x014000fff5007388 */ /* 0x0009e80000000c00 */
[----:B------:R4:W-:Y:S02]  /*35a0*/  STS.128 [R245+0x16000], RZ ;  /* 0x016000fff5007388 */ /* 0x0009e40000000c00 */
.L_x_1903:
[----:B------:R-:W-:Y:S05]  /*35b0*/  BSYNC.RECONVERGENT B0 ;  /* 0x0000000000007941 */ /* 0x000fea0003800200 */
.L_x_1901:
[----:B------:R-:W-:Y:S01]  /*35c0*/  ISETP.GE.AND P0, PT, R3, UR4, PT ;  /* 0x0000000403007c0c */ /* 0x000fe2000bf06270 */
[----:B------:R-:W-:Y:S01]  /*35d0*/  IMAD.IADD R90, R177, 0x1, R176 ;  /* 0x00000001b15a7824 */ /* 0x000fe200078e02b0 */
[----:B------:R-:W-:Y:S01]  /*35e0*/  LOP3.LUT R3, R215, 0x8, RZ, 0xc0, !PT ;  /* 0x00000008d7037812 */ /* 0x000fe200078ec0ff */
[----:B------:R-:W-:Y:S01]  /*35f0*/  BSSY.RECONVERGENT B0, `(.L_x_1904) ;  /* 0x000002b000007945 */ /* 0x000fe20003800200 */
[----:B------:R-:W-:Y:S02]  /*3600*/  LOP3.LUT R89, R84, 0x400, RZ, 0xc0, !PT ;  /* 0x0000040054597812 */ /* 0x000fe400078ec0ff */
[----:B------:R-:W-:Y:S02]  /*3610*/  LOP3.LUT R4, R4, R3, RZ, 0x3c, !PT ;  /* 0x0000000304047212 */ /* 0x000fe400078e3cff */
[----:B------:R-:W-:Y:S02]  /*3620*/  ISETP.GE.AND P6, PT, R2, UR4, PT ;  /* 0x0000000402007c0c */ /* 0x000fe4000bfc6270 */
[----:B------:R-:W-:Y:S01]  /*3630*/  ISETP.GE.AND P5, PT, R0, UR4, PT ;  /* 0x0000000400007c0c */ /* 0x000fe2000bfa6270 */
[----:B------:R-:W-:Y:S01]  /*3640*/  IMAD R89, R4, 0x2, R89 ;  /* 0x0000000204597824 */ /* 0x000fe200078e0259 */
[----:B------:R-:W-:Y:S01]  /*3650*/  LEA R90, R90, UR5, 0x1 ;  /* 0x000000055a5a7c11 */ /* 0x000fe2000f8e08ff */
[----:B------:R1:W-:Y:S04]  /*3660*/  @P0 STS.128 [R245+0x10800], RZ ;  /* 0x010800fff5000388 */ /* 0x0003e80000000c00 */
[----:B------:R1:W-:Y:S04]  /*3670*/  @P0 STS.128 [R245+0x12800], RZ ;  /* 0x012800fff5000388 */ /* 0x0003e80000000c00 */
[----:B------:R1:W-:Y:S04]  /*3680*/  @P0 STS.128 [R245+0x14800], RZ ;  /* 0x014800fff5000388 */ /* 0x0003e80000000c00 */
[----:B------:R1:W-:Y:S01]  /*3690*/  @P0 STS.128 [R245+0x16800], RZ ;  /* 0x016800fff5000388 */ /* 0x0003e20000000c00 */
[----:B------:R-:W-:Y:S05]  /*36a0*/  @P0 BRA `(.L_x_1905) ;  /* 0x00000000007c0947 */ /* 0x000fea0003800000 */
[----:B------:R-:W5:Y:S01]  /*36b0*/  LDCU UR6, c[0x0][0x440] ;  /* 0x00008800ff0677ac */ /* 0x000f620008000800 */
[----:B------:R-:W-:Y:S02]  /*36c0*/  USHF.L.U32 UR14, UR8, 0x4, URZ ;  /* 0x00000004080e7899 */ /* 0x000fe400080006ff */
[----:B------:R-:W-:-:S04]  /*36d0*/  USHF.L.U64.HI UR7, UR8, 0x4, UR9 ;  /* 0x0000000408077899 */ /* 0x000fc80008010209 */
[----:B------:R-:W-:Y:S02]  /*36e0*/  IMAD.U32 R3, RZ, RZ, UR14 ;  /* 0x0000000eff037e24 */ /* 0x000fe4000f8e00ff */
[----:B------:R-:W-:-:S03]  /*36f0*/  IMAD.U32 R0, RZ, RZ, UR7 ;  /* 0x00000007ff007e24 */ /* 0x000fc6000f8e00ff */
[C---:B------:R-:W-:Y:S02]  /*3700*/  LEA R2, P4, R3.reuse, R234, 0x1 ;  /* 0x000000ea03027211 */ /* 0x040fe400078808ff */
[----:B-----5:R-:W-:Y:S02]  /*3710*/  ISETP.GE.AND P3, PT, R214, UR6, PT ;  /* 0x00000006d6007c0c */ /* 0x020fe4000bf66270 */
        /* <DEDUP_REMOVED lines=24> */
.L_x_1905:
[----:B------:R-:W-:Y:S05]  /*38a0*/  BSYNC.RECONVERGENT B0 ;  /* 0x0000000000007941 */ /* 0x000fea0003800200 */
.L_x_1904:
[----:B------:R1:W-:Y:S01]  /*38b0*/  @P6 STS.128 [R245+0x11000], RZ ;  /* 0x011000fff5006388 */ /* 0x0003e20000000c00 */
[----:B------:R-:W-:Y:S03]  /*38c0*/  BSSY.RECONVERGENT B0, `(.L_x_1906) ;  /* 0x0000023000007945 */ /* 0x000fe60003800200 */
[----:B------:R1:W-:Y:S04]  /*38d0*/  @P6 STS.128 [R245+0x13000], RZ ;  /* 0x013000fff5006388 */ /* 0x0003e80000000c00 */
[----:B------:R1:W-:Y:S04]  /*38e0*/  @P6 STS.128 [R245+0x15000], RZ ;  /* 0x015000fff5006388 */ /* 0x0003e80000000c00 */
[----:B------:R1:W-:Y:S01]  /*38f0*/  @P6 STS.128 [R245+0x17000], RZ ;  /* 0x017000fff5006388 */ /* 0x0003e20000000c00 */
[----:B------:R-:W-:Y:S05]  /*3900*/  @P6 BRA `(.L_x_1907) ;  /* 0x0000000000786947 */ /* 0x000fea0003800000 */
[----:B------:R-:W5:Y:S01]  /*3910*/  LDCU UR6, c[0x0][0x440] ;  /* 0x00008800ff0677ac */ /* 0x000f620008000800 */
[----:B-1----:R-:W-:Y:S02]  /*3920*/  IMAD.U32 R3, RZ, RZ, UR8 ;  /* 0x00000008ff037e24 */ /* 0x002fe4000f8e00ff */
[----:B------:R-:W-:Y:S02]  /*3930*/  IMAD.U32 R2, RZ, RZ, UR8 ;  /* 0x00000008ff027e24 */ /* 0x000fe4000f8e00ff */
        /* <DEDUP_REMOVED lines=27> */
.L_x_1907:
[----:B------:R-:W-:Y:S05]  /*3af0*/  BSYNC.RECONVERGENT B0 ;  /* 0x0000000000007941 */ /* 0x000fea0003800200 */
.L_x_1906:
[----:B------:R1:W-:Y:S01]  /*3b00*/  @P5 STS.128 [R245+0x11800], RZ ;  /* 0x011800fff5005388 */ /* 0x0003e20000000c00 */
[----:B------:R-:W-:Y:S03]  /*3b10*/  BSSY.RECONVERGENT B0, `(.L_x_1908) ;  /* 0x0000022000007945 */ /* 0x000fe60003800200 */
[----:B------:R1:W-:Y:S04]  /*3b20*/  @P5 STS.128 [R245+0x13800], RZ ;  /* 0x013800fff5005388 */ /* 0x0003e80000000c00 */
[----:B------:R1:W-:Y:S04]  /*3b30*/  @P5 STS.128 [R245+0x15800], RZ ;  /* 0x015800fff5005388 */ /* 0x0003e80000000c00 */
[----:B------:R1:W-:Y:S01]  /*3b40*/  @P5 STS.128 [R245+0x17800], RZ ;  /* 0x017800fff5005388 */ /* 0x0003e20000000c00 */
[----:B------:R-:W-:Y:S05]  /*3b50*/  @P5 BRA `(.L_x_1909) ;  /* 0x0000000000745947 */ /* 0x000fea0003800000 */
[----:B------:R-:W5:Y:S01]  /*3b60*/  LDCU UR4, c[0x0][0x440] ;  /* 0x00008800ff0477ac */ /* 0x000f620008000800 */
[----:B------:R-:W-:Y:S01]  /*3b70*/  IMAD.U32 R0, RZ, RZ, UR8 ;  /* 0x00000008ff007e24 */ /* 0x000fe2000f8e00ff */
[----:B------:R-:W-:-:S03]  /*3b80*/  UIMAD UR6, UR9, 0x60, URZ ;  /* 0x00000060090678a4 */ /* 0x000fc6000f8e02ff */
[----:B-1----:R-:W-:-:S04]  /*3b90*/  IMAD.WIDE.U32 R2, R0, 0x60, R234 ;  /* 0x0000006000027825 */ /* 0x002fc800078e00ea */
        /* <DEDUP_REMOVED lines=25> */
.L_x_1909:
[----:B------:R-:W-:Y:S05]  /*3d30*/  BSYNC.RECONVERGENT B0 ;  /* 0x0000000000007941 */ /* 0x000fea0003800200 */
.L_x_1908:
[----:B------:R-:W-:Y:S01]  /*3d40*/  LDSM.16.M88.4 R64, [R90] ;  /* 0x000000005a40783b */ /* 0x000fe20000000200 */
[----:B------:R-:W-:Y:S01]  /*3d50*/  IMAD.MOV.U32 R85, RZ, RZ, 0x20 ;  /* 0x00000020ff557424 */ /* 0x000fe200078e00ff */
[----:B-1----:R-:W-:Y:S01]  /*3d60*/  LOP3.LUT P0, R2, R215, 0x2, RZ, 0xc0, !PT ;  /* 0x00000002d7027812 */ /* 0x002fe2000780c0ff */
[----:B------:R-:W-:Y:S01]  /*3d70*/  VIADD R220, R89, UR5 ;  /* 0x0000000559dc7c36 */ /* 0x000fe20008000000 */
[----:B------:R-:W1:Y:S01]  /*3d80*/  LDSM.16.M88.4 R36, [R89+UR5+0x8000] ;  /* 0x008000055924783b */ /* 0x000e620008000200 */
[----:B------:R-:W-:Y:S01]  /*3d90*/  LOP3.LUT R0, R215, 0x4, RZ, 0xc0, !PT ;  /* 0x00000004d7007812 */ /* 0x000fe200078ec0ff */
[----:B------:R-:W-:Y:S01]  /*3da0*/  IMAD.MOV.U32 R167, RZ, RZ, 0x40 ;  /* 0x00000040ffa77424 */ /* 0x000fe200078e00ff */
[----:B------:R-:W-:Y:S01]  /*3db0*/  SEL R85, R85, 0xffffffe0, !P0 ;  /* 0xffffffe055557807 */ /* 0x000fe20004000000 */
[----:B------:R-:W5:Y:S01]  /*3dc0*/  LDSM.16.M88.4 R28, [R89+UR5+0x8800] ;  /* 0x00880005591c783b */ /* 0x000f620008000200 */
[----:B------:R-:W-:Y:S01]  /*3dd0*/  ISETP.NE.AND P0, PT, R0, RZ, PT ;  /* 0x000000ff0000720c */ /* 0x000fe20003f05270 */
[----:B------:R-:W-:Y:S01]  /*3de0*/  UISETP.GT.U32.AND UP0, UPT, UR29, UR18, UPT ;  /* 0x000000121d00728c */ /* 0x000fe2000bf04070 */
[----:B------:R-:W-:Y:S01]  /*3df0*/  IMAD.U32 R228, RZ, RZ, UR26 ;  /* 0x0000001affe47e24 */ /* 0x000fe2000f8e00ff */
[----:B------:R-:W4:Y:S01]  /*3e00*/  LDSM.16.M88.4 R20, [R89+UR5+0x9000] ;  /* 0x009000055914783b */ /* 0x000f220008000200 */
[--C-:B------:R-:W-:Y:S01]  /*3e10*/  IMAD.IADD R87, R90, 0x1, R85.reuse ;  /* 0x000000015a577824 */ /* 0x100fe200078e0255 */
[----:B------:R-:W-:Y:S01]  /*3e20*/  SEL R167, R167, 0xffffffc0, !P0 ;  /* 0xffffffc0a7a77807 */ /* 0x000fe20004000000 */
[----:B------:R-:W-:Y:S01]  /*3e30*/  IMAD.IADD R3, R220, 0x1, R85 ;  /* 0x00000001dc037824 */ /* 0x000fe200078e0255 */
[----:B------:R-:W4:Y:S01]  /*3e40*/  LDSM.16.M88.4 R56, [R89+UR5+0x9800] ;  /* 0x009800055938783b */ /* 0x000f220008000200 */
[----:B------:R-:W-:-:S02]  /*3e50*/  IMAD.U32 R230, RZ, RZ, UR21 ;  /* 0x00000015ffe67e24 */ /* 0x000fc4000f8e00ff */
[--C-:B------:R-:W-:Y:S01]  /*3e60*/  IMAD.IADD R88, R90, 0x1, R167.reuse ;  /* 0x000000015a587824 */ /* 0x100fe200078e02a7 */
[----:B------:R-:W-:Y:S01]  /*3e70*/  LDSM.16.M88.4 R4, [R87] ;  /* 0x000000005704783b */ /* 0x000fe20000000200 */
[----:B------:R-:W-:Y:S02]  /*3e80*/  IMAD.IADD R166, R220, 0x1, R167 ;  /* 0x00000001dca67824 */ /* 0x000fe400078e02a7 */
[C---:B------:R-:W-:Y:S01]  /*3e90*/  IMAD.IADD R86, R85.reuse, 0x1, R88 ;  /* 0x0000000155567824 */ /* 0x040fe200078e0258 */
[----:B------:R-:W4:Y:S01]  /*3ea0*/  LDSM.16.M88.4 R8, [R3+0x8000] ;  /* 0x008000000308783b */ /* 0x000f220000000200 */
[----:B------:R-:W-:-:S03]  /*3eb0*/  IMAD.IADD R0, R85, 0x1, R166 ;  /* 0x0000000155007824 */ /* 0x000fc600078e02a6 */
[----:B------:R-:W4:Y:S04]  /*3ec0*/  LDSM.16.M88.4 R52, [R3+0x8800] ;  /* 0x008800000334783b */ /* 0x000f280000000200 */
[----:B------:R-:W4:Y:S04]  /*3ed0*/  LDSM.16.M88.4 R48, [R3+0x9000] ;  /* 0x009000000330783b */ /* 0x000f280000000200 */
[----:B--23--:R-:W2:Y:S04]  /*3ee0*/  LDSM.16.M88.4 R12, [R3+0x9800] ;  /* 0x00980000030c783b */ /* 0x00cea80000000200 */
[----:B------:R-:W-:Y:S01]  /*3ef0*/  LDSM.16.M88.4 R16, [R88] ;  /* 0x000000005810783b */ /* 0x000fe20000000200 */
[C---:B-1----:R-:W-:Y:S03]  /*3f00*/  HMMA.16816.F32 R40, R64.reuse, R36, RZ ;  /* 0x000000244028723c */ /* 0x042fe600000018ff */
[----:B------:R-:W-:Y:S04]  /*3f10*/  LDSM.16.M88.4 R44, [R166+0x8000] ;  /* 0x00800000a62c783b */ /* 0x000fe80000000200 */
[----:B------:R-:W-:Y:S01]  /*3f20*/  LDSM.16.M88.4 R72, [R166+0x9000] ;  /* 0x00900000a648783b */ /* 0x000fe20000000200 */
[C---:B------:R-:W-:Y:S03]  /*3f30*/  HMMA.16816.F32 R36, R64.reuse, R38, RZ ;  /* 0x000000264024723c */ /* 0x040fe600000018ff */
[----:B------:R-:W-:Y:S04]  /*3f40*/  LDSM.16.M88.4 R60, [R166+0x9800] ;  /* 0x00980000a63c783b */ /* 0x000fe80000000200 */
[----:B------:R-:W-:Y:S01]  /*3f50*/  LDSM.16.M88.4 R76, [R3+0xb000] ;  /* 0x00b00000034c783b */ /* 0x000fe20000000200 */
[C---:B-----5:R-:W-:Y:S03]  /*3f60*/  HMMA.16816.F32 R32, R64.reuse, R28, RZ ;  /* 0x0000001c4020723c */ /* 0x060fe600000018ff */
[----:B------:R-:W-:Y:S04]  /*3f70*/  LDSM.16.M88.4 R80, [R3+0xd000] ;  /* 0x00d000000350783b */ /* 0x000fe80000000200 */
[----:B------:R-:W0:Y:S01]  /*3f80*/  LDGDEPBAR ;  /* 0x00000000000079af */ /* 0x000e220000000000 */
[C---:B----4-:R-:W-:Y:S08]  /*3f90*/  HMMA.16816.F32 R24, R64.reuse, R20, RZ ;  /* 0x000000144018723c */ /* 0x050ff000000018ff */
[C---:B------:R-:W-:Y:S08]  /*3fa0*/  HMMA.16816.F32 R28, R64.reuse, R30, RZ ;  /* 0x0000001e401c723c */ /* 0x040ff000000018ff */
[C---:B------:R-:W-:Y:S08]  /*3fb0*/  HMMA.16816.F32 R20, R64.reuse, R22, RZ ;  /* 0x000000164014723c */ /* 0x040ff000000018ff */
[C---:B------:R-:W-:Y:S08]  /*3fc0*/  HMMA.16816.F32 R68, R64.reuse, R56, RZ ;  /* 0x000000384044723c */ /* 0x040ff000000018ff */
[----:B------:R-:W-:Y:S01]  /*3fd0*/  HMMA.16816.F32 R64, R64, R58, RZ ;  /* 0x0000003a4040723c */ /* 0x000fe200000018ff */
[----:B------:R-:W-:Y:S07]  /*3fe0*/  LDSM.16.M88.4 R56, [R0+0x8000] ;  /* 0x008000000038783b */ /* 0x000fee0000000200 */
[C---:B------:R-:W-:Y:S08]  /*3ff0*/  HMMA.16816.F32 R40, R4.reuse, R8, R40 ;  /* 0x000000080428723c */ /* 0x040ff00000001828 */
[C---:B------:R-:W-:Y:S01]  /*4000*/  HMMA.16816.F32 R36, R4.reuse, R10, R36 ;  /* 0x0000000a0424723c */ /* 0x040fe20000001824 */
[----:B------:R-:W1:Y:S07]  /*4010*/  LDSM.16.M88.4 R8, [R166+0x8800] ;  /* 0x00880000a608783b */ /* 0x000e6e0000000200 */
        /* <DEDUP_REMOVED lines=8> */
[----:B------:R-:W-:Y:S04]  /*40a0*/  LDSM.16.M88.4 R12, [R86] ;  /* 0x00000000560c783b */ /* 0x000fe80000000200 */
[----:B------:R-:W2:Y:S03]  /*40b0*/  LDSM.16.M88.4 R4, [R0+0x8800] ;  /* 0x008800000004783b */ /* 0x000ea60000000200 */
[C---:B-1----:R-:W-:Y:S08]  /*40c0*/  HMMA.16816.F32 R32, R16.reuse, R8, R32 ;  /* 0x000000081020723c */ /* 0x042ff00000001820 */
[C---:B------:R-:W-:Y:S01]  /*40d0*/  HMMA.16816.F32 R28, R16.reuse, R10, R28 ;  /* 0x0000000a101c723c */ /* 0x040fe2000000181c */
[----:B------:R-:W-:Y:S07]  /*40e0*/  LDSM.16.M88.4 R8, [R89+UR5+0xa000] ;  /* 0x00a000055908783b */ /* 0x000fee0008000200 */
[C---:B------:R-:W-:Y:S08]  /*40f0*/  HMMA.16816.F32 R40, R16.reuse, R44, R40 ;  /* 0x0000002c1028723c */ /* 0x040ff00000001828 */
[C---:B------:R-:W-:Y:S01]  /*4100*/  HMMA.16816.F32 R36, R16.reuse, R46, R36 ;  /* 0x0000002e1024723c */ /* 0x040fe20000001824 */
[----:B------:R-:W1:Y:S07]  /*4110*/  LDSM.16.M88.4 R44, [R90+0x2000] ;  /* 0x002000005a2c783b */ /* 0x000e6e0000000200 */
[C---:B------:R-:W-:Y:S08]  /*4120*/  HMMA.16816.F32 R24, R16.reuse, R72, R24 ;  /* 0x000000481018723c */ /* 0x040ff00000001818 */
[C---:B------:R-:W-:Y:S01]  /*4130*/  HMMA.16816.F32 R20, R16.reuse, R74, R20 ;  /* 0x0000004a1014723c */ /* 0x040fe20000001814 */
[----:B------:R-:W-:Y:S07]  /*4140*/  LDSM.16.M88.4 R72, [R3+0xb800] ;  /* 0x00b800000348783b */ /* 0x000fee0000000200 */
[C---:B------:R-:W-:Y:S08]  /*4150*/  HMMA.16816.F32 R68, R16.reuse, R60, R68 ;  /* 0x0000003c1044723c */ /* 0x040ff00000001844 */
[----:B------:R-:W-:Y:S01]  /*4160*/  HMMA.16816.F32 R64, R16, R62, R64 ;  /* 0x0000003e1040723c */ /* 0x000fe20000001840 */
[----:B------:R-:W3:Y:S04]  /*4170*/  LDSM.16.M88.4 R16, [R89+UR5+0xa800] ;  /* 0x00a800055910783b */ /* 0x000ee80008000200 */
[----:B------:R-:W-:Y:S03]  /*4180*/  LDSM.16.M88.4 R60, [R87+0x2000] ;  /* 0x00200000573c783b */ /* 0x000fe60000000200 */
[C---:B--2---:R-:W-:Y:S08]  /*4190*/  HMMA.16816.F32 R32, R12.reuse, R4, R32 ;  /* 0x000000040c20723c */ /* 0x044ff00000001820 */
[C---:B------:R-:W-:Y:S01]  /*41a0*/  HMMA.16816.F32 R28, R12.reuse, R6, R28 ;  /* 0x000000060c1c723c */ /* 0x040fe2000000181c */
[----:B------:R-:W2:Y:S07]  /*41b0*/  LDSM.16.M88.4 R4, [R89+UR5+0xb000] ;  /* 0x00b000055904783b */ /* 0x000eae0008000200 */
        /* <DEDUP_REMOVED lines=8> */
[----:B------:R-:W4:Y:S04]  /*4240*/  LDSM.16.M88.4 R12, [R3+0xa000] ;  /* 0x00a00000030c783b */ /* 0x000f280000000200 */
[----:B------:R-:W5:Y:S03]  /*4250*/  LDSM.16.M88.4 R48, [R89+UR5+0xb800] ;  /* 0x00b800055930783b */ /* 0x000f660008000200 */
[C---:B-1----:R-:W-:Y:S08]  /*4260*/  HMMA.16816.F32 R40, R44.reuse, R8, R40 ;  /* 0x000000082c28723c */ /* 0x042ff00000001828 */
[C---:B------:R-:W-:Y:S01]  /*4270*/  HMMA.16816.F32 R36, R44.reuse, R10, R36 ;  /* 0x0000000a2c24723c */ /* 0x040fe20000001824 */
[----:B------:R-:W1:Y:S07]  /*4280*/  LDSM.16.M88.4 R8, [R3+0xa800] ;  /* 0x00a800000308783b */ /* 0x000e6e0000000200 */
[C---:B---3--:R-:W-:Y:S08]  /*4290*/  HMMA.16816.F32 R32, R44.reuse, R16, R32 ;  /* 0x000000102c20723c */ /* 0x048ff00000001820 */
[C---:B------:R-:W-:Y:S01]  /*42a0*/  HMMA.16816.F32 R28, R44.reuse, R18, R28 ;  /* 0x000000122c1c723c */ /* 0x040fe2000000181c */
[----:B------:R-:W-:Y:S07]  /*42b0*/  LDSM.16.M88.4 R16, [R88+0x2000] ;  /* 0x002000005810783b */ /* 0x000fee0000000200 */
[C---:B--2---:R-:W-:Y:S08]  /*42c0*/  HMMA.16816.F32 R24, R44.reuse, R4, R24 ;  /* 0x000000042c18723c */ /* 0x044ff00000001818 */
[----:B------:R-:W-:Y:S01]  /*42d0*/  HMMA.16816.F32 R20, R44, R6, R20 ;  /* 0x000000062c14723c */ /* 0x000fe20000001814 */
[----:B------:R-:W2:Y:S07]  /*42e0*/  LDSM.16.M88.4 R4, [R166+0xa000] ;  /* 0x00a00000a604783b */ /* 0x000eae0000000200 */
[C---:B----4-:R-:W-:Y:S08]  /*42f0*/  HMMA.16816.F32 R40, R60.reuse, R12, R40 ;  /* 0x0000000c3c28723c */ /* 0x050ff00000001828 */
[----:B------:R-:W-:Y:S01]  /*4300*/  HMMA.16816.F32 R36, R60, R14, R36 ;  /* 0x0000000e3c24723c */ /* 0x000fe20000001824 */
[----:B------:R-:W3:Y:S07]  /*4310*/  LDSM.16.M88.4 R12, [R0+0xa000] ;  /* 0x00a00000000c783b */ /* 0x000eee0000000200 */
[C---:B-----5:R-:W-:Y:S08]  /*4320*/  HMMA.16816.F32 R68, R44.reuse, R48, R68 ;  /* 0x000000302c44723c */ /* 0x060ff00000001844 */
[----:B------:R-:W-:Y:S01]  /*4330*/  HMMA.16816.F32 R64, R44, R50, R64 ;  /* 0x000000322c40723c */ /* 0x000fe20000001840 */
[----:B------:R-:W4:Y:S04]  /*4340*/  LDSM.16.M88.4 R48, [R166+0xb000] ;  /* 0x00b00000a630783b */ /* 0x000f280000000200 */
[----:B------:R-:W5:Y:S03]  /*4350*/  LDSM.16.M88.4 R44, [R166+0xb800] ;  /* 0x00b80000a62c783b */ /* 0x000f660000000200 */
[C---:B-1----:R-:W-:Y:S08]  /*4360*/  HMMA.16816.F32 R32, R60.reuse, R8, R32 ;  /* 0x000000083c20723c */ /* 0x042ff00000001820 */
[----:B------:R-:W-:Y:S01]  /*4370*/  HMMA.16816.F32 R28, R60, R10, R28 ;  /* 0x0000000a3c1c723c */ /* 0x000fe2000000181c */
[----:B------:R-:W1:Y:S07]  /*4380*/  LDSM.16.M88.4 R8, [R0+0xa800] ;  /* 0x00a800000008783b */ /* 0x000e6e0000000200 */
[C---:B--2---:R-:W-:Y:S08]  /*4390*/  HMMA.16816.F32 R40, R16.reuse, R4, R40 ;  /* 0x000000041028723c */ /* 0x044ff00000001828 */
[----:B------:R-:W-:Y:S01]  /*43a0*/  HMMA.16816.F32 R36, R16, R6, R36 ;  /* 0x000000061024723c */ /* 0x000fe20000001824 */
[----:B------:R-:W2:Y:S07]  /*43b0*/  LDSM.16.M88.4 R4, [R0+0xb000] ;  /* 0x00b000000004783b */ /* 0x000eae0000000200 */
[C---:B------:R-:W-:Y:S08]  /*43c0*/  HMMA.16816.F32 R24, R60.reuse, R76, R24 ;  /* 0x0000004c3c18723c */ /* 0x040ff00000001818 */
[C---:B------:R-:W-:Y:S01]  /*43d0*/  HMMA.16816.F32 R20, R60.reuse, R78, R20 ;  /* 0x0000004e3c14723c */ /* 0x040fe20000001814 */
[----:B------:R-:W-:Y:S07]  /*43e0*/  LDSM.16.M88.4 R76, [R87+0x4000] ;  /* 0x00400000574c783b */ /* 0x000fee0000000200 */
[C---:B------:R-:W-:Y:S08]  /*43f0*/  HMMA.16816.F32 R68, R60.reuse, R72, R68 ;  /* 0x000000483c44723c */ /* 0x040ff00000001844 */
[----:B------:R-:W-:Y:S01]  /*4400*/  HMMA.16816.F32 R64, R60, R74, R64 ;  /* 0x0000004a3c40723c */ /* 0x000fe20000001840 */
[----:B------:R-:W2:Y:S04]  /*4410*/  LDSM.16.M88.4 R60, [R0+0xb800] ;  /* 0x00b80000003c783b */ /* 0x000ea80000000200 */
[----:B------:R-:W-:Y:S03]  /*4420*/  LDSM.16.M88.4 R72, [R3+0xd800] ;  /* 0x00d800000348783b */ /* 0x000fe60000000200 */
[C---:B------:R-:W-:Y:S08]  /*4430*/  HMMA.16816.F32 R32, R16.reuse, R52, R32 ;  /* 0x000000341020723c */ /* 0x040ff00000001820 */
[----:B------:R-:W-:Y:S01]  /*4440*/  HMMA.16816.F32 R28, R16, R54, R28 ;  /* 0x00000036101c723c */ /* 0x000fe2000000181c */
[----:B------:R-:W-:Y:S07]  /*4450*/  LDSM.16.M88.4 R52, [R89+UR5+0xc000] ;  /* 0x00c000055934783b */ /* 0x000fee0008000200 */
[C---:B---3--:R-:W-:Y:S08]  /*4460*/  HMMA.16816.F32 R40, R56.reuse, R12, R40 ;  /* 0x0000000c3828723c */ /* 0x048ff00000001828 */
[----:B------:R-:W-:Y:S01]  /*4470*/  HMMA.16816.F32 R36, R56, R14, R36 ;  /* 0x0000000e3824723c */ /* 0x000fe20000001824 */
[----:B------:R-:W3:Y:S07]  /*4480*/  LDSM.16.M88.4 R12, [R90+0x4000] ;  /* 0x004000005a0c783b */ /* 0x000eee0000000200 */
[C---:B----4-:R-:W-:Y:S08]  /*4490*/  HMMA.16816.F32 R24, R16.reuse, R48, R24 ;  /* 0x000000301018723c */ /* 0x050ff00000001818 */
[C---:B------:R-:W-:Y:S01]  /*44a0*/  HMMA.16816.F32 R20, R16.reuse, R50, R20 ;  /* 0x000000321014723c */ /* 0x040fe20000001814 */
[----:B------:R-:W4:Y:S07]  /*44b0*/  LDSM.16.M88.4 R48, [R89+UR5+0xc800] ;  /* 0x00c800055930783b */ /* 0x000f2e0008000200 */
[C---:B-----5:R-:W-:Y:S08]  /*44c0*/  HMMA.16816.F32 R68, R16.reuse, R44, R68 ;  /* 0x0000002c1044723c */ /* 0x060ff00000001844 */
[----:B------:R-:W-:Y:S01]  /*44d0*/  HMMA.16816.F32 R64, R16, R46, R64 ;  /* 0x0000002e1040723c */ /* 0x000fe20000001840 */
[----:B------:R-:W5:Y:S04]  /*44e0*/  LDSM.16.M88.4 R44, [R89+UR5+0xd000] ;  /* 0x00d00005592c783b */ /* 0x000f680008000200 */
[----:B------:R-:W5:Y:S03]  /*44f0*/  LDSM.16.M88.4 R16, [R89+UR5+0xd800] ;  /* 0x00d800055910783b */ /* 0x000f660008000200 */
[C---:B-1----:R-:W-:Y:S08]  /*4500*/  HMMA.16816.F32 R32, R56.reuse, R8, R32 ;  /* 0x000000083820723c */ /* 0x042ff00000001820 */
[C---:B------:R-:W-:Y:S01]  /*4510*/  HMMA.16816.F32 R28, R56.reuse, R10, R28 ;  /* 0x0000000a381c723c */ /* 0x040fe2000000181c */
[----:B------:R-:W1:Y:S07]  /*4520*/  LDSM.16.M88.4 R8, [R3+0xc000] ;  /* 0x00c000000308783b */ /* 0x000e6e0000000200 */
[C---:B--2---:R-:W-:Y:S08]  /*4530*/  HMMA.16816.F32 R24, R56.reuse, R4, R24 ;  /* 0x000000043818723c */ /* 0x044ff00000001818 */
        /* <DEDUP_REMOVED lines=8> */
[----:B------:R-:W3:Y:S07]  /*45c0*/  LDSM.16.M88.4 R52, [R166+0xc800] ;  /* 0x00c80000a634783b */ /* 0x000eee0000000200 */
[C---:B----4-:R-:W-:Y:S08]  /*45d0*/  HMMA.16816.F32 R32, R12.reuse, R48, R32 ;  /* 0x000000300c20723c */ /* 0x050ff00000001820 */
[C---:B------:R-:W-:Y:S01]  /*45e0*/  HMMA.16816.F32 R28, R12.reuse, R50, R28 ;  /* 0x000000320c1c723c */ /* 0x040fe2000000181c */
[----:B------:R-:W4:Y:S07]  /*45f0*/  LDSM.16.M88.4 R48, [R166+0xd000] ;  /* 0x00d00000a630783b */ /* 0x000f2e0000000200 */
[C---:B-----5:R-:W-:Y:S08]  /*4600*/  HMMA.16816.F32 R24, R12.reuse, R44, R24 ;  /* 0x0000002c0c18723c */ /* 0x060ff00000001818 */
[C---:B------:R-:W-:Y:S01]  /*4610*/  HMMA.16816.F32 R20, R12.reuse, R46, R20 ;  /* 0x0000002e0c14723c */ /* 0x040fe20000001814 */
[----:B------:R-:W5:Y:S07]  /*4620*/  LDSM.16.M88.4 R44, [R166+0xd800] ;  /* 0x00d80000a62c783b */ /* 0x000f6e0000000200 */
[C---:B------:R-:W-:Y:S08]  /*4630*/  HMMA.16816.F32 R68, R12.reuse, R16, R68 ;  /* 0x000000100c44723c */ /* 0x040ff00000001844 */
[----:B------:R-:W-:Y:S01]  /*4640*/  HMMA.16816.F32 R64, R12, R18, R64 ;  /* 0x000000120c40723c */ /* 0x000fe20000001840 */
[----:B------:R-:W-:Y:S04]  /*4650*/  LDSM.16.M88.4 R16, [R86+0x4000] ;  /* 0x004000005610783b */ /* 0x000fe80000000200 */
[----:B------:R-:W5:Y:S03]  /*4660*/  LDSM.16.M88.4 R12, [R0+0xc000] ;  /* 0x00c00000000c783b */ /* 0x000f660000000200 */
[C---:B-1----:R-:W-:Y:S08]  /*4670*/  HMMA.16816.F32 R40, R76.reuse, R8, R40 ;  /* 0x000000084c28723c */ /* 0x042ff00000001828 */
[C---:B------:R-:W-:Y:S01]  /*4680*/  HMMA.16816.F32 R36, R76.reuse, R10, R36 ;  /* 0x0000000a4c24723c */ /* 0x040fe20000001824 */
[----:B------:R-:W1:Y:S07]  /*4690*/  LDSM.16.M88.4 R8, [R0+0xc800] ;  /* 0x00c800000008783b */ /* 0x000e6e0000000200 */
[C---:B--2---:R-:W-:Y:S08]  /*46a0*/  HMMA.16816.F32 R32, R76.reuse, R4, R32 ;  /* 0x000000044c20723c */ /* 0x044ff00000001820 */
[C---:B------:R-:W-:Y:S01]  /*46b0*/  HMMA.16816.F32 R28, R76.reuse, R6, R28 ;  /* 0x000000064c1c723c */ /* 0x040fe2000000181c */
[----:B------:R-:W2:Y:S07]  /*46c0*/  LDSM.16.M88.4 R4, [R0+0xd000] ;  /* 0x00d000000004783b */ /* 0x000eae0000000200 */
[----:B------:R-:W-:Y:S08]  /*46d0*/  HMMA.16816.F32 R24, R76, R80, R24 ;  /* 0x000000504c18723c */ /* 0x000ff00000001818 */
[C---:B---3--:R-:W-:Y:S08]  /*46e0*/  HMMA.16816.F32 R32, R60.reuse, R52, R32 ;  /* 0x000000343c20723c */ /* 0x048ff00000001820 */
[----:B------:R-:W-:Y:S01]  /*46f0*/  HMMA.16816.F32 R28, R60, R54, R28 ;  /* 0x000000363c1c723c */ /* 0x000fe2000000181c */
[----:B------:R-:W3:Y:S07]  /*4700*/  LDSM.16.M88.4 R52, [R0+0xd800] ;  /* 0x00d800000034783b */ /* 0x000eee0000000200 */
[C---:B------:R-:W-:Y:S01]  /*4710*/  HMMA.16816.F32 R20, R76.reuse, R82, R20 ;  /* 0x000000524c14723c */ /* 0x040fe20000001814 */
[----:B------:R-:W-:Y:S07]  /*4720*/  LDSM.16.M88.4 R80, [R0+0xf800] ;  /* 0x00f800000050783b */ /* 0x000fee0000000200 */
[C---:B------:R-:W-:Y:S08]  /*4730*/  HMMA.16816.F32 R68, R76.reuse, R72, R68 ;  /* 0x000000484c44723c */ /* 0x040ff00000001844 */
[----:B------:R-:W-:Y:S01]  /*4740*/  HMMA.16816.F32 R64, R76, R74, R64 ;  /* 0x0000004a4c40723c */ /* 0x000fe20000001840 */
[----:B------:R-:W-:Y:S04]  /*4750*/  LDSM.16.M88.4 R72, [R90+0x6000] ;  /* 0x006000005a48783b */ /* 0x000fe80000000200 */
[----:B------:R-:W-:Y:S03]  /*4760*/  LDSM.16.M88.4 R76, [R86+0x6000] ;  /* 0x00600000564c783b */ /* 0x000fe60000000200 */
[C---:B------:R-:W-:Y:S08]  /*4770*/  HMMA.16816.F32 R40, R60.reuse, R56, R40 ;  /* 0x000000383c28723c */ /* 0x040ff00000001828 */
[C---:B------:R-:W-:Y:S01]  /*4780*/  HMMA.16816.F32 R36, R60.reuse, R58, R36 ;  /* 0x0000003a3c24723c */ /* 0x040fe20000001824 */
[----:B------:R-:W3:Y:S07]  /*4790*/  LDSM.16.M88.4 R56, [R89+UR5+0xe000] ;  /* 0x00e000055938783b */ /* 0x000eee0008000200 */
[C---:B----4-:R-:W-:Y:S08]  /*47a0*/  HMMA.16816.F32 R24, R60.reuse, R48, R24 ;  /* 0x000000303c18723c */ /* 0x050ff00000001818 */
[C---:B------:R-:W-:Y:S01]  /*47b0*/  HMMA.16816.F32 R20, R60.reuse, R50, R20 ;  /* 0x000000323c14723c */ /* 0x040fe20000001814 */
[----:B------:R-:W-:Y:S07]  /*47c0*/  LDSM.16.M88.4 R48, [R87+0x6000] ;  /* 0x006000005730783b */ /* 0x000fee0000000200 */
[C---:B-----5:R-:W-:Y:S08]  /*47d0*/  HMMA.16816.F32 R68, R60.reuse, R44, R68 ;  /* 0x0000002c3c44723c */ /* 0x060ff00000001844 */
[----:B------:R-:W-:Y:S01]  /*47e0*/  HMMA.16816.F32 R64, R60, R46, R64 ;  /* 0x0000002e3c40723c */ /* 0x000fe20000001840 */
[----:B------:R-:W-:Y:S04]  /*47f0*/  LDSM.16.M88.4 R44, [R89+UR5+0xf800] ;  /* 0x00f80005592c783b */ /* 0x000fe80008000200 */
[----:B------:R-:W-:Y:S03]  /*4800*/  LDSM.16.M88.4 R60, [R88+0x6000] ;  /* 0x00600000583c783b */ /* 0x000fe60000000200 */
[C---:B------:R-:W-:Y:S08]  /*4810*/  HMMA.16816.F32 R40, R16.reuse, R12, R40 ;  /* 0x0000000c1028723c */ /* 0x040ff00000001828 */
[C---:B------:R-:W-:Y:S01]  /*4820*/  HMMA.16816.F32 R36, R16.reuse, R14, R36 ;  /* 0x0000000e1024723c */ /* 0x040fe20000001824 */
[----:B------:R-:W-:Y:S07]  /*4830*/  LDSM.16.M88.4 R12, [R89+UR5+0xf000] ;  /* 0x00f00005590c783b */ /* 0x000fee0008000200 */
[C---:B-1----:R-:W-:Y:S08]  /*4840*/  HMMA.16816.F32 R32, R16.reuse, R8, R32 ;  /* 0x000000081020723c */ /* 0x042ff00000001820 */
[C---:B------:R-:W-:Y:S01]  /*4850*/  HMMA.16816.F32 R28, R16.reuse, R10, R28 ;  /* 0x0000000a101c723c */ /* 0x040fe2000000181c */
[----:B------:R-:W1:Y:S07]  /*4860*/  LDSM.16.M88.4 R8, [R89+UR5+0xe800] ;  /* 0x00e800055908783b */ /* 0x000e6e0008000200 */
[C---:B--2---:R-:W-:Y:S08]  /*4870*/  HMMA.16816.F32 R24, R16.reuse, R4, R24 ;  /* 0x000000041018723c */ /* 0x044ff00000001818 */
[C---:B------:R-:W-:Y:S01]  /*4880*/  HMMA.16816.F32 R20, R16.reuse, R6, R20 ;  /* 0x000000061014723c */ /* 0x040fe20000001814 */
[----:B------:R-:W2:Y:S07]  /*4890*/  LDSM.16.M88.4 R4, [R3+0xe000] ;  /* 0x00e000000304783b */ /* 0x000eae0000000200 */
[C---:B---3--:R-:W-:Y:S08]  /*48a0*/  HMMA.16816.F32 R68, R16.reuse, R52, R68 ;  /* 0x000000341044723c */ /* 0x048ff00000001844 */
[----:B------:R-:W-:Y:S01]  /*48b0*/  HMMA.16816.F32 R64, R16, R54, R64 ;  /* 0x000000361040723c */ /* 0x000fe20000001840 */
[----:B------:R-:W3:Y:S04]  /*48c0*/  LDSM.16.M88.4 R16, [R3+0xe800] ;  /* 0x00e800000310783b */ /* 0x000ee80000000200 */
[----:B------:R-:W4:Y:S03]  /*48d0*/  LDSM.16.M88.4 R52, [R3+0xf000] ;  /* 0x00f000000334783b */ /* 0x000f260000000200 */
        /* <DEDUP_REMOVED lines=11> */
[----:B------:R-:W1:Y:S04]  /*4990*/  LDSM.16.M88.4 R44, [R166+0xe000] ;  /* 0x00e00000a62c783b */ /* 0x000e680000000200 */
[----:B------:R-:W1:Y:S03]  /*49a0*/  LDSM.16.M88.4 R72, [R166+0xf800] ;  /* 0x00f80000a648783b */ /* 0x000e660000000200 */
[C---:B--2---:R-:W-:Y:S08]  /*49b0*/  HMMA.16816.F32 R40, R48.reuse, R4, R40 ;  /* 0x000000043028723c */ /* 0x044ff00000001828 */
[C---:B------:R-:W-:Y:S01]  /*49c0*/  HMMA.16816.F32 R36, R48.reuse, R6, R36 ;  /* 0x000000063024723c */ /* 0x040fe20000001824 */
[----:B------:R-:W-:Y:S07]  /*49d0*/  LDSM.16.M88.4 R4, [R0+0xf000] ;  /* 0x00f000000004783b */ /* 0x000fee0000000200 */
[C---:B---3--:R-:W-:Y:S08]  /*49e0*/  HMMA.16816.F32 R32, R48.reuse, R16, R32 ;  /* 0x000000103020723c */ /* 0x048ff00000001820 */
[C---:B------:R-:W-:Y:S01]  /*49f0*/  HMMA.16816.F32 R28, R48.reuse, R18, R28 ;  /* 0x00000012301c723c */ /* 0x040fe2000000181c */
[----:B------:R-:W-:Y:S07]  /*4a00*/  LDSM.16.M88.4 R16, [R0+0xe800] ;  /* 0x00e800000010783b */ /* 0x000fee0000000200 */
[C---:B----4-:R-:W-:Y:S08]  /*4a10*/  HMMA.16816.F32 R24, R48.reuse, R52, R24 ;  /* 0x000000343018723c */ /* 0x050ff00000001818 */
[----:B------:R-:W-:Y:S01]  /*4a20*/  HMMA.16816.F32 R20, R48, R54, R20 ;  /* 0x000000363014723c */ /* 0x000fe20000001814 */
[----:B------:R2:W3:Y:S01]  /*4a30*/  LDSM.16.M88.4 R52, [R0+0xe000] ;  /* 0x00e000000034783b */ /* 0x0004e20000000200 */
[----:B------:R-:W-:-:S06]  /*4a40*/  DEPBAR.LE SB0, 0x0 ;  /* 0x000080000000791a */ /* 0x000fcc0000000000 */
[C---:B-----5:R-:W-:Y:S08]  /*4a50*/  HMMA.16816.F32 R68, R48.reuse, R56, R68 ;  /* 0x000000383044723c */ /* 0x060ff00000001844 */
[----:B------:R-:W-:Y:S08]  /*4a60*/  HMMA.16816.F32 R64, R48, R58, R64 ;  /* 0x0000003a3040723c */ /* 0x000ff00000001840 */
[----:B-1----:R-:W-:Y:S01]  /*4a70*/  HMMA.16816.F32 R40, R60, R44, R40 ;  /* 0x0000002c3c28723c */ /* 0x002fe20000001828 */
[----:B--2---:R-:W-:-:S04]  /*4a80*/  SHF.R.U32.HI R0, RZ, 0x2, R215 ;  /* 0x00000002ff007819 */ /* 0x004fc800000116d7 */
[----:B------:R-:W-:-:S03]  /*4a90*/  LOP3.LUT R0, R0, 0x7, RZ, 0xc0, !PT ;  /* 0x0000000700007812 */ /* 0x000fc600078ec0ff */
[----:B------:R-:W-:Y:S01]  /*4aa0*/  HMMA.16816.F32 R36, R60, R46, R36 ;  /* 0x0000002e3c24723c */ /* 0x000fe20000001824 */
[----:B------:R-:W-:Y:S01]  /*4ab0*/  IADD3 R91, PT, PT, R0, UR23, R91 ;  /* 0x00000017005b7c10 */ /* 0x000fe2000fffe05b */
[----:B------:R-:W-:-:S03]  /*4ac0*/  IMAD.U32 R0, RZ, RZ, UR22 ;  /* 0x00000016ff007e24 */ /* 0x000fc6000f8e00ff */
[C---:B------:R-:W-:Y:S02]  /*4ad0*/  IADD3 R230, PT, PT, R91.reuse, UR26, -R230 ;  /* 0x0000001a5be67c10 */ /* 0x040fe4000fffe8e6 */
[----:B------:R-:W-:Y:S01]  /*4ae0*/  IADD3 R229, PT, PT, R91, 0x1, R0 ;  /* 0x000000015be57810 */ /* 0x000fe20007ffe000 */
[----:B------:R-:W-:Y:S03]  /*4af0*/  HMMA.16816.F32 R32, R60, R12, R32 ;  /* 0x0000000c3c20723c */ /* 0x000fe60000001820 */
[C---:B------:R-:W-:Y:S02]  /*4b00*/  VIADDMNMX R228, R229.reuse, 0x8, R228, PT ;  /* 0x00000008e5e47846 */ /* 0x040fe400038001e4 */
[----:B------:R-:W-:-:S03]  /*4b10*/  VIMNMX R229, PT, PT, R229, UR26, PT ;  /* 0x0000001ae5e57c48 */ /* 0x000fc6000bfe0100 */
[C---:B------:R-:W-:Y:S08]  /*4b20*/  HMMA.16816.F32 R28, R60.reuse, R14, R28 ;  /* 0x0000000e3c1c723c */ /* 0x040ff0000000181c */
[C---:B------:R-:W-:Y:S08]  /*4b30*/  HMMA.16816.F32 R24, R60.reuse, R8, R24 ;  /* 0x000000083c18723c */ /* 0x040ff00000001818 */
[C---:B------:R-:W-:Y:S08]  /*4b40*/  HMMA.16816.F32 R20, R60.reuse, R10, R20 ;  /* 0x0000000a3c14723c */ /* 0x040ff00000001814 */
[C---:B------:R-:W-:Y:S08]  /*4b50*/  HMMA.16816.F32 R68, R60.reuse, R72, R68 ;  /* 0x000000483c44723c */ /* 0x040ff00000001844 */
[----:B------:R-:W-:Y:S08]  /*4b60*/  HMMA.16816.F32 R64, R60, R74, R64 ;  /* 0x0000004a3c40723c */ /* 0x000ff00000001840 */
[C---:B---3--:R-:W-:Y:S08]  /*4b70*/  HMMA.16816.F32 R40, R76.reuse, R52, R40 ;  /* 0x000000344c28723c */ /* 0x048ff00000001828 */
[C---:B------:R-:W-:Y:S08]  /*4b80*/  HMMA.16816.F32 R36, R76.reuse, R54, R36 ;  /* 0x000000364c24723c */ /* 0x040ff00000001824 */
[C---:B------:R-:W-:Y:S08]  /*4b90*/  HMMA.16816.F32 R32, R76.reuse, R16, R32 ;  /* 0x000000104c20723c */ /* 0x040ff00000001820 */
[C---:B------:R-:W-:Y:S08]  /*4ba0*/  HMMA.16816.F32 R28, R76.reuse, R18, R28 ;  /* 0x000000124c1c723c */ /* 0x040ff0000000181c */
[C---:B------:R-:W-:Y:S08]  /*4bb0*/  HMMA.16816.F32 R24, R76.reuse, R4, R24 ;  /* 0x000000044c18723c */ /* 0x040ff00000001818 */
[C---:B------:R-:W-:Y:S08]  /*4bc0*/  HMMA.16816.F32 R20, R76.reuse, R6, R20 ;  /* 0x000000064c14723c */ /* 0x040ff00000001814 */
[C---:B------:R-:W-:Y:S08]  /*4bd0*/  HMMA.16816.F32 R68, R76.reuse, R80, R68 ;  /* 0x000000504c44723c */ /* 0x040ff00000001844 */
[----:B------:R-:W-:Y:S01]  /*4be0*/  HMMA.16816.F32 R64, R76, R82, R64 ;  /* 0x000000524c40723c */ /* 0x000fe20000001840 */
[----:B------:R-:W-:Y:S06]  /*4bf0*/  BAR.SYNC.DEFER_BLOCKING 0x0 ;  /* 0x0000000000007b1d */ /* 0x000fec0000010000 */
[----:B------:R-:W-:-:S13]  /*4c00*/  BRA.U !UP0, `(.L_x_1910) ;  /* 0x0000000908b47547 */ /* 0x000fda000b800000 */
        /* <DEDUP_REMOVED lines=11> */
.L_x_1911:
        /* <DEDUP_REMOVED lines=17> */
[----:B------:R-:W-:-:S04]  /*4dd0*/  IMAD.HI.U32 R9, R9, R6, RZ ;  /* 0x0000000609097227 */ /* 0x000fc800078e00ff */
[----:B------:R-:W-:Y:S01]  /*4de0*/  IMAD.MOV R5, RZ, RZ, -R8 ;  /* 0x000000ffff057224 */ /* 0x000fe200078e0a08 */
[----:B------:R-:W-:-:S03]  /*4df0*/  IADD3 R7, PT, PT, -R9, RZ, RZ ;  /* 0x000000ff09077210 */ /* 0x000fc60007ffe1ff */
[C---:B------:R-:W-:Y:S01]  /*4e00*/  IMAD R5, R0.reuse, R5, R4 ;  /* 0x0000000500057224 */ /* 0x040fe200078e0204 */
[----:B------:R-:W-:Y:S01]  /*4e10*/  LOP3.LUT R4, R3, UR17, RZ, 0x3c, !PT ;  /* 0x0000001103047c12 */ /* 0x000fe2000f8e3cff */
[----:B------:R-:W-:-:S03]  /*4e20*/  IMAD R7, R0, R7, R6 ;  /* 0x0000000700077224 */ /* 0x000fc600078e0206 */
[C---:B------:R-:W-:Y:S02]  /*4e30*/  ISETP.GT.U32.AND P1, PT, R0.reuse, R5, PT ;  /* 0x000000050000720c */ /* 0x040fe40003f24070 */
[----:B------:R-:W-:Y:S02]  /*4e40*/  ISETP.GT.U32.AND P3, PT, R0, R7, PT ;  /* 0x000000070000720c */ /* 0x000fe40003f64070 */
[----:B------:R-:W-:-:S09]  /*4e50*/  ISETP.GE.AND P2, PT, R4, RZ, PT ;  /* 0x000000ff0400720c */ /* 0x000fd20003f46270 */
[----:B------:R-:W-:Y:S02]  /*4e60*/  @!P1 IMAD.IADD R5, R5, 0x1, -R0 ;  /* 0x0000000105059824 */ /* 0x000fe400078e0a00 */
[-C--:B------:R-:W-:Y:S01]  /*4e70*/  @!P3 IADD3 R7, PT, PT, R7, -R0.reuse, RZ ;  /* 0x800000000707b210 */ /* 0x080fe20007ffe0ff */
[----:B------:R-:W-:Y:S01]  /*4e80*/  @!P1 VIADD R8, R8, 0x1 ;  /* 0x0000000108089836 */ /* 0x000fe20000000000 */
[----:B------:R-:W-:Y:S02]  /*4e90*/  @!P3 IADD3 R9, PT, PT, R9, 0x1, RZ ;  /* 0x000000010909b810 */ /* 0x000fe40007ffe0ff */
[-C--:B------:R-:W-:Y:S02]  /*4ea0*/  ISETP.GE.U32.AND P4, PT, R5, R0.reuse, PT ;  /* 0x000000000500720c */ /* 0x080fe40003f86070 */
[----:B------:R-:W-:Y:S02]  /*4eb0*/  ISETP.GE.U32.AND P5, PT, R7, R0, PT ;  /* 0x000000000700720c */ /* 0x000fe40003fa6070 */
[----:B------:R-:W-:-:S02]  /*4ec0*/  LOP3.LUT R0, R3, UR4, RZ, 0x3c, !PT ;  /* 0x0000000403007c12 */ /* 0x000fc4000f8e3cff */
[----:B------:R-:W-:Y:S02]  /*4ed0*/  ISETP.NE.AND P1, PT, R3, RZ, PT ;  /* 0x000000ff0300720c */ /* 0x000fe40003f25270 */
[----:B------:R-:W-:Y:S02]  /*4ee0*/  ISETP.GE.AND P0, PT, R0, RZ, PT ;  /* 0x000000ff0000720c */ /* 0x000fe40003f06270 */
[----:B------:R-:W-:-:S03]  /*4ef0*/  LOP3.LUT R5, RZ, R3, RZ, 0x33, !PT ;  /* 0x00000003ff057212 */ /* 0x000fc600078e33ff */
[----:B------:R-:W-:Y:S02]  /*4f00*/  @P4 VIADD R8, R8, 0x1 ;  /* 0x0000000108084836 */ /* 0x000fe40000000000 */
[----:B------:R-:W-:-:S04]  /*4f10*/  @P5 IADD3 R9, PT, PT, R9, 0x1, RZ ;  /* 0x0000000109095810 */ /* 0x000fc80007ffe0ff */
[----:B------:R-:W-:Y:S02]  /*4f20*/  @!P2 IADD3 R9, PT, PT, -R9, RZ, RZ ;  /* 0x000000ff0909a210 */ /* 0x000fe40007ffe1ff */
        /* <DEDUP_REMOVED lines=11> */
[C---:B------:R-:W-:Y:S01]  /*4fe0*/  IMAD R3, R4.reuse, UR11, R3 ;  /* 0x0000000b04037c24 */ /* 0x040fe2000f8e0203 */
        /* <DEDUP_REMOVED lines=10> */
.L_x_1912:
[----:B------:R-:W1:Y:S01]  /*5090*/  LDCU UR4, c[0x0][0x440] ;  /* 0x00008800ff0477ac */ /* 0x000e620008000800 */
[----:B------:R-:W-:Y:S02]  /*50a0*/  IMAD.U32 R3, RZ, RZ, UR30 ;  /* 0x0000001eff037e24 */ /* 0x000fe4000f8e00ff */
[----:B------:R-:W-:Y:S01]  /*50b0*/  IMAD.U32 R0, RZ, RZ, UR28 ;  /* 0x0000001cff007e24 */ /* 0x000fe2000f8e00ff */
[----:B------:R-:W-:Y:S02]  /*50c0*/  USHF.L.U32 UR6, UR10, 0x5, URZ ;  /* 0x000000050a067899 */ /* 0x000fe400080006ff */
[----:B------:R-:W-:-:S04]  /*50d0*/  LEA R4, P0, R3, R232, 0x1 ;  /* 0x000000e803047211 */ /* 0x000fc800078008ff */
[----:B------:R-:W-:Y:S02]  /*50e0*/  LEA.HI.X R5, R3, R231, R0, 0x1, P0 ;  /* 0x000000e703057211 */ /* 0x000fe400000f0c00 */
[----:B------:R-:W-:Y:S02]  /*50f0*/  IADD3 R10, P0, PT, R4, UR6, RZ ;  /* 0x00000006040a7c10 */ /* 0x000fe4000ff1e0ff */
[----:B-1----:R-:W-:Y:S02]  /*5100*/  ISETP.GE.AND P4, PT, R214, UR4, PT ;  /* 0x00000004d6007c0c */ /* 0x002fe4000bf86270 */
[----:B------:R-:W-:Y:S02]  /*5110*/  ISETP.GE.AND P3, PT, R242, UR4, PT ;  /* 0x00000004f2007c0c */ /* 0x000fe4000bf66270 */
[----:B------:R-:W-:Y:S02]  /*5120*/  ISETP.GE.AND P2, PT, R240, UR4, PT ;  /* 0x00000004f0007c0c */ /* 0x000fe4000bf46270 */
[----:B------:R-:W-:Y:S01]  /*5130*/  ISETP.GE.AND P1, PT, R236, UR4, PT ;  /* 0x00000004ec007c0c */ /* 0x000fe2000bf26270 */
[----:B------:R-:W-:-:S06]  /*5140*/  USHF.L.U64.HI UR4, UR10, 0x5, UR11 ;  /* 0x000000050a047899 */ /* 0x000fcc000801020b */
[--C-:B------:R-:W-:Y:S01]  /*5150*/  @!P4 IMAD.MOV.U32 R233, RZ, RZ, R231.reuse ;  /* 0x000000ffffe9c224 */ /* 0x100fe200078e00e7 */
[----:B------:R-:W-:Y:S02]  /*5160*/  IADD3.X R11, PT, PT, R5, UR4, RZ, P0, !PT ;  /* 0x00000004050b7c10 */ /* 0x000fe400087fe4ff */
[----:B------:R-:W-:Y:S01]  /*5170*/  IADD3 R8, P0, PT, R10, UR6, RZ ;  /* 0x000000060a087c10 */ /* 0x000fe2000ff1e0ff */
[----:B------:R-:W-:Y:S01]  /*5180*/  @!P2 IMAD.MOV.U32 R6, RZ, RZ, R232 ;  /* 0x000000ffff06a224 */ /* 0x000fe200078e00e8 */
[----:B------:R-:W-:Y:S01]  /*5190*/  @!PT LDS RZ, [RZ] ;  /* 0x00000000fffff984 */ /* 0x000fe20000000800 */
[----:B------:R-:W-:Y:S01]  /*51a0*/  @!PT LDS RZ, [RZ] ;  /* 0x00000000fffff984 */ /* 0x000fe20000000800 */
[----:B------:R-:W-:Y:S01]  /*51b0*/  @!PT LDS RZ, [RZ] ;  /* 0x00000000fffff984 */ /* 0x000fe20000000800 */
[----:B------:R1:W-:Y:S01]  /*51c0*/  @!P4 LDGSTS.E.BYPASS.LTC128B.128 [R245+0x8000], desc[UR24][R232.64] ;  /* 0x08000000e8f5cfae */ /* 0x0003e2000b981a18 */
[--C-:B------:R-:W-:Y:S01]  /*51d0*/  @!P2 IMAD.MOV.U32 R7, RZ, RZ, R231.reuse ;  /* 0x000000ffff07a224 */ /* 0x100fe200078e00e7 */
[----:B------:R-:W-:Y:S02]  /*51e0*/  IADD3.X R9, PT, PT, R11, UR4, RZ, P0, !PT ;  /* 0x000000040b097c10 */ /* 0x000fe400087fe4ff */
        /* <DEDUP_REMOVED lines=79> */
.L_x_1910:
[----:B------:R-:W-:Y:S01]  /*56e0*/  IMAD.SHL.U32 R0, R215, 0x2, RZ ;  /* 0x00000002d7007824 */ /* 0x000fe200078e00ff */
[----:B------:R-:W1:Y:S01]  /*56f0*/  LDCU UR4, c[0x0][0x45c] ;  /* 0x00008b80ff0477ac */ /* 0x000e620008000800 */
[----:B------:R-:W-:Y:S01]  /*5700*/  VIADD R3, R230, 0x8 ;  /* 0x00000008e6037836 */ /* 0x000fe20000000000 */
[----:B------:R-:W-:Y:S02]  /*5710*/  LOP3.LUT R165, R177, 0x200, R84, 0xf8, !PT ;  /* 0x00000200b1a57812 */ /* 0x000fe400078ef854 */
[----:B------:R-:W-:Y:S01]  /*5720*/  LOP3.LUT R0, R0, 0x6, RZ, 0xc0, !PT ;  /* 0x0000000600007812 */ /* 0x000fe200078ec0ff */
[----:B------:R-:W-:Y:S01]  /*5730*/  UISETP.GT.U32.AND UP0, UPT, UR29, UR18, UPT ;  /* 0x000000121d00728c */ /* 0x000fe2000bf04070 */
[----:B------:R-:W-:Y:S02]  /*5740*/  LEA R216, R165, UR5, 0x1 ;  /* 0x00000005a5d87c11 */ /* 0x000fe4000f8e08ff */
[----:B--2---:R-:W-:-:S03]  /*5750*/  LOP3.LUT R4, R0, UR17, RZ, 0xfc, !PT ;  /* 0x0000001100047c12 */ /* 0x004fc6000f8efcff */
[--C-:B------:R-:W-:Y:S01]  /*5760*/  IMAD.IADD R196, R85, 0x1, R216.reuse ;  /* 0x0000000155c47824 */ /* 0x100fe200078e02d8 */
[----:B------:R-:W-:Y:S01]  /*5770*/  LDSM.16.MT88.4 R156, [R216+0x10000] ;  /* 0x01000000d89c783b */ /* 0x000fe20000004200 */
[C---:B------:R-:W-:Y:S02]  /*5780*/  VIADD R5, R4.reuse, 0x1 ;  /* 0x0000000104057836 */ /* 0x040fe40000000000 */
[C---:B------:R-:W-:Y:S01]  /*5790*/  VIADD R6, R4.reuse, 0x8 ;  /* 0x0000000804067836 */ /* 0x040fe20000000000 */
[----:B------:R-:W-:Y:S01]  /*57a0*/  LDSM.16.MT88.4 R48, [R196+0x12000] ;  /* 0x01200000c430783b */ /* 0x000fe20000004200 */
[----:B------:R-:W-:Y:S01]  /*57b0*/  VIADD R8, R4, 0x18 ;  /* 0x0000001804087836 */ /* 0x000fe20000000000 */
[-C--:B------:R-:W-:Y:S01]  /*57c0*/  ISETP.GT.AND P0, PT, R230, R5.reuse, PT ;  /* 0x00000005e600720c */ /* 0x080fe20003f04270 */
[C---:B------:R-:W-:Y:S01]  /*57d0*/  VIADD R10, R4.reuse, 0x30 ;  /* 0x00000030040a7836 */ /* 0x040fe20000000000 */
[----:B------:R-:W-:Y:S01]  /*57e0*/  ISETP.GT.AND P1, PT, R3, R5, PT ;  /* 0x000000050300720c */ /* 0x000fe20003f24270 */
[----:B------:R-:W-:Y:S01]  /*57f0*/  IMAD.IADD R195, R167, 0x1, R216 ;  /* 0x00000001a7c37824 */ /* 0x000fe200078e02d8 */
[C---:B------:R-:W-:Y:S01]  /*5800*/  ISETP.GE.AND P5, PT, R5.reuse, R229, PT ;  /* 0x000000e50500720c */ /* 0x040fe20003fa6270 */
[----:B------:R-:W-:Y:S01]  /*5810*/  LDSM.16.MT88.4 R148, [R196+0x10000] ;  /* 0x01000000c494783b */ /* 0x000fe20000004200 */
[----:B------:R-:W-:Y:S01]  /*5820*/  ISETP.GE.AND P4, PT, R5, R228, PT ;  /* 0x000000e40500720c */ /* 0x000fe20003f86270 */
[----:B------:R-:W-:Y:S01]  /*5830*/  VIADD R5, R4, 0x9 ;  /* 0x0000000904057836 */ /* 0x000fe20000000000 */
[----:B------:R-:W-:Y:S01]  /*5840*/  FSEL R41, R41, -INF , !P0 ;  /* 0xff80000029297808 */ /* 0x000fe20004000000 */
[----:B------:R-:W-:Y:S01]  /*5850*/  IMAD.IADD R194, R85, 0x1, R195 ;  /* 0x0000000155c27824 */ /* 0x000fe200078e02c3 */
[----:B------:R-:W-:Y:S01]  /*5860*/  ISETP.GT.AND P3, PT, R230, R6, PT ;  /* 0x00000006e600720c */ /* 0x000fe20003f64270 */
[----:B------:R-:W-:Y:S01]  /*5870*/  LDSM.16.MT88.4 R80, [R196+0x14000] ;  /* 0x01400000c450783b */ /* 0x000fe20000004200 */
[----:B------:R-:W-:-:S02]  /*5880*/  FSEL R43, R43, -INF , !P1 ;  /* 0xff8000002b2b7808 */ /* 0x000fc40004800000 */
[----:B------:R-:W-:Y:S01]  /*5890*/  ISETP.GT.AND P2, PT, R3, R6, PT ;  /* 0x000000060300720c */ /* 0x000fe20003f44270 */
[----:B------:R-:W-:Y:S01]  /*58a0*/  LDSM.16.MT88.4 R112, [R196+0x16000] ;  /* 0x01600000c470783b */ /* 0x000fe20000004200 */
[----:B------:R-:W-:Y:S02]  /*58b0*/  FSEL R45, R41, -INF , !P5 ;  /* 0xff800000292d7808 */ /* 0x000fe40006800000 */
[----:B------:R-:W-:Y:S01]  /*58c0*/  FSEL R41, R43, -INF , !P4 ;  /* 0xff8000002b297808 */ /* 0x000fe20006000000 */
[----:B------:R-:W-:Y:S01]  /*58d0*/  LDSM.16.MT88.4 R140, [R195+0x10000] ;  /* 0x01000000c38c783b */ /* 0x000fe20000004200 */
[----:B------:R-:W-:Y:S02]  /*58e0*/  FSEL R36, R36, -INF , !P3 ;  /* 0xff80000024247808 */ /* 0x000fe40005800000 */
[----:B------:R-:W-:Y:S01]  /*58f0*/  ISETP.GT.AND P1, PT, R230, R5, PT ;  /* 0x00000005e600720c */ /* 0x000fe20003f24270 */
[----:B------:R-:W-:Y:S01]  /*5900*/  LDSM.16.MT88.4 R132, [R194+0x10000] ;  /* 0x01000000c284783b */ /* 0x000fe20000004200 */
[----:B------:R-:W-:-:S02]  /*5910*/  ISETP.GE.AND P5, PT, R5, R229, PT ;  /* 0x000000e50500720c */ /* 0x000fc40003fa6270 */
[----:B------:R-:W-:Y:S01]  /*5920*/  ISETP.GT.AND P4, PT, R3, R5, PT ;  /* 0x000000050300720c */ /* 0x000fe20003f84270 */
[----:B------:R-:W-:Y:S01]  /*5930*/  LDSM.16.MT88.4 R56, [R195+0x12000] ;  /* 0x01200000c338783b */ /* 0x000fe20000004200 */
[-C--:B------:R-:W-:Y:S01]  /*5940*/  ISETP.GE.AND P3, PT, R5, R228.reuse, PT ;  /* 0x000000e40500720c */ /* 0x080fe20003f66270 */
[----:B------:R-:W-:Y:S01]  /*5950*/  VIADD R5, R4, 0x10 ;  /* 0x0000001004057836 */ /* 0x000fe20000000000 */
[C---:B------:R-:W-:Y:S01]  /*5960*/  ISETP.GE.AND P6, PT, R6.reuse, R229, PT ;  /* 0x000000e50600720c */ /* 0x040fe20003fc6270 */
[----:B------:R-:W-:Y:S01]  /*5970*/  LDSM.16.MT88.4 R72, [R216+0x14000] ;  /* 0x01400000d848783b */ /* 0x000fe20000004200 */
[----:B------:R-:W-:Y:S01]  /*5980*/  ISETP.GE.AND P0, PT, R6, R228, PT ;  /* 0x000000e40600720c */ /* 0x000fe20003f06270 */
[----:B------:R-:W-:Y:S01]  /*5990*/  VIADD R6, R4, 0x11 ;  /* 0x0000001104067836 */ /* 0x000fe20000000000 */
[----:B------:R-:W-:Y:S01]  /*59a0*/  FSEL R7, R38, -INF , !P2 ;  /* 0xff80000026077808 */ /* 0x000fe20005000000 */
[----:B------:R-:W-:Y:S01]  /*59b0*/  LDSM.16.MT88.4 R88, [R195+0x14000] ;  /* 0x01400000c358783b */ /* 0x000fe20000004200 */
[----:B------:R-:W-:-:S02]  /*59c0*/  FSEL R43, R36, -INF , !P6 ;  /* 0xff800000242b7808 */ /* 0x000fc40007000000 */
[----:B------:R-:W-:Y:S01]  /*59d0*/  FSEL R37, R37, -INF , !P1 ;  /* 0xff80000025257808 */ /* 0x000fe20004800000 */
[----:B------:R-:W-:Y:S01]  /*59e0*/  LDSM.16.MT88.4 R96, [R194+0x14000] ;  /* 0x01400000c260783b */ /* 0x000fe20000004200 */
[----:B------:R-:W-:Y:S02]  /*59f0*/  FSEL R7, R7, -INF , !P0 ;  /* 0xff80000007077808 */ /* 0x000fe40004000000 */
[----:B------:R-:W-:Y:S01]  /*5a00*/  ISETP.GT.AND P2, PT, R230, R5, PT ;  /* 0x00000005e600720c */ /* 0x000fe20003f44270 */
[----:B------:R-:W-:Y:S01]  /*5a10*/  LDSM.16.MT88.4 R104, [R216+0x16000] ;  /* 0x01600000d868783b */ /* 0x000fe20000004200 */
[----:B------:R-:W-:Y:S02]  /*5a20*/  ISETP.GE.AND P6, PT, R5, R229, PT ;  /* 0x000000e50500720c */ /* 0x000fe40003fc6270 */
[----:B------:R-:W-:Y:S01]  /*5a30*/  ISETP.GT.AND P0, PT, R3, R5, PT ;  /* 0x000000050300720c */ /* 0x000fe20003f04270 */
[----:B------:R-:W-:Y:S01]  /*5a40*/  LDSM.16.MT88.4 R120, [R195+0x16000] ;  /* 0x01600000c378783b */ /* 0x000fe20000004200 */
[----:B------:R-:W-:-:S02]  /*5a50*/  ISETP.GE.AND P1, PT, R5, R228, PT ;  /* 0x000000e40500720c */ /* 0x000fc40003f26270 */
[----:B------:R-:W-:Y:S01]  /*5a60*/  FSEL R5, R39, -INF , !P4 ;  /* 0xff80000027057808 */ /* 0x000fe20006000000 */
[----:B------:R-:W-:Y:S01]  /*5a70*/  LDSM.16.MT88.4 R172, [R195+0x10800] ;  /* 0x01080000c3ac783b */ /* 0x000fe20000004200 */
[----:B------:R-:W-:Y:S02]  /*5a80*/  FSEL R37, R37, -INF , !P5 ;  /* 0xff80000025257808 */ /* 0x000fe40006800000 */
[----:B------:R-:W-:Y:S01]  /*5a90*/  FSEL R5, R5, -INF , !P3 ;  /* 0xff80000005057808 */ /* 0x000fe20005800000 */
[----:B------:R-:W-:Y:S01]  /*5aa0*/  LDSM.16.MT88.4 R168, [R194+0x10800] ;  /* 0x01080000c2a8783b */ /* 0x000fe20000004200 */
[-C--:B------:R-:W-:Y:S02]  /*5ab0*/  ISETP.GT.AND P5, PT, R230, R6.reuse, PT ;  /* 0x00000006e600720c */ /* 0x080fe40003fa4270 */
[----:B------:R-:W-:Y:S02]  /*5ac0*/  ISETP.GT.AND P3, PT, R3, R6, PT ;  /* 0x000000060300720c */ /* 0x000fe40003f64270 */
[----:B------:R-:W-:-:S02]  /*5ad0*/  FSEL R11, R32, -INF , !P2 ;  /* 0xff800000200b7808 */ /* 0x000fc40005000000 */
[C---:B------:R-:W-:Y:S02]  /*5ae0*/  ISETP.GE.AND P4, PT, R6.reuse, R229, PT ;  /* 0x000000e50600720c */ /* 0x040fe40003f86270 */
[----:B------:R-:W-:Y:S01]  /*5af0*/  ISETP.GE.AND P2, PT, R6, R228, PT ;  /* 0x000000e40600720c */ /* 0x000fe20003f46270 */
[----:B------:R-:W-:Y:S01]  /*5b00*/  VIADD R6, R4, 0x19 ;  /* 0x0000001904067836 */ /* 0x000fe20000000000 */
[----:B------:R-:W-:Y:S02]  /*5b10*/  FSEL R17, R34, -INF , !P0 ;  /* 0xff80000022117808 */ /* 0x000fe40004000000 */
[----:B------:R-:W-:Y:S02]  /*5b20*/  ISETP.GT.AND P0, PT, R230, R8, PT ;  /* 0x00000008e600720c */ /* 0x000fe40003f04270 */
[----:B------:R-:W-:Y:S02]  /*5b30*/  FSEL R9, R33, -INF , !P5 ;  /* 0xff80000021097808 */ /* 0x000fe40006800000 */
[----:B------:R-:W-:-:S02]  /*5b40*/  FSEL R13, R35, -INF , !P3 ;  /* 0xff800000230d7808 */ /* 0x000fc40005800000 */
[----:B------:R-:W-:Y:S02]  /*5b50*/  ISETP.GT.AND P5, PT, R3, R8, PT ;  /* 0x000000080300720c */ /* 0x000fe40003fa4270 */
[----:B------:R-:W-:Y:S02]  /*5b60*/  FSEL R11, R11, -INF , !P6 ;  /* 0xff8000000b0b7808 */ /* 0x000fe40007000000 */
[----:B------:R-:W-:Y:S02]  /*5b70*/  FSEL R17, R17, -INF , !P1 ;  /* 0xff80000011117808 */ /* 0x000fe40004800000 */
[----:B------:R-:W-:Y:S02]  /*5b80*/  FSEL R9, R9, -INF , !P4 ;  /* 0xff80000009097808 */ /* 0x000fe40006000000 */
[----:B------:R-:W-:Y:S02]  /*5b90*/  FSEL R13, R13, -INF , !P2 ;  /* 0xff8000000d0d7808 */ /* 0x000fe40005000000 */
[----:B------:R-:W-:-:S02]  /*5ba0*/  FSEL R28, R28, -INF , !P0 ;  /* 0xff8000001c1c7808 */ /* 0x000fc40004000000 */
[CC--:B------:R-:W-:Y:S02]  /*5bb0*/  ISETP.GE.AND P6, PT, R8.reuse, R229.reuse, PT ;  /* 0x000000e50800720c */ /* 0x0c0fe40003fc6270 */
[----:B------:R-:W-:Y:S01]  /*5bc0*/  ISETP.GE.AND P1, PT, R8, R228, PT ;  /* 0x000000e40800720c */ /* 0x000fe20003f26270 */
[----:B------:R-:W-:Y:S01]  /*5bd0*/  VIADD R8, R4, 0x20 ;  /* 0x0000002004087836 */ /* 0x000fe20000000000 */
[-C--:B------:R-:W-:Y:S02]  /*5be0*/  ISETP.GT.AND P4, PT, R230, R6.reuse, PT ;  /* 0x00000006e600720c */ /* 0x080fe40003f84270 */
[C---:B------:R-:W-:Y:S02]  /*5bf0*/  ISETP.GE.AND P3, PT, R6.reuse, R229, PT ;  /* 0x000000e50600720c */ /* 0x040fe40003f66270 */
[----:B------:R-:W-:Y:S02]  /*5c00*/  ISETP.GT.AND P2, PT, R3, R6, PT ;  /* 0x000000060300720c */ /* 0x000fe40003f44270 */
[----:B------:R-:W-:Y:S01]  /*5c10*/  ISETP.GE.AND P0, PT, R6, R228, PT ;  /* 0x000000e40600720c */ /* 0x000fe20003f06270 */
[----:B------:R-:W-:Y:S01]  /*5c20*/  VIADD R6, R4, 0x21 ;  /* 0x0000002104067836 */ /* 0x000fe20000000000 */
[----:B------:R-:W-:-:S02]  /*5c30*/  FSEL R15, R30, -INF , !P5 ;  /* 0xff8000001e0f7808 */ /* 0x000fc40006800000 */
[----:B------:R-:W-:Y:S02]  /*5c40*/  FSEL R19, R31, -INF , !P2 ;  /* 0xff8000001f137808 */ /* 0x000fe40005000000 */
[----:B------:R-:W-:Y:S02]  /*5c50*/  FSEL R15, R15, -INF , !P1 ;  /* 0xff8000000f0f7808 */ /* 0x000fe40004800000 */
[CC--:B------:R-:W-:Y:S02]  /*5c60*/  ISETP.GT.AND P5, PT, R230.reuse, R8.reuse, PT ;  /* 0x00000008e600720c */ /* 0x0c0fe40003fa4270 */
[----:B------:R-:W-:Y:S02]  /*5c70*/  ISETP.GT.AND P1, PT, R3, R8, PT ;  /* 0x000000080300720c */ /* 0x000fe40003f24270 */
[----:B------:R-:W-:Y:S02]  /*5c80*/  ISETP.GT.AND P2, PT, R230, R6, PT ;  /* 0x00000006e600720c */ /* 0x000fe40003f44270 */
[----:B------:R-:W-:-:S02]  /*5c90*/  FSEL R33, R28, -INF , !P6 ;  /* 0xff8000001c217808 */ /* 0x000fc40007000000 */
[----:B------:R-:W-:Y:S02]  /*5ca0*/  FSEL R29, R29, -INF , !P4 ;  /* 0xff8000001d1d7808 */ /* 0x000fe40006000000 */
[----:B------:R-:W-:Y:S02]  /*5cb0*/  FSEL R24, R24, -INF , !P5 ;  /* 0xff80000018187808 */ /* 0x000fe40006800000 */
[----:B------:R-:W-:Y:S02]  /*5cc0*/  FSEL R26, R26, -INF , !P1 ;  /* 0xff8000001a1a7808 */ /* 0x000fe40004800000 */
[----:B------:R-:W-:Y:S02]  /*5cd0*/  FSEL R25, R25, -INF , !P2 ;  /* 0xff80000019197808 */ /* 0x000fe40005000000 */
[CC--:B------:R-:W-:Y:S02]  /*5ce0*/  ISETP.GE.AND P6, PT, R8.reuse, R229.reuse, PT ;  /* 0x000000e50800720c */ /* 0x0c0fe40003fc6270 */
[----:B------:R-:W-:Y:S01]  /*5cf0*/  ISETP.GE.AND P4, PT, R8, R228, PT ;  /* 0x000000e40800720c */ /* 0x000fe20003f86270 */
[----:B------:R-:W-:Y:S01]  /*5d00*/  VIADD R8, R4, 0x29 ;  /* 0x0000002904087836 */ /* 0x000fe20000000000 */
[----:B------:R-:W-:-:S02]  /*5d10*/  ISETP.GE.AND P5, PT, R6, R229, PT ;  /* 0x000000e50600720c */ /* 0x000fc40003fa6270 */
[----:B------:R-:W-:Y:S02]  /*5d20*/  ISETP.GT.AND P1, PT, R3, R6, PT ;  /* 0x000000060300720c */ /* 0x000fe40003f24270 */
[----:B------:R-:W-:Y:S01]  /*5d30*/  ISETP.GE.AND P2, PT, R6, R228, PT ;  /* 0x000000e40600720c */ /* 0x000fe20003f46270 */
[----:B------:R-:W-:Y:S01]  /*5d40*/  VIADD R6, R4, 0x28 ;  /* 0x0000002804067836 */ /* 0x000fe20000000000 */
[----:B------:R-:W-:Y:S02]  /*5d50*/  FSEL R27, R27, -INF , !P1 ;  /* 0xff8000001b1b7808 */ /* 0x000fe40004800000 */
[----:B------:R-:W-:Y:S02]  /*5d60*/  FSEL R19, R19, -INF , !P0 ;  /* 0xff80000013137808 */ /* 0x000fe40004000000 */
[C---:B------:R-:W-:Y:S02]  /*5d70*/  ISETP.GT.AND P1, PT, R230.reuse, R6, PT ;  /* 0x00000006e600720c */ /* 0x040fe40003f24270 */
[----:B------:R-:W-:-:S02]  /*5d80*/  ISETP.GT.AND P0, PT, R230, R8, PT ;  /* 0x00000008e600720c */ /* 0x000fc40003f04270 */
[----:B------:R-:W-:Y:S02]  /*5d90*/  FSEL R29, R29, -INF , !P3 ;  /* 0xff8000001d1d7808 */ /* 0x000fe40005800000 */
[----:B------:R-:W-:Y:S02]  /*5da0*/  FSEL R20, R20, -INF , !P1 ;  /* 0xff80000014147808 */ /* 0x000fe40004800000 */
[----:B------:R-:W-:Y:S02]  /*5db0*/  FSEL R21, R21, -INF , !P0 ;  /* 0xff80000015157808 */ /* 0x000fe40004000000 */
[----:B------:R-:W-:Y:S02]  /*5dc0*/  ISETP.GT.AND P3, PT, R3, R6, PT ;  /* 0x000000060300720c */ /* 0x000fe40003f64270 */
[C---:B------:R-:W-:Y:S02]  /*5dd0*/  ISETP.GE.AND P1, PT, R6.reuse, R229, PT ;  /* 0x000000e50600720c */ /* 0x040fe40003f26270 */
[----:B------:R-:W-:Y:S01]  /*5de0*/  ISETP.GE.AND P0, PT, R6, R228, PT ;  /* 0x000000e40600720c */ /* 0x000fe20003f06270 */
[----:B------:R-:W-:Y:S01]  /*5df0*/  VIADD R6, R4, 0x31 ;  /* 0x0000003104067836 */ /* 0x000fe20000000000 */
[----:B------:R-:W-:-:S02]  /*5e00*/  FSEL R241, R24, -INF , !P6 ;  /* 0xff80000018f17808 */ /* 0x000fc40007000000 */
[----:B------:R-:W-:Y:S02]  /*5e10*/  FSEL R233, R26, -INF , !P4 ;  /* 0xff8000001ae97808 */ /* 0x000fe40006000000 */
[----:B------:R-:W-:Y:S02]  /*5e20*/  ISETP.GT.AND P6, PT, R3, R10, PT ;  /* 0x0000000a0300720c */ /* 0x000fe40003fc4270 */
[----:B------:R-:W-:Y:S02]  /*5e30*/  ISETP.GT.AND P4, PT, R230, R6, PT ;  /* 0x00000006e600720c */ /* 0x000fe40003f84270 */
[----:B------:R-:W-:Y:S02]  /*5e40*/  FSEL R22, R22, -INF , !P3 ;  /* 0xff80000016167808 */ /* 0x000fe40005800000 */
[----:B------:R-:W-:Y:S02]  /*5e50*/  FSEL R70, R70, -INF , !P6 ;  /* 0xff80000046467808 */ /* 0x000fe40007000000 */
[----:B------:R-:W-:-:S02]  /*5e60*/  FSEL R69, R69, -INF , !P4 ;  /* 0xff80000045457808 */ /* 0x000fc40006000000 */
[----:B------:R-:W-:Y:S02]  /*5e70*/  ISETP.GT.AND P3, PT, R3, R8, PT ;  /* 0x000000080300720c */ /* 0x000fe40003f64270 */
[C---:B------:R-:W-:Y:S02]  /*5e80*/  ISETP.GE.AND P6, PT, R8.reuse, R229, PT ;  /* 0x000000e50800720c */ /* 0x040fe40003fc6270 */
[----:B------:R-:W-:Y:S01]  /*5e90*/  ISETP.GE.AND P4, PT, R8, R228, PT ;  /* 0x000000e40800720c */ /* 0x000fe20003f86270 */
[----:B------:R-:W-:Y:S01]  /*5ea0*/  VIADD R8, R4, 0x38 ;  /* 0x0000003804087836 */ /* 0x000fe20000000000 */
[----:B------:R-:W-:Y:S02]  /*5eb0*/  FSEL R219, R27, -INF , !P2 ;  /* 0xff8000001bdb7808 */ /* 0x000fe40005000000 */
[----:B------:R-:W-:Y:S02]  /*5ec0*/  FSEL R197, R25, -INF , !P5 ;  /* 0xff80000019c57808 */ /* 0x000fe40006800000 */
[----:B------:R-:W-:-:S02]  /*5ed0*/  ISETP.GT.AND P2, PT, R230, R8, PT ;  /* 0x00000008e600720c */ /* 0x000fc40003f44270 */
[----:B------:R-:W-:Y:S02]  /*5ee0*/  ISETP.GT.AND P5, PT, R230, R4, PT ;  /* 0x00000004e600720c */ /* 0x000fe40003fa4270 */
[----:B------:R-:W-:Y:S02]  /*5ef0*/  FSEL R221, R23, -INF , !P3 ;  /* 0xff80000017dd7808 */ /* 0x000fe40005800000 */
[----:B------:R-:W-:Y:S02]  /*5f00*/  FSEL R64, R64, -INF , !P2 ;  /* 0xff80000040407808 */ /* 0x000fe40005000000 */
[----:B------:R-:W-:Y:S02]  /*5f10*/  FSEL R227, R22, -INF , !P0 ;  /* 0xff80000016e37808 */ /* 0x000fe40004000000 */
[----:B------:R-:W-:Y:S02]  /*5f20*/  ISETP.GE.AND P2, PT, R4, R229, PT ;  /* 0x000000e50400720c */ /* 0x000fe40003f46270 */
[----:B------:R-:W-:-:S02]  /*5f30*/  FSEL R23, R40, -INF , !P5 ;  /* 0xff80000028177808 */ /* 0x000fc40006800000 */
[----:B------:R-:W-:Y:S02]  /*5f40*/  ISETP.GT.AND P0, PT, R3, R4, PT ;  /* 0x000000040300720c */ /* 0x000fe40003f04270 */
[----:B------:R-:W-:Y:S02]  /*5f50*/  ISETP.GT.AND P3, PT, R230, R10, PT ;  /* 0x0000000ae600720c */ /* 0x000fe40003f64270 */
[----:B------:R-:W-:Y:S02]  /*5f60*/  FSEL R23, R23, -INF , !P2 ;  /* 0xff80000017177808 */ /* 0x000fe40005000000 */
[----:B------:R-:W-:Y:S02]  /*5f70*/  FSEL R42, R42, -INF , !P0 ;  /* 0xff8000002a2a7808 */ /* 0x000fe40004000000 */
[C---:B------:R-:W-:Y:S01]  /*5f80*/  ISETP.GE.AND P0, PT, R4.reuse, R228, PT ;  /* 0x000000e40400720c */ /* 0x040fe20003f06270 */
[----:B------:R-:W-:Y:S01]  /*5f90*/  VIADD R4, R4, 0x39 ;  /* 0x0000003904047836 */ /* 0x000fe20000000000 */
[----:B------:R-:W-:-:S02]  /*5fa0*/  FSEL R68, R68, -INF , !P3 ;  /* 0xff80000044447808 */ /* 0x000fc40005800000 */
[----:B------:R-:W-:Y:S02]  /*5fb0*/  FSEL R237, R20, -INF , !P1 ;  /* 0xff80000014ed7808 */ /* 0x000fe40004800000 */
[----:B------:R-:W-:Y:S02]  /*5fc0*/  ISETP.GT.AND P3, PT, R3, R6, PT ;  /* 0x000000060300720c */ /* 0x000fe40003f64270 */
[-C--:B------:R-:W-:Y:S02]  /*5fd0*/  ISETP.GE.AND P1, PT, R10, R229.reuse, PT ;  /* 0x000000e50a00720c */ /* 0x080fe40003f26270 */
[C---:B------:R-:W-:Y:S02]  /*5fe0*/  ISETP.GE.AND P5, PT, R6.reuse, R229, PT ;  /* 0x000000e50600720c */ /* 0x040fe40003fa6270 */
[----:B------:R-:W-:Y:S02]  /*5ff0*/  ISETP.GE.AND P2, PT, R6, R228, PT ;  /* 0x000000e40600720c */ /* 0x000fe40003f46270 */
[----:B------:R-:W-:-:S02]  /*6000*/  FSEL R199, R21, -INF , !P6 ;  /* 0xff80000015c77808 */ /* 0x000fc40007000000 */
[----:B------:R-:W-:Y:S02]  /*6010*/  FMNMX3.FTZ R6, R23, R45, R43, !PT ;  /* 0x0000002d17067276 */ /* 0x000fe4000781002b */
[----:B------:R-:W-:Y:S02]  /*6020*/  FSEL R21, R42, -INF , !P0 ;  /* 0xff8000002a157808 */ /* 0x000fe40004000000 */
[----:B------:R-:W-:Y:S02]  /*6030*/  FSEL R221, R221, -INF , !P4 ;  /* 0xff800000dddd7808 */ /* 0x000fe40006000000 */
[----:B------:R-:W-:Y:S02]  /*6040*/  FSEL R225, R68, -INF , !P1 ;  /* 0xff80000044e17808 */ /* 0x000fe40004800000 */
[----:B------:R-:W-:Y:S02]  /*6050*/  ISETP.GE.AND P6, PT, R8, R229, PT ;  /* 0x000000e50800720c */ /* 0x000fe40003fc6270 */
[----:B------:R-:W-:-:S02]  /*6060*/  ISETP.GT.AND P4, PT, R3, R8, PT ;  /* 0x000000080300720c */ /* 0x000fc40003f84270 */
[----:B------:R-:W-:Y:S02]  /*6070*/  ISETP.GE.AND P1, PT, R8, R228, PT ;  /* 0x000000e40800720c */ /* 0x000fe40003f26270 */
[----:B------:R-:W-:Y:S02]  /*6080*/  FMNMX3.FTZ R6, R6, R37, R11, !PT ;  /* 0x0000002506067276 */ /* 0x000fe4000781000b */
[----:B------:R-:W-:Y:S02]  /*6090*/  FMNMX3.FTZ R8, R21, R41, R7, !PT ;  /* 0x0000002915087276 */ /* 0x000fe40007810007 */
[----:B------:R-:W-:Y:S02]  /*60a0*/  ISETP.GT.AND P0, PT, R3, R4, PT ;  /* 0x000000040300720c */ /* 0x000fe40003f04270 */
[----:B------:R-:W-:Y:S02]  /*60b0*/  FMNMX3.FTZ R6, R6, R9, R33, !PT ;  /* 0x0000000906067276 */ /* 0x000fe40007810021 */
[----:B------:R-:W-:-:S02]  /*60c0*/  FMNMX3.FTZ R8, R8, R5, R17, !PT ;  /* 0x0000000508087276 */ /* 0x000fc40007810011 */
[----:B------:R-:W-:Y:S02]  /*60d0*/  FSEL R223, R69, -INF , !P5 ;  /* 0xff80000045df7808 */ /* 0x000fe40006800000 */
[----:B------:R-:W-:Y:S02]  /*60e0*/  FSEL R66, R66, -INF , !P4 ;  /* 0xff80000042427808 */ /* 0x000fe40006000000 */
[----:B------:R-:W-:Y:S02]  /*60f0*/  FSEL R67, R67, -INF , !P0 ;  /* 0xff80000043437808 */ /* 0x000fe40004000000 */
[----:B------:R-:W-:Y:S02]  /*6100*/  ISETP.GT.AND P5, PT, R230, R4, PT ;  /* 0x00000004e600720c */ /* 0x000fe40003fa4270 */
[----:B------:R-:W-:Y:S02]  /*6110*/  ISETP.GE.AND P4, PT, R4, R229, PT ;  /* 0x000000e50400720c */ /* 0x000fe40003f86270 */
[----:B------:R-:W-:-:S02]  /*6120*/  FMNMX3.FTZ R6, R6, R29, R241, !PT ;  /* 0x0000001d06067276 */ /* 0x000fc400078100f1 */
[-C--:B------:R-:W-:Y:S02]  /*6130*/  ISETP.GE.AND P0, PT, R4, R228.reuse, PT ;  /* 0x000000e40400720c */ /* 0x080fe40003f06270 */
[----:B------:R-:W-:Y:S02]  /*6140*/  FMNMX3.FTZ R4, R8, R13, R15, !PT ;  /* 0x0000000d08047276 */ /* 0x000fe4000781000f */
[----:B------:R-:W-:Y:S02]  /*6150*/  FSEL R71, R71, -INF , !P3 ;  /* 0xff80000047477808 */ /* 0x000fe40005800000 */
[----:B------:R-:W-:Y:S02]  /*6160*/  FMNMX3.FTZ R6, R6, R197, R237, !PT ;  /* 0x000000c506067276 */ /* 0x000fe400078100ed */
[----:B------:R-:W-:Y:S02]  /*6170*/  ISETP.GE.AND P3, PT, R10, R228, PT ;  /* 0x000000e40a00720c */ /* 0x000fe40003f66270 */
[----:B------:R-:W-:-:S02]  /*6180*/  FMNMX3.FTZ R4, R4, R19, R233, !PT ;  /* 0x0000001304047276 */ /* 0x000fc400078100e9 */
[----:B------:R-:W-:Y:S02]  /*6190*/  FSEL R65, R65, -INF , !P5 ;  /* 0xff80000041417808 */ /* 0x000fe40006800000 */
[----:B------:R-:W-:Y:S02]  /*61a0*/  FSEL R211, R64, -INF , !P6 ;  /* 0xff80000040d37808 */ /* 0x000fe40007000000 */
[----:B------:R-:W-:Y:S02]  /*61b0*/  FMNMX3.FTZ R6, R6, R199, R225, !PT ;  /* 0x000000c706067276 */ /* 0x000fe400078100e1 */
[----:B------:R-:W-:Y:S02]  /*61c0*/  FSEL R207, R70, -INF , !P3 ;  /* 0xff80000046cf7808 */ /* 0x000fe40005800000 */
[----:B------:R-:W-:Y:S02]  /*61d0*/  FMNMX3.FTZ R4, R4, R219, R227, !PT ;  /* 0x000000db04047276 */ /* 0x000fe400078100e3 */
[----:B------:R-:W-:-:S02]  /*61e0*/  FSEL R209, R65, -INF , !P4 ;  /* 0xff80000041d17808 */ /* 0x000fc40006000000 */
[----:B------:R-:W-:Y:S02]  /*61f0*/  FMNMX3.FTZ R6, R6, R223, R211, !PT ;  /* 0x000000df06067276 */ /* 0x000fe400078100d3 */
[----:B------:R-:W-:Y:S02]  /*6200*/  FSEL R205, R71, -INF , !P2 ;  /* 0xff80000047cd7808 */ /* 0x000fe40005000000 */
[----:B------:R-:W-:Y:S02]  /*6210*/  FSEL R203, R66, -INF , !P1 ;  /* 0xff80000042cb7808 */ /* 0x000fe40004800000 */
[----:B------:R-:W-:Y:S02]  /*6220*/  FMNMX3.FTZ R4, R4, R221, R207, !PT ;  /* 0x000000dd04047276 */ /* 0x000fe400078100cf */
[----:B------:R-:W-:Y:S02]  /*6230*/  FMNMX.FTZ R6, R209, R6, !PT ;  /* 0x00000006d1067209 */ /* 0x000fe40007810000 */
[----:B------:R-:W-:-:S02]  /*6240*/  FSEL R201, R67, -INF , !P0 ;  /* 0xff80000043c97808 */ /* 0x000fc40004000000 */
[----:B------:R-:W-:Y:S01]  /*6250*/  FMNMX3.FTZ R4, R4, R205, R203, !PT ;  /* 0x000000cd04047276 */ /* 0x000fe200078100cb */
[----:B------:R-:W2:Y:S03]  /*6260*/  SHFL.BFLY PT, R25, R6, 0x2, 0x1f ;  /* 0x0c401f0006197f89 */ /* 0x000ea600000e0000 */
[----:B------:R-:W-:Y:S01]  /*6270*/  FMNMX.FTZ R27, R201, R4, !PT ;  /* 0x00000004c91b7209 */ /* 0x000fe20007810000 */
[----:B------:R-:W-:Y:S04]  /*6280*/  LDSM.16.MT88.4 R64, [R194+0x12000] ;  /* 0x01200000c240783b */ /* 0x000fe80000004200 */
[----:B------:R-:W3:Y:S01]  /*6290*/  SHFL.BFLY PT, R4, R27, 0x2, 0x1f ;  /* 0x0c401f001b047f89 */ /* 0x000ee200000e0000 */
[----:B--2---:R-:W-:-:S05]  /*62a0*/  FMNMX.FTZ R25, R6, R25, !PT ;  /* 0x0000001906197209 */ /* 0x004fca0007810000 */
[----:B------:R-:W2:Y:S01]  /*62b0*/  SHFL.BFLY PT, R164, R25, 0x1, 0x1f ;  /* 0x0c201f0019a47f89 */ /* 0x000ea200000e0000 */
[----:B---3--:R-:W-:-:S05]  /*62c0*/  FMNMX.FTZ R4, R27, R4, !PT ;  /* 0x000000041b047209 */ /* 0x008fca0007810000 */
[----:B------:R-:W3:Y:S01]  /*62d0*/  SHFL.BFLY PT, R3, R4, 0x1, 0x1f ;  /* 0x0c201f0004037f89 */ /* 0x000ee200000e0000 */
[----:B--2---:R-:W-:-:S03]  /*62e0*/  FMNMX.FTZ R164, R25, R164, !PT ;  /* 0x000000a419a47209 */ /* 0x004fc60007810000 */
[----:B------:R-:W-:Y:S01]  /*62f0*/  LDSM.16.MT88.4 R24, [R196+0x10800] ;  /* 0x01080000c418783b */ /* 0x000fe20000004200 */
[C---:B------:R-:W-:Y:S01]  /*6300*/  FSETP.NEU.FTZ.AND P0, PT, R164.reuse, -INF , PT ;  /* 0xff800000a400780b */ /* 0x040fe20003f1d000 */
[----:B-1----:R-:W-:Y:S01]  /*6310*/  FMUL.FTZ R206, R164, UR4 ;  /* 0x00000004a4ce7c20 */ /* 0x002fe20008410000 */
[----:B---3--:R-:W-:-:S04]  /*6320*/  FMNMX.FTZ R3, R4, R3, !PT ;  /* 0x0000000304037209 */ /* 0x008fc80007810000 */
[----:B------:R-:W-:Y:S02]  /*6330*/  FSEL R206, R206, RZ, P0 ;  /* 0x000000ffcece7208 */ /* 0x000fe40000000000 */
[C---:B------:R-:W-:Y:S01]  /*6340*/  FSETP.NEU.FTZ.AND P0, PT, R3.reuse, -INF , PT ;  /* 0xff8000000300780b */ /* 0x040fe20003f1d000 */
[----:B------:R-:W-:Y:S02]  /*6350*/  FMUL.FTZ R200, R3, UR4 ;  /* 0x0000000403c87c20 */ /* 0x000fe40008410000 */
[--C-:B------:R-:W-:Y:S01]  /*6360*/  FFMA.FTZ R189, R43, UR4, -R206.reuse ;  /* 0x000000042bbd7c23 */ /* 0x100fe200080108ce */
[--C-:B------:R-:W-:Y:S01]  /*6370*/  FFMA.FTZ R193, R23, UR4, -R206.reuse ;  /* 0x0000000417c17c23 */ /* 0x100fe200080108ce */
[--C-:B------:R-:W-:Y:S01]  /*6380*/  FFMA.FTZ R192, R45, UR4, -R206.reuse ;  /* 0x000000042dc07c23 */ /* 0x100fe200080108ce */
[----:B------:R-:W-:Y:S01]  /*6390*/  FSEL R200, R200, RZ, P0 ;  /* 0x000000ffc8c87208 */ /* 0x000fe20000000000 */
[--C-:B------:R-:W-:Y:S01]  /*63a0*/  FFMA.FTZ R188, R37, UR4, -R206.reuse ;  /* 0x0000000425bc7c23 */ /* 0x100fe200080108ce */
[--C-:B------:R-:W-:Y:S01]  /*63b0*/  FFMA.FTZ R185, R11, UR4, -R206.reuse ;  /* 0x000000040bb97c23 */ /* 0x100fe200080108ce */
[----:B------:R-:W-:Y:S01]  /*63c0*/  MUFU.EX2 R189, R189 ;  /* 0x000000bd00bd7308 */ /* 0x000fe20000000800 */
[----:B------:R-:W-:Y:S01]  /*63d0*/  FFMA.FTZ R184, R9, UR4, -R206 ;  /* 0x0000000409b87c23 */ /* 0x000fe200080108ce */
[--C-:B------:R-:W-:Y:S01]  /*63e0*/  FFMA.FTZ R190, R41, UR4, -R200.reuse ;  /* 0x0000000429be7c23 */ /* 0x100fe200080108c8 */
[--C-:B------:R-:W-:Y:S01]  /*63f0*/  FFMA.FTZ R187, R7, UR4, -R200.reuse ;  /* 0x0000000407bb7c23 */ /* 0x100fe200080108c8 */
[--C-:B------:R-:W-:Y:S01]  /*6400*/  FFMA.FTZ R186, R5, UR4, -R200.reuse ;  /* 0x0000000405ba7c23 */ /* 0x100fe200080108c8 */
[----:B------:R-:W1:Y:S01]  /*6410*/  LDSM.16.MT88.4 R40, [R216+0x12000] ;  /* 0x01200000d828783b */ /* 0x000e620000004200 */
[--C-:B------:R-:W-:Y:S01]  /*6420*/  FFMA.FTZ R191, R21, UR4, -R200.reuse ;  /* 0x0000000415bf7c23 */ /* 0x100fe200080108c8 */
[----:B------:R-:W-:Y:S01]  /*6430*/  MUFU.EX2 R193, R193 ;  /* 0x000000c100c17308 */ /* 0x000fe20000000800 */
[--C-:B------:R-:W-:Y:S01]  /*6440*/  FFMA.FTZ R183, R17, UR4, -R200.reuse ;  /* 0x0000000411b77c23 */ /* 0x100fe200080108c8 */
[----:B------:R-:W2:Y:S01]  /*6450*/  LDSM.16.MT88.4 R4, [R194+0x16000] ;  /* 0x01600000c204783b */ /* 0x000ea20000004200 */
[----:B------:R-:W-:Y:S01]  /*6460*/  FFMA.FTZ R178, R19, UR4, -R200 ;  /* 0x0000000413b27c23 */ /* 0x000fe200080108c8 */
[----:B------:R-:W3:Y:S01]  /*6470*/  MUFU.EX2 R192, R192 ;  /* 0x000000c000c07308 */ /* 0x000ee20000000800 */
[--C-:B------:R-:W-:Y:S01]  /*6480*/  FFMA.FTZ R181, R33, UR4, -R206.reuse ;  /* 0x0000000421b57c23 */ /* 0x100fe200080108ce */
[----:B------:R-:W4:Y:S01]  /*6490*/  LDSM.16.MT88.4 R8, [R196+0x12800] ;  /* 0x01280000c408783b */ /* 0x000f220000004200 */
[----:B------:R-:W-:Y:S01]  /*64a0*/  FFMA.FTZ R180, R29, UR4, -R206 ;  /* 0x000000041db47c23 */ /* 0x000fe200080108ce */
[----:B------:R-:W5:Y:S01]  /*64b0*/  MUFU.EX2 R188, R188 ;  /* 0x000000bc00bc7308 */ /* 0x000f620000000800 */
[--C-:B------:R-:W-:Y:S01]  /*64c0*/  FFMA.FTZ R182, R13, UR4, -R200.reuse ;  /* 0x000000040db67c23 */ /* 0x100fe200080108c8 */
[----:B------:R-:W4:Y:S01]  /*64d0*/  LDSM.16.MT88.4 R16, [R196+0x16800] ;  /* 0x01680000c410783b */ /* 0x000f220000004200 */
[----:B------:R-:W-:Y:S01]  /*64e0*/  FFMA.FTZ R179, R15, UR4, -R200 ;  /* 0x000000040fb37c23 */ /* 0x000fe200080108c8 */
[----:B------:R-:W-:Y:S01]  /*64f0*/  MUFU.EX2 R191, R191 ;  /* 0x000000bf00bf7308 */ /* 0x000fe20000000800 */
[--C-:B------:R-:W-:Y:S01]  /*6500*/  FFMA.FTZ R202, R197, UR4, -R206.reuse ;  /* 0x00000004c5ca7c23 */ /* 0x100fe200080108ce */
[----:B------:R-:W4:Y:S01]  /*6510*/  LDSM.16.MT88.4 R20, [R196+0x14800] ;  /* 0x01480000c414783b */ /* 0x000f220000004200 */
[----:B------:R-:W-:Y:S01]  /*6520*/  FFMA.FTZ R198, R199, UR4, -R206 ;  /* 0x00000004c7c67c23 */ /* 0x000fe200080108ce */
[----:B------:R-:W1:Y:S01]  /*6530*/  MUFU.EX2 R190, R190 ;  /* 0x000000be00be7308 */ /* 0x000e620000000800 */
[--C-:B------:R-:W-:Y:S01]  /*6540*/  FFMA.FTZ R208, R219, UR4, -R200.reuse ;  /* 0x00000004dbd07c23 */ /* 0x100fe200080108c8 */
[----:B---3--:R-:W-:Y:S01]  /*6550*/  F2FP.F16.F32.PACK_AB R128, R192, R193 ;  /* 0x000000c1c080723e */ /* 0x008fe200000000ff */
[----:B------:R-:W-:Y:S01]  /*6560*/  LDSM.16.MT88.4 R12, [R216+0x10800] ;  /* 0x01080000d80c783b */ /* 0x000fe20000004200 */
[----:B------:R-:W-:Y:S01]  /*6570*/  MUFU.EX2 R187, R187 ;  /* 0x000000bb00bb7308 */ /* 0x000fe20000000800 */
[--C-:B------:R-:W-:Y:S01]  /*6580*/  FFMA.FTZ R204, R227, UR4, -R200.reuse ;  /* 0x00000004e3cc7c23 */ /* 0x100fe200080108c8 */
[----:B-----5:R-:W-:Y:S01]  /*6590*/  F2FP.F16.F32.PACK_AB R130, R188, R189 ;  /* 0x000000bdbc82723e */ /* 0x020fe200000000ff */
[----:B------:R-:W-:Y:S01]  /*65a0*/  LDSM.16.MT88.4 R28, [R194+0x12800] ;  /* 0x01280000c21c783b */ /* 0x000fe20000004200 */
[----:B------:R-:W3:Y:S01]  /*65b0*/  MUFU.EX2 R186, R186 ;  /* 0x000000ba00ba7308 */ /* 0x000ee20000000800 */
[----:B------:R-:W-:Y:S01]  /*65c0*/  FFMA.FTZ R221, R221, UR4, -R200 ;  /* 0x00000004dddd7c23 */ /* 0x000fe200080108c8 */
[--C-:B------:R-:W-:Y:S01]  /*65d0*/  FFMA.FTZ R241, R241, UR4, -R206.reuse ;  /* 0x00000004f1f17c23 */ /* 0x100fe200080108ce */
[----:B------:R-:W-:Y:S01]  /*65e0*/  LDSM.16.MT88.4 R32, [R195+0x12800] ;  /* 0x01280000c320783b */ /* 0x000fe20000004200 */
[----:B------:R-:W-:Y:S01]  /*65f0*/  MUFU.EX2 R185, R185 ;  /* 0x000000b900b97308 */ /* 0x000fe20000000800 */
[----:B------:R-:W-:Y:S01]  /*6600*/  FFMA.FTZ R237, R237, UR4, -R206 ;  /* 0x00000004eded7c23 */ /* 0x000fe200080108ce */
[----:B-1----:R-:W-:Y:S01]  /*6610*/  F2FP.F16.F32.PACK_AB R129, R190, R191 ;  /* 0x000000bfbe81723e */ /* 0x002fe200000000ff */
[----:B------:R-:W-:Y:S01]  /*6620*/  FFMA.FTZ R233, R233, UR4, -R200 ;  /* 0x00000004e9e97c23 */ /* 0x000fe200080108c8 */
[----:B------:R-:W1:Y:S01]  /*6630*/  MUFU.EX2 R184, R184 ;  /* 0x000000b800b87308 */ /* 0x000e620000000800 */
[--C-:B------:R-:W-:Y:S01]  /*6640*/  FFMA.FTZ R210, R225, UR4, -R206.reuse ;  /* 0x00000004e1d27c23 */ /* 0x100fe200080108ce */
[----:B------:R-:W-:Y:S01]  /*6650*/  FFMA.FTZ R243, R209, UR4, -R206 ;  /* 0x00000004d1f37c23 */ /* 0x000fe200080108ce */
[----:B------:R-:W-:Y:S01]  /*6660*/  FFMA.FTZ R212, R205, UR4, -R200 ;  /* 0x00000004cdd47c23 */ /* 0x000fe200080108c8 */
[----:B------:R-:W-:Y:S01]  /*6670*/  MUFU.EX2 R181, R181 ;  /* 0x000000b500b57308 */ /* 0x000fe20000000800 */
[----:B------:R-:W-:Y:S01]  /*6680*/  FFMA.FTZ R223, R223, UR4, -R206 ;  /* 0x00000004dfdf7c23 */ /* 0x000fe200080108ce */
[----:B---3--:R-:W-:Y:S01]  /*6690*/  F2FP.F16.F32.PACK_AB R131, R186, R187 ;  /* 0x000000bbba83723e */ /* 0x008fe200000000ff */
[--C-:B------:R-:W-:Y:S01]  /*66a0*/  FFMA.FTZ R207, R207, UR4, -R200.reuse ;  /* 0x00000004cfcf7c23 */ /* 0x100fe200080108c8 */
[----:B------:R-:W-:Y:S01]  /*66b0*/  MUFU.EX2 R180, R180 ;  /* 0x000000b400b47308 */ /* 0x000fe20000000800 */
[----:B------:R-:W-:Y:S01]  /*66c0*/  FFMA.FTZ R203, R203, UR4, -R200 ;  /* 0x00000004cbcb7c23 */ /* 0x000fe200080108c8 */
[----:B------:R-:W-:Y:S01]  /*66d0*/  FADD.FTZ R192, R193, R192 ;  /* 0x000000c0c1c07221 */ /* 0x000fe20000010000 */
[----:B------:R-:W-:Y:S01]  /*66e0*/  FADD.FTZ R190, R191, R190 ;  /* 0x000000bebfbe7221 */ /* 0x000fe20000010000 */
[----:B------:R-:W-:Y:S01]  /*66f0*/  MUFU.EX2 R183, R183 ;  /* 0x000000b700b77308 */ /* 0x000fe20000000800 */
[C---:B------:R-:W-:Y:S01]  /*6700*/  HMMA.16816.F32 R44, R128.reuse, R48, RZ ;  /* 0x00000030802c723c */ /* 0x040fe200000018ff */
[----:B------:R-:W-:Y:S01]  /*6710*/  FADD.FTZ R189, R189, R192 ;  /* 0x000000c0bdbd7221 */ /* 0x000fe20000010000 */
[----:B------:R-:W-:Y:S01]  /*6720*/  FADD.FTZ R187, R187, R190 ;  /* 0x000000bebbbb7221 */ /* 0x000fe20000010000 */
[----:B------:R-:W3:Y:S02]  /*6730*/  MUFU.EX2 R182, R182 ;  /* 0x000000b600b67308 */ /* 0x000ee40000000800 */
[----:B------:R-:W-:Y:S01]  /*6740*/  FADD.FTZ R188, R188, R189 ;  /* 0x000000bdbcbc7221 */ /* 0x000fe20000010000 */
[----:B------:R-:W-:Y:S01]  /*6750*/  FADD.FTZ R186, R186, R187 ;  /* 0x000000bbbaba7221 */ /* 0x000fe20000010000 */
[----:B------:R-:W-:Y:S01]  /*6760*/  MUFU.EX2 R179, R179 ;  /* 0x000000b300b37308 */ /* 0x000fe20000000800 */
[C---:B------:R-:W-:Y:S03]  /*6770*/  HMMA.16816.F32 R48, R128.reuse, R50, RZ ;  /* 0x000000328030723c */ /* 0x040fe600000018ff */
[----:B------:R-:W5:Y:S04]  /*6780*/  MUFU.EX2 R178, R178 ;  /* 0x000000b200b27308 */ /* 0x000f680000000800 */
[----:B------:R2:W-:Y:S01]  /*6790*/  MUFU.EX2 R197, R241 ;  /* 0x000000f100c57308 */ /* 0x0005e20000000800 */
[C---:B------:R-:W-:Y:S03]  /*67a0*/  HMMA.16816.F32 R152, R128.reuse, R148, RZ ;  /* 0x000000948098723c */ /* 0x040fe600000018ff */
[----:B------:R-:W4:Y:S04]  /*67b0*/  MUFU.EX2 R202, R202 ;  /* 0x000000ca00ca7308 */ /* 0x000f280000000800 */
[----:B------:R-:W-:Y:S01]  /*67c0*/  MUFU.EX2 R199, R237 ;  /* 0x000000ed00c77308 */ /* 0x000fe20000000800 */
[----:B------:R-:W-:Y:S03]  /*67d0*/  HMMA.16816.F32 R76, R128, R80, RZ ;  /* 0x00000050804c723c */ /* 0x000fe600000018ff */
[----:B------:R-:W-:Y:S01]  /*67e0*/  MUFU.EX2 R198, R198 ;  /* 0x000000c600c67308 */ /* 0x000fe20000000800 */
[----:B--2---:R-:W-:-:S03]  /*67f0*/  FFMA.FTZ R241, R201, UR4, -R200 ;  /* 0x00000004c9f17c23 */ /* 0x004fc600080108c8 */
        /* <DEDUP_REMOVED lines=14> */
[----:B------:R-:W-:Y:S05]  /*68e0*/  MUFU.EX2 R241, R241 ;  /* 0x000000f100f17308 */ /* 0x000fea0000000800 */
        /* <DEDUP_REMOVED lines=22> */
[----:B-1----:R-:W-:Y:S01]  /*6a50*/  F2FP.F16.F32.PACK_AB R4, R184, R185 ;  /* 0x000000b9b804723e */ /* 0x002fe200000000ff */
[----:B------:R-:W-:Y:S01]  /*6a60*/  FADD.FTZ R185, R185, R188 ;  /* 0x000000bcb9b97221 */ /* 0x000fe20000010000 */
[----:B---3--:R-:W-:Y:S01]  /*6a70*/  F2FP.F16.F32.PACK_AB R5, R182, R183 ;  /* 0x000000b7b605723e */ /* 0x008fe200000000ff */
        /* <DEDUP_REMOVED lines=9> */
[----:B----4-:R-:W-:Y:S01]  /*6b10*/  HMMA.16816.F32 R44, R4, R8, R44 ;  /* 0x00000008042c723c */ /* 0x010fe2000000182c */
[----:B------:R-:W-:-:S07]  /*6b20*/  FADD.FTZ R178, R178, R179 ;  /* 0x000000b3b2b27221 */ /* 0x000fce0000010000 */
[C---:B------:R-:W-:Y:S01]  /*6b30*/  HMMA.16816.F32 R48, R4.reuse, R10, R48 ;  /* 0x0000000a0430723c */ /* 0x040fe20000001830 */
[----:B------:R-:W1:Y:S07]  /*6b40*/  LDSM.16.MT88.4 R8, [R216+0x12800] ;  /* 0x01280000d808783b */ /* 0x000e6e0000004200 */
[C---:B------:R-:W-:Y:S08]  /*6b50*/  HMMA.16816.F32 R108, R4.reuse, R16, R108 ;  /* 0x00000010046c723c */ /* 0x040ff0000000186c */
[C---:B------:R-:W-:Y:S01]  /*6b60*/  HMMA.16816.F32 R112, R4.reuse, R18, R112 ;  /* 0x000000120470723c */ /* 0x040fe20000001870 */
[----:B------:R-:W3:Y:S07]  /*6b70*/  LDSM.16.MT88.4 R16, [R194+0x14800] ;  /* 0x01480000c210783b */ /* 0x000eee0000004200 */
[C---:B------:R-:W-:Y:S08]  /*6b80*/  HMMA.16816.F32 R152, R4.reuse, R24, R152 ;  /* 0x000000180498723c */ /* 0x040ff00000001898 */
[C---:B------:R-:W-:Y:S01]  /*6b90*/  HMMA.16816.F32 R148, R4.reuse, R26, R148 ;  /* 0x0000001a0494723c */ /* 0x040fe20000001894 */
[----:B------:R-:W4:Y:S07]  /*6ba0*/  LDSM.16.MT88.4 R24, [R216+0x14800] ;  /* 0x01480000d818783b */ /* 0x000f2e0000004200 */
[C---:B------:R-:W-:Y:S08]  /*6bb0*/  HMMA.16816.F32 R76, R4.reuse, R20, R76 ;  /* 0x00000014044c723c */ /* 0x040ff0000000184c */
[C---:B-1----:R-:W-:Y:S08]  /*6bc0*/  HMMA.16816.F32 R36, R4.reuse, R8, R36 ;  /* 0x000000080424723c */ /* 0x042ff00000001824 */
[C---:B------:R-:W-:Y:S01]  /*6bd0*/  HMMA.16816.F32 R40, R4.reuse, R10, R40 ;  /* 0x0000000a0428723c */ /* 0x040fe20000001828 */
[----:B------:R-:W1:Y:S07]  /*6be0*/  LDSM.16.MT88.4 R8, [R195+0x16800] ;  /* 0x01680000c308783b */ /* 0x000e6e0000004200 */
[C---:B------:R-:W-:Y:S01]  /*6bf0*/  HMMA.16816.F32 R80, R4.reuse, R22, R80 ;  /* 0x000000160450723c */ /* 0x040fe20000001850 */
[----:B------:R-:W5:Y:S07]  /*6c00*/  LDSM.16.MT88.4 R20, [R195+0x14800] ;  /* 0x01480000c314783b */ /* 0x000f6e0000004200 */
[C---:B------:R-:W-:Y:S08]  /*6c10*/  HMMA.16816.F32 R160, R4.reuse, R12, R160 ;  /* 0x0000000c04a0723c */ /* 0x040ff000000018a0 */
[C---:B------:R-:W-:Y:S01]  /*6c20*/  HMMA.16816.F32 R156, R4.reuse, R14, R156 ;  /* 0x0000000e049c723c */ /* 0x040fe2000000189c */
[----:B------:R-:W2:Y:S07]  /*6c30*/  LDSM.16.MT88.4 R12, [R216+0x16800] ;  /* 0x01680000d80c783b */ /* 0x000eae0000004200 */
[C---:B------:R-:W-:Y:S08]  /*6c40*/  HMMA.16816.F32 R60, R4.reuse, R28, R60 ;  /* 0x0000001c043c723c */ /* 0x040ff0000000183c */
[C---:B------:R-:W-:Y:S01]  /*6c50*/  HMMA.16816.F32 R64, R4.reuse, R30, R64 ;  /* 0x0000001e0440723c */ /* 0x040fe20000001840 */
[----:B------:R-:W2:Y:S07]  /*6c60*/  LDSM.16.MT88.4 R28, [R194+0x16800] ;  /* 0x01680000c21c783b */ /* 0x000eae0000004200 */
[C---:B---3--:R-:W-:Y:S08]  /*6c70*/  HMMA.16816.F32 R92, R4.reuse, R16, R92 ;  /* 0x00000010045c723c */ /* 0x048ff0000000185c */
[C---:B------:R-:W-:Y:S01]  /*6c80*/  HMMA.16816.F32 R96, R4.reuse, R18, R96 ;  /* 0x000000120460723c */ /* 0x040fe20000001860 */
[----:B------:R-:W3:Y:S07]  /*6c90*/  LDSM.16.MT88.4 R16, [R196+0x15000] ;  /* 0x01500000c410783b */ /* 0x000eee0000004200 */
[C---:B----4-:R-:W-:Y:S08]  /*6ca0*/  HMMA.16816.F32 R68, R4.reuse, R24, R68 ;  /* 0x000000180444723c */ /* 0x050ff00000001844 */
[C---:B------:R-:W-:Y:S01]  /*6cb0*/  HMMA.16816.F32 R72, R4.reuse, R26, R72 ;  /* 0x0000001a0448723c */ /* 0x040fe20000001848 */
[----:B------:R-:W4:Y:S07]  /*6cc0*/  LDSM.16.MT88.4 R24, [R196+0x11000] ;  /* 0x01100000c418783b */ /* 0x000f2e0000004200 */
        /* <DEDUP_REMOVED lines=12> */
[C---:B-----5:R-:W-:Y:S08]  /*6d90*/  HMMA.16816.F32 R84, R4.reuse, R20, R84 ;  /* 0x000000140454723c */ /* 0x060ff00000001854 */
[C---:B------:R-:W-:Y:S01]  /*6da0*/  HMMA.16816.F32 R88, R4.reuse, R22, R88 ;  /* 0x000000160458723c */ /* 0x040fe20000001858 */
[----:B------:R-:W-:Y:S07]  /*6db0*/  LDSM.16.MT88.4 R20, [R196+0x13000] ;  /* 0x01300000c414783b */ /* 0x000fee0000004200 */
[C---:B--2---:R-:W-:Y:S08]  /*6dc0*/  HMMA.16816.F32 R100, R4.reuse, R12, R100 ;  /* 0x0000000c0464723c */ /* 0x044ff00000001864 */
[C---:B------:R-:W-:Y:S01]  /*6dd0*/  HMMA.16816.F32 R104, R4.reuse, R14, R104 ;  /* 0x0000000e0468723c */ /* 0x040fe20000001868 */
[----:B------:R-:W2:Y:S07]  /*6de0*/  LDSM.16.MT88.4 R12, [R196+0x17000] ;  /* 0x01700000c40c783b */ /* 0x000eae0000004200 */
[C---:B------:R-:W-:Y:S08]  /*6df0*/  HMMA.16816.F32 R124, R4.reuse, R28, R124 ;  /* 0x0000001c047c723c */ /* 0x040ff0000000187c */
[----:B------:R-:W-:Y:S01]  /*6e00*/  HMMA.16816.F32 R128, R4, R30, R128 ;  /* 0x0000001e0480723c */ /* 0x000fe20000001880 */
[----:B------:R-:W-:Y:S01]  /*6e10*/  F2FP.F16.F32.PACK_AB R4, R202, R197 ;  /* 0x000000c5ca04723e */ /* 0x000fe200000000ff */
[----:B------:R-:W-:Y:S01]  /*6e20*/  LDSM.16.MT88.4 R28, [R194+0x13000] ;  /* 0x01300000c21c783b */ /* 0x000fe20000004200 */
[----:B------:R-:W-:Y:S01]  /*6e30*/  F2FP.F16.F32.PACK_AB R5, R208, R219 ;  /* 0x000000dbd005723e */ /* 0x000fe200000000ff */
[----:B------:R-:W-:Y:S01]  /*6e40*/  FADD.FTZ R197, R197, R180 ;  /* 0x000000b4c5c57221 */ /* 0x000fe20000010000 */
[----:B------:R-:W-:-:S02]  /*6e50*/  F2FP.F16.F32.PACK_AB R6, R198, R199 ;  /* 0x000000c7c606723e */ /* 0x000fc400000000ff */
[----:B------:R-:W-:Y:S01]  /*6e60*/  F2FP.F16.F32.PACK_AB R7, R221, R204 ;  /* 0x000000ccdd07723e */ /* 0x000fe200000000ff */
[----:B------:R-:W-:-:S04]  /*6e70*/  FADD.FTZ R202, R202, R197 ;  /* 0x000000c5caca7221 */ /* 0x000fc80000010000 */
[----:B------:R-:W-:Y:S02]  /*6e80*/  FADD.FTZ R199, R199, R202 ;  /* 0x000000cac7c77221 */ /* 0x000fe40000010000 */
        /* <DEDUP_REMOVED lines=17> */
[----:B------:R-:W5:Y:S07]  /*6fa0*/  LDSM.16.MT88.4 R20, [R195+0x15000] ;  /* 0x01500000c314783b */ /* 0x000f6e0000004200 */
        /* <DEDUP_REMOVED lines=12> */
[----:B-----5:R-:W-:Y:S01]  /*7070*/  HMMA.16816.F32 R84, R4, R20, R84 ;  /* 0x000000140454723c */ /* 0x020fe20000001854 */
[----:B------:R-:W-:-:S02]  /*7080*/  FFMA.FTZ R20, R211, UR4, -R206 ;  /* 0x00000004d3147c23 */ /* 0x000fc400080108ce */
[----:B------:R-:W5:Y:S04]  /*7090*/  MUFU.EX2 R211, R223 ;  /* 0x000000df00d37308 */ /* 0x000f680000000800 */
[----:B------:R4:W1:Y:S01]  /*70a0*/  MUFU.EX2 R206, R20 ;  /* 0x0000001400ce7308 */ /* 0x0008620000000800 */
        /* <DEDUP_REMOVED lines=13> */
[----:B----4-:R-:W4:Y:S07]  /*7180*/  LDSM.16.MT88.4 R20, [R196+0x15800] ;  /* 0x01580000c414783b */ /* 0x010f2e0000004200 */
[C---:B------:R-:W-:Y:S08]  /*7190*/  HMMA.16816.F32 R124, R4.reuse, R24, R124 ;  /* 0x00000018047c723c */ /* 0x040ff0000000187c */
[----:B------:R-:W-:Y:S01]  /*71a0*/  HMMA.16816.F32 R128, R4, R26, R128 ;  /* 0x0000001a0480723c */ /* 0x000fe20000001880 */
[----:B-----5:R-:W-:Y:S01]  /*71b0*/  F2FP.F16.F32.PACK_AB R4, R211, R210 ;  /* 0x000000d2d304723e */ /* 0x020fe200000000ff */
[----:B------:R-:W-:Y:S01]  /*71c0*/  LDSM.16.MT88.4 R24, [R216+0x13800] ;  /* 0x01380000d818783b */ /* 0x000fe20000004200 */
[----:B------:R-:W-:-:S02]  /*71d0*/  F2FP.F16.F32.PACK_AB R5, R212, R205 ;  /* 0x000000cdd405723e */ /* 0x000fc400000000ff */
[----:B-1----:R-:W-:Y:S02]  /*71e0*/  F2FP.F16.F32.PACK_AB R6, R243, R206 ;  /* 0x000000cef306723e */ /* 0x002fe400000000ff */
[----:B------:R-:W-:-:S07]  /*71f0*/  F2FP.F16.F32.PACK_AB R7, R241, R200 ;  /* 0x000000c8f107723e */ /* 0x000fce00000000ff */
[C---:B------:R-:W-:Y:S08]  /*7200*/  HMMA.16816.F32 R44, R4.reuse, R8, R44 ;  /* 0x00000008042c723c */ /* 0x040ff0000000182c */
        /* <DEDUP_REMOVED lines=20> */
[----:B-1----:R-:W-:Y:S01]  /*7350*/  HMMA.16816.F32 R100, R4, R8, R100 ;  /* 0x000000080464723c */ /* 0x002fe20000001864 */
        /* <DEDUP_REMOVED lines=32> */
[----:B------:R-:W-:-:S04]  /*7560*/  DEPBAR.LE SB0, 0x0 ;  /* 0x000080000000791a */ /* 0x000fc80000000000 */
[----:B------:R-:W-:Y:S02]  /*7570*/  UIADD3 UR4, UPT, UPT, UR20, -0x1, URZ ;  /* 0xffffffff14047890 */ /* 0x000fe4000fffe0ff */
[----:B------:R-:W-:Y:S02]  /*7580*/  UIADD3 UR29, UPT, UPT, UR20, -0x2, URZ ;  /* 0xfffffffe141d7890 */ /* 0x000fe4000fffe0ff */
[----:B------:R-:W-:Y:S01]  /*7590*/  USHF.L.U32 UR4, UR4, 0x6, URZ ;  /* 0x0000000604047899 */ /* 0x000fe200080006ff */
[----:B------:R-:W-:Y:S06]  /*75a0*/  BAR.SYNC.DEFER_BLOCKING 0x0 ;  /* 0x0000000000007b1d */ /* 0x000fec0000010000 */
[----:B------:R-:W-:Y:S05]  /*75b0*/  BRA.U !UP1, `(.L_x_1914) ;  /* 0x0000000109f47547 */ /* 0x000fea000b800000 */
[----:B------:R-:W1:Y:S01]  /*75c0*/  LDC R5, c[0x0][0x4f0] ;  /* 0x00013c00ff057b82 */ /* 0x000e620000000800 */
[----:B------:R-:W-:Y:S01]  /*75d0*/  USHF.L.U32 UR6, UR29, 0x6, URZ ;  /* 0x000000061d067899 */ /* 0x000fe200080006ff */
[----:B------:R-:W-:-:S05]  /*75e0*/  IABS R8, UR4 ;  /* 0x0000000400087c13 */ /* 0x000fca0008000000 */
        /* <DEDUP_REMOVED lines=27> */
[C---:B------:R-:W-:Y:S01]  /*77a0*/  LOP3.LUT R4, R5.reuse, UR6, RZ, 0x3c, !PT ;  /* 0x0000000605047c12 */ /* 0x040fe2000f8e3cff */
[----:B------:R-:W1:Y:S01]  /*77b0*/  LDCU.64 UR6, c[0x0][0x3a8] ;  /* 0x00007500ff0677ac */ /* 0x000e620008000a00 */
[----:B------:R-:W-:-:S02]  /*77c0*/  ISETP.NE.AND P1, PT, R5, RZ, PT ;  /* 0x000000ff0500720c */ /* 0x000fc40003f25270 */
        /* <DEDUP_REMOVED lines=10> */
[----:B------:R-:W2:Y:S04]  /*7870*/  LDG.E R9, desc[UR24][R12.64] ;  /* 0x000000180c097981 */ /* 0x000ea8000c1e1900 */
[----:B------:R-:W2:Y:S01]  /*7880*/  LDG.E R4, desc[UR24][R10.64] ;  /* 0x000000180a047981 */ /* 0x000ea2000c1e1900 */
[----:B------:R-:W-:-:S04]  /*7890*/  IMAD.IADD R6, R7, 0x1, -R6 ;  /* 0x0000000107067824 */ /* 0x000fc800078e0a06 */
[----:B------:R-:W-:-:S05]  /*78a0*/  IMAD R6, R6, R5, -0x40 ;  /* 0xffffffc006067424 */ /* 0x000fca00078e0205 */
[----:B------:R-:W-:-:S05]  /*78b0*/  SHF.R.S32.HI R5, RZ, 0x1f, R6 ;  /* 0x0000001fff057819 */ /* 0x000fca0000011406 */
[----:B------:R-:W-:-:S04]  /*78c0*/  IMAD R5, R5, UR8, RZ ;  /* 0x0000000805057c24 */ /* 0x000fc8000f8e02ff */
[C---:B------:R-:W-:Y:S01]  /*78d0*/  IMAD R5, R6.reuse, UR9, R5 ;  /* 0x0000000906057c24 */ /* 0x040fe2000f8e0205 */
[----:B--2---:R-:W-:Y:S01]  /*78e0*/  IADD3 R4, PT, PT, R9, -R4, RZ ;  /* 0x8000000409047210 */ /* 0x004fe20007ffe0ff */
        /* <DEDUP_REMOVED lines=8> */
[----:B------:R-:W-:Y:S01]  /*7970*/  LEA.HI.X R235, R8, R235, R5, 0x1, P0 ;  /* 0x000000eb08eb7211 */ /* 0x000fe200000f0c05 */
[----:B------:R-:W-:Y:S06]  /*7980*/  BRA `(.L_x_1915) ;  /* 0x00000000001c7947 */ /* 0x000fec0003800000 */
.L_x_1914:
[----:B------:R-:W-:Y:S01]  /*7990*/  UMOV UR7, URZ ;  /* 0x000000ff00077c82 */ /* 0x000fe20008000000 */
[----:B------:R-:W-:Y:S01]  /*79a0*/  USHF.L.U32 UR6, UR8, 0x6, URZ ;  /* 0x0000000608067899 */ /* 0x000fe200080006ff */
[----:B------:R-:W-:-:S05]  /*79b0*/  IADD3 R5, P0, PT, RZ, -UR7, RZ ;  /* 0x80000007ff057c10 */ /* 0x000fca000ff1e0ff */
[----:B------:R-:W-:-:S05]  /*79c0*/  IMAD.X R4, RZ, RZ, ~UR6, P0 ;  /* 0x80000006ff047e24 */ /* 0x000fca00080e06ff */
[----:B------:R-:W-:-:S04]  /*79d0*/  SHF.R.S64 R5, R5, 0x1f, R4 ;  /* 0x0000001f05057819 */ /* 0x000fc80000001004 */
[----:B------:R-:W-:-:S04]  /*79e0*/  IADD3 R234, P0, PT, R5, R234, RZ ;  /* 0x000000ea05ea7210 */ /* 0x000fc80007f1e0ff */
[----:B------:R-:W-:-:S09]  /*79f0*/  LEA.HI.X.SX32 R235, R4, R235, 0x1, P0 ;  /* 0x000000eb04eb7211 */ /* 0x000fd200000f0eff */
.L_x_1915:
[----:B------:R-:W1:Y:S01]  /*7a00*/  LDCU UR6, c[0x0][0x440] ;  /* 0x00008800ff0677ac */ /* 0x000e620008000800 */
[----:B------:R-:W-:Y:S01]  /*7a10*/  LOP3.LUT R222, R176, R177, RZ, 0xfc, !PT ;  /* 0x000000b1b0de7212 */ /* 0x000fe200078efcff */
[----:B------:R-:W-:-:S03]  /*7a20*/  USHF.L.U32 UR7, UR8, 0x5, URZ ;  /* 0x0000000508077899 */ /* 0x000fc600080006ff */
[----:B------:R-:W-:Y:S01]  /*7a30*/  LEA R222, R222, UR5, 0x1 ;  /* 0x00000005dede7c11 */ /* 0x000fe2000f8e08ff */
[----:B------:R-:W-:Y:S02]  /*7a40*/  USHF.L.U64.HI UR8, UR8, 0x5, UR9 ;  /* 0x0000000508087899 */ /* 0x000fe40008010209 */
[----:B------:R-:W-:Y:S01]  /*7a50*/  UISETP.GT.U32.AND UP0, UPT, UR29, UR18, UPT ;  /* 0x000000121d00728c */ /* 0x000fe2000bf04070 */
[----:B------:R-:W-:Y:S01]  /*7a60*/  IADD3 R8, P0, PT, R234, UR7, RZ ;  /* 0x00000007ea087c10 */ /* 0x000fe2000ff1e0ff */
[----:B------:R-:W-:-:S03]  /*7a70*/  IMAD.IADD R167, R167, 0x1, R222 ;  /* 0x00000001a7a77824 */ /* 0x000fc600078e02de */
[----:B------:R-:W-:Y:S02]  /*7a80*/  IADD3.X R9, PT, PT, R235, UR8, RZ, P0, !PT ;  /* 0x00000008eb097c10 */ /* 0x000fe400087fe4ff */
[----:B------:R-:W-:Y:S02]  /*7a90*/  IADD3 R6, P0, PT, R8, UR7, RZ ;  /* 0x0000000708067c10 */ /* 0x000fe4000ff1e0ff */
[----:B-1----:R-:W-:Y:S02]  /*7aa0*/  ISETP.GE.AND P4, PT, R214, UR6, PT ;  /* 0x00000006d6007c0c */ /* 0x002fe4000bf86270 */
[----:B------:R-:W-:Y:S02]  /*7ab0*/  ISETP.GE.AND P3, PT, R242, UR6, PT ;  /* 0x00000006f2007c0c */ /* 0x000fe4000bf66270 */
[----:B------:R-:W-:Y:S02]  /*7ac0*/  ISETP.GE.AND P2, PT, R240, UR6, PT ;  /* 0x00000006f0007c0c */ /* 0x000fe4000bf46270 */
[----:B------:R-:W-:-:S02]  /*7ad0*/  ISETP.GE.AND P1, PT, R236, UR6, PT ;  /* 0x00000006ec007c0c */ /* 0x000fc4000bf26270 */
[----:B------:R-:W-:Y:S02]  /*7ae0*/  IADD3.X R7, PT, PT, R9, UR8, RZ, P0, !PT ;  /* 0x0000000809077c10 */ /* 0x000fe400087fe4ff */
[----:B------:R-:W-:-:S03]  /*7af0*/  IADD3 R4, P0, PT, R6, UR7, RZ ;  /* 0x0000000706047c10 */ /* 0x000fc6000ff1e0ff */
[----:B------:R-:W-:Y:S01]  /*7b00*/  @!PT LDS RZ, [RZ] ;  /* 0x00000000fffff984 */ /* 0x000fe20000000800 */
[----:B------:R-:W-:Y:S01]  /*7b10*/  @!PT LDS RZ, [RZ] ;  /* 0x00000000fffff984 */ /* 0x000fe20000000800 */
[----:B------:R-:W-:Y:S01]  /*7b20*/  @!PT LDS RZ, [RZ] ;  /* 0x00000000fffff984 */ /* 0x000fe20000000800 */
[----:B------:R-:W-:Y:S01]  /*7b30*/  @!P4 LDGSTS.E.BYPASS.LTC128B.128 [R245+0x10000], desc[UR24][R234.64] ;  /* 0x10000000eaf5cfae */ /* 0x000fe2000b981a18 */
[----:B------:R-:W-:Y:S02]  /*7b40*/  IADD3.X R5, PT, PT, R7, UR8, RZ, P0, !PT ;  /* 0x0000000807057c10 */ /* 0x000fe400087fe4ff */
[----:B------:R-:W-:Y:S01]  /*7b50*/  ISETP.NE.AND P0, PT, R2, RZ, PT ;  /* 0x000000ff0200720c */ /* 0x000fe20003f05270 */
[----:B------:R-:W-:Y:S01]  /*7b60*/  @P4 STS.128 [R245+0x10000], RZ ;  /* 0x010000fff5004388 */ /* 0x000fe20000000c00 */
[----:B------:R-:W-:-:S03]  /*7b70*/  IMAD.MOV.U32 R2, RZ, RZ, 0x20 ;  /* 0x00000020ff027424 */ /* 0x000fc600078e00ff */
[----:B------:R-:W-:Y:S01]  /*7b80*/  @!PT LDS RZ, [RZ] ;  /* 0x00000000fffff984 */ /* 0x000fe20000000800 */
[----:B------:R-:W-:Y:S01]  /*7b90*/  @!PT LDS RZ, [RZ] ;  /* 0x00000000fffff984 */ /* 0x000fe20000000800 */
[----:B------:R-:W-:Y:S01]  /*7ba0*/  @!PT LDS RZ, [RZ] ;  /* 0x00000000fffff984 */ /* 0x000fe20000000800 */
[----:B------:R-:W-:Y:S02]  /*7bb0*/  @!P3 LDGSTS.E.BYPASS.LTC128B.128 [R245+0x12000], desc[UR24][R234.64+0x80] ;  /* 0x12000080eaf5bfae */ /* 0x000fe4000b981a18 */
[----:B------:R-:W-:Y:S02]  /*7bc0*/  SEL R197, R2, 0xffffffe0, !P0 ;  /* 0xffffffe002c57807 */ /* 0x000fe40004000000 */
[----:B------:R-:W-:Y:S03]  /*7bd0*/  @P3 STS.128 [R245+0x12000], RZ ;  /* 0x012000fff5003388 */ /* 0x000fe60000000c00 */
[C---:B------:R-:W-:Y:S01]  /*7be0*/  IMAD.IADD R219, R197.reuse, 0x1, R222 ;  /* 0x00000001c5db7824 */ /* 0x040fe200078e02de */
[----:B------:R-:W-:Y:S01]  /*7bf0*/  @!PT LDS RZ, [RZ] ;  /* 0x00000000fffff984 */ /* 0x000fe20000000800 */
[----:B------:R-:W-:Y:S01]  /*7c00*/  @!PT LDS RZ, [RZ] ;  /* 0x00000000fffff984 */ /* 0x000fe20000000800 */
[----:B------:R-:W-:Y:S01]  /*7c10*/  @!PT LDS RZ, [RZ] ;  /* 0x00000000fffff984 */ /* 0x000fe20000000800 */
[----:B------:R-:W-:Y:S01]  /*7c20*/  @!P2 LDGSTS.E.BYPASS.LTC128B.128 [R245+0x14000], desc[UR24][R234.64+0x100] ;  /* 0x14000100eaf5afae */ /* 0x000fe2000b981a18 */
[----:B------:R-:W-:Y:S02]  /*7c30*/  IMAD.IADD R216, R220, 0x1, R197 ;  /* 0x00000001dcd87824 */ /* 0x000fe400078e02c5 */
[C---:B------:R-:W-:Y:S01]  /*7c40*/  IMAD.IADD R218, R197.reuse, 0x1, R167 ;  /* 0x00000001c5da7824 */ /* 0x040fe200078e02a7 */
[----:B------:R-:W-:Y:S01]  /*7c50*/  @P2 STS.128 [R245+0x14000], RZ ;  /* 0x014000fff5002388 */ /* 0x000fe20000000c00 */
[----:B------:R-:W-:-:S03]  /*7c60*/  IMAD.IADD R212, R197, 0x1, R166 ;  /* 0x00000001c5d47824 */ /* 0x000fc600078e02a6 */
        /* <DEDUP_REMOVED lines=66> */
[----:B------:R-:W2:Y:S04]  /*8090*/  LDSM.16.M88.4 R176, [R220+0x8000] ;  /* 0x00800000dcb0783b */ /* 0x000ea80000000200 */
[----:B------:R-:W3:Y:S04]  /*80a0*/  LDSM.16.M88.4 R168, [R220+0x8800] ;  /* 0x00880000dca8783b */ /* 0x000ee80000000200 */
[----:B------:R-:W4:Y:S04]  /*80b0*/  LDSM.16.M88.4 R28, [R220+0x9000] ;  /* 0x00900000dc1c783b */ /* 0x000f280000000200 */
[----:B------:R-:W-:Y:S04]  /*80c0*/  LDSM.16.M88.4 R20, [R219] ;  /* 0x00000000db14783b */ /* 0x000fe80000000200 */
[----:B-1----:R-:W1:Y:S04]  /*80d0*/  LDSM.16.M88.4 R4, [R220+0x9800] ;  /* 0x00980000dc04783b */ /* 0x002e680000000200 */
[----:B------:R-:W5:Y:S04]  /*80e0*/  LDSM.16.M88.4 R16, [R216+0x8000] ;  /* 0x00800000d810783b */ /* 0x000f680000000200 */
[----:B------:R-:W5:Y:S04]  /*80f0*/  LDSM.16.M88.4 R188, [R216+0x8800] ;  /* 0x00880000d8bc783b */ /* 0x000f680000000200 */
[----:B------:R-:W5:Y:S04]  /*8100*/  LDSM.16.M88.4 R192, [R216+0x9000] ;  /* 0x00900000d8c0783b */ /* 0x000f680000000200 */
[----:B------:R-:W5:Y:S04]  /*8110*/  LDSM.16.M88.4 R184, [R216+0x9800] ;  /* 0x00980000d8b8783b */ /* 0x000f680000000200 */
[----:B------:R-:W-:Y:S01]  /*8120*/  LDSM.16.M88.4 R8, [R167] ;  /* 0x00000000a708783b */ /* 0x000fe20000000200 */
[C---:B--2---:R-:W-:Y:S03]  /*8130*/  HMMA.16816.F32 R180, R204.reuse, R176, RZ ;  /* 0x000000b0ccb4723c */ /* 0x044fe600000018ff */
[----:B------:R-:W2:Y:S04]  /*8140*/  LDSM.16.M88.4 R12, [R166+0x8000] ;  /* 0x00800000a60c783b */ /* 0x000ea80000000200 */
[----:B------:R-:W-:Y:S01]  /*8150*/  LDSM.16.M88.4 R196, [R222+0x2000] ;  /* 0x00200000dec4783b */ /* 0x000fe20000000200 */
[C---:B---3--:R-:W-:Y:S03]  /*8160*/  HMMA.16816.F32 R172, R204.reuse, R168, RZ ;  /* 0x000000a8ccac723c */ /* 0x048fe600000018ff */
[----:B------:R-:W-:Y:S04]  /*8170*/  LDSM.16.M88.4 R200, [R220+0xb800] ;  /* 0x00b80000dcc8783b */ /* 0x000fe80000000200 */
[----:B------:R-:W-:Y:S01]  /*8180*/  LDSM.16.M88.4 R208, [R166+0xc800] ;  /* 0x00c80000a6d0783b */ /* 0x000fe20000000200 */
[C---:B----4-:R-:W-:Y:S03]  /*8190*/  HMMA.16816.F32 R32, R204.reuse, R28, RZ ;  /* 0x0000001ccc20723c */ /* 0x050fe600000018ff */
[----:B------:R-:W0:Y:S05]  /*81a0*/  LDGDEPBAR ;  /* 0x00000000000079af */ /* 0x000e2a0000000000 */
[C---:B------:R-:W-:Y:S08]  /*81b0*/  HMMA.16816.F32 R176, R204.reuse, R178, RZ ;  /* 0x000000b2ccb0723c */ /* 0x040ff000000018ff */
[C---:B------:R-:W-:Y:S08]  /*81c0*/  HMMA.16816.F32 R168, R204.reuse, R170, RZ ;  /* 0x000000aacca8723c */ /* 0x040ff000000018ff */
[C---:B------:R-:W-:Y:S08]  /*81d0*/  HMMA.16816.F32 R28, R204.reuse, R30, RZ ;  /* 0x0000001ecc1c723c */ /* 0x040ff000000018ff */
[C---:B-1----:R-:W-:Y:S08]  /*81e0*/  HMMA.16816.F32 R24, R204.reuse, R4, RZ ;  /* 0x00000004cc18723c */ /* 0x042ff000000018ff */
[----:B------:R-:W-:Y:S01]  /*81f0*/  HMMA.16816.F32 R204, R204, R6, RZ ;  /* 0x00000006cccc723c */ /* 0x000fe200000018ff */
[----:B------:R-:W1:Y:S07]  /*8200*/  LDSM.16.M88.4 R4, [R166+0x8800] ;  /* 0x00880000a604783b */ /* 0x000e6e0000000200 */
[C---:B-----5:R-:W-:Y:S08]  /*8210*/  HMMA.16816.F32 R180, R20.reuse, R16, R180 ;  /* 0x0000001014b4723c */ /* 0x060ff000000018b4 */
[C---:B------:R-:W-:Y:S01]  /*8220*/  HMMA.16816.F32 R176, R20.reuse, R18, R176 ;  /* 0x0000001214b0723c */ /* 0x040fe200000018b0 */
        /* <DEDUP_REMOVED lines=13> */
[----:B------:R-:W2:Y:S07]  /*8300*/  LDSM.16.M88.4 R12, [R218] ;  /* 0x00000000da0c783b */ /* 0x000eae0000000200 */
[C---:B-1----:R-:W-:Y:S08]  /*8310*/  HMMA.16816.F32 R172, R8.reuse, R4, R172 ;  /* 0x0000000408ac723c */ /* 0x042ff000000018ac */
[C---:B------:R-:W-:Y:S01]  /*8320*/  HMMA.16816.F32 R168, R8.reuse, R6, R168 ;  /* 0x0000000608a8723c */ /* 0x040fe200000018a8 */
[----:B------:R-:W1:Y:S07]  /*8330*/  LDSM.16.M88.4 R4, [R212+0x8800] ;  /* 0x00880000d404783b */ /* 0x000e6e0000000200 */
[C---:B---3--:R-:W-:Y:S08]  /*8340*/  HMMA.16816.F32 R32, R8.reuse, R16, R32 ;  /* 0x000000100820723c */ /* 0x048ff00000001820 */
[C---:B------:R-:W-:Y:S01]  /*8350*/  HMMA.16816.F32 R28, R8.reuse, R18, R28 ;  /* 0x00000012081c723c */ /* 0x040fe2000000181c */
[----:B------:R-:W3:Y:S07]  /*8360*/  LDSM.16.M88.4 R16, [R212+0x9800] ;  /* 0x00980000d410783b */ /* 0x000eee0000000200 */
[C---:B----4-:R-:W-:Y:S08]  /*8370*/  HMMA.16816.F32 R24, R8.reuse, R188, R24 ;  /* 0x000000bc0818723c */ /* 0x050ff00000001818 */
[----:B------:R-:W-:Y:S01]  /*8380*/  HMMA.16816.F32 R204, R8, R190, R204 ;  /* 0x000000be08cc723c */ /* 0x000fe200000018cc */
[----:B------:R-:W4:Y:S04]  /*8390*/  LDSM.16.M88.4 R8, [R220+0xa000] ;  /* 0x00a00000dc08783b */ /* 0x000f280000000200 */
[----:B------:R-:W-:Y:S03]  /*83a0*/  LDSM.16.M88.4 R188, [R167+0x2000] ;  /* 0x00200000a7bc783b */ /* 0x000fe60000000200 */
[C---:B--2---:R-:W-:Y:S08]  /*83b0*/  HMMA.16816.F32 R180, R12.reuse, R20, R180 ;  /* 0x000000140cb4723c */ /* 0x044ff000000018b4 */
[C---:B------:R-:W-:Y:S01]  /*83c0*/  HMMA.16816.F32 R176, R12.reuse, R22, R176 ;  /* 0x000000160cb0723c */ /* 0x040fe200000018b0 */
[----:B------:R-:W2:Y:S07]  /*83d0*/  LDSM.16.M88.4 R20, [R220+0xa800] ;  /* 0x00a80000dc14783b */ /* 0x000eae0000000200 */
[C---:B-1----:R-:W-:Y:S08]  /*83e0*/  HMMA.16816.F32 R172, R12.reuse, R4, R172 ;  /* 0x000000040cac723c */ /* 0x042ff000000018ac */
[C---:B------:R-:W-:Y:S01]  /*83f0*/  HMMA.16816.F32 R168, R12.reuse, R6, R168 ;  /* 0x000000060ca8723c */ /* 0x040fe200000018a8 */
[----:B------:R-:W1:Y:S07]  /*8400*/  LDSM.16.M88.4 R4, [R220+0xb000] ;  /* 0x00b00000dc04783b */ /* 0x000e6e0000000200 */
[C---:B------:R-:W-:Y:S08]  /*8410*/  HMMA.16816.F32 R32, R12.reuse, R184, R32 ;  /* 0x000000b80c20723c */ /* 0x040ff00000001820 */
[C---:B------:R-:W-:Y:S01]  /*8420*/  HMMA.16816.F32 R28, R12.reuse, R186, R28 ;  /* 0x000000ba0c1c723c */ /* 0x040fe2000000181c */
[----:B------:R-:W-:Y:S07]  /*8430*/  LDSM.16.M88.4 R184, [R216+0xb800] ;  /* 0x00b80000d8b8783b */ /* 0x000fee0000000200 */
[C---:B---3--:R-:W-:Y:S08]  /*8440*/  HMMA.16816.F32 R24, R12.reuse, R16, R24 ;  /* 0x000000100c18723c */ /* 0x048ff00000001818 */
[----:B------:R-:W-:Y:S01]  /*8450*/  HMMA.16816.F32 R204, R12, R18, R204 ;  /* 0x000000120ccc723c */ /* 0x000fe200000018cc */
[----:B------:R-:W-:Y:S04]  /*8460*/  LDSM.16.M88.4 R16, [R219+0x2000] ;  /* 0x00200000db10783b */ /* 0x000fe80000000200 */
[----:B------:R-:W3:Y:S03]  /*8470*/  LDSM.16.M88.4 R12, [R216+0xa800] ;  /* 0x00a80000d80c783b */ /* 0x000ee60000000200 */
[C---:B----4-:R-:W-:Y:S08]  /*8480*/  HMMA.16816.F32 R180, R196.reuse, R8, R180 ;  /* 0x00000008c4b4723c */ /* 0x050ff000000018b4 */
[C---:B------:R-:W-:Y:S01]  /*8490*/  HMMA.16816.F32 R176, R196.reuse, R10, R176 ;  /* 0x0000000ac4b0723c */ /* 0x040fe200000018b0 */
[----:B------:R-:W4:Y:S07]  /*84a0*/  LDSM.16.M88.4 R8, [R216+0xb000] ;  /* 0x00b00000d808783b */ /* 0x000f2e0000000200 */
[C---:B--2---:R-:W-:Y:S08]  /*84b0*/  HMMA.16816.F32 R172, R196.reuse, R20, R172 ;  /* 0x00000014c4ac723c */ /* 0x044ff000000018ac */
[C---:B------:R-:W-:Y:S01]  /*84c0*/  HMMA.16816.F32 R168, R196.reuse, R22, R168 ;  /* 0x00000016c4a8723c */ /* 0x040fe200000018a8 */
[----:B------:R-:W2:Y:S07]  /*84d0*/  LDSM.16.M88.4 R20, [R166+0xa000] ;  /* 0x00a00000a614783b */ /* 0x000eae0000000200 */
[C---:B-1----:R-:W-:Y:S08]  /*84e0*/  HMMA.16816.F32 R32, R196.reuse, R4, R32 ;  /* 0x00000004c420723c */ /* 0x042ff00000001820 */
[----:B------:R-:W-:Y:S01]  /*84f0*/  HMMA.16816.F32 R28, R196, R6, R28 ;  /* 0x00000006c41c723c */ /* 0x000fe2000000181c */
[----:B------:R-:W1:Y:S07]  /*8500*/  LDSM.16.M88.4 R4, [R166+0xa800] ;  /* 0x00a80000a604783b */ /* 0x000e6e0000000200 */
[C---:B---3--:R-:W-:Y:S08]  /*8510*/  HMMA.16816.F32 R172, R16.reuse, R12, R172 ;  /* 0x0000000c10ac723c */ /* 0x048ff000000018ac */
[C---:B------:R-:W-:Y:S01]  /*8520*/  HMMA.16816.F32 R168, R16.reuse, R14, R168 ;  /* 0x0000000e10a8723c */ /* 0x040fe200000018a8 */
[----:B------:R-:W-:Y:S07]  /*8530*/  LDSM.16.M88.4 R12, [R212+0xa000] ;  /* 0x00a00000d40c783b */ /* 0x000fee0000000200 */
[C---:B----4-:R-:W-:Y:S08]  /*8540*/  HMMA.16816.F32 R32, R16.reuse, R8, R32 ;  /* 0x000000081020723c */ /* 0x050ff00000001820 */
[----:B------:R-:W-:Y:S01]  /*8550*/  HMMA.16816.F32 R28, R16, R10, R28 ;  /* 0x0000000a101c723c */ /* 0x000fe2000000181c */
[----:B------:R-:W3:Y:S07]  /*8560*/  LDSM.16.M88.4 R8, [R218+0x2000] ;  /* 0x00200000da08783b */ /* 0x000eee0000000200 */
[C---:B------:R-:W-:Y:S08]  /*8570*/  HMMA.16816.F32 R24, R196.reuse, R200, R24 ;  /* 0x000000c8c418723c */ /* 0x040ff00000001818 */
[----:B------:R-:W-:Y:S01]  /*8580*/  HMMA.16816.F32 R204, R196, R202, R204 ;  /* 0x000000cac4cc723c */ /* 0x000fe200000018cc */
[----:B------:R-:W4:Y:S04]  /*8590*/  LDSM.16.M88.4 R200, [R166+0xb000] ;  /* 0x00b00000a6c8783b */ /* 0x000f280000000200 */
[----:B------:R-:W5:Y:S03]  /*85a0*/  LDSM.16.M88.4 R196, [R166+0xb800] ;  /* 0x00b80000a6c4783b */ /* 0x000f660000000200 */
[C---:B------:R-:W-:Y:S08]  /*85b0*/  HMMA.16816.F32 R180, R16.reuse, R192, R180 ;  /* 0x000000c010b4723c */ /* 0x040ff000000018b4 */
[C---:B------:R-:W-:Y:S01]  /*85c0*/  HMMA.16816.F32 R176, R16.reuse, R194, R176 ;  /* 0x000000c210b0723c */ /* 0x040fe200000018b0 */
[----:B------:R-:W-:Y:S07]  /*85d0*/  LDSM.16.M88.4 R192, [R222+0x4000] ;  /* 0x00400000dec0783b */ /* 0x000fee0000000200 */
[C---:B------:R-:W-:Y:S08]  /*85e0*/  HMMA.16816.F32 R24, R16.reuse, R184, R24 ;  /* 0x000000b81018723c */ /* 0x040ff00000001818 */
[----:B------:R-:W-:Y:S01]  /*85f0*/  HMMA.16816.F32 R204, R16, R186, R204 ;  /* 0x000000ba10cc723c */ /* 0x000fe200000018cc */
[----:B------:R-:W5:Y:S04]  /*8600*/  LDSM.16.M88.4 R16, [R212+0xa800] ;  /* 0x00a80000d410783b */ /* 0x000f680000000200 */
[----:B------:R-:W5:Y:S03]  /*8610*/  LDSM.16.M88.4 R184, [R212+0xb000] ;  /* 0x00b00000d4b8783b */ /* 0x000f660000000200 */
[C---:B--2---:R-:W-:Y:S08]  /*8620*/  HMMA.16816.F32 R180, R188.reuse, R20, R180 ;  /* 0x00000014bcb4723c */ /* 0x044ff000000018b4 */
[C---:B------:R-:W-:Y:S01]  /*8630*/  HMMA.16816.F32 R176, R188.reuse, R22, R176 ;  /* 0x00000016bcb0723c */ /* 0x040fe200000018b0 */
[----:B------:R-:W2:Y:S07]  /*8640*/  LDSM.16.M88.4 R20, [R212+0xb800] ;  /* 0x00b80000d414783b */ /* 0x000eae0000000200 */
[C---:B-1----:R-:W-:Y:S08]  /*8650*/  HMMA.16816.F32 R172, R188.reuse, R4, R172 ;  /* 0x00000004bcac723c */ /* 0x042ff000000018ac */
[----:B------:R-:W-:Y:S01]  /*8660*/  HMMA.16816.F32 R168, R188, R6, R168 ;  /* 0x00000006bca8723c */ /* 0x000fe200000018a8 */
[----:B------:R-:W1:Y:S07]  /*8670*/  LDSM.16.M88.4 R4, [R220+0xc000] ;  /* 0x00c00000dc04783b */ /* 0x000e6e0000000200 */
[C---:B---3--:R-:W-:Y:S08]  /*8680*/  HMMA.16816.F32 R180, R8.reuse, R12, R180 ;  /* 0x0000000c08b4723c */ /* 0x048ff000000018b4 */
[----:B------:R-:W-:Y:S01]  /*8690*/  HMMA.16816.F32 R176, R8, R14, R176 ;  /* 0x0000000e08b0723c */ /* 0x000fe200000018b0 */
[----:B------:R-:W3:Y:S07]  /*86a0*/  LDSM.16.M88.4 R12, [R220+0xc800] ;  /* 0x00c80000dc0c783b */ /* 0x000eee0000000200 */
[C---:B----4-:R-:W-:Y:S08]  /*86b0*/  HMMA.16816.F32 R32, R188.reuse, R200, R32 ;  /* 0x000000c8bc20723c */ /* 0x050ff00000001820 */
[C---:B------:R-:W-:Y:S01]  /*86c0*/  HMMA.16816.F32 R28, R188.reuse, R202, R28 ;  /* 0x000000cabc1c723c */ /* 0x040fe2000000181c */
[----:B------:R-:W-:Y:S07]  /*86d0*/  LDSM.16.M88.4 R200, [R212+0xc000] ;  /* 0x00c00000d4c8783b */ /* 0x000fee0000000200 */
[C---:B-----5:R-:W-:Y:S08]  /*86e0*/  HMMA.16816.F32 R24, R188.reuse, R196, R24 ;  /* 0x000000c4bc18723c */ /* 0x060ff00000001818 */
[----:B------:R-:W-:Y:S01]  /*86f0*/  HMMA.16816.F32 R204, R188, R198, R204 ;  /* 0x000000c6bccc723c */ /* 0x000fe200000018cc */
[----:B------:R-:W-:Y:S04]  /*8700*/  LDSM.16.M88.4 R196, [R220+0xd800] ;  /* 0x00d80000dcc4783b */ /* 0x000fe80000000200 */
[----:B------:R-:W-:Y:S03]  /*8710*/  LDSM.16.M88.4 R188, [R216+0xc000] ;  /* 0x00c00000d8bc783b */ /* 0x000fe60000000200 */
[C---:B------:R-:W-:Y:S08]  /*8720*/  HMMA.16816.F32 R172, R8.reuse, R16, R172 ;  /* 0x0000001008ac723c */ /* 0x040ff000000018ac */
[C---:B------:R-:W-:Y:S01]  /*8730*/  HMMA.16816.F32 R168, R8.reuse, R18, R168 ;  /* 0x0000001208a8723c */ /* 0x040fe200000018a8 */
[----:B------:R-:W4:Y:S07]  /*8740*/  LDSM.16.M88.4 R16, [R220+0xd000] ;  /* 0x00d00000dc10783b */ /* 0x000f2e0000000200 */
[C---:B------:R-:W-:Y:S08]  /*8750*/  HMMA.16816.F32 R32, R8.reuse, R184, R32 ;  /* 0x000000b80820723c */ /* 0x040ff00000001820 */
[C---:B------:R-:W-:Y:S01]  /*8760*/  HMMA.16816.F32 R28, R8.reuse, R186, R28 ;  /* 0x000000ba081c723c */ /* 0x040fe2000000181c */
[----:B------:R-:W-:Y:S07]  /*8770*/  LDSM.16.M88.4 R184, [R216+0xc800] ;  /* 0x00c80000d8b8783b */ /* 0x000fee0000000200 */
[C---:B--2---:R-:W-:Y:S08]  /*8780*/  HMMA.16816.F32 R24, R8.reuse, R20, R24 ;  /* 0x000000140818723c */ /* 0x044ff00000001818 */
[----:B------:R-:W-:Y:S01]  /*8790*/  HMMA.16816.F32 R204, R8, R22, R204 ;  /* 0x0000001608cc723c */ /* 0x000fe200000018cc */
[----:B------:R-:W2:Y:S04]  /*87a0*/  LDSM.16.M88.4 R8, [R219+0x4000] ;  /* 0x00400000db08783b */ /* 0x000ea80000000200 */
[----:B------:R-:W-:Y:S03]  /*87b0*/  LDSM.16.M88.4 R20, [R167+0x4000] ;  /* 0x00400000a714783b */ /* 0x000fe60000000200 */
[C---:B-1----:R-:W-:Y:S08]  /*87c0*/  HMMA.16816.F32 R180, R192.reuse, R4, R180 ;  /* 0x00000004c0b4723c */ /* 0x042ff000000018b4 */
[C---:B------:R-:W-:Y:S01]  /*87d0*/  HMMA.16816.F32 R176, R192.reuse, R6, R176 ;  /* 0x00000006c0b0723c */ /* 0x040fe200000018b0 */
[----:B------:R-:W1:Y:S07]  /*87e0*/  LDSM.16.M88.4 R4, [R216+0xd000] ;  /* 0x00d00000d804783b */ /* 0x000e6e0000000200 */
[C---:B---3--:R-:W-:Y:S08]  /*87f0*/  HMMA.16816.F32 R172, R192.reuse, R12, R172 ;  /* 0x0000000cc0ac723c */ /* 0x048ff000000018ac */
[C---:B------:R-:W-:Y:S01]  /*8800*/  HMMA.16816.F32 R168, R192.reuse, R14, R168 ;  /* 0x0000000ec0a8723c */ /* 0x040fe200000018a8 */
[----:B------:R-:W3:Y:S07]  /*8810*/  LDSM.16.M88.4 R12, [R216+0xd800] ;  /* 0x00d80000d80c783b */ /* 0x000eee0000000200 */
[C---:B----4-:R-:W-:Y:S08]  /*8820*/  HMMA.16816.F32 R32, R192.reuse, R16, R32 ;  /* 0x00000010c020723c */ /* 0x050ff00000001820 */
[C---:B------:R-:W-:Y:S01]  /*8830*/  HMMA.16816.F32 R28, R192.reuse, R18, R28 ;  /* 0x00000012c01c723c */ /* 0x040fe2000000181c */
[----:B------:R-:W4:Y:S07]  /*8840*/  LDSM.16.M88.4 R16, [R166+0xc000] ;  /* 0x00c00000a610783b */ /* 0x000f2e0000000200 */
        /* <DEDUP_REMOVED lines=9> */
[----:B------:R-:W5:Y:S07]  /*88e0*/  LDSM.16.M88.4 R184, [R166+0xd800] ;  /* 0x00d80000a6b8783b */ /* 0x000f6e0000000200 */
[C---:B-1----:R-:W-:Y:S08]  /*88f0*/  HMMA.16816.F32 R32, R8.reuse, R4, R32 ;  /* 0x000000040820723c */ /* 0x042ff00000001820 */
[C---:B------:R-:W-:Y:S01]  /*8900*/  HMMA.16816.F32 R28, R8.reuse, R6, R28 ;  /* 0x00000006081c723c */ /* 0x040fe2000000181c */
[----:B------:R-:W1:Y:S07]  /*8910*/  LDSM.16.M88.4 R4, [R218+0x4000] ;  /* 0x00400000da04783b */ /* 0x000e6e0000000200 */
[C---:B---3--:R-:W-:Y:S08]  /*8920*/  HMMA.16816.F32 R24, R8.reuse, R12, R24 ;  /* 0x0000000c0818723c */ /* 0x048ff00000001818 */
[----:B------:R-:W-:Y:S01]  /*8930*/  HMMA.16816.F32 R204, R8, R14, R204 ;  /* 0x0000000e08cc723c */ /* 0x000fe200000018cc */
[----:B------:R-:W3:Y:S04]  /*8940*/  LDSM.16.M88.4 R12, [R212+0xd000] ;  /* 0x00d00000d40c783b */ /* 0x000ee80000000200 */
[----:B------:R-:W3:Y:S03]  /*8950*/  LDSM.16.M88.4 R8, [R212+0xd800] ;  /* 0x00d80000d408783b */ /* 0x000ee60000000200 */
[C---:B----4-:R-:W-:Y:S08]  /*8960*/  HMMA.16816.F32 R180, R20.reuse, R16, R180 ;  /* 0x0000001014b4723c */ /* 0x050ff000000018b4 */
[C---:B------:R-:W-:Y:S01]  /*8970*/  HMMA.16816.F32 R176, R20.reuse, R18, R176 ;  /* 0x0000001214b0723c */ /* 0x040fe200000018b0 */
[----:B------:R-:W4:Y:S07]  /*8980*/  LDSM.16.M88.4 R16, [R222+0x6000] ;  /* 0x00600000de10783b */ /* 0x000f2e0000000200 */
[C---:B------:R-:W-:Y:S08]  /*8990*/  HMMA.16816.F32 R172, R20.reuse, R208, R172 ;  /* 0x000000d014ac723c */ /* 0x040ff000000018ac */
[C---:B------:R-:W-:Y:S01]  /*89a0*/  HMMA.16816.F32 R168, R20.reuse, R210, R168 ;  /* 0x000000d214a8723c */ /* 0x040fe200000018a8 */
[----:B------:R-:W-:Y:S07]  /*89b0*/  LDSM.16.M88.4 R208, [R219+0x6000] ;  /* 0x00600000dbd0783b */ /* 0x000fee0000000200 */
[C---:B--2---:R-:W-:Y:S08]  /*89c0*/  HMMA.16816.F32 R32, R20.reuse, R188, R32 ;  /* 0x000000bc1420723c */ /* 0x044ff00000001820 */
[C---:B------:R-:W-:Y:S01]  /*89d0*/  HMMA.16816.F32 R28, R20.reuse, R190, R28 ;  /* 0x000000be141c723c */ /* 0x040fe2000000181c */
[----:B------:R-:W2:Y:S07]  /*89e0*/  LDSM.16.M88.4 R188, [R220+0xe800] ;  /* 0x00e80000dcbc783b */ /* 0x000eae0000000200 */
[C---:B-----5:R-:W-:Y:S08]  /*89f0*/  HMMA.16816.F32 R24, R20.reuse, R184, R24 ;  /* 0x000000b81418723c */ /* 0x060ff00000001818 */
[----:B------:R-:W-:Y:S01]  /*8a00*/  HMMA.16816.F32 R204, R20, R186, R204 ;  /* 0x000000ba14cc723c */ /* 0x000fe200000018cc */
[----:B------:R-:W5:Y:S04]  /*8a10*/  LDSM.16.M88.4 R184, [R220+0xf000] ;  /* 0x00f00000dcb8783b */ /* 0x000f680000000200 */
[----:B------:R-:W5:Y:S03]  /*8a20*/  LDSM.16.M88.4 R20, [R220+0xf800] ;  /* 0x00f80000dc14783b */ /* 0x000f660000000200 */
[C---:B-1----:R-:W-:Y:S01]  /*8a30*/  HMMA.16816.F32 R180, R4.reuse, R200, R180 ;  /* 0x000000c804b4723c */ /* 0x042fe200000018b4 */
[----:B------:R-:W-:Y:S07]  /*8a40*/  LDSM.16.M88.4 R220, [R216+0xf800] ;  /* 0x00f80000d8dc783b */ /* 0x000fee0000000200 */
[C---:B------:R-:W-:Y:S01]  /*8a50*/  HMMA.16816.F32 R176, R4.reuse, R202, R176 ;  /* 0x000000ca04b0723c */ /* 0x040fe200000018b0 */
[----:B------:R-:W-:Y:S07]  /*8a60*/  LDSM.16.M88.4 R200, [R167+0x6000] ;  /* 0x00600000a7c8783b */ /* 0x000fee0000000200 */
[C---:B------:R-:W-:Y:S08]  /*8a70*/  HMMA.16816.F32 R172, R4.reuse, R196, R172 ;  /* 0x000000c404ac723c */ /* 0x040ff000000018ac */
        /* <DEDUP_REMOVED lines=8> */
[----:B------:R-:W3:Y:S03]  /*8b00*/  LDSM.16.M88.4 R4, [R216+0xf000] ;  /* 0x00f00000d804783b */ /* 0x000ee60000000200 */
[C---:B----4-:R-:W-:Y:S08]  /*8b10*/  HMMA.16816.F32 R180, R16.reuse, R192, R180 ;  /* 0x000000c010b4723c */ /* 0x050ff000000018b4 */
[C---:B------:R-:W-:Y:S01]  /*8b20*/  HMMA.16816.F32 R176, R16.reuse, R194, R176 ;  /* 0x000000c210b0723c */ /* 0x040fe200000018b0 */
[----:B------:R-:W4:Y:S07]  /*8b30*/  LDSM.16.M88.4 R192, [R166+0xe800] ;  /* 0x00e80000a6c0783b */ /* 0x000f2e0000000200 */
[C---:B--2---:R-:W-:Y:S08]  /*8b40*/  HMMA.16816.F32 R172, R16.reuse, R188, R172 ;  /* 0x000000bc10ac723c */ /* 0x044ff000000018ac */
[C---:B------:R-:W-:Y:S01]  /*8b50*/  HMMA.16816.F32 R168, R16.reuse, R190, R168 ;  /* 0x000000be10a8723c */ /* 0x040fe200000018a8 */
[----:B------:R-:W2:Y:S07]  /*8b60*/  LDSM.16.M88.4 R188, [R166+0xf000] ;  /* 0x00f00000a6bc783b */ /* 0x000eae0000000200 */
        /* <DEDUP_REMOVED lines=10> */
[C---:B---3--:R-:W-:Y:S08]  /*8c10*/  HMMA.16816.F32 R172, R208.reuse, R8, R172 ;  /* 0x00000008d0ac723c */ /* 0x048ff000000018ac */
[C---:B------:R-:W-:Y:S01]  /*8c20*/  HMMA.16816.F32 R168, R208.reuse, R10, R168 ;  /* 0x0000000ad0a8723c */ /* 0x040fe200000018a8 */
[----:B------:R-:W3:Y:S07]  /*8c30*/  LDSM.16.M88.4 R8, [R212+0xf000] ;  /* 0x00f00000d408783b */ /* 0x000eee0000000200 */
[C---:B------:R-:W-:Y:S08]  /*8c40*/  HMMA.16816.F32 R32, R208.reuse, R4, R32 ;  /* 0x00000004d020723c */ /* 0x040ff00000001820 */
[----:B------:R-:W-:Y:S01]  /*8c50*/  HMMA.16816.F32 R28, R208, R6, R28 ;  /* 0x00000006d01c723c */ /* 0x000fe2000000181c */
[----:B------:R-:W3:Y:S01]  /*8c60*/  LDSM.16.M88.4 R4, [R212+0xf800] ;  /* 0x00f80000d404783b */ /* 0x000ee20000000200 */
[----:B------:R-:W-:-:S06]  /*8c70*/  DEPBAR.LE SB0, 0x0 ;  /* 0x000080000000791a */ /* 0x000fcc0000000000 */
[C---:B------:R-:W-:Y:S08]  /*8c80*/  HMMA.16816.F32 R24, R208.reuse, R220, R24 ;  /* 0x000000dcd018723c */ /* 0x040ff00000001818 */
[----:B------:R-:W-:Y:S08]  /*8c90*/  HMMA.16816.F32 R204, R208, R222, R204 ;  /* 0x000000ded0cc723c */ /* 0x000ff000000018cc */
[C---:B------:R-:W-:Y:S08]  /*8ca0*/  HMMA.16816.F32 R180, R200.reuse, R196, R180 ;  /* 0x000000c4c8b4723c */ /* 0x040ff000000018b4 */
[C---:B------:R-:W-:Y:S08]  /*8cb0*/  HMMA.16816.F32 R176, R200.reuse, R198, R176 ;  /* 0x000000c6c8b0723c */ /* 0x040ff000000018b0 */
[C---:B----4-:R-:W-:Y:S08]  /*8cc0*/  HMMA.16816.F32 R172, R200.reuse, R192, R172 ;  /* 0x000000c0c8ac723c */ /* 0x050ff000000018ac */
[C---:B------:R-:W-:Y:S08]  /*8cd0*/  HMMA.16816.F32 R168, R200.reuse, R194, R168 ;  /* 0x000000c2c8a8723c */ /* 0x040ff000000018a8 */
[C---:B--2---:R-:W-:Y:S08]  /*8ce0*/  HMMA.16816.F32 R32, R200.reuse, R188, R32 ;  /* 0x000000bcc820723c */ /* 0x044ff00000001820 */
[C---:B------:R-:W-:Y:S08]  /*8cf0*/  HMMA.16816.F32 R28, R200.reuse, R190, R28 ;  /* 0x000000bec81c723c */ /* 0x040ff0000000181c */
[C---:B-----5:R-:W-:Y:S08]  /*8d00*/  HMMA.16816.F32 R24, R200.reuse, R184, R24 ;  /* 0x000000b8c818723c */ /* 0x060ff00000001818 */
[----:B------:R-:W-:Y:S08]  /*8d10*/  HMMA.16816.F32 R204, R200, R186, R204 ;  /* 0x000000bac8cc723c */ /* 0x000ff000000018cc */
[C---:B------:R-:W-:Y:S08]  /*8d20*/  HMMA.16816.F32 R180, R20.reuse, R16, R180 ;  /* 0x0000001014b4723c */ /* 0x040ff000000018b4 */
[C---:B------:R-:W-:Y:S08]  /*8d30*/  HMMA.16816.F32 R176, R20.reuse, R18, R176 ;  /* 0x0000001214b0723c */ /* 0x040ff000000018b0 */
[C---:B-1----:R-:W-:Y:S08]  /*8d40*/  HMMA.16816.F32 R172, R20.reuse, R12, R172 ;  /* 0x0000000c14ac723c */ /* 0x042ff000000018ac */
[C---:B------:R-:W-:Y:S08]  /*8d50*/  HMMA.16816.F32 R168, R20.reuse, R14, R168 ;  /* 0x0000000e14a8723c */ /* 0x040ff000000018a8 */
[C---:B---3--:R-:W-:Y:S08]  /*8d60*/  HMMA.16816.F32 R32, R20.reuse, R8, R32 ;  /* 0x000000081420723c */ /* 0x048ff00000001820 */
[C---:B------:R-:W-:Y:S08]  /*8d70*/  HMMA.16816.F32 R28, R20.reuse, R10, R28 ;  /* 0x0000000a141c723c */ /* 0x040ff0000000181c */
[C---:B------:R-:W-:Y:S08]  /*8d80*/  HMMA.16816.F32 R24, R20.reuse, R4, R24 ;  /* 0x000000041418723c */ /* 0x040ff00000001818 */
[----:B------:R-:W-:Y:S01]  /*8d90*/  HMMA.16816.F32 R204, R20, R6, R204 ;  /* 0x0000000614cc723c */ /* 0x000fe200000018cc */
[----:B------:R-:W-:Y:S06]  /*8da0*/  BAR.SYNC.DEFER_BLOCKING 0x0 ;  /* 0x0000000000007b1d */ /* 0x000fec0000010000 */
[----:B------:R-:W-:-:S13]  /*8db0*/  BRA.U !UP0, `(.L_x_1916) ;  /* 0x0000000908947547 */ /* 0x000fda000b800000 */
[----:B------:R-:W-:Y:S05]  /*8dc0*/  BRA.U !UP1, `(.L_x_1917) ;  /* 0x0000000109fc7547 */ /* 0x000fea000b800000 */
[----:B------:R-:W1:Y:S01]  /*8dd0*/  LDC R6, c[0x0][0x4f0] ;  /* 0x00013c00ff067b82 */ /* 0x000e620000000800 */
[----:B------:R-:W-:Y:S02]  /*8de0*/  USHF.L.U32 UR6, UR29, 0x6, URZ ;  /* 0x000000061d067899 */ /* 0x000fe400080006ff */
[----:B------:R-:W-:-:S04]  /*8df0*/  UIADD3 UR4, UPT, UPT, UR4, -0x80, URZ ;  /* 0xffffff8004047890 */ /* 0x000fc8000fffe0ff */
[----:B------:R-:W-:Y:S02]  /*8e00*/  MOV R9, UR6 ;  /* 0x0000000600097c02 */ /* 0x000fe40008000f00 */
[----:B------:R-:W-:Y:S02]  /*8e10*/  IMAD.U32 R7, RZ, RZ, UR4 ;  /* 0x00000004ff077e24 */ /* 0x000fe4000f8e00ff */
[----:B------:R-:W-:-:S03]  /*8e20*/  IABS R9, R9 ;  /* 0x0000000900097213 */ /* 0x000fc60000000000 */
[----:B------:R-:W-:Y:S02]  /*8e30*/  IABS R7, R7 ;  /* 0x0000000700077213 */ /* 0x000fe40000000000 */
        /* <DEDUP_REMOVED lines=10> */
[----:B------:R-:W-:Y:S02]  /*8ee0*/  IMAD.MOV R8, RZ, RZ, -R10 ;  /* 0x000000ffff087224 */ /* 0x000fe400078e0a0a */
[----:B------:R-:W-:-:S04]  /*8ef0*/  IMAD.HI.U32 R4, R4, R7, RZ ;  /* 0x0000000704047227 */ /* 0x000fc800078e00ff */
[----:B------:R-:W-:Y:S01]  /*8f00*/  IMAD R12, R5, R8, R9 ;  /* 0x00000008050c7224 */ /* 0x000fe200078e0209 */
[----:B------:R-:W-:-:S04]  /*8f10*/  IADD3 R8, PT, PT, -R4, RZ, RZ ;  /* 0x000000ff04087210 */ /* 0x000fc80007ffe1ff */
[C---:B------:R-:W-:Y:S01]  /*8f20*/  ISETP.GT.U32.AND P0, PT, R5.reuse, R12, PT ;  /* 0x0000000c0500720c */ /* 0x040fe20003f04070 */
[C---:B------:R-:W-:Y:S01]  /*8f30*/  IMAD R8, R5.reuse, R8, R7 ;  /* 0x0000000805087224 */ /* 0x040fe200078e0207 */
[----:B------:R-:W-:Y:S01]  /*8f40*/  LOP3.LUT R7, R6, UR6, RZ, 0x3c, !PT ;  /* 0x0000000606077c12 */ /* 0x000fe2000f8e3cff */
[----:B------:R-:W1:Y:S03]  /*8f50*/  LDCU.64 UR6, c[0x0][0x3a0] ;  /* 0x00007400ff0677ac */ /* 0x000e660008000a00 */
[----:B------:R-:W-:-:S07]  /*8f60*/  ISETP.GT.U32.AND P6, PT, R5, R8, PT ;  /* 0x000000080500720c */ /* 0x000fce0003fc4070 */
[----:B------:R-:W-:Y:S02]  /*8f70*/  @!P0 IMAD.IADD R12, R12, 0x1, -R5 ;  /* 0x000000010c0c8824 */ /* 0x000fe400078e0a05 */
[----:B------:R-:W-:-:S03]  /*8f80*/  @!P0 VIADD R10, R10, 0x1 ;  /* 0x000000010a0a8836 */ /* 0x000fc60000000000 */
[-C--:B------:R-:W-:Y:S01]  /*8f90*/  ISETP.GE.U32.AND P5, PT, R12, R5.reuse, PT ;  /* 0x000000050c00720c */ /* 0x080fe20003fa6070 */
[----:B------:R-:W-:Y:S01]  /*8fa0*/  @!P6 VIADD R4, R4, 0x1 ;  /* 0x000000010404e836 */ /* 0x000fe20000000000 */
[-C--:B------:R-:W-:Y:S02]  /*8fb0*/  @!P6 IADD3 R8, PT, PT, R8, -R5.reuse, RZ ;  /* 0x800000050808e210 */ /* 0x080fe40007ffe0ff */
[----:B------:R-:W-:Y:S02]  /*8fc0*/  ISETP.GE.AND P6, PT, R7, RZ, PT ;  /* 0x000000ff0700720c */ /* 0x000fe40003fc6270 */
[----:B------:R-:W-:Y:S02]  /*8fd0*/  ISETP.GE.U32.AND P0, PT, R8, R5, PT ;  /* 0x000000050800720c */ /* 0x000fe40003f06070 */
[----:B------:R-:W-:-:S05]  /*8fe0*/  LOP3.LUT R5, R6, UR4, RZ, 0x3c, !PT ;  /* 0x0000000406057c12 */ /* 0x000fca000f8e3cff */
[----:B------:R-:W-:Y:S02]  /*8ff0*/  @P5 IADD3 R10, PT, PT, R10, 0x1, RZ ;  /* 0x000000010a0a5810 */ /* 0x000fe40007ffe0ff */
[----:B------:R-:W-:Y:S02]  /*9000*/  ISETP.GE.AND P5, PT, R5, RZ, PT ;  /* 0x000000ff0500720c */ /* 0x000fe40003fa6270 */
[----:B------:R-:W-:Y:S02]  /*9010*/  LOP3.LUT R5, RZ, R6, RZ, 0x33, !PT ;  /* 0x00000006ff057212 */ /* 0x000fe400078e33ff */
[----:B------:R-:W-:Y:S02]  /*9020*/  @P0 IADD3 R4, PT, PT, R4, 0x1, RZ ;  /* 0x0000000104040810 */ /* 0x000fe40007ffe0ff */
[----:B------:R-:W-:Y:S02]  /*9030*/  ISETP.NE.AND P0, PT, R6, RZ, PT ;  /* 0x000000ff0600720c */ /* 0x000fe40003f05270 */
[----:B------:R-:W-:-:S05]  /*9040*/  @!P6 IADD3 R10, PT, PT, -R10, RZ, RZ ;  /* 0x000000ff0a0ae210 */ /* 0x000fca0007ffe1ff */
        /* <DEDUP_REMOVED lines=8> */
[----:B------:R-:W-:-:S04]  /*90d0*/  IMAD R6, R5, R6, -0x40 ;  /* 0xffffffc005067424 */ /* 0x000fc800078e0206 */
[----:B------:R-:W-:Y:S01]  /*90e0*/  IMAD.WIDE.U32 R8, R6, UR10, RZ ;  /* 0x0000000a06087c25 */ /* 0x000fe2000f8e00ff */
[----:B------:R-:W-:-:S05]  /*90f0*/  SHF.R.S32.HI R5, RZ, 0x1f, R6 ;  /* 0x0000001fff057819 */ /* 0x000fca0000011406 */
[----:B------:R-:W-:-:S04]  /*9100*/  IMAD R5, R5, UR10, RZ ;  /* 0x0000000a05057c24 */ /* 0x000fc8000f8e02ff */
[----:B------:R-:W-:-:S04]  /*9110*/  IMAD R5, R6, UR11, R5 ;  /* 0x0000000b06057c24 */ /* 0x000fc8000f8e0205 */
[----:B------:R-:W-:Y:S01]  /*9120*/  IMAD.IADD R9, R9, 0x1, R5 ;  /* 0x0000000109097824 */ /* 0x000fe200078e0205 */
[----:B--2---:R-:W-:-:S04]  /*9130*/  IADD3 R4, PT, PT, R7, -R4, RZ ;  /* 0x8000000407047210 */ /* 0x004fc80007ffe0ff */
[----:B------:R-:W-:Y:S01]  /*9140*/  SHF.R.S32.HI R6, RZ, 0x1f, R4 ;  /* 0x0000001fff067819 */ /* 0x000fe20000011404 */
[----:B-1----:R-:W-:-:S04]  /*9150*/  IMAD.WIDE.U32 R8, R4, UR6, R8 ;  /* 0x0000000604087c25 */ /* 0x002fc8000f8e0008 */
[----:B------:R-:W-:Y:S01]  /*9160*/  IMAD R5, R6, UR6, RZ ;  /* 0x0000000606057c24 */ /* 0x000fe2000f8e02ff */
[----:B------:R-:W-:-:S03]  /*9170*/  LEA R232, P0, R8, R232, 0x1 ;  /* 0x000000e808e87211 */ /* 0x000fc600078008ff */
[----:B------:R-:W-:-:S05]  /*9180*/  IMAD R5, R4, UR7, R5 ;  /* 0x0000000704057c24 */ /* 0x000fca000f8e0205 */
[----:B------:R-:W-:-:S04]  /*9190*/  IADD3 R5, PT, PT, R9, R5, RZ ;  /* 0x0000000509057210 */ /* 0x000fc80007ffe0ff */
[----:B------:R-:W-:Y:S01]  /*91a0*/  LEA.HI.X R231, R8, R231, R5, 0x1, P0 ;  /* 0x000000e708e77211 */ /* 0x000fe200000f0c05 */
[----:B------:R-:W-:Y:S06]  /*91b0*/  BRA `(.L_x_1918) ;  /* 0x00000000001c7947 */ /* 0x000fec0003800000 */
.L_x_1917:
[----:B------:R-:W-:Y:S01]  /*91c0*/  UMOV UR6, URZ ;  /* 0x000000ff00067c82 */ /* 0x000fe20008000000 */
[----:B------:R-:W-:Y:S01]  /*91d0*/  USHF.L.U32 UR4, UR10, 0x6, URZ ;  /* 0x000000060a047899 */ /* 0x000fe200080006ff */
[----:B------:R-:W-:-:S05]  /*91e0*/  IADD3 R5, P0, PT, RZ, -UR6, RZ ;  /* 0x80000006ff057c10 */ /* 0x000fca000ff1e0ff */
[----:B------:R-:W-:-:S05]  /*91f0*/  IMAD.X R4, RZ, RZ, ~UR4, P0 ;  /* 0x80000004ff047e24 */ /* 0x000fca00080e06ff */
[----:B------:R-:W-:-:S04]  /*9200*/  SHF.R.S64 R5, R5, 0x1f, R4 ;  /* 0x0000001f05057819 */ /* 0x000fc80000001004 */
[----:B------:R-:W-:-:S04]  /*9210*/  IADD3 R232, P0, PT, R5, R232, RZ ;  /* 0x000000e805e87210 */ /* 0x000fc80007f1e0ff */
[----:B------:R-:W-:-:S09]  /*9220*/  LEA.HI.X.SX32 R231, R4, R231, 0x1, P0 ;  /* 0x000000e704e77211 */ /* 0x000fd200000f0eff */
.L_x_1918:
[--C-:B------:R-:W-:Y:S01]  /*9230*/  @!P4 IMAD.MOV.U32 R233, RZ, RZ, R231.reuse ;  /* 0x000000ffffe9c224 */ /* 0x100fe200078e00e7 */
[----:B------:R-:W-:Y:S01]  /*9240*/  USHF.L.U32 UR4, UR10, 0x5, URZ ;  /* 0x000000050a047899 */ /* 0x000fe200080006ff */
[----:B------:R-:W-:Y:S01]  /*9250*/  @!P2 IMAD.MOV.U32 R4, RZ, RZ, R232 ;  /* 0x000000ffff04a224 */ /* 0x000fe200078e00e8 */
[----:B------:R-:W-:Y:S01]  /*9260*/  USHF.L.U64.HI UR10, UR10, 0x5, UR11 ;  /* 0x000000050a0a7899 */ /* 0x000fe2000801020b */
[----:B------:R-:W-:Y:S01]  /*9270*/  @!P2 IMAD.MOV.U32 R5, RZ, RZ, R231 ;  /* 0x000000ffff05a224 */ /* 0x000fe200078e00e7 */
[----:B------:R-:W-:Y:S01]  /*9280*/  @!PT LDS RZ, [RZ] ;  /* 0x00000000fffff984 */ /* 0x000fe20000000800 */
[----:B------:R-:W-:Y:S01]  /*9290*/  @!PT LDS RZ, [RZ] ;  /* 0x00000000fffff984 */ /* 0x000fe20000000800 */
[----:B------:R-:W-:Y:S01]  /*92a0*/  @!PT LDS RZ, [RZ] ;  /* 0x00000000fffff984 */ /* 0x000fe20000000800 */
[----:B------:R1:W-:Y:S02]  /*92b0*/  @!P4 LDGSTS.E.BYPASS.LTC128B.128 [R245+0x8000], desc[UR24][R232.64] ;  /* 0x08000000e8f5cfae */ /* 0x0003e4000b981a18 */
[----:B------:R-:W-:Y:S02]  /*92c0*/  IADD3 R10, P0, PT, R232, UR4, RZ ;  /* 0x00000004e80a7c10 */ /* 0x000fe4000ff1e0ff */
[----:B------:R2:W-:Y:S02]  /*92d0*/  @P4 STS.128 [R245+0x8000], RZ ;  /* 0x008000fff5004388 */ /* 0x0005e40000000c00 */
[----:B------:R-:W-:-:S02]  /*92e0*/  IADD3.X R11, PT, PT, R231, UR10, RZ, P0, !PT ;  /* 0x0000000ae70b7c10 */ /* 0x000fc400087fe4ff */
[----:B------:R-:W-:-:S04]  /*92f0*/  IADD3 R8, P0, PT, R10, UR4, RZ ;  /* 0x000000040a087c10 */ /* 0x000fc8000ff1e0ff */
[----:B------:R-:W-:Y:S02]  /*9300*/  IADD3.X R9, PT, PT, R11, UR10, RZ, P0, !PT ;  /* 0x0000000a0b097c10 */ /* 0x000fe400087fe4ff */
[----:B------:R-:W-:-:S04]  /*9310*/  IADD3 R6, P0, PT, R8, UR4, RZ ;  /* 0x0000000408067c10 */ /* 0x000fc8000ff1e0ff */
[----:B------:R-:W-:Y:S01]  /*9320*/  IADD3.X R7, PT, PT, R9, UR10, RZ, P0, !PT ;  /* 0x0000000a09077c10 */ /* 0x000fe200087fe4ff */
        /* <DEDUP_REMOVED lines=78> */
.L_x_1916:
[----:B--2---:R-:W-:Y:S01]  /*9810*/  MOV R7, UR20 ;  /* 0x0000001400077c02 */ /* 0x004fe20008000f00 */
[----:B------:R-:W1:Y:S01]  /*9820*/  LDCU UR4, c[0x0][0x45c] ;  /* 0x00008b80ff0477ac */ /* 0x000e620008000800 */
[----:B------:R-:W-:Y:S02]  /*9830*/  IADD3 R5, PT, PT, R230, 0x8, RZ ;  /* 0x00000008e6057810 */ /* 0x000fe40007ffe0ff */
[----:B------:R-:W-:Y:S01]  /*9840*/  LEA R7, R7, R0, 0x6 ;  /* 0x0000000007077211 */ /* 0x000fe200078e30ff */
[----:B------:R-:W-:Y:S01]  /*9850*/  UISETP.GT.U32.AND UP0, UPT, UR29, UR18, UPT ;  /* 0x000000121d00728c */ /* 0x000fe2000bf04070 */
[----:B------:R-:W-:Y:S02]  /*9860*/  LEA R216, R165, UR5, 0x1 ;  /* 0x00000005a5d87c11 */ /* 0x000fe4000f8e08ff */
[C---:B------:R-:W-:Y:S02]  /*9870*/  IADD3 R4, PT, PT, R7.reuse, -0x80, RZ ;  /* 0xffffff8007047810 */ /* 0x040fe40007ffe0ff */
[----:B------:R-:W-:-:S02]  /*9880*/  IADD3 R6, PT, PT, R7, -0x7f, RZ ;  /* 0xffffff8107067810 */ /* 0x000fc40007ffe0ff */
[-C--:B------:R-:W-:Y:S02]  /*9890*/  ISETP.GT.AND P0, PT, R230, R4.reuse, PT ;  /* 0x00000004e600720c */ /* 0x080fe40003f04270 */
[----:B------:R-:W-:Y:S02]  /*98a0*/  ISETP.GT.AND P1, PT, R5, R4, PT ;  /* 0x000000040500720c */ /* 0x000fe40003f24270 */
[C---:B------:R-:W-:Y:S01]  /*98b0*/  ISETP.GE.AND P6, PT, R4.reuse, R229, PT ;  /* 0x000000e50400720c */ /* 0x040fe20003fc6270 */
[----:B------:R-:W-:Y:S01]  /*98c0*/  @UP0 UIADD3 UR23, UPT, UPT, UR20, -0x3, URZ ;  /* 0xfffffffd14170890 */ /* 0x000fe2000fffe0ff */
[----:B------:R-:W-:Y:S02]  /*98d0*/  ISETP.GE.AND P2, PT, R4, R228, PT ;  /* 0x000000e40400720c */ /* 0x000fe40003f46270 */
[----:B------:R-:W-:Y:S02]  /*98e0*/  ISETP.GT.AND P4, PT, R230, R6, PT ;  /* 0x00000006e600720c */ /* 0x000fe40003f84270 */
[----:B------:R-:W-:-:S02]  /*98f0*/  FSEL R12, R180, -INF , !P0 ;  /* 0xff800000b40c7808 */ /* 0x000fc40004000000 */
[----:B------:R-:W-:Y:S02]  /*9900*/  FSEL R10, R182, -INF , !P1 ;  /* 0xff800000b60a7808 */ /* 0x000fe40004800000 */
[----:B------:R-:W-:Y:S02]  /*9910*/  IADD3 R4, PT, PT, R7, -0x78, RZ ;  /* 0xffffff8807047810 */ /* 0x000fe40007ffe0ff */
[----:B------:R-:W-:Y:S02]  /*9920*/  ISETP.GT.AND P3, PT, R5, R6, PT ;  /* 0x000000060500720c */ /* 0x000fe40003f64270 */
[C---:B------:R-:W-:Y:S02]  /*9930*/  ISETP.GE.AND P5, PT, R6.reuse, R229, PT ;  /* 0x000000e50600720c */ /* 0x040fe40003fa6270 */
[----:B------:R-:W-:Y:S02]  /*9940*/  ISETP.GE.AND P0, PT, R6, R228, PT ;  /* 0x000000e40600720c */ /* 0x000fe40003f06270 */
[----:B------:R-:W-:-:S02]  /*9950*/  FSEL R12, R12, -INF , !P6 ;  /* 0xff8000000c0c7808 */ /* 0x000fc40007000000 */
[----:B------:R-:W-:Y:S02]  /*9960*/  FSEL R10, R10, -INF , !P2 ;  /* 0xff8000000a0a7808 */ /* 0x000fe40005000000 */
[----:B------:R-:W-:Y:S02]  /*9970*/  FSEL R18, R181, -INF , !P4 ;  /* 0xff800000b5127808 */ /* 0x000fe40006000000 */
[-C--:B------:R-:W-:Y:S02]  /*9980*/  ISETP.GT.AND P1, PT, R230, R4.reuse, PT ;  /* 0x00000004e600720c */ /* 0x080fe40003f24270 */
[C---:B------:R-:W-:Y:S02]  /*9990*/  ISETP.GE.AND P6, PT, R4.reuse, R229, PT ;  /* 0x000000e50400720c */ /* 0x040fe40003fc6270 */
[----:B------:R-:W-:Y:S02]  /*99a0*/  ISETP.GT.AND P2, PT, R5, R4, PT ;  /* 0x000000040500720c */ /* 0x000fe40003f44270 */
[----:B------:R-:W-:-:S02]  /*99b0*/  ISETP.GE.AND P4, PT, R4, R228, PT ;  /* 0x000000e40400720c */ /* 0x000fc40003f86270 */
[----:B------:R-:W-:Y:S02]  /*99c0*/  FSEL R6, R183, -INF , !P3 ;  /* 0xff800000b7067808 */ /* 0x000fe40005800000 */
[----:B------:R-:W-:Y:S02]  /*99d0*/  IADD3 R4, PT, PT, R7, -0x77, RZ ;  /* 0xffffff8907047810 */ /* 0x000fe40007ffe0ff */
[----:B------:R-:W-:Y:S02]  /*99e0*/  FSEL R18, R18, -INF , !P5 ;  /* 0xff80000012127808 */ /* 0x000fe40006800000 */
[----:B------:R-:W-:Y:S02]  /*99f0*/  FSEL R16, R176, -INF , !P1 ;  /* 0xff800000b0107808 */ /* 0x000fe40004800000 */
[----:B------:R-:W-:Y:S02]  /*9a00*/  FSEL R6, R6, -INF , !P0 ;  /* 0xff80000006067808 */ /* 0x000fe40004000000 */
[----:B------:R-:W-:-:S02]  /*9a10*/  ISETP.GT.AND P3, PT, R230, R4, PT ;  /* 0x00000004e600720c */ /* 0x000fc40003f64270 */
[C---:B------:R-:W-:Y:S02]  /*9a20*/  ISETP.GE.AND P5, PT, R4.reuse, R229, PT ;  /* 0x000000e50400720c */ /* 0x040fe40003fa6270 */
[----:B------:R-:W-:Y:S02]  /*9a30*/  ISETP.GT.AND P1, PT, R5, R4, PT ;  /* 0x000000040500720c */ /* 0x000fe40003f24270 */
[----:B------:R-:W-:Y:S02]  /*9a40*/  ISETP.GE.AND P0, PT, R4, R228, PT ;  /* 0x000000e40400720c */ /* 0x000fe40003f06270 */
[----:B------:R-:W-:Y:S02]  /*9a50*/  FSEL R4, R178, -INF , !P2 ;  /* 0xff800000b2047808 */ /* 0x000fe40005000000 */
[----:B------:R-:W-:Y:S02]  /*9a60*/  IADD3 R8, PT, PT, R7, -0x70, RZ ;  /* 0xffffff9007087810 */ /* 0x000fe40007ffe0ff */
[----:B------:R-:W-:-:S02]  /*9a70*/  FSEL R4, R4, -INF , !P4 ;  /* 0xff80000004047808 */ /* 0x000fc40006000000 */
[-C--:B------:R-:W-:Y:S02]  /*9a80*/  ISETP.GT.AND P4, PT, R5, R8.reuse, PT ;  /* 0x000000080500720c */ /* 0x080fe40003f84270 */
[----:B------:R-:W-:Y:S02]  /*9a90*/  FSEL R16, R16, -INF , !P6 ;  /* 0xff80000010107808 */ /* 0x000fe40007000000 */
[----:B------:R-:W-:Y:S02]  /*9aa0*/  FSEL R14, R177, -INF , !P3 ;  /* 0xff800000b10e7808 */ /* 0x000fe40005800000 */
[----:B------:R-:W-:Y:S02]  /*9ab0*/  ISETP.GT.AND P2, PT, R230, R8, PT ;  /* 0x00000008e600720c */ /* 0x000fe40003f44270 */
[C---:B------:R-:W-:Y:S02]  /*9ac0*/  ISETP.GE.AND P6, PT, R8.reuse, R229, PT ;  /* 0x000000e50800720c */ /* 0x040fe40003fc6270 */
[----:B------:R-:W-:-:S02]  /*9ad0*/  ISETP.GE.AND P3, PT, R8, R228, PT ;  /* 0x000000e40800720c */ /* 0x000fc40003f66270 */
[----:B------:R-:W-:Y:S02]  /*9ae0*/  IADD3 R11, PT, PT, R7, -0x6f, RZ ;  /* 0xffffff91070b7810 */ /* 0x000fe40007ffe0ff */
[----:B------:R-:W-:Y:S02]  /*9af0*/  FSEL R8, R179, -INF , !P1 ;  /* 0xff800000b3087808 */ /* 0x000fe40004800000 */
[----:B------:R-:W-:Y:S02]  /*9b00*/  FSEL R174, R174, -INF , !P4 ;  /* 0xff800000aeae7808 */ /* 0x000fe40006000000 */
[----:B------:R-:W-:Y:S02]  /*9b10*/  IADD3 R9, PT, PT, R7, -0x68, RZ ;  /* 0xffffff9807097810 */ /* 0x000fe40007ffe0ff */
[----:B------:R-:W-:Y:S02]  /*9b20*/  FSEL R14, R14, -INF , !P5 ;  /* 0xff8000000e0e7808 */ /* 0x000fe40006800000 */
[----:B------:R-:W-:-:S02]  /*9b30*/  ISETP.GT.AND P1, PT, R230, R11, PT ;  /* 0x0000000be600720c */ /* 0x000fc40003f24270 */
[----:B------:R-:W-:Y:S02]  /*9b40*/  FSEL R172, R172, -INF , !P2 ;  /* 0xff800000acac7808 */ /* 0x000fe40005000000 */
[----:B------:R-:W-:Y:S02]  /*9b50*/  FSEL R8, R8, -INF , !P0 ;  /* 0xff80000008087808 */ /* 0x000fe40004000000 */
[----:B------:R-:W-:Y:S02]  /*9b60*/  FSEL R174, R174, -INF , !P3 ;  /* 0xff800000aeae7808 */ /* 0x000fe40005800000 */
[----:B------:R-:W-:Y:S02]  /*9b70*/  ISETP.GE.AND P5, PT, R11, R229, PT ;  /* 0x000000e50b00720c */ /* 0x000fe40003fa6270 */
[----:B------:R-:W-:Y:S02]  /*9b80*/  ISETP.GT.AND P2, PT, R5, R11, PT ;  /* 0x0000000b0500720c */ /* 0x000fe40003f44270 */
[----:B------:R-:W-:-:S02]  /*9b90*/  ISETP.GE.AND P0, PT, R11, R228, PT ;  /* 0x000000e40b00720c */ /* 0x000fc40003f06270 */
[-C--:B------:R-:W-:Y:S02]  /*9ba0*/  ISETP.GT.AND P4, PT, R230, R9.reuse, PT ;  /* 0x00000009e600720c */ /* 0x080fe40003f84270 */
[----:B------:R-:W-:Y:S02]  /*9bb0*/  ISETP.GT.AND P3, PT, R5, R9, PT ;  /* 0x000000090500720c */ /* 0x000fe40003f64270 */
[----:B------:R-:W-:Y:S02]  /*9bc0*/  IADD3 R11, PT, PT, R7, -0x67, RZ ;  /* 0xffffff99070b7810 */ /* 0x000fe40007ffe0ff */
[----:B------:R-:W-:Y:S02]  /*9bd0*/  FSEL R198, R172, -INF , !P6 ;  /* 0xff800000acc67808 */ /* 0x000fe40007000000 */
[----:B------:R-:W-:Y:S02]  /*9be0*/  FSEL R173, R173, -INF , !P1 ;  /* 0xff800000adad7808 */ /* 0x000fe40004800000 */
[----:B------:R-:W-:-:S02]  /*9bf0*/  ISETP.GE.AND P6, PT, R9, R229, PT ;  /* 0x000000e50900720c */ /* 0x000fc40003fc6270 */
[----:B------:R-:W-:Y:S02]  /*9c00*/  ISETP.GE.AND P1, PT, R9, R228, PT ;  /* 0x000000e40900720c */ /* 0x000fe40003f26270 */
[----:B------:R-:W-:Y:S02]  /*9c10*/  FSEL R172, R175, -INF , !P2 ;  /* 0xff800000afac7808 */ /* 0x000fe40005000000 */
[----:B------:R-:W-:Y:S02]  /*9c20*/  FSEL R168, R168, -INF , !P4 ;  /* 0xff800000a8a87808 */ /* 0x000fe40006000000 */
[----:B------:R-:W-:Y:S02]  /*9c30*/  FSEL R166, R170, -INF , !P3 ;  /* 0xff800000aaa67808 */ /* 0x000fe40005800000 */
[----:B------:R-:W-:Y:S02]  /*9c40*/  IADD3 R9, PT, PT, R7, -0x60, RZ ;  /* 0xffffffa007097810 */ /* 0x000fe40007ffe0ff */
[----:B------:R-:W-:-:S02]  /*9c50*/  ISETP.GT.AND P2, PT, R230, R11, PT ;  /* 0x0000000be600720c */ /* 0x000fc40003f44270 */
[----:B------:R-:W-:Y:S02]  /*9c60*/  ISETP.GT.AND P4, PT, R5, R11, PT ;  /* 0x0000000b0500720c */ /* 0x000fe40003f84270 */
[----:B------:R-:W-:Y:S02]  /*9c70*/  FSEL R200, R173, -INF , !P5 ;  /* 0xff800000adc87808 */ /* 0x000fe40006800000 */
[----:B------:R-:W-:Y:S02]  /*9c80*/  FSEL R172, R172, -INF , !P0 ;  /* 0xff800000acac7808 */ /* 0x000fe40004000000 */
[----:B------:R-:W-:Y:S02]  /*9c90*/  FSEL R196, R168, -INF , !P6 ;  /* 0xff800000a8c47808 */ /* 0x000fe40007000000 */
[----:B------:R-:W-:Y:S02]  /*9ca0*/  FSEL R166, R166, -INF , !P1 ;  /* 0xff800000a6a67808 */ /* 0x000fe40004800000 */
[----:B------:R-:W-:-:S02]  /*9cb0*/  ISETP.GE.AND P5, PT, R11, R229, PT ;  /* 0x000000e50b00720c */ /* 0x000fc40003fa6270 */
[----:B------:R-:W-:Y:S02]  /*9cc0*/  ISETP.GE.AND P0, PT, R11, R228, PT ;  /* 0x000000e40b00720c */ /* 0x000fe40003f06270 */
[-C--:B------:R-:W-:Y:S02]  /*9cd0*/  ISETP.GT.AND P3, PT, R230, R9.reuse, PT ;  /* 0x00000009e600720c */ /* 0x080fe40003f64270 */
[----:B------:R-:W-:Y:S02]  /*9ce0*/  ISETP.GT.AND P1, PT, R5, R9, PT ;  /* 0x000000090500720c */ /* 0x000fe40003f24270 */
[----:B------:R-:W-:Y:S02]  /*9cf0*/  FSEL R169, R169, -INF , !P2 ;  /* 0xff800000a9a97808 */ /* 0x000fe40005000000 */
[----:B------:R-:W-:Y:S02]  /*9d00*/  FSEL R168, R171, -INF , !P4 ;  /* 0xff800000aba87808 */ /* 0x000fe40006000000 */
[----:B------:R-:W-:-:S02]  /*9d10*/  IADD3 R11, PT, PT, R7, -0x5f, RZ ;  /* 0xffffffa1070b7810 */ /* 0x000fc40007ffe0ff */
[C---:B------:R-:W-:Y:S02]  /*9d20*/  ISETP.GE.AND P6, PT, R9.reuse, R229, PT ;  /* 0x000000e50900720c */ /* 0x040fe40003fc6270 */
[----:B------:R-:W-:Y:S01]  /*9d30*/  ISETP.GE.AND P2, PT, R9, R228, PT ;  /* 0x000000e40900720c */ /* 0x000fe20003f46270 */
[----:B------:R-:W-:Y:S01]  /*9d40*/  VIADD R9, R7, 0xffffffa8 ;  /* 0xffffffa807097836 */ /* 0x000fe20000000000 */
[----:B------:R-:W-:Y:S02]  /*9d50*/  FSEL R170, R169, -INF , !P5 ;  /* 0xff800000a9aa7808 */ /* 0x000fe40006800000 */
[----:B------:R-:W-:Y:S02]  /*9d60*/  FSEL R32, R32, -INF , !P3 ;  /* 0xff80000020207808 */ /* 0x000fe40005800000 */
[----:B------:R-:W-:Y:S02]  /*9d70*/  FSEL R168, R168, -INF , !P0 ;  /* 0xff800000a8a87808 */ /* 0x000fe40004000000 */
[----:B------:R-:W-:-:S02]  /*9d80*/  FSEL R34, R34, -INF , !P1 ;  /* 0xff80000022227808 */ /* 0x000fc40004800000 */
[----:B------:R-:W-:Y:S02]  /*9d90*/  ISETP.GT.AND P5, PT, R230, R11, PT ;  /* 0x0000000be600720c */ /* 0x000fe40003fa4270 */
[----:B------:R-:W-:Y:S02]  /*9da0*/  ISETP.GE.AND P4, PT, R11, R229, PT ;  /* 0x000000e50b00720c */ /* 0x000fe40003f86270 */
[----:B------:R-:W-:Y:S02]  /*9db0*/  ISETP.GT.AND P3, PT, R5, R11, PT ;  /* 0x0000000b0500720c */ /* 0x000fe40003f64270 */
[----:B------:R-:W-:Y:S02]  /*9dc0*/  ISETP.GE.AND P0, PT, R11, R228, PT ;  /* 0x000000e40b00720c */ /* 0x000fe40003f06270 */
[----:B------:R-:W-:Y:S02]  /*9dd0*/  IADD3 R11, PT, PT, R7, -0x57, RZ ;  /* 0xffffffa9070b7810 */ /* 0x000fe40007ffe0ff */
[----:B------:R-:W-:-:S02]  /*9de0*/  FSEL R180, R34, -INF , !P2 ;  /* 0xff80000022b47808 */ /* 0x000fc40005000000 */
[CC--:B------:R-:W-:Y:S02]  /*9df0*/  ISETP.GT.AND P1, PT, R230.reuse, R9.reuse, PT ;  /* 0x00000009e600720c */ /* 0x0c0fe40003f24270 */
[----:B------:R-:W-:Y:S02]  /*9e00*/  ISETP.GT.AND P2, PT, R5, R9, PT ;  /* 0x000000090500720c */ /* 0x000fe40003f44270 */
[----:B------:R-:W-:Y:S02]  /*9e10*/  FSEL R33, R33, -INF , !P5 ;  /* 0xff80000021217808 */ /* 0x000fe40006800000 */
[----:B------:R-:W-:Y:S02]  /*9e20*/  FSEL R35, R35, -INF , !P3 ;  /* 0xff80000023237808 */ /* 0x000fe40005800000 */
[----:B------:R-:W-:Y:S02]  /*9e30*/  ISETP.GT.AND P3, PT, R230, R11, PT ;  /* 0x0000000be600720c */ /* 0x000fe40003f64270 */
[----:B------:R-:W-:-:S02]  /*9e40*/  FSEL R246, R32, -INF , !P6 ;  /* 0xff80000020f67808 */ /* 0x000fc40007000000 */
[C---:B------:R-:W-:Y:S02]  /*9e50*/  ISETP.GE.AND P6, PT, R9.reuse, R229, PT ;  /* 0x000000e50900720c */ /* 0x040fe40003fc6270 */
[----:B------:R-:W-:Y:S02]  /*9e60*/  ISETP.GE.AND P5, PT, R9, R228, PT ;  /* 0x000000e40900720c */ /* 0x000fe40003fa6270 */
[----:B------:R-:W-:Y:S02]  /*9e70*/  FSEL R248, R33, -INF , !P4 ;  /* 0xff80000021f87808 */ /* 0x000fe40006000000 */
[----:B------:R-:W-:Y:S02]  /*9e80*/  FSEL R28, R28, -INF , !P1 ;  /* 0xff8000001c1c7808 */ /* 0x000fe40004800000 */
[----:B------:R-:W-:Y:S02]  /*9e90*/  FSEL R176, R35, -INF , !P0 ;  /* 0xff80000023b07808 */ /* 0x000fe40004000000 */
[----:B------:R-:W-:-:S02]  /*9ea0*/  FSEL R30, R30, -INF , !P2 ;  /* 0xff8000001e1e7808 */ /* 0x000fc40005000000 */
[----:B------:R-:W-:Y:S02]  /*9eb0*/  IADD3 R9, PT, PT, R7, -0x50, RZ ;  /* 0xffffffb007097810 */ /* 0x000fe40007ffe0ff */
[----:B------:R-:W-:Y:S02]  /*9ec0*/  ISETP.GE.AND P4, PT, R11, R229, PT ;  /* 0x000000e50b00720c */ /* 0x000fe40003f86270 */
[----:B------:R-:W-:Y:S02]  /*9ed0*/  ISETP.GT.AND P1, PT, R5, R11, PT ;  /* 0x0000000b0500720c */ /* 0x000fe40003f24270 */
[----:B------:R-:W-:Y:S02]  /*9ee0*/  ISETP.GE.AND P0, PT, R11, R228, PT ;  /* 0x000000e40b00720c */ /* 0x000fe40003f06270 */
[----:B------:R-:W-:Y:S02]  /*9ef0*/  FSEL R29, R29, -INF , !P3 ;  /* 0xff8000001d1d7808 */ /* 0x000fe40005800000 */
[----:B------:R-:W-:-:S02]  /*9f00*/  IADD3 R11, PT, PT, R7, -0x4f, RZ ;  /* 0xffffffb1070b7810 */ /* 0x000fc40007ffe0ff */
[----:B------:R-:W-:Y:S02]  /*9f10*/  FSEL R244, R28, -INF , !P6 ;  /* 0xff8000001cf47808 */ /* 0x000fe40007000000 */
[----:B------:R-:W-:Y:S02]  /*9f20*/  FSEL R178, R30, -INF , !P5 ;  /* 0xff8000001eb27808 */ /* 0x000fe40006800000 */
[----:B------:R-:W-:Y:S02]  /*9f30*/  ISETP.GT.AND P2, PT, R230, R9, PT ;  /* 0x00000009e600720c */ /* 0x000fe40003f44270 */
[----:B------:R-:W-:Y:S02]  /*9f40*/  ISETP.GE.AND P6, PT, R9, R229, PT ;  /* 0x000000e50900720c */ /* 0x000fe40003fc6270 */
[----:B------:R-:W-:Y:S02]  /*9f50*/  ISETP.GT.AND P5, PT, R5, R9, PT ;  /* 0x000000090500720c */ /* 0x000fe40003fa4270 */
[----:B------:R-:W-:-:S02]  /*9f60*/  ISETP.GE.AND P3, PT, R9, R228, PT ;  /* 0x000000e40900720c */ /* 0x000fc40003f66270 */
[----:B------:R-:W-:Y:S02]  /*9f70*/  FSEL R226, R29, -INF , !P4 ;  /* 0xff8000001de27808 */ /* 0x000fe40006000000 */
[----:B------:R-:W-:Y:S02]  /*9f80*/  FSEL R31, R31, -INF , !P1 ;  /* 0xff8000001f1f7808 */ /* 0x000fe40004800000 */
[C---:B------:R-:W-:Y:S02]  /*9f90*/  IADD3 R9, PT, PT, R7.reuse, -0x48, RZ ;  /* 0xffffffb807097810 */ /* 0x040fe40007ffe0ff */
[----:B------:R-:W-:Y:S02]  /*9fa0*/  ISETP.GT.AND P4, PT, R230, R11, PT ;  /* 0x0000000be600720c */ /* 0x000fe40003f84270 */
[----:B------:R-:W-:Y:S02]  /*9fb0*/  IADD3 R7, PT, PT, R7, -0x47, RZ ;  /* 0xffffffb907077810 */ /* 0x000fe40007ffe0ff */
[----:B------:R-:W-:-:S02]  /*9fc0*/  FSEL R182, R31, -INF , !P0 ;  /* 0xff8000001fb67808 */ /* 0x000fc40004000000 */
[----:B------:R-:W-:Y:S02]  /*9fd0*/  FSEL R26, R26, -INF , !P5 ;  /* 0xff8000001a1a7808 */ /* 0x000fe40006800000 */
[----:B------:R-:W-:Y:S02]  /*9fe0*/  FSEL R25, R25, -INF , !P4 ;  /* 0xff80000019197808 */ /* 0x000fe40006000000 */
[----:B------:R-:W-:Y:S02]  /*9ff0*/  ISETP.GE.AND P1, PT, R11, R229, PT ;  /* 0x000000e50b00720c */ /* 0x000fe40003f26270 */
[C---:B------:R-:W-:Y:S02]  /*a000*/  ISETP.GT.AND P0, PT, R5.reuse, R11, PT ;  /* 0x0000000b0500720c */ /* 0x040fe40003f04270 */
[----:B------:R-:W-:Y:S02]  /*a010*/  FSEL R24, R24, -INF , !P2 ;  /* 0xff80000018187808 */ /* 0x000fe40005000000 */
[----:B------:R-:W-:-:S02]  /*a020*/  ISETP.GT.AND P5, PT, R5, R9, PT ;  /* 0x000000090500720c */ /* 0x000fc40003fa4270 */
[----:B------:R-:W-:Y:S02]  /*a030*/  ISETP.GT.AND P4, PT, R5, R7, PT ;  /* 0x000000070500720c */ /* 0x000fe40003f84270 */
[----:B------:R-:W-:Y:S02]  /*a040*/  FMNMX3.FTZ R5, R164, R12, R18, !PT ;  /* 0x0000000ca4057276 */ /* 0x000fe40007810012 */
[----:B------:R-:W-:Y:S02]  /*a050*/  FSEL R27, R27, -INF , !P0 ;  /* 0xff8000001b1b7808 */ /* 0x000fe40004000000 */
[----:B------:R-:W-:Y:S02]  /*a060*/  FSEL R224, R24, -INF , !P6 ;  /* 0xff80000018e07808 */ /* 0x000fe40007000000 */
[----:B------:R-:W-:Y:S02]  /*a070*/  FSEL R222, R25, -INF , !P1 ;  /* 0xff80000019de7808 */ /* 0x000fe40004800000 */
[----:B------:R-:W-:-:S02]  /*a080*/  ISETP.GT.AND P0, PT, R230, R9, PT ;  /* 0x00000009e600720c */ /* 0x000fc40003f04270 */
[----:B------:R-:W-:Y:S02]  /*a090*/  ISETP.GE.AND P6, PT, R9, R229, PT ;  /* 0x000000e50900720c */ /* 0x000fe40003fc6270 */
[----:B------:R-:W-:Y:S02]  /*a0a0*/  FMNMX3.FTZ R5, R5, R16, R14, !PT ;  /* 0x0000001005057276 */ /* 0x000fe4000781000e */
[----:B------:R-:W-:Y:S02]  /*a0b0*/  ISETP.GE.AND P1, PT, R9, R228, PT ;  /* 0x000000e40900720c */ /* 0x000fe40003f26270 */
[----:B------:R-:W-:Y:S02]  /*a0c0*/  FMNMX3.FTZ R9, R3, R10, R6, !PT ;  /* 0x0000000a03097276 */ /* 0x000fe40007810006 */
[----:B------:R-:W-:Y:S02]  /*a0d0*/  FMNMX3.FTZ R5, R5, R198, R200, !PT ;  /* 0x000000c605057276 */ /* 0x000fe400078100c8 */
[----:B------:R-:W-:-:S02]  /*a0e0*/  FMNMX3.FTZ R9, R9, R4, R8, !PT ;  /* 0x0000000409097276 */ /* 0x000fc40007810008 */
[----:B------:R-:W-:Y:S02]  /*a0f0*/  FMNMX3.FTZ R5, R5, R196, R170, !PT ;  /* 0x000000c405057276 */ /* 0x000fe400078100aa */
[----:B------:R-:W-:Y:S02]  /*a100*/  FMNMX3.FTZ R9, R9, R174, R172, !PT ;  /* 0x000000ae09097276 */ /* 0x000fe400078100ac */
[----:B------:R-:W-:Y:S02]  /*a110*/  ISETP.GE.AND P2, PT, R11, R228, PT ;  /* 0x000000e40b00720c */ /* 0x000fe40003f46270 */
[----:B------:R-:W-:Y:S02]  /*a120*/  FMNMX3.FTZ R11, R5, R246, R248, !PT ;  /* 0x000000f6050b7276 */ /* 0x000fe400078100f8 */
[----:B------:R-:W-:Y:S02]  /*a130*/  FMNMX3.FTZ R5, R9, R166, R168, !PT ;  /* 0x000000a609057276 */ /* 0x000fe400078100a8 */
[----:B------:R-:W-:-:S02]  /*a140*/  FSEL R208, R206, -INF , !P5 ;  /* 0xff800000ced07808 */ /* 0x000fc40006800000 */
[----:B------:R-:W-:Y:S02]  /*a150*/  FMNMX3.FTZ R5, R5, R180, R176, !PT ;  /* 0x000000b405057276 */ /* 0x000fe400078100b0 */
[----:B------:R-:W-:Y:S02]  /*a160*/  FSEL R204, R204, -INF , !P0 ;  /* 0xff800000cccc7808 */ /* 0x000fe40004000000 */
[----:B------:R-:W-:Y:S02]  /*a170*/  FSEL R206, R207, -INF , !P4 ;  /* 0xff800000cfce7808 */ /* 0x000fe40006000000 */
[----:B------:R-:W-:Y:S02]  /*a180*/  ISETP.GE.AND P0, PT, R7, R228, PT ;  /* 0x000000e40700720c */ /* 0x000fe40003f06270 */
[----:B------:R-:W-:Y:S02]  /*a190*/  FSEL R212, R26, -INF , !P3 ;  /* 0xff8000001ad47808 */ /* 0x000fe40005800000 */
[----:B------:R-:W-:-:S02]  /*a1a0*/  FSEL R210, R27, -INF , !P2 ;  /* 0xff8000001bd27808 */ /* 0x000fc40005000000 */
[----:B------:R-:W-:Y:S02]  /*a1b0*/  FMNMX3.FTZ R5, R5, R178, R182, !PT ;  /* 0x000000b205057276 */ /* 0x000fe400078100b6 */
[----:B------:R-:W-:Y:S02]  /*a1c0*/  ISETP.GT.AND P5, PT, R230, R7, PT ;  /* 0x00000007e600720c */ /* 0x000fe40003fa4270 */
[----:B------:R-:W-:Y:S02]  /*a1d0*/  ISETP.GE.AND P4, PT, R7, R229, PT ;  /* 0x000000e50700720c */ /* 0x000fe40003f86270 */
[----:B------:R-:W-:Y:S02]  /*a1e0*/  FSEL R208, R208, -INF , !P1 ;  /* 0xff800000d0d07808 */ /* 0x000fe40004800000 */
[----:B------:R-:W-:Y:S02]  /*a1f0*/  FSEL R206, R206, -INF , !P0 ;  /* 0xff800000cece7808 */ /* 0x000fe40004000000 */
[----:B------:R-:W-:-:S02]  /*a200*/  FMNMX3.FTZ R5, R5, R212, R210, !PT ;  /* 0x000000d405057276 */ /* 0x000fc400078100d2 */
[----:B------:R-:W-:Y:S02]  /*a210*/  FSEL R205, R205, -INF , !P5 ;  /* 0xff800000cdcd7808 */ /* 0x000fe40006800000 */
[----:B------:R-:W-:Y:S02]  /*a220*/  FMNMX3.FTZ R7, R11, R244, R226, !PT ;  /* 0x000000f40b077276 */ /* 0x000fe400078100e2 */
[----:B------:R-:W-:Y:S02]  /*a230*/  FMNMX3.FTZ R22, R5, R208, R206, !PT ;  /* 0x000000d005167276 */ /* 0x000fe400078100ce */
[----:B------:R-:W-:Y:S02]  /*a240*/  FSEL R220, R204, -INF , !P6 ;  /* 0xff800000ccdc7808 */ /* 0x000fe40007000000 */
[----:B------:R-:W-:Y:S01]  /*a250*/  FSEL R218, R205, -INF , !P4 ;  /* 0xff800000cdda7808 */ /* 0x000fe20006000000 */
[----:B------:R-:W2:Y:S01]  /*a260*/  SHFL.BFLY PT, R5, R22, 0x2, 0x1f ;  /* 0x0c401f0016057f89 */ /* 0x000ea200000e0000 */
[----:B------:R-:W-:-:S02]  /*a270*/  FMNMX3.FTZ R7, R7, R224, R222, !PT ;  /* 0x000000e007077276 */ /* 0x000fc400078100de */
[----:B------:R-:W-:Y:S02]  /*a280*/  IADD3 R195, PT, PT, R216, 0x10040, RZ ;  /* 0x00010040d8c37810 */ /* 0x000fe40007ffe0ff */
[----:B------:R-:W-:-:S05]  /*a290*/  FMNMX3.FTZ R7, R7, R220, R218, !PT ;  /* 0x000000dc07077276 */ /* 0x000fca00078100da */
[----:B------:R-:W3:Y:S01]  /*a2a0*/  SHFL.BFLY PT, R20, R7, 0x2, 0x1f ;  /* 0x0c401f0007147f89 */ /* 0x000ee200000e0000 */
[----:B--2---:R-:W-:-:S05]  /*a2b0*/  FMNMX.FTZ R5, R22, R5, !PT ;  /* 0x0000000516057209 */ /* 0x004fca0007810000 */
[----:B------:R-:W2:Y:S01]  /*a2c0*/  SHFL.BFLY PT, R184, R5, 0x1, 0x1f ;  /* 0x0c201f0005b87f89 */ /* 0x000ea200000e0000 */
[----:B---3--:R-:W-:-:S05]  /*a2d0*/  FMNMX.FTZ R20, R7, R20, !PT ;  /* 0x0000001407147209 */ /* 0x008fca0007810000 */
[----:B------:R-:W3:Y:S01]  /*a2e0*/  SHFL.BFLY PT, R185, R20, 0x1, 0x1f ;  /* 0x0c201f0014b97f89 */ /* 0x000ee200000e0000 */
[----:B--2---:R-:W-:-:S04]  /*a2f0*/  FMNMX.FTZ R184, R5, R184, !PT ;  /* 0x000000b805b87209 */ /* 0x004fc80007810000 */
[C---:B------:R-:W-:Y:S01]  /*a300*/  FSETP.NEU.FTZ.AND P0, PT, R184.reuse, -INF , PT ;  /* 0xff800000b800780b */ /* 0x040fe20003f1d000 */
[----:B-1----:R-:W-:Y:S01]  /*a310*/  FMUL.FTZ R205, R184, UR4 ;  /* 0x00000004b8cd7c20 */ /* 0x002fe20008410000 */
[----:B---3--:R-:W-:-:S04]  /*a320*/  FMNMX.FTZ R185, R20, R185, !PT ;  /* 0x000000b914b97209 */ /* 0x008fc80007810000 */
[----:B------:R-:W-:Y:S02]  /*a330*/  FSEL R205, R205, RZ, P0 ;  /* 0x000000ffcdcd7208 */ /* 0x000fe40000000000 */
[C---:B------:R-:W-:Y:S01]  /*a340*/  FSETP.NEU.FTZ.AND P1, PT, R185.reuse, -INF , PT ;  /* 0xff800000b900780b */ /* 0x040fe20003f3d000 */
[C---:B------:R-:W-:Y:S02]  /*a350*/  FMUL.FTZ R207, R185.reuse, UR4 ;  /* 0x00000004b9cf7c20 */ /* 0x040fe40008410000 */
[--C-:B------:R-:W-:Y:S01]  /*a360*/  FFMA.FTZ R187, R6, UR4, -R205.reuse ;  /* 0x0000000406bb7c23 */ /* 0x100fe200080108cd */
[----:B------:R-:W-:Y:S01]  /*a370*/  FSEL R5, R185, RZ, P1 ;  /* 0x000000ffb9057208 */ /* 0x000fe20000800000 */
[--C-:B------:R-:W-:Y:S01]  /*a380*/  FFMA.FTZ R188, R10, UR4, -R205.reuse ;  /* 0x000000040abc7c23 */ /* 0x100fe200080108cd */
[----:B------:R-:W-:Y:S01]  /*a390*/  FSEL R207, R207, RZ, P1 ;  /* 0x000000ffcfcf7208 */ /* 0x000fe20000800000 */
[----:B------:R-:W-:Y:S01]  /*a3a0*/  FFMA.FTZ R191, R4, UR4, -R205 ;  /* 0x0000000404bf7c23 */ /* 0x000fe200080108cd */
[----:B------:R-:W-:Y:S01]  /*a3b0*/  FSEL R6, R184, RZ, P0 ;  /* 0x000000ffb8067208 */ /* 0x000fe20000000000 */
[----:B------:R-:W-:Y:S01]  /*a3c0*/  FADD.FTZ R5, R164, -R5 ;  /* 0x80000005a4057221 */ /* 0x000fe20000010000 */
[----:B------:R-:W-:Y:S01]  /*a3d0*/  R2P PR, R215, 0x6 ;  /* 0x00000006d7007804 */ /* 0x000fe20000000000 */
[----:B------:R-:W-:Y:S01]  /*a3e0*/  FFMA.FTZ R190, R16, UR4, -R207 ;  /* 0x0000000410be7c23 */ /* 0x000fe200080108cf */
[----:B------:R-:W-:-:S02]  /*a3f0*/  VIADD R16, R216, 0x10000 ;  /* 0x00010000d8107836 */ /* 0x000fc40000000000 */
[----:B------:R-:W-:Y:S01]  /*a400*/  FADD.FTZ R6, R3, -R6 ;  /* 0x8000000603067221 */ /* 0x000fe20000010000 */
[----:B------:R-:W-:Y:S01]  /*a410*/  FMUL.FTZ R3, R5, UR4 ;  /* 0x0000000405037c20 */ /* 0x000fe20008410000 */
[----:B------:R-:W-:Y:S01]  /*a420*/  SEL R193, R2, 0xffffffe0, !P1 ;  /* 0xffffffe002c17807 */ /* 0x000fe20004800000 */
[--C-:B------:R-:W-:Y:S01]  /*a430*/  FFMA.FTZ R194, R12, UR4, -R207.reuse ;  /* 0x000000040cc27c23 */ /* 0x100fe200080108cf */
[----:B------:R-:W-:Y:S01]  /*a440*/  FMUL.FTZ R2, R6, UR4 ;  /* 0x0000000406027c20 */ /* 0x000fe20008410000 */
[--C-:B------:R-:W-:Y:S01]  /*a450*/  FFMA.FTZ R186, R18, UR4, -R207.reuse ;  /* 0x0000000412ba7c23 */ /* 0x100fe200080108cf */
[----:B------:R-:W-:Y:S01]  /*a460*/  IADD3 R204, PT, PT, R216, R193, RZ ;  /* 0x000000c1d8cc7210 */ /* 0x000fe20007ffe0ff */
[----:B------:R-:W1:Y:S01]  /*a470*/  MUFU.EX2 R3, R3 ;  /* 0x0000000300037308 */ /* 0x000e620000000800 */
[----:B------:R-:W-:Y:S01]  /*a480*/  FFMA.FTZ R189, R14, UR4, -R207 ;  /* 0x000000040ebd7c23 */ /* 0x000fe200080108cf */
[----:B------:R-:W-:Y:S01]  /*a490*/  FFMA.FTZ R192, R8, UR4, -R205 ;  /* 0x0000000408c07c23 */ /* 0x000fe200080108cd */
[----:B------:R-:W-:Y:S01]  /*a4a0*/  @P2 IADD3 R195, PT, PT, R16, -0x40, RZ ;  /* 0xffffffc010c32810 */ /* 0x000fe20007ffe0ff */
[----:B------:R-:W2:Y:S01]  /*a4b0*/  MUFU.EX2 R2, R2 ;  /* 0x0000000200027308 */ /* 0x000ea20000000800 */
[----:B------:R-:W-:Y:S01]  /*a4c0*/  LDSM.16.MT88.4 R20, [R204+0x10000] ;  /* 0x01000000cc14783b */ /* 0x000fe20000004200 */
[--C-:B------:R-:W-:Y:S01]  /*a4d0*/  FFMA.FTZ R201, R198, UR4, -R207.reuse ;  /* 0x00000004c6c97c23 */ /* 0x100fe200080108cf */
[----:B------:R-:W-:Y:S01]  /*a4e0*/  IADD3 R193, PT, PT, R193, R195, RZ ;  /* 0x000000c3c1c17210 */ /* 0x000fe20007ffe0ff */
[----:B------:R-:W-:Y:S01]  /*a4f0*/  MUFU.EX2 R194, R194 ;  /* 0x000000c200c27308 */ /* 0x000fe20000000800 */
[----:B------:R-:W3:Y:S01]  /*a500*/  LDSM.16.MT88.4 R28, [R195] ;  /* 0x00000000c31c783b */ /* 0x000ee20000004200 */
[--C-:B------:R-:W-:Y:S01]  /*a510*/  FFMA.FTZ R198, R200, UR4, -R207.reuse ;  /* 0x00000004c8c67c23 */ /* 0x100fe200080108cf */
[--C-:B------:R-:W-:Y:S01]  /*a520*/  FFMA.FTZ R197, R196, UR4, -R207.reuse ;  /* 0x00000004c4c57c23 */ /* 0x100fe200080108cf */
[----:B------:R-:W4:Y:S01]  /*a530*/  MUFU.EX2 R186, R186 ;  /* 0x000000ba00ba7308 */ /* 0x000f220000000800 */
[----:B------:R-:W-:Y:S01]  /*a540*/  LDSM.16.MT88.4 R12, [R216+0x10000] ;  /* 0x01000000d80c783b */ /* 0x000fe20000004200 */
[-C--:B-1----:R-:W-:Y:S01]  /*a550*/  FMUL.FTZ R32, R136, R3.reuse ;  /* 0x0000000388207220 */ /* 0x082fe20000410000 */
[-C--:B------:R-:W-:Y:S01]  /*a560*/  FMUL.FTZ R33, R137, R3.reuse ;  /* 0x0000000389217220 */ /* 0x080fe20000410000 */
[----:B------:R-:W-:Y:S01]  /*a570*/  MUFU.EX2 R190, R190 ;  /* 0x000000be00be7308 */ /* 0x000fe20000000800 */
[-C--:B------:R-:W-:Y:S01]  /*a580*/  FMUL.FTZ R24, R144, R3.reuse ;  /* 0x0000000390187220 */ /* 0x080fe20000410000 */
[-C--:B--2---:R-:W-:Y:S01]  /*a590*/  FMUL.FTZ R34, R138, R2.reuse ;  /* 0x000000028a227220 */ /* 0x084fe20000410000 */
[-C--:B------:R-:W-:Y:S01]  /*a5a0*/  FMUL.FTZ R35, R139, R2.reuse ;  /* 0x000000028b237220 */ /* 0x080fe20000410000 */
[----:B------:R-:W1:Y:S01]  /*a5b0*/  MUFU.EX2 R189, R189 ;  /* 0x000000bd00bd7308 */ /* 0x000e620000000800 */
[----:B------:R-:W2:Y:S01]  /*a5c0*/  LDSM.16.MT88.4 R136, [R204+0x12000] ;  /* 0x01200000cc88783b */ /* 0x000ea20000004200 */
[-C--:B------:R-:W-:Y:S01]  /*a5d0*/  FMUL.FTZ R25, R145, R3.reuse ;  /* 0x0000000391197220 */ /* 0x080fe20000410000 */
[-C--:B------:R-:W-:Y:S01]  /*a5e0*/  FMUL.FTZ R26, R146, R2.reuse ;  /* 0x00000002921a7220 */ /* 0x080fe20000410000 */
[----:B------:R-:W-:Y:S01]  /*a5f0*/  MUFU.EX2 R188, R188 ;  /* 0x000000bc00bc7308 */ /* 0x000fe20000000800 */
[----:B------:R-:W-:Y:S01]  /*a600*/  FMUL.FTZ R27, R147, R2 ;  /* 0x00000002931b7220 */ /* 0x000fe20000410000 */
[----:B----4-:R-:W-:Y:S01]  /*a610*/  F2FP.F16.F32.PACK_AB R4, R186, R194 ;  /* 0x000000c2ba04723e */ /* 0x010fe200000000ff */
[----:B------:R-:W4:Y:S01]  /*a620*/  LDSM.16.MT88.4 R144, [R195+0x2000] ;  /* 0x00200000c390783b */ /* 0x000f220000004200 */
[----:B------:R-:W5:Y:S01]  /*a630*/  MUFU.EX2 R187, R187 ;  /* 0x000000bb00bb7308 */ /* 0x000f620000000800 */
[-C--:B------:R-:W-:Y:S01]  /*a640*/  FMUL.FTZ R140, R140, R3.reuse ;  /* 0x000000038c8c7220 */ /* 0x080fe20000410000 */
[-C--:B------:R-:W-:Y:S01]  /*a650*/  FMUL.FTZ R141, R141, R3.reuse ;  /* 0x000000038d8d7220 */ /* 0x080fe20000410000 */
[-C--:B------:R-:W-:Y:S01]  /*a660*/  FMUL.FTZ R142, R142, R2.reuse ;  /* 0x000000028e8e7220 */ /* 0x080fe20000410000 */
[----:B------:R-:W-:Y:S01]  /*a670*/  MUFU.EX2 R191, R191 ;  /* 0x000000bf00bf7308 */ /* 0x000fe20000000800 */
[----:B------:R-:W-:Y:S01]  /*a680*/  FMUL.FTZ R143, R143, R2 ;  /* 0x000000028f8f7220 */ /* 0x000fe20000410000 */
[----:B-1----:R-:W-:Y:S01]  /*a690*/  F2FP.F16.F32.PACK_AB R6, R189, R190 ;  /* 0x000000bebd06723e */ /* 0x002fe200000000ff */
[-C--:B------:R-:W-:Y:S01]  /*a6a0*/  FMUL.FTZ R44, R44, R3.reuse ;  /* 0x000000032c2c7220 */ /* 0x080fe20000410000 */
[----:B------:R-:W1:Y:S01]  /*a6b0*/  MUFU.EX2 R192, R192 ;  /* 0x000000c000c07308 */ /* 0x000e620000000800 */
[-C--:B------:R-:W-:Y:S01]  /*a6c0*/  FMUL.FTZ R45, R45, R3.reuse ;  /* 0x000000032d2d7220 */ /* 0x080fe20000410000 */
[-C--:B------:R-:W-:Y:S01]  /*a6d0*/  FMUL.FTZ R46, R46, R2.reuse ;  /* 0x000000022e2e7220 */ /* 0x080fe20000410000 */
[----:B------:R-:W-:Y:S01]  /*a6e0*/  FMUL.FTZ R47, R47, R2 ;  /* 0x000000022f2f7220 */ /* 0x000fe20000410000 */
[-C--:B------:R-:W-:Y:S01]  /*a6f0*/  FMUL.FTZ R48, R48, R3.reuse ;  /* 0x0000000330307220 */ /* 0x080fe20000410000 */
[-C--:B------:R-:W-:Y:S01]  /*a700*/  FMUL.FTZ R49, R49, R3.reuse ;  /* 0x0000000331317220 */ /* 0x080fe20000410000 */
[----:B-----5:R-:W-:Y:S01]  /*a710*/  F2FP.F16.F32.PACK_AB R5, R187, R188 ;  /* 0x000000bcbb05723e */ /* 0x020fe200000000ff */
[-C--:B------:R-:W-:Y:S01]  /*a720*/  FMUL.FTZ R50, R50, R2.reuse ;  /* 0x0000000232327220 */ /* 0x080fe20000410000 */
[-C--:B------:R-:W-:Y:S01]  /*a730*/  FMUL.FTZ R51, R51, R2.reuse ;  /* 0x0000000233337220 */ /* 0x080fe20000410000 */
[-C--:B------:R-:W-:Y:S01]  /*a740*/  FMUL.FTZ R52, R52, R3.reuse ;  /* 0x0000000334347220 */ /* 0x080fe20000410000 */
[-C--:B------:R-:W-:Y:S01]  /*a750*/  FMUL.FTZ R53, R53, R3.reuse ;  /* 0x0000000335357220 */ /* 0x080fe20000410000 */
[-C--:B------:R-:W-:Y:S01]  /*a760*/  FMUL.FTZ R54, R54, R2.reuse ;  /* 0x0000000236367220 */ /* 0x080fe20000410000 */
[-C--:B------:R-:W-:Y:S01]  /*a770*/  FMUL.FTZ R55, R55, R2.reuse ;  /* 0x0000000237377220 */ /* 0x080fe20000410000 */
[----:B------:R-:W-:Y:S01]  /*a780*/  FMUL.FTZ R56, R56, R3 ;  /* 0x0000000338387220 */ /* 0x000fe20000410000 */
[----:B-1----:R-:W-:Y:S01]  /*a790*/  F2FP.F16.F32.PACK_AB R7, R192, R191 ;  /* 0x000000bfc007723e */ /* 0x002fe200000000ff */
[-C--:B------:R-:W-:Y:S01]  /*a7a0*/  FMUL.FTZ R57, R57, R3.reuse ;  /* 0x0000000339397220 */ /* 0x080fe20000410000 */
[-C--:B------:R-:W-:Y:S01]  /*a7b0*/  FMUL.FTZ R58, R58, R2.reuse ;  /* 0x000000023a3a7220 */ /* 0x080fe20000410000 */
[-C--:B------:R-:W-:Y:S01]  /*a7c0*/  FMUL.FTZ R59, R59, R2.reuse ;  /* 0x000000023b3b7220 */ /* 0x080fe20000410000 */
[-C--:B------:R-:W-:Y:S01]  /*a7d0*/  FMUL.FTZ R60, R60, R3.reuse ;  /* 0x000000033c3c7220 */ /* 0x080fe20000410000 */
[-C--:B------:R-:W-:Y:S01]  /*a7e0*/  FMUL.FTZ R61, R61, R3.reuse ;  /* 0x000000033d3d7220 */ /* 0x080fe20000410000 */
[-C--:B------:R-:W-:Y:S01]  /*a7f0*/  FMUL.FTZ R62, R62, R2.reuse ;  /* 0x000000023e3e7220 */ /* 0x080fe20000410000 */
[C---:B---3--:R-:W-:Y:S01]  /*a800*/  HMMA.16816.F32 R24, R4.reuse, R28, R24 ;  /* 0x0000001c0418723c */ /* 0x048fe20000001818 */
[-C--:B------:R-:W-:Y:S01]  /*a810*/  FMUL.FTZ R63, R63, R2.reuse ;  /* 0x000000023f3f7220 */ /* 0x080fe20000410000 */
[-C--:B------:R-:W-:Y:S01]  /*a820*/  FMUL.FTZ R64, R64, R3.reuse ;  /* 0x0000000340407220 */ /* 0x080fe20000410000 */
[-C--:B------:R-:W-:Y:S01]  /*a830*/  FMUL.FTZ R65, R65, R3.reuse ;  /* 0x0000000341417220 */ /* 0x080fe20000410000 */
[-C--:B------:R-:W-:Y:S01]  /*a840*/  FMUL.FTZ R66, R66, R2.reuse ;  /* 0x0000000242427220 */ /* 0x080fe20000410000 */
[-C--:B------:R-:W-:Y:S01]  /*a850*/  FMUL.FTZ R67, R67, R2.reuse ;  /* 0x0000000243437220 */ /* 0x080fe20000410000 */
[-C--:B------:R-:W-:Y:S01]  /*a860*/  FMUL.FTZ R68, R68, R3.reuse ;  /* 0x0000000344447220 */ /* 0x080fe20000410000 */
[-C--:B------:R-:W-:Y:S01]  /*a870*/  FMUL.FTZ R69, R69, R3.reuse ;  /* 0x0000000345457220 */ /* 0x080fe20000410000 */
[C---:B------:R-:W-:Y:S01]  /*a880*/  HMMA.16816.F32 R28, R4.reuse, R30, R140 ;  /* 0x0000001e041c723c */ /* 0x040fe2000000188c */
[----:B------:R-:W1:Y:S01]  /*a890*/  LDSM.16.MT88.4 R140, [R193+0x2000] ;  /* 0x00200000c18c783b */ /* 0x000e620000004200 */
[-C--:B------:R-:W-:Y:S01]  /*a8a0*/  FMUL.FTZ R70, R70, R2.reuse ;  /* 0x0000000246467220 */ /* 0x080fe20000410000 */
[-C--:B------:R-:W-:Y:S01]  /*a8b0*/  FMUL.FTZ R71, R71, R2.reuse ;  /* 0x0000000247477220 */ /* 0x080fe20000410000 */
[-C--:B------:R-:W-:Y:S01]  /*a8c0*/  FMUL.FTZ R72, R72, R3.reuse ;  /* 0x0000000348487220 */ /* 0x080fe20000410000 */
[-C--:B------:R-:W-:Y:S01]  /*a8d0*/  FMUL.FTZ R73, R73, R3.reuse ;  /* 0x0000000349497220 */ /* 0x080fe20000410000 */
[-C--:B------:R-:W-:Y:S01]  /*a8e0*/  FMUL.FTZ R74, R74, R2.reuse ;  /* 0x000000024a4a7220 */ /* 0x080fe20000410000 */
[-C--:B------:R-:W-:Y:S01]  /*a8f0*/  FMUL.FTZ R75, R75, R2.reuse ;  /* 0x000000024b4b7220 */ /* 0x080fe20000410000 */
[C---:B--2---:R-:W-:Y:S01]  /*a900*/  HMMA.16816.F32 R44, R4.reuse, R136, R44 ;  /* 0x00000088042c723c */ /* 0x044fe2000000182c */
[-C--:B------:R-:W-:Y:S01]  /*a910*/  FMUL.FTZ R16, R152, R3.reuse ;  /* 0x0000000398107220 */ /* 0x080fe20000410000 */
[-C--:B------:R-:W-:Y:S01]  /*a920*/  FMUL.FTZ R17, R153, R3.reuse ;  /* 0x0000000399117220 */ /* 0x080fe20000410000 */
[-C--:B------:R-:W-:Y:S01]  /*a930*/  FMUL.FTZ R18, R154, R2.reuse ;  /* 0x000000029a127220 */ /* 0x080fe20000410000 */
[-C--:B------:R-:W-:Y:S01]  /*a940*/  FMUL.FTZ R19, R155, R2.reuse ;  /* 0x000000029b137220 */ /* 0x080fe20000410000 */
[-C--:B------:R-:W-:Y:S01]  /*a950*/  FMUL.FTZ R76, R76, R3.reuse ;  /* 0x000000034c4c7220 */ /* 0x080fe20000410000 */
[----:B------:R-:W-:Y:S01]  /*a960*/  LDSM.16.MT88.4 R152, [R193] ;  /* 0x00000000c198783b */ /* 0x000fe20000004200 */
[-C--:B------:R-:W-:Y:S01]  /*a970*/  FMUL.FTZ R77, R77, R3.reuse ;  /* 0x000000034d4d7220 */ /* 0x080fe20000410000 */
[C---:B------:R-:W-:Y:S01]  /*a980*/  HMMA.16816.F32 R48, R4.reuse, R138, R48 ;  /* 0x0000008a0430723c */ /* 0x040fe20000001830 */
[-C--:B------:R-:W-:Y:S01]  /*a990*/  FMUL.FTZ R78, R78, R2.reuse ;  /* 0x000000024e4e7220 */ /* 0x080fe20000410000 */
[----:B------:R-:W2:Y:S01]  /*a9a0*/  LDSM.16.MT88.4 R136, [R216+0x14000] ;  /* 0x01400000d888783b */ /* 0x000ea20000004200 */
[-C--:B------:R-:W-:Y:S01]  /*a9b0*/  FMUL.FTZ R79, R79, R2.reuse ;  /* 0x000000024f4f7220 */ /* 0x080fe20000410000 */
[-C--:B------:R-:W-:Y:S01]  /*a9c0*/  FMUL.FTZ R80, R80, R3.reuse ;  /* 0x0000000350507220 */ /* 0x080fe20000410000 */
[-C--:B------:R-:W-:Y:S01]  /*a9d0*/  FMUL.FTZ R81, R81, R3.reuse ;  /* 0x0000000351517220 */ /* 0x080fe20000410000 */
[-C--:B------:R-:W-:Y:S01]  /*a9e0*/  FMUL.FTZ R82, R82, R2.reuse ;  /* 0x0000000252527220 */ /* 0x080fe20000410000 */
[-C--:B------:R-:W-:Y:S01]  /*a9f0*/  FMUL.FTZ R83, R83, R2.reuse ;  /* 0x0000000253537220 */ /* 0x080fe20000410000 */
[C---:B----4-:R-:W-:Y:S01]  /*aa00*/  HMMA.16816.F32 R52, R4.reuse, R144, R52 ;  /* 0x000000900434723c */ /* 0x050fe20000001834 */
        /* <DEDUP_REMOVED lines=8> */
[----:B------:R-:W3:Y:S01]  /*aa90*/  LDSM.16.MT88.4 R144, [R204+0x14000] ;  /* 0x01400000cc90783b */ /* 0x000ee20000004200 */
[-C--:B------:R-:W-:Y:S01]  /*aaa0*/  FMUL.FTZ R91, R91, R2.reuse ;  /* 0x000000025b5b7220 */ /* 0x080fe20000410000 */
[-C--:B------:R-:W-:Y:S01]  /*aab0*/  FMUL.FTZ R92, R92, R3.reuse ;  /* 0x000000035c5c7220 */ /* 0x080fe20000410000 */
[-C--:B------:R-:W-:Y:S01]  /*aac0*/  FMUL.FTZ R93, R93, R3.reuse ;  /* 0x000000035d5d7220 */ /* 0x080fe20000410000 */
[-C--:B------:R-:W-:Y:S01]  /*aad0*/  FMUL.FTZ R94, R94, R2.reuse ;  /* 0x000000025e5e7220 */ /* 0x080fe20000410000 */
[-C--:B------:R-:W-:Y:S01]  /*aae0*/  FMUL.FTZ R95, R95, R2.reuse ;  /* 0x000000025f5f7220 */ /* 0x080fe20000410000 */
[-C--:B------:R-:W-:Y:S01]  /*aaf0*/  FMUL.FTZ R96, R96, R3.reuse ;  /* 0x0000000360607220 */ /* 0x080fe20000410000 */
[-C--:B------:R-:W-:Y:S01]  /*ab00*/  FMUL.FTZ R97, R97, R3.reuse ;  /* 0x0000000361617220 */ /* 0x080fe20000410000 */
[C---:B-1----:R-:W-:Y:S01]  /*ab10*/  HMMA.16816.F32 R60, R4.reuse, R140, R60 ;  /* 0x0000008c043c723c */ /* 0x042fe2000000183c */
        /* <DEDUP_REMOVED lines=15> */
[C---:B------:R-:W-:Y:S01]  /*ac10*/  HMMA.16816.F32 R16, R4.reuse, R20, R16 ;  /* 0x000000140410723c */ /* 0x040fe20000001810 */
[-C--:B------:R-:W-:Y:S01]  /*ac20*/  FMUL.FTZ R103, R103, R2.reuse ;  /* 0x0000000267677220 */ /* 0x080fe20000410000 */
        /* <DEDUP_REMOVED lines=15> */
[----:B------:R-:W2:Y:S01]  /*ad20*/  LDSM.16.MT88.4 R136, [R193+0x4000] ;  /* 0x00400000c188783b */ /* 0x000ea20000004200 */
        /* <DEDUP_REMOVED lines=8> */
[----:B------:R-:W-:Y:S01]  /*adb0*/  FFMA.FTZ R196, R170, UR4, -R207 ;  /* 0x00000004aac47c23 */ /* 0x000fe200080108cf */
[--C-:B------:R-:W-:Y:S01]  /*adc0*/  FFMA.FTZ R200, R174, UR4, -R205.reuse ;  /* 0x00000004aec87c23 */ /* 0x100fe200080108cd */
[--C-:B------:R-:W-:Y:S01]  /*add0*/  FFMA.FTZ R203, R172, UR4, -R205.reuse ;  /* 0x00000004accb7c23 */ /* 0x100fe200080108cd */
[--C-:B------:R-:W-:Y:S01]  /*ade0*/  FFMA.FTZ R199, R166, UR4, -R205.reuse ;  /* 0x00000004a6c77c23 */ /* 0x100fe200080108cd */
[----:B------:R-:W-:Y:S01]  /*adf0*/  FFMA.FTZ R202, R168, UR4, -R205 ;  /* 0x00000004a8ca7c23 */ /* 0x000fe200080108cd */
[----:B------:R-:W-:Y:S01]  /*ae00*/  MUFU.EX2 R201, R201 ;  /* 0x000000c900c97308 */ /* 0x000fe20000000800 */
[C---:B------:R-:W-:Y:S01]  /*ae10*/  HMMA.16816.F32 R80, R4.reuse, R146, R80 ;  /* 0x000000920450723c */ /* 0x040fe20000001850 */
[----:B------:R-:W3:Y:S01]  /*ae20*/  LDSM.16.MT88.4 R144, [R216+0x16000] ;  /* 0x01600000d890783b */ /* 0x000ee20000004200 */
[-C--:B------:R-:W-:Y:S01]  /*ae30*/  FMUL.FTZ R8, R160, R3.reuse ;  /* 0x00000003a0087220 */ /* 0x080fe20000410000 */
[----:B------:R-:W-:Y:S01]  /*ae40*/  MUFU.EX2 R198, R198 ;  /* 0x000000c600c67308 */ /* 0x000fe20000000800 */
[-C--:B------:R-:W-:Y:S01]  /*ae50*/  FMUL.FTZ R9, R161, R3.reuse ;  /* 0x00000003a1097220 */ /* 0x080fe20000410000 */
[-C--:B------:R-:W-:Y:S01]  /*ae60*/  FMUL.FTZ R10, R162, R2.reuse ;  /* 0x00000002a20a7220 */ /* 0x080fe20000410000 */
[-C--:B------:R-:W-:Y:S01]  /*ae70*/  FMUL.FTZ R11, R163, R2.reuse ;  /* 0x00000002a30b7220 */ /* 0x080fe20000410000 */
[----:B------:R-:W-:Y:S01]  /*ae80*/  MUFU.EX2 R197, R197 ;  /* 0x000000c500c57308 */ /* 0x000fe20000000800 */
[C---:B-1----:R-:W-:Y:S01]  /*ae90*/  HMMA.16816.F32 R84, R4.reuse, R140, R84 ;  /* 0x0000008c0454723c */ /* 0x042fe20000001854 */
[-C--:B------:R-:W-:Y:S01]  /*aea0*/  FMUL.FTZ R156, R156, R3.reuse ;  /* 0x000000039c9c7220 */ /* 0x080fe20000410000 */
[-C--:B------:R-:W-:Y:S01]  /*aeb0*/  FMUL.FTZ R157, R157, R3.reuse ;  /* 0x000000039d9d7220 */ /* 0x080fe20000410000 */
[----:B------:R-:W-:Y:S01]  /*aec0*/  MUFU.EX2 R196, R196 ;  /* 0x000000c400c47308 */ /* 0x000fe20000000800 */
[-C--:B------:R-:W-:Y:S01]  /*aed0*/  FMUL.FTZ R158, R158, R2.reuse ;  /* 0x000000029e9e7220 */ /* 0x080fe20000410000 */
[-C--:B------:R-:W-:Y:S01]  /*aee0*/  FMUL.FTZ R159, R159, R2.reuse ;  /* 0x000000029f9f7220 */ /* 0x080fe20000410000 */
[-C--:B------:R-:W-:Y:S01]  /*aef0*/  FMUL.FTZ R36, R36, R3.reuse ;  /* 0x0000000324247220 */ /* 0x080fe20000410000 */
[----:B------:R-:W1:Y:S01]  /*af00*/  MUFU.EX2 R200, R200 ;  /* 0x000000c800c87308 */ /* 0x000e620000000800 */
[C---:B------:R-:W-:Y:S01]  /*af10*/  HMMA.16816.F32 R88, R4.reuse, R142, R88 ;  /* 0x0000008e0458723c */ /* 0x040fe20000001858 */
[----:B------:R-:W4:Y:S01]  /*af20*/  LDSM.16.MT88.4 R140, [R204+0x16000] ;  /* 0x01600000cc8c783b */ /* 0x000f220000004200 */
[-C--:B------:R-:W-:Y:S01]  /*af30*/  FMUL.FTZ R37, R37, R3.reuse ;  /* 0x0000000325257220 */ /* 0x080fe20000410000 */
[----:B------:R-:W5:Y:S01]  /*af40*/  MUFU.EX2 R203, R203 ;  /* 0x000000cb00cb7308 */ /* 0x000f620000000800 */
[-C--:B------:R-:W-:Y:S01]  /*af50*/  FMUL.FTZ R38, R38, R2.reuse ;  /* 0x0000000226267220 */ /* 0x080fe20000410000 */
[-C--:B------:R-:W-:Y:S01]  /*af60*/  FMUL.FTZ R39, R39, R2.reuse ;  /* 0x0000000227277220 */ /* 0x080fe20000410000 */
[-C--:B------:R-:W-:Y:S01]  /*af70*/  FMUL.FTZ R40, R40, R3.reuse ;  /* 0x0000000328287220 */ /* 0x080fe20000410000 */
[----:B------:R-:W-:Y:S01]  /*af80*/  MUFU.EX2 R199, R199 ;  /* 0x000000c700c77308 */ /* 0x000fe20000000800 */
[C---:B------:R-:W-:Y:S01]  /*af90*/  HMMA.16816.F32 R20, R4.reuse, R22, R148 ;  /* 0x000000160414723c */ /* 0x040fe20000001894 */
[----:B------:R-:W-:Y:S01]  /*afa0*/  LDSM.16.MT88.4 R148, [R216+0x12000] ;  /* 0x01200000d894783b */ /* 0x000fe20000004200 */
[-C--:B------:R-:W-:Y:S01]  /*afb0*/  FMUL.FTZ R41, R41, R3.reuse ;  /* 0x0000000329297220 */ /* 0x080fe20000410000 */
[----:B------:R-:W5:Y:S01]  /*afc0*/  MUFU.EX2 R202, R202 ;  /* 0x000000ca00ca7308 */ /* 0x000f620000000800 */
        /* <DEDUP_REMOVED lines=11> */
[----:B------:R-:W-:Y:S01]  /*b080*/  LDSM.16.MT88.4 R172, [R216+0x12800] ;  /* 0x01280000d8ac783b */ /* 0x000fe20000004200 */
[C---:B------:R-:W-:Y:S01]  /*b090*/  HMMA.16816.F32 R96, R4.reuse, R138, R96 ;  /* 0x0000008a0460723c */ /* 0x040fe20000001860 */
[--C-:B------:R-:W-:Y:S01]  /*b0a0*/  FFMA.FTZ R248, R248, UR4, -R207.reuse ;  /* 0x00000004f8f87c23 */ /* 0x100fe200080108cf */
[--C-:B------:R-:W-:Y:S01]  /*b0b0*/  FFMA.FTZ R209, R246, UR4, -R207.reuse ;  /* 0x00000004f6d17c23 */ /* 0x100fe200080108cf */
[----:B------:R-:W2:Y:S01]  /*b0c0*/  LDSM.16.MT88.4 R136, [R195+0x6000] ;  /* 0x00600000c388783b */ /* 0x000ea20000004200 */
[----:B------:R-:W-:Y:S01]  /*b0d0*/  FFMA.FTZ R211, R226, UR4, -R207 ;  /* 0x00000004e2d37c23 */ /* 0x000fe200080108cf */
[--C-:B------:R-:W-:Y:S01]  /*b0e0*/  FFMA.FTZ R221, R180, UR4, -R205.reuse ;  /* 0x00000004b4dd7c23 */ /* 0x100fe200080108cd */
[--C-:B------:R-:W-:Y:S01]  /*b0f0*/  FFMA.FTZ R246, R176, UR4, -R205.reuse ;  /* 0x00000004b0f67c23 */ /* 0x100fe200080108cd */
[----:B------:R-:W-:Y:S01]  /*b100*/  LDSM.16.MT88.4 R168, [R204+0x12800] ;  /* 0x01280000cca8783b */ /* 0x000fe20000004200 */
[C---:B------:R-:W-:Y:S01]  /*b110*/  HMMA.16816.F32 R32, R4.reuse, R152, R32 ;  /* 0x000000980420723c */ /* 0x040fe20000001820 */
[--C-:B------:R-:W-:Y:S01]  /*b120*/  FFMA.FTZ R219, R178, UR4, -R205.reuse ;  /* 0x00000004b2db7c23 */ /* 0x100fe200080108cd */
[----:B------:R-:W-:Y:S01]  /*b130*/  MUFU.EX2 R209, R209 ;  /* 0x000000d100d17308 */ /* 0x000fe20000000800 */
[----:B------:R-:W-:Y:S01]  /*b140*/  LDSM.16.MT88.4 R164, [R195+0x2800] ;  /* 0x00280000c3a4783b */ /* 0x000fe20000004200 */
[--C-:B------:R-:W-:Y:S01]  /*b150*/  FFMA.FTZ R206, R206, UR4, -R205.reuse ;  /* 0x00000004cece7c23 */ /* 0x100fe200080108cd */
[----:B------:R-:W-:Y:S01]  /*b160*/  FFMA.FTZ R210, R210, UR4, -R205 ;  /* 0x00000004d2d27c23 */ /* 0x000fe200080108cd */
[----:B------:R-:W-:Y:S01]  /*b170*/  MUFU.EX2 R211, R211 ;  /* 0x000000d300d37308 */ /* 0x000fe20000000800 */
[----:B------:R-:W-:Y:S01]  /*b180*/  LDSM.16.MT88.4 R160, [R216+0x14800] ;  /* 0x01480000d8a0783b */ /* 0x000fe20000004200 */
[C---:B------:R-:W-:Y:S01]  /*b190*/  HMMA.16816.F32 R132, R4.reuse, R154, R132 ;  /* 0x0000009a0484723c */ /* 0x040fe20000001884 */
[----:B------:R-:W-:Y:S01]  /*b1a0*/  FFMA.FTZ R3, R243, R3, R194 ;  /* 0x00000003f3037223 */ /* 0x000fe200000100c2 */
[----:B------:R-:W-:Y:S01]  /*b1b0*/  MUFU.EX2 R221, R221 ;  /* 0x000000dd00dd7308 */ /* 0x000fe20000000800 */
[----:B------:R-:W2:Y:S01]  /*b1c0*/  LDSM.16.MT88.4 R152, [R193+0x6000] ;  /* 0x00600000c198783b */ /* 0x000ea20000004200 */
[----:B------:R-:W-:Y:S01]  /*b1d0*/  FFMA.FTZ R2, R241, R2, R188 ;  /* 0x00000002f1027223 */ /* 0x000fe200000100bc */
[----:B------:R-:W-:Y:S01]  /*b1e0*/  FADD.FTZ R3, R186, R3 ;  /* 0x00000003ba037221 */ /* 0x000fe20000010000 */
[----:B------:R-:W-:Y:S01]  /*b1f0*/  MUFU.EX2 R246, R246 ;  /* 0x000000f600f67308 */ /* 0x000fe20000000800 */
[----:B------:R-:W-:Y:S01]  /*b200*/  LDSM.16.MT88.4 R176, [R193+0x1000] ;  /* 0x00100000c1b0783b */ /* 0x000fe20000004200 */
[C---:B---3--:R-:W-:Y:S01]  /*b210*/  HMMA.16816.F32 R100, R4.reuse, R144, R100 ;  /* 0x000000900464723c */ /* 0x048fe20000001864 */
[----:B------:R-:W-:Y:S01]  /*b220*/  FADD.FTZ R2, R187, R2 ;  /* 0x00000002bb027221 */ /* 0x000fe20000010000 */
[----:B------:R-:W-:Y:S01]  /*b230*/  MUFU.EX2 R219, R219 ;  /* 0x000000db00db7308 */ /* 0x000fe20000000800 */
[----:B------:R-:W-:Y:S01]  /*b240*/  FADD.FTZ R190, R190, R3 ;  /* 0x00000003bebe7221 */ /* 0x000fe20000010000 */
[----:B------:R-:W-:Y:S01]  /*b250*/  PLOP3.LUT P0, PT, PT, PT, UP0, 0x80, 0x8 ;  /* 0x000000000008781c */ /* 0x000fe20003f0f008 */
[----:B------:R-:W-:Y:S01]  /*b260*/  FADD.FTZ R3, R191, R2 ;  /* 0x00000002bf037221 */ /* 0x000fe20000010000 */
[----:B------:R-:W-:Y:S01]  /*b270*/  MUFU.EX2 R206, R206 ;  /* 0x000000ce00ce7308 */ /* 0x000fe20000000800 */
[----:B------:R-:W-:Y:S01]  /*b280*/  FADD.FTZ R190, R189, R190 ;  /* 0x000000bebdbe7221 */ /* 0x000fe20000010000 */
[----:B------:R-:W-:Y:S01]  /*b290*/  HMMA.16816.F32 R104, R4, R146, R104 ;  /* 0x000000920468723c */ /* 0x000fe20000001868 */
[----:B------:R-:W3:Y:S01]  /*b2a0*/  LDSM.16.MT88.4 R144, [R204+0x10800] ;  /* 0x01080000cc90783b */ /* 0x000ee20000004200 */
[----:B------:R-:W-:-:S04]  /*b2b0*/  FADD.FTZ R3, R192, R3 ;  /* 0x00000003c0037221 */ /* 0x000fc80000010000 */
[----:B-1----:R-:W-:Y:S01]  /*b2c0*/  FADD.FTZ R2, R200, R3 ;  /* 0x00000003c8027221 */ /* 0x002fe20000010000 */
[-C--:B------:R-:W-:Y:S01]  /*b2d0*/  MOV R3, R184.reuse ;  /* 0x000000b800037202 */ /* 0x080fe20000000f00 */
[----:B----4-:R-:W-:Y:S01]  /*b2e0*/  HMMA.16816.F32 R108, R4, R140, R108 ;  /* 0x0000008c046c723c */ /* 0x010fe2000000186c */
[----:B------:R-:W-:Y:S01]  /*b2f0*/  @P0 MOV R3, R184 ;  /* 0x000000b800030202 */ /* 0x000fe20000000f00 */
[----:B-----5:R-:W-:-:S06]  /*b300*/  FADD.FTZ R2, R203, R2 ;  /* 0x00000002cb027221 */ /* 0x020fcc0000010000 */
        /* <DEDUP_REMOVED lines=10> */
[----:B------:R-:W4:Y:S07]  /*b3b0*/  LDSM.16.MT88.4 R148, [R216+0x10800] ;  /* 0x01080000d894783b */ /* 0x000f2e0000004200 */
[C---:B------:R-:W-:Y:S08]  /*b3c0*/  HMMA.16816.F32 R124, R4.reuse, R152, R124 ;  /* 0x00000098047c723c */ /* 0x040ff0000000187c */
[----:B------:R-:W-:Y:S01]  /*b3d0*/  HMMA.16816.F32 R4, R4, R154, R128 ;  /* 0x0000009a0404723c */ /* 0x000fe20000001880 */
[----:B------:R-:W-:Y:S01]  /*b3e0*/  F2FP.F16.F32.PACK_AB R128, R198, R201 ;  /* 0x000000c9c680723e */ /* 0x000fe200000000ff */
[----:B------:R-:W5:Y:S01]  /*b3f0*/  LDSM.16.MT88.4 R152, [R193+0x2800] ;  /* 0x00280000c198783b */ /* 0x000f620000004200 */
[----:B------:R-:W-:Y:S01]  /*b400*/  F2FP.F16.F32.PACK_AB R129, R203, R200 ;  /* 0x000000c8cb81723e */ /* 0x000fe200000000ff */
[----:B------:R-:W-:Y:S01]  /*b410*/  FADD.FTZ R201, R201, R190 ;  /* 0x000000bec9c97221 */ /* 0x000fe20000010000 */
[----:B------:R-:W-:-:S02]  /*b420*/  F2FP.F16.F32.PACK_AB R130, R196, R197 ;  /* 0x000000c5c482723e */ /* 0x000fc400000000ff */
[----:B------:R-:W-:Y:S01]  /*b430*/  F2FP.F16.F32.PACK_AB R131, R202, R199 ;  /* 0x000000c7ca83723e */ /* 0x000fe200000000ff */
[----:B------:R-:W-:Y:S01]  /*b440*/  FADD.FTZ R198, R198, R201 ;  /* 0x000000c9c6c67221 */ /* 0x000fe20000010000 */
[----:B------:R-:W-:-:S03]  /*b450*/  FADD.FTZ R199, R199, R2 ;  /* 0x00000002c7c77221 */ /* 0x000fc60000010000 */
[----:B------:R-:W-:Y:S01]  /*b460*/  FADD.FTZ R197, R197, R198 ;  /* 0x000000c6c5c57221 */ /* 0x000fe20000010000 */
[----:B------:R-:W-:Y:S01]  /*b470*/  FADD.FTZ R202, R202, R199 ;  /* 0x000000c7caca7221 */ /* 0x000fe20000010000 */
[----:B---3--:R-:W-:Y:S02]  /*b480*/  HMMA.16816.F32 R16, R128, R144, R16 ;  /* 0x000000908010723c */ /* 0x008fe40000001810 */
[----:B------:R-:W-:-:S06]  /*b490*/  FADD.FTZ R196, R196, R197 ;  /* 0x000000c5c4c47221 */ /* 0x000fcc0000010000 */
[C---:B------:R-:W-:Y:S01]  /*b4a0*/  HMMA.16816.F32 R20, R128.reuse, R146, R20 ;  /* 0x000000928014723c */ /* 0x040fe20000001814 */
[----:B------:R-:W3:Y:S07]  /*b4b0*/  LDSM.16.MT88.4 R144, [R193+0x4800] ;  /* 0x00480000c190783b */ /* 0x000eee0000004200 */
[C---:B-1----:R-:W-:Y:S08]  /*b4c0*/  HMMA.16816.F32 R24, R128.reuse, R140, R24 ;  /* 0x0000008c8018723c */ /* 0x042ff00000001818 */
[C---:B------:R-:W-:Y:S01]  /*b4d0*/  HMMA.16816.F32 R28, R128.reuse, R142, R28 ;  /* 0x0000008e801c723c */ /* 0x040fe2000000181c */
[----:B------:R-:W1:Y:S07]  /*b4e0*/  LDSM.16.MT88.4 R140, [R216+0x16800] ;  /* 0x01680000d88c783b */ /* 0x000e6e0000004200 */
[C---:B--2---:R-:W-:Y:S08]  /*b4f0*/  HMMA.16816.F32 R32, R128.reuse, R136, R32 ;  /* 0x000000888020723c */ /* 0x044ff00000001820 */
[C---:B------:R-:W-:Y:S01]  /*b500*/  HMMA.16816.F32 R132, R128.reuse, R138, R132 ;  /* 0x0000008a8084723c */ /* 0x040fe20000001884 */
[----:B------:R-:W2:Y:S07]  /*b510*/  LDSM.16.MT88.4 R136, [R204+0x16800] ;  /* 0x01680000cc88783b */ /* 0x000eae0000004200 */
[C---:B----4-:R-:W-:Y:S08]  /*b520*/  HMMA.16816.F32 R8, R128.reuse, R148, R8 ;  /* 0x000000948008723c */ /* 0x050ff00000001808 */
[C---:B------:R-:W-:Y:S01]  /*b530*/  HMMA.16816.F32 R12, R128.reuse, R150, R12 ;  /* 0x00000096800c723c */ /* 0x040fe2000000180c */
[----:B------:R-:W4:Y:S07]  /*b540*/  LDSM.16.MT88.4 R148, [R195+0x4800] ;  /* 0x00480000c394783b */ /* 0x000f2e0000004200 */
[C---:B-----5:R-:W-:Y:S08]  /*b550*/  HMMA.16816.F32 R60, R128.reuse, R152, R60 ;  /* 0x00000098803c723c */ /* 0x060ff0000000183c */
[C---:B------:R-:W-:Y:S01]  /*b560*/  HMMA.16816.F32 R64, R128.reuse, R154, R64 ;  /* 0x0000009a8040723c */ /* 0x040fe20000001840 */
[----:B------:R-:W5:Y:S07]  /*b570*/  LDSM.16.MT88.4 R152, [R195+0x6800] ;  /* 0x00680000c398783b */ /* 0x000f6e0000004200 */
        /* <DEDUP_REMOVED lines=8> */
[----:B------:R-:W1:Y:S07]  /*b600*/  LDSM.16.MT88.4 R156, [R216+0x11000] ;  /* 0x01100000d89c783b */ /* 0x000e6e0000004200 */
[----:B--2---:R-:W-:Y:S01]  /*b610*/  HMMA.16816.F32 R108, R128, R136, R108 ;  /* 0x00000088806c723c */ /* 0x004fe2000000186c */
[----:B------:R-:W-:-:S02]  /*b620*/  FFMA.FTZ R136, R244, UR4, -R207 ;  /* 0x00000004f4887c23 */ /* 0x000fc400080108cf */
[----:B------:R2:W3:Y:S04]  /*b630*/  MUFU.EX2 R244, R248 ;  /* 0x000000f800f47308 */ /* 0x0004e80000000800 */
[----:B------:R4:W1:Y:S01]  /*b640*/  MUFU.EX2 R226, R136 ;  /* 0x0000008800e27308 */ /* 0x0008620000000800 */
[C---:B------:R-:W-:Y:S08]  /*b650*/  HMMA.16816.F32 R112, R128.reuse, R138, R112 ;  /* 0x0000008a8070723c */ /* 0x040ff00000001870 */
[----:B------:R-:W-:Y:S01]  /*b660*/  HMMA.16816.F32 R36, R128, R172, R36 ;  /* 0x000000ac8024723c */ /* 0x000fe20000001824 */
[----:B--2---:R-:W-:-:S02]  /*b670*/  FFMA.FTZ R248, R182, UR4, -R205 ;  /* 0x00000004b6f87c23 */ /* 0x004fc400080108cd */
[----:B------:R-:W-:Y:S04]  /*b680*/  LDSM.16.MT88.4 R180, [R216+0x13000] ;  /* 0x01300000d8b4783b */ /* 0x000fe80000004200 */
[----:B------:R-:W2:Y:S01]  /*b690*/  MUFU.EX2 R248, R248 ;  /* 0x000000f800f87308 */ /* 0x000ea20000000800 */
[----:B----4-:R-:W4:Y:S01]  /*b6a0*/  LDSM.16.MT88.4 R136, [R195+0x1000] ;  /* 0x00100000c388783b */ /* 0x010f220000004200 */
[C---:B------:R-:W-:Y:S03]  /*b6b0*/  HMMA.16816.F32 R40, R128.reuse, R174, R40 ;  /* 0x000000ae8028723c */ /* 0x040fe60000001828 */
[----:B------:R-:W-:Y:S05]  /*b6c0*/  LDSM.16.MT88.4 R172, [R204+0x13000] ;  /* 0x01300000ccac783b */ /* 0x000fea0000004200 */
[C---:B------:R-:W-:Y:S08]  /*b6d0*/  HMMA.16816.F32 R44, R128.reuse, R168, R44 ;  /* 0x000000a8802c723c */ /* 0x040ff0000000182c */
[C---:B------:R-:W-:Y:S01]  /*b6e0*/  HMMA.16816.F32 R48, R128.reuse, R170, R48 ;  /* 0x000000aa8030723c */ /* 0x040fe20000001830 */
[----:B------:R-:W-:Y:S07]  /*b6f0*/  LDSM.16.MT88.4 R168, [R195+0x3000] ;  /* 0x00300000c3a8783b */ /* 0x000fee0000004200 */
[C---:B------:R-:W-:Y:S08]  /*b700*/  HMMA.16816.F32 R52, R128.reuse, R164, R52 ;  /* 0x000000a48034723c */ /* 0x040ff00000001834 */
[C---:B------:R-:W-:Y:S01]  /*b710*/  HMMA.16816.F32 R56, R128.reuse, R166, R56 ;  /* 0x000000a68038723c */ /* 0x040fe20000001838 */
[----:B------:R-:W-:Y:S07]  /*b720*/  LDSM.16.MT88.4 R164, [R193+0x3000] ;  /* 0x00300000c1a4783b */ /* 0x000fee0000004200 */
[C---:B------:R-:W-:Y:S08]  /*b730*/  HMMA.16816.F32 R68, R128.reuse, R160, R68 ;  /* 0x000000a08044723c */ /* 0x040ff00000001844 */
[C---:B------:R-:W-:Y:S08]  /*b740*/  HMMA.16816.F32 R72, R128.reuse, R162, R72 ;  /* 0x000000a28048723c */ /* 0x040ff00000001848 */
[C---:B------:R-:W-:Y:S08]  /*b750*/  HMMA.16816.F32 R84, R128.reuse, R148, R84 ;  /* 0x000000948054723c */ /* 0x040ff00000001854 */
[C---:B------:R-:W-:Y:S01]  /*b760*/  HMMA.16816.F32 R88, R128.reuse, R150, R88 ;  /* 0x000000968058723c */ /* 0x040fe20000001858 */
[----:B------:R-:W-:Y:S07]  /*b770*/  LDSM.16.MT88.4 R148, [R204+0x15000] ;  /* 0x01500000cc94783b */ /* 0x000fee0000004200 */
[C---:B-----5:R-:W-:Y:S08]  /*b780*/  HMMA.16816.F32 R116, R128.reuse, R152, R116 ;  /* 0x000000988074723c */ /* 0x060ff00000001874 */
[C---:B------:R-:W-:Y:S01]  /*b790*/  HMMA.16816.F32 R120, R128.reuse, R154, R120 ;  /* 0x0000009a8078723c */ /* 0x040fe20000001878 */
[----:B------:R-:W-:Y:S07]  /*b7a0*/  LDSM.16.MT88.4 R152, [R216+0x15000] ;  /* 0x01500000d898783b */ /* 0x000fee0000004200 */
[C---:B---3--:R-:W-:Y:S08]  /*b7b0*/  HMMA.16816.F32 R124, R128.reuse, R144, R124 ;  /* 0x00000090807c723c */ /* 0x048ff0000000187c */
[----:B------:R-:W-:Y:S01]  /*b7c0*/  HMMA.16816.F32 R128, R128, R146, R4 ;  /* 0x000000928080723c */ /* 0x000fe20000001804 */
[----:B------:R-:W-:Y:S01]  /*b7d0*/  F2FP.F16.F32.PACK_AB R4, R244, R209 ;  /* 0x000000d1f404723e */ /* 0x000fe200000000ff */
[----:B------:R-:W-:Y:S01]  /*b7e0*/  LDSM.16.MT88.4 R144, [R195+0x5000] ;  /* 0x00500000c390783b */ /* 0x000fe20000004200 */
[----:B------:R-:W-:Y:S01]  /*b7f0*/  F2FP.F16.F32.PACK_AB R5, R246, R221 ;  /* 0x000000ddf605723e */ /* 0x000fe200000000ff */
[----:B------:R-:W-:Y:S01]  /*b800*/  FADD.FTZ R209, R209, R196 ;  /* 0x000000c4d1d17221 */ /* 0x000fe20000010000 */
[----:B-1----:R-:W-:Y:S01]  /*b810*/  F2FP.F16.F32.PACK_AB R6, R211, R226 ;  /* 0x000000e2d306723e */ /* 0x002fe200000000ff */
[----:B------:R-:W-:Y:S01]  /*b820*/  FADD.FTZ R221, R221, R202 ;  /* 0x000000cadddd7221 */ /* 0x000fe20000010000 */
[----:B--2---:R-:W-:Y:S01]  /*b830*/  F2FP.F16.F32.PACK_AB R7, R248, R219 ;  /* 0x000000dbf807723e */ /* 0x004fe200000000ff */
[----:B------:R-:W-:-:S02]  /*b840*/  FADD.FTZ R209, R244, R209 ;  /* 0x000000d1f4d17221 */ /* 0x000fc40000010000 */
[----:B------:R-:W-:Y:S02]  /*b850*/  FADD.FTZ R246, R246, R221 ;  /* 0x000000ddf6f67221 */ /* 0x000fe40000010000 */
[----:B------:R-:W-:Y:S02]  /*b860*/  FADD.FTZ R226, R226, R209 ;  /* 0x000000d1e2e27221 */ /* 0x000fe40000010000 */
[----:B------:R-:W-:Y:S01]  /*b870*/  HMMA.16816.F32 R16, R4, R140, R16 ;  /* 0x0000008c0410723c */ /* 0x000fe20000001810 */
[----:B------:R-:W-:Y:S01]  /*b880*/  FADD.FTZ R219, R219, R246 ;  /* 0x000000f6dbdb7221 */ /* 0x000fe20000010000 */
[----:B------:R-:W-:-:S03]  /*b890*/  FADD.FTZ R211, R211, R226 ;  /* 0x000000e2d3d37221 */ /* 0x000fc60000010000 */
[----:B------:R-:W-:-:S03]  /*b8a0*/  FADD.FTZ R248, R248, R219 ;  /* 0x000000dbf8f87221 */ /* 0x000fc60000010000 */
[C---:B------:R-:W-:Y:S01]  /*b8b0*/  HMMA.16816.F32 R20, R4.reuse, R142, R20 ;  /* 0x0000008e0414723c */ /* 0x040fe20000001814 */
[----:B------:R-:W1:Y:S07]  /*b8c0*/  LDSM.16.MT88.4 R140, [R193+0x5000] ;  /* 0x00500000c18c783b */ /* 0x000e6e0000004200 */
[C---:B------:R-:W-:Y:S01]  /*b8d0*/  HMMA.16816.F32 R160, R4.reuse, R156, R8 ;  /* 0x0000009c04a0723c */ /* 0x040fe20000001808 */
[----:B------:R-:W2:Y:S07]  /*b8e0*/  LDSM.16.MT88.4 R8, [R204+0x17000] ;  /* 0x01700000cc08783b */ /* 0x000eae0000004200 */
[C---:B----4-:R-:W-:Y:S08]  /*b8f0*/  HMMA.16816.F32 R24, R4.reuse, R136, R24 ;  /* 0x000000880418723c */ /* 0x050ff00000001818 */
[C---:B------:R-:W-:Y:S08]  /*b900*/  HMMA.16816.F32 R28, R4.reuse, R138, R28 ;  /* 0x0000008a041c723c */ /* 0x040ff0000000181c */
[C---:B------:R-:W-:Y:S01]  /*b910*/  HMMA.16816.F32 R136, R4.reuse, R176, R32 ;  /* 0x000000b00488723c */ /* 0x040fe20000001820 */
[----:B------:R-:W3:Y:S07]  /*b920*/  LDSM.16.MT88.4 R32, [R195+0x7000] ;  /* 0x00700000c320783b */ /* 0x000eee0000004200 */
        /* <DEDUP_REMOVED lines=13> */
[--C-:B------:R-:W-:Y:S01]  /*ba00*/  FFMA.FTZ R183, R220, UR4, -R207.reuse ;  /* 0x00000004dcb77c23 */ /* 0x100fe200080108cf */
[----:B------:R-:W-:Y:S01]  /*ba10*/  FFMA.FTZ R182, R218, UR4, -R207 ;  /* 0x00000004dab67c23 */ /* 0x000fe200080108cf */
[--C-:B------:R-:W-:Y:S01]  /*ba20*/  FFMA.FTZ R207, R212, UR4, -R205.reuse ;  /* 0x00000004d4cf7c23 */ /* 0x100fe200080108cd */
[----:B------:R-:W5:Y:S04]  /*ba30*/  MUFU.EX2 R181, R181 ;  /* 0x000000b500b57308 */ /* 0x000f680000000800 */
[C---:B---3--:R-:W-:Y:S01]  /*ba40*/  HMMA.16816.F32 R116, R4.reuse, R32, R116 ;  /* 0x000000200474723c */ /* 0x048fe20000001874 */
[----:B------:R-:W-:Y:S01]  /*ba50*/  FFMA.FTZ R32, R208, UR4, -R205 ;  /* 0x00000004d0207c23 */ /* 0x000fe200080108cd */
[----:B------:R-:W-:Y:S04]  /*ba60*/  MUFU.EX2 R183, R183 ;  /* 0x000000b700b77308 */ /* 0x000fe80000000800 */
[----:B------:R-:W-:Y:S02]  /*ba70*/  MUFU.EX2 R182, R182 ;  /* 0x000000b600b67308 */ /* 0x000fe40000000800 */
[C---:B------:R-:W-:Y:S01]  /*ba80*/  HMMA.16816.F32 R132, R4.reuse, R178, R132 ;  /* 0x000000b20484723c */ /* 0x040fe20000001884 */
[----:B------:R-:W-:Y:S01]  /*ba90*/  LDSM.16.MT88.4 R176, [R195+0x3800] ;  /* 0x00380000c3b0783b */ /* 0x000fe20000004200 */
[----:B------:R-:W-:Y:S04]  /*baa0*/  MUFU.EX2 R207, R207 ;  /* 0x000000cf00cf7308 */ /* 0x000fe80000000800 */
[----:B------:R-:W3:Y:S02]  /*bab0*/  MUFU.EX2 R208, R210 ;  /* 0x000000d200d07308 */ /* 0x000ee40000000800 */
[C---:B------:R-:W-:Y:S02]  /*bac0*/  HMMA.16816.F32 R44, R4.reuse, R172, R44 ;  /* 0x000000ac042c723c */ /* 0x040fe4000000182c */
[----:B------:R1:W2:Y:S06]  /*bad0*/  MUFU.EX2 R205, R32 ;  /* 0x0000002000cd7308 */ /* 0x0002ac0000000800 */
        /* <DEDUP_REMOVED lines=12> */
[----:B------:R-:W2:Y:S07]  /*bba0*/  LDSM.16.MT88.4 R148, [R204+0x11800] ;  /* 0x01180000cc94783b */ /* 0x000eae0000004200 */
[C---:B------:R-:W-:Y:S08]  /*bbb0*/  HMMA.16816.F32 R84, R4.reuse, R144, R84 ;  /* 0x000000900454723c */ /* 0x040ff00000001854 */
[C---:B------:R-:W-:Y:S01]  /*bbc0*/  HMMA.16816.F32 R88, R4.reuse, R146, R88 ;  /* 0x000000920458723c */ /* 0x040fe20000001858 */
[----:B------:R-:W2:Y:S07]  /*bbd0*/  LDSM.16.MT88.4 R144, [R204+0x13800] ;  /* 0x01380000cc90783b */ /* 0x000eae0000004200 */
[C---:B----4-:R-:W-:Y:S08]  /*bbe0*/  HMMA.16816.F32 R100, R4.reuse, R12, R100 ;  /* 0x0000000c0464723c */ /* 0x050ff00000001864 */
[C---:B------:R-:W-:Y:S01]  /*bbf0*/  HMMA.16816.F32 R104, R4.reuse, R14, R104 ;  /* 0x0000000e0468723c */ /* 0x040fe20000001868 */
[----:B------:R-:W4:Y:S07]  /*bc00*/  LDSM.16.MT88.4 R12, [R204+0x15800] ;  /* 0x01580000cc0c783b */ /* 0x000f2e0000004200 */
[C---:B------:R-:W-:Y:S01]  /*bc10*/  HMMA.16816.F32 R120, R4.reuse, R34, R120 ;  /* 0x000000220478723c */ /* 0x040fe20000001878 */
[----:B-1----:R-:W-:Y:S07]  /*bc20*/  LDSM.16.MT88.4 R32, [R193+0x1800] ;  /* 0x00180000c120783b */ /* 0x002fee0000004200 */
[C---:B------:R-:W-:Y:S08]  /*bc30*/  HMMA.16816.F32 R124, R4.reuse, R140, R124 ;  /* 0x0000008c047c723c */ /* 0x040ff0000000187c */
[----:B------:R-:W-:Y:S01]  /*bc40*/  HMMA.16816.F32 R128, R4, R142, R128 ;  /* 0x0000008e0480723c */ /* 0x000fe20000001880 */
[----:B-----5:R-:W-:Y:S01]  /*bc50*/  F2FP.F16.F32.PACK_AB R4, R181, R180 ;  /* 0x000000b4b504723e */ /* 0x020fe200000000ff */
[----:B------:R-:W1:Y:S01]  /*bc60*/  LDSM.16.MT88.4 R140, [R195+0x1800] ;  /* 0x00180000c38c783b */ /* 0x000e620000004200 */
[----:B---3--:R-:W-:Y:S01]  /*bc70*/  F2FP.F16.F32.PACK_AB R5, R208, R207 ;  /* 0x000000cfd005723e */ /* 0x008fe200000000ff */
[----:B------:R-:W-:Y:S01]  /*bc80*/  FADD.FTZ R180, R180, R211 ;  /* 0x000000d3b4b47221 */ /* 0x000fe20000010000 */
[----:B------:R-:W-:Y:S01]  /*bc90*/  F2FP.F16.F32.PACK_AB R6, R182, R183 ;  /* 0x000000b7b606723e */ /* 0x000fe200000000ff */
        /* <DEDUP_REMOVED lines=10> */
[----:B------:R-:W2:Y:S07]  /*bd40*/  LDSM.16.MT88.4 R8, [R216+0x15800] ;  /* 0x01580000d808783b */ /* 0x000eae0000004200 */
[C---:B------:R-:W-:Y:S01]  /*bd50*/  HMMA.16816.F32 R152, R4.reuse, R148, R16 ;  /* 0x000000940498723c */ /* 0x040fe20000001810 */
[----:B------:R-:W-:Y:S07]  /*bd60*/  LDSM.16.MT88.4 R16, [R193+0x3800] ;  /* 0x00380000c110783b */ /* 0x000fee0000004200 */
[C---:B------:R-:W-:Y:S08]  /*bd70*/  HMMA.16816.F32 R44, R4.reuse, R144, R44 ;  /* 0x00000090042c723c */ /* 0x040ff0000000182c */
[C---:B------:R-:W-:Y:S08]  /*bd80*/  HMMA.16816.F32 R48, R4.reuse, R146, R48 ;  /* 0x000000920430723c */ /* 0x040ff00000001830 */
[C---:B------:R-:W-:Y:S01]  /*bd90*/  HMMA.16816.F32 R148, R4.reuse, R150, R20 ;  /* 0x000000960494723c */ /* 0x040fe20000001814 */
[----:B------:R-:W3:Y:S07]  /*bda0*/  LDSM.16.MT88.4 R20, [R216+0x13800] ;  /* 0x01380000d814783b */ /* 0x000eee0000004200 */
[C---:B----4-:R-:W-:Y:S08]  /*bdb0*/  HMMA.16816.F32 R76, R4.reuse, R12, R76 ;  /* 0x0000000c044c723c */ /* 0x050ff0000000184c */
[C---:B------:R-:W-:Y:S01]  /*bdc0*/  HMMA.16816.F32 R80, R4.reuse, R14, R80 ;  /* 0x0000000e0450723c */ /* 0x040fe20000001850 */
[----:B------:R-:W4:Y:S07]  /*bdd0*/  LDSM.16.MT88.4 R12, [R193+0x5800] ;  /* 0x00580000c10c783b */ /* 0x000f2e0000004200 */
[C---:B-1----:R-:W-:Y:S01]  /*bde0*/  HMMA.16816.F32 R144, R4.reuse, R140, R24 ;  /* 0x0000008c0490723c */ /* 0x042fe20000001818 */
[----:B------:R-:W1:Y:S07]  /*bdf0*/  LDSM.16.MT88.4 R24, [R216+0x17800] ;  /* 0x01780000d818783b */ /* 0x000e6e0000004200 */
[C---:B--2---:R-:W-:Y:S08]  /*be00*/  HMMA.16816.F32 R68, R4.reuse, R8, R68 ;  /* 0x000000080444723c */ /* 0x044ff00000001844 */
[C---:B------:R-:W-:Y:S01]  /*be10*/  HMMA.16816.F32 R72, R4.reuse, R10, R72 ;  /* 0x0000000a0448723c */ /* 0x040fe20000001848 */
[----:B------:R-:W2:Y:S07]  /*be20*/  LDSM.16.MT88.4 R8, [R193+0x7800] ;  /* 0x00780000c108783b */ /* 0x000eae0000004200 */
        /* <DEDUP_REMOVED lines=10> */
[C---:B---3--:R-:W-:Y:S08]  /*bed0*/  HMMA.16816.F32 R36, R4.reuse, R20, R36 ;  /* 0x000000140424723c */ /* 0x048ff00000001824 */
[C---:B------:R-:W-:Y:S08]  /*bee0*/  HMMA.16816.F32 R40, R4.reuse, R22, R40 ;  /* 0x000000160428723c */ /* 0x040ff00000001828 */
[C---:B------:R-:W-:Y:S08]  /*bef0*/  HMMA.16816.F32 R60, R4.reuse, R16, R60 ;  /* 0x00000010043c723c */ /* 0x040ff0000000183c */
[C---:B------:R-:W-:Y:S08]  /*bf00*/  HMMA.16816.F32 R64, R4.reuse, R18, R64 ;  /* 0x000000120440723c */ /* 0x040ff00000001840 */
[C---:B----4-:R-:W-:Y:S08]  /*bf10*/  HMMA.16816.F32 R92, R4.reuse, R12, R92 ;  /* 0x0000000c045c723c */ /* 0x050ff0000000185c */
[C---:B------:R-:W-:Y:S08]  /*bf20*/  HMMA.16816.F32 R96, R4.reuse, R14, R96 ;  /* 0x0000000e0460723c */ /* 0x040ff00000001860 */
[C---:B-1----:R-:W-:Y:S08]  /*bf30*/  HMMA.16816.F32 R100, R4.reuse, R24, R100 ;  /* 0x000000180464723c */ /* 0x042ff00000001864 */
[C---:B------:R-:W-:Y:S08]  /*bf40*/  HMMA.16816.F32 R104, R4.reuse, R26, R104 ;  /* 0x0000001a0468723c */ /* 0x040ff00000001868 */
[C---:B--2---:R-:W-:Y:S08]  /*bf50*/  HMMA.16816.F32 R124, R4.reuse, R8, R124 ;  /* 0x00000008047c723c */ /* 0x044ff0000000187c */
[C---:B------:R-:W-:Y:S08]  /*bf60*/  HMMA.16816.F32 R128, R4.reuse, R10, R128 ;  /* 0x0000000a0480723c */ /* 0x040ff00000001880 */
[----:B------:R-:W-:Y:S01]  /*bf70*/  HMMA.16816.F32 R160, R4, R164, R160 ;  /* 0x000000a404a0723c */ /* 0x000fe200000018a0 */
[----:B------:R-:W-:-:S02]  /*bf80*/  MOV R164, R185 ;  /* 0x000000b900a47202 */ /* 0x000fc40000000f00 */
[----:B------:R-:W-:Y:S01]  /*bf90*/  @P0 MOV R164, R185 ;  /* 0x000000b900a40202 */ /* 0x000fe20000000f00 */
[----:B------:R-:W-:-:S01]  /*bfa0*/  NOP ;  /* 0x0000000000007918 */ /* 0x000fc20000000000 */
[----:B------:R-:W-:-:S15]  /*bfb0*/  BRA.U UP0, `(.L_x_1919) ;  /* 0x0000000100047547 */ /* 0x000fde000b800000 */
.L_x_1913:
[----:B------:R-:W-:-:S12]  /*bfc0*/  UIADD3 UR23, UPT, UPT, UR29, -0x1, URZ ;  /* 0xffffffff1d177890 */ /* 0x000fd8000fffe0ff */
.L_x_1919:
[----:B------:R-:W-:-:S09]  /*bfd0*/  UISETP.GE.AND UP0, UPT, UR23, UR18, UPT ;  /* 0x000000121700728c */ /* 0x000fd2000bf06270 */
[----:B------:R-:W-:Y:S05]  /*bfe0*/  BRA.U !UP0, `(.L_x_1920) ;  /* 0x0000004d08707547 */ /* 0x000fea000b800000 */
[----:B------:R-:W1:Y:S01]  /*bff0*/  S2UR UR5, SR_CgaCtaId ;  /* 0x00000000000579c3 */ /* 0x000e620000008800 */
[----:B------:R-:W-:Y:S01]  /*c000*/  USHF.L.U32 UR26, UR23, 0x6, URZ ;  /* 0x00000006171a7899 */ /* 0x000fe200080006ff */
[----:B------:R-:W-:Y:S01]  /*c010*/  LOP3.LUT P0, RZ, R215, 0x2, RZ, 0xc0, !PT ;  /* 0x00000002d7ff7812 */ /* 0x000fe2000780c0ff */
[----:B------:R-:W2:Y:S01]  /*c020*/  LDCU.64 UR8, c[0x0][0x4e0] ;  /* 0x00009c00ff0877ac */ /* 0x000ea20008000a00 */
[----:B------:R-:W-:Y:S01]  /*c030*/  MOV R2, R3 ;  /* 0x0000000300027202 */ /* 0x000fe20000000f00 */
[----:B------:R-:W-:Y:S01]  /*c040*/  VIADD R226, R230, 0x8 ;  /* 0x00000008e6e27836 */ /* 0x000fe20000000000 */
[----:B------:R-:W-:Y:S01]  /*c050*/  IADD3 R227, PT, PT, R216, 0x10000, RZ ;  /* 0x00010000d8e37810 */ /* 0x000fe20007ffe0ff */
[----:B------:R-:W3:Y:S01]  /*c060*/  LDCU.64 UR6, c[0x0][0x4e0] ;  /* 0x00009c00ff0677ac */ /* 0x000ee20008000a00 */
[----:B------:R-:W-:Y:S01]  /*c070*/  IMAD.U32 R237, RZ, RZ, UR26 ;  /* 0x0000001affed7e24 */ /* 0x000fe2000f8e00ff */
[----:B------:R-:W-:Y:S01]  /*c080*/  UMOV UR15, 0x400 ;  /* 0x00000400000f7882 */ /* 0x000fe20000000000 */
[----:B------:R-:W4:Y:S03]  /*c090*/  LDCU UR21, c[0x0][0x440] ;  /* 0x00008800ff1577ac */ /* 0x000f260008000800 */
[----:B------:R-:W-:Y:S01]  /*c0a0*/  LOP3.LUT R237, R237, 0x20, R0, 0xfe, !PT ;  /* 0x00000020eded7812 */ /* 0x000fe200078efe00 */
[----:B------:R-:W-:Y:S01]  /*c0b0*/  IMAD.MOV.U32 R0, RZ, RZ, 0x20 ;  /* 0x00000020ff007424 */ /* 0x000fe200078e00ff */
[----:B------:R-:W1:Y:S04]  /*c0c0*/  LDCU UR4, c[0x0][0x45c] ;  /* 0x00008b80ff0477ac */ /* 0x000e680008000800 */
[----:B------:R-:W-:Y:S01]  /*c0d0*/  SEL R3, R0, 0xffffffe0, !P0 ;  /* 0xffffffe000037807 */ /* 0x000fe20004000000 */
[----:B------:R-:W-:Y:S01]  /*c0e0*/  IMAD.MOV.U32 R0, RZ, RZ, R164 ;  /* 0x000000ffff007224 */ /* 0x000fe200078e00a4 */
[----:B--2---:R-:W-:-:S02]  /*c0f0*/  UISETP.NE.U32.AND UP1, UPT, UR8, URZ, UPT ;  /* 0x000000ff0800728c */ /* 0x004fc4000bf25070 */
[----:B------:R-:W-:Y:S01]  /*c100*/  IADD3 R212, PT, PT, R216, R3, RZ ;  /* 0x00000003d8d47210 */ /* 0x000fe20007ffe0ff */
[----:B------:R-:W2:Y:S01]  /*c110*/  LDCU UR20, c[0x0][0x3c4] ;  /* 0x00007880ff1477ac */ /* 0x000ea20008000800 */
[----:B---3--:R-:W-:Y:S02]  /*c120*/  UISETP.NE.U32.AND UP0, UPT, UR6, URZ, UPT ;  /* 0x000000ff0600728c */ /* 0x008fe4000bf05070 */
[----:B------:R-:W-:Y:S02]  /*c130*/  UISETP.NE.AND.EX UP1, UPT, UR9, URZ, UPT, UP1 ;  /* 0x000000ff0900728c */ /* 0x000fe4000bf25310 */
[----:B------:R-:W-:Y:S01]  /*c140*/  UISETP.NE.AND.EX UP0, UPT, UR7, URZ, UPT, UP0 ;  /* 0x000000ff0700728c */ /* 0x000fe2000bf05300 */
[----:B------:R-:W3:Y:S01]  /*c150*/  LDCU UR14, c[0x0][0x3bc] ;  /* 0x00007780ff0e77ac */ /* 0x000ee20008000800 */
[----:B------:R-:W2:Y:S01]  /*c160*/  LDCU.64 UR10, c[0x0][0x3a0] ;  /* 0x00007400ff0a77ac */ /* 0x000ea20008000a00 */
[----:B------:R-:W2:Y:S01]  /*c170*/  LDCU.64 UR8, c[0x0][0x3c0] ;  /* 0x00007800ff0877ac */ /* 0x000ea20008000a00 */
[----:B------:R-:W2:Y:S01]  /*c180*/  LDCU.64 UR12, c[0x0][0x3a8] ;  /* 0x00007500ff0c77ac */ /* 0x000ea20008000a00 */
[----:B------:R-:W2:Y:S01]  /*c190*/  LDCU.64 UR6, c[0x0][0x3b8] ;  /* 0x00007700ff0677ac */ /* 0x000ea20008000a00 */
[----:B------:R-:W-:-:S02]  /*c1a0*/  UIADD3 UR23, UPT, UPT, UR23, 0x1, URZ ;  /* 0x0000000117177890 */ /* 0x000fc4000fffe0ff */
[----:B------:R-:W-:Y:S02]  /*c1b0*/  UIADD3 UR26, UPT, UPT, UR26, 0x40, URZ ;  /* 0x000000401a1a7890 */ /* 0x000fe4000fffe0ff */
[----:B-1--4-:R-:W-:-:S12]  /*c1c0*/  ULEA UR5, UR5, UR15, 0x18 ;  /* 0x0000000f05057291 */ /* 0x012fd8000f8ec0ff */
.L_x_1924:
[----:B------:R-:W-:Y:S01]  /*c1d0*/  PLOP3.LUT P1, PT, PT, PT, UP1, 0x80, 0x8 ;  /* 0x000000000008781c */ /* 0x000fe20003f2f018 */
[----:B------:R-:W1:Y:S01]  /*c1e0*/  S2R R215, SR_TID.X ;  /* 0x0000000000d77919 */ /* 0x000e620000002100 */
[----:B------:R-:W-:Y:S01]  /*c1f0*/  PLOP3.LUT P0, PT, PT, PT, UP1, 0x80, 0x8 ;  /* 0x000000000008781c */ /* 0x000fe20003f0f018 */
[----:B------:R-:W4:Y:S01]  /*c200*/  @!UP1 LDCU UR17, c[0x0][0x3c0] ;  /* 0x00007800ff1197ac */ /* 0x000f220008000800 */
[----:B------:R-:W-:Y:S04]  /*c210*/  DEPBAR.LE SB0, 0x0 ;  /* 0x000080000000791a */ /* 0x000fe80000000000 */
[----:B------:R-:W-:Y:S01]  /*c220*/  BAR.SYNC.DEFER_BLOCKING 0x0 ;  /* 0x0000000000007b1d */ /* 0x000fe20000010000 */
[----:B------:R-:W-:Y:S01]  /*c230*/  IMAD.MOV.U32 R7, RZ, RZ, R234 ;  /* 0x000000ffff077224 */ /* 0x000fe200078e00ea */
[C---:B-1----:R-:W-:Y:S04]  /*c240*/  LOP3.LUT R10, R215.reuse, 0x38, RZ, 0xc0, !PT ;  /* 0x00000038d70a7812 */ /* 0x042fe800078ec0ff */
[----:B------:R-:W-:Y:S01]  /*c250*/  @!UP1 UMOV UR22, URZ ;  /* 0x000000ff00169c82 */ /* 0x000fe20008000000 */
[----:B------:R-:W-:Y:S01]  /*c260*/  SHF.R.U32.HI R217, RZ, 0x1, R215 ;  /* 0x00000001ffd97819 */ /* 0x000fe200000116d7 */
[C---:B------:R-:W-:Y:S01]  /*c270*/  IMAD.SHL.U32 R9, R215.reuse, 0x8, RZ ;  /* 0x00000008d7097824 */ /* 0x040fe200078e00ff */
[----:B----4-:R-:W-:Y:S01]  /*c280*/  @!UP1 USHF.L.U32 UR15, UR17, 0x6, URZ ;  /* 0x00000006110f9899 */ /* 0x010fe200080006ff */
[----:B------:R-:W-:Y:S01]  /*c290*/  IMAD.SHL.U32 R4, R215, 0x40, RZ ;  /* 0x00000040d7047824 */ /* 0x000fe200078e00ff */
[----:B------:R-:W-:Y:S01]  /*c2a0*/  LOP3.LUT R3, R217, 0x8, RZ, 0xc0, !PT ;  /* 0x00000008d9037812 */ /* 0x000fe200078ec0ff */
[----:B------:R-:W-:Y:S01]  /*c2b0*/  @!UP1 UIADD3 UR22, UP2, UPT, URZ, -UR22, URZ ;  /* 0x80000016ff169290 */ /* 0x000fe2000ff5e0ff */
[----:B------:R-:W-:Y:S01]  /*c2c0*/  LOP3.LUT R214, R9, 0x38, RZ, 0xc0, !PT ;  /* 0x0000003809d67812 */ /* 0x000fe200078ec0ff */
[----:B------:R-:W-:Y:S01]  /*c2d0*/  IMAD.SHL.U32 R8, R215, 0x20, RZ ;  /* 0x00000020d7087824 */ /* 0x000fe200078e00ff */
[--C-:B------:R-:W-:Y:S01]  /*c2e0*/  LOP3.LUT R10, R10, 0x1f8, R9.reuse, 0x78, !PT ;  /* 0x000001f80a0a7812 */ /* 0x100fe200078e7809 */
[----:B------:R-:W-:Y:S01]  /*c2f0*/  @!UP1 UIADD3.X UR15, UPT, UPT, URZ, ~UR15, URZ, UP2, !UPT ;  /* 0x8000000fff0f9290 */ /* 0x000fe200097fe4ff */
[--C-:B------:R-:W-:Y:S02]  /*c300*/  LOP3.LUT R6, R214, 0x1c0, R4.reuse, 0xf8, !PT ;  /* 0x000001c0d6067812 */ /* 0x100fe400078ef804 */
[----:B------:R-:W-:Y:S01]  /*c310*/  LOP3.LUT R213, R8, 0x7c00, RZ, 0xc0, !PT ;  /* 0x00007c0008d57812 */ /* 0x000fe200078ec0ff */
[----:B------:R-:W-:Y:S01]  /*c320*/  @!UP1 USHF.R.S64 UR22, UR22, 0x1f, UR15 ;  /* 0x0000001f16169899 */ /* 0x000fe2000800100f */
[----:B------:R-:W-:Y:S01]  /*c330*/  LOP3.LUT R245, R10, 0x1e00, R9, 0xf8, !PT ;  /* 0x00001e000af57812 */ /* 0x000fe200078ef809 */
[----:B------:R-:W-:Y:S01]  /*c340*/  IMAD.U32 R10, RZ, RZ, UR15 ;  /* 0x0000000fff0a7e24 */ /* 0x000fe2000f8e00ff */
[----:B------:R-:W-:Y:S01]  /*c350*/  LOP3.LUT R224, R4, 0x400, RZ, 0xc0, !PT ;  /* 0x0000040004e07812 */ /* 0x000fe200078ec0ff */
[----:B------:R-:W-:Y:S01]  /*c360*/  IMAD.MOV.U32 R8, RZ, RZ, R235 ;  /* 0x000000ffff087224 */ /* 0x000fe200078e00eb */
[----:B------:R-:W-:Y:S02]  /*c370*/  LOP3.LUT R5, R6, 0x8, R215, 0x78, !PT ;  /* 0x0000000806057812 */ /* 0x000fe400078e78d7 */
[----:B------:R-:W-:Y:S02]  /*c380*/  LOP3.LUT R4, R213, 0x200, R4, 0xf8, !PT ;  /* 0x00000200d5047812 */ /* 0x000fe400078ef804 */
[----:B------:R-:W-:Y:S01]  /*c390*/  @!P1 IADD3 R234, P1, PT, R234, UR22, RZ ;  /* 0x00000016eaea9c10 */ /* 0x000fe2000ff3e0ff */
[----:B------:R-:W-:Y:S01]  /*c3a0*/  IMAD R224, R5, 0x2, R224 ;  /* 0x0000000205e07824 */ /* 0x000fe200078e02e0 */
[C---:B------:R-:W-:Y:S02]  /*c3b0*/  LOP3.LUT R242, R214.reuse, 0x40, RZ, 0xfc, !PT ;  /* 0x00000040d6f27812 */ /* 0x040fe400078efcff */
[----:B------:R-:W-:Y:S02]  /*c3c0*/  LOP3.LUT R240, R214, 0x80, RZ, 0xfc, !PT ;  /* 0x00000080d6f07812 */ /* 0x000fe400078efcff */
[----:B------:R-:W-:Y:S02]  /*c3d0*/  LOP3.LUT R3, R4, R6, R3, 0xf6, !PT ;  /* 0x0000000604037212 */ /* 0x000fe400078ef603 */
[----:B------:R-:W-:Y:S02]  /*c3e0*/  @!P0 LEA.HI.X.SX32 R235, R10, R235, 0x1, P1 ;  /* 0x000000eb0aeb8211 */ /* 0x000fe400008f0eff */
[----:B------:R-:W-:Y:S02]  /*c3f0*/  ISETP.GE.AND P5, PT, R214, UR21, PT ;  /* 0x00000015d6007c0c */ /* 0x000fe4000bfa6270 */
[----:B------:R-:W-:Y:S02]  /*c400*/  ISETP.GE.AND P4, PT, R242, UR21, PT ;  /* 0x00000015f2007c0c */ /* 0x000fe4000bf86270 */
[----:B------:R-:W-:Y:S02]  /*c410*/  ISETP.GE.AND P3, PT, R240, UR21, PT ;  /* 0x00000015f0007c0c */ /* 0x000fe4000bf66270 */
[----:B------:R-:W-:Y:S02]  /*c420*/  LOP3.LUT R236, R214, 0xc0, RZ, 0xfc, !PT ;  /* 0x000000c0d6ec7812 */ /* 0x000fe400078efcff */
[----:B------:R-:W-:Y:S01]  /*c430*/  LEA R245, R245, UR5, 0x1 ;  /* 0x00000005f5f57c11 */ /* 0x000fe2000f8e08ff */
[----:B------:R-:W-:Y:S08]  /*c440*/  BRA.U !UP1, `(.L_x_1921) ;  /* 0x0000000109f87547 */ /* 0x000ff0000b800000 */
[----:B------:R-:W1:Y:S01]  /*c450*/  LDC R5, c[0x0][0x4f0] ;  /* 0x00013c00ff057b82 */ /* 0x000e620000000800 */
[----:B------:R-:W-:Y:S01]  /*c460*/  UIADD3 UR15, UPT, UPT, UR26, -0x40, URZ ;  /* 0xffffffc01a0f7890 */ /* 0x000fe2000fffe0ff */
[----:B------:R-:W-:Y:S01]  /*c470*/  IABS R10, UR26 ;  /* 0x0000001a000a7c13 */ /* 0x000fe20008000000 */
[----:B--2---:R-:W-:Y:S01]  /*c480*/  UMOV UR17, UR8 ;  /* 0x0000000800117c82 */ /* 0x004fe20008000000 */
        /* <DEDUP_REMOVED lines=25> */
[C---:B------:R-:W-:Y:S02]  /*c620*/  LOP3.LUT R4, R5.reuse, UR15, RZ, 0x3c, !PT ;  /* 0x0000000f05047c12 */ /* 0x040fe4000f8e3cff */
[----:B------:R-:W-:Y:S02]  /*c630*/  LOP3.LUT R6, R5, UR26, RZ, 0x3c, !PT ;  /* 0x0000001a05067c12 */ /* 0x000fe4000f8e3cff */
[----:B------:R-:W-:Y:S02]  /*c640*/  ISETP.GE.AND P0, PT, R4, RZ, PT ;  /* 0x000000ff0400720c */ /* 0x000fe40003f06270 */
[----:B------:R-:W-:Y:S02]  /*c650*/  ISETP.GE.AND P1, PT, R6, RZ, PT ;  /* 0x000000ff0600720c */ /* 0x000fe40003f26270 */
[----:B------:R-:W-:Y:S02]  /*c660*/  LOP3.LUT R4, RZ, R5, RZ, 0x33, !PT ;  /* 0x00000005ff047212 */ /* 0x000fe400078e33ff */
[----:B------:R-:W-:Y:S01]  /*c670*/  @P2 IADD3 R12, PT, PT, R12, 0x1, RZ ;  /* 0x000000010c0c2810 */ /* 0x000fe20007ffe0ff */
        /* <DEDUP_REMOVED lines=27> */
.L_x_1921:
[----:B------:R-:W-:Y:S01]  /*c830*/  @!PT LDS RZ, [RZ] ;  /* 0x00000000fffff984 */ /* 0x000fe20000000800 */
[----:B------:R-:W-:Y:S01]  /*c840*/  @!PT LDS RZ, [RZ] ;  /* 0x00000000fffff984 */ /* 0x000fe20000000800 */
[----:B------:R-:W-:Y:S01]  /*c850*/  @!PT LDS RZ, [RZ] ;  /* 0x00000000fffff984 */ /* 0x000fe20000000800 */
[----:B------:R-:W-:Y:S01]  /*c860*/  @!P5 LDGSTS.E.BYPASS.LTC128B.128 [R245+0x10000], desc[UR24][R234.64] ;  /* 0x10000000eaf5dfae */ /* 0x000fe2000b981a18 */
[----:B------:R-:W-:Y:S01]  /*c870*/  ISETP.GE.AND P1, PT, R236, UR21, PT ;  /* 0x00000015ec007c0c */ /* 0x000fe2000bf26270 */
[----:B------:R-:W-:Y:S01]  /*c880*/  USHF.L.U32 UR15, UR17, 0x5, URZ ;  /* 0x00000005110f7899 */ /* 0x000fe200080006ff */
[----:B------:R-:W-:Y:S01]  /*c890*/  LEA R225, R3, UR5, 0x1 ;  /* 0x0000000503e17c11 */ /* 0x000fe2000f8e08ff */
[----:B------:R-:W-:Y:S01]  /*c8a0*/  @P5 STS.128 [R245+0x10000], RZ ;  /* 0x010000fff5005388 */ /* 0x000fe20000000c00 */
[----:B--2---:R-:W-:Y:S01]  /*c8b0*/  USHF.L.U64.HI UR17, UR17, 0x5, UR20 ;  /* 0x0000000511117899 */ /* 0x004fe20008010214 */
[----:B------:R-:W-:Y:S01]  /*c8c0*/  IMAD.MOV.U32 R218, RZ, RZ, 0x20 ;  /* 0x00000020ffda7424 */ /* 0x000fe200078e00ff */
[----:B------:R-:W-:Y:S01]  /*c8d0*/  LOP3.LUT P2, RZ, R215, 0x4, RZ, 0xc0, !PT ;  /* 0x00000004d7ff7812 */ /* 0x000fe2000784c0ff */
[----:B------:R-:W-:Y:S01]  /*c8e0*/  @!PT LDS RZ, [RZ] ;  /* 0x00000000fffff984 */ /* 0x000fe20000000800 */
[----:B------:R-:W-:Y:S01]  /*c8f0*/  @!PT LDS RZ, [RZ] ;  /* 0x00000000fffff984 */ /* 0x000fe20000000800 */
[----:B------:R-:W-:Y:S01]  /*c900*/  @!PT LDS RZ, [RZ] ;  /* 0x00000000fffff984 */ /* 0x000fe20000000800 */
[----:B------:R-:W-:Y:S01]  /*c910*/  @!P4 LDGSTS.E.BYPASS.LTC128B.128 [R245+0x12000], desc[UR24][R234.64+0x80] ;  /* 0x12000080eaf5cfae */ /* 0x000fe2000b981a18 */
[----:B------:R-:W-:Y:S01]  /*c920*/  IADD3 R246, P0, PT, R234, UR15, RZ ;  /* 0x0000000feaf67c10 */ /* 0x000fe2000ff1e0ff */
[----:B------:R-:W-:Y:S01]  /*c930*/  VIADD R219, R224, UR5 ;  /* 0x00000005e0db7c36 */ /* 0x000fe20008000000 */
[----:B------:R-:W-:Y:S01]  /*c940*/  UIADD3 UR23, UPT, UPT, UR23, -0x1, URZ ;  /* 0xffffffff17177890 */ /* 0x000fe2000fffe0ff */
[----:B------:R-:W-:Y:S01]  /*c950*/  @P4 STS.128 [R245+0x12000], RZ ;  /* 0x012000fff5004388 */ /* 0x000fe20000000c00 */
[----:B------:R-:W-:Y:S01]  /*c960*/  IADD3.X R247, PT, PT, R235, UR17, RZ, P0, !PT ;  /* 0x00000011ebf77c10 */ /* 0x000fe200087fe4ff */
[----:B------:R-:W-:Y:S01]  /*c970*/  IMAD.MOV.U32 R3, RZ, RZ, 0x40 ;  /* 0x00000040ff037424 */ /* 0x000fe200078e00ff */
[----:B------:R-:W-:Y:S01]  /*c980*/  IADD3 R210, P0, PT, R246, UR15, RZ ;  /* 0x0000000ff6d27c10 */ /* 0x000fe2000ff1e0ff */
[----:B------:R-:W-:Y:S01]  /*c990*/  @!PT LDS RZ, [RZ] ;  /* 0x00000000fffff984 */ /* 0x000fe20000000800 */
[----:B------:R-:W-:Y:S01]  /*c9a0*/  @!PT LDS RZ, [RZ] ;  /* 0x00000000fffff984 */ /* 0x000fe20000000800 */
[----:B------:R-:W-:Y:S01]  /*c9b0*/  @!PT LDS RZ, [RZ] ;  /* 0x00000000fffff984 */ /* 0x000fe20000000800 */
[----:B------:R-:W-:Y:S01]  /*c9c0*/  @!P3 LDGSTS.E.BYPASS.LTC128B.128 [R245+0x14000], desc[UR24][R234.64+0x100] ;  /* 0x14000100eaf5bfae */ /* 0x000fe2000b981a18 */
[----:B------:R-:W-:Y:S02]  /*c9d0*/  UISETP.GT.AND UP2, UPT, UR23, UR18, UPT ;  /* 0x000000121700728c */ /* 0x000fe4000bf44270 */
[----:B------:R-:W-:Y:S01]  /*c9e0*/  IADD3.X R211, PT, PT, R247, UR17, RZ, P0, !PT ;  /* 0x00000011f7d37c10 */ /* 0x000fe200087fe4ff */
[----:B------:R-:W-:Y:S01]  /*c9f0*/  @P3 STS.128 [R245+0x14000], RZ ;  /* 0x014000fff5003388 */ /* 0x000fe20000000c00 */
[----:B------:R-:W-:Y:S03]  /*ca00*/  IADD3 R208, P0, PT, R210, UR15, RZ ;  /* 0x0000000fd2d07c10 */ /* 0x000fe6000ff1e0ff */
[----:B------:R-:W-:Y:S01]  /*ca10*/  @!PT LDS RZ, [RZ] ;  /* 0x00000000fffff984 */ /* 0x000fe20000000800 */
[----:B------:R-:W-:Y:S01]  /*ca20*/  @!PT LDS RZ, [RZ] ;  /* 0x00000000fffff984 */ /* 0x000fe20000000800 */
[----:B------:R-:W-:Y:S01]  /*ca30*/  @!PT LDS RZ, [RZ] ;  /* 0x00000000fffff984 */ /* 0x000fe20000000800 */
[----:B------:R-:W-:Y:S01]  /*ca40*/  @!P1 LDGSTS.E.BYPASS.LTC128B.128 [R245+0x16000], desc[UR24][R234.64+0x180] ;  /* 0x16000180eaf59fae */ /* 0x000fe2000b981a18 */
[----:B------:R-:W-:Y:S02]  /*ca50*/  IADD3.X R209, PT, PT, R211, UR17, RZ, P0, !PT ;  /* 0x00000011d3d17c10 */ /* 0x000fe400087fe4ff */
[----:B------:R-:W-:Y:S01]  /*ca60*/  LOP3.LUT P0, RZ, R215, 0x2, RZ, 0xc0, !PT ;  /* 0x00000002d7ff7812 */ /* 0x000fe2000780c0ff */
[----:B------:R-:W-:Y:S03]  /*ca70*/  @P1 STS.128 [R245+0x16000], RZ ;  /* 0x016000fff5001388 */ /* 0x000fe60000000c00 */
[----:B------:R-:W-:Y:S01]  /*ca80*/  SEL R218, R218, 0xffffffe0, !P0 ;  /* 0xffffffe0dada7807 */ /* 0x000fe20004000000 */
[----:B------:R-:W-:Y:S01]  /*ca90*/  @!PT LDS RZ, [RZ] ;  /* 0x00000000fffff984 */ /* 0x000fe20000000800 */
[----:B------:R-:W-:Y:S01]  /*caa0*/  @!PT LDS RZ, [RZ] ;  /* 0x00000000fffff984 */ /* 0x000fe20000000800 */
[----:B------:R-:W-:Y:S01]  /*cab0*/  @!PT LDS RZ, [RZ] ;  /* 0x00000000fffff984 */ /* 0x000fe20000000800 */
[----:B------:R-:W-:Y:S04]  /*cac0*/  @!P5 LDGSTS.E.BYPASS.LTC128B.128 [R245+0x10800], desc[UR24][R246.64] ;  /* 0x10800000f6f5dfae */ /* 0x000fe8000b981a18 */
[----:B------:R-:W-:Y:S01]  /*cad0*/  @P5 STS.128 [R245+0x10800], RZ ;  /* 0x010800fff5005388 */ /* 0x000fe20000000c00 */
[--C-:B------:R-:W-:Y:S02]  /*cae0*/  IMAD.IADD R223, R225, 0x1, R218.reuse ;  /* 0x00000001e1df7824 */ /* 0x100fe400078e02da */
[----:B------:R-:W-:Y:S01]  /*caf0*/  IMAD.IADD R222, R219, 0x1, R218 ;  /* 0x00000001dbde7824 */ /* 0x000fe200078e02da */
        /* <DEDUP_REMOVED lines=57> */
[----:B------:R-:W4:Y:S04]  /*ce90*/  LDSM.16.M88.4 R172, [R224+UR5+0x8800] ;  /* 0x00880005e0ac783b */ /* 0x000f280008000200 */
[----:B------:R-:W5:Y:S04]  /*cea0*/  LDSM.16.M88.4 R176, [R224+UR5+0x9000] ;  /* 0x00900005e0b0783b */ /* 0x000f680008000200 */
[----:B------:R-:W0:Y:S04]  /*ceb0*/  LDGDEPBAR ;  /* 0x00000000000079af */ /* 0x000e280000000000 */
[----:B------:R-:W3:Y:S04]  /*cec0*/  LDSM.16.M88.4 R180, [R224+UR5+0x9800] ;  /* 0x00980005e0b4783b */ /* 0x000ee80008000200 */
[----:B------:R-:W-:Y:S04]  /*ced0*/  LDSM.16.M88.4 R184, [R223] ;  /* 0x00000000dfb8783b */ /* 0x000fe80000000200 */
[----:B------:R-:W3:Y:S04]  /*cee0*/  LDSM.16.M88.4 R188, [R222+0x8000] ;  /* 0x00800000debc783b */ /* 0x000ee80000000200 */
[----:B------:R-:W3:Y:S04]  /*cef0*/  LDSM.16.M88.4 R192, [R222+0x8800] ;  /* 0x00880000dec0783b */ /* 0x000ee80000000200 */
[----:B-1----:R-:W-:Y:S01]  /*cf00*/  LDSM.16.M88.4 R208, [R224+UR5+0xe000] ;  /* 0x00e00005e0d0783b */ /* 0x002fe20008000200 */
[C---:B--2---:R-:W-:Y:S08]  /*cf10*/  HMMA.16816.F32 R4, R164.reuse, R168, RZ ;  /* 0x000000a8a404723c */ /* 0x044ff000000018ff */
[C---:B------:R-:W-:Y:S01]  /*cf20*/  HMMA.16816.F32 R8, R164.reuse, R170, RZ ;  /* 0x000000aaa408723c */ /* 0x040fe200000018ff */
[----:B------:R-:W1:Y:S07]  /*cf30*/  LDSM.16.M88.4 R168, [R222+0x9000] ;  /* 0x00900000dea8783b */ /* 0x000e6e0000000200 */
[C---:B----4-:R-:W-:Y:S01]  /*cf40*/  HMMA.16816.F32 R12, R164.reuse, R172, RZ ;  /* 0x000000aca40c723c */ /* 0x050fe200000018ff */
[----:B------:R-:W-:Y:S05]  /*cf50*/  SEL R172, R3, 0xffffffc0, !P2 ;  /* 0xffffffc003ac7807 */ /* 0x000fea0005000000 */
[--C-:B------:R-:W-:Y:S02]  /*cf60*/  IMAD.IADD R221, R225, 0x1, R172.reuse ;  /* 0x00000001e1dd7824 */ /* 0x100fe400078e02ac */
[C---:B------:R-:W-:Y:S01]  /*cf70*/  HMMA.16816.F32 R16, R164.reuse, R174, RZ ;  /* 0x000000aea410723c */ /* 0x040fe200000018ff */
[----:B------:R-:W-:Y:S02]  /*cf80*/  IMAD.IADD R219, R219, 0x1, R172 ;  /* 0x00000001dbdb7824 */ /* 0x000fe400078e02ac */
[----:B------:R-:W2:Y:S01]  /*cf90*/  LDSM.16.M88.4 R172, [R222+0x9800] ;  /* 0x00980000deac783b */ /* 0x000ea20000000200 */
[C---:B------:R-:W-:Y:S02]  /*cfa0*/  IMAD.IADD R220, R218.reuse, 0x1, R221 ;  /* 0x00000001dadc7824 */ /* 0x040fe400078e02dd */
[----:B------:R-:W-:Y:S01]  /*cfb0*/  IMAD.IADD R3, R218, 0x1, R219 ;  /* 0x00000001da037824 */ /* 0x000fe200078e02db */
[----:B------:R-:W-:Y:S01]  /*cfc0*/  LDSM.16.M88.4 R196, [R221] ;  /* 0x00000000ddc4783b */ /* 0x000fe20000000200 */
[C---:B-----5:R-:W-:Y:S03]  /*cfd0*/  HMMA.16816.F32 R20, R164.reuse, R176, RZ ;  /* 0x000000b0a414723c */ /* 0x060fe600000018ff */
[----:B------:R-:W4:Y:S04]  /*cfe0*/  LDSM.16.M88.4 R200, [R219+0x8000] ;  /* 0x00800000dbc8783b */ /* 0x000f280000000200 */
[----:B------:R-:W5:Y:S01]  /*cff0*/  LDSM.16.M88.4 R204, [R219+0x8800] ;  /* 0x00880000dbcc783b */ /* 0x000f620000000200 */
[C---:B------:R-:W-:Y:S03]  /*d000*/  HMMA.16816.F32 R24, R164.reuse, R178, RZ ;  /* 0x000000b2a418723c */ /* 0x040fe600000018ff */
[----:B------:R-:W-:Y:S05]  /*d010*/  LDSM.16.M88.4 R176, [R219+0x9800] ;  /* 0x00980000dbb0783b */ /* 0x000fea0000000200 */
[C---:B---3--:R-:W-:Y:S08]  /*d020*/  HMMA.16816.F32 R28, R164.reuse, R180, RZ ;  /* 0x000000b4a41c723c */ /* 0x048ff000000018ff */
[----:B------:R-:W-:Y:S01]  /*d030*/  HMMA.16816.F32 R32, R164, R182, RZ ;  /* 0x000000b6a420723c */ /* 0x000fe200000018ff */
[----:B------:R-:W3:Y:S04]  /*d040*/  LDSM.16.M88.4 R164, [R219+0x9000] ;  /* 0x00900000dba4783b */ /* 0x000ee80000000200 */
[----:B------:R-:W-:Y:S03]  /*d050*/  LDSM.16.M88.4 R180, [R220] ;  /* 0x00000000dcb4783b */ /* 0x000fe60000000200 */
[C---:B------:R-:W-:Y:S08]  /*d060*/  HMMA.16816.F32 R4, R184.reuse, R188, R4 ;  /* 0x000000bcb804723c */ /* 0x040ff00000001804 */
[C---:B------:R-:W-:Y:S01]  /*d070*/  HMMA.16816.F32 R8, R184.reuse, R190, R8 ;  /* 0x000000beb808723c */ /* 0x040fe20000001808 */
[----:B------:R-:W3:Y:S07]  /*d080*/  LDSM.16.M88.4 R188, [R3+0x8000] ;  /* 0x0080000003bc783b */ /* 0x000eee0000000200 */
[C---:B------:R-:W-:Y:S08]  /*d090*/  HMMA.16816.F32 R12, R184.reuse, R192, R12 ;  /* 0x000000c0b80c723c */ /* 0x040ff0000000180c */
[C---:B------:R-:W-:Y:S01]  /*d0a0*/  HMMA.16816.F32 R16, R184.reuse, R194, R16 ;  /* 0x000000c2b810723c */ /* 0x040fe20000001810 */
[----:B------:R-:W3:Y:S07]  /*d0b0*/  LDSM.16.M88.4 R192, [R3+0x8800] ;  /* 0x0088000003c0783b */ /* 0x000eee0000000200 */
[C---:B-1----:R-:W-:Y:S08]  /*d0c0*/  HMMA.16816.F32 R20, R184.reuse, R168, R20 ;  /* 0x000000a8b814723c */ /* 0x042ff00000001814 */
[C---:B------:R-:W-:Y:S01]  /*d0d0*/  HMMA.16816.F32 R24, R184.reuse, R170, R24 ;  /* 0x000000aab818723c */ /* 0x040fe20000001818 */
[----:B------:R-:W1:Y:S07]  /*d0e0*/  LDSM.16.M88.4 R168, [R3+0x9000] ;  /* 0x0090000003a8783b */ /* 0x000e6e0000000200 */
[C---:B--2---:R-:W-:Y:S08]  /*d0f0*/  HMMA.16816.F32 R28, R184.reuse, R172, R28 ;  /* 0x000000acb81c723c */ /* 0x044ff0000000181c */
[----:B------:R-:W-:Y:S01]  /*d100*/  HMMA.16816.F32 R32, R184, R174, R32 ;  /* 0x000000aeb820723c */ /* 0x000fe20000001820 */
[----:B------:R-:W2:Y:S04]  /*d110*/  LDSM.16.M88.4 R172, [R3+0x9800] ;  /* 0x0098000003ac783b */ /* 0x000ea80000000200 */
[----:B------:R-:W-:Y:S03]  /*d120*/  LDSM.16.M88.4 R184, [R225+0x2000] ;  /* 0x00200000e1b8783b */ /* 0x000fe60000000200 */
[C---:B----4-:R-:W-:Y:S08]  /*d130*/  HMMA.16816.F32 R4, R196.reuse, R200, R4 ;  /* 0x000000c8c404723c */ /* 0x050ff00000001804 */
[C---:B------:R-:W-:Y:S01]  /*d140*/  HMMA.16816.F32 R8, R196.reuse, R202, R8 ;  /* 0x000000cac408723c */ /* 0x040fe20000001808 */
[----:B------:R-:W4:Y:S07]  /*d150*/  LDSM.16.M88.4 R200, [R224+UR5+0xa000] ;  /* 0x00a00005e0c8783b */ /* 0x000f2e0008000200 */
[C---:B-----5:R-:W-:Y:S08]  /*d160*/  HMMA.16816.F32 R12, R196.reuse, R204, R12 ;  /* 0x000000ccc40c723c */ /* 0x060ff0000000180c */
[C---:B------:R-:W-:Y:S01]  /*d170*/  HMMA.16816.F32 R16, R196.reuse, R206, R16 ;  /* 0x000000cec410723c */ /* 0x040fe20000001810 */
[----:B------:R-:W5:Y:S07]  /*d180*/  LDSM.16.M88.4 R204, [R224+UR5+0xa800] ;  /* 0x00a80005e0cc783b */ /* 0x000f6e0008000200 */
[C---:B---3--:R-:W-:Y:S08]  /*d190*/  HMMA.16816.F32 R20, R196.reuse, R164, R20 ;  /* 0x000000a4c414723c */ /* 0x048ff00000001814 */
[C---:B------:R-:W-:Y:S01]  /*d1a0*/  HMMA.16816.F32 R24, R196.reuse, R166, R24 ;  /* 0x000000a6c418723c */ /* 0x040fe20000001818 */
[----:B------:R-:W3:Y:S07]  /*d1b0*/  LDSM.16.M88.4 R164, [R224+UR5+0xb000] ;  /* 0x00b00005e0a4783b */ /* 0x000eee0008000200 */
[C---:B------:R-:W-:Y:S08]  /*d1c0*/  HMMA.16816.F32 R28, R196.reuse, R176, R28 ;  /* 0x000000b0c41c723c */ /* 0x040ff0000000181c */
[----:B------:R-:W-:Y:S01]  /*d1d0*/  HMMA.16816.F32 R32, R196, R178, R32 ;  /* 0x000000b2c420723c */ /* 0x000fe20000001820 */
[----:B------:R-:W3:Y:S04]  /*d1e0*/  LDSM.16.M88.4 R176, [R224+UR5+0xb800] ;  /* 0x00b80005e0b0783b */ /* 0x000ee80008000200 */
[----:B------:R-:W-:Y:S03]  /*d1f0*/  LDSM.16.M88.4 R196, [R222+0xa000] ;  /* 0x00a00000dec4783b */ /* 0x000fe60000000200 */
        /* <DEDUP_REMOVED lines=15> */
[----:B------:R-:W-:Y:S07]  /*d2f0*/  LDSM.16.M88.4 R200, [R222+0xc000] ;  /* 0x00c00000dec8783b */ /* 0x000fee0000000200 */
[C---:B-----5:R-:W-:Y:S08]  /*d300*/  HMMA.16816.F32 R12, R184.reuse, R204, R12 ;  /* 0x000000ccb80c723c */ /* 0x060ff0000000180c */
        /* <DEDUP_REMOVED lines=8> */
[----:B------:R-:W4:Y:S03]  /*d390*/  LDSM.16.M88.4 R184, [R219+0xb000] ;  /* 0x00b00000dbb8783b */ /* 0x000f260000000200 */
[C---:B------:R-:W-:Y:S08]  /*d3a0*/  HMMA.16816.F32 R4, R188.reuse, R196, R4 ;  /* 0x000000c4bc04723c */ /* 0x040ff00000001804 */
[C---:B------:R-:W-:Y:S01]  /*d3b0*/  HMMA.16816.F32 R8, R188.reuse, R198, R8 ;  /* 0x000000c6bc08723c */ /* 0x040fe20000001808 */
[----:B------:R-:W-:Y:S07]  /*d3c0*/  LDSM.16.M88.4 R196, [R3+0xa000] ;  /* 0x00a0000003c4783b */ /* 0x000fee0000000200 */
[C---:B------:R-:W-:Y:S08]  /*d3d0*/  HMMA.16816.F32 R12, R188.reuse, R192, R12 ;  /* 0x000000c0bc0c723c */ /* 0x040ff0000000180c */
        /* <DEDUP_REMOVED lines=15> */
[C---:B----4-:R-:W-:Y:S08]  /*d4d0*/  HMMA.16816.F32 R20, R164.reuse, R184, R20 ;  /* 0x000000b8a414723c */ /* 0x050ff00000001814 */
        /* <DEDUP_REMOVED lines=115> */
[----:B------:R-:W-:Y:S06]  /*dc10*/  UPLOP3.LUT UP1, UPT, UPT, UPT, UP0, 0x80, 0x8 ;  /* 0x000000000008789c */ /* 0x000fec0003f2f000 */
[----:B------:R-:W-:Y:S02]  /*dc20*/  PLOP3.LUT P6, PT, PT, PT, UP1, 0x80, 0x8 ;  /* 0x000000000008781c */ /* 0x000fe40003fcf018 */
[----:B------:R-:W-:Y:S03]  /*dc30*/  PLOP3.LUT P0, PT, PT, PT, UP1, 0x80, 0x8 ;  /* 0x000000000008781c */ /* 0x000fe60003f0f018 */
[----:B------:R-:W1:Y:S01]  /*dc40*/  @!UP1 LDCU UR17, c[0x0][0x3b8] ;  /* 0x00007700ff1197ac */ /* 0x000e620008000800 */
[----:B------:R-:W-:Y:S02]  /*dc50*/  @!UP1 UMOV UR22, URZ ;  /* 0x000000ff00169c82 */ /* 0x000fe40008000000 */
[----:B------:R-:W-:Y:S02]  /*dc60*/  @!UP1 UIADD3 UR22, UP2, UPT, URZ, -UR22, URZ ;  /* 0x80000016ff169290 */ /* 0x000fe4000ff5e0ff */
[----:B-1----:R-:W-:Y:S04]  /*dc70*/  @!UP1 USHF.L.U32 UR15, UR17, 0x6, URZ ;  /* 0x00000006110f9899 */ /* 0x002fe800080006ff */
[----:B------:R-:W-:Y:S04]  /*dc80*/  @!UP1 UIADD3.X UR15, UPT, UPT, URZ, ~UR15, URZ, UP2, !UPT ;  /* 0x8000000fff0f9290 */ /* 0x000fe800097fe4ff */
[----:B------:R-:W-:Y:S02]  /*dc90*/  @!UP1 USHF.R.S64 UR22, UR22, 0x1f, UR15 ;  /* 0x0000001f16169899 */ /* 0x000fe4000800100f */
[----:B------:R-:W-:Y:S04]  /*dca0*/  IMAD.U32 R164, RZ, RZ, UR15 ;  /* 0x0000000fffa47e24 */ /* 0x000fe8000f8e00ff */
[----:B------:R-:W-:Y:S04]  /*dcb0*/  @!P6 IADD3 R232, P6, PT, R232, UR22, RZ ;  /* 0x00000016e8e8ec10 */ /* 0x000fe8000ffde0ff */
[----:B------:R-:W-:Y:S01]  /*dcc0*/  @!P0 LEA.HI.X.SX32 R231, R164, R231, 0x1, P6 ;  /* 0x000000e7a4e78211 */ /* 0x000fe200030f0eff */
[----:B------:R-:W-:Y:S08]  /*dcd0*/  BRA.U !UP1, `(.L_x_1923) ;  /* 0x0000000509007547 */ /* 0x000ff0000b800000 */
[----:B------:R-:W1:Y:S01]  /*dce0*/  LDC R164, c[0x0][0x4f0] ;  /* 0x00013c00ffa47b82 */ /* 0x000e620000000800 */
[----:B------:R-:W-:Y:S02]  /*dcf0*/  UIADD3 UR17, UPT, UPT, UR26, -0x80, URZ ;  /* 0xffffff801a117890 */ /* 0x000fe4000fffe0ff */
[----:B------:R-:W-:Y:S06]  /*dd00*/  UIADD3 UR15, UPT, UPT, UR26, -0x40, URZ ;  /* 0xffffffc01a0f7890 */ /* 0x000fec000fffe0ff */
[----:B------:R-:W-:Y:S04]  /*dd10*/  MOV R167, UR15 ;  /* 0x0000000f00a77c02 */ /* 0x000fe80008000f00 */
[----:B------:R-:W-:Y:S02]  /*dd20*/  IABS R167, R167 ;  /* 0x000000a700a77213 */ /* 0x000fe40000000000 */
[----:B-1----:R-:W-:Y:S04]  /*dd30*/  IABS R3, R164 ;  /* 0x000000a400037213 */ /* 0x002fe80000000000 */
[----:B------:R-:W1:Y:S10]  /*dd40*/  I2F.RP R166, R3 ;  /* 0x0000000300a67306 */ /* 0x000e740000209400 */
[----:B-1----:R-:W1:Y:S02]  /*dd50*/  MUFU.RCP R165, R166 ;  /* 0x000000a600a57308 */ /* 0x002e640000001000 */
[----:B-1----:R-:W-:Y:S02]  /*dd60*/  VIADD R168, R165, 0xffffffe ;  /* 0x0ffffffea5a87836 */ /* 0x002fe40000000000 */
[----:B------:R-:W-:Y:S06]  /*dd70*/  IMAD.U32 R165, RZ, RZ, UR17 ;  /* 0x00000011ffa57e24 */ /* 0x000fec000f8e00ff */
[----:B------:R-:W1:Y:S01]  /*dd80*/  F2I.FTZ.U32.TRUNC.NTZ R169, R168 ;  /* 0x000000a800a97305 */ /* 0x000e62000021f000 */
[----:B------:R-:W-:Y:S01]  /*dd90*/  IABS R165, R165 ;  /* 0x000000a500a57213 */ /* 0x000fe20000000000 */
[--C-:B-1----:R-:W-:Y:S02]  /*dda0*/  IMAD.MOV R170, RZ, RZ, -R169.reuse ;  /* 0x000000ffffaa7224 */ /* 0x102fe400078e0aa9 */
        /* <DEDUP_REMOVED lines=46> */
[C---:B------:R-:W-:Y:S03]  /*e090*/  LEA R232, P0, R168.reuse, R232, 0x1 ;  /* 0x000000e8a8e87211 */ /* 0x040fe600078008ff */
[----:B------:R-:W-:Y:S04]  /*e0a0*/  IMAD R164, R3, UR10, RZ ;  /* 0x0000000a03a47c24 */ /* 0x000fe8000f8e02ff */
[----:B------:R-:W-:Y:S05]  /*e0b0*/  IMAD R164, R165, UR11, R164 ;  /* 0x0000000ba5a47c24 */ /* 0x000fea000f8e02a4 */
[----:B------:R-:W-:Y:S04]  /*e0c0*/  IADD3 R164, PT, PT, R169, R164, RZ ;  /* 0x000000a4a9a47210 */ /* 0x000fe80007ffe0ff */
[----:B------:R-:W-:Y:S07]  /*e0d0*/  LEA.HI.X R231, R168, R231, R164, 0x1, P0 ;  /* 0x000000e7a8e77211 */ /* 0x000fee00000f0ca4 */
.L_x_1923:
[--C-:B------:R-:W-:Y:S01]  /*e0e0*/  @!P5 IMAD.MOV.U32 R233, RZ, RZ, R231.reuse ;  /* 0x000000ffffe9d224 */ /* 0x100fe200078e00e7 */
[----:B------:R-:W-:Y:S01]  /*e0f0*/  USHF.L.U32 UR15, UR17, 0x5, URZ ;  /* 0x00000005110f7899 */ /* 0x000fe200080006ff */
[----:B------:R-:W-:Y:S01]  /*e100*/  @!P1 IMAD.MOV.U32 R164, RZ, RZ, R232 ;  /* 0x000000ffffa49224 */ /* 0x000fe200078e00e8 */
[----:B------:R-:W-:Y:S01]  /*e110*/  USHF.L.U64.HI UR17, UR17, 0x5, UR14 ;  /* 0x0000000511117899 */ /* 0x000fe2000801020e */
[--C-:B------:R-:W-:Y:S01]  /*e120*/  @!P1 IMAD.MOV.U32 R165, RZ, RZ, R231.reuse ;  /* 0x000000ffffa59224 */ /* 0x100fe200078e00e7 */
[----:B------:R-:W-:Y:S01]  /*e130*/  @!PT LDS RZ, [RZ] ;  /* 0x00000000fffff984 */ /* 0x000fe20000000800 */
[----:B------:R-:W-:Y:S01]  /*e140*/  @!PT LDS RZ, [RZ] ;  /* 0x00000000fffff984 */ /* 0x000fe20000000800 */
[----:B------:R-:W-:Y:S01]  /*e150*/  @!PT LDS RZ, [RZ] ;  /* 0x00000000fffff984 */ /* 0x000fe20000000800 */
[----:B------:R1:W-:Y:S02]  /*e160*/  @!P5 LDGSTS.E.BYPASS.LTC128B.128 [R245+0x8000], desc[UR24][R232.64] ;  /* 0x08000000e8f5dfae */ /* 0x0003e4000b981a18 */
[----:B------:R-:W-:Y:S02]  /*e170*/  IADD3 R170, P0, PT, R232, UR15, RZ ;  /* 0x0000000fe8aa7c10 */ /* 0x000fe4000ff1e0ff */
[----:B------:R2:W-:Y:S02]  /*e180*/  @P5 STS.128 [R245+0x8000], RZ ;  /* 0x008000fff5005388 */ /* 0x0005e40000000c00 */
[----:B------:R-:W-:Y:S02]  /*e190*/  IADD3.X R171, PT, PT, R231, UR17, RZ, P0, !PT ;  /* 0x00000011e7ab7c10 */ /* 0x000fe400087fe4ff */
[----:B------:R-:W-:Y:S04]  /*e1a0*/  IADD3 R168, P0, PT, R170, UR15, RZ ;  /* 0x0000000faaa87c10 */ /* 0x000fe8000ff1e0ff */
[----:B------:R-:W-:Y:S02]  /*e1b0*/  IADD3.X R169, PT, PT, R171, UR17, RZ, P0, !PT ;  /* 0x00000011aba97c10 */ /* 0x000fe400087fe4ff */
[----:B------:R-:W-:Y:S04]  /*e1c0*/  IADD3 R166, P0, PT, R168, UR15, RZ ;  /* 0x0000000fa8a67c10 */ /* 0x000fe8000ff1e0ff */
[----:B------:R-:W-:Y:S01]  /*e1d0*/  IADD3.X R167, PT, PT, R169, UR17, RZ, P0, !PT ;  /* 0x00000011a9a77c10 */ /* 0x000fe200087fe4ff */
        /* <DEDUP_REMOVED lines=78> */
.L_x_1922:
[C---:B------:R-:W-:Y:S01]  /*e6c0*/  IADD3 R3, PT, PT, R237.reuse, -0x20, RZ ;  /* 0xffffffe0ed037810 */ /* 0x040fe20007ffe0ff */
[----:B------:R-:W-:Y:S01]  /*e6d0*/  UISETP.GT.AND UP2, UPT, UR23, UR18, UPT ;  /* 0x000000121700728c */ /* 0x000fe2000bf44270 */
[C---:B------:R-:W-:Y:S01]  /*e6e0*/  IADD3 R179, PT, PT, R237.reuse, -0x1f, RZ ;  /* 0xffffffe1edb37810 */ /* 0x040fe20007ffe0ff */
[----:B------:R-:W-:Y:S01]  /*e6f0*/  UIADD3 UR26, UPT, UPT, UR26, -0x40, URZ ;  /* 0xffffffc01a1a7890 */ /* 0x000fe2000fffe0ff */
[C---:B------:R-:W-:Y:S02]  /*e700*/  ISETP.GT.AND P6, PT, R230.reuse, R3, PT ;  /* 0x00000003e600720c */ /* 0x040fe40003fc4270 */
[-C--:B------:R-:W-:Y:S02]  /*e710*/  ISETP.GT.AND P3, PT, R230, R179.reuse, PT ;  /* 0x000000b3e600720c */ /* 0x080fe40003f64270 */
[----:B------:R-:W-:Y:S02]  /*e720*/  ISETP.GT.AND P0, PT, R226, R179, PT ;  /* 0x000000b3e200720c */ /* 0x000fe40003f04270 */
[----:B--2---:R-:W-:Y:S02]  /*e730*/  IADD3 R165, PT, PT, R237, -0x17, RZ ;  /* 0xffffffe9eda57810 */ /* 0x004fe40007ffe0ff */
[----:B------:R-:W-:Y:S02]  /*e740*/  FSEL R164, R4, -INF , !P6 ;  /* 0xff80000004a47808 */ /* 0x000fe40007000000 */
[----:B------:R-:W-:Y:S02]  /*e750*/  FSEL R4, R5, -INF , !P3 ;  /* 0xff80000005047808 */ /* 0x000fe40005800000 */
[----:B------:R-:W-:Y:S02]  /*e760*/  FSEL R7, R7, -INF , !P0 ;  /* 0xff80000007077808 */ /* 0x000fe40004000000 */
[-C--:B------:R-:W-:Y:S02]  /*e770*/  ISETP.GT.AND P3, PT, R230, R165.reuse, PT ;  /* 0x000000a5e600720c */ /* 0x080fe40003f64270 */
[C---:B------:R-:W-:Y:S02]  /*e780*/  ISETP.GT.AND P0, PT, R226.reuse, R165, PT ;  /* 0x000000a5e200720c */ /* 0x040fe40003f04270 */
[----:B------:R-:W-:Y:S02]  /*e790*/  ISETP.GT.AND P1, PT, R226, R3, PT ;  /* 0x00000003e200720c */ /* 0x000fe40003f24270 */
[----:B------:R-:W-:Y:S02]  /*e7a0*/  IADD3 R171, PT, PT, R237, -0x18, RZ ;  /* 0xffffffe8edab7810 */ /* 0x000fe40007ffe0ff */
[----:B------:R-:W-:Y:S02]  /*e7b0*/  FSEL R5, R9, -INF , !P3 ;  /* 0xff80000009057808 */ /* 0x000fe40005800000 */
[----:B------:R-:W-:Y:S02]  /*e7c0*/  FSEL R9, R11, -INF , !P0 ;  /* 0xff8000000b097808 */ /* 0x000fe40004000000 */
[----:B------:R-:W-:Y:S02]  /*e7d0*/  FSEL R6, R6, -INF , !P1 ;  /* 0xff80000006067808 */ /* 0x000fe40004800000 */
[C---:B------:R-:W-:Y:S02]  /*e7e0*/  IADD3 R11, PT, PT, R237.reuse, -0xf, RZ ;  /* 0xfffffff1ed0b7810 */ /* 0x040fe40007ffe0ff */
[-C--:B------:R-:W-:Y:S02]  /*e7f0*/  ISETP.GT.AND P1, PT, R226, R171.reuse, PT ;  /* 0x000000abe200720c */ /* 0x080fe40003f24270 */
[----:B------:R-:W-:Y:S02]  /*e800*/  ISETP.GT.AND P6, PT, R230, R171, PT ;  /* 0x000000abe600720c */ /* 0x000fe40003fc4270 */
[----:B------:R-:W-:Y:S02]  /*e810*/  IADD3 R185, PT, PT, R237, -0x10, RZ ;  /* 0xfffffff0edb97810 */ /* 0x000fe40007ffe0ff */
[CC--:B------:R-:W-:Y:S02]  /*e820*/  ISETP.GE.AND P5, PT, R3.reuse, R228.reuse, PT ;  /* 0x000000e40300720c */ /* 0x0c0fe40003fa6270 */
[----:B------:R-:W-:Y:S02]  /*e830*/  ISETP.GE.AND P4, PT, R3, R229, PT ;  /* 0x000000e50300720c */ /* 0x000fe40003f86270 */
[----:B------:R-:W-:Y:S02]  /*e840*/  ISETP.GT.AND P0, PT, R226, R11, PT ;  /* 0x0000000be200720c */ /* 0x000fe40003f04270 */
[----:B------:R-:W-:Y:S02]  /*e850*/  FSEL R10, R10, -INF , !P1 ;  /* 0xff8000000a0a7808 */ /* 0x000fe40004800000 */
[C---:B------:R-:W-:Y:S02]  /*e860*/  IADD3 R3, PT, PT, R237.reuse, -0x7, RZ ;  /* 0xfffffff9ed037810 */ /* 0x040fe40007ffe0ff */
[----:B------:R-:W-:Y:S02]  /*e870*/  ISETP.GT.AND P1, PT, R226, R185, PT ;  /* 0x000000b9e200720c */ /* 0x000fe40003f24270 */
[----:B------:R-:W-:Y:S02]  /*e880*/  FSEL R8, R8, -INF , !P6 ;  /* 0xff80000008087808 */ /* 0x000fe40007000000 */
[C---:B------:R-:W-:Y:S02]  /*e890*/  ISETP.GT.AND P3, PT, R230.reuse, R11, PT ;  /* 0x0000000be600720c */ /* 0x040fe40003f64270 */
[----:B------:R-:W-:Y:S02]  /*e8a0*/  IADD3 R169, PT, PT, R237, -0x8, RZ ;  /* 0xfffffff8eda97810 */ /* 0x000fe40007ffe0ff */
[----:B------:R-:W-:Y:S02]  /*e8b0*/  ISETP.GT.AND P6, PT, R230, R185, PT ;  /* 0x000000b9e600720c */ /* 0x000fe40003fc4270 */
[----:B------:R-:W-:Y:S02]  /*e8c0*/  FSEL R203, R15, -INF , !P0 ;  /* 0xff8000000fcb7808 */ /* 0x000fe40004000000 */
[-C--:B------:R-:W-:Y:S02]  /*e8d0*/  ISETP.GT.AND P0, PT, R226, R3.reuse, PT ;  /* 0x00000003e200720c */ /* 0x080fe40003f04270 */
[----:B------:R-:W-:Y:S02]  /*e8e0*/  FSEL R14, R14, -INF , !P1 ;  /* 0xff8000000e0e7808 */ /* 0x000fe40004800000 */
[----:B------:R-:W-:Y:S02]  /*e8f0*/  FSEL R201, R13, -INF , !P3 ;  /* 0xff8000000dc97808 */ /* 0x000fe40005800000 */
[----:B------:R-:W-:Y:S02]  /*e900*/  IADD3 R183, PT, PT, R237, 0x1, RZ ;  /* 0x00000001edb77810 */ /* 0x000fe40007ffe0ff */
[----:B------:R-:W-:Y:S02]  /*e910*/  FSEL R12, R12, -INF , !P6 ;  /* 0xff8000000c0c7808 */ /* 0x000fe40007000000 */
[----:B------:R-:W-:Y:S02]  /*e920*/  ISETP.GT.AND P3, PT, R230, R3, PT ;  /* 0x00000003e600720c */ /* 0x000fe40003f64270 */
[-C--:B------:R-:W-:Y:S02]  /*e930*/  ISETP.GT.AND P1, PT, R226, R169.reuse, PT ;  /* 0x000000a9e200720c */ /* 0x080fe40003f24270 */
[----:B------:R-:W-:Y:S02]  /*e940*/  ISETP.GT.AND P6, PT, R230, R169, PT ;  /* 0x000000a9e600720c */ /* 0x000fe40003fc4270 */
[----:B------:R-:W-:Y:S02]  /*e950*/  FSEL R173, R19, -INF , !P0 ;  /* 0xff80000013ad7808 */ /* 0x000fe40004000000 */
[----:B------:R-:W-:Y:S02]  /*e960*/  ISETP.GT.AND P0, PT, R226, R183, PT ;  /* 0x000000b7e200720c */ /* 0x000fe40003f04270 */
[----:B------:R-:W-:Y:S02]  /*e970*/  FSEL R177, R17, -INF , !P3 ;  /* 0xff80000011b17808 */ /* 0x000fe40005800000 */
[----:B------:R-:W-:Y:S02]  /*e980*/  FSEL R18, R18, -INF , !P1 ;  /* 0xff80000012127808 */ /* 0x000fe40004800000 */
[C---:B------:R-:W-:Y:S02]  /*e990*/  IADD3 R167, PT, PT, R237.reuse, 0x9, RZ ;  /* 0x00000009eda77810 */ /* 0x040fe40007ffe0ff */
[----:B------:R-:W-:Y:S02]  /*e9a0*/  FSEL R16, R16, -INF , !P6 ;  /* 0xff80000010107808 */ /* 0x000fe40007000000 */
[----:B------:R-:W-:Y:S02]  /*e9b0*/  ISETP.GT.AND P1, PT, R226, R237, PT ;  /* 0x000000ede200720c */ /* 0x000fe40003f24270 */
[C---:B------:R-:W-:Y:S02]  /*e9c0*/  ISETP.GT.AND P3, PT, R230.reuse, R183, PT ;  /* 0x000000b7e600720c */ /* 0x040fe40003f64270 */
[----:B------:R-:W-:Y:S02]  /*e9d0*/  ISETP.GT.AND P6, PT, R230, R237, PT ;  /* 0x000000ede600720c */ /* 0x000fe40003fc4270 */
[----:B------:R-:W-:Y:S02]  /*e9e0*/  IADD3 R175, PT, PT, R237, 0x8, RZ ;  /* 0x00000008edaf7810 */ /* 0x000fe40007ffe0ff */
[----:B------:R-:W-:Y:S02]  /*e9f0*/  FSEL R221, R23, -INF , !P0 ;  /* 0xff80000017dd7808 */ /* 0x000fe40004000000 */
[----:B------:R-:W-:Y:S02]  /*ea00*/  ISETP.GT.AND P0, PT, R226, R167, PT ;  /* 0x000000a7e200720c */ /* 0x000fe40003f04270 */
[----:B------:R-:W-:Y:S02]  /*ea10*/  FSEL R22, R22, -INF , !P1 ;  /* 0xff80000016167808 */ /* 0x000fe40004800000 */
[----:B------:R-:W-:Y:S02]  /*ea20*/  IADD3 R181, PT, PT, R237, 0x11, RZ ;  /* 0x00000011edb57810 */ /* 0x000fe40007ffe0ff */
[----:B------:R-:W-:Y:S02]  /*ea30*/  FSEL R233, R21, -INF , !P3 ;  /* 0xff80000015e97808 */ /* 0x000fe40005800000 */
[----:B------:R-:W-:Y:S02]  /*ea40*/  FSEL R20, R20, -INF , !P6 ;  /* 0xff80000014147808 */ /* 0x000fe40007000000 */
[----:B------:R-:W-:Y:S02]  /*ea50*/  ISETP.GT.AND P1, PT, R226, R175, PT ;  /* 0x000000afe200720c */ /* 0x000fe40003f24270 */
[C---:B------:R-:W-:Y:S02]  /*ea60*/  ISETP.GT.AND P3, PT, R230.reuse, R167, PT ;  /* 0x000000a7e600720c */ /* 0x040fe40003f64270 */
[----:B------:R-:W-:Y:S02]  /*ea70*/  ISETP.GT.AND P6, PT, R230, R175, PT ;  /* 0x000000afe600720c */ /* 0x000fe40003fc4270 */
[----:B------:R-:W-:Y:S02]  /*ea80*/  IADD3 R187, PT, PT, R237, 0x10, RZ ;  /* 0x00000010edbb7810 */ /* 0x000fe40007ffe0ff */
[----:B------:R-:W-:Y:S02]  /*ea90*/  FSEL R27, R27, -INF , !P0 ;  /* 0xff8000001b1b7808 */ /* 0x000fe40004000000 */
[-C--:B------:R-:W-:Y:S02]  /*eaa0*/  ISETP.GT.AND P0, PT, R226, R181.reuse, PT ;  /* 0x000000b5e200720c */ /* 0x080fe40003f04270 */
[----:B------:R-:W-:Y:S02]  /*eab0*/  IADD3 R23, PT, PT, R237, 0x19, RZ ;  /* 0x00000019ed177810 */ /* 0x000fe40007ffe0ff */
[----:B------:R-:W-:Y:S02]  /*eac0*/  FSEL R25, R25, -INF , !P3 ;  /* 0xff80000019197808 */ /* 0x000fe40005800000 */
[----:B------:R-:W-:Y:S02]  /*ead0*/  FSEL R26, R26, -INF , !P1 ;  /* 0xff8000001a1a7808 */ /* 0x000fe40004800000 */
[----:B------:R-:W-:Y:S02]  /*eae0*/  FSEL R24, R24, -INF , !P6 ;  /* 0xff80000018187808 */ /* 0x000fe40007000000 */
[----:B------:R-:W-:Y:S02]  /*eaf0*/  ISETP.GT.AND P3, PT, R230, R181, PT ;  /* 0x000000b5e600720c */ /* 0x000fe40003f64270 */
[-C--:B------:R-:W-:Y:S02]  /*eb00*/  ISETP.GT.AND P1, PT, R226, R187.reuse, PT ;  /* 0x000000bbe200720c */ /* 0x080fe40003f24270 */
[----:B------:R-:W-:Y:S02]  /*eb10*/  ISETP.GT.AND P6, PT, R230, R187, PT ;  /* 0x000000bbe600720c */ /* 0x000fe40003fc4270 */
[----:B------:R-:W-:Y:S02]  /*eb20*/  IADD3 R21, PT, PT, R237, 0x18, RZ ;  /* 0x00000018ed157810 */ /* 0x000fe40007ffe0ff */
[----:B------:R-:W-:Y:S02]  /*eb30*/  FSEL R31, R31, -INF , !P0 ;  /* 0xff8000001f1f7808 */ /* 0x000fe40004000000 */
[-C--:B------:R-:W-:Y:S02]  /*eb40*/  ISETP.GT.AND P0, PT, R226, R23.reuse, PT ;  /* 0x00000017e200720c */ /* 0x080fe40003f04270 */
[----:B------:R-:W-:Y:S02]  /*eb50*/  FSEL R29, R29, -INF , !P3 ;  /* 0xff8000001d1d7808 */ /* 0x000fe40005800000 */
[----:B------:R-:W-:Y:S02]  /*eb60*/  FSEL R30, R30, -INF , !P1 ;  /* 0xff8000001e1e7808 */ /* 0x000fe40004800000 */
[----:B------:R-:W-:Y:S02]  /*eb70*/  FSEL R28, R28, -INF , !P6 ;  /* 0xff8000001c1c7808 */ /* 0x000fe40007000000 */
[----:B------:R-:W-:Y:S02]  /*eb80*/  ISETP.GT.AND P3, PT, R230, R23, PT ;  /* 0x00000017e600720c */ /* 0x000fe40003f64270 */
[-C--:B------:R-:W-:Y:S02]  /*eb90*/  ISETP.GT.AND P1, PT, R226, R21.reuse, PT ;  /* 0x00000015e200720c */ /* 0x080fe40003f24270 */
[----:B------:R-:W-:Y:S02]  /*eba0*/  ISETP.GT.AND P6, PT, R230, R21, PT ;  /* 0x00000015e600720c */ /* 0x000fe40003fc4270 */
[----:B------:R-:W-:Y:S02]  /*ebb0*/  FSEL R35, R35, -INF , !P0 ;  /* 0xff80000023237808 */ /* 0x000fe40004000000 */
[-C--:B------:R-:W-:Y:S02]  /*ebc0*/  ISETP.GE.AND P0, PT, R237, R229.reuse, PT ;  /* 0x000000e5ed00720c */ /* 0x080fe40003f06270 */
[----:B------:R-:W-:Y:S02]  /*ebd0*/  FSEL R33, R33, -INF , !P3 ;  /* 0xff80000021217808 */ /* 0x000fe40005800000 */
[----:B------:R-:W-:Y:S02]  /*ebe0*/  FSEL R34, R34, -INF , !P1 ;  /* 0xff80000022227808 */ /* 0x000fe40004800000 */
[----:B------:R-:W-:Y:S02]  /*ebf0*/  FSEL R32, R32, -INF , !P6 ;  /* 0xff80000020207808 */ /* 0x000fe40007000000 */
[-C--:B------:R-:W-:Y:S02]  /*ec00*/  ISETP.GE.AND P1, PT, R237, R228.reuse, PT ;  /* 0x000000e4ed00720c */ /* 0x080fe40003f26270 */
[CC--:B------:R-:W-:Y:S02]  /*ec10*/  ISETP.GE.AND P3, PT, R179.reuse, R229.reuse, PT ;  /* 0x000000e5b300720c */ /* 0x0c0fe40003f66270 */
[-C--:B------:R-:W-:Y:S02]  /*ec20*/  ISETP.GE.AND P6, PT, R179, R228.reuse, PT ;  /* 0x000000e4b300720c */ /* 0x080fe40003fc6270 */
[----:B------:R-:W-:Y:S02]  /*ec30*/  FSEL R247, R20, -INF , !P0 ;  /* 0xff80000014f77808 */ /* 0x000fe40004000000 */
[----:B------:R-:W-:Y:S02]  /*ec40*/  FSEL R19, R164, -INF , !P4 ;  /* 0xff800000a4137808 */ /* 0x000fe40006000000 */
[-C--:B------:R-:W-:Y:S02]  /*ec50*/  ISETP.GE.AND P0, PT, R171, R229.reuse, PT ;  /* 0x000000e5ab00720c */ /* 0x080fe40003f06270 */
[-C--:B------:R-:W-:Y:S02]  /*ec60*/  ISETP.GE.AND P4, PT, R165, R229.reuse, PT ;  /* 0x000000e5a500720c */ /* 0x080fe40003f86270 */
[----:B------:R-:W-:Y:S02]  /*ec70*/  FSEL R223, R22, -INF , !P1 ;  /* 0xff80000016df7808 */ /* 0x000fe40004800000 */
[----:B------:R-:W-:Y:S02]  /*ec80*/  FSEL R17, R4, -INF , !P3 ;  /* 0xff80000004117808 */ /* 0x000fe40005800000 */
[----:B------:R-:W-:Y:S02]  /*ec90*/  FSEL R15, R6, -INF , !P5 ;  /* 0xff800000060f7808 */ /* 0x000fe40006800000 */
[----:B------:R-:W-:Y:S02]  /*eca0*/  FSEL R13, R7, -INF , !P6 ;  /* 0xff800000070d7808 */ /* 0x000fe40007000000 */
[-C--:B------:R-:W-:Y:S02]  /*ecb0*/  ISETP.GE.AND P1, PT, R171, R228.reuse, PT ;  /* 0x000000e4ab00720c */ /* 0x080fe40003f26270 */
[-C--:B------:R-:W-:Y:S02]  /*ecc0*/  ISETP.GE.AND P3, PT, R165, R228.reuse, PT ;  /* 0x000000e4a500720c */ /* 0x080fe40003f66270 */
[-C--:B------:R-:W-:Y:S02]  /*ecd0*/  ISETP.GE.AND P5, PT, R185, R229.reuse, PT ;  /* 0x000000e5b900720c */ /* 0x080fe40003fa6270 */
[----:B------:R-:W-:Y:S02]  /*ece0*/  FSEL R7, R8, -INF , !P0 ;  /* 0xff80000008077808 */ /* 0x000fe40004000000 */
[----:B------:R-:W-:Y:S02]  /*ecf0*/  FSEL R5, R5, -INF , !P4 ;  /* 0xff80000005057808 */ /* 0x000fe40006000000 */
[C---:B------:R-:W-:Y:S02]  /*ed00*/  ISETP.GE.AND P0, PT, R11.reuse, R229, PT ;  /* 0x000000e50b00720c */ /* 0x040fe40003f06270 */
[-C--:B------:R-:W-:Y:S02]  /*ed10*/  ISETP.GE.AND P4, PT, R11, R228.reuse, PT ;  /* 0x000000e40b00720c */ /* 0x080fe40003f86270 */
[----:B------:R-:W-:Y:S02]  /*ed20*/  FMNMX3.FTZ R4, R2, R15, R13, !PT ;  /* 0x0000000f02047276 */ /* 0x000fe4000781000d */
[-C--:B------:R-:W-:Y:S02]  /*ed30*/  ISETP.GE.AND P6, PT, R185, R228.reuse, PT ;  /* 0x000000e4b900720c */ /* 0x080fe40003fc6270 */
[----:B------:R-:W-:Y:S02]  /*ed40*/  FSEL R11, R10, -INF , !P1 ;  /* 0xff8000000a0b7808 */ /* 0x000fe40004800000 */
[----:B------:R-:W-:Y:S02]  /*ed50*/  FSEL R9, R9, -INF , !P3 ;  /* 0xff80000009097808 */ /* 0x000fe40005800000 */
[----:B------:R-:W-:Y:S02]  /*ed60*/  FSEL R207, R12, -INF , !P5 ;  /* 0xff8000000ccf7808 */ /* 0x000fe40006800000 */
[-C--:B------:R-:W-:Y:S02]  /*ed70*/  ISETP.GE.AND P1, PT, R169, R229.reuse, PT ;  /* 0x000000e5a900720c */ /* 0x080fe40003f26270 */
[----:B------:R-:W-:Y:S02]  /*ed80*/  ISETP.GE.AND P5, PT, R3, R229, PT ;  /* 0x000000e50300720c */ /* 0x000fe40003fa6270 */
[----:B------:R-:W-:Y:S02]  /*ed90*/  FSEL R201, R201, -INF , !P0 ;  /* 0xff800000c9c97808 */ /* 0x000fe40004000000 */
[----:B------:R-:W-:Y:S02]  /*eda0*/  FSEL R205, R14, -INF , !P6 ;  /* 0xff8000000ecd7808 */ /* 0x000fe40007000000 */
[-C--:B------:R-:W-:Y:S02]  /*edb0*/  ISETP.GE.AND P3, PT, R169, R228.reuse, PT ;  /* 0x000000e4a900720c */ /* 0x080fe40003f66270 */
[-C--:B------:R-:W-:Y:S02]  /*edc0*/  ISETP.GE.AND P0, PT, R3, R228.reuse, PT ;  /* 0x000000e40300720c */ /* 0x080fe40003f06270 */
[----:B------:R-:W-:Y:S02]  /*edd0*/  FMNMX3.FTZ R4, R4, R11, R9, !PT ;  /* 0x0000000b04047276 */ /* 0x000fe40007810009 */
[----:B------:R-:W-:Y:S02]  /*ede0*/  FSEL R203, R203, -INF , !P4 ;  /* 0xff800000cbcb7808 */ /* 0x000fe40006000000 */
[----:B------:R-:W-:Y:S02]  /*edf0*/  FSEL R179, R16, -INF , !P1 ;  /* 0xff80000010b37808 */ /* 0x000fe40004800000 */
[----:B------:R-:W-:Y:S02]  /*ee00*/  FSEL R177, R177, -INF , !P5 ;  /* 0xff800000b1b17808 */ /* 0x000fe40006800000 */
[C---:B------:R-:W-:Y:S02]  /*ee10*/  ISETP.GE.AND P1, PT, R175.reuse, R229, PT ;  /* 0x000000e5af00720c */ /* 0x040fe40003f26270 */
[-C--:B------:R-:W-:Y:S02]  /*ee20*/  ISETP.GE.AND P5, PT, R175, R228.reuse, PT ;  /* 0x000000e4af00720c */ /* 0x080fe40003fa6270 */
[----:B------:R-:W-:Y:S02]  /*ee30*/  FMNMX3.FTZ R6, R0, R19, R17, !PT ;  /* 0x0000001300067276 */ /* 0x000fe40007810011 */
[----:B------:R-:W-:Y:S02]  /*ee40*/  FSEL R175, R18, -INF , !P3 ;  /* 0xff80000012af7808 */ /* 0x000fe40005800000 */
[----:B------:R-:W-:Y:S02]  /*ee50*/  FSEL R173, R173, -INF , !P0 ;  /* 0xff800000adad7808 */ /* 0x000fe40004000000 */
[-C--:B------:R-:W-:Y:S02]  /*ee60*/  ISETP.GE.AND P4, PT, R183, R228.reuse, PT ;  /* 0x000000e4b700720c */ /* 0x080fe40003f86270 */
[----:B------:R-:W-:Y:S02]  /*ee70*/  FMNMX3.FTZ R8, R4, R205, R203, !PT ;  /* 0x000000cd04087276 */ /* 0x000fe400078100cb */
[C---:B------:R-:W-:Y:S02]  /*ee80*/  ISETP.GE.AND P3, PT, R167.reuse, R229, PT ;  /* 0x000000e5a700720c */ /* 0x040fe40003f66270 */
[----:B------:R-:W-:Y:S02]  /*ee90*/  FMNMX3.FTZ R6, R6, R7, R5, !PT ;  /* 0x0000000706067276 */ /* 0x000fe40007810005 */
[----:B------:R-:W-:Y:S02]  /*eea0*/  FMNMX3.FTZ R8, R8, R175, R173, !PT ;  /* 0x000000af08087276 */ /* 0x000fe400078100ad */
[-C--:B------:R-:W-:Y:S02]  /*eeb0*/  ISETP.GE.AND P0, PT, R167, R228.reuse, PT ;  /* 0x000000e4a700720c */ /* 0x080fe40003f06270 */
[----:B------:R-:W-:Y:S02]  /*eec0*/  FSEL R221, R221, -INF , !P4 ;  /* 0xff800000dddd7808 */ /* 0x000fe40006000000 */
[----:B------:R-:W-:Y:S02]  /*eed0*/  FSEL R225, R24, -INF , !P1 ;  /* 0xff80000018e17808 */ /* 0x000fe40004800000 */
[-C--:B------:R-:W-:Y:S02]  /*eee0*/  ISETP.GE.AND P6, PT, R183, R229.reuse, PT ;  /* 0x000000e5b700720c */ /* 0x080fe40003fc6270 */
[----:B------:R-:W-:Y:S02]  /*eef0*/  ISETP.GE.AND P1, PT, R181, R229, PT ;  /* 0x000000e5b500720c */ /* 0x000fe40003f26270 */
[----:B------:R-:W-:Y:S02]  /*ef00*/  FSEL R219, R25, -INF , !P3 ;  /* 0xff80000019db7808 */ /* 0x000fe40005800000 */
[----:B------:R-:W-:Y:S02]  /*ef10*/  FMNMX3.FTZ R6, R6, R207, R201, !PT ;  /* 0x000000cf06067276 */ /* 0x000fe400078100c9 */
[-C--:B------:R-:W-:Y:S02]  /*ef20*/  ISETP.GE.AND P4, PT, R187, R228.reuse, PT ;  /* 0x000000e4bb00720c */ /* 0x080fe40003f86270 */
[-C--:B------:R-:W-:Y:S02]  /*ef30*/  ISETP.GE.AND P3, PT, R181, R228.reuse, PT ;  /* 0x000000e4b500720c */ /* 0x080fe40003f66270 */
[----:B------:R-:W-:Y:S02]  /*ef40*/  FSEL R211, R26, -INF , !P5 ;  /* 0xff8000001ad37808 */ /* 0x000fe40006800000 */
[----:B------:R-:W-:Y:S02]  /*ef50*/  FSEL R209, R27, -INF , !P0 ;  /* 0xff8000001bd17808 */ /* 0x000fe40004000000 */
[----:B------:R-:W-:Y:S02]  /*ef60*/  FMNMX3.FTZ R8, R8, R223, R221, !PT ;  /* 0x000000df08087276 */ /* 0x000fe400078100dd */
[----:B------:R-:W-:Y:S02]  /*ef70*/  FMNMX3.FTZ R4, R6, R179, R177, !PT ;  /* 0x000000b306047276 */ /* 0x000fe400078100b1 */
[----:B------:R-:W-:Y:S02]  /*ef80*/  FSEL R197, R29, -INF , !P1 ;  /* 0xff8000001dc57808 */ /* 0x000fe40004800000 */
[----:B------:R-:W-:Y:S02]  /*ef90*/  FSEL R233, R233, -INF , !P6 ;  /* 0xff800000e9e97808 */ /* 0x000fe40007000000 */
[-C--:B------:R-:W-:Y:S02]  /*efa0*/  ISETP.GE.AND P0, PT, R23, R228.reuse, PT ;  /* 0x000000e41700720c */ /* 0x080fe40003f06270 */
[----:B------:R-:W-:Y:S02]  /*efb0*/  FSEL R195, R30, -INF , !P4 ;  /* 0xff8000001ec37808 */ /* 0x000fe40006000000 */
[----:B------:R-:W-:Y:S02]  /*efc0*/  FSEL R183, R31, -INF , !P3 ;  /* 0xff8000001fb77808 */ /* 0x000fe40005800000 */
[----:B------:R-:W-:Y:S02]  /*efd0*/  FMNMX3.FTZ R8, R8, R211, R209, !PT ;  /* 0x000000d308087276 */ /* 0x000fe400078100d1 */
[----:B------:R-:W-:Y:S02]  /*efe0*/  ISETP.GE.AND P1, PT, R21, R228, PT ;  /* 0x000000e41500720c */ /* 0x000fe40003f26270 */
[----:B------:R-:W-:Y:S02]  /*eff0*/  ISETP.GE.AND P6, PT, R187, R229, PT ;  /* 0x000000e5bb00720c */ /* 0x000fe40003fc6270 */
[----:B------:R-:W-:Y:S02]  /*f000*/  FMNMX3.FTZ R4, R4, R247, R233, !PT ;  /* 0x000000f704047276 */ /* 0x000fe400078100e9 */
[----:B------:R-:W-:Y:S02]  /*f010*/  FMNMX3.FTZ R3, R8, R195, R183, !PT ;  /* 0x000000c308037276 */ /* 0x000fe400078100b7 */
[----:B------:R-:W-:Y:S02]  /*f020*/  FSEL R165, R35, -INF , !P0 ;  /* 0xff80000023a57808 */ /* 0x000fe40004000000 */
[----:B------:R-:W-:Y:S02]  /*f030*/  FSEL R166, R34, -INF , !P1 ;  /* 0xff80000022a67808 */ /* 0x000fe40004800000 */
[----:B------:R-:W-:Y:S02]  /*f040*/  FSEL R199, R28, -INF , !P6 ;  /* 0xff8000001cc77808 */ /* 0x000fe40007000000 */
[-C--:B------:R-:W-:Y:S02]  /*f050*/  ISETP.GE.AND P5, PT, R23, R229.reuse, PT ;  /* 0x000000e51700720c */ /* 0x080fe40003fa6270 */
[----:B------:R-:W-:Y:S02]  /*f060*/  ISETP.GE.AND P6, PT, R21, R229, PT ;  /* 0x000000e51500720c */ /* 0x000fe40003fc6270 */
[----:B------:R-:W-:Y:S02]  /*f070*/  FMNMX3.FTZ R4, R4, R225, R219, !PT ;  /* 0x000000e104047276 */ /* 0x000fe400078100db */
[----:B------:R-:W-:Y:S02]  /*f080*/  FMNMX3.FTZ R6, R3, R166, R165, !PT ;  /* 0x000000a603067276 */ /* 0x000fe400078100a5 */
[----:B------:R-:W-:Y:S02]  /*f090*/  FSEL R180, R33, -INF , !P5 ;  /* 0xff80000021b47808 */ /* 0x000fe40006800000 */
[----:B------:R-:W-:Y:S01]  /*f0a0*/  FSEL R181, R32, -INF , !P6 ;  /* 0xff80000020b57808 */ /* 0x000fe20007000000 */
[----:B------:R-:W1:Y:S01]  /*f0b0*/  SHFL.BFLY PT, R3, R6, 0x2, 0x1f ;  /* 0x0c401f0006037f89 */ /* 0x000e6200000e0000 */
[----:B------:R-:W-:Y:S02]  /*f0c0*/  FMNMX3.FTZ R4, R4, R199, R197, !PT ;  /* 0x000000c704047276 */ /* 0x000fe400078100c5 */
[----:B------:R-:W-:Y:S02]  /*f0d0*/  IADD3 R167, PT, PT, R216, 0x10040, RZ ;  /* 0x00010040d8a77810 */ /* 0x000fe40007ffe0ff */
[----:B------:R-:W-:Y:S02]  /*f0e0*/  FMNMX3.FTZ R10, R4, R181, R180, !PT ;  /* 0x000000b5040a7276 */ /* 0x000fe400078100b4 */
[----:B------:R-:W-:Y:S02]  /*f0f0*/  @P2 IADD3 R167, PT, PT, R227, -0x40, RZ ;  /* 0xffffffc0e3a72810 */ /* 0x000fe40007ffe0ff */
[----:B------:R-:W-:Y:S01]  /*f100*/  IADD3 R237, PT, PT, R237, -0x40, RZ ;  /* 0xffffffc0eded7810 */ /* 0x000fe20007ffe0ff */
[----:B------:R-:W2:Y:S01]  /*f110*/  SHFL.BFLY PT, R21, R10, 0x2, 0x1f ;  /* 0x0c401f000a157f89 */ /* 0x000ea200000e0000 */
[----:B------:R-:W-:Y:S07]  /*f120*/  IADD3 R218, PT, PT, R218, R167, RZ ;  /* 0x000000a7dada7210 */ /* 0x000fee0007ffe0ff */
[----:B------:R-:W-:Y:S01]  /*f130*/  LDSM.16.MT88.4 R28, [R167] ;  /* 0x00000000a71c783b */ /* 0x000fe20000004200 */
[----:B-1----:R-:W-:Y:S07]  /*f140*/  FMNMX.FTZ R4, R6, R3, !PT ;  /* 0x0000000306047209 */ /* 0x002fee0007810000 */
[----:B------:R-:W1:Y:S01]  /*f150*/  SHFL.BFLY PT, R3, R4, 0x1, 0x1f ;  /* 0x0c201f0004037f89 */ /* 0x000e6200000e0000 */
[----:B--2---:R-:W-:Y:S07]  /*f160*/  FMNMX.FTZ R8, R10, R21, !PT ;  /* 0x000000150a087209 */ /* 0x004fee0007810000 */
[----:B------:R-:W2:Y:S01]  /*f170*/  SHFL.BFLY PT, R21, R8, 0x1, 0x1f ;  /* 0x0c201f0008157f89 */ /* 0x000ea200000e0000 */
[----:B-1----:R-:W-:Y:S04]  /*f180*/  FMNMX.FTZ R3, R4, R3, !PT ;  /* 0x0000000304037209 */ /* 0x002fe80007810000 */
[C---:B------:R-:W-:Y:S01]  /*f190*/  FSETP.NEU.FTZ.AND P0, PT, R3.reuse, -INF , PT ;  /* 0xff8000000300780b */ /* 0x040fe20003f1d000 */
[----:B------:R-:W-:Y:S01]  /*f1a0*/  FMUL.FTZ R182, R3, UR4 ;  /* 0x0000000403b67c20 */ /* 0x000fe20008410000 */
[----:B--2---:R-:W-:Y:S04]  /*f1b0*/  FMNMX.FTZ R164, R8, R21, !PT ;  /* 0x0000001508a47209 */ /* 0x004fe80007810000 */
[----:B------:R-:W-:Y:S01]  /*f1c0*/  FSEL R182, R182, RZ, P0 ;  /* 0x000000ffb6b67208 */ /* 0x000fe20000000000 */
[----:B------:R-:W-:Y:S01]  /*f1d0*/  LDSM.16.MT88.4 R20, [R212+0x10000] ;  /* 0x01000000d414783b */ /* 0x000fe20000004200 */
[C---:B------:R-:W-:Y:S01]  /*f1e0*/  FSETP.NEU.FTZ.AND P1, PT, R164.reuse, -INF , PT ;  /* 0xff800000a400780b */ /* 0x040fe20003f3d000 */
[----:B------:R-:W-:Y:S02]  /*f1f0*/  FMUL.FTZ R190, R164, UR4 ;  /* 0x00000004a4be7c20 */ /* 0x000fe40008410000 */
[--C-:B------:R-:W-:Y:S01]  /*f200*/  FFMA.FTZ R189, R15, UR4, -R182.reuse ;  /* 0x000000040fbd7c23 */ /* 0x100fe200080108b6 */
[--C-:B------:R-:W-:Y:S01]  /*f210*/  FFMA.FTZ R187, R13, UR4, -R182.reuse ;  /* 0x000000040dbb7c23 */ /* 0x100fe200080108b6 */
[--C-:B------:R-:W-:Y:S01]  /*f220*/  FFMA.FTZ R186, R11, UR4, -R182.reuse ;  /* 0x000000040bba7c23 */ /* 0x100fe200080108b6 */
[----:B------:R-:W-:Y:S01]  /*f230*/  FSEL R190, R190, RZ, P1 ;  /* 0x000000ffbebe7208 */ /* 0x000fe20000800000 */
[----:B------:R-:W1:Y:S01]  /*f240*/  LDSM.16.MT88.4 R12, [R216+0x10000] ;  /* 0x01000000d80c783b */ /* 0x000e620000004200 */
[--C-:B------:R-:W-:Y:S01]  /*f250*/  FFMA.FTZ R193, R9, UR4, -R182.reuse ;  /* 0x0000000409c17c23 */ /* 0x100fe200080108b6 */
[----:B------:R-:W-:Y:S01]  /*f260*/  MUFU.EX2 R189, R189 ;  /* 0x000000bd00bd7308 */ /* 0x000fe20000000800 */
[----:B------:R-:W-:Y:S01]  /*f270*/  FFMA.FTZ R198, R175, UR4, -R182 ;  /* 0x00000004afc67c23 */ /* 0x000fe200080108b6 */
[--C-:B------:R-:W-:Y:S01]  /*f280*/  FFMA.FTZ R185, R7, UR4, -R190.reuse ;  /* 0x0000000407b97c23 */ /* 0x100fe200080108be */
[--C-:B------:R-:W-:Y:S01]  /*f290*/  FFMA.FTZ R184, R5, UR4, -R190.reuse ;  /* 0x0000000405b87c23 */ /* 0x100fe200080108be */
[----:B------:R-:W-:Y:S01]  /*f2a0*/  FSEL R5, R3, RZ, P0 ;  /* 0x000000ff03057208 */ /* 0x000fe20000000000 */
[--C-:B------:R-:W-:Y:S01]  /*f2b0*/  FFMA.FTZ R191, R19, UR4, -R190.reuse ;  /* 0x0000000413bf7c23 */ /* 0x100fe200080108be */
[----:B------:R-:W-:Y:S01]  /*f2c0*/  FSEL R7, R164, RZ, P1 ;  /* 0x000000ffa4077208 */ /* 0x000fe20000800000 */
[----:B------:R-:W-:Y:S03]  /*f2d0*/  FFMA.FTZ R188, R17, UR4, -R190 ;  /* 0x0000000411bc7c23 */ /* 0x000fe600080108be */
[----:B------:R-:W2:Y:S01]  /*f2e0*/  MUFU.EX2 R187, R187 ;  /* 0x000000bb00bb7308 */ /* 0x000ea20000000800 */
[----:B------:R-:W-:Y:S01]  /*f2f0*/  FADD.FTZ R2, -R5, R2 ;  /* 0x0000000205027221 */ /* 0x000fe20000010100 */
[----:B------:R-:W-:Y:S01]  /*f300*/  FFMA.FTZ R196, R179, UR4, -R190 ;  /* 0x00000004b3c47c23 */ /* 0x000fe200080108be */
[----:B------:R-:W-:Y:S07]  /*f310*/  FADD.FTZ R0, -R7, R0 ;  /* 0x0000000007007221 */ /* 0x000fee0000010100 */
[----:B------:R-:W-:Y:S01]  /*f320*/  MUFU.EX2 R191, R191 ;  /* 0x000000bf00bf7308 */ /* 0x000fe20000000800 */
[----:B------:R-:W-:Y:S01]  /*f330*/  FMUL.FTZ R8, R2, UR4 ;  /* 0x0000000402087c20 */ /* 0x000fe20008410000 */
[----:B------:R-:W-:Y:S01]  /*f340*/  FFMA.FTZ R210, R183, UR4, -R182 ;  /* 0x00000004b7d27c23 */ /* 0x000fe200080108b6 */
[----:B------:R-:W-:Y:S07]  /*f350*/  FMUL.FTZ R7, R0, UR4 ;  /* 0x0000000400077c20 */ /* 0x000fee0008410000 */
[----:B------:R-:W3:Y:S01]  /*f360*/  MUFU.EX2 R188, R188 ;  /* 0x000000bc00bc7308 */ /* 0x000ee20000000800 */
[--C-:B------:R-:W-:Y:S01]  /*f370*/  FFMA.FTZ R207, R207, UR4, -R190.reuse ;  /* 0x00000004cfcf7c23 */ /* 0x100fe200080108be */
[----:B------:R-:W-:Y:S01]  /*f380*/  FFMA.FTZ R192, R201, UR4, -R190 ;  /* 0x00000004c9c07c23 */ /* 0x000fe200080108be */
[----:B------:R-:W-:Y:S07]  /*f390*/  FFMA.FTZ R194, R205, UR4, -R182 ;  /* 0x00000004cdc27c23 */ /* 0x000fee00080108b6 */
[----:B------:R-:W-:Y:S01]  /*f3a0*/  MUFU.EX2 R185, R185 ;  /* 0x000000b900b97308 */ /* 0x000fe20000000800 */
[----:B------:R-:W-:Y:S01]  /*f3b0*/  FFMA.FTZ R205, R177, UR4, -R190 ;  /* 0x00000004b1cd7c23 */ /* 0x000fe200080108be */
[----:B--2---:R-:W-:Y:S01]  /*f3c0*/  F2FP.F16.F32.PACK_AB R169, R187, R189 ;  /* 0x000000bdbba9723e */ /* 0x004fe200000000ff */
[----:B------:R-:W-:Y:S07]  /*f3d0*/  LDSM.16.MT88.4 R176, [R212+0x16800] ;  /* 0x01680000d4b0783b */ /* 0x000fee0000004200 */
[----:B------:R-:W2:Y:S01]  /*f3e0*/  MUFU.EX2 R184, R184 ;  /* 0x000000b800b87308 */ /* 0x000ea20000000800 */
[----:B------:R-:W-:Y:S01]  /*f3f0*/  FFMA.FTZ R203, R203, UR4, -R182 ;  /* 0x00000004cbcb7c23 */ /* 0x000fe200080108b6 */
[----:B------:R-:W-:Y:S01]  /*f400*/  FFMA.FTZ R200, R247, UR4, -R190 ;  /* 0x00000004f7c87c23 */ /* 0x000fe200080108be */
[--C-:B------:R-:W-:Y:S07]  /*f410*/  FFMA.FTZ R202, R223, UR4, -R182.reuse ;  /* 0x00000004dfca7c23 */ /* 0x100fee00080108b6 */
[----:B------:R-:W-:Y:S01]  /*f420*/  MUFU.EX2 R186, R186 ;  /* 0x000000ba00ba7308 */ /* 0x000fe20000000800 */
[----:B------:R-:W-:Y:S01]  /*f430*/  FFMA.FTZ R221, R221, UR4, -R182 ;  /* 0x00000004dddd7c23 */ /* 0x000fe200080108b6 */
[----:B---3--:R-:W-:Y:S01]  /*f440*/  F2FP.F16.F32.PACK_AB R168, R188, R191 ;  /* 0x000000bfbca8723e */ /* 0x008fe200000000ff */
[----:B------:R-:W-:Y:S07]  /*f450*/  FFMA.FTZ R204, R225, UR4, -R190 ;  /* 0x00000004e1cc7c23 */ /* 0x000fee00080108be */
[----:B------:R-:W3:Y:S01]  /*f460*/  MUFU.EX2 R193, R193 ;  /* 0x000000c100c17308 */ /* 0x000ee20000000800 */
[--C-:B------:R-:W-:Y:S01]  /*f470*/  FFMA.FTZ R206, R211, UR4, -R182.reuse ;  /* 0x00000004d3ce7c23 */ /* 0x100fe200080108b6 */
[----:B------:R-:W-:Y:S01]  /*f480*/  FFMA.FTZ R209, R209, UR4, -R182 ;  /* 0x00000004d1d17c23 */ /* 0x000fe200080108b6 */
[--C-:B------:R-:W-:Y:S07]  /*f490*/  FFMA.FTZ R233, R233, UR4, -R190.reuse ;  /* 0x00000004e9e97c23 */ /* 0x100fee00080108be */
[----:B------:R-:W4:Y:S01]  /*f4a0*/  MUFU.EX2 R2, R7 ;  /* 0x0000000700027308 */ /* 0x000f220000000800 */
[--C-:B------:R-:W-:Y:S01]  /*f4b0*/  FFMA.FTZ R219, R219, UR4, -R190.reuse ;  /* 0x00000004dbdb7c23 */ /* 0x100fe200080108be */
[----:B--2---:R-:W-:Y:S01]  /*f4c0*/  F2FP.F16.F32.PACK_AB R170, R184, R185 ;  /* 0x000000b9b8aa723e */ /* 0x004fe200000000ff */
[----:B------:R-:W-:Y:S07]  /*f4d0*/  FFMA.FTZ R208, R197, UR4, -R190 ;  /* 0x00000004c5d07c23 */ /* 0x000fee00080108be */
[----:B------:R-:W2:Y:S01]  /*f4e0*/  MUFU.EX2 R0, R8 ;  /* 0x0000000800007308 */ /* 0x000ea20000000800 */
[--C-:B------:R-:W-:Y:S09]  /*f4f0*/  FFMA.FTZ R195, R195, UR4, -R182.reuse ;  /* 0x00000004c3c37c23 */ /* 0x100ff200080108b6 */
[----:B------:R5:W-:Y:S01]  /*f500*/  MUFU.EX2 R201, R207 ;  /* 0x000000cf00c97308 */ /* 0x000be20000000800 */
[----:B---3--:R-:W-:Y:S09]  /*f510*/  F2FP.F16.F32.PACK_AB R171, R193, R186 ;  /* 0x000000bac1ab723e */ /* 0x008ff200000000ff */
[----:B------:R-:W-:Y:S01]  /*f520*/  MUFU.EX2 R200, R200 ;  /* 0x000000c800c87308 */ /* 0x000fe20000000800 */
[C---:B----4-:R-:W-:Y:S01]  /*f530*/  FMUL.FTZ R4, R2.reuse, R160 ;  /* 0x000000a002047220 */ /* 0x050fe20000410000 */
[C---:B------:R-:W-:Y:S01]  /*f540*/  FMUL.FTZ R5, R2.reuse, R161 ;  /* 0x000000a102057220 */ /* 0x040fe20000410000 */
[C---:B------:R-:W-:Y:S01]  /*f550*/  FMUL.FTZ R9, R2.reuse, R157 ;  /* 0x0000009d02097220 */ /* 0x040fe20000410000 */
[----:B------:R-:W-:Y:S01]  /*f560*/  FMUL.FTZ R16, R2, R148 ;  /* 0x0000009402107220 */ /* 0x000fe20000410000 */
[C---:B--2---:R-:W-:Y:S01]  /*f570*/  FMUL.FTZ R6, R0.reuse, R162 ;  /* 0x000000a200067220 */ /* 0x044fe20000410000 */
[----:B------:R-:W-:Y:S01]  /*f580*/  FMUL.FTZ R7, R0, R163 ;  /* 0x000000a300077220 */ /* 0x000fe20000410000 */
[----:B------:R-:W-:Y:S01]  /*f590*/  FMUL.FTZ R8, R2, R156 ;  /* 0x0000009c02087220 */ /* 0x000fe20000410000 */
[----:B------:R-:W-:Y:S01]  /*f5a0*/  LDSM.16.MT88.4 R160, [R212+0x14800] ;  /* 0x01480000d4a0783b */ /* 0x000fe20000004200 */
[C---:B------:R-:W-:Y:S01]  /*f5b0*/  FMUL.FTZ R10, R0.reuse, R158 ;  /* 0x0000009e000a7220 */ /* 0x040fe20000410000 */
[----:B------:R-:W-:Y:S01]  /*f5c0*/  FMUL.FTZ R11, R0, R159 ;  /* 0x0000009f000b7220 */ /* 0x000fe20000410000 */
[----:B------:R-:W-:Y:S01]  /*f5d0*/  FMUL.FTZ R17, R2, R149 ;  /* 0x0000009502117220 */ /* 0x000fe20000410000 */
[----:B------:R-:W-:Y:S01]  /*f5e0*/  FMUL.FTZ R18, R0, R150 ;  /* 0x0000009600127220 */ /* 0x000fe20000410000 */
[C---:B-1----:R-:W-:Y:S01]  /*f5f0*/  HMMA.16816.F32 R4, R168.reuse, R12, R4 ;  /* 0x0000000ca804723c */ /* 0x042fe20000001804 */
[----:B------:R-:W-:Y:S02]  /*f600*/  MUFU.EX2 R223, R233 ;  /* 0x000000e900df7308 */ /* 0x000fe40000000800 */
[----:B------:R-:W-:Y:S02]  /*f610*/  LDSM.16.MT88.4 R156, [R218+0x2800] ;  /* 0x00280000da9c783b */ /* 0x000fe40000004200 */
[C---:B------:R-:W-:Y:S01]  /*f620*/  FMUL.FTZ R12, R2.reuse, R152 ;  /* 0x00000098020c7220 */ /* 0x040fe20000410000 */
[----:B------:R-:W-:Y:S01]  /*f630*/  FMUL.FTZ R13, R2, R153 ;  /* 0x00000099020d7220 */ /* 0x000fe20000410000 */
[C---:B------:R-:W-:Y:S01]  /*f640*/  FMUL.FTZ R19, R0.reuse, R151 ;  /* 0x0000009700137220 */ /* 0x040fe20000410000 */
[C---:B------:R-:W-:Y:S03]  /*f650*/  HMMA.16816.F32 R8, R168.reuse, R14, R8 ;  /* 0x0000000ea808723c */ /* 0x040fe60000001808 */
[----:B------:R-:W-:Y:S01]  /*f660*/  MUFU.EX2 R202, R202 ;  /* 0x000000ca00ca7308 */ /* 0x000fe20000000800 */
[C---:B------:R-:W-:Y:S01]  /*f670*/  FMUL.FTZ R14, R0.reuse, R154 ;  /* 0x0000009a000e7220 */ /* 0x040fe20000410000 */
[----:B------:R-:W-:Y:S01]  /*f680*/  FMUL.FTZ R15, R0, R155 ;  /* 0x0000009b000f7220 */ /* 0x000fe20000410000 */
[----:B------:R-:W-:Y:S01]  /*f690*/  LDSM.16.MT88.4 R148, [R218+0x800] ;  /* 0x00080000da94783b */ /* 0x000fe20000004200 */
[C---:B------:R-:W-:Y:S01]  /*f6a0*/  FMUL.FTZ R24, R2.reuse, R140 ;  /* 0x0000008c02187220 */ /* 0x040fe20000410000 */
[----:B------:R-:W-:Y:S01]  /*f6b0*/  FMUL.FTZ R25, R2, R141 ;  /* 0x0000008d02197220 */ /* 0x000fe20000410000 */
[C---:B------:R-:W-:Y:S01]  /*f6c0*/  FMUL.FTZ R26, R0.reuse, R142 ;  /* 0x0000008e001a7220 */ /* 0x040fe20000410000 */
[----:B------:R-:W-:Y:S01]  /*f6d0*/  FMUL.FTZ R27, R0, R143 ;  /* 0x0000008f001b7220 */ /* 0x000fe20000410000 */
[C---:B------:R-:W-:Y:S01]  /*f6e0*/  FMUL.FTZ R32, R2.reuse, R132 ;  /* 0x0000008402207220 */ /* 0x040fe20000410000 */
[C---:B------:R-:W-:Y:S01]  /*f6f0*/  HMMA.16816.F32 R12, R168.reuse, R20, R12 ;  /* 0x00000014a80c723c */ /* 0x040fe2000000180c */
[----:B------:R-:W-:Y:S01]  /*f700*/  MUFU.EX2 R221, R221 ;  /* 0x000000dd00dd7308 */ /* 0x000fe20000000800 */
[----:B------:R-:W1:Y:S01]  /*f710*/  LDSM.16.MT88.4 R152, [R218] ;  /* 0x00000000da98783b */ /* 0x000e620000004200 */
[C---:B------:R-:W-:Y:S01]  /*f720*/  FMUL.FTZ R20, R2.reuse, R144 ;  /* 0x0000009002147220 */ /* 0x040fe20000410000 */
[C---:B------:R-:W-:Y:S01]  /*f730*/  FMUL.FTZ R21, R2.reuse, R145 ;  /* 0x0000009102157220 */ /* 0x040fe20000410000 */
[----:B------:R-:W-:Y:S01]  /*f740*/  FMUL.FTZ R33, R2, R133 ;  /* 0x0000008502217220 */ /* 0x000fe20000410000 */
[C---:B------:R-:W-:Y:S01]  /*f750*/  FMUL.FTZ R34, R0.reuse, R134 ;  /* 0x0000008600227220 */ /* 0x040fe20000410000 */
[C---:B------:R-:W-:Y:S01]  /*f760*/  FMUL.FTZ R35, R0.reuse, R135 ;  /* 0x0000008700237220 */ /* 0x040fe20000410000 */
[C---:B------:R-:W-:Y:S03]  /*f770*/  HMMA.16816.F32 R16, R168.reuse, R22, R16 ;  /* 0x00000016a810723c */ /* 0x040fe60000001810 */
[----:B------:R-:W-:Y:S01]  /*f780*/  MUFU.EX2 R204, R204 ;  /* 0x000000cc00cc7308 */ /* 0x000fe20000000800 */
[----:B------:R-:W-:Y:S01]  /*f790*/  LDSM.16.MT88.4 R132, [R167+0x2000] ;  /* 0x00200000a784783b */ /* 0x000fe20000004200 */
[C---:B------:R-:W-:Y:S01]  /*f7a0*/  FMUL.FTZ R22, R0.reuse, R146 ;  /* 0x0000009200167220 */ /* 0x040fe20000410000 */
[----:B------:R-:W-:Y:S01]  /*f7b0*/  FMUL.FTZ R23, R0, R147 ;  /* 0x0000009300177220 */ /* 0x000fe20000410000 */
[----:B-----5:R-:W-:Y:S01]  /*f7c0*/  FFMA.FTZ R207, R173, UR4, -R182 ;  /* 0x00000004adcf7c23 */ /* 0x020fe200080108b6 */
[C---:B------:R-:W-:Y:S01]  /*f7d0*/  FMUL.FTZ R36, R2.reuse, R36 ;  /* 0x0000002402247220 */ /* 0x040fe20000410000 */
[----:B------:R-:W-:Y:S01]  /*f7e0*/  FMUL.FTZ R37, R2, R37 ;  /* 0x0000002502257220 */ /* 0x000fe20000410000 */
[C---:B------:R-:W-:Y:S01]  /*f7f0*/  FMUL.FTZ R38, R0.reuse, R38 ;  /* 0x0000002600267220 */ /* 0x040fe20000410000 */
[----:B------:R-:W-:Y:S01]  /*f800*/  FMUL.FTZ R39, R0, R39 ;  /* 0x0000002700277220 */ /* 0x000fe20000410000 */
[----:B------:R-:W2:Y:S01]  /*f810*/  LDSM.16.MT88.4 R144, [R216+0x12000] ;  /* 0x01200000d890783b */ /* 0x000ea20000004200 */
[C---:B------:R-:W-:Y:S01]  /*f820*/  HMMA.16816.F32 R20, R168.reuse, R28, R20 ;  /* 0x0000001ca814723c */ /* 0x040fe20000001814 */
[----:B------:R-:W-:Y:S02]  /*f830*/  MUFU.EX2 R211, R219 ;  /* 0x000000db00d37308 */ /* 0x000fe40000000800 */
[C---:B------:R-:W-:Y:S01]  /*f840*/  FMUL.FTZ R28, R2.reuse, R136 ;  /* 0x00000088021c7220 */ /* 0x040fe20000410000 */
[C---:B------:R-:W-:Y:S01]  /*f850*/  FMUL.FTZ R29, R2.reuse, R137 ;  /* 0x00000089021d7220 */ /* 0x040fe20000410000 */
[C---:B------:R-:W-:Y:S01]  /*f860*/  FMUL.FTZ R40, R2.reuse, R40 ;  /* 0x0000002802287220 */ /* 0x040fe20000410000 */
[----:B------:R-:W-:Y:S01]  /*f870*/  FMUL.FTZ R41, R2, R41 ;  /* 0x0000002902297220 */ /* 0x000fe20000410000 */
[----:B------:R-:W-:Y:S01]  /*f880*/  LDSM.16.MT88.4 R140, [R218+0x2000] ;  /* 0x00200000da8c783b */ /* 0x000fe20000004200 */
[C---:B------:R-:W-:Y:S03]  /*f890*/  HMMA.16816.F32 R24, R168.reuse, R30, R24 ;  /* 0x0000001ea818723c */ /* 0x040fe60000001818 */
[----:B------:R-:W-:Y:S01]  /*f8a0*/  MUFU.EX2 R206, R206 ;  /* 0x000000ce00ce7308 */ /* 0x000fe20000000800 */
[C---:B------:R-:W-:Y:S01]  /*f8b0*/  FMUL.FTZ R30, R0.reuse, R138 ;  /* 0x0000008a001e7220 */ /* 0x040fe20000410000 */
[C---:B------:R-:W-:Y:S01]  /*f8c0*/  FMUL.FTZ R31, R0.reuse, R139 ;  /* 0x0000008b001f7220 */ /* 0x040fe20000410000 */
[C---:B------:R-:W-:Y:S01]  /*f8d0*/  FMUL.FTZ R42, R0.reuse, R42 ;  /* 0x0000002a002a7220 */ /* 0x040fe20000410000 */
        /* <DEDUP_REMOVED lines=9> */
[C---:B-1----:R-:W-:Y:S01]  /*f970*/  HMMA.16816.F32 R28, R168.reuse, R152, R28 ;  /* 0x00000098a81c723c */ /* 0x042fe2000000181c */
[----:B------:R-:W-:Y:S01]  /*f980*/  LDSM.16.MT88.4 R172, [R218+0x4800] ;  /* 0x00480000daac783b */ /* 0x000fe20000004200 */
        /* <DEDUP_REMOVED lines=8> */
[----:B------:R-:W1:Y:S01]  /*fa10*/  MUFU.EX2 R192, R192 ;  /* 0x000000c000c07308 */ /* 0x000e620000000800 */
[C---:B------:R-:W-:Y:S01]  /*fa20*/  FMUL.FTZ R56, R2.reuse, R56 ;  /* 0x0000003802387220 */ /* 0x040fe20000410000 */
[----:B------:R-:W-:Y:S01]  /*fa30*/  FMUL.FTZ R57, R2, R57 ;  /* 0x0000003902397220 */ /* 0x000fe20000410000 */
[C---:B------:R-:W-:Y:S01]  /*fa40*/  FMUL.FTZ R58, R0.reuse, R58 ;  /* 0x0000003a003a7220 */ /* 0x040fe20000410000 */
[----:B------:R-:W-:Y:S01]  /*fa50*/  FMUL.FTZ R59, R0, R59 ;  /* 0x0000003b003b7220 */ /* 0x000fe20000410000 */
[C---:B------:R-:W-:Y:S01]  /*fa60*/  FMUL.FTZ R60, R2.reuse, R60 ;  /* 0x0000003c023c7220 */ /* 0x040fe20000410000 */
[C---:B--2---:R-:W-:Y:S04]  /*fa70*/  HMMA.16816.F32 R36, R168.reuse, R144, R36 ;  /* 0x00000090a824723c */ /* 0x044fe80000001824 */
        /* <DEDUP_REMOVED lines=8> */
[----:B------:R-:W2:Y:S01]  /*fb00*/  MUFU.EX2 R203, R203 ;  /* 0x000000cb00cb7308 */ /* 0x000ea20000000800 */
        /* <DEDUP_REMOVED lines=13> */
[----:B------:R-:W3:Y:S03]  /*fbe0*/  LDSM.16.MT88.4 R136, [R216+0x14000] ;  /* 0x01400000d888783b */ /* 0x000ee60000004200 */
[----:B------:R-:W4:Y:S01]  /*fbf0*/  MUFU.EX2 R205, R205 ;  /* 0x000000cd00cd7308 */ /* 0x000f220000000800 */
[C---:B------:R-:W-:Y:S01]  /*fc00*/  FMUL.FTZ R76, R2.reuse, R76 ;  /* 0x0000004c024c7220 */ /* 0x040fe20000410000 */
[----:B------:R-:W-:Y:S01]  /*fc10*/  FMUL.FTZ R77, R2, R77 ;  /* 0x0000004d024d7220 */ /* 0x000fe20000410000 */
[C---:B------:R-:W-:Y:S01]  /*fc20*/  FMUL.FTZ R78, R0.reuse, R78 ;  /* 0x0000004e004e7220 */ /* 0x040fe20000410000 */
[----:B------:R-:W-:Y:S01]  /*fc30*/  FMUL.FTZ R79, R0, R79 ;  /* 0x0000004f004f7220 */ /* 0x000fe20000410000 */
[C---:B------:R-:W-:Y:S01]  /*fc40*/  FMUL.FTZ R80, R2.reuse, R80 ;  /* 0x0000005002507220 */ /* 0x040fe20000410000 */
[C---:B------:R-:W-:Y:S04]  /*fc50*/  HMMA.16816.F32 R52, R168.reuse, R132, R52 ;  /* 0x00000084a834723c */ /* 0x040fe80000001834 */
[----:B------:R-:W-:Y:S01]  /*fc60*/  MUFU.EX2 R198, R198 ;  /* 0x000000c600c67308 */ /* 0x000fe20000000800 */
[----:B------:R-:W-:Y:S01]  /*fc70*/  FMUL.FTZ R81, R2, R81 ;  /* 0x0000005102517220 */ /* 0x000fe20000410000 */
[C---:B------:R-:W-:Y:S01]  /*fc80*/  FMUL.FTZ R82, R0.reuse, R82 ;  /* 0x0000005200527220 */ /* 0x040fe20000410000 */
[----:B------:R-:W-:Y:S01]  /*fc90*/  FMUL.FTZ R83, R0, R83 ;  /* 0x0000005300537220 */ /* 0x000fe20000410000 */
[C---:B------:R-:W-:Y:S01]  /*fca0*/  FMUL.FTZ R84, R2.reuse, R84 ;  /* 0x0000005402547220 */ /* 0x040fe20000410000 */
[----:B------:R-:W-:Y:S01]  /*fcb0*/  FMUL.FTZ R85, R2, R85 ;  /* 0x0000005502557220 */ /* 0x000fe20000410000 */
[C---:B------:R-:W-:Y:S01]  /*fcc0*/  HMMA.16816.F32 R56, R168.reuse, R134, R56 ;  /* 0x00000086a838723c */ /* 0x040fe20000001838 */
[----:B------:R-:W5:Y:S03]  /*fcd0*/  LDSM.16.MT88.4 R132, [R212+0x14000] ;  /* 0x01400000d484783b */ /* 0x000f660000004200 */
        /* <DEDUP_REMOVED lines=14> */
[----:B------:R-:W1:Y:S03]  /*fdc0*/  LDSM.16.MT88.4 R140, [R167+0x4000] ;  /* 0x00400000a78c783b */ /* 0x000e660000004200 */
[----:B------:R-:W-:Y:S01]  /*fdd0*/  MUFU.EX2 R195, R195 ;  /* 0x000000c300c37308 */ /* 0x000fe20000000800 */
[C---:B------:R-:W-:Y:S01]  /*fde0*/  FMUL.FTZ R96, R2.reuse, R96 ;  /* 0x0000006002607220 */ /* 0x040fe20000410000 */
[----:B------:R-:W-:Y:S01]  /*fdf0*/  FMUL.FTZ R97, R2, R97 ;  /* 0x0000006102617220 */ /* 0x000fe20000410000 */
[C---:B------:R-:W-:Y:S01]  /*fe00*/  FMUL.FTZ R98, R0.reuse, R98 ;  /* 0x0000006200627220 */ /* 0x040fe20000410000 */
[----:B------:R-:W-:Y:S01]  /*fe10*/  FMUL.FTZ R99, R0, R99 ;  /* 0x0000006300637220 */ /* 0x000fe20000410000 */
[C---:B------:R-:W-:Y:S01]  /*fe20*/  FMUL.FTZ R100, R2.reuse, R100 ;  /* 0x0000006402647220 */ /* 0x040fe20000410000 */
[----:B------:R-:W-:Y:S01]  /*fe30*/  FMUL.FTZ R101, R2, R101 ;  /* 0x0000006502657220 */ /* 0x000fe20000410000 */
[C---:B---3--:R-:W-:Y:S03]  /*fe40*/  HMMA.16816.F32 R68, R168.reuse, R136, R68 ;  /* 0x00000088a844723c */ /* 0x048fe60000001844 */
[----:B------:R-:W-:Y:S01]  /*fe50*/  MUFU.EX2 R210, R210 ;  /* 0x000000d200d27308 */ /* 0x000fe20000000800 */
        /* <DEDUP_REMOVED lines=38> */
[----:B------:R-:W-:Y:S01]  /*100c0*/  FFMA.FTZ R191, R2, R243, R191 ;  /* 0x000000f302bf7223 */ /* 0x000fe200000100bf */
[C---:B---3--:R-:W-:Y:S03]  /*100d0*/  HMMA.16816.F32 R92, R168.reuse, R136, R92 ;  /* 0x00000088a85c723c */ /* 0x048fe6000000185c */
[----:B------:R-:W-:Y:S01]  /*100e0*/  FFMA.FTZ R189, R0, R241, R189 ;  /* 0x000000f100bd7223 */ /* 0x000fe200000100bd */
[----:B------:R-:W-:Y:S03]  /*100f0*/  FADD.FTZ R188, R188, R191 ;  /* 0x000000bfbcbc7221 */ /* 0x000fe60000010000 */
[----:B------:R-:W-:Y:S01]  /*10100*/  FADD.FTZ R189, R187, R189 ;  /* 0x000000bdbbbd7221 */ /* 0x000fe20000010000 */
[C---:B------:R-:W-:Y:S01]  /*10110*/  HMMA.16816.F32 R96, R168.reuse, R138, R96 ;  /* 0x0000008aa860723c */ /* 0x040fe20000001860 */
[----:B------:R-:W3:Y:S02]  /*10120*/  LDSM.16.MT88.4 R136, [R167+0x6000] ;  /* 0x00600000a788783b */ /* 0x000ee40000004200 */
[----:B------:R-:W-:Y:S01]  /*10130*/  FADD.FTZ R185, R185, R188 ;  /* 0x000000bcb9b97221 */ /* 0x000fe20000010000 */
[----:B------:R-:W-:Y:S03]  /*10140*/  FADD.FTZ R186, R186, R189 ;  /* 0x000000bdbaba7221 */ /* 0x000fe60000010000 */
[----:B------:R-:W-:Y:S01]  /*10150*/  FADD.FTZ R184, R184, R185 ;  /* 0x000000b9b8b87221 */ /* 0x000fe20000010000 */
[C---:B-----5:R-:W-:Y:S03]  /*10160*/  HMMA.16816.F32 R100, R168.reuse, R132, R100 ;  /* 0x00000084a864723c */ /* 0x060fe60000001864 */
[----:B------:R-:W-:Y:S05]  /*10170*/  FADD.FTZ R193, R193, R186 ;  /* 0x000000bac1c17221 */ /* 0x000fea0000010000 */
[C---:B------:R-:W-:Y:S01]  /*10180*/  HMMA.16816.F32 R104, R168.reuse, R134, R104 ;  /* 0x00000086a868723c */ /* 0x040fe20000001868 */
[----:B------:R-:W5:Y:S07]  /*10190*/  LDSM.16.MT88.4 R132, [R218+0x6000] ;  /* 0x00600000da84783b */ /* 0x000f6e0000004200 */
[C---:B-1----:R-:W-:Y:S08]  /*101a0*/  HMMA.16816.F32 R108, R168.reuse, R140, R108 ;  /* 0x0000008ca86c723c */ /* 0x042ff0000000186c */
[C---:B------:R-:W-:Y:S01]  /*101b0*/  HMMA.16816.F32 R112, R168.reuse, R142, R112 ;  /* 0x0000008ea870723c */ /* 0x040fe20000001870 */
[----:B------:R-:W1:Y:S07]  /*101c0*/  LDSM.16.MT88.4 R140, [R216+0x10800] ;  /* 0x01080000d88c783b */ /* 0x000e6e0000004200 */
[C---:B---3--:R-:W-:Y:S08]  /*101d0*/  HMMA.16816.F32 R116, R168.reuse, R136, R116 ;  /* 0x00000088a874723c */ /* 0x048ff00000001874 */
[C---:B------:R-:W-:Y:S01]  /*101e0*/  HMMA.16816.F32 R120, R168.reuse, R138, R120 ;  /* 0x0000008aa878723c */ /* 0x040fe20000001878 */
[----:B------:R-:W3:Y:S07]  /*101f0*/  LDSM.16.MT88.4 R136, [R212+0x10800] ;  /* 0x01080000d488783b */ /* 0x000eee0000004200 */
[C---:B-----5:R-:W-:Y:S03]  /*10200*/  HMMA.16816.F32 R124, R168.reuse, R132, R124 ;  /* 0x00000084a87c723c */ /* 0x060fe6000000187c */
[----:B------:R-:W-:Y:S02]  /*10210*/  F2FP.F16.F32.PACK_AB R132, R192, R201 ;  /* 0x000000c9c084723e */ /* 0x000fe400000000ff */
[----:B--2---:R-:W-:Y:S01]  /*10220*/  F2FP.F16.F32.PACK_AB R133, R203, R194 ;  /* 0x000000c2cb85723e */ /* 0x004fe200000000ff */
[----:B------:R-:W-:Y:S02]  /*10230*/  FADD.FTZ R194, R194, R193 ;  /* 0x000000c1c2c27221 */ /* 0x000fe40000010000 */
[----:B------:R-:W-:Y:S01]  /*10240*/  HMMA.16816.F32 R128, R168, R134, R128 ;  /* 0x00000086a880723c */ /* 0x000fe20000001880 */
[----:B------:R-:W-:Y:S02]  /*10250*/  LDSM.16.MT88.4 R168, [R167+0x4800] ;  /* 0x00480000a7a8783b */ /* 0x000fe40000004200 */
[----:B----4-:R-:W-:Y:S01]  /*10260*/  F2FP.F16.F32.PACK_AB R134, R205, R196 ;  /* 0x000000c4cd86723e */ /* 0x010fe200000000ff */
[----:B------:R-:W-:Y:S01]  /*10270*/  FADD.FTZ R203, R203, R194 ;  /* 0x000000c2cbcb7221 */ /* 0x000fe20000010000 */
[C---:B------:R-:W-:Y:S03]  /*10280*/  F2FP.F16.F32.PACK_AB R135, R207.reuse, R198 ;  /* 0x000000c6cf87723e */ /* 0x040fe600000000ff */
[----:B------:R-:W-:Y:S04]  /*10290*/  FADD.FTZ R198, R198, R203 ;  /* 0x000000cbc6c67221 */ /* 0x000fe80000010000 */
[C---:B-1----:R-:W-:Y:S05]  /*102a0*/  HMMA.16816.F32 R4, R132.reuse, R140, R4 ;  /* 0x0000008c8404723c */ /* 0x042fea0000001804 */
[----:B------:R-:W-:Y:S03]  /*102b0*/  FADD.FTZ R207, R207, R198 ;  /* 0x000000c6cfcf7221 */ /* 0x000fe60000010000 */
[C---:B------:R-:W-:Y:S01]  /*102c0*/  HMMA.16816.F32 R8, R132.reuse, R142, R8 ;  /* 0x0000008e8408723c */ /* 0x040fe20000001808 */
[----:B------:R-:W1:Y:S07]  /*102d0*/  LDSM.16.MT88.4 R140, [R216+0x12800] ;  /* 0x01280000d88c783b */ /* 0x000e6e0000004200 */
        /* <DEDUP_REMOVED lines=35> */
[----:B------:R-:W3:Y:S07]  /*10510*/  LDSM.16.MT88.4 R148, [R212+0x11000] ;  /* 0x01100000d494783b */ /* 0x000eee0000004200 */
[C---:B------:R-:W-:Y:S08]  /*10520*/  HMMA.16816.F32 R108, R132.reuse, R176, R108 ;  /* 0x000000b0846c723c */ /* 0x040ff0000000186c */
[C---:B------:R-:W-:Y:S01]  /*10530*/  HMMA.16816.F32 R112, R132.reuse, R178, R112 ;  /* 0x000000b28470723c */ /* 0x040fe20000001870 */
[----:B------:R-:W-:Y:S07]  /*10540*/  LDSM.16.MT88.4 R176, [R212+0x17000] ;  /* 0x01700000d4b0783b */ /* 0x000fee0000004200 */
[C---:B-1----:R-:W-:Y:S08]  /*10550*/  HMMA.16816.F32 R116, R132.reuse, R136, R116 ;  /* 0x000000888474723c */ /* 0x042ff00000001874 */
[C---:B------:R-:W-:Y:S01]  /*10560*/  HMMA.16816.F32 R120, R132.reuse, R138, R120 ;  /* 0x0000008a8478723c */ /* 0x040fe20000001878 */
[----:B------:R-:W1:Y:S07]  /*10570*/  LDSM.16.MT88.4 R136, [R218+0x1000] ;  /* 0x00100000da88783b */ /* 0x000e6e0000004200 */
[C---:B------:R-:W-:Y:S08]  /*10580*/  HMMA.16816.F32 R124, R132.reuse, R140, R124 ;  /* 0x0000008c847c723c */ /* 0x040ff0000000187c */
[----:B------:R-:W-:Y:S01]  /*10590*/  HMMA.16816.F32 R128, R132, R142, R128 ;  /* 0x0000008e8480723c */ /* 0x000fe20000001880 */
[----:B------:R-:W4:Y:S02]  /*105a0*/  LDSM.16.MT88.4 R140, [R216+0x13000] ;  /* 0x01300000d88c783b */ /* 0x000f240000004200 */
[----:B------:R-:W-:Y:S02]  /*105b0*/  F2FP.F16.F32.PACK_AB R132, R223, R200 ;  /* 0x000000c8df84723e */ /* 0x000fe400000000ff */
[----:B------:R-:W-:Y:S01]  /*105c0*/  F2FP.F16.F32.PACK_AB R133, R221, R202 ;  /* 0x000000cadd85723e */ /* 0x000fe200000000ff */
[----:B------:R-:W-:Y:S01]  /*105d0*/  FADD.FTZ R202, R202, R207 ;  /* 0x000000cfcaca7221 */ /* 0x000fe20000010000 */
[----:B------:R-:W-:Y:S02]  /*105e0*/  F2FP.F16.F32.PACK_AB R134, R211, R204 ;  /* 0x000000ccd386723e */ /* 0x000fe400000000ff */
[----:B------:R-:W-:Y:S01]  /*105f0*/  F2FP.F16.F32.PACK_AB R135, R209, R206 ;  /* 0x000000ced187723e */ /* 0x000fe200000000ff */
[----:B------:R-:W-:Y:S04]  /*10600*/  FADD.FTZ R221, R221, R202 ;  /* 0x000000cadddd7221 */ /* 0x000fe80000010000 */
[----:B------:R-:W-:Y:S02]  /*10610*/  FADD.FTZ R2, R206, R221 ;  /* 0x000000ddce027221 */ /* 0x000fe40000010000 */
[C---:B--2---:R-:W-:Y:S03]  /*10620*/  HMMA.16816.F32 R4, R132.reuse, R144, R4 ;  /* 0x000000908404723c */ /* 0x044fe60000001804 */
[----:B------:R-:W-:Y:S05]  /*10630*/  FADD.FTZ R2, R209, R2 ;  /* 0x00000002d1027221 */ /* 0x000fea0000010000 */
        /* <DEDUP_REMOVED lines=11> */
[C---:B----4-:R-:W-:Y:S08]  /*106f0*/  HMMA.16816.F32 R36, R132.reuse, R140, R36 ;  /* 0x0000008c8424723c */ /* 0x050ff00000001824 */
[C---:B------:R-:W-:Y:S01]  /*10700*/  HMMA.16816.F32 R40, R132.reuse, R142, R40 ;  /* 0x0000008e8428723c */ /* 0x040fe20000001828 */
[----:B------:R-:W4:Y:S07]  /*10710*/  LDSM.16.MT88.4 R140, [R167+0x7000] ;  /* 0x00700000a78c783b */ /* 0x000f2e0000004200 */
[C---:B--2---:R-:W-:Y:S03]  /*10720*/  HMMA.16816.F32 R44, R132.reuse, R144, R44 ;  /* 0x00000090842c723c */ /* 0x044fe6000000182c */
[--C-:B------:R-:W-:Y:S01]  /*10730*/  FFMA.FTZ R144, R199, UR4, -R190.reuse ;  /* 0x00000004c7907c23 */ /* 0x100fe200080108be */
[--C-:B------:R-:W-:Y:S01]  /*10740*/  FFMA.FTZ R199, R181, UR4, -R190.reuse ;  /* 0x00000004b5c77c23 */ /* 0x100fe200080108be */
[----:B------:R-:W-:Y:S02]  /*10750*/  FFMA.FTZ R190, R180, UR4, -R190 ;  /* 0x00000004b4be7c23 */ /* 0x000fe400080108be */
[----:B------:R-:W2:Y:S01]  /*10760*/  MUFU.EX2 R197, R144 ;  /* 0x0000009000c57308 */ /* 0x000ea20000000800 */
[C---:B------:R-:W-:Y:S09]  /*10770*/  HMMA.16816.F32 R48, R132.reuse, R146, R48 ;  /* 0x000000928430723c */ /* 0x040ff20000001830 */
[----:B------:R-:W-:Y:S10]  /*10780*/  MUFU.EX2 R199, R199 ;  /* 0x000000c700c77308 */ /* 0x000ff40000000800 */
[----:B------:R-:W1:Y:S01]  /*10790*/  MUFU.EX2 R190, R190 ;  /* 0x000000be00be7308 */ /* 0x000e620000000800 */
[C---:B---3--:R-:W-:Y:S08]  /*107a0*/  HMMA.16816.F32 R52, R132.reuse, R148, R52 ;  /* 0x000000948434723c */ /* 0x048ff00000001834 */
        /* <DEDUP_REMOVED lines=10> */
[----:B--2---:R-:W-:Y:S02]  /*10850*/  F2FP.F16.F32.PACK_AB R168, R208, R197 ;  /* 0x000000c5d0a8723e */ /* 0x004fe400000000ff */
[----:B------:R-:W-:Y:S01]  /*10860*/  F2FP.F16.F32.PACK_AB R169, R210, R195 ;  /* 0x000000c3d2a9723e */ /* 0x000fe200000000ff */
[----:B------:R-:W-:Y:S01]  /*10870*/  FADD.FTZ R195, R195, R2 ;  /* 0x00000002c3c37221 */ /* 0x000fe20000010000 */
[----:B------:R-:W-:Y:S01]  /*10880*/  MOV R2, R3 ;  /* 0x0000000300027202 */ /* 0x000fe20000000f00 */
[C---:B------:R-:W-:Y:S03]  /*10890*/  HMMA.16816.F32 R88, R132.reuse, R170, R88 ;  /* 0x000000aa8458723c */ /* 0x040fe60000001858 */
[----:B-1----:R-:W-:Y:S01]  /*108a0*/  F2FP.F16.F32.PACK_AB R170, R190, R199 ;  /* 0x000000c7beaa723e */ /* 0x002fe200000000ff */
[----:B------:R-:W-:Y:S04]  /*108b0*/  FADD.FTZ R210, R210, R195 ;  /* 0x000000c3d2d27221 */ /* 0x000fe80000010000 */
[C---:B------:R-:W-:Y:S08]  /*108c0*/  HMMA.16816.F32 R92, R132.reuse, R172, R92 ;  /* 0x000000ac845c723c */ /* 0x040ff0000000185c */
[C---:B------:R-:W-:Y:S01]  /*108d0*/  HMMA.16816.F32 R96, R132.reuse, R174, R96 ;  /* 0x000000ae8460723c */ /* 0x040fe20000001860 */
[----:B------:R-:W-:Y:S07]  /*108e0*/  LDSM.16.MT88.4 R172, [R167+0x1800] ;  /* 0x00180000a7ac783b */ /* 0x000fee0000004200 */
[C---:B------:R-:W-:Y:S08]  /*108f0*/  HMMA.16816.F32 R100, R132.reuse, R136, R100 ;  /* 0x000000888464723c */ /* 0x040ff00000001864 */
[C---:B------:R-:W-:Y:S01]  /*10900*/  HMMA.16816.F32 R104, R132.reuse, R138, R104 ;  /* 0x0000008a8468723c */ /* 0x040fe20000001868 */
[----:B------:R-:W1:Y:S07]  /*10910*/  LDSM.16.MT88.4 R136, [R218+0x7000] ;  /* 0x00700000da88783b */ /* 0x000e6e0000004200 */
[C---:B------:R-:W-:Y:S08]  /*10920*/  HMMA.16816.F32 R108, R132.reuse, R176, R108 ;  /* 0x000000b0846c723c */ /* 0x040ff0000000186c */
[C---:B------:R-:W-:Y:S01]  /*10930*/  HMMA.16816.F32 R112, R132.reuse, R178, R112 ;  /* 0x000000b28470723c */ /* 0x040fe20000001870 */
[----:B------:R-:W-:Y:S07]  /*10940*/  LDSM.16.MT88.4 R176, [R167+0x3800] ;  /* 0x00380000a7b0783b */ /* 0x000fee0000004200 */
[C---:B----4-:R-:W-:Y:S03]  /*10950*/  HMMA.16816.F32 R116, R132.reuse, R140, R116 ;  /* 0x0000008c8474723c */ /* 0x050fe60000001874 */
[--C-:B------:R-:W-:Y:S01]  /*10960*/  FFMA.FTZ R140, R166, UR4, -R182.reuse ;  /* 0x00000004a68c7c23 */ /* 0x100fe200080108b6 */
[----:B------:R-:W-:Y:S03]  /*10970*/  FFMA.FTZ R182, R165, UR4, -R182 ;  /* 0x00000004a5b67c23 */ /* 0x000fe600080108b6 */
[----:B------:R-:W-:Y:S01]  /*10980*/  MUFU.EX2 R165, R140 ;  /* 0x0000008c00a57308 */ /* 0x000fe20000000800 */
[C---:B------:R-:W-:Y:S09]  /*10990*/  HMMA.16816.F32 R120, R132.reuse, R142, R120 ;  /* 0x0000008e8478723c */ /* 0x040ff20000001878 */
[----:B------:R-:W2:Y:S01]  /*109a0*/  MUFU.EX2 R166, R182 ;  /* 0x000000b600a67308 */ /* 0x000ea20000000800 */
[C---:B-1----:R-:W-:Y:S08]  /*109b0*/  HMMA.16816.F32 R124, R132.reuse, R136, R124 ;  /* 0x00000088847c723c */ /* 0x042ff0000000187c */
[----:B------:R-:W-:Y:S01]  /*109c0*/  HMMA.16816.F32 R128, R132, R138, R128 ;  /* 0x0000008a8480723c */ /* 0x000fe20000001880 */
[----:B------:R-:W1:Y:S02]  /*109d0*/  LDSM.16.MT88.4 R132, [R218+0x1800] ;  /* 0x00180000da84783b */ /* 0x000e640000004200 */
[C---:B--2---:R-:W-:Y:S01]  /*109e0*/  F2FP.F16.F32.PACK_AB R171, R166.reuse, R165 ;  /* 0x000000a5a6ab723e */ /* 0x044fe200000000ff */
[----:B------:R-:W-:Y:S04]  /*109f0*/  FADD.FTZ R165, R165, R210 ;  /* 0x000000d2a5a57221 */ /* 0x000fe80000010000 */
[----:B------:R-:W-:Y:S01]  /*10a00*/  FADD.FTZ R241, R166, R165 ;  /* 0x000000a5a6f17221 */ /* 0x000fe20000010000 */
[----:B------:R-:W-:Y:S01]  /*10a10*/  LDSM.16.MT88.4 R180, [R167+0x5800] ;  /* 0x00580000a7b4783b */ /* 0x000fe20000004200 */
[C---:B------:R-:W-:Y:S07]  /*10a20*/  HMMA.16816.F32 R160, R168.reuse, R156, R4 ;  /* 0x0000009ca8a0723c */ /* 0x040fee0000001804 */
[----:B------:R-:W2:Y:S01]  /*10a30*/  LDSM.16.MT88.4 R4, [R216+0x13800] ;  /* 0x01380000d804783b */ /* 0x000ea20000004200 */
[C---:B------:R-:W-:Y:S07]  /*10a40*/  HMMA.16816.F32 R156, R168.reuse, R158, R8 ;  /* 0x0000009ea89c723c */ /* 0x040fee0000001808 */
[----:B------:R-:W3:Y:S01]  /*10a50*/  LDSM.16.MT88.4 R8, [R212+0x13800] ;  /* 0x01380000d408783b */ /* 0x000ee20000004200 */
[C---:B------:R-:W-:Y:S07]  /*10a60*/  HMMA.16816.F32 R152, R168.reuse, R148, R12 ;  /* 0x00000094a898723c */ /* 0x040fee000000180c */
[----:B------:R-:W4:Y:S01]  /*10a70*/  LDSM.16.MT88.4 R12, [R218+0x3800] ;  /* 0x00380000da0c783b */ /* 0x000f220000004200 */
[C---:B------:R-:W-:Y:S07]  /*10a80*/  HMMA.16816.F32 R148, R168.reuse, R150, R16 ;  /* 0x00000096a894723c */ /* 0x040fee0000001810 */
[----:B------:R-:W5:Y:S01]  /*10a90*/  LDSM.16.MT88.4 R16, [R216+0x15800] ;  /* 0x01580000d810783b */ /* 0x000f620000004200 */
[C---:B------:R-:W-:Y:S07]  /*10aa0*/  HMMA.16816.F32 R144, R168.reuse, R172, R20 ;  /* 0x000000aca890723c */ /* 0x040fee0000001814 */
[----:B------:R-:W5:Y:S01]  /*10ab0*/  LDSM.16.MT88.4 R20, [R212+0x15800] ;  /* 0x01580000d414783b */ /* 0x000f620000004200 */
[C---:B------:R-:W-:Y:S07]  /*10ac0*/  HMMA.16816.F32 R140, R168.reuse, R174, R24 ;  /* 0x000000aea88c723c */ /* 0x040fee0000001818 */
[----:B------:R-:W5:Y:S01]  /*10ad0*/  LDSM.16.MT88.4 R24, [R218+0x5800] ;  /* 0x00580000da18783b */ /* 0x000f620000004200 */
[C---:B-1----:R-:W-:Y:S07]  /*10ae0*/  HMMA.16816.F32 R136, R168.reuse, R132, R28 ;  /* 0x00000084a888723c */ /* 0x042fee000000181c */
[----:B------:R-:W1:Y:S01]  /*10af0*/  LDSM.16.MT88.4 R28, [R216+0x17800] ;  /* 0x01780000d81c783b */ /* 0x000e620000004200 */
        /* <DEDUP_REMOVED lines=35> */
[----:B------:R-:W-:Y:S01]  /*10d30*/  FADD.FTZ R197, R197, R0 ;  /* 0x00000000c5c57221 */ /* 0x000fe20000010000 */
[----:B------:R-:W-:Y:S03]  /*10d40*/  MOV R0, R164 ;  /* 0x000000a400007202 */ /* 0x000fe60000000f00 */
[----:B------:R-:W-:Y:S01]  /*10d50*/  FADD.FTZ R208, R208, R197 ;  /* 0x000000c5d0d07221 */ /* 0x000fe20000010000 */
[----:B------:R-:W-:Y:S03]  /*10d60*/  HMMA.16816.F32 R128, R168, R14, R128 ;  /* 0x0000000ea880723c */ /* 0x000fe60000001880 */
[----:B------:R-:W-:Y:S04]  /*10d70*/  FADD.FTZ R199, R199, R208 ;  /* 0x000000d0c7c77221 */ /* 0x000fe80000010000 */
[----:B------:R-:W-:Y:S01]  /*10d80*/  FADD.FTZ R243, R190, R199 ;  /* 0x000000c7bef37221 */ /* 0x000fe20000010000 */
[----:B------:R-:W-:Y:S01]  /*10d90*/  @!UPT UIADD3 URZ, UPT, UPT, URZ, URZ, URZ ;  /* 0x000000fffffff290 */ /* 0x000fe2000fffe0ff */
[----:B------:R-:W-:Y:S11]  /*10da0*/  BRA.U UP2, `(.L_x_1924) ;  /* 0xffffffb502087547 */ /* 0x000ff6000b83ffff */
.L_x_1920:
[----:B------:R-:W1:Y:S01]  /*10db0*/  SHFL.BFLY PT, R0, R241, 0x2, 0x1f ;  /* 0x0c401f00f1007f89 */ /* 0x000e6200000e0000 */
[C---:B------:R-:W-:Y:S01]  /*10dc0*/  LOP3.LUT P1, RZ, R215.reuse, 0x10, RZ, 0xc0, !PT ;  /* 0x00000010d7ff7812 */ /* 0x040fe2000782c0ff */
[----:B------:R-:W2:Y:S01]  /*10dd0*/  LDCU.U8 UR4, c[0x0][0x548] ;  /* 0x0000a900ff0477ac */ /* 0x000ea20008000000 */
[C---:B------:R-:W-:Y:S01]  /*10de0*/  LOP3.LUT P2, RZ, R215.reuse, 0x8, RZ, 0xc0, !PT ;  /* 0x00000008d7ff7812 */ /* 0x040fe2000784c0ff */
[----:B------:R-:W3:Y:S01]  /*10df0*/  SHFL.BFLY PT, R8, R243, 0x2, 0x1f ;  /* 0x0c401f00f3087f89 */ /* 0x000ee200000e0000 */
[----:B------:R-:W-:Y:S01]  /*10e00*/  LOP3.LUT P0, RZ, R215, 0x4, RZ, 0xc0, !PT ;  /* 0x00000004d7ff7812 */ /* 0x000fe2000780c0ff */
[----:B------:R-:W-:Y:S01]  /*10e10*/  UISETP.NE.AND UP1, UPT, UR19, -0x1, UPT ;  /* 0xffffffff1300788c */ /* 0x000fe2000bf25270 */
[----:B------:R-:W4:Y:S01]  /*10e20*/  S2UR UR9, SR_CTAID.Y ;  /* 0x00000000000979c3 */ /* 0x000f220000002600 */
[----:B------:R-:W5:Y:S01]  /*10e30*/  LDCU UR11, c[0x0][0x434] ;  /* 0x00008680ff0b77ac */ /* 0x000f620008000800 */
[----:B------:R-:W-:Y:S01]  /*10e40*/  LOP3.LUT R12, R217, 0x30, RZ, 0xc0, !PT ;  /* 0x00000030d90c7812 */ /* 0x000fe200078ec0ff */
[----:B------:R-:W-:Y:S05]  /*10e50*/  BSSY.RECONVERGENT B0, `(.L_x_1925) ;  /* 0x0000150000007945 */ /* 0x000fea0003800200 */
[----:B------:R-:W-:Y:S02]  /*10e60*/  S2UR UR8, SR_CTAID.Z ;  /* 0x00000000000879c3 */ /* 0x000fe40000002700 */
[----:B------:R-:W4:Y:S01]  /*10e70*/  @!UP1 LDCU.64 UR6, c[0x0][0x400] ;  /* 0x00008000ff0697ac */ /* 0x000f220008000a00 */
[----:B--2---:R-:W-:-:S05]  /*10e80*/  UISETP.NE.AND UP2, UPT, UR4, URZ, UPT ;  /* 0x000000ff0400728c */ /* 0x004fca000bf45270 */
        /* <DEDUP_REMOVED lines=314> */
[----:B-1----:R-:W-:-:S04]  /*12230*/  SHF.R.U32.HI R7, RZ, 0x2, R215 ;  /* 0x00000002ff077819 */ /* 0x002fc800000116d7 */
        /* <DEDUP_REMOVED lines=17> */
.L_x_1926:
[----:B------:R-:W-:Y:S05]  /*12350*/  BSYNC.RECONVERGENT B0 ;  /* 0x0000000000007941 */ /* 0x000fea0003800200 */
.L_x_1925:
        /* <DEDUP_REMOVED lines=39> */
.L_x_1928:
[----:B------:R-:W-:Y:S05]  /*125d0*/  BSYNC.RECONVERGENT B0 ;  /* 0x0000000000007941 */ /* 0x000fea0003800200 */
.L_x_1927:
        /* <DEDUP_REMOVED lines=26> */
.L_x_1930:
[----:B------:R-:W-:Y:S05]  /*12780*/  BSYNC.RECONVERGENT B0 ;  /* 0x0000000000007941 */ /* 0x000fea0003800200 */
.L_x_1929:
        /* <DEDUP_REMOVED lines=26> */
.L_x_1932:
[----:B------:R-:W-:Y:S05]  /*12930*/  BSYNC.RECONVERGENT B0 ;  /* 0x0000000000007941 */ /* 0x000fea0003800200 */
.L_x_1931:
        /* <DEDUP_REMOVED lines=25> */
.L_x_1933:
        /* <DEDUP_REMOVED lines=11> */
.L_x_7484:


//--------------------- .text._ZN5flash24flash_fwd_splitkv_kernelI23Flash_fwd_kernel_traitsILi256ELi64ELi64ELi4ELb0ELb0EN7cutlass6half_tE19Flash_kernel_traitsILi256ELi64ELi64ELi4ES3_EELb0ELb1ELb0ELb0ELb0ELb1ELb0ELb0EEEvNS_16Flash_fwd_paramsE --------------------------
	.section	.text._ZN5flash24flash_fwd_splitkv_kernelI23Flash_fwd_kernel_traitsILi256ELi64ELi64ELi4ELb0ELb0EN7cutlass6half_tE19Flash_kernel_traitsILi256ELi64ELi64ELi4ES3_EELb0ELb1ELb0ELb0ELb0ELb1ELb0ELb0EEEvNS_16Flash_fwd_paramsE,"ax",@progbits
	.align	128
        .global         _ZN5flash24flash_fwd_splitkv_kernelI23Flash_fwd_kernel_traitsILi256ELi64ELi64ELi4ELb0ELb0EN7cutlass6half_tE19Flash_kernel_traitsILi256ELi64ELi64ELi4ES3_EELb0ELb1ELb0ELb0ELb0ELb1ELb0ELb0EEEvNS_16Flash_fwd_paramsE
        .type           _ZN5flash24flash_fwd_splitkv_kernelI23Flash_fwd_kernel_traitsILi256ELi64ELi64ELi4ELb0ELb0EN7cutlass6half_tE19Flash_kernel_traitsILi256ELi64ELi64ELi4ES3_EELb0ELb1ELb0ELb0ELb0ELb1ELb0ELb0EEEvNS_16Flash_fwd_paramsE,@function
        .size           _ZN5flash24flash_fwd_splitkv_kernelI23Flash_fwd_kernel_traitsILi256ELi64ELi64ELi4ELb0ELb0EN7cutlass6half_tE19Flash_kernel_traitsILi256ELi64ELi64ELi4ES3_EELb0ELb1ELb0ELb0ELb0ELb1ELb0ELb0EEEvNS_16Flash_fwd_paramsE,(.L_x_7485 - _ZN5flash24flash_fwd_splitkv_kernelI23Flash_fwd_kernel_traitsILi256ELi64ELi64ELi4ELb0ELb0EN7cutlass6half_tE19Flash_kernel_traitsILi256ELi64ELi64ELi4ES3_EELb0ELb1ELb0ELb0ELb0ELb1ELb0ELb0EEEvNS_16Flash_fwd_paramsE)
        .other          _ZN5flash24flash_fwd_splitkv_kernelI23Flash_fwd_kernel_traitsILi256ELi64ELi64ELi4ELb0ELb0EN7cutlass6half_tE19Flash_kernel_traitsILi256ELi64ELi64ELi4ES3_EELb0ELb1ELb0ELb0ELb0ELb1ELb0ELb0EEEvNS_16Flash_fwd_paramsE,@"STO_CUDA_ENTRY STV_DEFAULT"
_ZN5flash24flash_fwd_splitkv_kernelI23Flash_fwd_kernel_traitsILi256ELi64ELi64ELi4ELb0ELb0EN7cutlass6half_tE19Flash_kernel_traitsILi256ELi64ELi64ELi4ES3_EELb0ELb1ELb0ELb0ELb0ELb1ELb0ELb0EEEvNS_16Flash_fwd_paramsE:
.text._ZN5flash24flash_fwd_splitkv_kernelI23Flash_fwd_kernel_traitsILi256ELi64ELi64ELi4ELb0ELb0EN7cutlass6half_tE19Flash_kernel_traitsILi256ELi64ELi64ELi4ES3_EELb0ELb1ELb0ELb0ELb0ELb1ELb0ELb0EEEvNS_16Flash_fwd_paramsE:
        /* <DEDUP_REMOVED lines=75> */
.L_x_1934:
        /* <DEDUP_REMOVED lines=89> */
.L_x_1937:
[----:B------:R-:W-:Y:S05]  /*0a40*/  BSYNC.RECONVERGENT B0 ;  /* 0x0000000000007941 */ /* 0x000fea0003800200 */
.L_x_1936:
        /* <DEDUP_REMOVED lines=23> */
.L_x_1939:
[----:B------:R-:W-:Y:S05]  /*0bc0*/  BSYNC.RECONVERGENT B0 ;  /* 0x0000000000007941 */ /* 0x000fea0003800200 */
.L_x_1938:
        /* <DEDUP_REMOVED lines=22> */
.L_x_1941:
[----:B------:R-:W-:Y:S05]  /*0d30*/  BSYNC.RECONVERGENT B0 ;  /* 0x0000000000007941 */ /* 0x000fea0003800200 */
.L_x_1940:
        /* <DEDUP_REMOVED lines=21> */
.L_x_1943:
[----:B------:R-:W-:Y:S05]  /*0e90*/  BSYNC.RECONVERGENT B0 ;  /* 0x0000000000007941 */ /* 0x000fea0003800200 */
.L_x_1942:
        /* <DEDUP_REMOVED lines=21> */
.L_x_1935:
        /* <DEDUP_REMOVED lines=13> */
.L_x_1944:
        /* <DEDUP_REMOVED lines=99> */
.L_x_1945:
        /* <DEDUP_REMOVED lines=16> */
.L_x_1947:
[----:B------:R-:W1:Y:S01]  /*17f0*/  LDCU.64 UR10, c[0x0][0x3b8] ;  /* 0x00007700ff0a77ac */ /* 0x000e620008000a00 */
[----:B------:R-:W-:-:S04]  /*1800*/  UIADD3 UR15, UPT, UPT, UR7, UR17, URZ ;  /* 0x00000011070f7290 */ /* 0x000fc8000fffe0ff */
[----:B-1----:R-:W-:Y:S02]  /*1810*/  UIMAD.WIDE.U32 UR4, UR15, UR10, URZ ;  /* 0x0000000a0f0472a5 */ /* 0x002fe4000f8e00ff */
[----:B------:R-:W-:-:S04]  /*1820*/  UIMAD UR15, UR15, UR11, URZ ;  /* 0x0000000b0f0f72a4 */ /* 0x000fc8000f8e02ff */
[----:B------:R-:W-:Y:S01]  /*1830*/  UIADD3 UR15, UPT, UPT, UR5, UR15, URZ ;  /* 0x0000000f050f7290 */ /* 0x000fe2000fffe0ff */
[----:B------:R-:W-:-:S11]  /*1840*/  UMOV UR16, UR4 ;  /* 0x0000000400107c82 */ /* 0x000fd60008000000 */
.L_x_1948:
        /* <DEDUP_REMOVED lines=14> */
.L_x_1949:
[----:B------:R-:W1:Y:S01]  /*1930*/  LDCU.64 UR8, c[0x0][0x3c0] ;  /* 0x00007800ff0877ac */ /* 0x000e620008000a00 */
[----:B------:R-:W-:-:S04]  /*1940*/  UIADD3 UR7, UPT, UPT, UR7, UR17, URZ ;  /* 0x0000001107077290 */ /* 0x000fc8000fffe0ff */
[----:B-1----:R-:W-:Y:S02]  /*1950*/  UIMAD.WIDE.U32 UR4, UR7, UR8, URZ ;  /* 0x00000008070472a5 */ /* 0x002fe4000f8e00ff */
[----:B------:R-:W-:-:S04]  /*1960*/  UIMAD UR7, UR7, UR9, URZ ;  /* 0x00000009070772a4 */ /* 0x000fc8000f8e02ff */
[----:B------:R-:W-:Y:S01]  /*1970*/  UIADD3 UR5, UPT, UPT, UR5, UR7, URZ ;  /* 0x0000000705057290 */ /* 0x000fe2000fffe0ff */
[----:B------:R-:W-:-:S11]  /*1980*/  UMOV UR6, UR4 ;  /* 0x0000000400067c82 */ /* 0x000fd60008000000 */
.L_x_1950:
        /* <DEDUP_REMOVED lines=52> */
.L_x_1946:
        /* <DEDUP_REMOVED lines=90> */
.L_x_1952:
[----:B------:R-:W-:Y:S05]  /*2270*/  BSYNC.RECONVERGENT B0 ;  /* 0x0000000000007941 */ /* 0x000fea0003800200 */
.L_x_1951:
        /* <DEDUP_REMOVED lines=41> */
.L_x_1954:
[----:B------:R-:W-:Y:S05]  /*2510*/  BSYNC.RECONVERGENT B0 ;  /* 0x0000000000007941 */ /* 0x000fea0003800200 */
.L_x_1953:
        /* <DEDUP_REMOVED lines=41> */
.L_x_1956:
[----:B------:R-:W-:Y:S05]  /*27b0*/  BSYNC.RECONVERGENT B0 ;  /* 0x0000000000007941 */ /* 0x000fea0003800200 */
.L_x_1955:
        /* <DEDUP_REMOVED lines=41> */
.L_x_1958:
[----:B------:R-:W-:Y:S05]  /*2a50*/  BSYNC.RECONVERGENT B0 ;  /* 0x0000000000007941 */ /* 0x000fea0003800200 */
.L_x_1957:
        /* <DEDUP_REMOVED lines=32> */
.L_x_1960:
[----:B------:R-:W-:Y:S05]  /*2c60*/  BSYNC.RECONVERGENT B0 ;  /* 0x0000000000007941 */ /* 0x000fea0003800200 */
.L_x_1959:
        /* <DEDUP_REMOVED lines=31> */
.L_x_1962:
[----:B------:R-:W-:Y:S05]  /*2e60*/  BSYNC.RECONVERGENT B0 ;  /* 0x0000000000007941 */ /* 0x000fea0003800200 */
.L_x_1961:
        /* <DEDUP_REMOVED lines=33> */
.L_x_1964:
[----:B------:R-:W-:Y:S05]  /*3080*/  BSYNC.RECONVERGENT B0 ;  /* 0x0000000000007941 */ /* 0x000fea0003800200 */
.L_x_1963:
        /* <DEDUP_REMOVED lines=32> */
.L_x_1966:
[----:B------:R-:W-:Y:S05]  /*3290*/  BSYNC.RECONVERGENT B0 ;  /* 0x0000000000007941 */ /* 0x000fea0003800200 */
.L_x_1965:
        /* <DEDUP_REMOVED lines=45> */
.L_x_1968:
[----:B------:R4:W-:Y:S04]  /*3570*/  STS.128 [R245+0x10000], RZ ;  /* 0x010000fff5007388 */ /* 0x0009e80000000c00 */
[----:B------:R4:W-:Y:S04]  /*3580*/  STS.128 [R245+0x12000], RZ ;  /* 0x012000fff5007388 */ /* 0x0009e80000000c00 */
[----:B------:R4:W-:Y:S04]  /*3590*/  STS.128 [R245+0x14000], RZ ;  /* 0x014000fff5007388 */ /* 0x0009e80000000c00 */
[----:B------:R4:W-:Y:S02]  /*35a0*/  STS.128 [R245+0x16000], RZ ;  /* 0x016000fff5007388 */ /* 0x0009e40000000c00 */
.L_x_1969:
[----:B------:R-:W-:Y:S05]  /*35b0*/  BSYNC.RECONVERGENT B0 ;  /* 0x0000000000007941 */ /* 0x000fea0003800200 */
.L_x_1967:
        /* <DEDUP_REMOVED lines=46> */
.L_x_1971:
[----:B------:R-:W-:Y:S05]  /*38a0*/  BSYNC.RECONVERGENT B0 ;  /* 0x0000000000007941 */ /* 0x000fea0003800200 */
.L_x_1970:
        /* <DEDUP_REMOVED lines=36> */
.L_x_1973:
[----:B------:R-:W-:Y:S05]  /*3af0*/  BSYNC.RECONVERGENT B0 ;  /* 0x0000000000007941 */ /* 0x000fea0003800200 */
.L_x_1972:
        /* <DEDUP_REMOVED lines=35> */
.L_x_1975:
[----:B------:R-:W-:Y:S05]  /*3d30*/  BSYNC.RECONVERGENT B0 ;  /* 0x0000000000007941 */ /* 0x000fea0003800200 */
.L_x_1974:
[----:B------:R-:W-:Y:S01]  /*3d40*/  LDSM.16.M88.4 R48, [R82] ;  /* 0x000000005230783b */ /* 0x000fe20000000200 */
[----:B-1----:R-:W-:Y:S01]  /*3d50*/  LOP3.LUT P0, R2, R215, 0x2, RZ, 0xc0, !PT ;  /* 0x00000002d7027812 */ /* 0x002fe2000780c0ff */
[----:B------:R-:W1:Y:S01]  /*3d60*/  LDCU UR4, c[0x0][0x50c] ;  /* 0x0000a180ff0477ac */ /* 0x000e620008000800 */
[----:B------:R-:W-:Y:S01]  /*3d70*/  MOV R76, 0x20 ;  /* 0x00000020004c7802 */ /* 0x000fe20000000f00 */
[----:B------:R-:W5:Y:S01]  /*3d80*/  LDSM.16.M88.4 R20, [R81+UR5+0x8000] ;  /* 0x008000055114783b */ /* 0x000f620008000200 */
[----:B------:R-:W-:Y:S01]  /*3d90*/  IADD3 R209, PT, PT, R81, UR5, RZ ;  /* 0x0000000551d17c10 */ /* 0x000fe2000fffe0ff */
[----:B------:R-:W-:Y:S01]  /*3da0*/  UISETP.GT.U32.AND UP0, UPT, UR29, UR18, UPT ;  /* 0x000000121d00728c */ /* 0x000fe2000bf04070 */
[----:B------:R-:W-:Y:S01]  /*3db0*/  SEL R76, R76, 0xffffffe0, !P0 ;  /* 0xffffffe04c4c7807 */ /* 0x000fe20004000000 */
[----:B--23--:R-:W2:Y:S01]  /*3dc0*/  LDSM.16.M88.4 R12, [R81+UR5+0x8800] ;  /* 0x00880005510c783b */ /* 0x00cea20008000200 */
[----:B------:R-:W-:Y:S02]  /*3dd0*/  LOP3.LUT R0, R215, 0x4, RZ, 0xc0, !PT ;  /* 0x00000004d7007812 */ /* 0x000fe400078ec0ff */
[-C--:B------:R-:W-:Y:S01]  /*3de0*/  IADD3 R80, PT, PT, R82, R76.reuse, RZ ;  /* 0x0000004c52507210 */ /* 0x080fe20007ffe0ff */
[----:B------:R-:W3:Y:S01]  /*3df0*/  LDSM.16.M88.4 R56, [R81+UR5+0x9000] ;  /* 0x009000055138783b */ /* 0x000ee20008000200 */
[----:B------:R-:W-:-:S02]  /*3e00*/  IADD3 R3, PT, PT, R209, R76, RZ ;  /* 0x0000004cd1037210 */ /* 0x000fc40007ffe0ff */
[----:B------:R-:W-:Y:S01]  /*3e10*/  ISETP.NE.AND P0, PT, R0, RZ, PT ;  /* 0x000000ff0000720c */ /* 0x000fe20003f05270 */
[----:B------:R-:W4:Y:S01]  /*3e20*/  LDSM.16.M88.4 R28, [R81+UR5+0x9800] ;  /* 0x00980005511c783b */ /* 0x000f220008000200 */
[----:B------:R-:W-:Y:S02]  /*3e30*/  MOV R167, 0x40 ;  /* 0x0000004000a77802 */ /* 0x000fe40000000f00 */
[----:B------:R-:W-:Y:S01]  /*3e40*/  MOV R228, UR26 ;  /* 0x0000001a00e47c02 */ /* 0x000fe20008000f00 */
[----:B------:R-:W-:Y:S01]  /*3e50*/  LDSM.16.M88.4 R4, [R80] ;  /* 0x000000005004783b */ /* 0x000fe20000000200 */
[----:B------:R-:W-:Y:S02]  /*3e60*/  SEL R167, R167, 0xffffffc0, !P0 ;  /* 0xffffffc0a7a77807 */ /* 0x000fe40004000000 */
[----:B------:R-:W-:Y:S01]  /*3e70*/  MOV R230, UR21 ;  /* 0x0000001500e67c02 */ /* 0x000fe20008000f00 */
[----:B------:R-:W1:Y:S01]  /*3e80*/  LDSM.16.M88.4 R32, [R3+0x8000] ;  /* 0x008000000320783b */ /* 0x000e620000000200 */
[----:B------:R-:W-:-:S02]  /*3e90*/  IADD3 R79, PT, PT, R82, R167, RZ ;  /* 0x000000a7524f7210 */ /* 0x000fc40007ffe0ff */
[----:B------:R-:W-:Y:S01]  /*3ea0*/  IADD3 R165, PT, PT, R209, R167, RZ ;  /* 0x000000a7d1a57210 */ /* 0x000fe20007ffe0ff */
[----:B------:R-:W1:Y:S01]  /*3eb0*/  LDSM.16.M88.4 R8, [R3+0x8800] ;  /* 0x008800000308783b */ /* 0x000e620000000200 */
[C---:B------:R-:W-:Y:S02]  /*3ec0*/  IADD3 R77, PT, PT, R76.reuse, R79, RZ ;  /* 0x0000004f4c4d7210 */ /* 0x040fe40007ffe0ff */
[----:B------:R-:W-:Y:S01]  /*3ed0*/  IADD3 R0, PT, PT, R76, R165, RZ ;  /* 0x000000a54c007210 */ /* 0x000fe20007ffe0ff */
[----:B------:R-:W1:Y:S04]  /*3ee0*/  LDSM.16.M88.4 R72, [R3+0x9000] ;  /* 0x009000000348783b */ /* 0x000e680000000200 */
[----:B------:R-:W1:Y:S04]  /*3ef0*/  LDSM.16.M88.4 R44, [R3+0x9800] ;  /* 0x00980000032c783b */ /* 0x000e680000000200 */
[----:B------:R-:W-:Y:S01]  /*3f00*/  LDSM.16.M88.4 R36, [R165+0x8000] ;  /* 0x00800000a524783b */ /* 0x000fe20000000200 */
[C---:B-----5:R-:W-:Y:S03]  /*3f10*/  HMMA.16816.F32 R24, R48.reuse, R20, RZ ;  /* 0x000000143018723c */ /* 0x060fe600000018ff */
[----:B------:R-:W-:Y:S04]  /*3f20*/  LDSM.16.M88.4 R68, [R165+0x8800] ;  /* 0x00880000a544783b */ /* 0x000fe80000000200 */
[----:B------:R-:W-:Y:S01]  /*3f30*/  LDSM.16.M88.4 R64, [R165+0x9000] ;  /* 0x00900000a540783b */ /* 0x000fe20000000200 */
[C---:B--2---:R-:W-:Y:S03]  /*3f40*/  HMMA.16816.F32 R16, R48.reuse, R12, RZ ;  /* 0x0000000c3010723c */ /* 0x044fe600000018ff */
[----:B------:R-:W-:Y:S04]  /*3f50*/  LDSM.16.M88.4 R40, [R165+0x9800] ;  /* 0x00980000a528783b */ /* 0x000fe80000000200 */
[----:B------:R-:W0:Y:S01]  /*3f60*/  LDGDEPBAR ;  /* 0x00000000000079af */ /* 0x000e220000000000 */
[C---:B---3--:R-:W-:Y:S08]  /*3f70*/  HMMA.16816.F32 R60, R48.reuse, R56, RZ ;  /* 0x00000038303c723c */ /* 0x048ff000000018ff */
[C---:B------:R-:W-:Y:S08]  /*3f80*/  HMMA.16816.F32 R20, R48.reuse, R22, RZ ;  /* 0x000000163014723c */ /* 0x040ff000000018ff */
[C---:B------:R-:W-:Y:S08]  /*3f90*/  HMMA.16816.F32 R12, R48.reuse, R14, RZ ;  /* 0x0000000e300c723c */ /* 0x040ff000000018ff */
[C---:B------:R-:W-:Y:S08]  /*3fa0*/  HMMA.16816.F32 R56, R48.reuse, R58, RZ ;  /* 0x0000003a3038723c */ /* 0x040ff000000018ff */
[C---:B----4-:R-:W-:Y:S08]  /*3fb0*/  HMMA.16816.F32 R52, R48.reuse, R28, RZ ;  /* 0x0000001c3034723c */ /* 0x050ff000000018ff */
[----:B------:R-:W-:Y:S01]  /*3fc0*/  HMMA.16816.F32 R48, R48, R30, RZ ;  /* 0x0000001e3030723c */ /* 0x000fe200000018ff */
[----:B------:R-:W2:Y:S07]  /*3fd0*/  LDSM.16.M88.4 R28, [R79] ;  /* 0x000000004f1c783b */ /* 0x000eae0000000200 */
[C---:B-1----:R-:W-:Y:S08]  /*3fe0*/  HMMA.16816.F32 R24, R4.reuse, R32, R24 ;  /* 0x000000200418723c */ /* 0x042ff00000001818 */
[C---:B------:R-:W-:Y:S01]  /*3ff0*/  HMMA.16816.F32 R20, R4.reuse, R34, R20 ;  /* 0x000000220414723c */ /* 0x040fe20000001814 */
[----:B------:R-:W-:Y:S07]  /*4000*/  LDSM.16.M88.4 R32, [R77] ;  /* 0x000000004d20783b */ /* 0x000fee0000000200 */
        /* <DEDUP_REMOVED lines=8> */
[----:B------:R-:W3:Y:S04]  /*4090*/  LDSM.16.M88.4 R4, [R0+0x8800] ;  /* 0x008800000004783b */ /* 0x000ee80000000200 */
[----:B------:R-:W-:Y:S03]  /*40a0*/  LDSM.16.M88.4 R44, [R0+0x9800] ;  /* 0x00980000002c783b */ /* 0x000fe60000000200 */
        /* <DEDUP_REMOVED lines=11> */
[----:B------:R-:W-:Y:S04]  /*4160*/  LDSM.16.M88.4 R28, [R82+0x2000] ;  /* 0x00200000521c783b */ /* 0x000fe80000000200 */
[----:B------:R-:W-:Y:S03]  /*4170*/  LDSM.16.M88.4 R40, [R81+UR5+0xb000] ;  /* 0x00b000055128783b */ /* 0x000fe60008000200 */
[C---:B-1----:R-:W-:Y:S08]  /*4180*/  HMMA.16816.F32 R24, R32.reuse, R8, R24 ;  /* 0x000000082018723c */ /* 0x042ff00000001818 */
[C---:B------:R-:W-:Y:S01]  /*4190*/  HMMA.16816.F32 R20, R32.reuse, R10, R20 ;  /* 0x0000000a2014723c */ /* 0x040fe20000001814 */
[----:B------:R-:W1:Y:S07]  /*41a0*/  LDSM.16.M88.4 R8, [R81+UR5+0xa000] ;  /* 0x00a000055108783b */ /* 0x000e6e0008000200 */
[C---:B---3--:R-:W-:Y:S08]  /*41b0*/  HMMA.16816.F32 R16, R32.reuse, R4, R16 ;  /* 0x000000042010723c */ /* 0x048ff00000001810 */
[C---:B------:R-:W-:Y:S01]  /*41c0*/  HMMA.16816.F32 R12, R32.reuse, R6, R12 ;  /* 0x00000006200c723c */ /* 0x040fe2000000180c */
[----:B------:R-:W3:Y:S07]  /*41d0*/  LDSM.16.M88.4 R4, [R81+UR5+0xa800] ;  /* 0x00a800055104783b */ /* 0x000eee0008000200 */
[C---:B--2---:R-:W-:Y:S08]  /*41e0*/  HMMA.16816.F32 R60, R32.reuse, R36, R60 ;  /* 0x00000024203c723c */ /* 0x044ff0000000183c */
[C---:B------:R-:W-:Y:S01]  /*41f0*/  HMMA.16816.F32 R56, R32.reuse, R38, R56 ;  /* 0x000000262038723c */ /* 0x040fe20000001838 */
[----:B------:R-:W2:Y:S07]  /*4200*/  LDSM.16.M88.4 R36, [R81+UR5+0xb800] ;  /* 0x00b800055124783b */ /* 0x000eae0008000200 */
[C---:B------:R-:W-:Y:S08]  /*4210*/  HMMA.16816.F32 R52, R32.reuse, R44, R52 ;  /* 0x0000002c2034723c */ /* 0x040ff00000001834 */
[----:B------:R-:W-:Y:S01]  /*4220*/  HMMA.16816.F32 R48, R32, R46, R48 ;  /* 0x0000002e2030723c */ /* 0x000fe20000001830 */
[----:B------:R-:W4:Y:S04]  /*4230*/  LDSM.16.M88.4 R32, [R3+0xa000] ;  /* 0x00a000000320783b */ /* 0x000f280000000200 */
[----:B------:R-:W-:Y:S03]  /*4240*/  LDSM.16.M88.4 R44, [R165+0xa000] ;  /* 0x00a00000a52c783b */ /* 0x000fe60000000200 */
[C---:B-1----:R-:W-:Y:S08]  /*4250*/  HMMA.16816.F32 R24, R28.reuse, R8, R24 ;  /* 0x000000081c18723c */ /* 0x042ff00000001818 */
[C---:B------:R-:W-:Y:S01]  /*4260*/  HMMA.16816.F32 R20, R28.reuse, R10, R20 ;  /* 0x0000000a1c14723c */ /* 0x040fe20000001814 */
[----:B------:R-:W1:Y:S07]  /*4270*/  LDSM.16.M88.4 R8, [R3+0xa800] ;  /* 0x00a800000308783b */ /* 0x000e6e0000000200 */
[C---:B---3--:R-:W-:Y:S08]  /*4280*/  HMMA.16816.F32 R16, R28.reuse, R4, R16 ;  /* 0x000000041c10723c */ /* 0x048ff00000001810 */
[C---:B------:R-:W-:Y:S01]  /*4290*/  HMMA.16816.F32 R12, R28.reuse, R6, R12 ;  /* 0x000000061c0c723c */ /* 0x040fe2000000180c */
[----:B------:R-:W3:Y:S07]  /*42a0*/  LDSM.16.M88.4 R4, [R3+0xb000] ;  /* 0x00b000000304783b */ /* 0x000eee0000000200 */
[C---:B------:R-:W-:Y:S08]  /*42b0*/  HMMA.16816.F32 R60, R28.reuse, R40, R60 ;  /* 0x000000281c3c723c */ /* 0x040ff0000000183c */
[C---:B------:R-:W-:Y:S01]  /*42c0*/  HMMA.16816.F32 R56, R28.reuse, R42, R56 ;  /* 0x0000002a1c38723c */ /* 0x040fe20000001838 */
[----:B------:R-:W-:Y:S07]  /*42d0*/  LDSM.16.M88.4 R40, [R165+0xa800] ;  /* 0x00a80000a528783b */ /* 0x000fee0000000200 */
[C---:B--2---:R-:W-:Y:S08]  /*42e0*/  HMMA.16816.F32 R52, R28.reuse, R36, R52 ;  /* 0x000000241c34723c */ /* 0x044ff00000001834 */
[----:B------:R-:W-:Y:S01]  /*42f0*/  HMMA.16816.F32 R48, R28, R38, R48 ;  /* 0x000000261c30723c */ /* 0x000fe20000001830 */
[----:B------:R-:W2:Y:S04]  /*4300*/  LDSM.16.M88.4 R28, [R79+0x2000] ;  /* 0x002000004f1c783b */ /* 0x000ea80000000200 */
[----:B------:R-:W5:Y:S03]  /*4310*/  LDSM.16.M88.4 R36, [R165+0xb000] ;  /* 0x00b00000a524783b */ /* 0x000f660000000200 */
[C---:B----4-:R-:W-:Y:S08]  /*4320*/  HMMA.16816.F32 R24, R64.reuse, R32, R24 ;  /* 0x000000204018723c */ /* 0x050ff00000001818 */
[C---:B------:R-:W-:Y:S01]  /*4330*/  HMMA.16816.F32 R20, R64.reuse, R34, R20 ;  /* 0x000000224014723c */ /* 0x040fe20000001814 */
[----:B------:R-:W4:Y:S07]  /*4340*/  LDSM.16.M88.4 R32, [R165+0xb800] ;  /* 0x00b80000a520783b */ /* 0x000f2e0000000200 */
        /* <DEDUP_REMOVED lines=8> */
[----:B------:R-:W3:Y:S04]  /*43d0*/  LDSM.16.M88.4 R64, [R0+0xb800] ;  /* 0x00b800000040783b */ /* 0x000ee80000000200 */
[----:B------:R-:W3:Y:S03]  /*43e0*/  LDSM.16.M88.4 R68, [R0+0xb000] ;  /* 0x00b000000044783b */ /* 0x000ee60000000200 */
[C---:B--2---:R-:W-:Y:S08]  /*43f0*/  HMMA.16816.F32 R24, R28.reuse, R44, R24 ;  /* 0x0000002c1c18723c */ /* 0x044ff00000001818 */
[C---:B------:R-:W-:Y:S01]  /*4400*/  HMMA.16816.F32 R20, R28.reuse, R46, R20 ;  /* 0x0000002e1c14723c */ /* 0x040fe20000001814 */
[----:B------:R-:W-:Y:S07]  /*4410*/  LDSM.16.M88.4 R44, [R82+0x4000] ;  /* 0x00400000522c783b */ /* 0x000fee0000000200 */
[C---:B------:R-:W-:Y:S08]  /*4420*/  HMMA.16816.F32 R16, R28.reuse, R40, R16 ;  /* 0x000000281c10723c */ /* 0x040ff00000001810 */
[C---:B------:R-:W-:Y:S01]  /*4430*/  HMMA.16816.F32 R12, R28.reuse, R42, R12 ;  /* 0x0000002a1c0c723c */ /* 0x040fe2000000180c */
[----:B------:R-:W2:Y:S07]  /*4440*/  LDSM.16.M88.4 R40, [R81+UR5+0xc000] ;  /* 0x00c000055128783b */ /* 0x000eae0008000200 */
[C---:B-----5:R-:W-:Y:S08]  /*4450*/  HMMA.16816.F32 R60, R28.reuse, R36, R60 ;  /* 0x000000241c3c723c */ /* 0x060ff0000000183c */
[C---:B------:R-:W-:Y:S01]  /*4460*/  HMMA.16816.F32 R56, R28.reuse, R38, R56 ;  /* 0x000000261c38723c */ /* 0x040fe20000001838 */
[----:B------:R-:W-:Y:S07]  /*4470*/  LDSM.16.M88.4 R36, [R81+UR5+0xc800] ;  /* 0x00c800055124783b */ /* 0x000fee0008000200 */
[C---:B----4-:R-:W-:Y:S08]  /*4480*/  HMMA.16816.F32 R52, R28.reuse, R32, R52 ;  /* 0x000000201c34723c */ /* 0x050ff00000001834 */
[----:B------:R-:W-:Y:S01]  /*4490*/  HMMA.16816.F32 R48, R28, R34, R48 ;  /* 0x000000221c30723c */ /* 0x000fe20000001830 */
[----:B------:R-:W4:Y:S04]  /*44a0*/  LDSM.16.M88.4 R32, [R81+UR5+0xd000] ;  /* 0x00d000055120783b */ /* 0x000f280008000200 */
[----:B------:R-:W5:Y:S03]  /*44b0*/  LDSM.16.M88.4 R28, [R81+UR5+0xd800] ;  /* 0x00d80005511c783b */ /* 0x000f660008000200 */
[C---:B-1----:R-:W-:Y:S08]  /*44c0*/  HMMA.16816.F32 R24, R72.reuse, R8, R24 ;  /* 0x000000084818723c */ /* 0x042ff00000001818 */
[C---:B------:R-:W-:Y:S01]  /*44d0*/  HMMA.16816.F32 R20, R72.reuse, R10, R20 ;  /* 0x0000000a4814723c */ /* 0x040fe20000001814 */
[----:B------:R-:W-:Y:S07]  /*44e0*/  LDSM.16.M88.4 R8, [R80+0x4000] ;  /* 0x004000005008783b */ /* 0x000fee0000000200 */
[C---:B---3--:R-:W-:Y:S08]  /*44f0*/  HMMA.16816.F32 R16, R72.reuse, R4, R16 ;  /* 0x000000044810723c */ /* 0x048ff00000001810 */
[C---:B------:R-:W-:Y:S01]  /*4500*/  HMMA.16816.F32 R12, R72.reuse, R6, R12 ;  /* 0x00000006480c723c */ /* 0x040fe2000000180c */
[----:B------:R-:W1:Y:S07]  /*4510*/  LDSM.16.M88.4 R4, [R3+0xc000] ;  /* 0x00c000000304783b */ /* 0x000e6e0000000200 */
[C---:B------:R-:W-:Y:S08]  /*4520*/  HMMA.16816.F32 R52, R72.reuse, R64, R52 ;  /* 0x000000404834723c */ /* 0x040ff00000001834 */
[C---:B------:R-:W-:Y:S08]  /*4530*/  HMMA.16816.F32 R60, R72.reuse, R68, R60 ;  /* 0x00000044483c723c */ /* 0x040ff0000000183c */
[C---:B------:R-:W-:Y:S01]  /*4540*/  HMMA.16816.F32 R56, R72.reuse, R70, R56 ;  /* 0x000000464838723c */ /* 0x040fe20000001838 */
[----:B------:R-:W-:Y:S07]  /*4550*/  LDSM.16.M88.4 R68, [R3+0xd000] ;  /* 0x00d000000344783b */ /* 0x000fee0000000200 */
[----:B------:R-:W-:Y:S01]  /*4560*/  HMMA.16816.F32 R64, R72, R66, R48 ;  /* 0x000000424840723c */ /* 0x000fe20000001830 */
[----:B------:R-:W3:Y:S04]  /*4570*/  LDSM.16.M88.4 R48, [R3+0xc800] ;  /* 0x00c800000330783b */ /* 0x000ee80000000200 */
[----:B------:R-:W-:Y:S03]  /*4580*/  LDSM.16.M88.4 R72, [R79+0x6000] ;  /* 0x006000004f48783b */ /* 0x000fe60000000200 */
[C---:B--2---:R-:W-:Y:S08]  /*4590*/  HMMA.16816.F32 R24, R44.reuse, R40, R24 ;  /* 0x000000282c18723c */ /* 0x044ff00000001818 */
[C---:B------:R-:W-:Y:S01]  /*45a0*/  HMMA.16816.F32 R20, R44.reuse, R42, R20 ;  /* 0x0000002a2c14723c */ /* 0x040fe20000001814 */
[----:B------:R-:W2:Y:S07]  /*45b0*/  LDSM.16.M88.4 R40, [R3+0xd800] ;  /* 0x00d800000328783b */ /* 0x000eae0000000200 */
[C---:B----4-:R-:W-:Y:S08]  /*45c0*/  HMMA.16816.F32 R60, R44.reuse, R32, R60 ;  /* 0x000000202c3c723c */ /* 0x050ff0000000183c */
[C---:B------:R-:W-:Y:S01]  /*45d0*/  HMMA.16816.F32 R56, R44.reuse, R34, R56 ;  /* 0x000000222c38723c */ /* 0x040fe20000001838 */
[----:B------:R-:W-:Y:S07]  /*45e0*/  LDSM.16.M88.4 R32, [R79+0x4000] ;  /* 0x004000004f20783b */ /* 0x000fee0000000200 */
[C---:B-----5:R-:W-:Y:S08]  /*45f0*/  HMMA.16816.F32 R52, R44.reuse, R28, R52 ;  /* 0x0000001c2c34723c */ /* 0x060ff00000001834 */
        /* <DEDUP_REMOVED lines=8> */
[----:B------:R-:W1:Y:S07]  /*4680*/  LDSM.16.M88.4 R4, [R165+0xc800] ;  /* 0x00c80000a504783b */ /* 0x000e6e0000000200 */
[C---:B---3--:R-:W-:Y:S08]  /*4690*/  HMMA.16816.F32 R16, R8.reuse, R48, R16 ;  /* 0x000000300810723c */ /* 0x048ff00000001810 */
[C---:B------:R-:W-:Y:S01]  /*46a0*/  HMMA.16816.F32 R12, R8.reuse, R50, R12 ;  /* 0x00000032080c723c */ /* 0x040fe2000000180c */
[----:B------:R-:W-:Y:S07]  /*46b0*/  LDSM.16.M88.4 R48, [R81+UR5+0xe000] ;  /* 0x00e000055130783b */ /* 0x000fee0008000200 */
[C---:B------:R-:W-:Y:S08]  /*46c0*/  HMMA.16816.F32 R60, R8.reuse, R68, R60 ;  /* 0x00000044083c723c */ /* 0x040ff0000000183c */
[C---:B------:R-:W-:Y:S01]  /*46d0*/  HMMA.16816.F32 R56, R8.reuse, R70, R56 ;  /* 0x000000460838723c */ /* 0x040fe20000001838 */
[----:B------:R-:W-:Y:S07]  /*46e0*/  LDSM.16.M88.4 R68, [R82+0x6000] ;  /* 0x006000005244783b */ /* 0x000fee0000000200 */
[C---:B--2---:R-:W-:Y:S08]  /*46f0*/  HMMA.16816.F32 R52, R8.reuse, R40, R52 ;  /* 0x000000280834723c */ /* 0x044ff00000001834 */
[----:B------:R-:W-:Y:S01]  /*4700*/  HMMA.16816.F32 R64, R8, R42, R64 ;  /* 0x0000002a0840723c */ /* 0x000fe20000001840 */
[----:B------:R-:W-:Y:S04]  /*4710*/  LDSM.16.M88.4 R40, [R77+0x4000] ;  /* 0x004000004d28783b */ /* 0x000fe80000000200 */
[----:B------:R-:W2:Y:S03]  /*4720*/  LDSM.16.M88.4 R8, [R0+0xc000] ;  /* 0x00c000000008783b */ /* 0x000ea60000000200 */
[C---:B----4-:R-:W-:Y:S08]  /*4730*/  HMMA.16816.F32 R24, R32.reuse, R28, R24 ;  /* 0x0000001c2018723c */ /* 0x050ff00000001818 */
[C---:B------:R-:W-:Y:S01]  /*4740*/  HMMA.16816.F32 R20, R32.reuse, R30, R20 ;  /* 0x0000001e2014723c */ /* 0x040fe20000001814 */
[----:B------:R-:W3:Y:S07]  /*4750*/  LDSM.16.M88.4 R28, [R0+0xc800] ;  /* 0x00c80000001c783b */ /* 0x000eee0000000200 */
[C---:B-1----:R-:W-:Y:S08]  /*4760*/  HMMA.16816.F32 R16, R32.reuse, R4, R16 ;  /* 0x000000042010723c */ /* 0x042ff00000001810 */
[C---:B------:R-:W-:Y:S01]  /*4770*/  HMMA.16816.F32 R12, R32.reuse, R6, R12 ;  /* 0x00000006200c723c */ /* 0x040fe2000000180c */
[----:B------:R-:W1:Y:S07]  /*4780*/  LDSM.16.M88.4 R4, [R0+0xd000] ;  /* 0x00d000000004783b */ /* 0x000e6e0000000200 */
[C---:B------:R-:W-:Y:S08]  /*4790*/  HMMA.16816.F32 R60, R32.reuse, R36, R60 ;  /* 0x00000024203c723c */ /* 0x040ff0000000183c */
[C---:B------:R-:W-:Y:S01]  /*47a0*/  HMMA.16816.F32 R56, R32.reuse, R38, R56 ;  /* 0x000000262038723c */ /* 0x040fe20000001838 */
[----:B------:R-:W-:Y:S07]  /*47b0*/  LDSM.16.M88.4 R36, [R3+0xe000] ;  /* 0x00e000000324783b */ /* 0x000fee0000000200 */
[C---:B------:R-:W-:Y:S08]  /*47c0*/  HMMA.16816.F32 R52, R32.reuse, R44, R52 ;  /* 0x0000002c2034723c */ /* 0x040ff00000001834 */
[----:B------:R-:W-:Y:S01]  /*47d0*/  HMMA.16816.F32 R64, R32, R46, R64 ;  /* 0x0000002e2040723c */ /* 0x000fe20000001840 */
[----:B------:R-:W4:Y:S04]  /*47e0*/  LDSM.16.M88.4 R32, [R0+0xd800] ;  /* 0x00d800000020783b */ /* 0x000f280000000200 */
[----:B------:R-:W5:Y:S03]  /*47f0*/  LDSM.16.M88.4 R44, [R80+0x6000] ;  /* 0x00600000502c783b */ /* 0x000f660000000200 */
[C---:B--2---:R-:W-:Y:S08]  /*4800*/  HMMA.16816.F32 R24, R40.reuse, R8, R24 ;  /* 0x000000082818723c */ /* 0x044ff00000001818 */
[C---:B------:R-:W-:Y:S01]  /*4810*/  HMMA.16816.F32 R20, R40.reuse, R10, R20 ;  /* 0x0000000a2814723c */ /* 0x040fe20000001814 */
[----:B------:R-:W2:Y:S07]  /*4820*/  LDSM.16.M88.4 R8, [R81+UR5+0xe800] ;  /* 0x00e800055108783b */ /* 0x000eae0008000200 */
[C---:B---3--:R-:W-:Y:S08]  /*4830*/  HMMA.16816.F32 R16, R40.reuse, R28, R16 ;  /* 0x0000001c2810723c */ /* 0x048ff00000001810 */
[----:B------:R-:W-:Y:S01]  /*4840*/  HMMA.16816.F32 R12, R40, R30, R12 ;  /* 0x0000001e280c723c */ /* 0x000fe2000000180c */
[----:B------:R-:W3:Y:S07]  /*4850*/  LDSM.16.M88.4 R28, [R165+0xe000] ;  /* 0x00e00000a51c783b */ /* 0x000eee0000000200 */
[----:B------:R-:W-:Y:S08]  /*4860*/  HMMA.16816.F32 R24, R68, R48, R24 ;  /* 0x000000304418723c */ /* 0x000ff00000001818 */
[C---:B-1----:R-:W-:Y:S08]  /*4870*/  HMMA.16816.F32 R60, R40.reuse, R4, R60 ;  /* 0x00000004283c723c */ /* 0x042ff0000000183c */
[----:B------:R-:W-:Y:S01]  /*4880*/  HMMA.16816.F32 R56, R40, R6, R56 ;  /* 0x000000062838723c */ /* 0x000fe20000001838 */
[----:B------:R-:W1:Y:S07]  /*4890*/  LDSM.16.M88.4 R4, [R81+UR5+0xf000] ;  /* 0x00f000055104783b */ /* 0x000e6e0008000200 */
[----:B------:R-:W-:Y:S01]  /*48a0*/  HMMA.16816.F32 R20, R68, R50, R20 ;  /* 0x000000324414723c */ /* 0x000fe20000001814 */
[----:B------:R-:W-:Y:S07]  /*48b0*/  LDSM.16.M88.4 R48, [R3+0xe800] ;  /* 0x00e800000330783b */ /* 0x000fee0000000200 */
[C---:B----4-:R-:W-:Y:S08]  /*48c0*/  HMMA.16816.F32 R52, R40.reuse, R32, R52 ;  /* 0x000000202834723c */ /* 0x050ff00000001834 */
[----:B------:R-:W-:Y:S01]  /*48d0*/  HMMA.16816.F32 R64, R40, R34, R64 ;  /* 0x000000222840723c */ /* 0x000fe20000001840 */
[----:B------:R-:W-:Y:S04]  /*48e0*/  LDSM.16.M88.4 R40, [R77+0x6000] ;  /* 0x006000004d28783b */ /* 0x000fe80000000200 */
[----:B------:R-:W4:Y:S03]  /*48f0*/  LDSM.16.M88.4 R32, [R0+0xe000] ;  /* 0x00e000000020783b */ /* 0x000f260000000200 */
[C---:B-----5:R-:W-:Y:S08]  /*4900*/  HMMA.16816.F32 R24, R44.reuse, R36, R24 ;  /* 0x000000242c18723c */ /* 0x060ff00000001818 */
[----:B------:R-:W-:Y:S08]  /*4910*/  HMMA.16816.F32 R20, R44, R38, R20 ;  /* 0x000000262c14723c */ /* 0x000ff00000001814 */
[----:B--2---:R-:W-:Y:S08]  /*4920*/  HMMA.16816.F32 R16, R68, R8, R16 ;  /* 0x000000084410723c */ /* 0x004ff00000001810 */
[----:B---3--:R-:W-:Y:S08]  /*4930*/  HMMA.16816.F32 R24, R72, R28, R24 ;  /* 0x0000001c4818723c */ /* 0x008ff00000001818 */
[C---:B------:R-:W-:Y:S01]  /*4940*/  HMMA.16816.F32 R12, R68.reuse, R10, R12 ;  /* 0x0000000a440c723c */ /* 0x040fe2000000180c */
[----:B------:R-:W2:Y:S07]  /*4950*/  LDSM.16.M88.4 R8, [R165+0xe800] ;  /* 0x00e80000a508783b */ /* 0x000eae0000000200 */
[C---:B-1----:R-:W-:Y:S08]  /*4960*/  HMMA.16816.F32 R60, R68.reuse, R4, R60 ;  /* 0x00000004443c723c */ /* 0x042ff0000000183c */
[----:B------:R-:W-:Y:S01]  /*4970*/  HMMA.16816.F32 R56, R68, R6, R56 ;  /* 0x000000064438723c */ /* 0x000fe20000001838 */
[----:B------:R-:W1:Y:S07]  /*4980*/  LDSM.16.M88.4 R4, [R3+0xf000] ;  /* 0x00f000000304783b */ /* 0x000e6e0000000200 */
[----:B------:R-:W-:Y:S01]  /*4990*/  HMMA.16816.F32 R20, R72, R30, R20 ;  /* 0x0000001e4814723c */ /* 0x000fe20000001814 */
[----:B------:R-:W3:Y:S07]  /*49a0*/  LDSM.16.M88.4 R28, [R81+UR5+0xf800] ;  /* 0x00f80005511c783b */ /* 0x000eee0008000200 */
[----:B----4-:R-:W-:Y:S08]  /*49b0*/  HMMA.16816.F32 R24, R40, R32, R24 ;  /* 0x000000202818723c */ /* 0x010ff00000001818 */
[----:B------:R-:W-:Y:S01]  /*49c0*/  HMMA.16816.F32 R36, R44, R48, R16 ;  /* 0x000000302c24723c */ /* 0x000fe20000001810 */
[----:B------:R-:W4:Y:S07]  /*49d0*/  LDSM.16.M88.4 R16, [R0+0xe800] ;  /* 0x00e800000010783b */ /* 0x000f2e0000000200 */
[----:B------:R-:W-:Y:S01]  /*49e0*/  HMMA.16816.F32 R20, R40, R34, R20 ;  /* 0x000000222814723c */ /* 0x000fe20000001814 */
[----:B------:R-:W5:Y:S02]  /*49f0*/  LDSM.16.M88.4 R32, [R3+0xf800] ;  /* 0x00f800000320783b */ /* 0x000f640000000200 */
[----:B------:R-:W-:Y:S01]  /*4a00*/  FMUL.FTZ R24, R24, UR4 ;  /* 0x0000000418187c20 */ /* 0x000fe20008410000 */
[----:B------:R-:W-:Y:S01]  /*4a10*/  FMUL.FTZ R77, R25, UR4 ;  /* 0x00000004194d7c20 */ /* 0x000fe20008410000 */
[----:B------:R-:W-:-:S02]  /*4a20*/  FMUL.FTZ R49, R26, UR4 ;  /* 0x000000041a317c20 */ /* 0x000fc40008410000 */
[----:B------:R3:W3:Y:S01]  /*4a30*/  MUFU.TANH R48, R24 ;  /* 0x0000001800307308 */ /* 0x0006e20000002400 */
[----:B------:R-:W-:Y:S01]  /*4a40*/  HMMA.16816.F32 R12, R44, R50, R12 ;  /* 0x000000322c0c723c */ /* 0x000fe2000000180c */
[----:B------:R-:W-:-:S06]  /*4a50*/  FMUL.FTZ R50, R27, UR4 ;  /* 0x000000041b327c20 */ /* 0x000fcc0008410000 */
[----:B------:R-:W4:Y:S01]  /*4a60*/  MUFU.TANH R77, R77 ;  /* 0x0000004d004d7308 */ /* 0x000f220000002400 */
[----:B--2---:R-:W-:Y:S03]  /*4a70*/  HMMA.16816.F32 R36, R72, R8, R36 ;  /* 0x000000084824723c */ /* 0x004fe60000001824 */
[----:B------:R-:W-:Y:S01]  /*4a80*/  FMUL.FTZ R20, R20, UR4 ;  /* 0x0000000414147c20 */ /* 0x000fe20008410000 */
[----:B------:R-:W-:Y:S01]  /*4a90*/  FMUL.FTZ R21, R21, UR4 ;  /* 0x0000000415157c20 */ /* 0x000fe20008410000 */
[----:B------:R-:W-:Y:S01]  /*4aa0*/  FMUL.FTZ R22, R22, UR4 ;  /* 0x0000000416167c20 */ /* 0x000fe20008410000 */
[----:B------:R-:W-:Y:S01]  /*4ab0*/  FMUL.FTZ R23, R23, UR4 ;  /* 0x0000000417177c20 */ /* 0x000fe20008410000 */
[----:B------:R-:W2:Y:S01]  /*4ac0*/  MUFU.TANH R49, R49 ;  /* 0x0000003100317308 */ /* 0x000ea20000002400 */
[----:B-1----:R-:W-:Y:S01]  /*4ad0*/  HMMA.16816.F32 R60, R44, R4, R60 ;  /* 0x000000042c3c723c */ /* 0x002fe2000000183c */
[----:B---3--:R-:W1:Y:S06]  /*4ae0*/  LDSM.16.M88.4 R24, [R165+0xf000] ;  /* 0x00f00000a518783b */ /* 0x008e6c0000000200 */
[----:B------:R-:W3:Y:S01]  /*4af0*/  MUFU.TANH R50, R50 ;  /* 0x0000003200327308 */ /* 0x000ee20000002400 */
[----:B------:R-:W-:Y:S01]  /*4b00*/  HMMA.16816.F32 R12, R72, R10, R12 ;  /* 0x0000000a480c723c */ /* 0x000fe2000000180c */
[----:B------:R-:W-:Y:S06]  /*4b10*/  LDSM.16.M88.4 R8, [R0+0xf000] ;  /* 0x00f000000008783b */ /* 0x000fec0000000200 */
[----:B------:R-:W1:Y:S01]  /*4b20*/  MUFU.TANH R20, R20 ;  /* 0x0000001400147308 */ /* 0x000e620000002400 */
[----:B------:R-:W-:Y:S01]  /*4b30*/  HMMA.16816.F32 R56, R44, R6, R56 ;  /* 0x000000062c38723c */ /* 0x000fe20000001838 */
[----:B------:R-:W2:Y:S06]  /*4b40*/  LDSM.16.M88.4 R4, [R165+0xf800] ;  /* 0x00f80000a504783b */ /* 0x000eac0000000200 */
[----:B------:R-:W1:Y:S01]  /*4b50*/  MUFU.TANH R21, R21 ;  /* 0x0000001500157308 */ /* 0x000e620000002400 */
[C---:B------:R-:W-:Y:S07]  /*4b60*/  HMMA.16816.F32 R52, R68.reuse, R28, R52 ;  /* 0x0000001c4434723c */ /* 0x040fee0000001834 */
[----:B------:R-:W1:Y:S01]  /*4b70*/  MUFU.TANH R22, R22 ;  /* 0x0000001600167308 */ /* 0x000e620000002400 */
[----:B------:R-:W-:Y:S07]  /*4b80*/  HMMA.16816.F32 R64, R68, R30, R64 ;  /* 0x0000001e4440723c */ /* 0x000fee0000001840 */
[----:B------:R-:W1:Y:S01]  /*4b90*/  MUFU.TANH R23, R23 ;  /* 0x0000001700177308 */ /* 0x000e620000002400 */
[C---:B----4-:R-:W-:Y:S08]  /*4ba0*/  HMMA.16816.F32 R36, R40.reuse, R16, R36 ;  /* 0x000000102824723c */ /* 0x050ff00000001824 */
[----:B------:R-:W-:Y:S01]  /*4bb0*/  HMMA.16816.F32 R12, R40, R18, R12 ;  /* 0x00000012280c723c */ /* 0x000fe2000000180c */
[----:B------:R4:W3:Y:S01]  /*4bc0*/  LDSM.16.M88.4 R16, [R0+0xf800] ;  /* 0x00f800000010783b */ /* 0x0008e20000000200 */
[----:B------:R-:W-:-:S06]  /*4bd0*/  DEPBAR.LE SB0, 0x0 ;  /* 0x000080000000791a */ /* 0x000fcc0000000000 */
[----:B-----5:R-:W-:Y:S03]  /*4be0*/  HMMA.16816.F32 R52, R44, R32, R52 ;  /* 0x000000202c34723c */ /* 0x020fe60000001834 */
[----:B------:R-:W-:Y:S01]  /*4bf0*/  FMUL.FTZ R3, R36, UR4 ;  /* 0x0000000424037c20 */ /* 0x000fe20008410000 */
[----:B------:R-:W-:-:S04]  /*4c00*/  FMUL.FTZ R28, R37, UR4 ;  /* 0x00000004251c7c20 */ /* 0x000fc80008410000 */
[----:B------:R-:W-:Y:S01]  /*4c10*/  HMMA.16816.F32 R64, R44, R34, R64 ;  /* 0x000000222c40723c */ /* 0x000fe20000001840 */
[----:B------:R-:W2:Y:S02]  /*4c20*/  MUFU.TANH R3, R3 ;  /* 0x0000000300037308 */ /* 0x000ea40000002400 */
[----:B------:R-:W-:-:S05]  /*4c30*/  FMUL.FTZ R12, R12, UR4 ;  /* 0x000000040c0c7c20 */ /* 0x000fca0008410000 */
[C---:B-1----:R-:W-:Y:S01]  /*4c40*/  HMMA.16816.F32 R60, R72.reuse, R24, R60 ;  /* 0x00000018483c723c */ /* 0x042fe2000000183c */
[----:B------:R-:W-:Y:S01]  /*4c50*/  FMUL.FTZ R24, R38, UR4 ;  /* 0x0000000426187c20 */ /* 0x000fe20008410000 */
[----:B------:R-:W-:Y:S01]  /*4c60*/  FMUL.FTZ R25, R39, UR4 ;  /* 0x0000000427197c20 */ /* 0x000fe20008410000 */
[----:B----4-:R-:W-:Y:S01]  /*4c70*/  SHF.R.U32.HI R0, RZ, 0x2, R215 ;  /* 0x00000002ff007819 */ /* 0x010fe200000116d7 */
[----:B------:R-:W1:Y:S03]  /*4c80*/  MUFU.TANH R28, R28 ;  /* 0x0000001c001c7308 */ /* 0x000e660000002400 */
[----:B------:R-:W-:Y:S01]  /*4c90*/  LOP3.LUT R0, R0, 0x7, RZ, 0xc0, !PT ;  /* 0x0000000700007812 */ /* 0x000fe200078ec0ff */
[----:B------:R-:W-:Y:S03]  /*4ca0*/  HMMA.16816.F32 R56, R72, R26, R56 ;  /* 0x0000001a4838723c */ /* 0x000fe60000001838 */
[----:B------:R-:W-:Y:S01]  /*4cb0*/  IADD3 R83, PT, PT, R0, UR23, R83 ;  /* 0x0000001700537c10 */ /* 0x000fe2000fffe053 */
[----:B------:R-:W4:Y:S01]  /*4cc0*/  MUFU.TANH R24, R24 ;  /* 0x0000001800187308 */ /* 0x000f220000002400 */
[----:B------:R-:W-:-:S02]  /*4cd0*/  MOV R0, UR22 ;  /* 0x0000001600007c02 */ /* 0x000fc40008000f00 */
[----:B------:R-:W-:Y:S01]  /*4ce0*/  IADD3 R230, PT, PT, R83, UR26, -R230 ;  /* 0x0000001a53e67c10 */ /* 0x000fe2000fffe8e6 */
[C---:B--2---:R-:W-:Y:S01]  /*4cf0*/  HMMA.16816.F32 R52, R72.reuse, R4, R52 ;  /* 0x000000044834723c */ /* 0x044fe20000001834 */
[----:B------:R-:W-:Y:S01]  /*4d00*/  FMUL.FTZ R4, R15, UR4 ;  /* 0x000000040f047c20 */ /* 0x000fe20008410000 */
[----:B------:R-:W-:Y:S02]  /*4d10*/  IADD3 R229, PT, PT, R83, 0x1, R0 ;  /* 0x0000000153e57810 */ /* 0x000fe40007ffe000 */
[----:B------:R-:W2:Y:S02]  /*4d20*/  MUFU.TANH R25, R25 ;  /* 0x0000001900197308 */ /* 0x000ea40000002400 */
[C---:B------:R-:W-:Y:S02]  /*4d30*/  VIADDMNMX R228, R229.reuse, 0x8, R228, PT ;  /* 0x00000008e5e47846 */ /* 0x040fe400038001e4 */
[----:B------:R-:W-:Y:S01]  /*4d40*/  HMMA.16816.F32 R64, R72, R6, R64 ;  /* 0x000000064840723c */ /* 0x000fe20000001840 */
[----:B------:R-:W-:-:S03]  /*4d50*/  VIMNMX R229, PT, PT, R229, UR26, PT ;  /* 0x0000001ae5e57c48 */ /* 0x000fc6000bfe0100 */
[----:B------:R-:W1:Y:S04]  /*4d60*/  MUFU.TANH R12, R12 ;  /* 0x0000000c000c7308 */ /* 0x000e680000002400 */
[C---:B------:R-:W-:Y:S01]  /*4d70*/  HMMA.16816.F32 R60, R40.reuse, R8, R60 ;  /* 0x00000008283c723c */ /* 0x040fe2000000183c */
[----:B------:R-:W-:Y:S01]  /*4d80*/  FMUL.FTZ R8, R13, UR4 ;  /* 0x000000040d087c20 */ /* 0x000fe20008410000 */
[----:B------:R-:W-:Y:S02]  /*4d90*/  FMUL.FTZ R13, R14, UR4 ;  /* 0x000000040e0d7c20 */ /* 0x000fe40008410000 */
[----:B------:R-:W1:Y:S04]  /*4da0*/  MUFU.TANH R4, R4 ;  /* 0x0000000400047308 */ /* 0x000e680000002400 */
[C---:B------:R-:W-:Y:S04]  /*4db0*/  HMMA.16816.F32 R56, R40.reuse, R10, R56 ;  /* 0x0000000a2838723c */ /* 0x040fe80000001838 */
[----:B------:R-:W1:Y:S04]  /*4dc0*/  MUFU.TANH R8, R8 ;  /* 0x0000000800087308 */ /* 0x000e680000002400 */
[C---:B---3--:R-:W-:Y:S03]  /*4dd0*/  HMMA.16816.F32 R52, R40.reuse, R16, R52 ;  /* 0x000000102834723c */ /* 0x048fe60000001834 */
        /* <DEDUP_REMOVED lines=10> */
[----:B------:R-:W1:Y:S04]  /*4e80*/  MUFU.TANH R5, R5 ;  /* 0x0000000500057308 */ /* 0x000e680000002400 */
        /* <DEDUP_REMOVED lines=9> */
[----:B------:R-:W1:Y:S08]  /*4f20*/  MUFU.TANH R26, R26 ;  /* 0x0000001a001a7308 */ /* 0x000e700000002400 */
        /* <DEDUP_REMOVED lines=12> */
[----:B------:R-:W1:Y:S01]  /*4ff0*/  MUFU.TANH R41, R41 ;  /* 0x0000002900297308 */ /* 0x000e620000002400 */
[----:B------:R-:W-:Y:S06]  /*5000*/  BAR.SYNC.DEFER_BLOCKING 0x0 ;  /* 0x0000000000007b1d */ /* 0x000fec0000010000 */
[----:B--234-:R-:W-:Y:S05]  /*5010*/  BRA.U !UP0, `(.L_x_1976) ;  /* 0x0000000908b47547 */ /* 0x01cfea000b800000 */
        /* <DEDUP_REMOVED lines=11> */
.L_x_1977:
[----:B------:R-:W2:Y:S01]  /*50d0*/  LDC R7, c[0x0][0x4f0] ;  /* 0x00013c00ff077b82 */ /* 0x000ea20000000800 */
[----:B------:R-:W-:Y:S01]  /*50e0*/  UIADD3 UR4, UPT, UPT, UR17, -0x40, URZ ;  /* 0xffffffc011047890 */ /* 0x000fe2000fffe0ff */
[----:B------:R-:W-:Y:S01]  /*50f0*/  IMAD.U32 R17, RZ, RZ, UR17 ;  /* 0x00000011ff117e24 */ /* 0x000fe2000f8e00ff */
[----:B------:R-:W3:Y:S04]  /*5100*/  LDCU.64 UR6, c[0x0][0x3a0] ;  /* 0x00007400ff0677ac */ /* 0x000ee80008000a00 */
[----:B------:R-:W-:Y:S02]  /*5110*/  MOV R11, UR4 ;  /* 0x00000004000b7c02 */ /* 0x000fe40008000f00 */
[----:B------:R-:W-:Y:S02]  /*5120*/  IABS R17, R17 ;  /* 0x0000001100117213 */ /* 0x000fe40000000000 */
[----:B------:R-:W-:-:S02]  /*5130*/  IABS R11, R11 ;  /* 0x0000000b000b7213 */ /* 0x000fc40000000000 */
[----:B--2---:R-:W-:-:S04]  /*5140*/  IABS R0, R7 ;  /* 0x0000000700007213 */ /* 0x004fc80000000000 */
[----:B------:R-:W2:Y:S08]  /*5150*/  I2F.RP R15, R0 ;  /* 0x00000000000f7306 */ /* 0x000eb00000209400 */
[----:B--2---:R-:W2:Y:S02]  /*5160*/  MUFU.RCP R44, R15 ;  /* 0x0000000f002c7308 */ /* 0x004ea40000001000 */
[----:B--2---:R-:W-:-:S06]  /*5170*/  VIADD R44, R44, 0xffffffe ;  /* 0x0ffffffe2c2c7836 */ /* 0x004fcc0000000000 */
[----:B------:R-:W2:Y:S02]  /*5180*/  F2I.FTZ.U32.TRUNC.NTZ R45, R44 ;  /* 0x0000002c002d7305 */ /* 0x000ea4000021f000 */
[----:B--2---:R-:W-:Y:S01]  /*5190*/  IMAD.MOV R9, RZ, RZ, -R45 ;  /* 0x000000ffff097224 */ /* 0x004fe200078e0a2d */
        /* <DEDUP_REMOVED lines=37> */
[C---:B------:R-:W-:Y:S02]  /*53f0*/  IMAD R7, R42.reuse, UR11, R7 ;  /* 0x0000000b2a077c24 */ /* 0x040fe4000f8e0207 */
[----:B------:R-:W-:-:S04]  /*5400*/  IMAD.WIDE.U32 R42, R42, UR10, RZ ;  /* 0x0000000a2a2a7c25 */ /* 0x000fc8000f8e00ff */
[----:B------:R-:W-:Y:S01]  /*5410*/  IMAD.IADD R43, R43, 0x1, R7 ;  /* 0x000000012b2b7824 */ /* 0x000fe200078e0207 */
[----:B--2---:R-:W-:-:S04]  /*5420*/  IADD3 R0, PT, PT, R11, -R0, RZ ;  /* 0x800000000b007210 */ /* 0x004fc80007ffe0ff */
[----:B------:R-:W-:Y:S01]  /*5430*/  SHF.R.S32.HI R9, RZ, 0x1f, R0 ;  /* 0x0000001fff097819 */ /* 0x000fe20000011400 */
[----:B---3--:R-:W-:-:S04]  /*5440*/  IMAD.WIDE.U32 R42, R0, UR6, R42 ;  /* 0x00000006002a7c25 */ /* 0x008fc8000f8e002a */
[----:B------:R-:W-:Y:S01]  /*5450*/  IMAD R9, R9, UR6, RZ ;  /* 0x0000000609097c24 */ /* 0x000fe2000f8e02ff */
[----:B------:R-:W-:-:S03]  /*5460*/  LEA R232, P0, R42, R232, 0x1 ;  /* 0x000000e82ae87211 */ /* 0x000fc600078008ff */
[----:B------:R-:W-:-:S05]  /*5470*/  IMAD R9, R0, UR7, R9 ;  /* 0x0000000700097c24 */ /* 0x000fca000f8e0209 */
[----:B------:R-:W-:-:S04]  /*5480*/  IADD3 R9, PT, PT, R43, R9, RZ ;  /* 0x000000092b097210 */ /* 0x000fc80007ffe0ff */
[----:B------:R-:W-:-:S07]  /*5490*/  LEA.HI.X R231, R42, R231, R9, 0x1, P0 ;  /* 0x000000e72ae77211 */ /* 0x000fce00000f0c09 */
.L_x_1978:
[----:B------:R-:W2:Y:S01]  /*54a0*/  LDCU UR4, c[0x0][0x440] ;  /* 0x00008800ff0477ac */ /* 0x000ea20008000800 */
[----:B------:R-:W-:Y:S02]  /*54b0*/  IMAD.U32 R7, RZ, RZ, UR30 ;  /* 0x0000001eff077e24 */ /* 0x000fe4000f8e00ff */
[----:B------:R-:W-:Y:S01]  /*54c0*/  IMAD.U32 R0, RZ, RZ, UR28 ;  /* 0x0000001cff007e24 */ /* 0x000fe2000f8e00ff */
[----:B------:R-:W-:Y:S02]  /*54d0*/  USHF.L.U32 UR6, UR10, 0x5, URZ ;  /* 0x000000050a067899 */ /* 0x000fe400080006ff */
[----:B------:R-:W-:-:S04]  /*54e0*/  LEA R42, P0, R7, R232, 0x1 ;  /* 0x000000e8072a7211 */ /* 0x000fc800078008ff */
[----:B------:R-:W-:Y:S02]  /*54f0*/  LEA.HI.X R43, R7, R231, R0, 0x1, P0 ;  /* 0x000000e7072b7211 */ /* 0x000fe400000f0c00 */
[----:B------:R-:W-:Y:S02]  /*5500*/  IADD3 R52, P0, PT, R42, UR6, RZ ;  /* 0x000000062a347c10 */ /* 0x000fe4000ff1e0ff */
[----:B--2---:R-:W-:Y:S02]  /*5510*/  ISETP.GE.AND P4, PT, R214, UR4, PT ;  /* 0x00000004d6007c0c */ /* 0x004fe4000bf86270 */
        /* <DEDUP_REMOVED lines=15> */
[----:B--2---:R-:W-:-:S05]  /*5610*/  @!P3 IMAD.MOV.U32 R233, RZ, RZ, R231 ;  /* 0x000000ffffe9b224 */ /* 0x004fca00078e00e7 */
        /* <DEDUP_REMOVED lines=77> */
.L_x_1976:
[----:B------:R-:W-:Y:S01]  /*5af0*/  IMAD.SHL.U32 R0, R215, 0x2, RZ ;  /* 0x00000002d7007824 */ /* 0x000fe200078e00ff */
[----:B------:R-:W2:Y:S01]  /*5b00*/  LDCU UR4, c[0x0][0x45c] ;  /* 0x00008b80ff0477ac */ /* 0x000ea20008000800 */
[----:B---3--:R-:W-:Y:S01]  /*5b10*/  VIADD R42, R230, 0x8 ;  /* 0x00000008e62a7836 */ /* 0x008fe20000000000 */
[----:B------:R-:W-:Y:S02]  /*5b20*/  LOP3.LUT R166, R177, 0x200, R78, 0xf8, !PT ;  /* 0x00000200b1a67812 */ /* 0x000fe400078ef84e */
[----:B------:R-:W-:Y:S01]  /*5b30*/  LOP3.LUT R0, R0, 0x6, RZ, 0xc0, !PT ;  /* 0x0000000600007812 */ /* 0x000fe200078ec0ff */
[----:B------:R-:W-:Y:S01]  /*5b40*/  UISETP.GT.U32.AND UP0, UPT, UR29, UR18, UPT ;  /* 0x000000121d00728c */ /* 0x000fe2000bf04070 */
[----:B------:R-:W-:Y:S02]  /*5b50*/  LEA R216, R166, UR5, 0x1 ;  /* 0x00000005a6d87c11 */ /* 0x000fe4000f8e08ff */
[----:B------:R-:W-:-:S03]  /*5b60*/  LOP3.LUT R43, R0, UR17, RZ, 0xfc, !PT ;  /* 0x00000011002b7c12 */ /* 0x000fc6000f8efcff */
[--C-:B------:R-:W-:Y:S01]  /*5b70*/  IMAD.IADD R196, R76, 0x1, R216.reuse ;  /* 0x000000014cc47824 */ /* 0x100fe200078e02d8 */
[----:B------:R-:W-:Y:S01]  /*5b80*/  LDSM.16.MT88.4 R156, [R216+0x10000] ;  /* 0x01000000d89c783b */ /* 0x000fe20000004200 */
[C---:B------:R-:W-:Y:S02]  /*5b90*/  VIADD R9, R43.reuse, 0x1 ;  /* 0x000000012b097836 */ /* 0x040fe40000000000 */
[C---:B------:R-:W-:Y:S01]  /*5ba0*/  VIADD R7, R43.reuse, 0x8 ;  /* 0x000000082b077836 */ /* 0x040fe20000000000 */
[----:B------:R-:W-:Y:S01]  /*5bb0*/  LDSM.16.MT88.4 R148, [R196+0x10000] ;  /* 0x01000000c494783b */ /* 0x000fe20000004200 */
[C---:B------:R-:W-:Y:S01]  /*5bc0*/  VIADD R11, R43.reuse, 0x11 ;  /* 0x000000112b0b7836 */ /* 0x040fe20000000000 */
[-C--:B------:R-:W-:Y:S01]  /*5bd0*/  ISETP.GT.AND P3, PT, R230, R9.reuse, PT ;  /* 0x00000009e600720c */ /* 0x080fe20003f64270 */
[----:B------:R-:W-:Y:S01]  /*5be0*/  VIADD R15, R43, 0x19 ;  /* 0x000000192b0f7836 */ /* 0x000fe20000000000 */
[----:B------:R-:W-:Y:S01]  /*5bf0*/  ISETP.GT.AND P4, PT, R42, R9, PT ;  /* 0x000000092a00720c */ /* 0x000fe20003f84270 */
[----:B------:R-:W-:Y:S01]  /*5c00*/  IMAD.IADD R195, R167, 0x1, R216 ;  /* 0x00000001a7c37824 */ /* 0x000fe200078e02d8 */
[----:B------:R-:W-:Y:S01]  /*5c10*/  FSEL R35, R77, -INF , !P3 ;  /* 0xff8000004d237808 */ /* 0x000fe20005800000 */
[----:B------:R-:W-:Y:S01]  /*5c20*/  LDSM.16.MT88.4 R80, [R196+0x14000] ;  /* 0x01400000c450783b */ /* 0x000fe20000004200 */
[----:B------:R-:W-:Y:S01]  /*5c30*/  ISETP.GT.AND P2, PT, R230, R7, PT ;  /* 0x00000007e600720c */ /* 0x000fe20003f44270 */
[----:B------:R-:W-:Y:S01]  /*5c40*/  IMAD.IADD R194, R76, 0x1, R195 ;  /* 0x000000014cc27824 */ /* 0x000fe200078e02c3 */
[----:B------:R-:W-:Y:S01]  /*5c50*/  ISETP.GE.AND P5, PT, R7, R229, PT ;  /* 0x000000e50700720c */ /* 0x000fe20003fa6270 */
[----:B------:R-:W-:Y:S01]  /*5c60*/  LDSM.16.MT88.4 R112, [R196+0x16000] ;  /* 0x01600000c470783b */ /* 0x000fe20000004200 */
[----:B------:R-:W-:-:S02]  /*5c70*/  ISETP.GT.AND P1, PT, R42, R7, PT ;  /* 0x000000072a00720c */ /* 0x000fc40003f24270 */
        /* <DEDUP_REMOVED lines=8> */
[----:B------:R-:W-:Y:S02]  /*5d00*/  FSEL R35, R35, -INF , !P6 ;  /* 0xff80000023237808 */ /* 0x000fe40007000000 */
[----:B------:R-:W-:Y:S01]  /*5d10*/  FSEL R20, R20, -INF , !P2 ;  /* 0xff80000014147808 */ /* 0x000fe20005000000 */
[----:B------:R-:W-:Y:S01]  /*5d20*/  LDSM.16.MT88.4 R56, [R195+0x12000] ;  /* 0x01200000c338783b */ /* 0x000fe20000004200 */
[----:B------:R-:W-:-:S02]  /*5d30*/  FSEL R27, R27, -INF , !P0 ;  /* 0xff8000001b1b7808 */ /* 0x000fc40004000000 */
[----:B------:R-:W-:Y:S01]  /*5d40*/  ISETP.GT.AND P4, PT, R230, R7, PT ;  /* 0x00000007e600720c */ /* 0x000fe20003f84270 */
[----:B------:R-:W-:Y:S01]  /*5d50*/  LDSM.16.MT88.4 R64, [R194+0x12000] ;  /* 0x01200000c240783b */ /* 0x000fe20000004200 */
[C---:B------:R-:W-:Y:S02]  /*5d60*/  ISETP.GE.AND P6, PT, R7.reuse, R229, PT ;  /* 0x000000e50700720c */ /* 0x040fe40003fc6270 */
[----:B------:R-:W-:Y:S01]  /*5d70*/  ISETP.GT.AND P2, PT, R42, R7, PT ;  /* 0x000000072a00720c */ /* 0x000fe20003f44270 */
[----:B------:R-:W-:Y:S01]  /*5d80*/  LDSM.16.MT88.4 R72, [R216+0x14000] ;  /* 0x01400000d848783b */ /* 0x000fe20000004200 */
[----:B------:R-:W-:Y:S02]  /*5d90*/  ISETP.GE.AND P0, PT, R7, R228, PT ;  /* 0x000000e40700720c */ /* 0x000fe40003f06270 */
[----:B------:R-:W-:Y:S01]  /*5da0*/  FSEL R7, R22, -INF , !P1 ;  /* 0xff80000016077808 */ /* 0x000fe20004800000 */
[----:B------:R-:W-:Y:S01]  /*5db0*/  LDSM.16.MT88.4 R88, [R195+0x14000] ;  /* 0x01400000c358783b */ /* 0x000fe20000004200 */
[----:B------:R-:W-:-:S02]  /*5dc0*/  FSEL R23, R23, -INF , !P2 ;  /* 0xff80000017177808 */ /* 0x000fc40005000000 */
[----:B------:R-:W-:Y:S01]  /*5dd0*/  FSEL R7, R7, -INF , !P3 ;  /* 0xff80000007077808 */ /* 0x000fe20005800000 */
[----:B------:R-:W-:Y:S01]  /*5de0*/  LDSM.16.MT88.4 R96, [R194+0x14000] ;  /* 0x01400000c260783b */ /* 0x000fe20000004200 */
[-C--:B------:R-:W-:Y:S02]  /*5df0*/  ISETP.GT.AND P1, PT, R230, R9.reuse, PT ;  /* 0x00000009e600720c */ /* 0x080fe40003f24270 */
[----:B------:R-:W-:Y:S01]  /*5e00*/  ISETP.GT.AND P3, PT, R42, R9, PT ;  /* 0x000000092a00720c */ /* 0x000fe20003f64270 */
[----:B------:R-:W-:Y:S01]  /*5e10*/  LDSM.16.MT88.4 R104, [R216+0x16000] ;  /* 0x01600000d868783b */ /* 0x000fe20000004200 */
[----:B------:R-:W-:Y:S02]  /*5e20*/  FSEL R33, R20, -INF , !P5 ;  /* 0xff80000014217808 */ /* 0x000fe40006800000 */
[----:B------:R-:W-:Y:S01]  /*5e30*/  FSEL R21, R21, -INF , !P4 ;  /* 0xff80000015157808 */ /* 0x000fe20006000000 */
[----:B------:R-:W-:Y:S01]  /*5e40*/  LDSM.16.MT88.4 R120, [R195+0x16000] ;  /* 0x01600000c378783b */ /* 0x000fe20000004200 */
[----:B------:R-:W-:-:S02]  /*5e50*/  ISETP.GE.AND P5, PT, R9, R229, PT ;  /* 0x000000e50900720c */ /* 0x000fc40003fa6270 */
[----:B------:R-:W-:Y:S01]  /*5e60*/  ISETP.GE.AND P4, PT, R9, R228, PT ;  /* 0x000000e40900720c */ /* 0x000fe20003f86270 */
[----:B------:R-:W-:Y:S01]  /*5e70*/  VIADD R9, R43, 0x18 ;  /* 0x000000182b097836 */ /* 0x000fe20000000000 */
[----:B------:R-:W-:Y:S01]  /*5e80*/  FSEL R23, R23, -INF , !P0 ;  /* 0xff80000017177808 */ /* 0x000fe20004000000 */
[----:B------:R-:W-:Y:S01]  /*5e90*/  LDSM.16.MT88.4 R172, [R195+0x10800] ;  /* 0x01080000c3ac783b */ /* 0x000fe20000004200 */
[----:B------:R-:W-:Y:S02]  /*5ea0*/  FSEL R3, R3, -INF , !P1 ;  /* 0xff80000003037808 */ /* 0x000fe40004800000 */
[----:B------:R-:W-:Y:S01]  /*5eb0*/  ISETP.GT.AND P0, PT, R42, R11, PT ;  /* 0x0000000b2a00720c */ /* 0x000fe20003f04270 */
[----:B------:R-:W-:Y:S01]  /*5ec0*/  LDSM.16.MT88.4 R168, [R194+0x10800] ;  /* 0x01080000c2a8783b */ /* 0x000fe20000004200 */
[----:B------:R-:W-:Y:S02]  /*5ed0*/  FSEL R19, R24, -INF , !P3 ;  /* 0xff80000018137808 */ /* 0x000fe40005800000 */
[----:B------:R-:W-:-:S02]  /*5ee0*/  FSEL R37, R21, -INF , !P6 ;  /* 0xff80000015257808 */ /* 0x000fc40007000000 */
[C---:B------:R-:W-:Y:S02]  /*5ef0*/  ISETP.GT.AND P2, PT, R230.reuse, R11, PT ;  /* 0x0000000be600720c */ /* 0x040fe40003f44270 */
[C---:B------:R-:W-:Y:S02]  /*5f00*/  ISETP.GE.AND P6, PT, R11.reuse, R229, PT ;  /* 0x000000e50b00720c */ /* 0x040fe40003fc6270 */
[----:B------:R-:W-:Y:S02]  /*5f10*/  ISETP.GE.AND P1, PT, R11, R228, PT ;  /* 0x000000e40b00720c */ /* 0x000fe40003f26270 */
[----:B------:R-:W-:Y:S01]  /*5f20*/  FSEL R11, R3, -INF , !P5 ;  /* 0xff800000030b7808 */ /* 0x000fe20006800000 */
[----:B------:R-:W-:Y:S01]  /*5f30*/  VIADD R3, R43, 0x20 ;  /* 0x000000202b037836 */ /* 0x000fe20000000000 */
[----:B------:R-:W-:Y:S02]  /*5f40*/  FSEL R19, R19, -INF , !P4 ;  /* 0xff80000013137808 */ /* 0x000fe40006000000 */
[----:B------:R-:W-:Y:S01]  /*5f50*/  FSEL R17, R25, -INF , !P0 ;  /* 0xff80000019117808 */ /* 0x000fe20004000000 */
[----:B------:R-:W-:Y:S01]  /*5f60*/  VIADD R25, R43, 0x21 ;  /* 0x000000212b197836 */ /* 0x000fe20000000000 */
[----:B------:R-:W-:-:S02]  /*5f70*/  ISETP.GT.AND P3, PT, R230, R9, PT ;  /* 0x00000009e600720c */ /* 0x000fc40003f64270 */
[----:B------:R-:W-:Y:S02]  /*5f80*/  ISETP.GT.AND P4, PT, R42, R9, PT ;  /* 0x000000092a00720c */ /* 0x000fe40003f84270 */
[----:B-1----:R-:W-:Y:S02]  /*5f90*/  FSEL R28, R28, -INF , !P2 ;  /* 0xff8000001c1c7808 */ /* 0x002fe40005000000 */
[----:B------:R-:W-:Y:S02]  /*5fa0*/  FSEL R17, R17, -INF , !P1 ;  /* 0xff80000011117808 */ /* 0x000fe40004800000 */
[C---:B------:R-:W-:Y:S02]  /*5fb0*/  ISETP.GE.AND P5, PT, R9.reuse, R229, PT ;  /* 0x000000e50900720c */ /* 0x040fe40003fa6270 */
[----:B------:R-:W-:Y:S02]  /*5fc0*/  ISETP.GE.AND P2, PT, R9, R228, PT ;  /* 0x000000e40900720c */ /* 0x000fe40003f46270 */
[----:B------:R-:W-:-:S02]  /*5fd0*/  FSEL R12, R12, -INF , !P3 ;  /* 0xff8000000c0c7808 */ /* 0x000fc40005800000 */
[----:B------:R-:W-:Y:S02]  /*5fe0*/  ISETP.GT.AND P1, PT, R42, R15, PT ;  /* 0x0000000f2a00720c */ /* 0x000fe40003f24270 */
[----:B------:R-:W-:Y:S02]  /*5ff0*/  FSEL R13, R13, -INF , !P4 ;  /* 0xff8000000d0d7808 */ /* 0x000fe40006000000 */
[----:B------:R-:W-:Y:S02]  /*6000*/  ISETP.GT.AND P4, PT, R230, R3, PT ;  /* 0x00000003e600720c */ /* 0x000fe40003f84270 */
[----:B------:R-:W-:Y:S02]  /*6010*/  FSEL R9, R28, -INF , !P6 ;  /* 0xff8000001c097808 */ /* 0x000fe40007000000 */
[----:B------:R-:W-:Y:S02]  /*6020*/  ISETP.GT.AND P0, PT, R230, R15, PT ;  /* 0x0000000fe600720c */ /* 0x000fe40003f04270 */
[----:B------:R-:W-:-:S02]  /*6030*/  ISETP.GE.AND P6, PT, R15, R229, PT ;  /* 0x000000e50f00720c */ /* 0x000fc40003fc6270 */
[----:B------:R-:W-:Y:S02]  /*6040*/  ISETP.GE.AND P3, PT, R15, R228, PT ;  /* 0x000000e40f00720c */ /* 0x000fe40003f66270 */
[----:B------:R-:W-:Y:S02]  /*6050*/  FSEL R21, R12, -INF , !P5 ;  /* 0xff8000000c157808 */ /* 0x000fe40006800000 */
[----:B------:R-:W-:Y:S02]  /*6060*/  FSEL R15, R13, -INF , !P2 ;  /* 0xff8000000d0f7808 */ /* 0x000fe40005000000 */
[----:B------:R-:W-:Y:S02]  /*6070*/  FSEL R4, R4, -INF , !P1 ;  /* 0xff80000004047808 */ /* 0x000fe40004800000 */
[----:B------:R-:W-:Y:S02]  /*6080*/  ISETP.GE.AND P5, PT, R3, R229, PT ;  /* 0x000000e50300720c */ /* 0x000fe40003fa6270 */
[----:B------:R-:W-:-:S02]  /*6090*/  ISETP.GT.AND P2, PT, R42, R3, PT ;  /* 0x000000032a00720c */ /* 0x000fc40003f44270 */
[----:B------:R-:W-:Y:S02]  /*60a0*/  FSEL R5, R5, -INF , !P4 ;  /* 0xff80000005057808 */ /* 0x000fe40006000000 */
[----:B------:R-:W-:Y:S02]  /*60b0*/  FSEL R8, R8, -INF , !P0 ;  /* 0xff80000008087808 */ /* 0x000fe40004000000 */
[----:B------:R-:W-:Y:S01]  /*60c0*/  ISETP.GE.AND P0, PT, R3, R228, PT ;  /* 0x000000e40300720c */ /* 0x000fe20003f06270 */
[----:B------:R-:W-:Y:S01]  /*60d0*/  VIADD R3, R43, 0x28 ;  /* 0x000000282b037836 */ /* 0x000fe20000000000 */
[----:B------:R-:W-:Y:S02]  /*60e0*/  FSEL R13, R4, -INF , !P3 ;  /* 0xff800000040d7808 */ /* 0x000fe40005800000 */
[-C--:B------:R-:W-:Y:S02]  /*60f0*/  ISETP.GT.AND P1, PT, R230, R25.reuse, PT ;  /* 0x00000019e600720c */ /* 0x080fe40003f24270 */
[----:B------:R-:W-:-:S02]  /*6100*/  ISETP.GT.AND P3, PT, R42, R25, PT ;  /* 0x000000192a00720c */ /* 0x000fc40003f64270 */
[----:B------:R-:W-:Y:S02]  /*6110*/  FSEL R26, R26, -INF , !P2 ;  /* 0xff8000001a1a7808 */ /* 0x000fe40005000000 */
[----:B------:R-:W-:Y:S01]  /*6120*/  FSEL R243, R5, -INF , !P5 ;  /* 0xff80000005f37808 */ /* 0x000fe20006800000 */
[----:B------:R-:W-:Y:S01]  /*6130*/  VIADD R5, R43, 0x29 ;  /* 0x000000292b057836 */ /* 0x000fe20000000000 */
[----:B------:R-:W-:Y:S02]  /*6140*/  FSEL R29, R8, -INF , !P6 ;  /* 0xff800000081d7808 */ /* 0x000fe40007000000 */
[C---:B------:R-:W-:Y:S02]  /*6150*/  ISETP.GE.AND P6, PT, R25.reuse, R229, PT ;  /* 0x000000e51900720c */ /* 0x040fe40003fc6270 */
[----:B------:R-:W-:Y:S02]  /*6160*/  ISETP.GE.AND P4, PT, R25, R228, PT ;  /* 0x000000e41900720c */ /* 0x000fe40003f86270 */
[----:B------:R-:W-:-:S02]  /*6170*/  ISETP.GT.AND P5, PT, R230, R3, PT ;  /* 0x00000003e600720c */ /* 0x000fc40003fa4270 */
[----:B------:R-:W-:Y:S02]  /*6180*/  FSEL R237, R26, -INF , !P0 ;  /* 0xff8000001aed7808 */ /* 0x000fe40004000000 */
[----:B------:R-:W-:Y:S02]  /*6190*/  FSEL R10, R10, -INF , !P1 ;  /* 0xff8000000a0a7808 */ /* 0x000fe40004800000 */
[----:B------:R-:W-:Y:S02]  /*61a0*/  FSEL R14, R14, -INF , !P3 ;  /* 0xff8000000e0e7808 */ /* 0x000fe40005800000 */
[----:B------:R-:W-:Y:S02]  /*61b0*/  ISETP.GT.AND P0, PT, R42, R3, PT ;  /* 0x000000032a00720c */ /* 0x000fe40003f04270 */
[----:B------:R-:W-:Y:S02]  /*61c0*/  ISETP.GT.AND P3, PT, R230, R5, PT ;  /* 0x00000005e600720c */ /* 0x000fe40003f64270 */
[----:B------:R-:W-:-:S02]  /*61d0*/  ISETP.GE.AND P2, PT, R3, R229, PT ;  /* 0x000000e50300720c */ /* 0x000fc40003f46270 */
[----:B------:R-:W-:Y:S01]  /*61e0*/  ISETP.GE.AND P1, PT, R3, R228, PT ;  /* 0x000000e40300720c */ /* 0x000fe20003f26270 */
[----:B------:R-:W-:Y:S01]  /*61f0*/  VIADD R3, R43, 0x30 ;  /* 0x000000302b037836 */ /* 0x000fe20000000000 */
[----:B------:R-:W-:Y:S02]  /*6200*/  FSEL R197, R10, -INF , !P6 ;  /* 0xff8000000ac57808 */ /* 0x000fe40007000000 */
[----:B------:R-:W-:Y:S02]  /*6210*/  FSEL R16, R16, -INF , !P5 ;  /* 0xff80000010107808 */ /* 0x000fe40006800000 */
[----:B------:R-:W-:Y:S02]  /*6220*/  FSEL R221, R14, -INF , !P4 ;  /* 0xff8000000edd7808 */ /* 0x000fe40006000000 */
[----:B------:R-:W-:Y:S02]  /*6230*/  ISETP.GE.AND P6, PT, R5, R229, PT ;  /* 0x000000e50500720c */ /* 0x000fe40003fc6270 */
[----:B------:R-:W-:-:S02]  /*6240*/  ISETP.GT.AND P5, PT, R42, R5, PT ;  /* 0x000000052a00720c */ /* 0x000fc40003fa4270 */
[----:B------:R-:W-:Y:S01]  /*6250*/  ISETP.GE.AND P4, PT, R5, R228, PT ;  /* 0x000000e40500720c */ /* 0x000fe20003f86270 */
[----:B------:R-:W-:Y:S01]  /*6260*/  VIADD R5, R43, 0x31 ;  /* 0x000000312b057836 */ /* 0x000fe20000000000 */
[----:B------:R-:W-:Y:S02]  /*6270*/  FSEL R32, R32, -INF , !P0 ;  /* 0xff80000020207808 */ /* 0x000fe40004000000 */
[----:B------:R-:W-:Y:S02]  /*6280*/  FSEL R6, R6, -INF , !P3 ;  /* 0xff80000006067808 */ /* 0x000fe40005800000 */
[----:B------:R-:W-:Y:S02]  /*6290*/  FSEL R241, R16, -INF , !P2 ;  /* 0xff80000010f17808 */ /* 0x000fe40005000000 */
[----:B------:R-:W-:Y:S02]  /*62a0*/  FSEL R233, R32, -INF , !P1 ;  /* 0xff80000020e97808 */ /* 0x000fe40004800000 */
[----:B------:R-:W-:-:S02]  /*62b0*/  ISETP.GT.AND P2, PT, R230, R3, PT ;  /* 0x00000003e600720c */ /* 0x000fc40003f44270 */
[C---:B------:R-:W-:Y:S02]  /*62c0*/  ISETP.GE.AND P0, PT, R3.reuse, R229, PT ;  /* 0x000000e50300720c */ /* 0x040fe40003f06270 */
[----:B------:R-:W-:Y:S02]  /*62d0*/  ISETP.GT.AND P1, PT, R42, R3, PT ;  /* 0x000000032a00720c */ /* 0x000fe40003f24270 */
[----:B------:R-:W-:Y:S01]  /*62e0*/  ISETP.GE.AND P3, PT, R3, R228, PT ;  /* 0x000000e40300720c */ /* 0x000fe20003f66270 */
[----:B------:R-:W-:Y:S01]  /*62f0*/  VIADD R3, R43, 0x38 ;  /* 0x000000382b037836 */ /* 0x000fe20000000000 */
[----:B------:R-:W-:Y:S02]  /*6300*/  FSEL R31, R31, -INF , !P5 ;  /* 0xff8000001f1f7808 */ /* 0x000fe40006800000 */
[----:B------:R-:W-:Y:S02]  /*6310*/  FSEL R199, R6, -INF , !P6 ;  /* 0xff80000006c77808 */ /* 0x000fe40007000000 */
[----:B------:R-:W-:-:S02]  /*6320*/  ISETP.GT.AND P6, PT, R230, R5, PT ;  /* 0x00000005e600720c */ /* 0x000fc40003fc4270 */
[----:B------:R-:W-:Y:S02]  /*6330*/  FSEL R223, R31, -INF , !P4 ;  /* 0xff8000001fdf7808 */ /* 0x000fe40006000000 */
[----:B------:R-:W-:Y:S02]  /*6340*/  ISETP.GT.AND P4, PT, R42, R5, PT ;  /* 0x000000052a00720c */ /* 0x000fe40003f84270 */
[----:B------:R-:W-:Y:S02]  /*6350*/  FSEL R34, R34, -INF , !P1 ;  /* 0xff80000022227808 */ /* 0x000fe40004800000 */
[----:B------:R-:W-:Y:S02]  /*6360*/  FSEL R18, R18, -INF , !P6 ;  /* 0xff80000012127808 */ /* 0x000fe40007000000 */
[C---:B------:R-:W-:Y:S02]  /*6370*/  ISETP.GT.AND P1, PT, R230.reuse, R3, PT ;  /* 0x00000003e600720c */ /* 0x040fe40003f24270 */
[----:B------:R-:W-:-:S02]  /*6380*/  ISETP.GT.AND P6, PT, R230, R43, PT ;  /* 0x0000002be600720c */ /* 0x000fc40003fc4270 */
[----:B------:R-:W-:Y:S02]  /*6390*/  FSEL R38, R38, -INF , !P4 ;  /* 0xff80000026267808 */ /* 0x000fe40006000000 */
[----:B------:R-:W-:Y:S02]  /*63a0*/  FSEL R30, R30, -INF , !P2 ;  /* 0xff8000001e1e7808 */ /* 0x000fe40005000000 */
[----:B------:R-:W-:Y:S02]  /*63b0*/  ISETP.GE.AND P4, PT, R43, R229, PT ;  /* 0x000000e52b00720c */ /* 0x000fe40003f86270 */
[----:B------:R-:W-:Y:S02]  /*63c0*/  FSEL R40, R40, -INF , !P1 ;  /* 0xff80000028287808 */ /* 0x000fe40004800000 */
[----:B------:R-:W-:Y:S02]  /*63d0*/  FSEL R25, R48, -INF , !P6 ;  /* 0xff80000030197808 */ /* 0x000fe40007000000 */
[----:B------:R-:W-:-:S02]  /*63e0*/  ISETP.GT.AND P1, PT, R42, R43, PT ;  /* 0x0000002b2a00720c */ /* 0x000fc40003f24270 */
[C---:B------:R-:W-:Y:S02]  /*63f0*/  ISETP.GE.AND P5, PT, R5.reuse, R229, PT ;  /* 0x000000e50500720c */ /* 0x040fe40003fa6270 */
[-C--:B------:R-:W-:Y:S02]  /*6400*/  ISETP.GE.AND P2, PT, R5, R228.reuse, PT ;  /* 0x000000e40500720c */ /* 0x080fe40003f46270 */
[----:B------:R-:W-:Y:S02]  /*6410*/  FSEL R227, R30, -INF , !P0 ;  /* 0xff8000001ee37808 */ /* 0x000fe40004000000 */
[----:B------:R-:W-:Y:S02]  /*6420*/  FSEL R25, R25, -INF , !P4 ;  /* 0xff80000019197808 */ /* 0x000fe40006000000 */
[C---:B------:R-:W-:Y:S01]  /*6430*/  ISETP.GE.AND P0, PT, R43.reuse, R228, PT ;  /* 0x000000e42b00720c */ /* 0x040fe20003f06270 */
[----:B------:R-:W-:Y:S01]  /*6440*/  VIADD R43, R43, 0x39 ;  /* 0x000000392b2b7836 */ /* 0x000fe20000000000 */
[----:B------:R-:W-:-:S02]  /*6450*/  FSEL R5, R49, -INF , !P1 ;  /* 0xff80000031057808 */ /* 0x000fc40004800000 */
[----:B------:R-:W-:Y:S01]  /*6460*/  FMNMX3.FTZ R4, R25, R35, R33, !PT ;  /* 0x0000002319047276 */ /* 0x000fe20007810021 */
[----:B------:R-:W-:Y:S01]  /*6470*/  LDSM.16.MT88.4 R48, [R196+0x12000] ;  /* 0x01200000c430783b */ /* 0x000fe20000004200 */
[----:B------:R-:W-:Y:S02]  /*6480*/  FSEL R5, R5, -INF , !P0 ;  /* 0xff80000005057808 */ /* 0x000fe40004000000 */
[----:B------:R-:W-:Y:S02]  /*6490*/  FMNMX3.FTZ R6, R4, R37, R11, !PT ;  /* 0x0000002504067276 */ /* 0x000fe4000781000b */
[----:B------:R-:W-:Y:S02]  /*64a0*/  FMNMX3.FTZ R4, R5, R27, R7, !PT ;  /* 0x0000001b05047276 */ /* 0x000fe40007810007 */
[----:B------:R-:W-:Y:S02]  /*64b0*/  FMNMX3.FTZ R6, R6, R9, R21, !PT ;  /* 0x0000000906067276 */ /* 0x000fe40007810015 */
[----:B------:R-:W-:-:S02]  /*64c0*/  FMNMX3.FTZ R4, R4, R23, R19, !PT ;  /* 0x0000001704047276 */ /* 0x000fc40007810013 */
[----:B------:R-:W-:Y:S02]  /*64d0*/  FMNMX3.FTZ R6, R6, R29, R243, !PT ;  /* 0x0000001d06067276 */ /* 0x000fe400078100f3 */
[----:B------:R-:W-:Y:S02]  /*64e0*/  FMNMX3.FTZ R4, R4, R17, R15, !PT ;  /* 0x0000001104047276 */ /* 0x000fe4000781000f */
[----:B------:R-:W-:Y:S02]  /*64f0*/  ISETP.GT.AND P4, PT, R42, R3, PT ;  /* 0x000000032a00720c */ /* 0x000fe40003f84270 */
[----:B------:R-:W-:Y:S02]  /*6500*/  FSEL R225, R18, -INF , !P5 ;  /* 0xff80000012e17808 */ /* 0x000fe40006800000 */
[----:B------:R-:W-:Y:S02]  /*6510*/  ISETP.GE.AND P6, PT, R3, R229, PT ;  /* 0x000000e50300720c */ /* 0x000fe40003fc6270 */
[----:B------:R-:W-:-:S02]  /*6520*/  ISETP.GT.AND P5, PT, R230, R43, PT ;  /* 0x0000002be600720c */ /* 0x000fc40003fa4270 */
[----:B------:R-:W-:Y:S02]  /*6530*/  FMNMX3.FTZ R6, R6, R197, R241, !PT ;  /* 0x000000c506067276 */ /* 0x000fe400078100f1 */
[----:B------:R-:W-:Y:S02]  /*6540*/  FMNMX3.FTZ R4, R4, R13, R237, !PT ;  /* 0x0000000d04047276 */ /* 0x000fe400078100ed */
[----:B------:R-:W-:Y:S02]  /*6550*/  FSEL R39, R39, -INF , !P4 ;  /* 0xff80000027277808 */ /* 0x000fe40006000000 */
[----:B------:R-:W-:Y:S02]  /*6560*/  ISETP.GT.AND P0, PT, R42, R43, PT ;  /* 0x0000002b2a00720c */ /* 0x000fe40003f04270 */
[----:B------:R-:W-:Y:S02]  /*6570*/  ISETP.GE.AND P4, PT, R43, R229, PT ;  /* 0x000000e52b00720c */ /* 0x000fe40003f86270 */
[----:B------:R-:W-:-:S02]  /*6580*/  FSEL R36, R36, -INF , !P5 ;  /* 0xff80000024247808 */ /* 0x000fc40006800000 */
[----:B------:R-:W-:Y:S02]  /*6590*/  FSEL R219, R40, -INF , !P6 ;  /* 0xff80000028db7808 */ /* 0x000fe40007000000 */
[----:B------:R-:W-:Y:S02]  /*65a0*/  FMNMX3.FTZ R6, R6, R199, R227, !PT ;  /* 0x000000c706067276 */ /* 0x000fe400078100e3 */
[----:B------:R-:W-:Y:S02]  /*65b0*/  ISETP.GE.AND P1, PT, R3, R228, PT ;  /* 0x000000e40300720c */ /* 0x000fe40003f26270 */
[----:B------:R-:W-:Y:S02]  /*65c0*/  FSEL R207, R34, -INF , !P3 ;  /* 0xff80000022cf7808 */ /* 0x000fe40005800000 */
[----:B------:R-:W-:Y:S02]  /*65d0*/  FMNMX3.FTZ R4, R4, R221, R233, !PT ;  /* 0x000000dd04047276 */ /* 0x000fe400078100e9 */
[----:B------:R-:W-:-:S02]  /*65e0*/  FSEL R41, R41, -INF , !P0 ;  /* 0xff80000029297808 */ /* 0x000fc40004000000 */
[----:B------:R-:W-:Y:S02]  /*65f0*/  FSEL R211, R36, -INF , !P4 ;  /* 0xff80000024d37808 */ /* 0x000fe40006000000 */
[----:B------:R-:W-:Y:S02]  /*6600*/  FMNMX3.FTZ R6, R6, R225, R219, !PT ;  /* 0x000000e106067276 */ /* 0x000fe400078100db */
[----:B------:R-:W-:Y:S02]  /*6610*/  ISETP.GE.AND P0, PT, R43, R228, PT ;  /* 0x000000e42b00720c */ /* 0x000fe40003f06270 */
[----:B------:R-:W-:Y:S02]  /*6620*/  FSEL R205, R38, -INF , !P2 ;  /* 0xff80000026cd7808 */ /* 0x000fe40005000000 */
[----:B------:R-:W-:Y:S02]  /*6630*/  FSEL R203, R39, -INF , !P1 ;  /* 0xff80000027cb7808 */ /* 0x000fe40004800000 */
[----:B------:R-:W-:-:S02]  /*6640*/  FMNMX3.FTZ R4, R4, R223, R207, !PT ;  /* 0x000000df04047276 */ /* 0x000fc400078100cf */
[----:B------:R-:W-:Y:S02]  /*6650*/  FMNMX.FTZ R6, R211, R6, !PT ;  /* 0x00000006d3067209 */ /* 0x000fe40007810000 */
[----:B------:R-:W-:Y:S02]  /*6660*/  FSEL R201, R41, -INF , !P0 ;  /* 0xff80000029c97808 */ /* 0x000fe40004000000 */
[----:B------:R-:W-:Y:S01]  /*6670*/  FMNMX3.FTZ R4, R4, R205, R203, !PT ;  /* 0x000000cd04047276 */ /* 0x000fe200078100cb */
[----:B------:R-:W1:Y:S03]  /*6680*/  SHFL.BFLY PT, R31, R6, 0x2, 0x1f ;  /* 0x0c401f00061f7f89 */ /* 0x000e6600000e0000 */
[----:B------:R-:W-:Y:S01]  /*6690*/  FMNMX.FTZ R39, R201, R4, !PT ;  /* 0x00000004c9277209 */ /* 0x000fe20007810000 */
[----:B------:R-:W-:Y:S04]  /*66a0*/  LDSM.16.MT88.4 R40, [R216+0x12000] ;  /* 0x01200000d828783b */ /* 0x000fe80000004200 */
[----:B------:R-:W3:Y:S01]  /*66b0*/  SHFL.BFLY PT, R4, R39, 0x2, 0x1f ;  /* 0x0c401f0027047f89 */ /* 0x000ee200000e0000 */
[----:B-1----:R-:W-:-:S05]  /*66c0*/  FMNMX.FTZ R31, R6, R31, !PT ;  /* 0x0000001f061f7209 */ /* 0x002fca0007810000 */
[----:B------:R-:W1:Y:S01]  /*66d0*/  SHFL.BFLY PT, R164, R31, 0x1, 0x1f ;  /* 0x0c201f001fa47f89 */ /* 0x000e6200000e0000 */
[----:B---3--:R-:W-:-:S05]  /*66e0*/  FMNMX.FTZ R4, R39, R4, !PT ;  /* 0x0000000427047209 */ /* 0x008fca0007810000 */
[----:B------:R-:W3:Y:S01]  /*66f0*/  SHFL.BFLY PT, R3, R4, 0x1, 0x1f ;  /* 0x0c201f0004037f89 */ /* 0x000ee200000e0000 */
[----:B-1----:R-:W-:-:S04]  /*6700*/  FMNMX.FTZ R164, R31, R164, !PT ;  /* 0x000000a41fa47209 */ /* 0x002fc80007810000 */
[C---:B------:R-:W-:Y:S01]  /*6710*/  FSETP.NEU.FTZ.AND P0, PT, R164.reuse, -INF , PT ;  /* 0xff800000a400780b */ /* 0x040fe20003f1d000 */
[----:B--2---:R-:W-:Y:S01]  /*6720*/  FMUL.FTZ R206, R164, UR4 ;  /* 0x00000004a4ce7c20 */ /* 0x004fe20008410000 */
        /* <DEDUP_REMOVED lines=17> */
[----:B------:R-:W2:Y:S01]  /*6840*/  MUFU.EX2 R192, R192 ;  /* 0x000000c000c07308 */ /* 0x000ea20000000800 */
[--C-:B------:R-:W-:Y:S01]  /*6850*/  FFMA.FTZ R183, R19, UR4, -R200.reuse ;  /* 0x0000000413b77c23 */ /* 0x100fe200080108c8 */
[----:B------:R-:W3:Y:S01]  /*6860*/  LDSM.16.MT88.4 R8, [R196+0x12800] ;  /* 0x01280000c408783b */ /* 0x000ee20000004200 */
[----:B------:R-:W-:Y:S01]  /*6870*/  FFMA.FTZ R182, R17, UR4, -R200 ;  /* 0x0000000411b67c23 */ /* 0x000fe200080108c8 */
[----:B------:R-:W-:Y:S01]  /*6880*/  MUFU.EX2 R189, R189 ;  /* 0x000000bd00bd7308 */ /* 0x000fe20000000800 */
[--C-:B------:R-:W-:Y:S01]  /*6890*/  FFMA.FTZ R181, R21, UR4, -R206.reuse ;  /* 0x0000000415b57c23 */ /* 0x100fe200080108ce */
[----:B------:R-:W4:Y:S01]  /*68a0*/  LDSM.16.MT88.4 R16, [R196+0x16800] ;  /* 0x01680000c410783b */ /* 0x000f220000004200 */
[----:B------:R-:W-:Y:S01]  /*68b0*/  FFMA.FTZ R180, R29, UR4, -R206 ;  /* 0x000000041db47c23 */ /* 0x000fe200080108ce */
[----:B------:R-:W5:Y:S01]  /*68c0*/  MUFU.EX2 R188, R188 ;  /* 0x000000bc00bc7308 */ /* 0x000f620000000800 */
[--C-:B------:R-:W-:Y:S01]  /*68d0*/  FFMA.FTZ R179, R15, UR4, -R200.reuse ;  /* 0x000000040fb37c23 */ /* 0x100fe200080108c8 */
[----:B------:R-:W-:Y:S01]  /*68e0*/  FFMA.FTZ R178, R13, UR4, -R200 ;  /* 0x000000040db27c23 */ /* 0x000fe200080108c8 */
[----:B------:R-:W4:Y:S01]  /*68f0*/  LDSM.16.MT88.4 R24, [R196+0x10800] ;  /* 0x01080000c418783b */ /* 0x000f220000004200 */
[----:B------:R-:W-:Y:S01]  /*6900*/  MUFU.EX2 R191, R191 ;  /* 0x000000bf00bf7308 */ /* 0x000fe20000000800 */
[--C-:B------:R-:W-:Y:S01]  /*6910*/  FFMA.FTZ R202, R197, UR4, -R206.reuse ;  /* 0x00000004c5ca7c23 */ /* 0x100fe200080108ce */
[----:B--2---:R-:W-:Y:S01]  /*6920*/  F2FP.F16.F32.PACK_AB R128, R192, R193 ;  /* 0x000000c1c080723e */ /* 0x004fe200000000ff */
[----:B------:R-:W2:Y:S01]  /*6930*/  LDSM.16.MT88.4 R20, [R196+0x14800] ;  /* 0x01480000c414783b */ /* 0x000ea20000004200 */
[----:B------:R-:W1:Y:S01]  /*6940*/  MUFU.EX2 R190, R190 ;  /* 0x000000be00be7308 */ /* 0x000e620000000800 */
[----:B------:R-:W-:Y:S01]  /*6950*/  FFMA.FTZ R198, R199, UR4, -R206 ;  /* 0x00000004c7c67c23 */ /* 0x000fe200080108ce */
[--C-:B------:R-:W-:Y:S01]  /*6960*/  FFMA.FTZ R208, R221, UR4, -R200.reuse ;  /* 0x00000004ddd07c23 */ /* 0x100fe200080108c8 */
[----:B------:R-:W-:Y:S01]  /*6970*/  LDSM.16.MT88.4 R12, [R216+0x10800] ;  /* 0x01080000d80c783b */ /* 0x000fe20000004200 */
[----:B------:R-:W-:Y:S01]  /*6980*/  MUFU.EX2 R187, R187 ;  /* 0x000000bb00bb7308 */ /* 0x000fe20000000800 */
[--C-:B------:R-:W-:Y:S01]  /*6990*/  FFMA.FTZ R204, R233, UR4, -R200.reuse ;  /* 0x00000004e9cc7c23 */ /* 0x100fe200080108c8 */
[----:B-----5:R-:W-:Y:S01]  /*69a0*/  F2FP.F16.F32.PACK_AB R130, R188, R189 ;  /* 0x000000bdbc82723e */ /* 0x020fe200000000ff */
[----:B------:R-:W-:Y:S01]  /*69b0*/  LDSM.16.MT88.4 R28, [R194+0x12800] ;  /* 0x01280000c21c783b */ /* 0x000fe20000004200 */
[----:B------:R-:W5:Y:S01]  /*69c0*/  MUFU.EX2 R186, R186 ;  /* 0x000000ba00ba7308 */ /* 0x000f620000000800 */
        /* <DEDUP_REMOVED lines=8> */
[----:B------:R-:W-:Y:S01]  /*6a50*/  FFMA.FTZ R210, R227, UR4, -R206 ;  /* 0x00000004e3d27c23 */ /* 0x000fe200080108ce */
[----:B------:R-:W-:Y:S01]  /*6a60*/  FFMA.FTZ R212, R205, UR4, -R200 ;  /* 0x00000004cdd47c23 */ /* 0x000fe200080108c8 */
[----:B------:R-:W-:Y:S01]  /*6a70*/  FFMA.FTZ R225, R225, UR4, -R206 ;  /* 0x00000004e1e17c23 */ /* 0x000fe200080108ce */
[----:B------:R-:W-:Y:S01]  /*6a80*/  MUFU.EX2 R181, R181 ;  /* 0x000000b500b57308 */ /* 0x000fe20000000800 */
[--C-:B------:R-:W-:Y:S01]  /*6a90*/  FFMA.FTZ R207, R207, UR4, -R200.reuse ;  /* 0x00000004cfcf7c23 */ /* 0x100fe200080108c8 */
[----:B-----5:R-:W-:Y:S01]  /*6aa0*/  F2FP.F16.F32.PACK_AB R131, R186, R187 ;  /* 0x000000bbba83723e */ /* 0x020fe200000000ff */
[----:B------:R-:W-:Y:S01]  /*6ab0*/  FFMA.FTZ R203, R203, UR4, -R200 ;  /* 0x00000004cbcb7c23 */ /* 0x000fe200080108c8 */
[----:B------:R-:W-:Y:S01]  /*6ac0*/  MUFU.EX2 R180, R180 ;  /* 0x000000b400b47308 */ /* 0x000fe20000000800 */
[----:B------:R-:W-:Y:S01]  /*6ad0*/  FADD.FTZ R192, R193, R192 ;  /* 0x000000c0c1c07221 */ /* 0x000fe20000010000 */
[----:B------:R-:W-:-:S02]  /*6ae0*/  FADD.FTZ R190, R191, R190 ;  /* 0x000000bebfbe7221 */ /* 0x000fc40000010000 */
[----:B------:R-:W-:Y:S01]  /*6af0*/  MUFU.EX2 R183, R183 ;  /* 0x000000b700b77308 */ /* 0x000fe20000000800 */
[C---:B------:R-:W-:Y:S01]  /*6b00*/  HMMA.16816.F32 R44, R128.reuse, R48, RZ ;  /* 0x00000030802c723c */ /* 0x040fe200000018ff */
[----:B------:R-:W-:Y:S01]  /*6b10*/  FADD.FTZ R189, R189, R192 ;  /* 0x000000c0bdbd7221 */ /* 0x000fe20000010000 */
[----:B------:R-:W-:Y:S01]  /*6b20*/  FADD.FTZ R187, R187, R190 ;  /* 0x000000bebbbb7221 */ /* 0x000fe20000010000 */
[----:B------:R-:W5:Y:S02]  /*6b30*/  MUFU.EX2 R182, R182 ;  /* 0x000000b600b67308 */ /* 0x000f640000000800 */
[----:B------:R-:W-:Y:S01]  /*6b40*/  FADD.FTZ R188, R188, R189 ;  /* 0x000000bdbcbc7221 */ /* 0x000fe20000010000 */
[----:B------:R-:W-:Y:S01]  /*6b50*/  FADD.FTZ R186, R186, R187 ;  /* 0x000000bbbaba7221 */ /* 0x000fe20000010000 */
[----:B------:R-:W-:Y:S01]  /*6b60*/  MUFU.EX2 R179, R179 ;  /* 0x000000b300b37308 */ /* 0x000fe20000000800 */
[C---:B------:R-:W-:Y:S03]  /*6b70*/  HMMA.16816.F32 R48, R128.reuse, R50, RZ ;  /* 0x000000328030723c */ /* 0x040fe600000018ff */
[----:B------:R-:W3:Y:S04]  /*6b80*/  MUFU.EX2 R178, R178 ;  /* 0x000000b200b27308 */ /* 0x000ee80000000800 */
[----:B------:R1:W-:Y:S01]  /*6b90*/  MUFU.EX2 R197, R243 ;  /* 0x000000f300c57308 */ /* 0x0003e20000000800 */
[C---:B------:R-:W-:Y:S03]  /*6ba0*/  HMMA.16816.F32 R152, R128.reuse, R148, RZ ;  /* 0x000000948098723c */ /* 0x040fe600000018ff */
[----:B------:R-:W2:Y:S04]  /*6bb0*/  MUFU.EX2 R202, R202 ;  /* 0x000000ca00ca7308 */ /* 0x000ea80000000800 */
[----:B------:R4:W-:Y:S01]  /*6bc0*/  MUFU.EX2 R199, R241 ;  /* 0x000000f100c77308 */ /* 0x0009e20000000800 */
[----:B------:R-:W-:Y:S03]  /*6bd0*/  HMMA.16816.F32 R76, R128, R80, RZ ;  /* 0x00000050804c723c */ /* 0x000fe600000018ff */
[----:B------:R-:W-:Y:S01]  /*6be0*/  MUFU.EX2 R198, R198 ;  /* 0x000000c600c67308 */ /* 0x000fe20000000800 */
[----:B-1----:R-:W-:-:S03]  /*6bf0*/  FFMA.FTZ R243, R211, UR4, -R206 ;  /* 0x00000004d3f37c23 */ /* 0x002fc600080108ce */
[----:B------:R-:W-:Y:S01]  /*6c00*/  MUFU.EX2 R221, R237 ;  /* 0x000000ed00dd7308 */ /* 0x000fe20000000800 */
[----:B------:R-:W-:Y:S03]  /*6c10*/  HMMA.16816.F32 R108, R128, R112, RZ ;  /* 0x00000070806c723c */ /* 0x000fe600000018ff */
[----:B------:R-:W1:Y:S01]  /*6c20*/  MUFU.EX2 R208, R208 ;  /* 0x000000d000d07308 */ /* 0x000e620000000800 */
[----:B----4-:R-:W-:-:S03]  /*6c30*/  FFMA.FTZ R241, R201, UR4, -R200 ;  /* 0x00000004c9f17c23 */ /* 0x010fc600080108c8 */
[----:B------:R-:W-:Y:S01]  /*6c40*/  MUFU.EX2 R204, R204 ;  /* 0x000000cc00cc7308 */ /* 0x000fe20000000800 */
[C---:B------:R-:W-:Y:S03]  /*6c50*/  HMMA.16816.F32 R160, R128.reuse, R156, RZ ;  /* 0x0000009c80a0723c */ /* 0x040fe600000018ff */
[----:B------:R-:W4:Y:S04]  /*6c60*/  MUFU.EX2 R223, R223 ;  /* 0x000000df00df7308 */ /* 0x000f280000000800 */
        /* <DEDUP_REMOVED lines=31> */
[----:B------:R-:W-:Y:S01]  /*6e60*/  F2FP.F16.F32.PACK_AB R4, R184, R185 ;  /* 0x000000b9b804723e */ /* 0x000fe200000000ff */
[----:B------:R-:W-:Y:S01]  /*6e70*/  FADD.FTZ R185, R185, R188 ;  /* 0x000000bcb9b97221 */ /* 0x000fe20000010000 */
[----:B-----5:R-:W-:Y:S01]  /*6e80*/  F2FP.F16.F32.PACK_AB R5, R182, R183 ;  /* 0x000000b7b605723e */ /* 0x020fe200000000ff */
[----:B------:R-:W-:-:S02]  /*6e90*/  FADD.FTZ R183, R183, R186 ;  /* 0x000000bab7b77221 */ /* 0x000fc40000010000 */
[----:B------:R-:W-:Y:S02]  /*6ea0*/  FADD.FTZ R184, R184, R185 ;  /* 0x000000b9b8b87221 */ /* 0x000fe40000010000 */
[----:B------:R-:W-:Y:S01]  /*6eb0*/  HMMA.16816.F32 R128, R128, R6, RZ ;  /* 0x000000068080723c */ /* 0x000fe200000018ff */
[----:B------:R-:W-:Y:S01]  /*6ec0*/  F2FP.F16.F32.PACK_AB R6, R180, R181 ;  /* 0x000000b5b406723e */ /* 0x000fe200000000ff */
[----:B------:R-:W-:Y:S01]  /*6ed0*/  FADD.FTZ R182, R182, R183 ;  /* 0x000000b7b6b67221 */ /* 0x000fe20000010000 */
[----:B---3--:R-:W-:Y:S01]  /*6ee0*/  F2FP.F16.F32.PACK_AB R7, R178, R179 ;  /* 0x000000b3b207723e */ /* 0x008fe200000000ff */
[----:B------:R-:W-:Y:S02]  /*6ef0*/  FADD.FTZ R181, R181, R184 ;  /* 0x000000b8b5b57221 */ /* 0x000fe40000010000 */
[----:B------:R-:W-:Y:S02]  /*6f00*/  FADD.FTZ R179, R179, R182 ;  /* 0x000000b6b3b37221 */ /* 0x000fe40000010000 */
[----:B------:R-:W-:-:S02]  /*6f10*/  FADD.FTZ R180, R180, R181 ;  /* 0x000000b5b4b47221 */ /* 0x000fc40000010000 */
[----:B------:R-:W-:Y:S01]  /*6f20*/  HMMA.16816.F32 R44, R4, R8, R44 ;  /* 0x00000008042c723c */ /* 0x000fe2000000182c */
[----:B------:R-:W-:-:S07]  /*6f30*/  FADD.FTZ R178, R178, R179 ;  /* 0x000000b3b2b27221 */ /* 0x000fce0000010000 */
[C---:B------:R-:W-:Y:S01]  /*6f40*/  HMMA.16816.F32 R48, R4.reuse, R10, R48 ;  /* 0x0000000a0430723c */ /* 0x040fe20000001830 */
[----:B------:R-:W3:Y:S07]  /*6f50*/  LDSM.16.MT88.4 R8, [R216+0x12800] ;  /* 0x01280000d808783b */ /* 0x000eee0000004200 */
[C---:B------:R-:W-:Y:S08]  /*6f60*/  HMMA.16816.F32 R108, R4.reuse, R16, R108 ;  /* 0x00000010046c723c */ /* 0x040ff0000000186c */
[C---:B------:R-:W-:Y:S01]  /*6f70*/  HMMA.16816.F32 R112, R4.reuse, R18, R112 ;  /* 0x000000120470723c */ /* 0x040fe20000001870 */
[----:B------:R-:W5:Y:S07]  /*6f80*/  LDSM.16.MT88.4 R16, [R194+0x14800] ;  /* 0x01480000c210783b */ /* 0x000f6e0000004200 */
[C---:B------:R-:W-:Y:S08]  /*6f90*/  HMMA.16816.F32 R152, R4.reuse, R24, R152 ;  /* 0x000000180498723c */ /* 0x040ff00000001898 */
[C---:B------:R-:W-:Y:S01]  /*6fa0*/  HMMA.16816.F32 R148, R4.reuse, R26, R148 ;  /* 0x0000001a0494723c */ /* 0x040fe20000001894 */
[----:B------:R-:W1:Y:S07]  /*6fb0*/  LDSM.16.MT88.4 R24, [R216+0x14800] ;  /* 0x01480000d818783b */ /* 0x000e6e0000004200 */
[C---:B--2---:R-:W-:Y:S08]  /*6fc0*/  HMMA.16816.F32 R76, R4.reuse, R20, R76 ;  /* 0x00000014044c723c */ /* 0x044ff0000000184c */
[C---:B---3--:R-:W-:Y:S08]  /*6fd0*/  HMMA.16816.F32 R36, R4.reuse, R8, R36 ;  /* 0x000000080424723c */ /* 0x048ff00000001824 */
[C---:B------:R-:W-:Y:S01]  /*6fe0*/  HMMA.16816.F32 R40, R4.reuse, R10, R40 ;  /* 0x0000000a0428723c */ /* 0x040fe20000001828 */
[----:B------:R-:W2:Y:S07]  /*6ff0*/  LDSM.16.MT88.4 R8, [R195+0x16800] ;  /* 0x01680000c308783b */ /* 0x000eae0000004200 */
[C---:B------:R-:W-:Y:S01]  /*7000*/  HMMA.16816.F32 R80, R4.reuse, R22, R80 ;  /* 0x000000160450723c */ /* 0x040fe20000001850 */
[----:B------:R-:W3:Y:S07]  /*7010*/  LDSM.16.MT88.4 R20, [R195+0x14800] ;  /* 0x01480000c314783b */ /* 0x000eee0000004200 */
[C---:B------:R-:W-:Y:S08]  /*7020*/  HMMA.16816.F32 R160, R4.reuse, R12, R160 ;  /* 0x0000000c04a0723c */ /* 0x040ff000000018a0 */
[C---:B------:R-:W-:Y:S01]  /*7030*/  HMMA.16816.F32 R156, R4.reuse, R14, R156 ;  /* 0x0000000e049c723c */ /* 0x040fe2000000189c */
[----:B------:R-:W4:Y:S07]  /*7040*/  LDSM.16.MT88.4 R12, [R216+0x16800] ;  /* 0x01680000d80c783b */ /* 0x000f2e0000004200 */
[C---:B------:R-:W-:Y:S08]  /*7050*/  HMMA.16816.F32 R60, R4.reuse, R28, R60 ;  /* 0x0000001c043c723c */ /* 0x040ff0000000183c */
        /* <DEDUP_REMOVED lines=22> */
[----:B------:R-:W-:Y:S07]  /*71c0*/  LDSM.16.MT88.4 R20, [R196+0x13000] ;  /* 0x01300000c414783b */ /* 0x000fee0000004200 */
[C---:B----4-:R-:W-:Y:S08]  /*71d0*/  HMMA.16816.F32 R100, R4.reuse, R12, R100 ;  /* 0x0000000c0464723c */ /* 0x050ff00000001864 */
[C---:B------:R-:W-:Y:S01]  /*71e0*/  HMMA.16816.F32 R104, R4.reuse, R14, R104 ;  /* 0x0000000e0468723c */ /* 0x040fe20000001868 */
[----:B------:R-:W3:Y:S07]  /*71f0*/  LDSM.16.MT88.4 R12, [R196+0x17000] ;  /* 0x01700000c40c783b */ /* 0x000eee0000004200 */
        /* <DEDUP_REMOVED lines=10> */
[C---:B-----5:R-:W-:Y:S08]  /*72a0*/  HMMA.16816.F32 R76, R4.reuse, R16, R76 ;  /* 0x00000010044c723c */ /* 0x060ff0000000184c */
        /* <DEDUP_REMOVED lines=29> */
[----:B-----5:R-:W-:Y:S01]  /*7480*/  HMMA.16816.F32 R84, R4, R20, R84 ;  /* 0x000000140454723c */ /* 0x020fe20000001854 */
[----:B------:R-:W-:-:S02]  /*7490*/  FFMA.FTZ R20, R219, UR4, -R206 ;  /* 0x00000004db147c23 */ /* 0x000fc400080108ce */
[----:B------:R-:W5:Y:S04]  /*74a0*/  MUFU.EX2 R219, R225 ;  /* 0x000000e100db7308 */ /* 0x000f680000000800 */
[----:B------:R1:W2:Y:S01]  /*74b0*/  MUFU.EX2 R206, R20 ;  /* 0x0000001400ce7308 */ /* 0x0002a20000000800 */
        /* <DEDUP_REMOVED lines=13> */
[----:B-1----:R-:W1:Y:S07]  /*7590*/  LDSM.16.MT88.4 R20, [R196+0x15800] ;  /* 0x01580000c414783b */ /* 0x002e6e0000004200 */
[C---:B------:R-:W-:Y:S08]  /*75a0*/  HMMA.16816.F32 R124, R4.reuse, R24, R124 ;  /* 0x00000018047c723c */ /* 0x040ff0000000187c */
[----:B------:R-:W-:Y:S01]  /*75b0*/  HMMA.16816.F32 R128, R4, R26, R128 ;  /* 0x0000001a0480723c */ /* 0x000fe20000001880 */
[----:B-----5:R-:W-:Y:S01]  /*75c0*/  F2FP.F16.F32.PACK_AB R4, R219, R210 ;  /* 0x000000d2db04723e */ /* 0x020fe200000000ff */
[----:B------:R-:W-:Y:S01]  /*75d0*/  LDSM.16.MT88.4 R24, [R216+0x13800] ;  /* 0x01380000d818783b */ /* 0x000fe20000004200 */
[----:B------:R-:W-:-:S02]  /*75e0*/  F2FP.F16.F32.PACK_AB R5, R212, R205 ;  /* 0x000000cdd405723e */ /* 0x000fc400000000ff */
[----:B--2---:R-:W-:Y:S02]  /*75f0*/  F2FP.F16.F32.PACK_AB R6, R243, R206 ;  /* 0x000000cef306723e */ /* 0x004fe400000000ff */
[----:B------:R-:W-:-:S07]  /*7600*/  F2FP.F16.F32.PACK_AB R7, R241, R200 ;  /* 0x000000c8f107723e */ /* 0x000fce00000000ff */
        /* <DEDUP_REMOVED lines=47> */
[C---:B---3--:R-:W-:Y:S08]  /*7900*/  HMMA.16816.F32 R92, R4.reuse, R12, R92 ;  /* 0x0000000c045c723c */ /* 0x048ff0000000185c */
[C---:B------:R-:W-:Y:S08]  /*7910*/  HMMA.16816.F32 R96, R4.reuse, R14, R96 ;  /* 0x0000000e0460723c */ /* 0x040ff00000001860 */
[C---:B------:R-:W-:Y:S08]  /*7920*/  HMMA.16816.F32 R104, R4.reuse, R10, R104 ;  /* 0x0000000a0468723c */ /* 0x040ff00000001868 */
[C---:B----4-:R-:W-:Y:S08]  /*7930*/  HMMA.16816.F32 R124, R4.reuse, R16, R124 ;  /* 0x00000010047c723c */ /* 0x050ff0000000187c */
        /* <DEDUP_REMOVED lines=70> */
.L_x_1980:
[----:B------:R-:W-:Y:S01]  /*7da0*/  UMOV UR7, URZ ;  /* 0x000000ff00077c82 */ /* 0x000fe20008000000 */
[----:B------:R-:W-:Y:S01]  /*7db0*/  USHF.L.U32 UR6, UR8, 0x6, URZ ;  /* 0x0000000608067899 */ /* 0x000fe200080006ff */
[----:B------:R-:W-:-:S05]  /*7dc0*/  IADD3 R5, P0, PT, RZ, -UR7, RZ ;  /* 0x80000007ff057c10 */ /* 0x000fca000ff1e0ff */
[----:B------:R-:W-:-:S05]  /*7dd0*/  IMAD.X R4, RZ, RZ, ~UR6, P0 ;  /* 0x80000006ff047e24 */ /* 0x000fca00080e06ff */
[----:B------:R-:W-:-:S04]  /*7de0*/  SHF.R.S64 R5, R5, 0x1f, R4 ;  /* 0x0000001f05057819 */ /* 0x000fc80000001004 */
[----:B------:R-:W-:-:S04]  /*7df0*/  IADD3 R234, P0, PT, R5, R234, RZ ;  /* 0x000000ea05ea7210 */ /* 0x000fc80007f1e0ff */
[----:B------:R-:W-:-:S09]  /*7e00*/  LEA.HI.X.SX32 R235, R4, R235, 0x1, P0 ;  /* 0x000000eb04eb7211 */ /* 0x000fd200000f0eff */
.L_x_1981:
[----:B------:R-:W1:Y:S01]  /*7e10*/  LDCU UR6, c[0x0][0x440] ;  /* 0x00008800ff0677ac */ /* 0x000e620008000800 */
[----:B------:R-:W-:Y:S01]  /*7e20*/  LOP3.LUT R216, R176, R177, RZ, 0xfc, !PT ;  /* 0x000000b1b0d87212 */ /* 0x000fe200078efcff */
[----:B------:R-:W-:-:S03]  /*7e30*/  USHF.L.U32 UR7, UR8, 0x5, URZ ;  /* 0x0000000508077899 */ /* 0x000fc600080006ff */
[----:B------:R-:W-:Y:S01]  /*7e40*/  LEA R216, R216, UR5, 0x1 ;  /* 0x00000005d8d87c11 */ /* 0x000fe2000f8e08ff */
[----:B------:R-:W-:Y:S02]  /*7e50*/  USHF.L.U64.HI UR8, UR8, 0x5, UR9 ;  /* 0x0000000508087899 */ /* 0x000fe40008010209 */
[----:B------:R-:W-:Y:S01]  /*7e60*/  UISETP.GT.U32.AND UP0, UPT, UR29, UR18, UPT ;  /* 0x000000121d00728c */ /* 0x000fe2000bf04070 */
[----:B------:R-:W-:Y:S02]  /*7e70*/  IADD3 R210, PT, PT, R167, R216, RZ ;  /* 0x000000d8a7d27210 */ /* 0x000fe40007ffe0ff */
[----:B------:R-:W-:-:S04]  /*7e80*/  IADD3 R8, P0, PT, R234, UR7, RZ ;  /* 0x00000007ea087c10 */ /* 0x000fc8000ff1e0ff */
[----:B------:R-:W-:Y:S02]  /*7e90*/  IADD3.X R9, PT, PT, R235, UR8, RZ, P0, !PT ;  /* 0x00000008eb097c10 */ /* 0x000fe400087fe4ff */
[----:B------:R-:W-:Y:S02]  /*7ea0*/  IADD3 R6, P0, PT, R8, UR7, RZ ;  /* 0x0000000708067c10 */ /* 0x000fe4000ff1e0ff */
[----:B-1----:R-:W-:Y:S02]  /*7eb0*/  ISETP.GE.AND P4, PT, R214, UR6, PT ;  /* 0x00000006d6007c0c */ /* 0x002fe4000bf86270 */
[----:B------:R-:W-:Y:S02]  /*7ec0*/  ISETP.GE.AND P3, PT, R242, UR6, PT ;  /* 0x00000006f2007c0c */ /* 0x000fe4000bf66270 */
[----:B------:R-:W-:Y:S02]  /*7ed0*/  ISETP.GE.AND P2, PT, R240, UR6, PT ;  /* 0x00000006f0007c0c */ /* 0x000fe4000bf46270 */
[----:B------:R-:W-:Y:S01]  /*7ee0*/  ISETP.GE.AND P1, PT, R236, UR6, PT ;  /* 0x00000006ec007c0c */ /* 0x000fe2000bf26270 */
[----:B------:R-:W1:Y:S01]  /*7ef0*/  LDCU UR6, c[0x0][0x50c] ;  /* 0x0000a180ff0677ac */ /* 0x000e620008000800 */
[----:B------:R-:W-:-:S02]  /*7f00*/  IADD3.X R7, PT, PT, R9, UR8, RZ, P0, !PT ;  /* 0x0000000809077c10 */ /* 0x000fc400087fe4ff */
        /* <DEDUP_REMOVED lines=8> */
[----:B------:R-:W-:-:S03]  /*7f90*/  MOV R2, 0x20 ;  /* 0x0000002000027802 */ /* 0x000fc60000000f00 */
[----:B------:R-:W-:Y:S01]  /*7fa0*/  @!PT LDS RZ, [RZ] ;  /* 0x00000000fffff984 */ /* 0x000fe20000000800 */
[----:B------:R-:W-:Y:S01]  /*7fb0*/  @!PT LDS RZ, [RZ] ;  /* 0x00000000fffff984 */ /* 0x000fe20000000800 */
[----:B------:R-:W-:Y:S01]  /*7fc0*/  @!PT LDS RZ, [RZ] ;  /* 0x00000000fffff984 */ /* 0x000fe20000000800 */
[----:B------:R-:W-:Y:S01]  /*7fd0*/  @!P3 LDGSTS.E.BYPASS.LTC128B.128 [R245+0x12000], desc[UR24][R234.64+0x80] ;  /* 0x12000080eaf5bfae */ /* 0x000fe2000b981a18 */
[----:B------:R-:W-:-:S03]  /*7fe0*/  SEL R172, R2, 0xffffffe0, !P0 ;  /* 0xffffffe002ac7807 */ /* 0x000fc60004000000 */
[----:B------:R-:W-:Y:S01]  /*7ff0*/  @P3 STS.128 [R245+0x12000], RZ ;  /* 0x012000fff5003388 */ /* 0x000fe20000000c00 */
[C---:B------:R-:W-:Y:S02]  /*8000*/  IADD3 R212, PT, PT, R172.reuse, R216, RZ ;  /* 0x000000d8acd47210 */ /* 0x040fe40007ffe0ff */
[----:B------:R-:W-:Y:S01]  /*8010*/  IADD3 R208, PT, PT, R209, R172, RZ ;  /* 0x000000acd1d07210 */ /* 0x000fe20007ffe0ff */
[----:B------:R-:W-:Y:S01]  /*8020*/  @!PT LDS RZ, [RZ] ;  /* 0x00000000fffff984 */ /* 0x000fe20000000800 */
[----:B------:R-:W-:Y:S01]  /*8030*/  @!PT LDS RZ, [RZ] ;  /* 0x00000000fffff984 */ /* 0x000fe20000000800 */
[----:B------:R-:W-:Y:S01]  /*8040*/  @!PT LDS RZ, [RZ] ;  /* 0x00000000fffff984 */ /* 0x000fe20000000800 */
[----:B------:R-:W-:Y:S01]  /*8050*/  @!P2 LDGSTS.E.BYPASS.LTC128B.128 [R245+0x14000], desc[UR24][R234.64+0x100] ;  /* 0x14000100eaf5afae */ /* 0x000fe2000b981a18 */
[C---:B------:R-:W-:Y:S02]  /*8060*/  IADD3 R211, PT, PT, R172.reuse, R210, RZ ;  /* 0x000000d2acd37210 */ /* 0x040fe40007ffe0ff */
[----:B------:R-:W-:Y:S01]  /*8070*/  IADD3 R167, PT, PT, R172, R165, RZ ;  /* 0x000000a5aca77210 */ /* 0x000fe20007ffe0ff */
        /* <DEDUP_REMOVED lines=67> */
[----:B------:R-:W3:Y:S04]  /*84b0*/  LDSM.16.M88.4 R20, [R209+0x8000] ;  /* 0x00800000d114783b */ /* 0x000ee80000000200 */
[----:B------:R-:W4:Y:S04]  /*84c0*/  LDSM.16.M88.4 R12, [R209+0x8800] ;  /* 0x00880000d10c783b */ /* 0x000f280000000200 */
[----:B------:R-:W5:Y:S04]  /*84d0*/  LDSM.16.M88.4 R188, [R209+0x9000] ;  /* 0x00900000d1bc783b */ /* 0x000f680000000200 */
[----:B------:R-:W1:Y:S04]  /*84e0*/  LDSM.16.M88.4 R28, [R209+0x9800] ;  /* 0x00980000d11c783b */ /* 0x000e680000000200 */
[----:B--2---:R-:W-:Y:S04]  /*84f0*/  LDSM.16.M88.4 R4, [R212] ;  /* 0x00000000d404783b */ /* 0x004fe80000000200 */
[----:B------:R-:W2:Y:S04]  /*8500*/  LDSM.16.M88.4 R32, [R208+0x8000] ;  /* 0x00800000d020783b */ /* 0x000ea80000000200 */
[----:B------:R-:W2:Y:S04]  /*8510*/  LDSM.16.M88.4 R8, [R208+0x8800] ;  /* 0x00880000d008783b */ /* 0x000ea80000000200 */
[----:B------:R-:W2:Y:S04]  /*8520*/  LDSM.16.M88.4 R204, [R208+0x9000] ;  /* 0x00900000d0cc783b */ /* 0x000ea80000000200 */
[----:B------:R-:W2:Y:S04]  /*8530*/  LDSM.16.M88.4 R176, [R208+0x9800] ;  /* 0x00980000d0b0783b */ /* 0x000ea80000000200 */
[----:B------:R-:W-:Y:S01]  /*8540*/  LDSM.16.M88.4 R168, [R165+0x8000] ;  /* 0x00800000a5a8783b */ /* 0x000fe20000000200 */
[C---:B---3--:R-:W-:Y:S03]  /*8550*/  HMMA.16816.F32 R24, R180.reuse, R20, RZ ;  /* 0x00000014b418723c */ /* 0x048fe600000018ff */
[----:B------:R-:W-:Y:S04]  /*8560*/  LDSM.16.M88.4 R200, [R165+0x8800] ;  /* 0x00880000a5c8783b */ /* 0x000fe80000000200 */
[----:B------:R-:W-:Y:S01]  /*8570*/  LDSM.16.M88.4 R196, [R165+0x9000] ;  /* 0x00900000a5c4783b */ /* 0x000fe20000000200 */
[C---:B----4-:R-:W-:Y:S03]  /*8580*/  HMMA.16816.F32 R16, R180.reuse, R12, RZ ;  /* 0x0000000cb410723c */ /* 0x050fe600000018ff */
[----:B------:R-:W-:Y:S04]  /*8590*/  LDSM.16.M88.4 R172, [R165+0x9800] ;  /* 0x00980000a5ac783b */ /* 0x000fe80000000200 */
[----:B------:R-:W0:Y:S01]  /*85a0*/  LDGDEPBAR ;  /* 0x00000000000079af */ /* 0x000e220000000000 */
[C---:B-----5:R-:W-:Y:S08]  /*85b0*/  HMMA.16816.F32 R192, R180.reuse, R188, RZ ;  /* 0x000000bcb4c0723c */ /* 0x060ff000000018ff */
[C---:B------:R-:W-:Y:S08]  /*85c0*/  HMMA.16816.F32 R20, R180.reuse, R22, RZ ;  /* 0x00000016b414723c */ /* 0x040ff000000018ff */
[C---:B------:R-:W-:Y:S08]  /*85d0*/  HMMA.16816.F32 R12, R180.reuse, R14, RZ ;  /* 0x0000000eb40c723c */ /* 0x040ff000000018ff */
[C---:B------:R-:W-:Y:S08]  /*85e0*/  HMMA.16816.F32 R188, R180.reuse, R190, RZ ;  /* 0x000000beb4bc723c */ /* 0x040ff000000018ff */
[C---:B-1----:R-:W-:Y:S08]  /*85f0*/  HMMA.16816.F32 R184, R180.reuse, R28, RZ ;  /* 0x0000001cb4b8723c */ /* 0x042ff000000018ff */
[----:B------:R-:W-:Y:S01]  /*8600*/  HMMA.16816.F32 R180, R180, R30, RZ ;  /* 0x0000001eb4b4723c */ /* 0x000fe200000018ff */
[----:B------:R-:W1:Y:S07]  /*8610*/  LDSM.16.M88.4 R28, [R210] ;  /* 0x00000000d21c783b */ /* 0x000e6e0000000200 */
[C---:B--2---:R-:W-:Y:S08]  /*8620*/  HMMA.16816.F32 R24, R4.reuse, R32, R24 ;  /* 0x000000200418723c */ /* 0x044ff00000001818 */
[C---:B------:R-:W-:Y:S01]  /*8630*/  HMMA.16816.F32 R20, R4.reuse, R34, R20 ;  /* 0x000000220414723c */ /* 0x040fe20000001814 */
[----:B------:R-:W-:Y:S07]  /*8640*/  LDSM.16.M88.4 R32, [R211] ;  /* 0x00000000d320783b */ /* 0x000fee0000000200 */
[C---:B------:R-:W-:Y:S08]  /*8650*/  HMMA.16816.F32 R16, R4.reuse, R8, R16 ;  /* 0x000000080410723c */ /* 0x040ff00000001810 */
[C---:B------:R-:W-:Y:S01]  /*8660*/  HMMA.16816.F32 R12, R4.reuse, R10, R12 ;  /* 0x0000000a040c723c */ /* 0x040fe2000000180c */
[----:B------:R-:W2:Y:S07]  /*8670*/  LDSM.16.M88.4 R8, [R167+0x8000] ;  /* 0x00800000a708783b */ /* 0x000eae0000000200 */
[C---:B------:R-:W-:Y:S08]  /*8680*/  HMMA.16816.F32 R192, R4.reuse, R204, R192 ;  /* 0x000000cc04c0723c */ /* 0x040ff000000018c0 */
[C---:B------:R-:W-:Y:S01]  /*8690*/  HMMA.16816.F32 R188, R4.reuse, R206, R188 ;  /* 0x000000ce04bc723c */ /* 0x040fe200000018bc */
[----:B------:R-:W-:Y:S07]  /*86a0*/  LDSM.16.M88.4 R204, [R211+0x2000] ;  /* 0x00200000d3cc783b */ /* 0x000fee0000000200 */
[C---:B------:R-:W-:Y:S08]  /*86b0*/  HMMA.16816.F32 R184, R4.reuse, R176, R184 ;  /* 0x000000b004b8723c */ /* 0x040ff000000018b8 */
[----:B------:R-:W-:Y:S01]  /*86c0*/  HMMA.16816.F32 R180, R4, R178, R180 ;  /* 0x000000b204b4723c */ /* 0x000fe200000018b4 */
[----:B------:R-:W3:Y:S04]  /*86d0*/  LDSM.16.M88.4 R4, [R167+0x8800] ;  /* 0x00880000a704783b */ /* 0x000ee80000000200 */
[----:B------:R-:W-:Y:S03]  /*86e0*/  LDSM.16.M88.4 R176, [R167+0x9800] ;  /* 0x00980000a7b0783b */ /* 0x000fe60000000200 */
[C---:B-1----:R-:W-:Y:S08]  /*86f0*/  HMMA.16816.F32 R24, R28.reuse, R168, R24 ;  /* 0x000000a81c18723c */ /* 0x042ff00000001818 */
        /* <DEDUP_REMOVED lines=31> */
[C---:B------:R-:W-:Y:S08]  /*88f0*/  HMMA.16816.F32 R192, R28.reuse, R172, R192 ;  /* 0x000000ac1cc0723c */ /* 0x040ff000000018c0 */
        /* <DEDUP_REMOVED lines=8> */
[----:B------:R-:W4:Y:S07]  /*8980*/  LDSM.16.M88.4 R32, [R165+0xb800] ;  /* 0x00b80000a520783b */ /* 0x000f2e0000000200 */
        /* <DEDUP_REMOVED lines=8> */
[----:B------:R-:W5:Y:S04]  /*8a10*/  LDSM.16.M88.4 R196, [R167+0xb800] ;  /* 0x00b80000a7c4783b */ /* 0x000f680000000200 */
[----:B------:R-:W5:Y:S03]  /*8a20*/  LDSM.16.M88.4 R200, [R167+0xb000] ;  /* 0x00b00000a7c8783b */ /* 0x000f660000000200 */
[C---:B-1----:R-:W-:Y:S08]  /*8a30*/  HMMA.16816.F32 R24, R28.reuse, R176, R24 ;  /* 0x000000b01c18723c */ /* 0x042ff00000001818 */
[C---:B------:R-:W-:Y:S01]  /*8a40*/  HMMA.16816.F32 R20, R28.reuse, R178, R20 ;  /* 0x000000b21c14723c */ /* 0x040fe20000001814 */
[----:B------:R-:W-:Y:S07]  /*8a50*/  LDSM.16.M88.4 R176, [R216+0x4000] ;  /* 0x00400000d8b0783b */ /* 0x000fee0000000200 */
[C---:B------:R-:W-:Y:S08]  /*8a60*/  HMMA.16816.F32 R16, R28.reuse, R172, R16 ;  /* 0x000000ac1c10723c */ /* 0x040ff00000001810 */
[C---:B------:R-:W-:Y:S01]  /*8a70*/  HMMA.16816.F32 R12, R28.reuse, R174, R12 ;  /* 0x000000ae1c0c723c */ /* 0x040fe2000000180c */
[----:B------:R-:W1:Y:S07]  /*8a80*/  LDSM.16.M88.4 R172, [R209+0xc000] ;  /* 0x00c00000d1ac783b */ /* 0x000e6e0000000200 */
[C---:B----4-:R-:W-:Y:S08]  /*8a90*/  HMMA.16816.F32 R184, R28.reuse, R32, R184 ;  /* 0x000000201cb8723c */ /* 0x050ff000000018b8 */
[----:B------:R-:W-:Y:S01]  /*8aa0*/  HMMA.16816.F32 R180, R28, R34, R180 ;  /* 0x000000221cb4723c */ /* 0x000fe200000018b4 */
[----:B------:R-:W4:Y:S07]  /*8ab0*/  LDSM.16.M88.4 R32, [R209+0xd000] ;  /* 0x00d00000d120783b */ /* 0x000f2e0000000200 */
[C---:B--2---:R-:W-:Y:S08]  /*8ac0*/  HMMA.16816.F32 R24, R204.reuse, R8, R24 ;  /* 0x00000008cc18723c */ /* 0x044ff00000001818 */
[C---:B------:R-:W-:Y:S01]  /*8ad0*/  HMMA.16816.F32 R20, R204.reuse, R10, R20 ;  /* 0x0000000acc14723c */ /* 0x040fe20000001814 */
[----:B------:R-:W-:Y:S07]  /*8ae0*/  LDSM.16.M88.4 R8, [R212+0x4000] ;  /* 0x00400000d408783b */ /* 0x000fee0000000200 */
[C---:B---3--:R-:W-:Y:S08]  /*8af0*/  HMMA.16816.F32 R16, R204.reuse, R4, R16 ;  /* 0x00000004cc10723c */ /* 0x048ff00000001810 */
[----:B------:R-:W-:Y:S01]  /*8b00*/  HMMA.16816.F32 R12, R204, R6, R12 ;  /* 0x00000006cc0c723c */ /* 0x000fe2000000180c */
[----:B------:R-:W2:Y:S07]  /*8b10*/  LDSM.16.M88.4 R4, [R208+0xc000] ;  /* 0x00c00000d004783b */ /* 0x000eae0000000200 */
[C---:B------:R-:W-:Y:S08]  /*8b20*/  HMMA.16816.F32 R192, R28.reuse, R168, R192 ;  /* 0x000000a81cc0723c */ /* 0x040ff000000018c0 */
[----:B------:R-:W-:Y:S01]  /*8b30*/  HMMA.16816.F32 R188, R28, R170, R188 ;  /* 0x000000aa1cbc723c */ /* 0x000fe200000018bc */
[----:B------:R-:W3:Y:S04]  /*8b40*/  LDSM.16.M88.4 R168, [R209+0xc800] ;  /* 0x00c80000d1a8783b */ /* 0x000ee80000000200 */
[----:B------:R-:W3:Y:S03]  /*8b50*/  LDSM.16.M88.4 R28, [R209+0xd800] ;  /* 0x00d80000d11c783b */ /* 0x000ee60000000200 */
[C---:B-----5:R-:W-:Y:S08]  /*8b60*/  HMMA.16816.F32 R184, R204.reuse, R196, R184 ;  /* 0x000000c4ccb8723c */ /* 0x060ff000000018b8 */
[C---:B------:R-:W-:Y:S08]  /*8b70*/  HMMA.16816.F32 R192, R204.reuse, R200, R192 ;  /* 0x000000c8ccc0723c */ /* 0x040ff000000018c0 */
[C---:B------:R-:W-:Y:S01]  /*8b80*/  HMMA.16816.F32 R188, R204.reuse, R202, R188 ;  /* 0x000000caccbc723c */ /* 0x040fe200000018bc */
[----:B------:R-:W-:Y:S07]  /*8b90*/  LDSM.16.M88.4 R200, [R208+0xd000] ;  /* 0x00d00000d0c8783b */ /* 0x000fee0000000200 */
[----:B------:R-:W-:Y:S01]  /*8ba0*/  HMMA.16816.F32 R196, R204, R198, R180 ;  /* 0x000000c6ccc4723c */ /* 0x000fe200000018b4 */
[----:B------:R-:W5:Y:S07]  /*8bb0*/  LDSM.16.M88.4 R180, [R208+0xc800] ;  /* 0x00c80000d0b4783b */ /* 0x000f6e0000000200 */
[C---:B-1----:R-:W-:Y:S08]  /*8bc0*/  HMMA.16816.F32 R24, R176.reuse, R172, R24 ;  /* 0x000000acb018723c */ /* 0x042ff00000001818 */
[C---:B------:R-:W-:Y:S01]  /*8bd0*/  HMMA.16816.F32 R20, R176.reuse, R174, R20 ;  /* 0x000000aeb014723c */ /* 0x040fe20000001814 */
[----:B------:R-:W1:Y:S07]  /*8be0*/  LDSM.16.M88.4 R172, [R208+0xd800] ;  /* 0x00d80000d0ac783b */ /* 0x000e6e0000000200 */
[C---:B----4-:R-:W-:Y:S08]  /*8bf0*/  HMMA.16816.F32 R192, R176.reuse, R32, R192 ;  /* 0x00000020b0c0723c */ /* 0x050ff000000018c0 */
[----:B------:R-:W-:Y:S01]  /*8c00*/  HMMA.16816.F32 R188, R176, R34, R188 ;  /* 0x00000022b0bc723c */ /* 0x000fe200000018bc */
[----:B------:R-:W-:Y:S07]  /*8c10*/  LDSM.16.M88.4 R32, [R210+0x4000] ;  /* 0x00400000d220783b */ /* 0x000fee0000000200 */
[C---:B--2---:R-:W-:Y:S08]  /*8c20*/  HMMA.16816.F32 R24, R8.reuse, R4, R24 ;  /* 0x000000040818723c */ /* 0x044ff00000001818 */
[----:B------:R-:W-:Y:S01]  /*8c30*/  HMMA.16816.F32 R20, R8, R6, R20 ;  /* 0x000000060814723c */ /* 0x000fe20000001814 */
[----:B------:R-:W2:Y:S07]  /*8c40*/  LDSM.16.M88.4 R4, [R165+0xc800] ;  /* 0x00c80000a504783b */ /* 0x000eae0000000200 */
[C---:B---3--:R-:W-:Y:S08]  /*8c50*/  HMMA.16816.F32 R16, R176.reuse, R168, R16 ;  /* 0x000000a8b010723c */ /* 0x048ff00000001810 */
[C---:B------:R-:W-:Y:S01]  /*8c60*/  HMMA.16816.F32 R12, R176.reuse, R170, R12 ;  /* 0x000000aab00c723c */ /* 0x040fe2000000180c */
[----:B------:R-:W-:Y:S07]  /*8c70*/  LDSM.16.M88.4 R168, [R165+0xd000] ;  /* 0x00d00000a5a8783b */ /* 0x000fee0000000200 */
[C---:B------:R-:W-:Y:S08]  /*8c80*/  HMMA.16816.F32 R184, R176.reuse, R28, R184 ;  /* 0x0000001cb0b8723c */ /* 0x040ff000000018b8 */
[----:B------:R-:W-:Y:S01]  /*8c90*/  HMMA.16816.F32 R196, R176, R30, R196 ;  /* 0x0000001eb0c4723c */ /* 0x000fe200000018c4 */
[----:B------:R-:W3:Y:S04]  /*8ca0*/  LDSM.16.M88.4 R28, [R165+0xc000] ;  /* 0x00c00000a51c783b */ /* 0x000ee80000000200 */
[----:B------:R-:W4:Y:S03]  /*8cb0*/  LDSM.16.M88.4 R176, [R165+0xd800] ;  /* 0x00d80000a5b0783b */ /* 0x000f260000000200 */
[C---:B-----5:R-:W-:Y:S08]  /*8cc0*/  HMMA.16816.F32 R16, R8.reuse, R180, R16 ;  /* 0x000000b40810723c */ /* 0x060ff00000001810 */
[C---:B------:R-:W-:Y:S01]  /*8cd0*/  HMMA.16816.F32 R12, R8.reuse, R182, R12 ;  /* 0x000000b6080c723c */ /* 0x040fe2000000180c */
[----:B------:R-:W-:Y:S07]  /*8ce0*/  LDSM.16.M88.4 R180, [R209+0xe000] ;  /* 0x00e00000d1b4783b */ /* 0x000fee0000000200 */
[C---:B------:R-:W-:Y:S08]  /*8cf0*/  HMMA.16816.F32 R192, R8.reuse, R200, R192 ;  /* 0x000000c808c0723c */ /* 0x040ff000000018c0 */
[C---:B------:R-:W-:Y:S08]  /*8d00*/  HMMA.16816.F32 R188, R8.reuse, R202, R188 ;  /* 0x000000ca08bc723c */ /* 0x040ff000000018bc */
[C---:B-1----:R-:W-:Y:S08]  /*8d10*/  HMMA.16816.F32 R184, R8.reuse, R172, R184 ;  /* 0x000000ac08b8723c */ /* 0x042ff000000018b8 */
[----:B------:R-:W-:Y:S01]  /*8d20*/  HMMA.16816.F32 R196, R8, R174, R196 ;  /* 0x000000ae08c4723c */ /* 0x000fe200000018c4 */
[----:B------:R-:W-:Y:S04]  /*8d30*/  LDSM.16.M88.4 R172, [R211+0x4000] ;  /* 0x00400000d3ac783b */ /* 0x000fe80000000200 */
[----:B------:R-:W1:Y:S03]  /*8d40*/  LDSM.16.M88.4 R8, [R167+0xc000] ;  /* 0x00c00000a708783b */ /* 0x000e660000000200 */
[C---:B--2---:R-:W-:Y:S08]  /*8d50*/  HMMA.16816.F32 R16, R32.reuse, R4, R16 ;  /* 0x000000042010723c */ /* 0x044ff00000001810 */
[C---:B------:R-:W-:Y:S01]  /*8d60*/  HMMA.16816.F32 R12, R32.reuse, R6, R12 ;  /* 0x00000006200c723c */ /* 0x040fe2000000180c */
[----:B------:R-:W2:Y:S07]  /*8d70*/  LDSM.16.M88.4 R4, [R167+0xd000] ;  /* 0x00d00000a704783b */ /* 0x000eae0000000200 */
[C---:B---3--:R-:W-:Y:S08]  /*8d80*/  HMMA.16816.F32 R24, R32.reuse, R28, R24 ;  /* 0x0000001c2018723c */ /* 0x048ff00000001818 */
[C---:B------:R-:W-:Y:S01]  /*8d90*/  HMMA.16816.F32 R20, R32.reuse, R30, R20 ;  /* 0x0000001e2014723c */ /* 0x040fe20000001814 */
[----:B------:R-:W3:Y:S07]  /*8da0*/  LDSM.16.M88.4 R28, [R167+0xc800] ;  /* 0x00c80000a71c783b */ /* 0x000eee0000000200 */
[C---:B------:R-:W-:Y:S01]  /*8db0*/  HMMA.16816.F32 R200, R32.reuse, R168, R192 ;  /* 0x000000a820c8723c */ /* 0x040fe200000018c0 */
[----:B------:R-:W5:Y:S07]  /*8dc0*/  LDSM.16.M88.4 R192, [R216+0x6000] ;  /* 0x00600000d8c0783b */ /* 0x000f6e0000000200 */
[C---:B------:R-:W-:Y:S01]  /*8dd0*/  HMMA.16816.F32 R188, R32.reuse, R170, R188 ;  /* 0x000000aa20bc723c */ /* 0x040fe200000018bc */
[----:B------:R-:W-:Y:S07]  /*8de0*/  LDSM.16.M88.4 R168, [R212+0x6000] ;  /* 0x00600000d4a8783b */ /* 0x000fee0000000200 */
[C---:B----4-:R-:W-:Y:S08]  /*8df0*/  HMMA.16816.F32 R184, R32.reuse, R176, R184 ;  /* 0x000000b020b8723c */ /* 0x050ff000000018b8 */
[----:B------:R-:W-:Y:S01]  /*8e00*/  HMMA.16816.F32 R196, R32, R178, R196 ;  /* 0x000000b220c4723c */ /* 0x000fe200000018c4 */
[----:B------:R-:W4:Y:S07]  /*8e10*/  LDSM.16.M88.4 R32, [R167+0xd800] ;  /* 0x00d80000a720783b */ /* 0x000f2e0000000200 */
[C---:B-1----:R-:W-:Y:S01]  /*8e20*/  HMMA.16816.F32 R176, R172.reuse, R8, R24 ;  /* 0x00000008acb0723c */ /* 0x042fe20000001818 */
[----:B------:R-:W1:Y:S07]  /*8e30*/  LDSM.16.M88.4 R24, [R208+0xe000] ;  /* 0x00e00000d018783b */ /* 0x000e6e0000000200 */
[C---:B------:R-:W-:Y:S01]  /*8e40*/  HMMA.16816.F32 R20, R172.reuse, R10, R20 ;  /* 0x0000000aac14723c */ /* 0x040fe20000001814 */
[----:B------:R-:W1:Y:S07]  /*8e50*/  LDSM.16.M88.4 R8, [R209+0xe800] ;  /* 0x00e80000d108783b */ /* 0x000e6e0000000200 */
[C---:B--2---:R-:W-:Y:S08]  /*8e60*/  HMMA.16816.F32 R200, R172.reuse, R4, R200 ;  /* 0x00000004acc8723c */ /* 0x044ff000000018c8 */
[C---:B------:R-:W-:Y:S01]  /*8e70*/  HMMA.16816.F32 R188, R172.reuse, R6, R188 ;  /* 0x00000006acbc723c */ /* 0x040fe200000018bc */
[----:B------:R-:W2:Y:S07]  /*8e80*/  LDSM.16.M88.4 R4, [R209+0xf000] ;  /* 0x00f00000d104783b */ /* 0x000eae0000000200 */
[C---:B---3--:R-:W-:Y:S08]  /*8e90*/  HMMA.16816.F32 R16, R172.reuse, R28, R16 ;  /* 0x0000001cac10723c */ /* 0x048ff00000001810 */
[----:B------:R-:W-:Y:S01]  /*8ea0*/  HMMA.16816.F32 R12, R172, R30, R12 ;  /* 0x0000001eac0c723c */ /* 0x000fe2000000180c */
[----:B------:R-:W-:Y:S07]  /*8eb0*/  LDSM.16.M88.4 R28, [R165+0xe000] ;  /* 0x00e00000a51c783b */ /* 0x000fee0000000200 */
[C---:B-----5:R-:W-:Y:S01]  /*8ec0*/  HMMA.16816.F32 R204, R192.reuse, R180, R176 ;  /* 0x000000b4c0cc723c */ /* 0x060fe200000018b0 */
[----:B------:R-:W3:Y:S07]  /*8ed0*/  LDSM.16.M88.4 R176, [R210+0x6000] ;  /* 0x00600000d2b0783b */ /* 0x000eee0000000200 */
[----:B------:R-:W-:Y:S01]  /*8ee0*/  HMMA.16816.F32 R20, R192, R182, R20 ;  /* 0x000000b6c014723c */ /* 0x000fe20000001814 */
[----:B------:R-:W5:Y:S07]  /*8ef0*/  LDSM.16.M88.4 R180, [R208+0xe800] ;  /* 0x00e80000d0b4783b */ /* 0x000f6e0000000200 */
[----:B----4-:R-:W-:Y:S08]  /*8f00*/  HMMA.16816.F32 R184, R172, R32, R184 ;  /* 0x00000020acb8723c */ /* 0x010ff000000018b8 */
[C---:B-1----:R-:W-:Y:S08]  /*8f10*/  HMMA.16816.F32 R204, R168.reuse, R24, R204 ;  /* 0x00000018a8cc723c */ /* 0x042ff000000018cc */
[----:B------:R-:W-:Y:S01]  /*8f20*/  HMMA.16816.F32 R20, R168, R26, R20 ;  /* 0x0000001aa814723c */ /* 0x000fe20000001814 */
[----:B------:R-:W-:Y:S07]  /*8f30*/  LDSM.16.M88.4 R24, [R209+0xf800] ;  /* 0x00f80000d118783b */ /* 0x000fee0000000200 */
[----:B------:R-:W-:Y:S01]  /*8f40*/  HMMA.16816.F32 R196, R172, R34, R196 ;  /* 0x00000022acc4723c */ /* 0x000fe200000018c4 */
[----:B------:R-:W-:Y:S04]  /*8f50*/  LDSM.16.M88.4 R172, [R211+0x6000] ;  /* 0x00600000d3ac783b */ /* 0x000fe80000000200 */
[----:B------:R-:W1:Y:S03]  /*8f60*/  LDSM.16.M88.4 R32, [R167+0xe000] ;  /* 0x00e00000a720783b */ /* 0x000e660000000200 */
[C---:B------:R-:W-:Y:S08]  /*8f70*/  HMMA.16816.F32 R16, R192.reuse, R8, R16 ;  /* 0x00000008c010723c */ /* 0x040ff00000001810 */
[C---:B------:R-:W-:Y:S01]  /*8f80*/  HMMA.16816.F32 R12, R192.reuse, R10, R12 ;  /* 0x0000000ac00c723c */ /* 0x040fe2000000180c */
[----:B------:R-:W4:Y:S07]  /*8f90*/  LDSM.16.M88.4 R8, [R165+0xe800] ;  /* 0x00e80000a508783b */ /* 0x000f2e0000000200 */
[C---:B--2---:R-:W-:Y:S08]  /*8fa0*/  HMMA.16816.F32 R200, R192.reuse, R4, R200 ;  /* 0x00000004c0c8723c */ /* 0x044ff000000018c8 */
[----:B------:R-:W-:Y:S01]  /*8fb0*/  HMMA.16816.F32 R188, R192, R6, R188 ;  /* 0x00000006c0bc723c */ /* 0x000fe200000018bc */
[----:B------:R-:W2:Y:S04]  /*8fc0*/  LDSM.16.M88.4 R4, [R208+0xf000] ;  /* 0x00f00000d004783b */ /* 0x000ea80000000200 */
[----:B------:R-:W-:Y:S03]  /*8fd0*/  LDSM.16.M88.4 R208, [R208+0xf800] ;  /* 0x00f80000d0d0783b */ /* 0x000fe60000000200 */
[C---:B---3--:R-:W-:Y:S08]  /*8fe0*/  HMMA.16816.F32 R204, R176.reuse, R28, R204 ;  /* 0x0000001cb0cc723c */ /* 0x048ff000000018cc */
[----:B------:R-:W-:Y:S08]  /*8ff0*/  HMMA.16816.F32 R20, R176, R30, R20 ;  /* 0x0000001eb014723c */ /* 0x000ff00000001814 */
[C---:B-----5:R-:W-:Y:S01]  /*9000*/  HMMA.16816.F32 R28, R168.reuse, R180, R16 ;  /* 0x000000b4a81c723c */ /* 0x060fe20000001810 */
[----:B------:R-:W3:Y:S07]  /*9010*/  LDSM.16.M88.4 R16, [R167+0xe800] ;  /* 0x00e80000a710783b */ /* 0x000eee0000000200 */
[----:B------:R-:W-:Y:S08]  /*9020*/  HMMA.16816.F32 R12, R168, R182, R12 ;  /* 0x000000b6a80c723c */ /* 0x000ff0000000180c */
[C---:B-1----:R-:W-:Y:S08]  /*9030*/  HMMA.16816.F32 R204, R172.reuse, R32, R204 ;  /* 0x00000020accc723c */ /* 0x042ff000000018cc */
[----:B------:R-:W-:Y:S01]  /*9040*/  HMMA.16816.F32 R20, R172, R34, R20 ;  /* 0x00000022ac14723c */ /* 0x000fe20000001814 */
[----:B------:R-:W1:Y:S07]  /*9050*/  LDSM.16.M88.4 R32, [R165+0xf000] ;  /* 0x00f00000a520783b */ /* 0x000e6e0000000200 */
[----:B----4-:R-:W-:Y:S03]  /*9060*/  HMMA.16816.F32 R28, R176, R8, R28 ;  /* 0x00000008b01c723c */ /* 0x010fe6000000181c */
[----:B------:R-:W-:Y:S01]  /*9070*/  FMUL.FTZ R180, R204, UR6 ;  /* 0x00000006ccb47c20 */ /* 0x000fe20008410000 */
[----:B------:R-:W-:Y:S01]  /*9080*/  FMUL.FTZ R181, R205, UR6 ;  /* 0x00000006cdb57c20 */ /* 0x000fe20008410000 */
[----:B------:R-:W-:Y:S01]  /*9090*/  FMUL.FTZ R204, R206, UR6 ;  /* 0x00000006cecc7c20 */ /* 0x000fe20008410000 */
[----:B------:R-:W-:-:S02]  /*90a0*/  FMUL.FTZ R182, R207, UR6 ;  /* 0x00000006cfb67c20 */ /* 0x000fc40008410000 */
[----:B------:R-:W-:Y:S01]  /*90b0*/  HMMA.16816.F32 R12, R176, R10, R12 ;  /* 0x0000000ab00c723c */ /* 0x000fe2000000180c */
[----:B------:R-:W-:Y:S01]  /*90c0*/  LDSM.16.M88.4 R8, [R167+0xf000] ;  /* 0x00f00000a708783b */ /* 0x000fe20000000200 */
[----:B------:R-:W4:Y:S01]  /*90d0*/  MUFU.TANH R180, R180 ;  /* 0x000000b400b47308 */ /* 0x000f220000002400 */
[----:B------:R-:W-:Y:S01]  /*90e0*/  FMUL.FTZ R20, R20, UR6 ;  /* 0x0000000614147c20 */ /* 0x000fe20008410000 */
[----:B------:R-:W-:Y:S01]  /*90f0*/  FMUL.FTZ R21, R21, UR6 ;  /* 0x0000000615157c20 */ /* 0x000fe20008410000 */
[----:B------:R-:W-:Y:S01]  /*9100*/  FMUL.FTZ R22, R22, UR6 ;  /* 0x0000000616167c20 */ /* 0x000fe20008410000 */
[----:B------:R-:W-:Y:S02]  /*9110*/  FMUL.FTZ R23, R23, UR6 ;  /* 0x0000000617177c20 */ /* 0x000fe40008410000 */
[C---:B--2---:R-:W-:Y:S02]  /*9120*/  HMMA.16816.F32 R200, R168.reuse, R4, R200 ;  /* 0x00000004a8c8723c */ /* 0x044fe400000018c8 */
[----:B------:R-:W2:Y:S06]  /*9130*/  MUFU.TANH R181, R181 ;  /* 0x000000b500b57308 */ /* 0x000eac0000002400 */
[----:B------:R-:W-:Y:S01]  /*9140*/  HMMA.16816.F32 R188, R168, R6, R188 ;  /* 0x00000006a8bc723c */ /* 0x000fe200000018bc */
[----:B------:R-:W5:Y:S01]  /*9150*/  LDSM.16.M88.4 R4, [R165+0xf800] ;  /* 0x00f80000a504783b */ /* 0x000f620000000200 */
[----:B------:R-:W1:Y:S06]  /*9160*/  MUFU.TANH R204, R204 ;  /* 0x000000cc00cc7308 */ /* 0x000e6c0000002400 */
[C---:B------:R-:W-:Y:S02]  /*9170*/  HMMA.16816.F32 R184, R192.reuse, R24, R184 ;  /* 0x00000018c0b8723c */ /* 0x040fe400000018b8 */
[----:B------:R-:W1:Y:S06]  /*9180*/  MUFU.TANH R182, R182 ;  /* 0x000000b600b67308 */ /* 0x000e6c0000002400 */
[----:B------:R-:W-:Y:S02]  /*9190*/  HMMA.16816.F32 R196, R192, R26, R196 ;  /* 0x0000001ac0c4723c */ /* 0x000fe400000018c4 */
[----:B------:R-:W1:Y:S06]  /*91a0*/  MUFU.TANH R20, R20 ;  /* 0x0000001400147308 */ /* 0x000e6c0000002400 */
[C---:B---3--:R-:W-:Y:S02]  /*91b0*/  HMMA.16816.F32 R28, R172.reuse, R16, R28 ;  /* 0x00000010ac1c723c */ /* 0x048fe4000000181c */
[----:B------:R-:W3:Y:S06]  /*91c0*/  MUFU.TANH R21, R21 ;  /* 0x0000001500157308 */ /* 0x000eec0000002400 */
[----:B------:R-:W-:Y:S01]  /*91d0*/  HMMA.16816.F32 R12, R172, R18, R12 ;  /* 0x00000012ac0c723c */ /* 0x000fe2000000180c */
[----:B------:R-:W4:Y:S01]  /*91e0*/  LDSM.16.M88.4 R16, [R167+0xf800] ;  /* 0x00f80000a710783b */ /* 0x000f220000000200 */
[----:B------:R-:W-:-:S04]  /*91f0*/  DEPBAR.LE SB0, 0x0 ;  /* 0x000080000000791a */ /* 0x000fc80000000000 */
[----:B------:R-:W1:Y:S02]  /*9200*/  MUFU.TANH R22, R22 ;  /* 0x0000001600167308 */ /* 0x000e640000002400 */
[C---:B------:R-:W-:Y:S03]  /*9210*/  HMMA.16816.F32 R184, R168.reuse, R208, R184 ;  /* 0x000000d0a8b8723c */ /* 0x040fe600000018b8 */
[----:B------:R-:W-:Y:S01]  /*9220*/  FMUL.FTZ R25, R29, UR6 ;  /* 0x000000061d197c20 */ /* 0x000fe20008410000 */
[----:B------:R-:W-:Y:S01]  /*9230*/  FMUL.FTZ R24, R28, UR6 ;  /* 0x000000061c187c20 */ /* 0x000fe20008410000 */
[----:B------:R-:W-:Y:S01]  /*9240*/  FMUL.FTZ R29, R31, UR6 ;  /* 0x000000061f1d7c20 */ /* 0x000fe20008410000 */
[----:B------:R-:W-:Y:S01]  /*9250*/  FMUL.FTZ R28, R30, UR6 ;  /* 0x000000061e1c7c20 */ /* 0x000fe20008410000 */
[----:B------:R-:W2:Y:S01]  /*9260*/  MUFU.TANH R23, R23 ;  /* 0x0000001700177308 */ /* 0x000ea20000002400 */
[----:B------:R-:W-:Y:S03]  /*9270*/  HMMA.16816.F32 R196, R168, R210, R196 ;  /* 0x000000d2a8c4723c */ /* 0x000fe600000018c4 */
[----:B------:R-:W-:-:S04]  /*9280*/  FMUL.FTZ R12, R12, UR6 ;  /* 0x000000060c0c7c20 */ /* 0x000fc80008410000 */
[----:B------:R-:W2:Y:S01]  /*9290*/  MUFU.TANH R24, R24 ;  /* 0x0000001800187308 */ /* 0x000ea20000002400 */
[C---:B-1----:R-:W-:Y:S07]  /*92a0*/  HMMA.16816.F32 R200, R176.reuse, R32, R200 ;  /* 0x00000020b0c8723c */ /* 0x042fee00000018c8 */
[----:B------:R-:W1:Y:S01]  /*92b0*/  MUFU.TANH R25, R25 ;  /* 0x0000001900197308 */ /* 0x000e620000002400 */
[C---:B------:R-:W-:Y:S07]  /*92c0*/  HMMA.16816.F32 R188, R176.reuse, R34, R188 ;  /* 0x00000022b0bc723c */ /* 0x040fee00000018bc */
[----:B------:R-:W1:Y:S01]  /*92d0*/  MUFU.TANH R28, R28 ;  /* 0x0000001c001c7308 */ /* 0x000e620000002400 */
[----:B-----5:R-:W-:Y:S01]  /*92e0*/  HMMA.16816.F32 R184, R176, R4, R184 ;  /* 0x00000004b0b8723c */ /* 0x020fe200000018b8 */
[----:B------:R-:W-:-:S06]  /*92f0*/  FMUL.FTZ R4, R15, UR6 ;  /* 0x000000060f047c20 */ /* 0x000fcc0008410000 */
[----:B------:R-:W1:Y:S01]  /*9300*/  MUFU.TANH R29, R29 ;  /* 0x0000001d001d7308 */ /* 0x000e620000002400 */
[----:B------:R-:W-:Y:S07]  /*9310*/  HMMA.16816.F32 R196, R176, R6, R196 ;  /* 0x00000006b0c4723c */ /* 0x000fee00000018c4 */
[----:B------:R-:W1:Y:S01]  /*9320*/  MUFU.TANH R12, R12 ;  /* 0x0000000c000c7308 */ /* 0x000e620000002400 */
[----:B------:R-:W-:Y:S01]  /*9330*/  HMMA.16816.F32 R200, R172, R8, R200 ;  /* 0x00000008acc8723c */ /* 0x000fe200000018c8 */
[----:B------:R-:W-:Y:S01]  /*9340*/  FMUL.FTZ R8, R13, UR6 ;  /* 0x000000060d087c20 */ /* 0x000fe20008410000 */
[----:B------:R-:W-:-:S05]  /*9350*/  FMUL.FTZ R9, R14, UR6 ;  /* 0x000000060e097c20 */ /* 0x000fca0008410000 */
[----:B------:R-:W1:Y:S01]  /*9360*/  MUFU.TANH R8, R8 ;  /* 0x0000000800087308 */ /* 0x000e620000002400 */
[C---:B------:R-:W-:Y:S07]  /*9370*/  HMMA.16816.F32 R188, R172.reuse, R10, R188 ;  /* 0x0000000aacbc723c */ /* 0x040fee00000018bc */
[----:B------:R-:W1:Y:S01]  /*9380*/  MUFU.TANH R9, R9 ;  /* 0x0000000900097308 */ /* 0x000e620000002400 */
[C---:B----4-:R-:W-:Y:S03]  /*9390*/  HMMA.16816.F32 R184, R172.reuse, R16, R184 ;  /* 0x00000010acb8723c */ /* 0x050fe600000018b8 */
[----:B------:R-:W-:Y:S01]  /*93a0*/  FMUL.FTZ R5, R200, UR6 ;  /* 0x00000006c8057c20 */ /* 0x000fe20008410000 */
[----:B------:R-:W-:Y:S01]  /*93b0*/  FMUL.FTZ R10, R201, UR6 ;  /* 0x00000006c90a7c20 */ /* 0x000fe20008410000 */
[----:B------:R-:W-:Y:S01]  /*93c0*/  FMUL.FTZ R13, R202, UR6 ;  /* 0x00000006ca0d7c20 */ /* 0x000fe20008410000 */
[----:B------:R-:W-:Y:S01]  /*93d0*/  FMUL.FTZ R11, R203, UR6 ;  /* 0x00000006cb0b7c20 */ /* 0x000fe20008410000 */
[----:B------:R-:W4:Y:S01]  /*93e0*/  MUFU.TANH R4, R4 ;  /* 0x0000000400047308 */ /* 0x000f220000002400 */
        /* <DEDUP_REMOVED lines=31> */
[----:B------:R-:W-:Y:S05]  /*95e0*/  BRA.U !UP1, `(.L_x_1983) ;  /* 0x0000000509007547 */ /* 0x000fea000b800000 */
[----:B------:R-:W2:Y:S01]  /*95f0*/  LDC R26, c[0x0][0x4f0] ;  /* 0x00013c00ff1a7b82 */ /* 0x000ea20000000800 */
[----:B------:R-:W-:Y:S02]  /*9600*/  USHF.L.U32 UR6, UR29, 0x6, URZ ;  /* 0x000000061d067899 */ /* 0x000fe400080006ff */
[----:B------:R-:W-:-:S04]  /*9610*/  UIADD3 UR4, UPT, UPT, UR4, -0x80, URZ ;  /* 0xffffff8004047890 */ /* 0x000fc8000fffe0ff */
[----:B------:R-:W-:-:S04]  /*9620*/  MOV R173, UR6 ;  /* 0x0000000600ad7c02 */ /* 0x000fc80008000f00 */
[----:B------:R-:W-:Y:S02]  /*9630*/  IABS R173, R173 ;  /* 0x000000ad00ad7213 */ /* 0x000fe40000000000 */
[----:B--2---:R-:W-:-:S04]  /*9640*/  IABS R18, R26 ;  /* 0x0000001a00127213 */ /* 0x004fc80000000000 */
[----:B------:R-:W2:Y:S08]  /*9650*/  I2F.RP R30, R18 ;  /* 0x00000012001e7306 */ /* 0x000eb00000209400 */
[----:B--2---:R-:W2:Y:S02]  /*9660*/  MUFU.RCP R170, R30 ;  /* 0x0000001e00aa7308 */ /* 0x004ea40000001000 */
[----:B--2---:R-:W-:-:S06]  /*9670*/  VIADD R170, R170, 0xffffffe ;  /* 0x0ffffffeaaaa7836 */ /* 0x004fcc0000000000 */
[----:B------:R-:W2:Y:S02]  /*9680*/  F2I.FTZ.U32.TRUNC.NTZ R171, R170 ;  /* 0x000000aa00ab7305 */ /* 0x000ea4000021f000 */
[--C-:B--2---:R-:W-:Y:S02]  /*9690*/  IMAD.MOV R169, RZ, RZ, -R171.reuse ;  /* 0x000000ffffa97224 */ /* 0x104fe400078e0aab */
[----:B------:R-:W-:Y:S02]  /*96a0*/  IMAD.MOV.U32 R170, RZ, RZ, RZ ;  /* 0x000000ffffaa7224 */ /* 0x000fe400078e00ff */
[----:B------:R-:W-:Y:S02]  /*96b0*/  IMAD R16, R169, R18, RZ ;  /* 0x00000012a9107224 */ /* 0x000fe400078e02ff */
[----:B------:R-:W-:Y:S02]  /*96c0*/  IMAD.U32 R169, RZ, RZ, UR4 ;  /* 0x00000004ffa97e24 */ /* 0x000fe4000f8e00ff */
[----:B------:R-:W-:-:S03]  /*96d0*/  IMAD.HI.U32 R16, R171, R16, R170 ;  /* 0x00000010ab107227 */ /* 0x000fc600078e00aa */
[----:B------:R-:W-:-:S03]  /*96e0*/  IABS R169, R169 ;  /* 0x000000a900a97213 */ /* 0x000fc60000000000 */
[----:B------:R-:W-:-:S04]  /*96f0*/  IMAD.HI.U32 R30, R16, R173, RZ ;  /* 0x000000ad101e7227 */ /* 0x000fc800078e00ff */
[----:B------:R-:W-:Y:S01]  /*9700*/  IMAD.HI.U32 R16, R16, R169, RZ ;  /* 0x000000a910107227 */ /* 0x000fe200078e00ff */
[----:B------:R-:W-:-:S03]  /*9710*/  IADD3 R171, PT, PT, -R30, RZ, RZ ;  /* 0x000000ff1eab7210 */ /* 0x000fc60007ffe1ff */
[----:B------:R-:W-:Y:S02]  /*9720*/  IMAD.MOV R32, RZ, RZ, -R16 ;  /* 0x000000ffff207224 */ /* 0x000fe400078e0a10 */
[C---:B------:R-:W-:Y:S02]  /*9730*/  IMAD R171, R18.reuse, R171, R173 ;  /* 0x000000ab12ab7224 */ /* 0x040fe400078e02ad */
[----:B------:R-:W-:Y:S01]  /*9740*/  IMAD R169, R18, R32, R169 ;  /* 0x0000002012a97224 */ /* 0x000fe200078e02a9 */
[----:B------:R-:W-:Y:S01]  /*9750*/  LOP3.LUT R32, R26, UR6, RZ, 0x3c, !PT ;  /* 0x000000061a207c12 */ /* 0x000fe2000f8e3cff */
[----:B------:R-:W2:Y:S01]  /*9760*/  LDCU.64 UR6, c[0x0][0x3a0] ;  /* 0x00007400ff0677ac */ /* 0x000ea20008000a00 */
[C---:B------:R-:W-:Y:S02]  /*9770*/  ISETP.GT.U32.AND P0, PT, R18.reuse, R171, PT ;  /* 0x000000ab1200720c */ /* 0x040fe40003f04070 */
[----:B------:R-:W-:-:S11]  /*9780*/  ISETP.GT.U32.AND P6, PT, R18, R169, PT ;  /* 0x000000a91200720c */ /* 0x000fd60003fc4070 */
[-C--:B------:R-:W-:Y:S02]  /*9790*/  @!P0 IADD3 R171, PT, PT, R171, -R18.reuse, RZ ;  /* 0x80000012abab8210 */ /* 0x080fe40007ffe0ff */
[----:B------:R-:W-:Y:S01]  /*97a0*/  @!P6 IMAD.IADD R169, R169, 0x1, -R18 ;  /* 0x00000001a9a9e824 */ /* 0x000fe200078e0a12 */
[----:B------:R-:W-:Y:S02]  /*97b0*/  @!P0 IADD3 R30, PT, PT, R30, 0x1, RZ ;  /* 0x000000011e1e8810 */ /* 0x000fe40007ffe0ff */
[-C--:B------:R-:W-:Y:S02]  /*97c0*/  ISETP.GE.U32.AND P5, PT, R171, R18.reuse, PT ;  /* 0x00000012ab00720c */ /* 0x080fe40003fa6070 */
[----:B------:R-:W-:Y:S02]  /*97d0*/  ISETP.GE.U32.AND P0, PT, R169, R18, PT ;  /* 0x00000012a900720c */ /* 0x000fe40003f06070 */
[----:B------:R-:W-:Y:S02]  /*97e0*/  LOP3.LUT R18, R26, UR4, RZ, 0x3c, !PT ;  /* 0x000000041a127c12 */ /* 0x000fe4000f8e3cff */
[----:B------:R-:W-:-:S02]  /*97f0*/  @!P6 IADD3 R16, PT, PT, R16, 0x1, RZ ;  /* 0x000000011010e810 */ /* 0x000fc40007ffe0ff */
[----:B------:R-:W-:Y:S02]  /*9800*/  ISETP.GE.AND P6, PT, R32, RZ, PT ;  /* 0x000000ff2000720c */ /* 0x000fe40003fc6270 */
[----:B------:R-:W-:-:S03]  /*9810*/  LOP3.LUT R169, RZ, R26, RZ, 0x33, !PT ;  /* 0x0000001affa97212 */ /* 0x000fc600078e33ff */
[----:B------:R-:W-:Y:S01]  /*9820*/  @P5 VIADD R30, R30, 0x1 ;  /* 0x000000011e1e5836 */ /* 0x000fe20000000000 */
[----:B------:R-:W-:Y:S01]  /*9830*/  ISETP.GE.AND P5, PT, R18, RZ, PT ;  /* 0x000000ff1200720c */ /* 0x000fe20003fa6270 */
[----:B------:R-:W-:Y:S01]  /*9840*/  @P0 VIADD R16, R16, 0x1 ;  /* 0x0000000110100836 */ /* 0x000fe20000000000 */
[----:B------:R-:W-:-:S05]  /*9850*/  ISETP.NE.AND P0, PT, R26, RZ, PT ;  /* 0x000000ff1a00720c */ /* 0x000fca0003f05270 */
[----:B------:R-:W-:-:S06]  /*9860*/  @!P6 IMAD.MOV R30, RZ, RZ, -R30 ;  /* 0x000000ffff1ee224 */ /* 0x000fcc00078e0a1e */
        /* <DEDUP_REMOVED lines=10> */
[----:B------:R-:W-:-:S04]  /*9910*/  IMAD R18, R18, UR10, RZ ;  /* 0x0000000a12127c24 */ /* 0x000fc8000f8e02ff */
[C---:B------:R-:W-:Y:S02]  /*9920*/  IMAD R18, R169.reuse, UR11, R18 ;  /* 0x0000000ba9127c24 */ /* 0x040fe4000f8e0212 */
[----:B------:R-:W-:-:S04]  /*9930*/  IMAD.WIDE.U32 R168, R169, UR10, RZ ;  /* 0x0000000aa9a87c25 */ /* 0x000fc8000f8e00ff */
[----:B---3--:R-:W-:Y:S02]  /*9940*/  IMAD.MOV.U32 R170, RZ, RZ, R168 ;  /* 0x000000ffffaa7224 */ /* 0x008fe400078e00a8 */
[----:B----4-:R-:W-:Y:S01]  /*9950*/  IMAD.IADD R16, R171, 0x1, -R16 ;  /* 0x00000001ab107824 */ /* 0x010fe200078e0a10 */
[----:B------:R-:W-:-:S04]  /*9960*/  IADD3 R171, PT, PT, R169, R18, RZ ;  /* 0x00000012a9ab7210 */ /* 0x000fc80007ffe0ff */
[----:B------:R-:W-:Y:S01]  /*9970*/  SHF.R.S32.HI R26, RZ, 0x1f, R16 ;  /* 0x0000001fff1a7819 */ /* 0x000fe20000011410 */
[----:B--2---:R-:W-:-:S04]  /*9980*/  IMAD.WIDE.U32 R170, R16, UR6, R170 ;  /* 0x0000000610aa7c25 */ /* 0x004fc8000f8e00aa */
[----:B------:R-:W-:Y:S01]  /*9990*/  IMAD R169, R26, UR6, RZ ;  /* 0x000000061aa97c24 */ /* 0x000fe2000f8e02ff */
[----:B------:R-:W-:-:S03]  /*99a0*/  LEA R232, P0, R170, R232, 0x1 ;  /* 0x000000e8aae87211 */ /* 0x000fc600078008ff */
[----:B------:R-:W-:-:S05]  /*99b0*/  IMAD R169, R16, UR7, R169 ;  /* 0x0000000710a97c24 */ /* 0x000fca000f8e02a9 */
[----:B------:R-:W-:-:S04]  /*99c0*/  IADD3 R169, PT, PT, R171, R169, RZ ;  /* 0x000000a9aba97210 */ /* 0x000fc80007ffe0ff */
[----:B------:R-:W-:Y:S01]  /*99d0*/  LEA.HI.X R231, R170, R231, R169, 0x1, P0 ;  /* 0x000000e7aae77211 */ /* 0x000fe200000f0ca9 */
[----:B------:R-:W-:Y:S06]  /*99e0*/  BRA `(.L_x_1984) ;  /* 0x00000000001c7947 */ /* 0x000fec0003800000 */
.L_x_1983:
[----:B------:R-:W-:Y:S01]  /*99f0*/  UMOV UR6, URZ ;  /* 0x000000ff00067c82 */ /* 0x000fe20008000000 */
[----:B------:R-:W-:Y:S01]  /*9a00*/  USHF.L.U32 UR4, UR10, 0x6, URZ ;  /* 0x000000060a047899 */ /* 0x000fe200080006ff */
[----:B------:R-:W-:-:S05]  /*9a10*/  IADD3 R169, P0, PT, RZ, -UR6, RZ ;  /* 0x80000006ffa97c10 */ /* 0x000fca000ff1e0ff */
[----:B------:R-:W-:-:S05]  /*9a20*/  IMAD.X R16, RZ, RZ, ~UR4, P0 ;  /* 0x80000004ff107e24 */ /* 0x000fca00080e06ff */
[----:B------:R-:W-:-:S04]  /*9a30*/  SHF.R.S64 R169, R169, 0x1f, R16 ;  /* 0x0000001fa9a97819 */ /* 0x000fc80000001010 */
[----:B------:R-:W-:-:S04]  /*9a40*/  IADD3 R232, P0, PT, R169, R232, RZ ;  /* 0x000000e8a9e87210 */ /* 0x000fc80007f1e0ff */
[----:B------:R-:W-:-:S09]  /*9a50*/  LEA.HI.X.SX32 R231, R16, R231, 0x1, P0 ;  /* 0x000000e710e77211 */ /* 0x000fd200000f0eff */
.L_x_1984:
        /* <DEDUP_REMOVED lines=94> */
.L_x_1982:
[----:B---3--:R-:W-:Y:S01]  /*a040*/  MOV R171, UR20 ;  /* 0x0000001400ab7c02 */ /* 0x008fe20008000f00 */
[----:B------:R-:W2:Y:S01]  /*a050*/  LDCU UR4, c[0x0][0x45c] ;  /* 0x00008b80ff0477ac */ /* 0x000ea20008000800 */
        /* <DEDUP_REMOVED lines=43> */
[C---:B------:R-:W-:Y:S02]  /*a310*/  IADD3 R168, PT, PT, R171.reuse, -0x6f, RZ ;  /* 0xffffff91aba87810 */ /* 0x040fe40007ffe0ff */
[----:B-1----:R-:W-:Y:S02]  /*a320*/  FSEL R28, R28, -INF , !P4 ;  /* 0xff8000001c1c7808 */ /* 0x002fe40006000000 */
[----:B------:R-:W-:Y:S02]  /*a330*/  IADD3 R21, PT, PT, R171, -0x68, RZ ;  /* 0xffffff98ab157810 */ /* 0x000fe40007ffe0ff */
[----:B------:R-:W-:Y:S02]  /*a340*/  FSEL R20, R23, -INF , !P1 ;  /* 0xff80000017147808 */ /* 0x000fe40004800000 */
[----:B------:R-:W-:Y:S02]  /*a350*/  ISETP.GT.AND P1, PT, R230, R168, PT ;  /* 0x000000a8e600720c */ /* 0x000fe40003f24270 */
[----:B------:R-:W-:-:S02]  /*a360*/  FSEL R24, R24, -INF , !P2 ;  /* 0xff80000018187808 */ /* 0x000fc40005000000 */
[----:B------:R-:W-:Y:S02]  /*a370*/  FSEL R174, R28, -INF , !P3 ;  /* 0xff8000001cae7808 */ /* 0x000fe40005800000 */
[-C--:B------:R-:W-:Y:S02]  /*a380*/  ISETP.GT.AND P3, PT, R169, R21.reuse, PT ;  /* 0x00000015a900720c */ /* 0x080fe40003f64270 */
[----:B------:R-:W-:Y:S02]  /*a390*/  FSEL R202, R24, -INF , !P5 ;  /* 0xff80000018ca7808 */ /* 0x000fe40006800000 */
[----:B------:R-:W-:Y:S02]  /*a3a0*/  FSEL R25, R25, -INF , !P1 ;  /* 0xff80000019197808 */ /* 0x000fe40004800000 */
[----:B------:R-:W-:Y:S02]  /*a3b0*/  ISETP.GT.AND P2, PT, R169, R168, PT ;  /* 0x000000a8a900720c */ /* 0x000fe40003f44270 */
[----:B------:R-:W-:-:S02]  /*a3c0*/  ISETP.GT.AND P5, PT, R230, R21, PT ;  /* 0x00000015e600720c */ /* 0x000fc40003fa4270 */
[C---:B------:R-:W-:Y:S02]  /*a3d0*/  ISETP.GE.AND P4, PT, R21.reuse, R229, PT ;  /* 0x000000e51500720c */ /* 0x040fe40003f86270 */
[----:B------:R-:W-:Y:S02]  /*a3e0*/  ISETP.GE.AND P1, PT, R21, R228, PT ;  /* 0x000000e41500720c */ /* 0x000fe40003f26270 */
[C---:B------:R-:W-:Y:S02]  /*a3f0*/  IADD3 R23, PT, PT, R171.reuse, -0x67, RZ ;  /* 0xffffff99ab177810 */ /* 0x040fe40007ffe0ff */
[----:B------:R-:W-:Y:S02]  /*a400*/  IADD3 R21, PT, PT, R171, -0x60, RZ ;  /* 0xffffffa0ab157810 */ /* 0x000fe40007ffe0ff */
[----:B------:R-:W-:Y:S02]  /*a410*/  FSEL R9, R9, -INF , !P3 ;  /* 0xff80000009097808 */ /* 0x000fe40005800000 */
[----:B------:R-:W-:-:S02]  /*a420*/  FSEL R20, R20, -INF , !P0 ;  /* 0xff80000014147808 */ /* 0x000fc40004000000 */
[----:B------:R-:W-:Y:S02]  /*a430*/  ISETP.GE.AND P0, PT, R168, R228, PT ;  /* 0x000000e4a800720c */ /* 0x000fe40003f06270 */
[----:B------:R-:W-:Y:S02]  /*a440*/  FSEL R29, R29, -INF , !P2 ;  /* 0xff8000001d1d7808 */ /* 0x000fe40005000000 */
[----:B------:R-:W-:Y:S02]  /*a450*/  FSEL R12, R12, -INF , !P5 ;  /* 0xff8000000c0c7808 */ /* 0x000fe40006800000 */
[----:B------:R-:W-:Y:S02]  /*a460*/  ISETP.GT.AND P5, PT, R169, R23, PT ;  /* 0x00000017a900720c */ /* 0x000fe40003fa4270 */
[----:B------:R-:W-:Y:S02]  /*a470*/  ISETP.GT.AND P3, PT, R230, R21, PT ;  /* 0x00000015e600720c */ /* 0x000fe40003f64270 */
[----:B------:R-:W-:-:S02]  /*a480*/  FSEL R170, R9, -INF , !P1 ;  /* 0xff80000009aa7808 */ /* 0x000fc40004800000 */
[----:B------:R-:W-:Y:S02]  /*a490*/  IADD3 R9, PT, PT, R171, -0x5f, RZ ;  /* 0xffffffa1ab097810 */ /* 0x000fe40007ffe0ff */
[----:B------:R-:W-:Y:S02]  /*a4a0*/  FSEL R22, R22, -INF , !P6 ;  /* 0xff80000016167808 */ /* 0x000fe40007000000 */
[----:B------:R-:W-:Y:S02]  /*a4b0*/  ISETP.GE.AND P6, PT, R168, R229, PT ;  /* 0x000000e5a800720c */ /* 0x000fe40003fc6270 */
[----:B------:R-:W-:Y:S02]  /*a4c0*/  ISETP.GT.AND P2, PT, R230, R23, PT ;  /* 0x00000017e600720c */ /* 0x000fe40003f44270 */
[----:B------:R-:W-:Y:S02]  /*a4d0*/  FSEL R172, R29, -INF , !P0 ;  /* 0xff8000001dac7808 */ /* 0x000fe40004000000 */
[----:B------:R-:W-:-:S02]  /*a4e0*/  ISETP.GE.AND P0, PT, R23, R228, PT ;  /* 0x000000e41700720c */ /* 0x000fc40003f06270 */
[----:B------:R-:W-:Y:S02]  /*a4f0*/  FSEL R198, R12, -INF , !P4 ;  /* 0xff8000000cc67808 */ /* 0x000fe40006000000 */
[----:B------:R-:W-:Y:S02]  /*a500*/  ISETP.GT.AND P1, PT, R169, R21, PT ;  /* 0x00000015a900720c */ /* 0x000fe40003f24270 */
[----:B------:R-:W-:Y:S02]  /*a510*/  FSEL R4, R4, -INF , !P5 ;  /* 0xff80000004047808 */ /* 0x000fe40006800000 */
[----:B------:R-:W-:Y:S02]  /*a520*/  FSEL R5, R5, -INF , !P3 ;  /* 0xff80000005057808 */ /* 0x000fe40005800000 */
[----:B------:R-:W-:Y:S02]  /*a530*/  ISETP.GE.AND P4, PT, R21, R229, PT ;  /* 0x000000e51500720c */ /* 0x000fe40003f86270 */
[----:B------:R-:W-:-:S02]  /*a540*/  ISETP.GT.AND P3, PT, R169, R9, PT ;  /* 0x00000009a900720c */ /* 0x000fc40003f64270 */
[----:B------:R-:W-:Y:S02]  /*a550*/  FSEL R200, R25, -INF , !P6 ;  /* 0xff80000019c87808 */ /* 0x000fe40007000000 */
[----:B------:R-:W-:Y:S01]  /*a560*/  FSEL R196, R8, -INF , !P2 ;  /* 0xff80000008c47808 */ /* 0x000fe20005000000 */
[----:B------:R-:W-:Y:S01]  /*a570*/  VIADD R8, R171, 0xffffffa8 ;  /* 0xffffffa8ab087836 */ /* 0x000fe20000000000 */
[----:B------:R-:W-:Y:S02]  /*a580*/  ISETP.GE.AND P6, PT, R23, R229, PT ;  /* 0x000000e51700720c */ /* 0x000fe40003fc6270 */
[----:B------:R-:W-:Y:S02]  /*a590*/  ISETP.GE.AND P2, PT, R21, R228, PT ;  /* 0x000000e41500720c */ /* 0x000fe40003f46270 */
[----:B------:R-:W-:Y:S02]  /*a5a0*/  FSEL R168, R4, -INF , !P0 ;  /* 0xff80000004a87808 */ /* 0x000fe40004000000 */
[----:B------:R-:W-:-:S02]  /*a5b0*/  FSEL R13, R13, -INF , !P1 ;  /* 0xff8000000d0d7808 */ /* 0x000fc40004800000 */
[----:B------:R-:W-:Y:S02]  /*a5c0*/  ISETP.GT.AND P5, PT, R230, R9, PT ;  /* 0x00000009e600720c */ /* 0x000fe40003fa4270 */
[----:B------:R-:W-:Y:S02]  /*a5d0*/  ISETP.GE.AND P0, PT, R9, R228, PT ;  /* 0x000000e40900720c */ /* 0x000fe40003f06270 */
[----:B------:R-:W-:Y:S02]  /*a5e0*/  FSEL R248, R5, -INF , !P4 ;  /* 0xff80000005f87808 */ /* 0x000fe40006000000 */
[----:B------:R-:W-:Y:S02]  /*a5f0*/  FSEL R11, R11, -INF , !P3 ;  /* 0xff8000000b0b7808 */ /* 0x000fe40005800000 */
[----:B------:R-:W-:Y:S02]  /*a600*/  IADD3 R5, PT, PT, R171, -0x57, RZ ;  /* 0xffffffa9ab057810 */ /* 0x000fe40007ffe0ff */
[----:B------:R-:W-:-:S02]  /*a610*/  FSEL R196, R196, -INF , !P6 ;  /* 0xff800000c4c47808 */ /* 0x000fc40007000000 */
[----:B------:R-:W-:Y:S02]  /*a620*/  FSEL R182, R13, -INF , !P2 ;  /* 0xff8000000db67808 */ /* 0x000fe40005000000 */
[----:B------:R-:W-:Y:S02]  /*a630*/  ISETP.GE.AND P6, PT, R9, R229, PT ;  /* 0x000000e50900720c */ /* 0x000fe40003fc6270 */
[-C--:B------:R-:W-:Y:S02]  /*a640*/  ISETP.GT.AND P1, PT, R230, R8.reuse, PT ;  /* 0x00000008e600720c */ /* 0x080fe40003f24270 */
[----:B------:R-:W-:Y:S02]  /*a650*/  ISETP.GT.AND P2, PT, R169, R8, PT ;  /* 0x00000008a900720c */ /* 0x000fe40003f44270 */
[----:B------:R-:W-:Y:S02]  /*a660*/  FSEL R10, R10, -INF , !P5 ;  /* 0xff8000000a0a7808 */ /* 0x000fe40006800000 */
[----:B------:R-:W-:-:S02]  /*a670*/  FSEL R180, R11, -INF , !P0 ;  /* 0xff8000000bb47808 */ /* 0x000fc40004000000 */
[----:B------:R-:W-:Y:S02]  /*a680*/  IADD3 R4, PT, PT, R171, -0x50, RZ ;  /* 0xffffffb0ab047810 */ /* 0x000fe40007ffe0ff */
[-C--:B------:R-:W-:Y:S02]  /*a690*/  ISETP.GT.AND P3, PT, R230, R5.reuse, PT ;  /* 0x00000005e600720c */ /* 0x080fe40003f64270 */
[----:B------:R-:W-:Y:S02]  /*a6a0*/  ISETP.GT.AND P0, PT, R169, R5, PT ;  /* 0x00000005a900720c */ /* 0x000fe40003f04270 */
[----:B------:R-:W-:Y:S02]  /*a6b0*/  FSEL R246, R10, -INF , !P6 ;  /* 0xff8000000af67808 */ /* 0x000fe40007000000 */
[----:B------:R-:W-:Y:S02]  /*a6c0*/  FSEL R14, R14, -INF , !P1 ;  /* 0xff8000000e0e7808 */ /* 0x000fe40004800000 */
[----:B------:R-:W-:-:S02]  /*a6d0*/  FSEL R17, R17, -INF , !P2 ;  /* 0xff80000011117808 */ /* 0x000fc40005000000 */
[CC--:B------:R-:W-:Y:S02]  /*a6e0*/  ISETP.GE.AND P6, PT, R5.reuse, R229.reuse, PT ;  /* 0x000000e50500720c */ /* 0x0c0fe40003fc6270 */
[----:B------:R-:W-:Y:S02]  /*a6f0*/  ISETP.GE.AND P1, PT, R5, R228, PT ;  /* 0x000000e40500720c */ /* 0x000fe40003f26270 */
[----:B------:R-:W-:Y:S02]  /*a700*/  ISETP.GT.AND P2, PT, R230, R4, PT ;  /* 0x00000004e600720c */ /* 0x000fe40003f44270 */
[----:B------:R-:W-:Y:S02]  /*a710*/  FSEL R6, R6, -INF , !P3 ;  /* 0xff80000006067808 */ /* 0x000fe40005800000 */
[----:B------:R-:W-:Y:S02]  /*a720*/  FSEL R15, R15, -INF , !P0 ;  /* 0xff8000000f0f7808 */ /* 0x000fe40004000000 */
[----:B------:R-:W-:-:S02]  /*a730*/  ISETP.GE.AND P4, PT, R8, R229, PT ;  /* 0x000000e50800720c */ /* 0x000fc40003f86270 */
[----:B------:R-:W-:Y:S02]  /*a740*/  IADD3 R5, PT, PT, R171, -0x4f, RZ ;  /* 0xffffffb1ab057810 */ /* 0x000fe40007ffe0ff */
[----:B------:R-:W-:Y:S02]  /*a750*/  FSEL R226, R6, -INF , !P6 ;  /* 0xff80000006e27808 */ /* 0x000fe40007000000 */
[----:B------:R-:W-:Y:S02]  /*a760*/  FSEL R176, R15, -INF , !P1 ;  /* 0xff8000000fb07808 */ /* 0x000fe40004800000 */
[----:B------:R-:W-:Y:S02]  /*a770*/  FSEL R7, R7, -INF , !P2 ;  /* 0xff80000007077808 */ /* 0x000fe40005000000 */
[----:B------:R-:W-:Y:S02]  /*a780*/  FSEL R244, R14, -INF , !P4 ;  /* 0xff8000000ef47808 */ /* 0x000fe40006000000 */
[----:B------:R-:W-:Y:S01]  /*a790*/  ISETP.GT.AND P0, PT, R230, R5, PT ;  /* 0x00000005e600720c */ /* 0x000fe20003f04270 */
[----:B------:R-:W-:Y:S01]  /*a7a0*/  LDSM.16.MT88.4 R12, [R216+0x10000] ;  /* 0x01000000d80c783b */ /* 0x000fe20000004200 */
[----:B------:R-:W-:-:S02]  /*a7b0*/  ISETP.GE.AND P6, PT, R5, R229, PT ;  /* 0x000000e50500720c */ /* 0x000fc40003fc6270 */
[----:B------:R-:W-:Y:S02]  /*a7c0*/  ISETP.GT.AND P1, PT, R169, R5, PT ;  /* 0x00000005a900720c */ /* 0x000fe40003f24270 */
[----:B------:R-:W-:Y:S02]  /*a7d0*/  ISETP.GE.AND P2, PT, R5, R228, PT ;  /* 0x000000e40500720c */ /* 0x000fe40003f46270 */
[----:B------:R-:W-:Y:S02]  /*a7e0*/  ISETP.GE.AND P4, PT, R4, R229, PT ;  /* 0x000000e50400720c */ /* 0x000fe40003f86270 */
[----:B------:R-:W-:Y:S02]  /*a7f0*/  FMNMX3.FTZ R5, R164, R30, R34, !PT ;  /* 0x0000001ea4057276 */ /* 0x000fe40007810022 */
[----:B------:R-:W-:Y:S02]  /*a800*/  ISETP.GE.AND P5, PT, R8, R228, PT ;  /* 0x000000e40800720c */ /* 0x000fe40003fa6270 */
[----:B------:R-:W-:-:S02]  /*a810*/  FSEL R224, R7, -INF , !P4 ;  /* 0xff80000007e07808 */ /* 0x000fc40006000000 */
[----:B------:R-:W-:Y:S02]  /*a820*/  FMNMX3.FTZ R5, R5, R32, R22, !PT ;  /* 0x0000002005057276 */ /* 0x000fe40007810016 */
[----:B------:R-:W-:Y:S02]  /*a830*/  FMNMX3.FTZ R7, R3, R26, R18, !PT ;  /* 0x0000001a03077276 */ /* 0x000fe40007810012 */
[----:B------:R-:W-:Y:S02]  /*a840*/  FSEL R178, R17, -INF , !P5 ;  /* 0xff80000011b27808 */ /* 0x000fe40006800000 */
[----:B------:R-:W-:Y:S02]  /*a850*/  ISETP.GT.AND P5, PT, R169, R4, PT ;  /* 0x00000004a900720c */ /* 0x000fe40003fa4270 */
[----:B------:R-:W-:Y:S02]  /*a860*/  ISETP.GE.AND P3, PT, R4, R228, PT ;  /* 0x000000e40400720c */ /* 0x000fe40003f66270 */
[----:B------:R-:W-:-:S02]  /*a870*/  FMNMX3.FTZ R5, R5, R202, R200, !PT ;  /* 0x000000ca05057276 */ /* 0x000fc400078100c8 */
[----:B------:R-:W-:Y:S02]  /*a880*/  IADD3 R4, PT, PT, R171, -0x48, RZ ;  /* 0xffffffb8ab047810 */ /* 0x000fe40007ffe0ff */
[----:B------:R-:W-:Y:S02]  /*a890*/  FMNMX3.FTZ R7, R7, R16, R20, !PT ;  /* 0x0000001007077276 */ /* 0x000fe40007810014 */
[----:B------:R-:W-:Y:S02]  /*a8a0*/  FSEL R33, R33, -INF , !P5 ;  /* 0xff80000021217808 */ /* 0x000fe40006800000 */
[----:B------:R-:W-:Y:S02]  /*a8b0*/  FMNMX3.FTZ R5, R5, R198, R196, !PT ;  /* 0x000000c605057276 */ /* 0x000fe400078100c4 */
[----:B------:R-:W-:Y:S02]  /*a8c0*/  IADD3 R171, PT, PT, R171, -0x47, RZ ;  /* 0xffffffb9abab7810 */ /* 0x000fe40007ffe0ff */
[----:B------:R-:W-:-:S02]  /*a8d0*/  ISETP.GT.AND P5, PT, R169, R4, PT ;  /* 0x00000004a900720c */ /* 0x000fc40003fa4270 */
[----:B------:R-:W-:Y:S02]  /*a8e0*/  FMNMX3.FTZ R7, R7, R174, R172, !PT ;  /* 0x000000ae07077276 */ /* 0x000fe400078100ac */
[----:B------:R-:W-:Y:S02]  /*a8f0*/  FMNMX3.FTZ R9, R5, R248, R246, !PT ;  /* 0x000000f805097276 */ /* 0x000fe400078100f6 */
[----:B------:R-:W-:Y:S02]  /*a900*/  FSEL R27, R27, -INF , !P0 ;  /* 0xff8000001b1b7808 */ /* 0x000fe40004000000 */
[----:B------:R-:W-:Y:S02]  /*a910*/  ISETP.GT.AND P4, PT, R169, R171, PT ;  /* 0x000000aba900720c */ /* 0x000fe40003f84270 */
[----:B------:R-:W-:Y:S02]  /*a920*/  FSEL R165, R165, -INF , !P5 ;  /* 0xff800000a5a57808 */ /* 0x000fe40006800000 */
[----:B------:R-:W-:-:S02]  /*a930*/  FMNMX3.FTZ R5, R7, R170, R168, !PT ;  /* 0x000000aa07057276 */ /* 0x000fc400078100a8 */
[C---:B------:R-:W-:Y:S02]  /*a940*/  ISETP.GT.AND P0, PT, R230.reuse, R4, PT ;  /* 0x00000004e600720c */ /* 0x040fe40003f04270 */
[----:B------:R-:W-:Y:S02]  /*a950*/  ISETP.GT.AND P5, PT, R230, R171, PT ;  /* 0x000000abe600720c */ /* 0x000fe40003fa4270 */
[----:B------:R-:W-:Y:S02]  /*a960*/  FSEL R222, R27, -INF , !P6 ;  /* 0xff8000001bde7808 */ /* 0x000fe40007000000 */
[----:B------:R-:W-:Y:S02]  /*a970*/  FSEL R19, R19, -INF , !P1 ;  /* 0xff80000013137808 */ /* 0x000fe40004800000 */
[----:B------:R-:W-:Y:S02]  /*a980*/  FSEL R167, R167, -INF , !P4 ;  /* 0xff800000a7a77808 */ /* 0x000fe40006000000 */
[----:B------:R-:W-:-:S02]  /*a990*/  FMNMX3.FTZ R5, R5, R182, R180, !PT ;  /* 0x000000b605057276 */ /* 0x000fc400078100b4 */
[CC--:B------:R-:W-:Y:S02]  /*a9a0*/  ISETP.GE.AND P6, PT, R4.reuse, R229.reuse, PT ;  /* 0x000000e50400720c */ /* 0x0c0fe40003fc6270 */
[----:B------:R-:W-:Y:S02]  /*a9b0*/  ISETP.GE.AND P4, PT, R171, R229, PT ;  /* 0x000000e5ab00720c */ /* 0x000fe40003f86270 */
[----:B------:R-:W-:Y:S02]  /*a9c0*/  FSEL R31, R31, -INF , !P0 ;  /* 0xff8000001f1f7808 */ /* 0x000fe40004000000 */
[----:B------:R-:W-:Y:S02]  /*a9d0*/  FSEL R35, R35, -INF , !P5 ;  /* 0xff80000023237808 */ /* 0x000fe40006800000 */
[----:B------:R-:W-:Y:S02]  /*a9e0*/  FMNMX3.FTZ R7, R9, R244, R226, !PT ;  /* 0x000000f409077276 */ /* 0x000fe400078100e2 */
[----:B------:R-:W-:-:S02]  /*a9f0*/  ISETP.GE.AND P1, PT, R4, R228, PT ;  /* 0x000000e40400720c */ /* 0x000fc40003f26270 */
[----:B------:R-:W-:Y:S02]  /*aa00*/  ISETP.GE.AND P0, PT, R171, R228, PT ;  /* 0x000000e4ab00720c */ /* 0x000fe40003f06270 */
[----:B------:R-:W-:Y:S02]  /*aa10*/  FSEL R212, R33, -INF , !P3 ;  /* 0xff80000021d47808 */ /* 0x000fe40005800000 */
[----:B------:R-:W-:Y:S02]  /*aa20*/  FSEL R210, R19, -INF , !P2 ;  /* 0xff80000013d27808 */ /* 0x000fe40005000000 */
[----:B------:R-:W-:Y:S02]  /*aa30*/  FMNMX3.FTZ R5, R5, R178, R176, !PT ;  /* 0x000000b205057276 */ /* 0x000fe400078100b0 */
[----:B------:R-:W-:Y:S02]  /*aa40*/  FSEL R220, R31, -INF , !P6 ;  /* 0xff8000001fdc7808 */ /* 0x000fe40007000000 */
[----:B------:R-:W-:-:S02]  /*aa50*/  FSEL R218, R35, -INF , !P4 ;  /* 0xff80000023da7808 */ /* 0x000fc40006000000 */
[----:B------:R-:W-:Y:S02]  /*aa60*/  FMNMX3.FTZ R7, R7, R224, R222, !PT ;  /* 0x000000e007077276 */ /* 0x000fe400078100de */
[----:B------:R-:W-:Y:S02]  /*aa70*/  FSEL R208, R165, -INF , !P1 ;  /* 0xff800000a5d07808 */ /* 0x000fe40004800000 */
[----:B------:R-:W-:Y:S02]  /*aa80*/  FSEL R206, R167, -INF , !P0 ;  /* 0xff800000a7ce7808 */ /* 0x000fe40004000000 */
[----:B------:R-:W-:Y:S02]  /*aa90*/  FMNMX3.FTZ R5, R5, R212, R210, !PT ;  /* 0x000000d405057276 */ /* 0x000fe400078100d2 */
[----:B------:R-:W-:Y:S02]  /*aaa0*/  FMNMX3.FTZ R7, R7, R220, R218, !PT ;  /* 0x000000dc07077276 */ /* 0x000fe400078100da */
[----:B------:R-:W-:-:S02]  /*aab0*/  FMNMX3.FTZ R6, R5, R208, R206, !PT ;  /* 0x000000d005067276 */ /* 0x000fc400078100ce */
[----:B------:R-:W-:Y:S01]  /*aac0*/  IADD3 R195, PT, PT, R216, 0x10040, RZ ;  /* 0x00010040d8c37810 */ /* 0x000fe20007ffe0ff */
[----:B------:R-:W1:Y:S04]  /*aad0*/  SHFL.BFLY PT, R4, R7, 0x2, 0x1f ;  /* 0x0c401f0007047f89 */ /* 0x000e6800000e0000 */
[----:B------:R-:W3:Y:S01]  /*aae0*/  SHFL.BFLY PT, R5, R6, 0x2, 0x1f ;  /* 0x0c401f0006057f89 */ /* 0x000ee200000e0000 */
[----:B-1----:R-:W-:Y:S02]  /*aaf0*/  FMNMX.FTZ R4, R7, R4, !PT ;  /* 0x0000000407047209 */ /* 0x002fe40007810000 */
[----:B---3--:R-:W-:-:S03]  /*ab00*/  FMNMX.FTZ R5, R6, R5, !PT ;  /* 0x0000000506057209 */ /* 0x008fc60007810000 */
[----:B------:R-:W1:Y:S04]  /*ab10*/  SHFL.BFLY PT, R185, R4, 0x1, 0x1f ;  /* 0x0c201f0004b97f89 */ /* 0x000e6800000e0000 */
[----:B------:R-:W3:Y:S01]  /*ab20*/  SHFL.BFLY PT, R184, R5, 0x1, 0x1f ;  /* 0x0c201f0005b87f89 */ /* 0x000ee200000e0000 */
[----:B-1----:R-:W-:Y:S02]  /*ab30*/  FMNMX.FTZ R185, R4, R185, !PT ;  /* 0x000000b904b97209 */ /* 0x002fe40007810000 */
[----:B---3--:R-:W-:-:S03]  /*ab40*/  FMNMX.FTZ R184, R5, R184, !PT ;  /* 0x000000b805b87209 */ /* 0x008fc60007810000 */
[C---:B--2---:R-:W-:Y:S01]  /*ab50*/  FMUL.FTZ R207, R185.reuse, UR4 ;  /* 0x00000004b9cf7c20 */ /* 0x044fe20008410000 */
[----:B------:R-:W-:Y:S02]  /*ab60*/  FSETP.NEU.FTZ.AND P1, PT, R185, -INF , PT ;  /* 0xff800000b900780b */ /* 0x000fe40003f3d000 */
[C---:B------:R-:W-:Y:S01]  /*ab70*/  FSETP.NEU.FTZ.AND P0, PT, R184.reuse, -INF , PT ;  /* 0xff800000b800780b */ /* 0x040fe20003f1d000 */
[----:B------:R-:W-:Y:S01]  /*ab80*/  FMUL.FTZ R205, R184, UR4 ;  /* 0x00000004b8cd7c20 */ /* 0x000fe20008410000 */
[----:B------:R-:W-:Y:S02]  /*ab90*/  FSEL R207, R207, RZ, P1 ;  /* 0x000000ffcfcf7208 */ /* 0x000fe40000800000 */
[----:B------:R-:W-:Y:S02]  /*aba0*/  FSEL R5, R185, RZ, P1 ;  /* 0x000000ffb9057208 */ /* 0x000fe40000800000 */
[----:B------:R-:W-:Y:S01]  /*abb0*/  R2P PR, R215, 0x6 ;  /* 0x00000006d7007804 */ /* 0x000fe20000000000 */
[----:B------:R-:W-:Y:S01]  /*abc0*/  FFMA.FTZ R194, R30, UR4, -R207 ;  /* 0x000000041ec27c23 */ /* 0x000fe200080108cf */
[----:B------:R-:W-:Y:S01]  /*abd0*/  FSEL R205, R205, RZ, P0 ;  /* 0x000000ffcdcd7208 */ /* 0x000fe20000000000 */
[----:B------:R-:W-:Y:S01]  /*abe0*/  FADD.FTZ R5, R164, -R5 ;  /* 0x80000005a4057221 */ /* 0x000fe20000010000 */
[----:B------:R-:W-:Y:S01]  /*abf0*/  FSEL R4, R184, RZ, P0 ;  /* 0x000000ffb8047208 */ /* 0x000fe20000000000 */
[----:B------:R-:W-:Y:S01]  /*ac00*/  FFMA.FTZ R186, R34, UR4, -R207 ;  /* 0x0000000422ba7c23 */ /* 0x000fe200080108cf */
[----:B------:R-:W-:Y:S01]  /*ac10*/  SEL R193, R2, 0xffffffe0, !P1 ;  /* 0xffffffe002c17807 */ /* 0x000fe20004800000 */
[----:B------:R-:W-:Y:S01]  /*ac20*/  FFMA.FTZ R191, R16, UR4, -R205 ;  /* 0x0000000410bf7c23 */ /* 0x000fe200080108cd */
[----:B------:R-:W-:-:S02]  /*ac30*/  VIADD R16, R216, 0x10000 ;  /* 0x00010000d8107836 */ /* 0x000fc40000000000 */
[----:B------:R-:W-:Y:S01]  /*ac40*/  FADD.FTZ R4, R3, -R4 ;  /* 0x8000000403047221 */ /* 0x000fe20000010000 */
[----:B------:R-:W-:Y:S01]  /*ac50*/  FMUL.FTZ R3, R5, UR4 ;  /* 0x0000000405037c20 */ /* 0x000fe20008410000 */
[--C-:B------:R-:W-:Y:S01]  /*ac60*/  FFMA.FTZ R190, R32, UR4, -R207.reuse ;  /* 0x0000000420be7c23 */ /* 0x100fe200080108cf */
[----:B------:R-:W-:Y:S01]  /*ac70*/  FFMA.FTZ R189, R22, UR4, -R207 ;  /* 0x0000000416bd7c23 */ /* 0x000fe200080108cf */
[----:B------:R-:W-:Y:S01]  /*ac80*/  @P2 IADD3 R195, PT, PT, R16, -0x40, RZ ;  /* 0xffffffc010c32810 */ /* 0x000fe20007ffe0ff */
[----:B------:R-:W-:Y:S01]  /*ac90*/  FMUL.FTZ R2, R4, UR4 ;  /* 0x0000000404027c20 */ /* 0x000fe20008410000 */
[--C-:B------:R-:W-:Y:S01]  /*aca0*/  FFMA.FTZ R188, R26, UR4, -R205.reuse ;  /* 0x000000041abc7c23 */ /* 0x100fe200080108cd */
[----:B------:R-:W1:Y:S01]  /*acb0*/  MUFU.EX2 R3, R3 ;  /* 0x0000000300037308 */ /* 0x000e620000000800 */
[--C-:B------:R-:W-:Y:S01]  /*acc0*/  FFMA.FTZ R187, R18, UR4, -R205.reuse ;  /* 0x0000000412bb7c23 */ /* 0x100fe200080108cd */
[----:B------:R-:W2:Y:S01]  /*acd0*/  LDSM.16.MT88.4 R28, [R195] ;  /* 0x00000000c31c783b */ /* 0x000ea20000004200 */
[----:B------:R-:W-:Y:S01]  /*ace0*/  FFMA.FTZ R192, R20, UR4, -R205 ;  /* 0x0000000414c07c23 */ /* 0x000fe200080108cd */
[----:B------:R-:W3:Y:S01]  /*acf0*/  MUFU.EX2 R2, R2 ;  /* 0x0000000200027308 */ /* 0x000ee20000000800 */
[----:B------:R-:W-:Y:S01]  /*ad00*/  IADD3 R204, PT, PT, R216, R193, RZ ;  /* 0x000000c1d8cc7210 */ /* 0x000fe20007ffe0ff */
[--C-:B------:R-:W-:Y:S01]  /*ad10*/  FFMA.FTZ R197, R198, UR4, -R207.reuse ;  /* 0x00000004c6c57c23 */ /* 0x100fe200080108cf */
[----:B------:R-:W-:Y:S01]  /*ad20*/  IADD3 R193, PT, PT, R193, R195, RZ ;  /* 0x000000c3c1c17210 */ /* 0x000fe20007ffe0ff */
[----:B------:R-:W-:Y:S01]  /*ad30*/  MUFU.EX2 R194, R194 ;  /* 0x000000c200c27308 */ /* 0x000fe20000000800 */
[--C-:B------:R-:W-:Y:S01]  /*ad40*/  FFMA.FTZ R201, R202, UR4, -R207.reuse ;  /* 0x00000004cac97c23 */ /* 0x100fe200080108cf */
[----:B------:R-:W-:Y:S01]  /*ad50*/  LDSM.16.MT88.4 R20, [R204+0x10000] ;  /* 0x01000000cc14783b */ /* 0x000fe20000004200 */
[----:B------:R-:W-:Y:S01]  /*ad60*/  FFMA.FTZ R196, R196, UR4, -R207 ;  /* 0x00000004c4c47c23 */ /* 0x000fe200080108cf */
[----:B------:R-:W4:Y:S01]  /*ad70*/  MUFU.EX2 R186, R186 ;  /* 0x000000ba00ba7308 */ /* 0x000f220000000800 */
[--C-:B------:R-:W-:Y:S01]  /*ad80*/  FFMA.FTZ R203, R172, UR4, -R205.reuse ;  /* 0x00000004accb7c23 */ /* 0x100fe200080108cd */
[-C--:B-1----:R-:W-:Y:S01]  /*ad90*/  FMUL.FTZ R32, R136, R3.reuse ;  /* 0x0000000388207220 */ /* 0x082fe20000410000 */
[-C--:B------:R-:W-:Y:S01]  /*ada0*/  FMUL.FTZ R33, R137, R3.reuse ;  /* 0x0000000389217220 */ /* 0x080fe20000410000 */
[----:B------:R-:W-:Y:S01]  /*adb0*/  MUFU.EX2 R190, R190 ;  /* 0x000000be00be7308 */ /* 0x000fe20000000800 */
[-C--:B------:R-:W-:Y:S01]  /*adc0*/  FMUL.FTZ R24, R144, R3.reuse ;  /* 0x0000000390187220 */ /* 0x080fe20000410000 */
[-C--:B---3--:R-:W-:Y:S01]  /*add0*/  FMUL.FTZ R34, R138, R2.reuse ;  /* 0x000000028a227220 */ /* 0x088fe20000410000 */
[-C--:B------:R-:W-:Y:S01]  /*ade0*/  FMUL.FTZ R35, R139, R2.reuse ;  /* 0x000000028b237220 */ /* 0x080fe20000410000 */
[----:B------:R-:W1:Y:S01]  /*adf0*/  MUFU.EX2 R189, R189 ;  /* 0x000000bd00bd7308 */ /* 0x000e620000000800 */
[----:B------:R-:W3:Y:S01]  /*ae00*/  LDSM.16.MT88.4 R136, [R204+0x12000] ;  /* 0x01200000cc88783b */ /* 0x000ee20000004200 */
[-C--:B------:R-:W-:Y:S01]  /*ae10*/  FMUL.FTZ R25, R145, R3.reuse ;  /* 0x0000000391197220 */ /* 0x080fe20000410000 */
[-C--:B------:R-:W-:Y:S01]  /*ae20*/  FMUL.FTZ R26, R146, R2.reuse ;  /* 0x00000002921a7220 */ /* 0x080fe20000410000 */
[----:B------:R-:W-:Y:S01]  /*ae30*/  MUFU.EX2 R188, R188 ;  /* 0x000000bc00bc7308 */ /* 0x000fe20000000800 */
[----:B------:R-:W-:Y:S01]  /*ae40*/  FMUL.FTZ R27, R147, R2 ;  /* 0x00000002931b7220 */ /* 0x000fe20000410000 */
[----:B----4-:R-:W-:Y:S01]  /*ae50*/  F2FP.F16.F32.PACK_AB R4, R186, R194 ;  /* 0x000000c2ba04723e */ /* 0x010fe200000000ff */
[-C--:B------:R-:W-:Y:S01]  /*ae60*/  FMUL.FTZ R140, R140, R3.reuse ;  /* 0x000000038c8c7220 */ /* 0x080fe20000410000 */
[----:B------:R-:W4:Y:S01]  /*ae70*/  MUFU.EX2 R187, R187 ;  /* 0x000000bb00bb7308 */ /* 0x000f220000000800 */
[-C--:B------:R-:W-:Y:S01]  /*ae80*/  FMUL.FTZ R141, R141, R3.reuse ;  /* 0x000000038d8d7220 */ /* 0x080fe20000410000 */
[-C--:B------:R-:W-:Y:S01]  /*ae90*/  FMUL.FTZ R142, R142, R2.reuse ;  /* 0x000000028e8e7220 */ /* 0x080fe20000410000 */
[----:B------:R-:W-:Y:S01]  /*aea0*/  FMUL.FTZ R143, R143, R2 ;  /* 0x000000028f8f7220 */ /* 0x000fe20000410000 */
[----:B------:R-:W-:Y:S01]  /*aeb0*/  MUFU.EX2 R191, R191 ;  /* 0x000000bf00bf7308 */ /* 0x000fe20000000800 */
[----:B------:R-:W5:Y:S01]  /*aec0*/  LDSM.16.MT88.4 R144, [R195+0x2000] ;  /* 0x00200000c390783b */ /* 0x000f620000004200 */
        /* <DEDUP_REMOVED lines=8> */
[----:B----4-:R-:W-:Y:S01]  /*af50*/  F2FP.F16.F32.PACK_AB R5, R187, R188 ;  /* 0x000000bcbb05723e */ /* 0x010fe200000000ff */
        /* <DEDUP_REMOVED lines=46> */
[C---:B-----5:R-:W-:Y:S01]  /*b240*/  HMMA.16816.F32 R52, R4.reuse, R144, R52 ;  /* 0x000000900434723c */ /* 0x060fe20000001834 */
        /* <DEDUP_REMOVED lines=58> */
[--C-:B------:R-:W-:Y:S01]  /*b5f0*/  FFMA.FTZ R199, R170, UR4, -R205.reuse ;  /* 0x00000004aac77c23 */ /* 0x100fe200080108cd */
[----:B------:R-:W-:Y:S01]  /*b600*/  FFMA.FTZ R202, R168, UR4, -R205 ;  /* 0x00000004a8ca7c23 */ /* 0x000fe200080108cd */
[----:B------:R-:W-:Y:S01]  /*b610*/  MUFU.EX2 R201, R201 ;  /* 0x000000c900c97308 */ /* 0x000fe20000000800 */
[-C--:B------:R-:W-:Y:S01]  /*b620*/  FMUL.FTZ R8, R160, R3.reuse ;  /* 0x00000003a0087220 */ /* 0x080fe20000410000 */
[-C--:B------:R-:W-:Y:S01]  /*b630*/  FMUL.FTZ R9, R161, R3.reuse ;  /* 0x00000003a1097220 */ /* 0x080fe20000410000 */
[-C--:B------:R-:W-:Y:S01]  /*b640*/  FMUL.FTZ R10, R162, R2.reuse ;  /* 0x00000002a20a7220 */ /* 0x080fe20000410000 */
[C---:B------:R-:W-:Y:S01]  /*b650*/  HMMA.16816.F32 R80, R4.reuse, R146, R80 ;  /* 0x000000920450723c */ /* 0x040fe20000001850 */
[----:B------:R-:W3:Y:S01]  /*b660*/  LDSM.16.MT88.4 R144, [R216+0x16000] ;  /* 0x01600000d890783b */ /* 0x000ee20000004200 */
[----:B------:R-:W-:Y:S01]  /*b670*/  MUFU.EX2 R197, R197 ;  /* 0x000000c500c57308 */ /* 0x000fe20000000800 */
[-C--:B------:R-:W-:Y:S01]  /*b680*/  FMUL.FTZ R11, R163, R2.reuse ;  /* 0x00000002a30b7220 */ /* 0x080fe20000410000 */
[-C--:B------:R-:W-:Y:S01]  /*b690*/  FMUL.FTZ R156, R156, R3.reuse ;  /* 0x000000039c9c7220 */ /* 0x080fe20000410000 */
[-C--:B------:R-:W-:Y:S01]  /*b6a0*/  FMUL.FTZ R157, R157, R3.reuse ;  /* 0x000000039d9d7220 */ /* 0x080fe20000410000 */
[----:B------:R-:W-:Y:S01]  /*b6b0*/  MUFU.EX2 R196, R196 ;  /* 0x000000c400c47308 */ /* 0x000fe20000000800 */
[-C--:B------:R-:W-:Y:S01]  /*b6c0*/  FMUL.FTZ R158, R158, R2.reuse ;  /* 0x000000029e9e7220 */ /* 0x080fe20000410000 */
[C---:B-1----:R-:W-:Y:S01]  /*b6d0*/  HMMA.16816.F32 R84, R4.reuse, R140, R84 ;  /* 0x0000008c0454723c */ /* 0x042fe20000001854 */
[-C--:B------:R-:W-:Y:S01]  /*b6e0*/  FMUL.FTZ R159, R159, R2.reuse ;  /* 0x000000029f9f7220 */ /* 0x080fe20000410000 */
[----:B------:R-:W-:Y:S01]  /*b6f0*/  MUFU.EX2 R203, R203 ;  /* 0x000000cb00cb7308 */ /* 0x000fe20000000800 */
[-C--:B------:R-:W-:Y:S01]  /*b700*/  FMUL.FTZ R36, R36, R3.reuse ;  /* 0x0000000324247220 */ /* 0x080fe20000410000 */
[-C--:B------:R-:W-:Y:S01]  /*b710*/  FMUL.FTZ R37, R37, R3.reuse ;  /* 0x0000000325257220 */ /* 0x080fe20000410000 */
[-C--:B------:R-:W-:Y:S01]  /*b720*/  FMUL.FTZ R38, R38, R2.reuse ;  /* 0x0000000226267220 */ /* 0x080fe20000410000 */
[----:B------:R-:W-:Y:S01]  /*b730*/  MUFU.EX2 R199, R199 ;  /* 0x000000c700c77308 */ /* 0x000fe20000000800 */
[-C--:B------:R-:W-:Y:S01]  /*b740*/  FMUL.FTZ R39, R39, R2.reuse ;  /* 0x0000000227277220 */ /* 0x080fe20000410000 */
[C---:B------:R-:W-:Y:S01]  /*b750*/  HMMA.16816.F32 R88, R4.reuse, R142, R88 ;  /* 0x0000008e0458723c */ /* 0x040fe20000001858 */
[----:B------:R-:W1:Y:S01]  /*b760*/  LDSM.16.MT88.4 R140, [R204+0x16000] ;  /* 0x01600000cc8c783b */ /* 0x000e620000004200 */
[----:B------:R-:W-:Y:S01]  /*b770*/  MUFU.EX2 R202, R202 ;  /* 0x000000ca00ca7308 */ /* 0x000fe20000000800 */
[-C--:B------:R-:W-:Y:S01]  /*b780*/  FMUL.FTZ R40, R40, R3.reuse ;  /* 0x0000000328287220 */ /* 0x080fe20000410000 */
[-C--:B------:R-:W-:Y:S01]  /*b790*/  FMUL.FTZ R41, R41, R3.reuse ;  /* 0x0000000329297220 */ /* 0x080fe20000410000 */
[-C--:B------:R-:W-:Y:S01]  /*b7a0*/  FMUL.FTZ R42, R42, R2.reuse ;  /* 0x000000022a2a7220 */ /* 0x080fe20000410000 */
[-C--:B------:R-:W-:Y:S01]  /*b7b0*/  FMUL.FTZ R43, R43, R2.reuse ;  /* 0x000000022b2b7220 */ /* 0x080fe20000410000 */
[-C--:B------:R-:W-:Y:S01]  /*b7c0*/  FMUL.FTZ R124, R124, R3.reuse ;  /* 0x000000037c7c7220 */ /* 0x080fe20000410000 */
[C---:B------:R-:W-:Y:S01]  /*b7d0*/  HMMA.16816.F32 R20, R4.reuse, R22, R148 ;  /* 0x000000160414723c */ /* 0x040fe20000001894 */
[----:B------:R-:W-:Y:S01]  /*b7e0*/  LDSM.16.MT88.4 R148, [R216+0x12000] ;  /* 0x01200000d894783b */ /* 0x000fe20000004200 */
        /* <DEDUP_REMOVED lines=8> */
[----:B------:R-:W-:Y:S01]  /*b870*/  LDSM.16.MT88.4 R168, [R204+0x12800] ;  /* 0x01280000cca8783b */ /* 0x000fe20000004200 */
[--C-:B------:R-:W-:Y:S01]  /*b880*/  FFMA.FTZ R209, R248, UR4, -R207.reuse ;  /* 0x00000004f8d17c23 */ /* 0x100fe200080108cf */
[----:B------:R-:W-:Y:S01]  /*b890*/  FFMA.FTZ R211, R226, UR4, -R207 ;  /* 0x00000004e2d37c23 */ /* 0x000fe200080108cf */
[--C-:B------:R-:W-:Y:S01]  /*b8a0*/  FFMA.FTZ R221, R182, UR4, -R205.reuse ;  /* 0x00000004b6dd7c23 */ /* 0x100fe200080108cd */
[----:B------:R-:W-:Y:S01]  /*b8b0*/  LDSM.16.MT88.4 R164, [R195+0x2800] ;  /* 0x00280000c3a4783b */ /* 0x000fe20000004200 */
[--C-:B------:R-:W-:Y:S01]  /*b8c0*/  FFMA.FTZ R219, R178, UR4, -R205.reuse ;  /* 0x00000004b2db7c23 */ /* 0x100fe200080108cd */
[C---:B------:R-:W-:Y:S01]  /*b8d0*/  HMMA.16816.F32 R96, R4.reuse, R138, R96 ;  /* 0x0000008a0460723c */ /* 0x040fe20000001860 */
[--C-:B------:R-:W-:Y:S01]  /*b8e0*/  FFMA.FTZ R248, R176, UR4, -R205.reuse ;  /* 0x00000004b0f87c23 */ /* 0x100fe200080108cd */
[----:B------:R-:W2:Y:S01]  /*b8f0*/  LDSM.16.MT88.4 R136, [R195+0x6000] ;  /* 0x00600000c388783b */ /* 0x000ea20000004200 */
[----:B------:R-:W-:Y:S01]  /*b900*/  MUFU.EX2 R209, R209 ;  /* 0x000000d100d17308 */ /* 0x000fe20000000800 */
[--C-:B------:R-:W-:Y:S01]  /*b910*/  FFMA.FTZ R206, R206, UR4, -R205.reuse ;  /* 0x00000004cece7c23 */ /* 0x100fe200080108cd */
[----:B------:R-:W-:Y:S01]  /*b920*/  FFMA.FTZ R210, R210, UR4, -R205 ;  /* 0x00000004d2d27c23 */ /* 0x000fe200080108cd */
[----:B------:R-:W-:Y:S01]  /*b930*/  LDSM.16.MT88.4 R160, [R216+0x14800] ;  /* 0x01480000d8a0783b */ /* 0x000fe20000004200 */
[----:B------:R-:W-:Y:S01]  /*b940*/  MUFU.EX2 R211, R211 ;  /* 0x000000d300d37308 */ /* 0x000fe20000000800 */
[C---:B------:R-:W-:Y:S01]  /*b950*/  HMMA.16816.F32 R32, R4.reuse, R152, R32 ;  /* 0x000000980420723c */ /* 0x040fe20000001820 */
[----:B------:R-:W-:Y:S01]  /*b960*/  FFMA.FTZ R3, R243, R3, R194 ;  /* 0x00000003f3037223 */ /* 0x000fe200000100c2 */
[----:B------:R-:W-:Y:S01]  /*b970*/  LDSM.16.MT88.4 R176, [R193+0x1000] ;  /* 0x00100000c1b0783b */ /* 0x000fe20000004200 */
[----:B------:R-:W-:Y:S01]  /*b980*/  MUFU.EX2 R221, R221 ;  /* 0x000000dd00dd7308 */ /* 0x000fe20000000800 */
[----:B------:R-:W-:Y:S01]  /*b990*/  FFMA.FTZ R2, R241, R2, R188 ;  /* 0x00000002f1027223 */ /* 0x000fe200000100bc */
[----:B------:R-:W-:Y:S01]  /*b9a0*/  FADD.FTZ R3, R186, R3 ;  /* 0x00000003ba037221 */ /* 0x000fe20000010000 */
[----:B------:R-:W-:Y:S01]  /*b9b0*/  PLOP3.LUT P0, PT, PT, PT, UP0, 0x80, 0x8 ;  /* 0x000000000008781c */ /* 0x000fe20003f0f008 */
[----:B------:R-:W-:Y:S01]  /*b9c0*/  MUFU.EX2 R219, R219 ;  /* 0x000000db00db7308 */ /* 0x000fe20000000800 */
[----:B------:R-:W-:Y:S01]  /*b9d0*/  HMMA.16816.F32 R132, R4, R154, R132 ;  /* 0x0000009a0484723c */ /* 0x000fe20000001884 */
[----:B------:R-:W4:Y:S01]  /*b9e0*/  LDSM.16.MT88.4 R152, [R193+0x6000] ;  /* 0x00600000c198783b */ /* 0x000f220000004200 */
[----:B------:R-:W-:Y:S01]  /*b9f0*/  FADD.FTZ R2, R187, R2 ;  /* 0x00000002bb027221 */ /* 0x000fe20000010000 */
[----:B------:R-:W-:Y:S01]  /*ba00*/  MUFU.EX2 R248, R248 ;  /* 0x000000f800f87308 */ /* 0x000fe20000000800 */
[----:B------:R-:W-:-:S02]  /*ba10*/  FADD.FTZ R190, R190, R3 ;  /* 0x00000003bebe7221 */ /* 0x000fc40000010000 */
[----:B------:R-:W-:Y:S01]  /*ba20*/  FADD.FTZ R3, R191, R2 ;  /* 0x00000002bf037221 */ /* 0x000fe20000010000 */
[----:B------:R-:W-:Y:S01]  /*ba30*/  MUFU.EX2 R206, R206 ;  /* 0x000000ce00ce7308 */ /* 0x000fe20000000800 */
[----:B---3--:R-:W-:Y:S01]  /*ba40*/  HMMA.16816.F32 R100, R4, R144, R100 ;  /* 0x000000900464723c */ /* 0x008fe20000001864 */
[----:B------:R-:W-:Y:S01]  /*ba50*/  FADD.FTZ R190, R189, R190 ;  /* 0x000000bebdbe7221 */ /* 0x000fe20000010000 */
[----:B------:R-:W-:-:S06]  /*ba60*/  FADD.FTZ R3, R192, R3 ;  /* 0x00000003c0037221 */ /* 0x000fcc0000010000 */
[C---:B------:R-:W-:Y:S01]  /*ba70*/  HMMA.16816.F32 R104, R4.reuse, R146, R104 ;  /* 0x000000920468723c */ /* 0x040fe20000001868 */
[----:B------:R-:W3:Y:S07]  /*ba80*/  LDSM.16.MT88.4 R144, [R204+0x10800] ;  /* 0x01080000cc90783b */ /* 0x000eee0000004200 */
[----:B-1----:R-:W-:Y:S01]  /*ba90*/  HMMA.16816.F32 R108, R4, R140, R108 ;  /* 0x0000008c046c723c */ /* 0x002fe2000000186c */
[----:B------:R-:W-:Y:S01]  /*baa0*/  FFMA.FTZ R140, R200, UR4, -R207 ;  /* 0x00000004c88c7c23 */ /* 0x000fe200080108cf */
[----:B------:R-:W-:-:S02]  /*bab0*/  FFMA.FTZ R200, R174, UR4, -R205 ;  /* 0x00000004aec87c23 */ /* 0x000fc400080108cd */
[----:B------:R-:W-:Y:S01]  /*bac0*/  LDSM.16.MT88.4 R172, [R216+0x12800] ;  /* 0x01280000d8ac783b */ /* 0x000fe20000004200 */
[----:B------:R1:W-:Y:S03]  /*bad0*/  MUFU.EX2 R198, R140 ;  /* 0x0000008c00c67308 */ /* 0x0003e60000000800 */
[C---:B------:R-:W-:Y:S01]  /*bae0*/  HMMA.16816.F32 R112, R4.reuse, R142, R112 ;  /* 0x0000008e0470723c */ /* 0x040fe20000001870 */
[----:B------:R-:W5:Y:S07]  /*baf0*/  MUFU.EX2 R200, R200 ;  /* 0x000000c800c87308 */ /* 0x000f6e0000000800 */
[----:B--2---:R-:W-:Y:S01]  /*bb00*/  HMMA.16816.F32 R116, R4, R136, R116 ;  /* 0x000000880474723c */ /* 0x004fe20000001874 */
[----:B-1----:R-:W1:Y:S01]  /*bb10*/  LDSM.16.MT88.4 R140, [R195+0x800] ;  /* 0x00080000c38c783b */ /* 0x002e620000004200 */
[----:B-----5:R-:W-:-:S06]  /*bb20*/  FADD.FTZ R2, R200, R3 ;  /* 0x00000003c8027221 */ /* 0x020fcc0000010000 */
[----:B------:R-:W-:Y:S01]  /*bb30*/  HMMA.16816.F32 R120, R4, R138, R120 ;  /* 0x0000008a0478723c */ /* 0x000fe20000001878 */
[----:B------:R-:W2:Y:S01]  /*bb40*/  LDSM.16.MT88.4 R136, [R193+0x800] ;  /* 0x00080000c188783b */ /* 0x000ea20000004200 */
[-C--:B------:R-:W-:Y:S01]  /*bb50*/  MOV R3, R184.reuse ;  /* 0x000000b800037202 */ /* 0x080fe20000000f00 */
[----:B------:R-:W-:Y:S01]  /*bb60*/  FADD.FTZ R2, R203, R2 ;  /* 0x00000002cb027221 */ /* 0x000fe20000010000 */
[----:B------:R-:W-:-:S04]  /*bb70*/  @P0 MOV R3, R184 ;  /* 0x000000b800030202 */ /* 0x000fc80000000f00 */
[C---:B------:R-:W-:Y:S08]  /*bb80*/  HMMA.16816.F32 R8, R4.reuse, R12, R8 ;  /* 0x0000000c0408723c */ /* 0x040ff00000001808 */
[C---:B------:R-:W-:Y:S01]  /*bb90*/  HMMA.16816.F32 R12, R4.reuse, R14, R156 ;  /* 0x0000000e040c723c */ /* 0x040fe2000000189c */
[----:B------:R-:W-:Y:S07]  /*bba0*/  LDSM.16.MT88.4 R156, [R204+0x14800] ;  /* 0x01480000cc9c783b */ /* 0x000fee0000004200 */
[C---:B------:R-:W-:Y:S08]  /*bbb0*/  HMMA.16816.F32 R36, R4.reuse, R148, R36 ;  /* 0x000000940424723c */ /* 0x040ff00000001824 */
[C---:B------:R-:W-:Y:S01]  /*bbc0*/  HMMA.16816.F32 R40, R4.reuse, R150, R40 ;  /* 0x000000960428723c */ /* 0x040fe20000001828 */
[----:B------:R-:W5:Y:S07]  /*bbd0*/  LDSM.16.MT88.4 R148, [R216+0x10800] ;  /* 0x01080000d894783b */ /* 0x000f6e0000004200 */
[C---:B----4-:R-:W-:Y:S08]  /*bbe0*/  HMMA.16816.F32 R124, R4.reuse, R152, R124 ;  /* 0x00000098047c723c */ /* 0x050ff0000000187c */
[----:B------:R-:W-:Y:S01]  /*bbf0*/  HMMA.16816.F32 R4, R4, R154, R128 ;  /* 0x0000009a0404723c */ /* 0x000fe20000001880 */
[----:B------:R-:W-:Y:S01]  /*bc00*/  F2FP.F16.F32.PACK_AB R128, R198, R201 ;  /* 0x000000c9c680723e */ /* 0x000fe200000000ff */
[----:B------:R-:W4:Y:S01]  /*bc10*/  LDSM.16.MT88.4 R152, [R193+0x2800] ;  /* 0x00280000c198783b */ /* 0x000f220000004200 */
        /* <DEDUP_REMOVED lines=18> */
[C---:B-----5:R-:W-:Y:S08]  /*bd40*/  HMMA.16816.F32 R8, R128.reuse, R148, R8 ;  /* 0x000000948008723c */ /* 0x060ff00000001808 */
[C---:B------:R-:W-:Y:S01]  /*bd50*/  HMMA.16816.F32 R12, R128.reuse, R150, R12 ;  /* 0x00000096800c723c */ /* 0x040fe2000000180c */
[----:B------:R-:W5:Y:S07]  /*bd60*/  LDSM.16.MT88.4 R148, [R195+0x4800] ;  /* 0x00480000c394783b */ /* 0x000f6e0000004200 */
[C---:B----4-:R-:W-:Y:S08]  /*bd70*/  HMMA.16816.F32 R60, R128.reuse, R152, R60 ;  /* 0x00000098803c723c */ /* 0x050ff0000000183c */
        /* <DEDUP_REMOVED lines=11> */
[C---:B--2---:R-:W-:Y:S01]  /*be30*/  HMMA.16816.F32 R108, R128.reuse, R136, R108 ;  /* 0x00000088806c723c */ /* 0x044fe2000000186c */
[----:B------:R-:W-:Y:S01]  /*be40*/  FFMA.FTZ R136, R246, UR4, -R207 ;  /* 0x00000004f6887c23 */ /* 0x000fe200080108cf */
[----:B------:R-:W-:Y:S01]  /*be50*/  FFMA.FTZ R246, R180, UR4, -R205 ;  /* 0x00000004b4f67c23 */ /* 0x000fe200080108cd */
[----:B------:R-:W-:Y:S01]  /*be60*/  FFMA.FTZ R137, R244, UR4, -R207 ;  /* 0x00000004f4897c23 */ /* 0x000fe200080108cf */
[----:B------:R-:W-:Y:S01]  /*be70*/  LDSM.16.MT88.4 R180, [R216+0x13000] ;  /* 0x01300000d8b4783b */ /* 0x000fe20000004200 */
[----:B------:R-:W2:Y:S03]  /*be80*/  MUFU.EX2 R244, R136 ;  /* 0x0000008800f47308 */ /* 0x000ea60000000800 */
[C---:B------:R-:W-:Y:S01]  /*be90*/  HMMA.16816.F32 R112, R128.reuse, R138, R112 ;  /* 0x0000008a8070723c */ /* 0x040fe20000001870 */
[----:B------:R5:W-:Y:S04]  /*bea0*/  MUFU.EX2 R226, R137 ;  /* 0x0000008900e27308 */ /* 0x000be80000000800 */
[----:B------:R-:W2:Y:S03]  /*beb0*/  MUFU.EX2 R246, R246 ;  /* 0x000000f600f67308 */ /* 0x000ea60000000800 */
[C---:B------:R-:W-:Y:S01]  /*bec0*/  HMMA.16816.F32 R36, R128.reuse, R172, R36 ;  /* 0x000000ac8024723c */ /* 0x040fe20000001824 */
[----:B-----5:R-:W5:Y:S07]  /*bed0*/  LDSM.16.MT88.4 R136, [R195+0x1000] ;  /* 0x00100000c388783b */ /* 0x020f6e0000004200 */
        /* <DEDUP_REMOVED lines=13> */
[C---:B----4-:R-:W-:Y:S08]  /*bfb0*/  HMMA.16816.F32 R116, R128.reuse, R152, R116 ;  /* 0x000000988074723c */ /* 0x050ff00000001874 */
[C---:B------:R-:W-:Y:S01]  /*bfc0*/  HMMA.16816.F32 R120, R128.reuse, R154, R120 ;  /* 0x0000009a8078723c */ /* 0x040fe20000001878 */
[----:B------:R-:W-:Y:S07]  /*bfd0*/  LDSM.16.MT88.4 R152, [R216+0x15000] ;  /* 0x01500000d898783b */ /* 0x000fee0000004200 */
[C---:B---3--:R-:W-:Y:S08]  /*bfe0*/  HMMA.16816.F32 R124, R128.reuse, R144, R124 ;  /* 0x00000090807c723c */ /* 0x048ff0000000187c */
[----:B------:R-:W-:Y:S01]  /*bff0*/  HMMA.16816.F32 R128, R128, R146, R4 ;  /* 0x000000928080723c */ /* 0x000fe20000001804 */
[----:B--2---:R-:W-:Y:S01]  /*c000*/  F2FP.F16.F32.PACK_AB R4, R244, R209 ;  /* 0x000000d1f404723e */ /* 0x004fe200000000ff */
[----:B------:R-:W-:Y:S01]  /*c010*/  LDSM.16.MT88.4 R144, [R195+0x5000] ;  /* 0x00500000c390783b */ /* 0x000fe20000004200 */
[----:B------:R-:W-:Y:S01]  /*c020*/  F2FP.F16.F32.PACK_AB R5, R246, R221 ;  /* 0x000000ddf605723e */ /* 0x000fe200000000ff */
[----:B------:R-:W-:Y:S01]  /*c030*/  FADD.FTZ R209, R209, R196 ;  /* 0x000000c4d1d17221 */ /* 0x000fe20000010000 */
[----:B------:R-:W-:Y:S01]  /*c040*/  F2FP.F16.F32.PACK_AB R6, R211, R226 ;  /* 0x000000e2d306723e */ /* 0x000fe200000000ff */
[----:B------:R-:W-:Y:S01]  /*c050*/  FADD.FTZ R221, R221, R202 ;  /* 0x000000cadddd7221 */ /* 0x000fe20000010000 */
[----:B------:R-:W-:Y:S01]  /*c060*/  F2FP.F16.F32.PACK_AB R7, R248, R219 ;  /* 0x000000dbf807723e */ /* 0x000fe200000000ff */
[----:B------:R-:W-:-:S02]  /*c070*/  FADD.FTZ R209, R244, R209 ;  /* 0x000000d1f4d17221 */ /* 0x000fc40000010000 */
[----:B------:R-:W-:Y:S02]  /*c080*/  FADD.FTZ R246, R246, R221 ;  /* 0x000000ddf6f67221 */ /* 0x000fe40000010000 */
[----:B------:R-:W-:Y:S02]  /*c090*/  FADD.FTZ R226, R226, R209 ;  /* 0x000000d1e2e27221 */ /* 0x000fe40000010000 */
[----:B-1----:R-:W-:Y:S01]  /*c0a0*/  HMMA.16816.F32 R16, R4, R140, R16 ;  /* 0x0000008c0410723c */ /* 0x002fe20000001810 */
[----:B------:R-:W-:Y:S01]  /*c0b0*/  FADD.FTZ R219, R219, R246 ;  /* 0x000000f6dbdb7221 */ /* 0x000fe20000010000 */
[----:B------:R-:W-:-:S03]  /*c0c0*/  FADD.FTZ R211, R211, R226 ;  /* 0x000000e2d3d37221 */ /* 0x000fc60000010000 */
[----:B------:R-:W-:-:S03]  /*c0d0*/  FADD.FTZ R248, R248, R219 ;  /* 0x000000dbf8f87221 */ /* 0x000fc60000010000 */
[C---:B------:R-:W-:Y:S01]  /*c0e0*/  HMMA.16816.F32 R20, R4.reuse, R142, R20 ;  /* 0x0000008e0414723c */ /* 0x040fe20000001814 */
[----:B------:R-:W1:Y:S07]  /*c0f0*/  LDSM.16.MT88.4 R140, [R193+0x5000] ;  /* 0x00500000c18c783b */ /* 0x000e6e0000004200 */
[C---:B------:R-:W-:Y:S01]  /*c100*/  HMMA.16816.F32 R160, R4.reuse, R156, R8 ;  /* 0x0000009c04a0723c */ /* 0x040fe20000001808 */
[----:B------:R-:W2:Y:S07]  /*c110*/  LDSM.16.MT88.4 R8, [R204+0x17000] ;  /* 0x01700000cc08783b */ /* 0x000eae0000004200 */
[C---:B-----5:R-:W-:Y:S08]  /*c120*/  HMMA.16816.F32 R24, R4.reuse, R136, R24 ;  /* 0x000000880418723c */ /* 0x060ff00000001818 */
        /* <DEDUP_REMOVED lines=108> */
.L_x_1979:
[----:B------:R-:W-:-:S12]  /*c7f0*/  UIADD3 UR26, UPT, UPT, UR29, -0x1, URZ ;  /* 0xffffffff1d1a7890 */ /* 0x000fd8000fffe0ff */
.L_x_1985:
        /* <DEDUP_REMOVED lines=25> */
[----:B------:R-:W2:Y:S01]  /*c990*/  LDCU UR14, c[0x0][0x3bc] ;  /* 0x00007780ff0e77ac */ /* 0x000ea20008000800 */
[----:B------:R-:W2:Y:S01]  /*c9a0*/  LDCU.64 UR10, c[0x0][0x3a0] ;  /* 0x00007400ff0a77ac */ /* 0x000ea20008000a00 */
[----:B------:R-:W2:Y:S01]  /*c9b0*/  LDCU.64 UR8, c[0x0][0x3c0] ;  /* 0x00007800ff0877ac */ /* 0x000ea20008000a00 */
[----:B------:R-:W2:Y:S01]  /*c9c0*/  LDCU.64 UR12, c[0x0][0x3a8] ;  /* 0x00007500ff0c77ac */ /* 0x000ea20008000a00 */
[----:B------:R-:W2:Y:S01]  /*c9d0*/  LDCU.64 UR6, c[0x0][0x3b8] ;  /* 0x00007700ff0677ac */ /* 0x000ea20008000a00 */
[----:B------:R-:W-:-:S02]  /*c9e0*/  UIADD3 UR26, UPT, UPT, UR26, 0x1, URZ ;  /* 0x000000011a1a7890 */ /* 0x000fc4000fffe0ff */
[----:B------:R-:W-:Y:S02]  /*c9f0*/  UIADD3 UR27, UPT, UPT, UR27, 0x40, URZ ;  /* 0x000000401b1b7890 */ /* 0x000fe4000fffe0ff */
[----:B-1--4-:R-:W-:-:S12]  /*ca00*/  ULEA UR5, UR5, UR15, 0x18 ;  /* 0x0000000f05057291 */ /* 0x012fd8000f8ec0ff */
.L_x_1990:
        /* <DEDUP_REMOVED lines=102> */
.L_x_1987:
[----:B------:R-:W-:Y:S01]  /*d070*/  @!PT LDS RZ, [RZ] ;  /* 0x00000000fffff984 */ /* 0x000fe20000000800 */
[----:B------:R-:W-:Y:S01]  /*d080*/  @!PT LDS RZ, [RZ] ;  /* 0x00000000fffff984 */ /* 0x000fe20000000800 */
[----:B------:R-:W-:Y:S01]  /*d090*/  @!PT LDS RZ, [RZ] ;  /* 0x00000000fffff984 */ /* 0x000fe20000000800 */
[----:B------:R-:W-:Y:S01]  /*d0a0*/  @!P5 LDGSTS.E.BYPASS.LTC128B.128 [R245+0x10000], desc[UR24][R234.64] ;  /* 0x10000000eaf5dfae */ /* 0x000fe2000b981a18 */
[----:B------:R-:W-:Y:S01]  /*d0b0*/  ISETP.GE.AND P1, PT, R236, UR22, PT ;  /* 0x00000016ec007c0c */ /* 0x000fe2000bf26270 */
[----:B------:R-:W-:Y:S01]  /*d0c0*/  USHF.L.U32 UR15, UR17, 0x5, URZ ;  /* 0x00000005110f7899 */ /* 0x000fe200080006ff */
[----:B------:R-:W-:Y:S02]  /*d0d0*/  LEA R225, R3, UR5, 0x1 ;  /* 0x0000000503e17c11 */ /* 0x000fe4000f8e08ff */
[----:B------:R-:W-:Y:S01]  /*d0e0*/  @P5 STS.128 [R245+0x10000], RZ ;  /* 0x010000fff5005388 */ /* 0x000fe20000000c00 */
[----:B---3--:R-:W-:Y:S01]  /*d0f0*/  USHF.L.U64.HI UR17, UR17, 0x5, UR21 ;  /* 0x0000000511117899 */ /* 0x008fe20008010215 */
[----:B------:R-:W-:Y:S01]  /*d100*/  MOV R218, 0x20 ;  /* 0x0000002000da7802 */ /* 0x000fe20000000f00 */
[----:B------:R-:W-:Y:S02]  /*d110*/  UIADD3 UR26, UPT, UPT, UR26, -0x1, URZ ;  /* 0xffffffff1a1a7890 */ /* 0x000fe4000fffe0ff */
[----:B------:R-:W-:Y:S01]  /*d120*/  @!PT LDS RZ, [RZ] ;  /* 0x00000000fffff984 */ /* 0x000fe20000000800 */
[----:B------:R-:W-:Y:S01]  /*d130*/  @!PT LDS RZ, [RZ] ;  /* 0x00000000fffff984 */ /* 0x000fe20000000800 */
[----:B------:R-:W-:Y:S01]  /*d140*/  @!PT LDS RZ, [RZ] ;  /* 0x00000000fffff984 */ /* 0x000fe20000000800 */
[----:B------:R-:W-:Y:S01]  /*d150*/  @!P4 LDGSTS.E.BYPASS.LTC128B.128 [R245+0x12000], desc[UR24][R234.64+0x80] ;  /* 0x12000080eaf5cfae */ /* 0x000fe2000b981a18 */
[----:B------:R-:W-:Y:S02]  /*d160*/  IADD3 R200, P0, PT, R234, UR15, RZ ;  /* 0x0000000feac87c10 */ /* 0x000fe4000ff1e0ff */
[----:B------:R-:W-:Y:S02]  /*d170*/  IADD3 R219, PT, PT, R224, UR5, RZ ;  /* 0x00000005e0db7c10 */ /* 0x000fe4000fffe0ff */
[----:B------:R-:W-:Y:S01]  /*d180*/  @P4 STS.128 [R245+0x12000], RZ ;  /* 0x012000fff5004388 */ /* 0x000fe20000000c00 */
[----:B------:R-:W-:Y:S01]  /*d190*/  IADD3.X R201, PT, PT, R235, UR17, RZ, P0, !PT ;  /* 0x00000011ebc97c10 */ /* 0x000fe200087fe4ff */
[----:B------:R-:W-:Y:S01]  /*d1a0*/  UISETP.GT.AND UP2, UPT, UR26, UR18, UPT ;  /* 0x000000121a00728c */ /* 0x000fe2000bf44270 */
[----:B------:R-:W-:Y:S02]  /*d1b0*/  IADD3 R198, P0, PT, R200, UR15, RZ ;  /* 0x0000000fc8c67c10 */ /* 0x000fe4000ff1e0ff */
[----:B------:R-:W-:Y:S01]  /*d1c0*/  @!PT LDS RZ, [RZ] ;  /* 0x00000000fffff984 */ /* 0x000fe20000000800 */
[----:B------:R-:W-:Y:S01]  /*d1d0*/  @!PT LDS RZ, [RZ] ;  /* 0x00000000fffff984 */ /* 0x000fe20000000800 */
[----:B------:R-:W-:Y:S01]  /*d1e0*/  @!PT LDS RZ, [RZ] ;  /* 0x00000000fffff984 */ /* 0x000fe20000000800 */
[----:B------:R-:W-:Y:S01]  /*d1f0*/  @!P3 LDGSTS.E.BYPASS.LTC128B.128 [R245+0x14000], desc[UR24][R234.64+0x100] ;  /* 0x14000100eaf5bfae */ /* 0x000fe2000b981a18 */
[----:B------:R-:W-:Y:S02]  /*d200*/  MOV R3, 0x40 ;  /* 0x0000004000037802 */ /* 0x000fe40000000f00 */
[----:B------:R-:W-:Y:S02]  /*d210*/  IADD3.X R199, PT, PT, R201, UR17, RZ, P0, !PT ;  /* 0x00000011c9c77c10 */ /* 0x000fe400087fe4ff */
[----:B------:R-:W-:Y:S01]  /*d220*/  @P3 STS.128 [R245+0x14000], RZ ;  /* 0x014000fff5003388 */ /* 0x000fe20000000c00 */
[----:B------:R-:W-:Y:S02]  /*d230*/  IADD3 R196, P0, PT, R198, UR15, RZ ;  /* 0x0000000fc6c47c10 */ /* 0x000fe4000ff1e0ff */
[----:B------:R-:W-:Y:S02]  /*d240*/  LOP3.LUT P2, RZ, R215, 0x4, RZ, 0xc0, !PT ;  /* 0x00000004d7ff7812 */ /* 0x000fe4000784c0ff */
[----:B------:R-:W-:Y:S01]  /*d250*/  @!PT LDS RZ, [RZ] ;  /* 0x00000000fffff984 */ /* 0x000fe20000000800 */
[----:B------:R-:W-:Y:S01]  /*d260*/  @!PT LDS RZ, [RZ] ;  /* 0x00000000fffff984 */ /* 0x000fe20000000800 */
[----:B------:R-:W-:Y:S01]  /*d270*/  @!PT LDS RZ, [RZ] ;  /* 0x00000000fffff984 */ /* 0x000fe20000000800 */
[----:B------:R-:W-:Y:S01]  /*d280*/  @!P1 LDGSTS.E.BYPASS.LTC128B.128 [R245+0x16000], desc[UR24][R234.64+0x180] ;  /* 0x16000180eaf59fae */ /* 0x000fe2000b981a18 */
[----:B------:R-:W-:Y:S02]  /*d290*/  IADD3.X R197, PT, PT, R199, UR17, RZ, P0, !PT ;  /* 0x00000011c7c57c10 */ /* 0x000fe400087fe4ff */
[----:B------:R-:W-:Y:S02]  /*d2a0*/  LOP3.LUT P0, RZ, R215, 0x2, RZ, 0xc0, !PT ;  /* 0x00000002d7ff7812 */ /* 0x000fe4000780c0ff */
[----:B------:R-:W-:Y:S02]  /*d2b0*/  @P1 STS.128 [R245+0x16000], RZ ;  /* 0x016000fff5001388 */ /* 0x000fe40000000c00 */
[----:B------:R-:W-:Y:S03]  /*d2c0*/  SEL R218, R218, 0xffffffe0, !P0 ;  /* 0xffffffe0dada7807 */ /* 0x000fe60004000000 */
[----:B------:R-:W-:Y:S01]  /*d2d0*/  @!PT LDS RZ, [RZ] ;  /* 0x00000000fffff984 */ /* 0x000fe20000000800 */
[----:B------:R-:W-:Y:S01]  /*d2e0*/  @!PT LDS RZ, [RZ] ;  /* 0x00000000fffff984 */ /* 0x000fe20000000800 */
[----:B------:R-:W-:Y:S01]  /*d2f0*/  @!PT LDS RZ, [RZ] ;  /* 0x00000000fffff984 */ /* 0x000fe20000000800 */
[----:B------:R-:W-:Y:S01]  /*d300*/  @!P5 LDGSTS.E.BYPASS.LTC128B.128 [R245+0x10800], desc[UR24][R200.64] ;  /* 0x10800000c8f5dfae */ /* 0x000fe2000b981a18 */
[-C--:B------:R-:W-:Y:S04]  /*d310*/  IADD3 R222, PT, PT, R225, R218.reuse, RZ ;  /* 0x000000dae1de7210 */ /* 0x080fe80007ffe0ff */
        /* <DEDUP_REMOVED lines=58> */
[----:B------:R-:W3:Y:S05]  /*d6c0*/  LDSM.16.M88.4 R168, [R224+UR5+0x8000] ;  /* 0x00800005e0a8783b */ /* 0x000eea0008000200 */
[----:B------:R-:W4:Y:S05]  /*d6d0*/  LDSM.16.M88.4 R172, [R224+UR5+0x8800] ;  /* 0x00880005e0ac783b */ /* 0x000f2a0008000200 */
[----:B------:R-:W5:Y:S05]  /*d6e0*/  LDSM.16.M88.4 R176, [R224+UR5+0x9000] ;  /* 0x00900005e0b0783b */ /* 0x000f6a0008000200 */
[----:B------:R-:W0:Y:S05]  /*d6f0*/  LDGDEPBAR ;  /* 0x00000000000079af */ /* 0x000e2a0000000000 */
[----:B------:R-:W2:Y:S05]  /*d700*/  LDSM.16.M88.4 R180, [R224+UR5+0x9800] ;  /* 0x00980005e0b4783b */ /* 0x000eaa0008000200 */
[----:B------:R-:W-:Y:S05]  /*d710*/  LDSM.16.M88.4 R184, [R222] ;  /* 0x00000000deb8783b */ /* 0x000fea0000000200 */
[----:B------:R-:W2:Y:S05]  /*d720*/  LDSM.16.M88.4 R188, [R221+0x8000] ;  /* 0x00800000ddbc783b */ /* 0x000eaa0000000200 */
[----:B------:R-:W2:Y:S05]  /*d730*/  LDSM.16.M88.4 R192, [R221+0x8800] ;  /* 0x00880000ddc0783b */ /* 0x000eaa0000000200 */
[----:B------:R-:W-:Y:S01]  /*d740*/  LDSM.16.M88.4 R208, [R221+0xc000] ;  /* 0x00c00000ddd0783b */ /* 0x000fe20000000200 */
[C---:B---3--:R-:W-:Y:S08]  /*d750*/  HMMA.16816.F32 R4, R164.reuse, R168, RZ ;  /* 0x000000a8a404723c */ /* 0x048ff000000018ff */
[C---:B------:R-:W-:Y:S01]  /*d760*/  HMMA.16816.F32 R8, R164.reuse, R170, RZ ;  /* 0x000000aaa408723c */ /* 0x040fe200000018ff */
[----:B------:R-:W-:Y:S07]  /*d770*/  LDSM.16.M88.4 R168, [R221+0x9800] ;  /* 0x00980000dda8783b */ /* 0x000fee0000000200 */
[C---:B----4-:R-:W-:Y:S01]  /*d780*/  HMMA.16816.F32 R12, R164.reuse, R172, RZ ;  /* 0x000000aca40c723c */ /* 0x050fe200000018ff */
[----:B------:R-:W-:Y:S04]  /*d790*/  SEL R172, R3, 0xffffffc0, !P2 ;  /* 0xffffffc003ac7807 */ /* 0x000fe80005000000 */
[-C--:B------:R-:W-:Y:S02]  /*d7a0*/  IADD3 R223, PT, PT, R225, R172.reuse, RZ ;  /* 0x000000ace1df7210 */ /* 0x080fe40007ffe0ff */
[----:B------:R-:W-:Y:S01]  /*d7b0*/  IADD3 R219, PT, PT, R219, R172, RZ ;  /* 0x000000acdbdb7210 */ /* 0x000fe20007ffe0ff */
[C---:B------:R-:W-:Y:S01]  /*d7c0*/  HMMA.16816.F32 R16, R164.reuse, R174, RZ ;  /* 0x000000aea410723c */ /* 0x040fe200000018ff */
[C---:B------:R-:W-:Y:S01]  /*d7d0*/  IADD3 R220, PT, PT, R218.reuse, R223, RZ ;  /* 0x000000dfdadc7210 */ /* 0x040fe20007ffe0ff */
[----:B------:R-:W-:Y:S01]  /*d7e0*/  LDSM.16.M88.4 R172, [R223] ;  /* 0x00000000dfac783b */ /* 0x000fe20000000200 */
[----:B------:R-:W-:Y:S04]  /*d7f0*/  IADD3 R3, PT, PT, R218, R219, RZ ;  /* 0x000000dbda037210 */ /* 0x000fe80007ffe0ff */
[----:B-1----:R-:W-:Y:S01]  /*d800*/  LDSM.16.M88.4 R196, [R219+0x9800] ;  /* 0x00980000dbc4783b */ /* 0x002fe20000000200 */
[C---:B-----5:R-:W-:Y:S04]  /*d810*/  HMMA.16816.F32 R20, R164.reuse, R176, RZ ;  /* 0x000000b0a414723c */ /* 0x060fe800000018ff */
[----:B------:R-:W-:Y:S04]  /*d820*/  LDSM.16.M88.4 R200, [R3+0x8000] ;  /* 0x0080000003c8783b */ /* 0x000fe80000000200 */
[C---:B------:R-:W-:Y:S01]  /*d830*/  HMMA.16816.F32 R24, R164.reuse, R178, RZ ;  /* 0x000000b2a418723c */ /* 0x040fe200000018ff */
[----:B------:R-:W-:Y:S05]  /*d840*/  LDSM.16.M88.4 R176, [R219+0x8000] ;  /* 0x00800000dbb0783b */ /* 0x000fea0000000200 */
[----:B------:R-:W-:Y:S02]  /*d850*/  LDSM.16.M88.4 R204, [R219+0xa000] ;  /* 0x00a00000dbcc783b */ /* 0x000fe40000000200 */
[C---:B--2---:R-:W-:Y:S08]  /*d860*/  HMMA.16816.F32 R28, R164.reuse, R180, RZ ;  /* 0x000000b4a41c723c */ /* 0x044ff000000018ff */
        /* <DEDUP_REMOVED lines=14> */
[----:B------:R-:W5:Y:S05]  /*d950*/  LDSM.16.M88.4 R168, [R3+0x9000] ;  /* 0x0090000003a8783b */ /* 0x000f6a0000000200 */
[----:B------:R-:W-:Y:S02]  /*d960*/  LDSM.16.M88.4 R184, [R224+UR5+0xa800] ;  /* 0x00a80005e0b8783b */ /* 0x000fe40008000200 */
[C---:B------:R-:W-:Y:S08]  /*d970*/  HMMA.16816.F32 R4, R172.reuse, R176, R4 ;  /* 0x000000b0ac04723c */ /* 0x040ff00000001804 */
[C---:B------:R-:W-:Y:S01]  /*d980*/  HMMA.16816.F32 R8, R172.reuse, R178, R8 ;  /* 0x000000b2ac08723c */ /* 0x040fe20000001808 */
[----:B------:R-:W-:Y:S07]  /*d990*/  LDSM.16.M88.4 R176, [R225+0x2000] ;  /* 0x00200000e1b0783b */ /* 0x000fee0000000200 */
[C---:B--2---:R-:W-:Y:S08]  /*d9a0*/  HMMA.16816.F32 R12, R172.reuse, R180, R12 ;  /* 0x000000b4ac0c723c */ /* 0x044ff0000000180c */
[C---:B------:R-:W-:Y:S01]  /*d9b0*/  HMMA.16816.F32 R16, R172.reuse, R182, R16 ;  /* 0x000000b6ac10723c */ /* 0x040fe20000001810 */
[----:B------:R-:W-:Y:S07]  /*d9c0*/  LDSM.16.M88.4 R180, [R224+UR5+0xa000] ;  /* 0x00a00005e0b4783b */ /* 0x000fee0008000200 */
[C---:B---3--:R-:W-:Y:S08]  /*d9d0*/  HMMA.16816.F32 R20, R172.reuse, R188, R20 ;  /* 0x000000bcac14723c */ /* 0x048ff00000001814 */
[C---:B------:R-:W-:Y:S01]  /*d9e0*/  HMMA.16816.F32 R24, R172.reuse, R190, R24 ;  /* 0x000000beac18723c */ /* 0x040fe20000001818 */
[----:B------:R-:W-:Y:S07]  /*d9f0*/  LDSM.16.M88.4 R188, [R224+UR5+0xb000] ;  /* 0x00b00005e0bc783b */ /* 0x000fee0008000200 */
[C---:B------:R-:W-:Y:S08]  /*da00*/  HMMA.16816.F32 R28, R172.reuse, R196, R28 ;  /* 0x000000c4ac1c723c */ /* 0x040ff0000000181c */
        /* <DEDUP_REMOVED lines=12> */
[C---:B--2---:R-:W-:Y:S08]  /*dad0*/  HMMA.16816.F32 R28, R192.reuse, R172, R28 ;  /* 0x000000acc01c723c */ /* 0x044ff0000000181c */
[----:B------:R-:W-:Y:S01]  /*dae0*/  HMMA.16816.F32 R32, R192, R174, R32 ;  /* 0x000000aec020723c */ /* 0x000fe20000001820 */
[----:B------:R-:W2:Y:S05]  /*daf0*/  LDSM.16.M88.4 R172, [R221+0xb000] ;  /* 0x00b00000ddac783b */ /* 0x000eaa0000000200 */
[----:B------:R-:W-:Y:S02]  /*db00*/  LDSM.16.M88.4 R192, [R223+0x2000] ;  /* 0x00200000dfc0783b */ /* 0x000fe40000000200 */
        /* <DEDUP_REMOVED lines=121> */
[----:B------:R-:W-:Y:S07]  /*e2a0*/  LDSM.16.M88.4 R168, [R3+0xf000] ;  /* 0x00f0000003a8783b */ /* 0x000fee0000000200 */
        /* <DEDUP_REMOVED lines=20> */
[C---:B------:R-:W-:Y:S01]  /*e3f0*/  HMMA.16816.F32 R16, R192.reuse, R166, R16 ;  /* 0x000000a6c010723c */ /* 0x040fe20000001810 */
[----:B------:R-:W1:Y:S01]  /*e400*/  MUFU.TANH R196, R196 ;  /* 0x000000c400c47308 */ /* 0x000e620000002400 */
[----:B------:R-:W2:Y:S01]  /*e410*/  LDSM.16.M88.4 R164, [R3+0xf800] ;  /* 0x00f8000003a4783b */ /* 0x000ea20000000200 */
[----:B------:R-:W-:Y:S04]  /*e420*/  DEPBAR.LE SB0, 0x0 ;  /* 0x000080000000791a */ /* 0x000fe80000000000 */
[----:B------:R-:W-:Y:S01]  /*e430*/  FMUL.FTZ R200, R8, UR20 ;  /* 0x0000001408c87c20 */ /* 0x000fe20008410000 */
[C---:B------:R-:W-:Y:S03]  /*e440*/  HMMA.16816.F32 R20, R192.reuse, R168, R20 ;  /* 0x000000a8c014723c */ /* 0x040fe60000001814 */
[----:B------:R-:W3:Y:S01]  /*e450*/  MUFU.TANH R197, R197 ;  /* 0x000000c500c57308 */ /* 0x000ee20000002400 */
[----:B------:R-:W-:Y:S01]  /*e460*/  BAR.SYNC.DEFER_BLOCKING 0x0 ;  /* 0x0000000000007b1d */ /* 0x000fe20000010000 */
[----:B------:R-:W-:Y:S01]  /*e470*/  FMUL.FTZ R205, R13, UR20 ;  /* 0x000000140dcd7c20 */ /* 0x000fe20008410000 */
[----:B------:R-:W-:Y:S01]  /*e480*/  FMUL.FTZ R207, R15, UR20 ;  /* 0x000000140fcf7c20 */ /* 0x000fe20008410000 */
[----:B------:R-:W-:Y:S01]  /*e490*/  FMUL.FTZ R201, R9, UR20 ;  /* 0x0000001409c97c20 */ /* 0x000fe20008410000 */
[C---:B------:R-:W-:Y:S05]  /*e4a0*/  HMMA.16816.F32 R24, R192.reuse, R170, R24 ;  /* 0x000000aac018723c */ /* 0x040fea0000001818 */
[----:B------:R-:W4:Y:S01]  /*e4b0*/  MUFU.TANH R198, R198 ;  /* 0x000000c600c67308 */ /* 0x000f220000002400 */
[----:B------:R-:W-:Y:S01]  /*e4c0*/  FMUL.FTZ R210, R18, UR20 ;  /* 0x0000001412d27c20 */ /* 0x000fe20008410000 */
[----:B------:R-:W-:Y:S01]  /*e4d0*/  FMUL.FTZ R202, R10, UR20 ;  /* 0x000000140aca7c20 */ /* 0x000fe20008410000 */
[----:B------:R-:W-:Y:S01]  /*e4e0*/  FMUL.FTZ R203, R11, UR20 ;  /* 0x000000140bcb7c20 */ /* 0x000fe20008410000 */
[----:B------:R-:W-:Y:S01]  /*e4f0*/  FMUL.FTZ R204, R12, UR20 ;  /* 0x000000140ccc7c20 */ /* 0x000fe20008410000 */
[----:B------:R-:W-:Y:S01]  /*e500*/  FMUL.FTZ R206, R14, UR20 ;  /* 0x000000140ece7c20 */ /* 0x000fe20008410000 */
[----:B------:R-:W-:Y:S04]  /*e510*/  FMUL.FTZ R208, R16, UR20 ;  /* 0x0000001410d07c20 */ /* 0x000fe80008410000 */
[----:B------:R-:W1:Y:S01]  /*e520*/  MUFU.TANH R199, R199 ;  /* 0x000000c700c77308 */ /* 0x000e620000002400 */
[----:B------:R-:W-:Y:S01]  /*e530*/  FMUL.FTZ R209, R17, UR20 ;  /* 0x0000001411d17c20 */ /* 0x000fe20008410000 */
[----:B------:R-:W-:Y:S01]  /*e540*/  FMUL.FTZ R233, R20, UR20 ;  /* 0x0000001414e97c20 */ /* 0x000fe20008410000 */
[----:B------:R-:W-:Y:S01]  /*e550*/  FMUL.FTZ R249, R22, UR20 ;  /* 0x0000001416f97c20 */ /* 0x000fe20008410000 */
[----:B------:R-:W-:Y:S01]  /*e560*/  FMUL.FTZ R211, R19, UR20 ;  /* 0x0000001413d37c20 */ /* 0x000fe20008410000 */
[----:B------:R-:W-:Y:S01]  /*e570*/  FMUL.FTZ R220, R21, UR20 ;  /* 0x0000001415dc7c20 */ /* 0x000fe20008410000 */
[----:B------:R-:W-:Y:S04]  /*e580*/  FMUL.FTZ R244, R23, UR20 ;  /* 0x0000001417f47c20 */ /* 0x000fe80008410000 */
[----:B------:R5:W1:Y:S01]  /*e590*/  MUFU.TANH R13, R233 ;  /* 0x000000e9000d7308 */ /* 0x000a620000002400 */
[----:B------:R-:W-:Y:S01]  /*e5a0*/  FMUL.FTZ R248, R26, UR20 ;  /* 0x000000141af87c20 */ /* 0x000fe20008410000 */
[----:B------:R-:W-:Y:S01]  /*e5b0*/  FMUL.FTZ R246, R24, UR20 ;  /* 0x0000001418f67c20 */ /* 0x000fe20008410000 */
[----:B------:R-:W-:Y:S07]  /*e5c0*/  FMUL.FTZ R247, R25, UR20 ;  /* 0x0000001419f77c20 */ /* 0x000fee0008410000 */
[----:B------:R-:W1:Y:S01]  /*e5d0*/  MUFU.TANH R15, R249 ;  /* 0x000000f9000f7308 */ /* 0x000e620000002400 */
[C---:B--2---:R-:W-:Y:S09]  /*e5e0*/  HMMA.16816.F32 R28, R192.reuse, R164, R28 ;  /* 0x000000a4c01c723c */ /* 0x044ff2000000181c */
[----:B------:R-:W2:Y:S01]  /*e5f0*/  MUFU.TANH R200, R200 ;  /* 0x000000c800c87308 */ /* 0x000ea20000002400 */
[----:B------:R-:W-:Y:S03]  /*e600*/  HMMA.16816.F32 R32, R192, R166, R32 ;  /* 0x000000a6c020723c */ /* 0x000fe60000001820 */
[----:B-----5:R-:W-:Y:S06]  /*e610*/  FMUL.FTZ R233, R27, UR20 ;  /* 0x000000141be97c20 */ /* 0x020fec0008410000 */
[----:B------:R5:W1:Y:S01]  /*e620*/  MUFU.TANH R249, R233 ;  /* 0x000000e900f97308 */ /* 0x000a620000002400 */
        /* <DEDUP_REMOVED lines=8> */
[----:B------:R-:W1:Y:S01]  /*e6b0*/  MUFU.TANH R202, R202 ;  /* 0x000000ca00ca7308 */ /* 0x000e620000002400 */
[----:B-----5:R-:W-:Y:S09]  /*e6c0*/  FMUL.FTZ R233, R35, UR20 ;  /* 0x0000001423e97c20 */ /* 0x020ff20008410000 */
        /* <DEDUP_REMOVED lines=17> */
[----:B------:R-:W1:Y:S10]  /*e7e0*/  MUFU.TANH R22, R22 ;  /* 0x0000001600167308 */ /* 0x000e740000002400 */
[----:B------:R-:W1:Y:S10]  /*e7f0*/  MUFU.TANH R252, R252 ;  /* 0x000000fc00fc7308 */ /* 0x000e740000002400 */
[----:B------:R-:W1:Y:S10]  /*e800*/  MUFU.TANH R18, R18 ;  /* 0x0000001200127308 */ /* 0x000e740000002400 */
[----:B------:R-:W1:Y:S10]  /*e810*/  MUFU.TANH R251, R251 ;  /* 0x000000fb00fb7308 */ /* 0x000e740000002400 */
[----:B------:R1:W1:Y:S01]  /*e820*/  MUFU.TANH R14, R233 ;  /* 0x000000e9000e7308 */ /* 0x0002620000002400 */
[----:B--234-:R-:W-:Y:S05]  /*e830*/  BRA.U !UP2, `(.L_x_1988) ;  /* 0x000000090aac7547 */ /* 0x01cfea000b800000 */
[----:B------:R-:W-:Y:S06]  /*e840*/  UPLOP3.LUT UP1, UPT, UPT, UPT, UP0, 0x80, 0x8 ;  /* 0x000000000008789c */ /* 0x000fec0003f2f000 */
        /* <DEDUP_REMOVED lines=14> */
[----:B------:R-:W-:Y:S06]  /*e930*/  UIADD3 UR15, UPT, UPT, UR27, -0x40, URZ ;  /* 0xffffffc01b0f7890 */ /* 0x000fec000fffe0ff */
[----:B------:R-:W-:Y:S04]  /*e940*/  MOV R7, UR15 ;  /* 0x0000000f00077c02 */ /* 0x000fe80008000f00 */
[----:B------:R-:W-:Y:S02]  /*e950*/  IABS R7, R7 ;  /* 0x0000000700077213 */ /* 0x000fe40000000000 */
[----:B--2---:R-:W-:Y:S04]  /*e960*/  IABS R3, R4 ;  /* 0x0000000400037213 */ /* 0x004fe80000000000 */
[----:B------:R-:W2:Y:S10]  /*e970*/  I2F.RP R6, R3 ;  /* 0x0000000300067306 */ /* 0x000eb40000209400 */
[----:B--2---:R-:W2:Y:S02]  /*e980*/  MUFU.RCP R5, R6 ;  /* 0x0000000600057308 */ /* 0x004ea40000001000 */
[----:B--2---:R-:W-:Y:S02]  /*e990*/  VIADD R8, R5, 0xffffffe ;  /* 0x0ffffffe05087836 */ /* 0x004fe40000000000 */
[----:B------:R-:W-:Y:S06]  /*e9a0*/  IMAD.U32 R5, RZ, RZ, UR17 ;  /* 0x00000011ff057e24 */ /* 0x000fec000f8e00ff */
[----:B------:R-:W2:Y:S01]  /*e9b0*/  F2I.FTZ.U32.TRUNC.NTZ R9, R8 ;  /* 0x0000000800097305 */ /* 0x000ea2000021f000 */
[----:B------:R-:W-:Y:S01]  /*e9c0*/  IABS R5, R5 ;  /* 0x0000000500057213 */ /* 0x000fe20000000000 */
[--C-:B--2---:R-:W-:Y:S02]  /*e9d0*/  IMAD.MOV R10, RZ, RZ, -R9.reuse ;  /* 0x000000ffff0a7224 */ /* 0x104fe400078e0a09 */
        /* <DEDUP_REMOVED lines=51> */
.L_x_1989:
[--C-:B-1----:R-:W-:Y:S01]  /*ed10*/  @!P5 IMAD.MOV.U32 R233, RZ, RZ, R231.reuse ;  /* 0x000000ffffe9d224 */ /* 0x102fe200078e00e7 */
        /* <DEDUP_REMOVED lines=93> */
.L_x_1988:
[----:B------:R-:W-:Y:S01]  /*f2f0*/  ISETP.GT.AND P0, PT, R226, R237, PT ;  /* 0x000000ede200720c */ /* 0x000fe20003f04270 */
[----:B------:R-:W-:Y:S01]  /*f300*/  UISETP.GT.AND UP2, UPT, UR26, UR18, UPT ;  /* 0x000000121a00728c */ /* 0x000fe2000bf44270 */
[C---:B------:R-:W-:Y:S01]  /*f310*/  IADD3 R165, PT, PT, R237.reuse, -0x1f, RZ ;  /* 0xffffffe1eda57810 */ /* 0x040fe20007ffe0ff */
[----:B------:R-:W-:Y:S01]  /*f320*/  UIADD3 UR27, UPT, UPT, UR27, -0x40, URZ ;  /* 0xffffffc01b1b7890 */ /* 0x000fe2000fffe0ff */
[----:B------:R-:W-:Y:S02]  /*f330*/  IADD3 R3, PT, PT, R237, -0x20, RZ ;  /* 0xffffffe0ed037810 */ /* 0x000fe40007ffe0ff */
[----:B-1----:R-:W-:Y:S02]  /*f340*/  FSEL R223, R15, -INF , !P0 ;  /* 0xff8000000fdf7808 */ /* 0x002fe40004000000 */
[----:B------:R-:W-:Y:S02]  /*f350*/  ISETP.GT.AND P0, PT, R230, R165, PT ;  /* 0x000000a5e600720c */ /* 0x000fe40003f04270 */
[----:B------:R-:W-:Y:S02]  /*f360*/  ISETP.GT.AND P3, PT, R226, R3, PT ;  /* 0x00000003e200720c */ /* 0x000fe40003f64270 */
[----:B------:R-:W-:Y:S02]  /*f370*/  ISETP.GT.AND P5, PT, R230, R237, PT ;  /* 0x000000ede600720c */ /* 0x000fe40003fa4270 */
[----:B------:R-:W-:Y:S02]  /*f380*/  IADD3 R17, PT, PT, R237, -0x18, RZ ;  /* 0xffffffe8ed117810 */ /* 0x000fe40007ffe0ff */
[----:B--2---:R-:W-:Y:S02]  /*f390*/  FSEL R8, R197, -INF , !P0 ;  /* 0xff800000c5087808 */ /* 0x004fe40004000000 */
[----:B------:R-:W-:Y:S02]  /*f3a0*/  ISETP.GT.AND P0, PT, R226, R165, PT ;  /* 0x000000a5e200720c */ /* 0x000fe40003f04270 */
[----:B------:R-:W-:Y:S02]  /*f3b0*/  IADD3 R7, PT, PT, R237, -0x17, RZ ;  /* 0xffffffe9ed077810 */ /* 0x000fe40007ffe0ff */
[----:B------:R-:W-:Y:S02]  /*f3c0*/  FSEL R15, R198, -INF , !P3 ;  /* 0xff800000c60f7808 */ /* 0x000fe40005800000 */
[----:B------:R-:W-:Y:S02]  /*f3d0*/  FSEL R10, R13, -INF , !P5 ;  /* 0xff8000000d0a7808 */ /* 0x000fe40006800000 */
[C---:B------:R-:W-:Y:S02]  /*f3e0*/  ISETP.GT.AND P3, PT, R230.reuse, R17, PT ;  /* 0x00000011e600720c */ /* 0x040fe40003f64270 */
[----:B------:R-:W-:Y:S02]  /*f3f0*/  FSEL R13, R199, -INF , !P0 ;  /* 0xff800000c70d7808 */ /* 0x000fe40004000000 */
[----:B------:R-:W-:Y:S02]  /*f400*/  ISETP.GT.AND P0, PT, R230, R7, PT ;  /* 0x00000007e600720c */ /* 0x000fe40003f04270 */
[----:B------:R-:W-:Y:S02]  /*f410*/  FSEL R200, R200, -INF , !P3 ;  /* 0xff800000c8c87808 */ /* 0x000fe40005800000 */
[C---:B------:R-:W-:Y:S02]  /*f420*/  ISETP.GT.AND P3, PT, R226.reuse, R17, PT ;  /* 0x00000011e200720c */ /* 0x040fe40003f64270 */
[----:B------:R-:W-:Y:S02]  /*f430*/  IADD3 R5, PT, PT, R237, -0x10, RZ ;  /* 0xfffffff0ed057810 */ /* 0x000fe40007ffe0ff */
[----:B------:R-:W-:Y:S02]  /*f440*/  FSEL R6, R201, -INF , !P0 ;  /* 0xff800000c9067808 */ /* 0x000fe40004000000 */
[----:B------:R-:W-:Y:S02]  /*f450*/  ISETP.GT.AND P0, PT, R226, R7, PT ;  /* 0x00000007e200720c */ /* 0x000fe40003f04270 */
[----:B------:R-:W-:Y:S02]  /*f460*/  IADD3 R9, PT, PT, R237, -0xf, RZ ;  /* 0xfffffff1ed097810 */ /* 0x000fe40007ffe0ff */
        /* <DEDUP_REMOVED lines=16> */
[----:B------:R-:W-:Y:S02]  /*f570*/  IADD3 R29, PT, PT, R237, 0x1, RZ ;  /* 0x00000001ed1d7810 */ /* 0x000fe40007ffe0ff */
[----:B------:R-:W-:Y:S02]  /*f580*/  FSEL R177, R209, -INF , !P0 ;  /* 0xff800000d1b17808 */ /* 0x000fe40004000000 */
[----:B------:R-:W-:Y:S02]  /*f590*/  ISETP.GT.AND P0, PT, R226, R33, PT ;  /* 0x00000021e200720c */ /* 0x000fe40003f04270 */
[----:B------:R-:W-:Y:S02]  /*f5a0*/  FSEL R175, R210, -INF , !P3 ;  /* 0xff800000d2af7808 */ /* 0x000fe40005800000 */
[-C--:B------:R-:W-:Y:S02]  /*f5b0*/  ISETP.GT.AND P3, PT, R230, R29.reuse, PT ;  /* 0x0000001de600720c */ /* 0x080fe40003f64270 */
[----:B------:R-:W-:Y:S02]  /*f5c0*/  IADD3 R27, PT, PT, R237, 0x8, RZ ;  /* 0x00000008ed1b7810 */ /* 0x000fe40007ffe0ff */
[----:B------:R-:W-:Y:S02]  /*f5d0*/  FSEL R173, R211, -INF , !P0 ;  /* 0xff800000d3ad7808 */ /* 0x000fe40004000000 */
[----:B------:R-:W-:Y:S02]  /*f5e0*/  ISETP.GT.AND P0, PT, R226, R29, PT ;  /* 0x0000001de200720c */ /* 0x000fe40003f04270 */
[C---:B------:R-:W-:Y:S02]  /*f5f0*/  IADD3 R25, PT, PT, R237.reuse, 0x9, RZ ;  /* 0x00000009ed197810 */ /* 0x040fe40007ffe0ff */
[----:B------:R-:W-:Y:S02]  /*f600*/  FSEL R220, R220, -INF , !P3 ;  /* 0xff800000dcdc7808 */ /* 0x000fe40005800000 */
[----:B------:R-:W-:Y:S02]  /*f610*/  ISETP.GT.AND P3, PT, R230, R27, PT ;  /* 0x0000001be600720c */ /* 0x000fe40003f64270 */
[----:B------:R-:W-:Y:S02]  /*f620*/  FSEL R221, R244, -INF , !P0 ;  /* 0xff800000f4dd7808 */ /* 0x000fe40004000000 */
[----:B------:R-:W-:Y:S02]  /*f630*/  ISETP.GT.AND P0, PT, R230, R25, PT ;  /* 0x00000019e600720c */ /* 0x000fe40003f04270 */
[----:B------:R-:W-:Y:S02]  /*f640*/  FSEL R225, R246, -INF , !P3 ;  /* 0xff800000f6e17808 */ /* 0x000fe40005800000 */
[C---:B------:R-:W-:Y:S02]  /*f650*/  ISETP.GT.AND P3, PT, R226.reuse, R27, PT ;  /* 0x0000001be200720c */ /* 0x040fe40003f64270 */
[----:B------:R-:W-:Y:S02]  /*f660*/  IADD3 R23, PT, PT, R237, 0x10, RZ ;  /* 0x00000010ed177810 */ /* 0x000fe40007ffe0ff */
[----:B------:R-:W-:Y:S02]  /*f670*/  FSEL R219, R247, -INF , !P0 ;  /* 0xff800000f7db7808 */ /* 0x000fe40004000000 */
[----:B------:R-:W-:Y:S02]  /*f680*/  ISETP.GT.AND P0, PT, R226, R25, PT ;  /* 0x00000019e200720c */ /* 0x000fe40003f04270 */
[----:B------:R-:W-:Y:S02]  /*f690*/  IADD3 R21, PT, PT, R237, 0x11, RZ ;  /* 0x00000011ed157810 */ /* 0x000fe40007ffe0ff */
[----:B------:R-:W-:Y:S02]  /*f6a0*/  FSEL R211, R248, -INF , !P3 ;  /* 0xff800000f8d37808 */ /* 0x000fe40005800000 */
[C---:B------:R-:W-:Y:S02]  /*f6b0*/  ISETP.GT.AND P3, PT, R230.reuse, R23, PT ;  /* 0x00000017e600720c */ /* 0x040fe40003f64270 */
[----:B------:R-:W-:Y:S02]  /*f6c0*/  FSEL R209, R249, -INF , !P0 ;  /* 0xff800000f9d17808 */ /* 0x000fe40004000000 */
[C---:B------:R-:W-:Y:S02]  /*f6d0*/  ISETP.GT.AND P1, PT, R230.reuse, R3, PT ;  /* 0x00000003e600720c */ /* 0x040fe40003f24270 */
[----:B------:R-:W-:Y:S02]  /*f6e0*/  ISETP.GT.AND P0, PT, R230, R21, PT ;  /* 0x00000015e600720c */ /* 0x000fe40003f04270 */
[C---:B------:R-:W-:Y:S02]  /*f6f0*/  ISETP.GE.AND P5, PT, R237.reuse, R229, PT ;  /* 0x000000e5ed00720c */ /* 0x040fe40003fa6270 */
[----:B------:R-:W-:Y:S02]  /*f700*/  FSEL R199, R250, -INF , !P3 ;  /* 0xff800000fac77808 */ /* 0x000fe40005800000 */
[----:B------:R-:W-:Y:S02]  /*f710*/  IADD3 R31, PT, PT, R237, 0x19, RZ ;  /* 0x00000019ed1f7810 */ /* 0x000fe40007ffe0ff */
[----:B------:R-:W-:Y:S02]  /*f720*/  ISETP.GT.AND P3, PT, R226, R23, PT ;  /* 0x00000017e200720c */ /* 0x000fe40003f64270 */
[CC--:B------:R-:W-:Y:S02]  /*f730*/  ISETP.GE.AND P4, PT, R3.reuse, R228.reuse, PT ;  /* 0x000000e40300720c */ /* 0x0c0fe40003f86270 */
[----:B------:R-:W-:Y:S02]  /*f740*/  ISETP.GE.AND P6, PT, R3, R229, PT ;  /* 0x000000e50300720c */ /* 0x000fe40003fc6270 */
[----:B------:R-:W-:Y:S02]  /*f750*/  FSEL R19, R196, -INF , !P1 ;  /* 0xff800000c4137808 */ /* 0x000fe40004800000 */
[C---:B------:R-:W-:Y:S02]  /*f760*/  IADD3 R3, PT, PT, R237.reuse, 0x18, RZ ;  /* 0x00000018ed037810 */ /* 0x040fe40007ffe0ff */
[----:B------:R-:W-:Y:S02]  /*f770*/  FSEL R197, R26, -INF , !P0 ;  /* 0xff8000001ac57808 */ /* 0x000fe40004000000 */
[----:B------:R-:W-:Y:S02]  /*f780*/  ISETP.GT.AND P0, PT, R226, R21, PT ;  /* 0x00000015e200720c */ /* 0x000fe40003f04270 */
[-C--:B------:R-:W-:Y:S02]  /*f790*/  ISETP.GE.AND P1, PT, R237, R228.reuse, PT ;  /* 0x000000e4ed00720c */ /* 0x080fe40003f26270 */
[----:B------:R-:W-:Y:S02]  /*f7a0*/  FSEL R247, R10, -INF , !P5 ;  /* 0xff8000000af77808 */ /* 0x000fe40006800000 */
[C---:B------:R-:W-:Y:S02]  /*f7b0*/  ISETP.GT.AND P5, PT, R230.reuse, R31, PT ;  /* 0x0000001fe600720c */ /* 0x040fe40003fa4270 */
[----:B------:R-:W-:Y:S02]  /*f7c0*/  FSEL R195, R195, -INF , !P3 ;  /* 0xff800000c3c37808 */ /* 0x000fe40005800000 */
[----:B------:R-:W-:Y:S02]  /*f7d0*/  ISETP.GT.AND P3, PT, R230, R3, PT ;  /* 0x00000003e600720c */ /* 0x000fe40003f64270 */
[----:B------:R-:W-:Y:S02]  /*f7e0*/  FSEL R183, R22, -INF , !P0 ;  /* 0xff80000016b77808 */ /* 0x000fe40004000000 */
[----:B------:R-:W-:Y:S02]  /*f7f0*/  FSEL R223, R223, -INF , !P1 ;  /* 0xff800000dfdf7808 */ /* 0x000fe40004800000 */
[C---:B------:R-:W-:Y:S02]  /*f800*/  ISETP.GT.AND P0, PT, R226.reuse, R31, PT ;  /* 0x0000001fe200720c */ /* 0x040fe40003f04270 */
[----:B------:R-:W-:Y:S02]  /*f810*/  ISETP.GT.AND P1, PT, R226, R3, PT ;  /* 0x00000003e200720c */ /* 0x000fe40003f24270 */
[----:B------:R-:W-:Y:S02]  /*f820*/  FSEL R180, R18, -INF , !P5 ;  /* 0xff80000012b47808 */ /* 0x000fe40006800000 */
[CC--:B------:R-:W-:Y:S02]  /*f830*/  ISETP.GE.AND P5, PT, R165.reuse, R229.reuse, PT ;  /* 0x000000e5a500720c */ /* 0x0c0fe40003fa6270 */
[----:B------:R-:W-:Y:S02]  /*f840*/  FSEL R181, R252, -INF , !P3 ;  /* 0xff800000fcb57808 */ /* 0x000fe40005800000 */
[-C--:B------:R-:W-:Y:S02]  /*f850*/  ISETP.GE.AND P3, PT, R165, R228.reuse, PT ;  /* 0x000000e4a500720c */ /* 0x080fe40003f66270 */
[----:B------:R-:W-:Y:S02]  /*f860*/  FSEL R165, R14, -INF , !P0 ;  /* 0xff8000000ea57808 */ /* 0x000fe40004000000 */
[----:B------:R-:W-:Y:S02]  /*f870*/  FSEL R19, R19, -INF , !P6 ;  /* 0xff80000013137808 */ /* 0x000fe40007000000 */
[----:B------:R-:W-:Y:S02]  /*f880*/  FSEL R166, R251, -INF , !P1 ;  /* 0xff800000fba67808 */ /* 0x000fe40004800000 */
[CC--:B------:R-:W-:Y:S02]  /*f890*/  ISETP.GE.AND P0, PT, R17.reuse, R229.reuse, PT ;  /* 0x000000e51100720c */ /* 0x0c0fe40003f06270 */
[-C--:B------:R-:W-:Y:S02]  /*f8a0*/  ISETP.GE.AND P1, PT, R17, R228.reuse, PT ;  /* 0x000000e41100720c */ /* 0x080fe40003f26270 */
        /* <DEDUP_REMOVED lines=9> */
[CC--:B------:R-:W-:Y:S02]  /*f940*/  ISETP.GE.AND P6, PT, R9.reuse, R228.reuse, PT ;  /* 0x000000e40900720c */ /* 0x0c0fe40003fc6270 */
[----:B------:R-:W-:Y:S02]  /*f950*/  ISETP.GE.AND P0, PT, R9, R229, PT ;  /* 0x000000e50900720c */ /* 0x000fe40003f06270 */
[----:B------:R-:W-:Y:S02]  /*f960*/  FSEL R9, R4, -INF , !P5 ;  /* 0xff80000004097808 */ /* 0x000fe40006800000 */
[----:B------:R-:W-:Y:S02]  /*f970*/  FMNMX3.FTZ R4, R2, R15, R13, !PT ;  /* 0x0000000f02047276 */ /* 0x000fe4000781000d */
[----:B------:R-:W-:Y:S02]  /*f980*/  FSEL R11, R11, -INF , !P1 ;  /* 0xff8000000b0b7808 */ /* 0x000fe40004800000 */
[----:B------:R-:W-:Y:S02]  /*f990*/  FSEL R201, R201, -INF , !P0 ;  /* 0xff800000c9c97808 */ /* 0x000fe40004000000 */
[-C--:B------:R-:W-:Y:S02]  /*f9a0*/  ISETP.GE.AND P5, PT, R35, R228.reuse, PT ;  /* 0x000000e42300720c */ /* 0x080fe40003fa6270 */
[-C--:B------:R-:W-:Y:S02]  /*f9b0*/  ISETP.GE.AND P0, PT, R33, R228.reuse, PT ;  /* 0x000000e42100720c */ /* 0x080fe40003f06270 */
[----:B------:R-:W-:Y:S02]  /*f9c0*/  FSEL R205, R205, -INF , !P3 ;  /* 0xff800000cdcd7808 */ /* 0x000fe40005800000 */
[----:B------:R-:W-:Y:S02]  /*f9d0*/  FSEL R203, R203, -INF , !P6 ;  /* 0xff800000cbcb7808 */ /* 0x000fe40007000000 */
[----:B------:R-:W-:Y:S02]  /*f9e0*/  FMNMX3.FTZ R4, R4, R11, R9, !PT ;  /* 0x0000000b04047276 */ /* 0x000fe40007810009 */
[-C--:B------:R-:W-:Y:S02]  /*f9f0*/  ISETP.GE.AND P1, PT, R35, R229.reuse, PT ;  /* 0x000000e52300720c */ /* 0x080fe40003f26270 */
[----:B------:R-:W-:Y:S02]  /*fa00*/  FSEL R207, R204, -INF , !P4 ;  /* 0xff800000cccf7808 */ /* 0x000fe40006000000 */
[----:B------:R-:W-:Y:S02]  /*fa10*/  ISETP.GE.AND P4, PT, R33, R229, PT ;  /* 0x000000e52100720c */ /* 0x000fe40003f86270 */
[----:B------:R-:W-:Y:S02]  /*fa20*/  FMNMX3.FTZ R6, R0, R19, R17, !PT ;  /* 0x0000001300067276 */ /* 0x000fe40007810011 */
[-C--:B------:R-:W-:Y:S02]  /*fa30*/  ISETP.GE.AND P6, PT, R29, R228.reuse, PT ;  /* 0x000000e41d00720c */ /* 0x080fe40003fc6270 */
[----:B------:R-:W-:Y:S02]  /*fa40*/  FSEL R175, R175, -INF , !P5 ;  /* 0xff800000afaf7808 */ /* 0x000fe40006800000 */
[----:B------:R-:W-:Y:S02]  /*fa50*/  FSEL R173, R173, -INF , !P0 ;  /* 0xff800000adad7808 */ /* 0x000fe40004000000 */
[----:B------:R-:W-:Y:S02]  /*fa60*/  FMNMX3.FTZ R8, R4, R205, R203, !PT ;  /* 0x000000cd04087276 */ /* 0x000fe400078100cb */
[----:B------:R-:W-:Y:S02]  /*fa70*/  FSEL R179, R179, -INF , !P1 ;  /* 0xff800000b3b37808 */ /* 0x000fe40004800000 */
[-C--:B------:R-:W-:Y:S02]  /*fa80*/  ISETP.GE.AND P1, PT, R27, R229.reuse, PT ;  /* 0x000000e51b00720c */ /* 0x080fe40003f26270 */
[----:B------:R-:W-:Y:S02]  /*fa90*/  FSEL R177, R177, -INF , !P4 ;  /* 0xff800000b1b17808 */ /* 0x000fe40006000000 */
[----:B------:R-:W-:Y:S02]  /*faa0*/  ISETP.GE.AND P5, PT, R25, R229, PT ;  /* 0x000000e51900720c */ /* 0x000fe40003fa6270 */
[----:B------:R-:W-:Y:S02]  /*fab0*/  FMNMX3.FTZ R6, R6, R7, R5, !PT ;  /* 0x0000000706067276 */ /* 0x000fe40007810005 */
[----:B------:R-:W-:Y:S02]  /*fac0*/  FMNMX3.FTZ R8, R8, R175, R173, !PT ;  /* 0x000000af08087276 */ /* 0x000fe400078100ad */
[-C--:B------:R-:W-:Y:S02]  /*fad0*/  ISETP.GE.AND P4, PT, R27, R228.reuse, PT ;  /* 0x000000e41b00720c */ /* 0x080fe40003f86270 */
[-C--:B------:R-:W-:Y:S02]  /*fae0*/  ISETP.GE.AND P0, PT, R25, R228.reuse, PT ;  /* 0x000000e41900720c */ /* 0x080fe40003f06270 */
[----:B------:R-:W-:Y:S02]  /*faf0*/  FSEL R221, R221, -INF , !P6 ;  /* 0xff800000dddd7808 */ /* 0x000fe40007000000 */
[----:B------:R-:W-:Y:S02]  /*fb00*/  ISETP.GE.AND P3, PT, R29, R229, PT ;  /* 0x000000e51d00720c */ /* 0x000fe40003f66270 */
[----:B------:R-:W-:Y:S02]  /*fb10*/  FSEL R225, R225, -INF , !P1 ;  /* 0xff800000e1e17808 */ /* 0x000fe40004800000 */
[----:B------:R-:W-:Y:S02]  /*fb20*/  FMNMX3.FTZ R6, R6, R207, R201, !PT ;  /* 0x000000cf06067276 */ /* 0x000fe400078100c9 */
[----:B------:R-:W-:Y:S02]  /*fb30*/  ISETP.GE.AND P1, PT, R21, R229, PT ;  /* 0x000000e51500720c */ /* 0x000fe40003f26270 */
[----:B------:R-:W-:Y:S02]  /*fb40*/  FSEL R219, R219, -INF , !P5 ;  /* 0xff800000dbdb7808 */ /* 0x000fe40006800000 */
[-C--:B------:R-:W-:Y:S02]  /*fb50*/  ISETP.GE.AND P6, PT, R23, R228.reuse, PT ;  /* 0x000000e41700720c */ /* 0x080fe40003fc6270 */
[-C--:B------:R-:W-:Y:S02]  /*fb60*/  ISETP.GE.AND P5, PT, R21, R228.reuse, PT ;  /* 0x000000e41500720c */ /* 0x080fe40003fa6270 */
[----:B------:R-:W-:Y:S02]  /*fb70*/  FSEL R211, R211, -INF , !P4 ;  /* 0xff800000d3d37808 */ /* 0x000fe40006000000 */
[----:B------:R-:W-:Y:S02]  /*fb80*/  FSEL R209, R209, -INF , !P0 ;  /* 0xff800000d1d17808 */ /* 0x000fe40004000000 */
[----:B------:R-:W-:Y:S02]  /*fb90*/  FMNMX3.FTZ R8, R8, R223, R221, !PT ;  /* 0x000000df08087276 */ /* 0x000fe400078100dd */
[----:B------:R-:W-:Y:S02]  /*fba0*/  FSEL R233, R220, -INF , !P3 ;  /* 0xff800000dce97808 */ /* 0x000fe40005800000 */
[----:B------:R-:W-:Y:S02]  /*fbb0*/  ISETP.GE.AND P3, PT, R23, R229, PT ;  /* 0x000000e51700720c */ /* 0x000fe40003f66270 */
[----:B------:R-:W-:Y:S02]  /*fbc0*/  FMNMX3.FTZ R4, R6, R179, R177, !PT ;  /* 0x000000b306047276 */ /* 0x000fe400078100b1 */
[----:B------:R-:W-:Y:S02]  /*fbd0*/  FSEL R197, R197, -INF , !P1 ;  /* 0xff800000c5c57808 */ /* 0x000fe40004800000 */
[-C--:B------:R-:W-:Y:S02]  /*fbe0*/  ISETP.GE.AND P0, PT, R31, R228.reuse, PT ;  /* 0x000000e41f00720c */ /* 0x080fe40003f06270 */
[----:B------:R-:W-:Y:S02]  /*fbf0*/  FSEL R183, R183, -INF , !P5 ;  /* 0xff800000b7b77808 */ /* 0x000fe40006800000 */
[----:B------:R-:W-:Y:S02]  /*fc00*/  ISETP.GE.AND P1, PT, R3, R228, PT ;  /* 0x000000e40300720c */ /* 0x000fe40003f26270 */
[----:B------:R-:W-:Y:S02]  /*fc10*/  FSEL R195, R195, -INF , !P6 ;  /* 0xff800000c3c37808 */ /* 0x000fe40007000000 */
[----:B------:R-:W-:Y:S02]  /*fc20*/  FMNMX3.FTZ R8, R8, R211, R209, !PT ;  /* 0x000000d308087276 */ /* 0x000fe400078100d1 */
[----:B------:R-:W-:Y:S02]  /*fc30*/  FSEL R199, R199, -INF , !P3 ;  /* 0xff800000c7c77808 */ /* 0x000fe40005800000 */
[----:B------:R-:W-:Y:S02]  /*fc40*/  ISETP.GE.AND P3, PT, R3, R229, PT ;  /* 0x000000e50300720c */ /* 0x000fe40003f66270 */
[----:B------:R-:W-:Y:S02]  /*fc50*/  FMNMX3.FTZ R4, R4, R247, R233, !PT ;  /* 0x000000f704047276 */ /* 0x000fe400078100e9 */
[----:B------:R-:W-:Y:S02]  /*fc60*/  FMNMX3.FTZ R3, R8, R195, R183, !PT ;  /* 0x000000c308037276 */ /* 0x000fe400078100b7 */
[----:B------:R-:W-:Y:S02]  /*fc70*/  FSEL R165, R165, -INF , !P0 ;  /* 0xff800000a5a57808 */ /* 0x000fe40004000000 */
[----:B------:R-:W-:Y:S02]  /*fc80*/  FSEL R166, R166, -INF , !P1 ;  /* 0xff800000a6a67808 */ /* 0x000fe40004800000 */
        /* <DEDUP_REMOVED lines=469> */
.L_x_1986:
        /* <DEDUP_REMOVED lines=346> */
.L_x_1992:
[----:B------:R-:W-:Y:S05]  /*12f80*/  BSYNC.RECONVERGENT B0 ;  /* 0x0000000000007941 */ /* 0x000fea0003800200 */
.L_x_1991:
        /* <DEDUP_REMOVED lines=39> */
.L_x_1994:
[----:B------:R-:W-:Y:S05]  /*13200*/  BSYNC.RECONVERGENT B0 ;  /* 0x0000000000007941 */ /* 0x000fea0003800200 */
.L_x_1993:
        /* <DEDUP_REMOVED lines=26> */
.L_x_1996:
[----:B------:R-:W-:Y:S05]  /*133b0*/  BSYNC.RECONVERGENT B0 ;  /* 0x0000000000007941 */ /* 0x000fea0003800200 */
.L_x_1995:
        /* <DEDUP_REMOVED lines=26> */
.L_x_1998:
[----:B------:R-:W-:Y:S05]  /*13560*/  BSYNC.RECONVERGENT B0 ;  /* 0x0000000000007941 */ /* 0x000fea0003800200 */
.L_x_1997:
        /* <DEDUP_REMOVED lines=25> */
.L_x_1999:
        /* <DEDUP_REMOVED lines=16> */
.L_x_7485:


//--------------------- .text._ZN5flash24flash_fwd_splitkv_kernelI23Flash_fwd_kernel_traitsILi256ELi64ELi64ELi4ELb0ELb0EN7cutlass6half_tE19Flash_kernel_traitsILi256ELi64ELi64ELi4ES3_EELb0ELb1ELb0ELb0ELb0ELb0ELb0ELb1EEEvNS_16Flash_fwd_paramsE --------------------------
	.section	.text._ZN5flash24flash_fwd_splitkv_kernelI23Flash_fwd_kernel_traitsILi256ELi64ELi64ELi4ELb0ELb0EN7cutlass6half_tE19Flash_kernel_traitsILi256ELi64ELi64ELi4ES3_EELb0ELb1ELb0ELb0ELb0ELb0ELb0ELb1EEEvNS_16Flash_fwd_paramsE,"ax",@progbits
	.align	128
        .global         _ZN5flash24flash_fwd_splitkv_kernelI23Flash_fwd_kernel_traitsILi256ELi64ELi64ELi4ELb0ELb0EN7cutlass6half_tE19Flash_kernel_traitsILi256ELi64ELi64ELi4ES3_EELb0ELb1ELb0ELb0ELb0ELb0ELb0ELb1EEEvNS_16Flash_fwd_paramsE
        .type           _ZN5flash24flash_fwd_splitkv_kernelI23Flash_fwd_kernel_traitsILi256ELi64ELi64ELi4ELb0ELb0EN7cutlass6half_tE19Flash_kernel_traitsILi256ELi64ELi64ELi4ES3_EELb0ELb1ELb0ELb0ELb0ELb0ELb0ELb1EEEvNS_16Flash_fwd_paramsE,@function
        .size           _ZN5flash24flash_fwd_splitkv_kernelI23Flash_fwd_kernel_traitsILi256ELi64ELi64ELi4ELb0ELb0EN7cutlass6half_tE19Flash_kernel_traitsILi256ELi64ELi64ELi4ES3_EELb0ELb1ELb0ELb0ELb0ELb0ELb0ELb1EEEvNS_16Flash_fwd_paramsE,(.L_x_7486 - _ZN5flash24flash_fwd_splitkv_kernelI23Flash_fwd_kernel_traitsILi256ELi64ELi64ELi4ELb0ELb0EN7cutlass6half_tE19Flash_kernel_traitsILi256ELi64ELi64ELi4ES3_EELb0ELb1ELb0ELb0ELb0ELb0ELb0ELb1EEEvNS_16Flash_fwd_paramsE)
        .other          _ZN5flash24flash_fwd_splitkv_kernelI23Flash_fwd_kernel_traitsILi256ELi64ELi64ELi4ELb0ELb0EN7cutlass6half_tE19Flash_kernel_traitsILi256ELi64ELi64ELi4ES3_EELb0ELb1ELb0ELb0ELb0ELb0ELb0ELb1EEEvNS_16Flash_fwd_paramsE,@"STO_CUDA_ENTRY STV_DEFAULT"
_ZN5flash24flash_fwd_splitkv_kernelI23Flash_fwd_kernel_traitsILi256ELi64ELi64ELi4ELb0ELb0EN7cutlass6half_tE19Flash_kernel_traitsILi256ELi64ELi64ELi4ES3_EELb0ELb1ELb0ELb0ELb0ELb0ELb0ELb1EEEvNS_16Flash_fwd_paramsE:
.text._ZN5flash24flash_fwd_splitkv_kernelI23Flash_fwd_kernel_traitsILi256ELi64ELi64ELi4ELb0ELb0EN7cutlass6half_tE19Flash_kernel_traitsILi256ELi64ELi64ELi4ES3_EELb0ELb1ELb0ELb0ELb0ELb0ELb0ELb1EEEvNS_16Flash_fwd_paramsE:
[----:B------:R-:W-:Y:S01]  /*0000*/  LDC R1, c[0x0][0x37c] ;  /* 0x0000df00ff017b82 */ /* 0x000fe20000000800 */
[----:B------:R-:W1:Y:S07]  /*0010*/  LDCU.64 UR12, c[0x0][0x460] ;  /* 0x00008c00ff0c77ac */ /* 0x000e6e0008000a00 */
[----:B------:R-:W2:Y:S01]  /*0020*/  S2UR UR33, SR_CTAID.Y ;  /* 0x00000000002179c3 */ /* 0x000ea20000002600 */
[----:B------:R-:W3:Y:S01]  /*0030*/  LDCU.64 UR8, c[0x0][0x478] ;  /* 0x00008f00ff0877ac */ /* 0x000ee20008000a00 */
[----:B------:R-:W4:Y:S01]  /*0040*/  LDCU.64 UR18, c[0x0][0x460] ;  /* 0x00008c00ff1277ac */ /* 0x000f220008000a00 */
[----:B------:R-:W5:Y:S01]  /*0050*/  LDCU.64 UR10, c[0x0][0x470] ;  /* 0x00008e00ff0a77ac */ /* 0x000f620008000a00 */
[----:B------:R-:W4:Y:S01]  /*0060*/  LDCU.U8 UR16, c[0x0][0x532] ;  /* 0x0000a640ff1077ac */ /* 0x000f220008000000 */
[----:B-1----:R-:W-:Y:S01]  /*0070*/  ISETP.NE.U32.AND P4, PT, RZ, UR12, PT ;  /* 0x0000000cff007c0c */ /* 0x002fe2000bf85070 */
[----:B------:R-:W-:Y:S01]  /*0080*/  UISETP.NE.U32.AND UP0, UPT, UR12, URZ, UPT ;  /* 0x000000ff0c00728c */ /* 0x000fe2000bf05070 */
[----:B------:R-:W1:Y:S02]  /*0090*/  LDCU.64 UR6, c[0x0][0x468] ;  /* 0x00008d00ff0677ac */ /* 0x000e640008000a00 */
[----:B------:R-:W-:Y:S01]  /*00a0*/  ISETP.NE.AND.EX P4, PT, RZ, UR13, PT, P4 ;  /* 0x0000000dff007c0c */ /* 0x000fe2000bf85340 */
[----:B---3--:R-:W-:-:S02]  /*00b0*/  UISETP.NE.U32.AND UP3, UPT, UR8, URZ, UPT ;  /* 0x000000ff0800728c */ /* 0x008fc4000bf65070 */
[----:B------:R-:W-:Y:S01]  /*00c0*/  UISETP.NE.AND.EX UP0, UPT, UR13, URZ, UPT, UP0 ;  /* 0x000000ff0d00728c */ /* 0x000fe2000bf05300 */
[----:B------:R-:W3:Y:S01]  /*00d0*/  LDCU.64 UR4, c[0x0][0x358] ;  /* 0x00006b00ff0477ac */ /* 0x000ee20008000a00 */
[----:B-----5:R-:W-:Y:S01]  /*00e0*/  ISETP.NE.U32.AND P3, PT, RZ, UR10, PT ;  /* 0x0000000aff007c0c */ /* 0x020fe2000bf65070 */
[----:B------:R-:W-:-:S03]  /*00f0*/  UISETP.NE.AND.EX UP3, UPT, UR9, URZ, UPT, UP3 ;  /* 0x000000ff0900728c */ /* 0x000fc6000bf65330 */
[----:B------:R-:W-:Y:S01]  /*0100*/  PLOP3.LUT P1, PT, PT, PT, UP0, 0x80, 0x8 ;  /* 0x000000000008781c */ /* 0x000fe20003f2f008 */
[----:B--2---:R-:W-:Y:S01]  /*0110*/  USHF.L.U32 UR15, UR33, 0x2, URZ ;  /* 0x00000002210f7899 */ /* 0x004fe200080006ff */
[----:B------:R-:W-:Y:S01]  /*0120*/  ISETP.NE.AND.EX P3, PT, RZ, UR11, PT, P3 ;  /* 0x0000000bff007c0c */ /* 0x000fe2000bf65330 */
[----:B----4-:R-:W-:Y:S02]  /*0130*/  UIMAD.WIDE.U32 UR18, UR33, 0x4, UR18 ;  /* 0x00000004211278a5 */ /* 0x010fe4000f8e0012 */
[----:B------:R-:W-:Y:S01]  /*0140*/  USHF.R.U32.HI UR14, URZ, 0x1e, UR33 ;  /* 0x0000001eff0e7899 */ /* 0x000fe20008011621 */
[----:B------:R-:W-:Y:S01]  /*0150*/  PLOP3.LUT P0, PT, PT, PT, UP3, 0x80, 0x8 ;  /* 0x000000000008781c */ /* 0x000fe20003f0f038 */
[----:B------:R-:W-:Y:S02]  /*0160*/  UIADD3 UR12, UP2, UPT, UR15, UR10, URZ ;  /* 0x0000000a0f0c7290 */ /* 0x000fe4000ff5e0ff */
[----:B------:R-:W-:Y:S01]  /*0170*/  IMAD.U32 R6, RZ, RZ, UR18 ;  /* 0x00000012ff067e24 */ /* 0x000fe2000f8e00ff */
[----:B------:R-:W-:Y:S01]  /*0180*/  @UP3 UIADD3 UR10, UP1, UPT, UR15, UR8, URZ ;  /* 0x000000080f0a3290 */ /* 0x000fe2000ff3e0ff */
[----:B------:R-:W-:Y:S01]  /*0190*/  IMAD.U32 R7, RZ, RZ, UR19 ;  /* 0x00000013ff077e24 */ /* 0x000fe2000f8e00ff */
[----:B------:R-:W-:-:S02]  /*01a0*/  UIADD3.X UR8, UPT, UPT, UR14, UR11, URZ, UP2, !UPT ;  /* 0x0000000b0e087290 */ /* 0x000fc400097fe4ff */
[----:B------:R-:W-:Y:S02]  /*01b0*/  UISETP.NE.AND UP4, UPT, UR16, URZ, UPT ;  /* 0x000000ff1000728c */ /* 0x000fe4000bf85270 */
[----:B-1----:R-:W-:Y:S01]  /*01c0*/  UISETP.EQ.U32.AND UP2, UPT, UR6, URZ, UPT ;  /* 0x000000ff0600728c */ /* 0x002fe2000bf42070 */
[----:B---3--:R-:W2:Y:S01]  /*01d0*/  @P4 LDG.E R5, desc[UR4][R6.64] ;  /* 0x0000000406054981 */ /* 0x008ea2000c1e1900 */
[----:B------:R-:W-:Y:S02]  /*01e0*/  @UP3 UIADD3.X UR11, UPT, UPT, UR14, UR9, URZ, UP1, !UPT ;  /* 0x000000090e0b3290 */ /* 0x000fe40008ffe4ff */
[----:B------:R-:W-:Y:S01]  /*01f0*/  UISETP.EQ.OR.EX UP2, UPT, UR7, URZ, !UP4, UP2 ;  /* 0x000000ff0700728c */ /* 0x000fe2000e742720 */
[----:B------:R1:W3:Y:S01]  /*0200*/  @P1 LDG.E R2, desc[UR4][R6.64+0x4] ;  /* 0x0000040406021981 */ /* 0x0002e2000c1e1900 */
[----:B------:R-:W-:Y:S01]  /*0210*/  UIADD3 UR9, UP1, UPT, UR15, UR6, URZ ;  /* 0x000000060f097290 */ /* 0x000fe2000ff3e0ff */
[----:B------:R-:W-:-:S03]  /*0220*/  IMAD.U32 R107, RZ, RZ, UR8 ;  /* 0x00000008ff6b7e24 */ /* 0x000fc6000f8e00ff */
[----:B------:R-:W-:Y:S01]  /*0230*/  PLOP3.LUT P2, PT, PT, PT, UP2, 0x80, 0x8 ;  /* 0x000000000008781c */ /* 0x000fe20003f4f028 */
[----:B------:R-:W-:Y:S01]  /*0240*/  UIADD3.X UR8, UPT, UPT, UR14, UR7, URZ, UP1, !UPT ;  /* 0x000000070e087290 */ /* 0x000fe20008ffe4ff */
[----:B------:R-:W-:Y:S02]  /*0250*/  IMAD.U32 R106, RZ, RZ, UR12 ;  /* 0x0000000cff6a7e24 */ /* 0x000fe4000f8e00ff */
[----:B------:R-:W-:Y:S01]  /*0260*/  IMAD.U32 R8, RZ, RZ, UR10 ;  /* 0x0000000aff087e24 */ /* 0x000fe2000f8e00ff */
[----:B------:R-:W4:Y:S01]  /*0270*/  S2UR UR25, SR_CTAID.X ;  /* 0x00000000001979c3 */ /* 0x000f220000002500 */
[----:B------:R-:W-:Y:S01]  /*0280*/  IMAD.U32 R9, RZ, RZ, UR11 ;  /* 0x0000000bff097e24 */ /* 0x000fe2000f8e00ff */
[----:B------:R-:W5:Y:S01]  /*0290*/  @P3 LDG.E R3, desc[UR4][R106.64] ;  /* 0x000000046a033981 */ /* 0x000f62000c1e1900 */
[----:B------:R-:W-:Y:S01]  /*02a0*/  UMOV UR20, 0xffffffff ;  /* 0xffffffff00147882 */ /* 0x000fe20000000000 */
[----:B------:R-:W3:Y:S02]  /*02b0*/  @!UP0 LDCU UR21, c[0x0][0x434] ;  /* 0x00008680ff1587ac */ /* 0x000ee40008000800 */
[----:B------:R-:W5:Y:S01]  /*02c0*/  @P0 LDG.E R0, desc[UR4][R8.64] ;  /* 0x0000000408000981 */ /* 0x000f62000c1e1900 */
[----:B------:R-:W5:Y:S01]  /*02d0*/  @!UP3 LDCU UR10, c[0x0][0x43c] ;  /* 0x00008780ff0ab7ac */ /* 0x000f620008000800 */
[----:B-1----:R-:W-:-:S02]  /*02e0*/  IMAD.U32 R6, RZ, RZ, UR9 ;  /* 0x00000009ff067e24 */ /* 0x002fc4000f8e00ff */
[----:B------:R-:W-:Y:S01]  /*02f0*/  IMAD.U32 R7, RZ, RZ, UR8 ;  /* 0x00000008ff077e24 */ /* 0x000fe2000f8e00ff */
[----:B------:R-:W1:Y:S04]  /*0300*/  @!UP3 LDCU.64 UR8, c[0x0][0x488] ;  /* 0x00009100ff08b7ac */ /* 0x000e680008000a00 */
[----:B------:R-:W5:Y:S01]  /*0310*/  @!P2 LDG.E R4, desc[UR4][R6.64] ;  /* 0x000000040604a981 */ /* 0x000f62000c1e1900 */
[----:B------:R-:W-:Y:S01]  /*0320*/  UMOV UR11, URZ ;  /* 0x000000ff000b7c82 */ /* 0x000fe20008000000 */
[----:B----4-:R-:W-:Y:S01]  /*0330*/  USHF.L.U32 UR25, UR25, 0x6, URZ ;  /* 0x0000000619197899 */ /* 0x010fe200080006ff */
[----:B------:R-:W-:Y:S01]  /*0340*/  UMOV UR27, 0xffffffff ;  /* 0xffffffff001b7882 */ /* 0x000fe20000000000 */
[----:B-1----:R-:W-:-:S04]  /*0350*/  @!UP3 UISETP.NE.U32.AND UP2, UPT, UR8, URZ, UPT ;  /* 0x000000ff0800b28c */ /* 0x002fc8000bf45070 */
[----:B------:R-:W-:Y:S01]  /*0360*/  @!UP3 UISETP.NE.AND.EX UP2, UPT, UR9, URZ, UPT, UP2 ;  /* 0x000000ff0900b28c */ /* 0x000fe2000bf45320 */
[----:B--2---:R-:W-:Y:S02]  /*0370*/  @P4 R2UR UR20, R5 ;  /* 0x00000000051442ca */ /* 0x004fe400000e0000 */
[----:B---3--:R-:W-:-:S13]  /*0380*/  @P1 R2UR UR12, R2 ;  /* 0x00000000020c12ca */ /* 0x008fda00000e0000 */
[----:B------:R-:W-:Y:S02]  /*0390*/  @UP0 UIADD3 UR21, UPT, UPT, UR12, -UR20, URZ ;  /* 0x800000140c150290 */ /* 0x000fe4000fffe0ff */
[----:B------:R-:W-:Y:S01]  /*03a0*/  UISETP.NE.U32.AND UP0, UPT, UR6, URZ, UPT ;  /* 0x000000ff0600728c */ /* 0x000fe2000bf05070 */
[----:B-----5:R-:W-:Y:S02]  /*03b0*/  @P3 R2UR UR11, R3 ;  /* 0x00000000030b32ca */ /* 0x020fe400000e0000 */
[----:B------:R-:W-:Y:S01]  /*03c0*/  @P0 R2UR UR26, R0 ;  /* 0x00000000001a02ca */ /* 0x000fe200000e0000 */
[----:B------:R-:W-:Y:S02]  /*03d0*/  UISETP.NE.AND.EX UP0, UPT, UR7, URZ, UPT, UP0 ;  /* 0x000000ff0700728c */ /* 0x000fe4000bf05300 */
[----:B------:R-:W-:Y:S01]  /*03e0*/  UISETP.GT.AND UP1, UPT, UR21, UR25, UPT ;  /* 0x000000191500728c */ /* 0x000fe2000bf24270 */
[----:B------:R-:W-:-:S05]  /*03f0*/  @!P2 R2UR UR27, R4 ;  /* 0x00000000041ba2ca */ /* 0x000fca00000e0000 */
[----:B------:R-:W-:Y:S01]  /*0400*/  PLOP3.LUT P0, PT, PT, PT, UP1, 0x80, 0x8 ;  /* 0x000000000008781c */ /* 0x000fe20003f0f018 */
[----:B------:R-:W-:-:S03]  /*0410*/  @!UP3 USEL UR6, UR10, URZ, UP2 ;  /* 0x000000ff0a06b287 */ /* 0x000fc60009000000 */
[----:B------:R-:W-:Y:S01]  /*0420*/  @UP3 UIADD3 UR26, UPT, UPT, UR26, -UR11, URZ ;  /* 0x8000000b1a1a3290 */ /* 0x000fe2000fffe0ff */
[----:B------:R-:W1:Y:S01]  /*0430*/  @!UP0 LDCU UR24, c[0x0][0x438] ;  /* 0x00008700ff1887ac */ /* 0x000e620008000800 */
[----:B------:R-:W-:Y:S10]  /*0440*/  BRA.U !UP0, `(.L_x_2000) ;  /* 0x0000000108187547 */ /* 0x000ff4000b800000 */
[----:B------:R-:W-:-:S13]  /*0450*/  PLOP3.LUT P1, PT, PT, PT, UP4, 0x80, 0x8 ;  /* 0x000000000008781c */ /* 0x000fda0003f2f048 */
[----:B------:R-:W2:Y:S04]  /*0460*/  @P1 LDG.E R0, desc[UR4][R6.64+0x4] ;  /* 0x0000040406001981 */ /* 0x000ea8000c1e1900 */
[----:B------:R-:W3:Y:S01]  /*0470*/  @!P1 LDG.E R2, desc[UR4][R6.64] ;  /* 0x0000000406029981 */ /* 0x000ee2000c1e1900 */
[----:B--2---:R-:W-:-:S13]  /*0480*/  @P1 R2UR UR7, R0 ;  /* 0x00000000000712ca */ /* 0x004fda00000e0000 */
[----:B-1----:R-:W-:-:S07]  /*0490*/  @UP4 UIADD3 UR24, UPT, UPT, UR7, -UR27, URZ ;  /* 0x8000001b07184290 */ /* 0x002fce000fffe0ff */
[----:B---3--:R-:W-:-:S15]  /*04a0*/  @!P1 R2UR UR24, R2 ;  /* 0x00000000021892ca */ /* 0x008fde00000e0000 */
.L_x_2000:
[----:B-1----:R-:W-:Y:S01]  /*04b0*/  UIADD3 UR24, UPT, UPT, UR24, -UR11, URZ ;  /* 0x8000000b18187290 */ /* 0x002fe2000fffe0ff */
[----:B------:R-:W-:Y:S11]  /*04c0*/  @!P0 EXIT ;  /* 0x000000000000894d */ /* 0x000ff60003800000 */
[----:B------:R-:W1:Y:S01]  /*04d0*/  LDCU UR7, c[0x0][0x508] ;  /* 0x0000a100ff0777ac */ /* 0x000e620008000800 */
[----:B------:R-:W2:Y:S01]  /*04e0*/  S2R R62, SR_TID.X ;  /* 0x00000000003e7919 */ /* 0x000ea20000002100 */
[----:B------:R-:W3:Y:S01]  /*04f0*/  LDCU UR12, c[0x0][0x438] ;  /* 0x00008700ff0c77ac */ /* 0x000ee20008000800 */
[----:B------:R-:W-:Y:S01]  /*0500*/  @!UP3 UIADD3 UR26, UPT, UPT, UR24, UR6, URZ ;  /* 0x00000006181ab290 */ /* 0x000fe2000fffe0ff */
[----:B------:R-:W4:Y:S03]  /*0510*/  LDCU UR23, c[0x0][0x504] ;  /* 0x0000a080ff1777ac */ /* 0x000f260008000800 */
[----:B------:R-:W-:-:S04]  /*0520*/  UIADD3 UR9, UPT, UPT, UR26, 0x3f, URZ ;  /* 0x0000003f1a097890 */ /* 0x000fc8000fffe0ff */
[----:B------:R-:W-:Y:S02]  /*0530*/  UIADD3 UR6, UPT, UPT, UR9, UR25, -UR21 ;  /* 0x0000001909067290 */ /* 0x000fe4000fffe815 */
[----:B------:R-:W-:Y:S02]  /*0540*/  USHF.R.S32.HI UR8, URZ, 0x1f, UR9 ;  /* 0x0000001fff087899 */ /* 0x000fe40008011409 */
[----:B-1----:R-:W-:Y:S02]  /*0550*/  UIADD3 UR7, UPT, UPT, UR6, 0x40, UR7 ;  /* 0x0000004006077890 */ /* 0x002fe4000fffe007 */
[----:B---3--:R-:W-:Y:S02]  /*0560*/  UIADD3 UR12, UPT, UPT, UR12, 0x3f, URZ ;  /* 0x0000003f0c0c7890 */ /* 0x008fe4000fffe0ff */
[----:B------:R-:W-:Y:S02]  /*0570*/  USHF.R.S32.HI UR6, URZ, 0x1f, UR7 ;  /* 0x0000001fff067899 */ /* 0x000fe40008011407 */
[----:B------:R-:W-:-:S02]  /*0580*/  ULEA.HI UR8, UR8, UR9, URZ, 0x6 ;  /* 0x0000000908087291 */ /* 0x000fc4000f8f30ff */
[----:B------:R-:W-:Y:S02]  /*0590*/  ULEA.HI UR6, UR6, UR7, URZ, 0x6 ;  /* 0x0000000706067291 */ /* 0x000fe4000f8f30ff */
[----:B------:R-:W-:Y:S02]  /*05a0*/  USHF.R.S32.HI UR10, URZ, 0x1f, UR12 ;  /* 0x0000001fff0a7899 */ /* 0x000fe4000801140c */
[----:B----4-:R-:W-:Y:S02]  /*05b0*/  UIADD3 UR23, UPT, UPT, UR21, UR23, URZ ;  /* 0x0000001715177290 */ /* 0x010fe4000fffe0ff */
[----:B------:R-:W-:Y:S02]  /*05c0*/  USHF.R.S32.HI UR8, URZ, 0x6, UR8 ;  /* 0x00000006ff087899 */ /* 0x000fe40008011408 */
[----:B------:R-:W-:Y:S02]  /*05d0*/  USHF.R.S32.HI UR6, URZ, 0x6, UR6 ;  /* 0x00000006ff067899 */ /* 0x000fe40008011406 */
[----:B------:R-:W-:-:S02]  /*05e0*/  ULEA.HI UR10, UR10, UR12, URZ, 0x6 ;  /* 0x0000000c0a0a7291 */ /* 0x000fc4000f8f30ff */
[----:B------:R-:W-:Y:S01]  /*05f0*/  UIADD3 UR7, UPT, UPT, -UR23, UR25, UR26 ;  /* 0x0000001917077290 */ /* 0x000fe2000fffe11a */
[----:B------:R-:W-:Y:S01]  /*0600*/  IMAD.U32 R0, RZ, RZ, UR8 ;  /* 0x00000008ff007e24 */ /* 0x000fe2000f8e00ff */
[----:B------:R-:W-:Y:S01]  /*0610*/  USHF.R.S32.HI UR10, URZ, 0x6, UR10 ;  /* 0x00000006ff0a7899 */ /* 0x000fe2000801140a */
[----:B------:R-:W-:Y:S01]  /*0620*/  IMAD.U32 R3, RZ, RZ, UR6 ;  /* 0x00000006ff037e24 */ /* 0x000fe2000f8e00ff */
[----:B------:R-:W-:-:S04]  /*0630*/  USHF.R.S32.HI UR6, URZ, 0x1f, UR7 ;  /* 0x0000001fff067899 */ /* 0x000fc80008011407 */
[----:B------:R-:W-:Y:S01]  /*0640*/  VIMNMX3 R0, R0, UR10, R3, PT ;  /* 0x0000000a00007c0f */ /* 0x000fe2000b800103 */
[----:B------:R-:W-:Y:S01]  /*0650*/  ULEA.HI UR7, UR6, UR7, URZ, 0x6 ;  /* 0x0000000706077291 */ /* 0x000fe2000f8f30ff */
[----:B------:R-:W-:Y:S02]  /*0660*/  UMOV UR10, UR33 ;  /* 0x00000021000a7c82 */ /* 0x000fe40008000000 */
[----:B------:R-:W-:Y:S01]  /*0670*/  R2UR UR22, R0 ;  /* 0x00000000001672ca */ /* 0x000fe200000e0000 */
[----:B------:R-:W-:Y:S02]  /*0680*/  USHF.R.S32.HI UR7, URZ, 0x6, UR7 ;  /* 0x00000006ff077899 */ /* 0x000fe40008011407 */
[----:B------:R-:W1:Y:S02]  /*0690*/  S2UR UR6, SR_CTAID.Z ;  /* 0x00000000000679c3 */ /* 0x000e640000002700 */
[----:B------:R-:W-:-:S04]  /*06a0*/  UISETP.LT.AND UP0, UPT, URZ, UR7, UPT ;  /* 0x00000007ff00728c */ /* 0x000fc8000bf01270 */
[----:B------:R-:W-:-:S04]  /*06b0*/  USEL UR7, URZ, UR7, !UP0 ;  /* 0x00000007ff077287 */ /* 0x000fc8000c000000 */
[----:B------:R-:W-:-:S09]  /*06c0*/  UISETP.GE.AND UP0, UPT, UR7, UR22, UPT ;  /* 0x000000160700728c */ /* 0x000fd2000bf06270 */
[----:B--2---:R-:W-:Y:S05]  /*06d0*/  BRA.U !UP0, `(.L_x_2001) ;  /* 0x0000000908447547 */ /* 0x004fea000b800000 */
[----:B------:R-:W-:Y:S01]  /*06e0*/  UISETP.NE.AND UP0, UPT, UR20, -0x1, UPT ;  /* 0xffffffff1400788c */ /* 0x000fe2000bf05270 */
[----:B------:R-:W-:Y:S01]  /*06f0*/  IMAD.SHL.U32 R2, R62, 0x8, RZ ;  /* 0x000000083e027824 */ /* 0x000fe200078e00ff */
[----:B------:R-:W2:Y:S01]  /*0700*/  LDCU.64 UR12, c[0x0][0x408] ;  /* 0x00008100ff0c77ac */ /* 0x000ea20008000a00 */
[----:B------:R-:W-:Y:S01]  /*0710*/  IMAD.MOV.U32 R3, RZ, RZ, RZ ;  /* 0x000000ffff037224 */ /* 0x000fe200078e00ff */
[----:B------:R-:W-:Y:S01]  /*0720*/  SHF.R.U32.HI R62, RZ, 0x3, R62 ;  /* 0x00000003ff3e7819 */ /* 0x000fe2000001163e */
[----:B------:R-:W-:Y:S01]  /*0730*/  BSSY.RECONVERGENT B0, `(.L_x_2002) ;  /* 0x0000031000007945 */ /* 0x000fe20003800200 */
[----:B------:R-:W3:Y:S01]  /*0740*/  LDCU.64 UR8, c[0x0][0x410] ;  /* 0x00008200ff0877ac */ /* 0x000ee20008000a00 */
[----:B------:R-:W-:Y:S02]  /*0750*/  LOP3.LUT R2, R2, 0x38, RZ, 0xc0, !PT ;  /* 0x0000003802027812 */ /* 0x000fe400078ec0ff */
[C---:B------:R-:W-:Y:S01]  /*0760*/  VIADD R7, R62.reuse, 0x10 ;  /* 0x000000103e077836 */ /* 0x040fe20000000000 */
[----:B------:R-:W1:Y:S01]  /*0770*/  LDCU UR7, c[0x0][0x3e0] ;  /* 0x00007c00ff0777ac */ /* 0x000e620008000800 */
[----:B------:R-:W-:-:S02]  /*0780*/  IADD3 R6, PT, PT, R62, 0x20, RZ ;  /* 0x000000203e067810 */ /* 0x000fc40007ffe0ff */
[C---:B------:R-:W-:Y:S01]  /*0790*/  LOP3.LUT R10, R2.reuse, 0x40, RZ, 0xfc, !PT ;  /* 0x00000040020a7812 */ /* 0x040fe200078efcff */
[----:B------:R-:W4:Y:S01]  /*07a0*/  @!UP0 LDCU.64 UR14, c[0x0][0x400] ;  /* 0x00008000ff0e87ac */ /* 0x000f220008000a00 */
[C---:B------:R-:W-:Y:S02]  /*07b0*/  LOP3.LUT R9, R2.reuse, 0x80, RZ, 0xfc, !PT ;  /* 0x0000008002097812 */ /* 0x040fe400078efcff */
[----:B------:R-:W-:Y:S01]  /*07c0*/  LOP3.LUT R8, R2, 0xc0, RZ, 0xfc, !PT ;  /* 0x000000c002087812 */ /* 0x000fe200078efcff */
[----:B------:R-:W5:Y:S01]  /*07d0*/  LDCU UR11, c[0x0][0x434] ;  /* 0x00008680ff0b77ac */ /* 0x000f620008000800 */
[----:B--2---:R-:W-:Y:S01]  /*07e0*/  IMAD.U32 R5, RZ, RZ, UR12 ;  /* 0x0000000cff057e24 */ /* 0x004fe2000f8e00ff */
[----:B------:R-:W-:Y:S01]  /*07f0*/  MOV R0, UR13 ;  /* 0x0000000d00007c02 */ /* 0x000fe20008000f00 */
[----:B------:R-:W-:Y:S02]  /*0800*/  @UP0 UIMAD.WIDE.U32 UR18, UR20, UR12, URZ ;  /* 0x0000000c141202a5 */ /* 0x000fe4000f8e00ff */
[----:B------:R-:W-:Y:S01]  /*0810*/  IMAD.WIDE.U32 R4, R5, UR25, R2 ;  /* 0x0000001905047c25 */ /* 0x000fe2000f8e0002 */
[----:B------:R-:W-:-:S03]  /*0820*/  UIADD3 UR21, UPT, UPT, -UR25, UR21, URZ ;  /* 0x0000001519157290 */ /* 0x000fc6000fffe1ff */
[----:B------:R-:W-:Y:S01]  /*0830*/  IMAD R0, R0, UR25, R5 ;  /* 0x0000001900007c24 */ /* 0x000fe2000f8e0205 */
[----:B-1----:R-:W-:Y:S01]  /*0840*/  UIMAD UR7, UR10, UR7, UR6 ;  /* 0x000000070a0772a4 */ /* 0x002fe2000f8e0206 */
[----:B---3--:R-:W-:Y:S01]  /*0850*/  IMAD.U32 R12, RZ, RZ, UR8 ;  /* 0x00000008ff0c7e24 */ /* 0x008fe2000f8e00ff */
[----:B------:R-:W-:Y:S01]  /*0860*/  ISETP.GE.AND P1, PT, R62, UR21, PT ;  /* 0x000000153e007c0c */ /* 0x000fe2000bf26270 */
[----:B----4-:R-:W-:Y:S01]  /*0870*/  @!UP0 UIMAD.WIDE.U32 UR16, UR33, UR14, URZ ;  /* 0x0000000e211082a5 */ /* 0x010fe2000f8e00ff */
[----:B------:R-:W-:Y:S01]  /*0880*/  IMAD.U32 R17, RZ, RZ, UR9 ;  /* 0x00000009ff117e24 */ /* 0x000fe2000f8e00ff */
[----:B------:R-:W-:Y:S02]  /*0890*/  ISETP.GE.AND P6, PT, R6, UR21, PT ;  /* 0x0000001506007c0c */ /* 0x000fe4000bfc6270 */
[----:B------:R-:W-:Y:S02]  /*08a0*/  @!UP0 UIMAD UR15, UR33, UR15, UR17 ;  /* 0x0000000f210f82a4 */ /* 0x000fe4000f8e0211 */
[----:B------:R-:W-:Y:S01]  /*08b0*/  @UP0 UIMAD UR15, UR20, UR13, UR19 ;  /* 0x0000000d140f02a4 */ /* 0x000fe2000f8e0213 */
[----:B------:R-:W-:Y:S01]  /*08c0*/  @UP0 UMOV UR16, UR18 ;  /* 0x0000001200100c82 */ /* 0x000fe20008000000 */
[----:B-----5:R-:W-:Y:S01]  /*08d0*/  UIMAD UR25, UR7, UR11, UR25 ;  /* 0x0000000b071972a4 */ /* 0x020fe2000f8e0219 */
[----:B------:R-:W-:-:S04]  /*08e0*/  IADD3 R4, P0, PT, R4, UR16, RZ ;  /* 0x0000001004047c10 */ /* 0x000fc8000ff1e0ff */
        /* <DEDUP_REMOVED lines=21> */
.L_x_2003:
[----:B------:R-:W-:Y:S05]  /*0a40*/  BSYNC.RECONVERGENT B0 ;  /* 0x0000000000007941 */ /* 0x000fea0003800200 */
.L_x_2002:
        /* <DEDUP_REMOVED lines=23> */
.L_x_2005:
[----:B------:R-:W-:Y:S05]  /*0bc0*/  BSYNC.RECONVERGENT B0 ;  /* 0x0000000000007941 */ /* 0x000fea0003800200 */
.L_x_2004:
        /* <DEDUP_REMOVED lines=22> */
.L_x_2007:
[----:B------:R-:W-:Y:S05]  /*0d30*/  BSYNC.RECONVERGENT B0 ;  /* 0x0000000000007941 */ /* 0x000fea0003800200 */
.L_x_2006:
        /* <DEDUP_REMOVED lines=21> */
.L_x_2009:
[----:B------:R-:W-:Y:S05]  /*0e90*/  BSYNC.RECONVERGENT B0 ;  /* 0x0000000000007941 */ /* 0x000fea0003800200 */
.L_x_2008:
[----:B------:R-:W5:Y:S01]  /*0ea0*/  LDCU.64 UR6, c[0x0][0x420] ;  /* 0x00008400ff0677ac */ /* 0x000f620008000a00 */
[----:B------:R-:W-:Y:S01]  /*0eb0*/  ISETP.NE.AND P4, PT, R2, RZ, PT ;  /* 0x000000ff0200720c */ /* 0x000fe20003f85270 */
[----:B------:R-:W-:Y:S01]  /*0ec0*/  IMAD.U32 R0, RZ, RZ, UR25 ;  /* 0x00000019ff007e24 */ /* 0x000fe2000f8e00ff */
[C---:B------:R-:W-:Y:S02]  /*0ed0*/  IADD3 R3, P0, PT, R62.reuse, UR25, RZ ;  /* 0x000000193e037c10 */ /* 0x040fe4000ff1e0ff */
[----:B------:R-:W-:Y:S02]  /*0ee0*/  ISETP.GE.OR P2, PT, R7, UR21, P4 ;  /* 0x0000001507007c0c */ /* 0x000fe4000a746670 */
[----:B------:R-:W-:Y:S02]  /*0ef0*/  ISETP.GE.OR P3, PT, R62, UR21, P4 ;  /* 0x000000153e007c0c */ /* 0x000fe4000a766670 */
[----:B------:R-:W-:Y:S02]  /*0f00*/  ISETP.GE.OR P1, PT, R6, UR21, P4 ;  /* 0x0000001506007c0c */ /* 0x000fe4000a726670 */
[----:B------:R-:W-:-:S02]  /*0f10*/  ISETP.GE.OR P4, PT, R4, UR21, P4 ;  /* 0x0000001504007c0c */ /* 0x000fc4000a786670 */
[----:B------:R-:W-:Y:S02]  /*0f20*/  LEA.HI.X.SX32 R0, R0, RZ, 0x1, P0 ;  /* 0x000000ff00007211 */ /* 0x000fe400000f0eff */
[----:B-----5:R-:W-:-:S03]  /*0f30*/  LEA R6, P0, R3, UR6, 0x2 ;  /* 0x0000000603067c11 */ /* 0x020fc6000f8010ff */
[----:B------:R-:W-:Y:S01]  /*0f40*/  @!P2 IMAD.MOV.U32 R2, RZ, RZ, 0x7f800000 ;  /* 0x7f800000ff02a424 */ /* 0x000fe200078e00ff */
[----:B------:R-:W-:Y:S01]  /*0f50*/  LEA.HI.X R7, R3, UR7, R0, 0x2, P0 ;  /* 0x0000000703077c11 */ /* 0x000fe200080f1400 */
[----:B------:R-:W-:Y:S02]  /*0f60*/  @!P3 IMAD.MOV.U32 R3, RZ, RZ, 0x7f800000 ;  /* 0x7f800000ff03b424 */ /* 0x000fe400078e00ff */
[----:B------:R-:W-:Y:S02]  /*0f70*/  @!P1 IMAD.MOV.U32 R0, RZ, RZ, 0x7f800000 ;  /* 0x7f800000ff009424 */ /* 0x000fe400078e00ff */
[----:B------:R1:W-:Y:S04]  /*0f80*/  @!P2 STG.E desc[UR4][R6.64+0x40], R2 ;  /* 0x000040020600a986 */ /* 0x0003e8000c101904 */
[----:B------:R1:W-:Y:S04]  /*0f90*/  @!P3 STG.E desc[UR4][R6.64], R3 ;  /* 0x000000030600b986 */ /* 0x0003e8000c101904 */
[----:B------:R1:W-:Y:S01]  /*0fa0*/  @!P1 STG.E desc[UR4][R6.64+0x80], R0 ;  /* 0x0000800006009986 */ /* 0x0003e2000c101904 */
[----:B------:R-:W-:Y:S05]  /*0fb0*/  @P4 EXIT ;  /* 0x000000000000494d */ /* 0x000fea0003800000 */
[----:B-1----:R-:W-:-:S05]  /*0fc0*/  MOV R3, 0x7f800000 ;  /* 0x7f80000000037802 */ /* 0x002fca0000000f00 */
[----:B------:R-:W-:Y:S01]  /*0fd0*/  STG.E desc[UR4][R6.64+0xc0], R3 ;  /* 0x0000c00306007986 */ /* 0x000fe2000c101904 */
[----:B------:R-:W-:Y:S05]  /*0fe0*/  EXIT ;  /* 0x000000000000794d */ /* 0x000fea0003800000 */
.L_x_2001:
[----:B------:R-:W2:Y:S01]  /*0ff0*/  LDCU.64 UR8, c[0x0][0x4d8] ;  /* 0x00009b00ff0877ac */ /* 0x000ea20008000a00 */
[----:B------:R-:W3:Y:S01]  /*1000*/  LDCU.64 UR12, c[0x0][0x4e0] ;  /* 0x00009c00ff0c77ac */ /* 0x000ee20008000a00 */
[----:B--2---:R-:W-:-:S04]  /*1010*/  UISETP.NE.U32.AND UP1, UPT, UR8, URZ, UPT ;  /* 0x000000ff0800728c */ /* 0x004fc8000bf25070 */
[----:B------:R-:W-:Y:S02]  /*1020*/  UISETP.NE.AND.EX UP1, UPT, UR9, URZ, UPT, UP1 ;  /* 0x000000ff0900728c */ /* 0x000fe4000bf25310 */
[----:B---3--:R-:W-:-:S04]  /*1030*/  UISETP.NE.U32.AND UP0, UPT, UR12, URZ, UPT ;  /* 0x000000ff0c00728c */ /* 0x008fc8000bf05070 */
        /* <DEDUP_REMOVED lines=8> */
.L_x_2010:
[----:B------:R-:W-:Y:S05]  /*10c0*/  BRA.U !UP0, `(.L_x_2011) ;  /* 0x0000000508947547 */ /* 0x000fea000b800000 */
[----:B------:R-:W2:Y:S01]  /*10d0*/  LDC R7, c[0x0][0x4f0] ;  /* 0x00013c00ff077b82 */ /* 0x000ea20000000800 */
[----:B------:R-:W-:Y:S01]  /*10e0*/  ULEA UR18, UR22, 0xffffffc0, 0x6 ;  /* 0xffffffc016127891 */ /* 0x000fe2000f8e30ff */
[----:B------:R-:W-:Y:S01]  /*10f0*/  IMAD.MOV.U32 R4, RZ, RZ, RZ ;  /* 0x000000ffff047224 */ /* 0x000fe200078e00ff */
[----:B------:R-:W3:Y:S04]  /*1100*/  LDCU.64 UR8, c[0x0][0x4e8] ;  /* 0x00009d00ff0877ac */ /* 0x000ee80008000a00 */
[----:B------:R-:W-:Y:S01]  /*1110*/  MOV R0, UR18 ;  /* 0x0000001200007c02 */ /* 0x000fe20008000f00 */
[----:B------:R-:W4:Y:S03]  /*1120*/  LDCU.64 UR16, c[0x0][0x3b8] ;  /* 0x00007700ff1077ac */ /* 0x000f260008000a00 */
[----:B------:R-:W-:Y:S01]  /*1130*/  IABS R0, R0 ;  /* 0x0000000000007213 */ /* 0x000fe20000000000 */
[----:B------:R-:W5:Y:S01]  /*1140*/  LDCU.64 UR14, c[0x0][0x3c0] ;  /* 0x00007800ff0e77ac */ /* 0x000f620008000a00 */
[----:B---3--:R-:W-:Y:S01]  /*1150*/  UIMAD.WIDE.U32 UR10, UR33, UR8, URZ ;  /* 0x00000008210a72a5 */ /* 0x008fe2000f8e00ff */
[----:B--2---:R-:W-:-:S03]  /*1160*/  IABS R3, R7 ;  /* 0x0000000700037213 */ /* 0x004fc60000000000 */
[----:B------:R-:W-:Y:S02]  /*1170*/  UIMAD UR9, UR33, UR9, UR11 ;  /* 0x00000009210972a4 */ /* 0x000fe4000f8e020b */
[----:B------:R-:W-:Y:S01]  /*1180*/  ULEA UR8, UP0, UR10, UR12, 0x2 ;  /* 0x0000000c0a087291 */ /* 0x000fe2000f8010ff */
[----:B------:R-:W2:Y:S03]  /*1190*/  I2F.RP R8, R3 ;  /* 0x0000000300087306 */ /* 0x000ea60000209400 */
[----:B------:R-:W-:Y:S02]  /*11a0*/  ULEA.HI.X UR9, UR10, UR13, UR9, 0x2, UP0 ;  /* 0x0000000d0a097291 */ /* 0x000fe400080f1409 */
[----:B------:R-:W-:Y:S01]  /*11b0*/  MOV R230, UR8 ;  /* 0x0000000800e67c02 */ /* 0x000fe20008000f00 */
[----:B------:R-:W3:Y:S03]  /*11c0*/  LDCU.64 UR10, c[0x0][0x3a0] ;  /* 0x00007400ff0a77ac */ /* 0x000ee60008000a00 */
[----:B------:R-:W-:-:S05]  /*11d0*/  MOV R231, UR9 ;  /* 0x0000000900e77c02 */ /* 0x000fca0008000f00 */
[----:B------:R-:W4:Y:S01]  /*11e0*/  LDCU.64 UR8, c[0x0][0x3a8] ;  /* 0x00007500ff0877ac */ /* 0x000f220008000a00 */
[----:B--2---:R-:W2:Y:S02]  /*11f0*/  MUFU.RCP R6, R8 ;  /* 0x0000000800067308 */ /* 0x004ea40000001000 */
[----:B--2---:R-:W-:-:S06]  /*1200*/  IADD3 R6, PT, PT, R6, 0xffffffe, RZ ;  /* 0x0ffffffe06067810 */ /* 0x004fcc0007ffe0ff */
[----:B------:R-:W2:Y:S02]  /*1210*/  F2I.FTZ.U32.TRUNC.NTZ R5, R6 ;  /* 0x0000000600057305 */ /* 0x000ea4000021f000 */
[----:B--2---:R-:W-:-:S04]  /*1220*/  IMAD.MOV R2, RZ, RZ, -R5 ;  /* 0x000000ffff027224 */ /* 0x004fc800078e0a05 */
[----:B------:R-:W-:-:S04]  /*1230*/  IMAD R2, R2, R3, RZ ;  /* 0x0000000302027224 */ /* 0x000fc800078e02ff */
[----:B------:R-:W-:Y:S01]  /*1240*/  IMAD.HI.U32 R5, R5, R2, R4 ;  /* 0x0000000205057227 */ /* 0x000fe200078e0004 */
[----:B------:R-:W-:-:S05]  /*1250*/  MOV R2, R0 ;  /* 0x0000000000027202 */ /* 0x000fca0000000f00 */
[----:B------:R-:W-:Y:S02]  /*1260*/  IMAD.HI.U32 R4, R5, R2, RZ ;  /* 0x0000000205047227 */ /* 0x000fe400078e00ff */
[----:B------:R-:W2:Y:S02]  /*1270*/  LDC R5, c[0x0][0x3e8] ;  /* 0x0000fa00ff057b82 */ /* 0x000ea40000000800 */
        /* <DEDUP_REMOVED lines=8> */
[----:B------:R-:W-:-:S07]  /*1300*/  ISETP.GE.AND P0, PT, R0, RZ, PT ;  /* 0x000000ff0000720c */ /* 0x000fce0003f06270 */
[----:B------:R-:W-:-:S04]  /*1310*/  @P2 IADD3 R4, PT, PT, R4, 0x1, RZ ;  /* 0x0000000104042810 */ /* 0x000fc80007ffe0ff */
[----:B------:R-:W-:-:S05]  /*1320*/  MOV R2, R4 ;  /* 0x0000000400027202 */ /* 0x000fca0000000f00 */
[----:B------:R-:W-:Y:S01]  /*1330*/  @!P0 IMAD.MOV R2, RZ, RZ, -R2 ;  /* 0x000000ffff028224 */ /* 0x000fe200078e0a02 */
[----:B------:R-:W-:-:S05]  /*1340*/  @!P1 LOP3.LUT R2, RZ, R7, RZ, 0x33, !PT ;  /* 0x00000007ff029212 */ /* 0x000fca00078e33ff */
[----:B------:R-:W-:-:S05]  /*1350*/  IMAD.WIDE R12, R2, 0x4, R230 ;  /* 0x00000004020c7825 */ /* 0x000fca00078e02e6 */
[----:B------:R-:W5:Y:S01]  /*1360*/  LDG.E R6, desc[UR4][R12.64] ;  /* 0x000000040c067981 */ /* 0x000f62000c1e1900 */
[----:B--2---:R-:W-:Y:S02]  /*1370*/  IABS R0, R5 ;  /* 0x0000000500007213 */ /* 0x004fe40000000000 */
[----:B------:R-:W-:Y:S01]  /*1380*/  IADD3 R2, PT, PT, -R2, RZ, RZ ;  /* 0x000000ff02027210 */ /* 0x000fe20007ffe1ff */
[----:B------:R-:W2:Y:S01]  /*1390*/  S2R R3, SR_CTAID.Z ;  /* 0x0000000000037919 */ /* 0x000ea20000002700 */
[----:B------:R-:W1:Y:S03]  /*13a0*/  I2F.RP R10, R0 ;  /* 0x00000000000a7306 */ /* 0x000e660000209400 */
[----:B------:R-:W-:-:S05]  /*13b0*/  IMAD R2, R7, R2, UR18 ;  /* 0x0000001207027e24 */ /* 0x000fca000f8e0202 */
[----:B-1----:R-:W1:Y:S01]  /*13c0*/  MUFU.RCP R8, R10 ;  /* 0x0000000a00087308 */ /* 0x002e620000001000 */
[----:B--2---:R-:W-:Y:S01]  /*13d0*/  IABS R3, R3 ;  /* 0x0000000300037213 */ /* 0x004fe20000000000 */
[----:B-1----:R-:W-:-:S06]  /*13e0*/  VIADD R8, R8, 0xffffffe ;  /* 0x0ffffffe08087836 */ /* 0x002fcc0000000000 */
[----:B------:R-:W1:Y:S02]  /*13f0*/  F2I.FTZ.U32.TRUNC.NTZ R9, R8 ;  /* 0x0000000800097305 */ /* 0x000e64000021f000 */
[----:B-1----:R-:W-:Y:S02]  /*1400*/  IADD3 R4, PT, PT, RZ, -R9, RZ ;  /* 0x80000009ff047210 */ /* 0x002fe40007ffe0ff */
[----:B------:R-:W-:-:S03]  /*1410*/  MOV R8, RZ ;  /* 0x000000ff00087202 */ /* 0x000fc60000000f00 */
[----:B------:R-:W-:-:S04]  /*1420*/  IMAD R4, R4, R0, RZ ;  /* 0x0000000004047224 */ /* 0x000fc800078e02ff */
[----:B------:R-:W-:-:S04]  /*1430*/  IMAD.HI.U32 R9, R9, R4, R8 ;  /* 0x0000000409097227 */ /* 0x000fc800078e0008 */
[----:B------:R-:W-:-:S04]  /*1440*/  IMAD.MOV.U32 R4, RZ, RZ, R3 ;  /* 0x000000ffff047224 */ /* 0x000fc800078e0003 */
[----:B------:R-:W-:-:S05]  /*1450*/  IMAD.HI.U32 R16, R9, R4, RZ ;  /* 0x0000000409107227 */ /* 0x000fca00078e00ff */
[----:B------:R-:W-:-:S05]  /*1460*/  IADD3 R3, PT, PT, -R16, RZ, RZ ;  /* 0x000000ff10037210 */ /* 0x000fca0007ffe1ff */
[----:B------:R-:W-:-:S05]  /*1470*/  IMAD R3, R0, R3, R4 ;  /* 0x0000000300037224 */ /* 0x000fca00078e0204 */
[----:B------:R-:W-:-:S13]  /*1480*/  ISETP.GT.U32.AND P1, PT, R0, R3, PT ;  /* 0x000000030000720c */ /* 0x000fda0003f24070 */
[-C--:B------:R-:W-:Y:S01]  /*1490*/  @!P1 IADD3 R3, PT, PT, R3, -R0.reuse, RZ ;  /* 0x8000000003039210 */ /* 0x080fe20007ffe0ff */
[----:B------:R-:W-:Y:S01]  /*14a0*/  @!P1 VIADD R16, R16, 0x1 ;  /* 0x0000000110109836 */ /* 0x000fe20000000000 */
[----:B------:R-:W-:Y:S02]  /*14b0*/  ISETP.NE.AND P1, PT, R5, RZ, PT ;  /* 0x000000ff0500720c */ /* 0x000fe40003f25270 */
[----:B------:R-:W-:Y:S02]  /*14c0*/  ISETP.GE.U32.AND P2, PT, R3, R0, PT ;  /* 0x000000000300720c */ /* 0x000fe40003f46070 */
[----:B------:R-:W-:Y:S02]  /*14d0*/  LOP3.LUT R0, R5, UR6, RZ, 0x3c, !PT ;  /* 0x0000000605007c12 */ /* 0x000fe4000f8e3cff */
[----:B------:R-:W-:Y:S02]  /*14e0*/  LOP3.LUT R5, RZ, R5, RZ, 0x33, !PT ;  /* 0x00000005ff057212 */ /* 0x000fe400078e33ff */
[----:B------:R-:W-:-:S02]  /*14f0*/  ISETP.GE.AND P0, PT, R0, RZ, PT ;  /* 0x000000ff0000720c */ /* 0x000fc40003f06270 */
[----:B------:R-:W-:-:S05]  /*1500*/  SHF.R.S32.HI R0, RZ, 0x1f, R2 ;  /* 0x0000001fff007819 */ /* 0x000fca0000011402 */
[----:B------:R-:W-:-:S04]  /*1510*/  @P2 IADD3 R16, PT, PT, R16, 0x1, RZ ;  /* 0x0000000110102810 */ /* 0x000fc80007ffe0ff */
[----:B------:R-:W-:-:S05]  /*1520*/  MOV R4, R16 ;  /* 0x0000001000047202 */ /* 0x000fca0000000f00 */
[----:B------:R-:W-:Y:S01]  /*1530*/  @!P0 IMAD.MOV R4, RZ, RZ, -R4 ;  /* 0x000000ffff048224 */ /* 0x000fe200078e0a04 */
[----:B-----5:R-:W-:Y:S01]  /*1540*/  SHF.R.S32.HI R3, RZ, 0x1f, R6 ;  /* 0x0000001fff037819 */ /* 0x020fe20000011406 */
[----:B---3--:R-:W-:-:S04]  /*1550*/  IMAD.WIDE.U32 R10, R6, UR10, RZ ;  /* 0x0000000a060a7c25 */ /* 0x008fc8000f8e00ff */
[C---:B------:R-:W-:Y:S02]  /*1560*/  IMAD R9, R3.reuse, UR10, RZ ;  /* 0x0000000a03097c24 */ /* 0x040fe4000f8e02ff */
[----:B----4-:R-:W-:Y:S02]  /*1570*/  IMAD R3, R3, UR8, RZ ;  /* 0x0000000803037c24 */ /* 0x010fe4000f8e02ff */
[C---:B------:R-:W-:Y:S02]  /*1580*/  IMAD R9, R6.reuse, UR11, R9 ;  /* 0x0000000b06097c24 */ /* 0x040fe4000f8e0209 */
[C---:B------:R-:W-:Y:S02]  /*1590*/  IMAD R8, R6.reuse, UR9, R3 ;  /* 0x0000000906087c24 */ /* 0x040fe4000f8e0203 */
[----:B------:R-:W-:Y:S01]  /*15a0*/  IMAD.WIDE.U32 R6, R6, UR8, RZ ;  /* 0x0000000806067c25 */ /* 0x000fe2000f8e00ff */
[----:B------:R-:W1:Y:S03]  /*15b0*/  LDCU.128 UR8, c[0x0][0x3d0] ;  /* 0x00007a00ff0877ac */ /* 0x000e660008000c00 */
[----:B------:R-:W-:Y:S01]  /*15c0*/  IMAD.IADD R11, R11, 0x1, R9 ;  /* 0x000000010b0b7824 */ /* 0x000fe200078e0209 */
[----:B------:R-:W-:Y:S01]  /*15d0*/  IADD3 R9, PT, PT, R7, R8, RZ ;  /* 0x0000000807097210 */ /* 0x000fe20007ffe0ff */
[C---:B------:R-:W-:Y:S01]  /*15e0*/  IMAD R3, R0.reuse, UR16, RZ ;  /* 0x0000001000037c24 */ /* 0x040fe2000f8e02ff */
[----:B------:R-:W-:Y:S01]  /*15f0*/  MOV R8, R6 ;  /* 0x0000000600087202 */ /* 0x000fe20000000f00 */
[----:B------:R-:W-:Y:S01]  /*1600*/  IMAD R7, R0, UR14, RZ ;  /* 0x0000000e00077c24 */ /* 0x000fe2000f8e02ff */
[----:B------:R-:W-:Y:S01]  /*1610*/  SEL R0, R5, R4, !P1 ;  /* 0x0000000405007207 */ /* 0x000fe20004800000 */
[----:B------:R-:W-:-:S02]  /*1620*/  IMAD R3, R2, UR17, R3 ;  /* 0x0000001102037c24 */ /* 0x000fc4000f8e0203 */
[----:B------:R-:W-:-:S04]  /*1630*/  IMAD.WIDE.U32 R10, R2, UR16, R10 ;  /* 0x00000010020a7c25 */ /* 0x000fc8000f8e000a */
[C---:B------:R-:W-:Y:S01]  /*1640*/  IMAD R7, R2.reuse, UR15, R7 ;  /* 0x0000000f02077c24 */ /* 0x040fe2000f8e0207 */
[----:B------:R-:W-:Y:S01]  /*1650*/  IADD3 R11, PT, PT, R11, R3, RZ ;  /* 0x000000030b0b7210 */ /* 0x000fe20007ffe0ff */
[----:B------:R-:W-:Y:S01]  /*1660*/  IMAD.WIDE.U32 R8, R2, UR14, R8 ;  /* 0x0000000e02087c25 */ /* 0x000fe2000f8e0008 */
        /* <DEDUP_REMOVED lines=11> */
.L_x_2011:
[----:B------:R-:W-:-:S09]  /*1720*/  UISETP.NE.AND UP0, UPT, UR27, -0x1, UPT ;  /* 0xffffffff1b00788c */ /* 0x000fd2000bf05270 */
[----:B------:R-:W-:Y:S05]  /*1730*/  BRA.U UP0, `(.L_x_2013) ;  /* 0x0000000100347547 */ /* 0x000fea000b800000 */
[----:B------:R-:W2:Y:S01]  /*1740*/  LDCU.64 UR16, c[0x0][0x3b8] ;  /* 0x00007700ff1077ac */ /* 0x000ea20008000a00 */
[----:B------:R-:W3:Y:S01]  /*1750*/  LDCU.64 UR8, c[0x0][0x3a0] ;  /* 0x00007400ff0877ac */ /* 0x000ee20008000a00 */
[----:B------:R-:W-:Y:S02]  /*1760*/  USHF.R.S32.HI UR14, URZ, 0x1f, UR11 ;  /* 0x0000001fff0e7899 */ /* 0x000fe4000801140b */
[----:B------:R-:W-:Y:S02]  /*1770*/  USHF.R.S32.HI UR15, URZ, 0x1f, UR10 ;  /* 0x0000001fff0f7899 */ /* 0x000fe4000801140a */
[----:B--2---:R-:W-:Y:S02]  /*1780*/  UIMAD UR14, UR14, UR16, URZ ;  /* 0x000000100e0e72a4 */ /* 0x004fe4000f8e02ff */
[----:B------:R-:W-:Y:S02]  /*1790*/  UIMAD.WIDE.U32 UR18, UR11, UR16, URZ ;  /* 0x000000100b1272a5 */ /* 0x000fe4000f8e00ff */
[----:B------:R-:W-:-:S02]  /*17a0*/  UIMAD UR14, UR11, UR17, UR14 ;  /* 0x000000110b0e72a4 */ /* 0x000fc4000f8e020e */
[----:B---3--:R-:W-:Y:S02]  /*17b0*/  UIMAD UR15, UR15, UR8, URZ ;  /* 0x000000080f0f72a4 */ /* 0x008fe4000f8e02ff */
[----:B------:R-:W-:Y:S02]  /*17c0*/  UIADD3 UR19, UPT, UPT, UR19, UR14, URZ ;  /* 0x0000000e13137290 */ /* 0x000fe4000fffe0ff */
[----:B------:R-:W-:Y:S02]  /*17d0*/  UIMAD UR9, UR10, UR9, UR15 ;  /* 0x000000090a0972a4 */ /* 0x000fe4000f8e020f */
[----:B------:R-:W-:-:S04]  /*17e0*/  UIMAD.WIDE.U32 UR18, UR10, UR8, UR18 ;  /* 0x000000080a1272a5 */ /* 0x000fc8000f8e0012 */
[----:B------:R-:W-:Y:S01]  /*17f0*/  UIADD3 UR19, UPT, UPT, UR19, UR9, URZ ;  /* 0x0000000913137290 */ /* 0x000fe2000fffe0ff */
[----:B------:R-:W-:Y:S11]  /*1800*/  BRA `(.L_x_2014) ;  /* 0x0000000000187947 */ /* 0x000ff60003800000 */
.L_x_2013:
[----:B------:R-:W2:Y:S01]  /*1810*/  LDCU.64 UR16, c[0x0][0x3b8] ;  /* 0x00007700ff1077ac */ /* 0x000ea20008000a00 */
[----:B------:R-:W-:-:S04]  /*1820*/  UIADD3 UR19, UPT, UPT, UR11, UR27, URZ ;  /* 0x0000001b0b137290 */ /* 0x000fc8000fffe0ff */
[----:B--2---:R-:W-:Y:S02]  /*1830*/  UIMAD.WIDE.U32 UR8, UR19, UR16, URZ ;  /* 0x00000010130872a5 */ /* 0x004fe4000f8e00ff */
[----:B------:R-:W-:-:S04]  /*1840*/  UIMAD UR19, UR19, UR17, URZ ;  /* 0x00000011131372a4 */ /* 0x000fc8000f8e02ff */
[----:B------:R-:W-:Y:S01]  /*1850*/  UIADD3 UR19, UPT, UPT, UR9, UR19, URZ ;  /* 0x0000001309137290 */ /* 0x000fe2000fffe0ff */
[----:B------:R-:W-:-:S11]  /*1860*/  UMOV UR18, UR8 ;  /* 0x0000000800127c82 */ /* 0x000fd60008000000 */
.L_x_2014:
[----:B------:R-:W-:Y:S05]  /*1870*/  BRA.U UP0, `(.L_x_2015) ;  /* 0x0000000100347547 */ /* 0x000fea000b800000 */
[----:B------:R-:W2:Y:S01]  /*1880*/  LDCU.64 UR14, c[0x0][0x3c0] ;  /* 0x00007800ff0e77ac */ /* 0x000ea20008000a00 */
[----:B------:R-:W3:Y:S01]  /*1890*/  LDCU.64 UR8, c[0x0][0x3a8] ;  /* 0x00007500ff0877ac */ /* 0x000ee20008000a00 */
[----:B------:R-:W-:-:S04]  /*18a0*/  USHF.R.S32.HI UR27, URZ, 0x1f, UR11 ;  /* 0x0000001fff1b7899 */ /* 0x000fc8000801140b */
[----:B--2---:R-:W-:Y:S02]  /*18b0*/  UIMAD UR27, UR27, UR14, URZ ;  /* 0x0000000e1b1b72a4 */ /* 0x004fe4000f8e02ff */
[----:B------:R-:W-:Y:S02]  /*18c0*/  UIMAD.WIDE.U32 UR28, UR11, UR14, URZ ;  /* 0x0000000e0b1c72a5 */ /* 0x000fe4000f8e00ff */
[----:B------:R-:W-:Y:S02]  /*18d0*/  UIMAD UR27, UR11, UR15, UR27 ;  /* 0x0000000f0b1b72a4 */ /* 0x000fe4000f8e021b */
[----:B------:R-:W-:Y:S02]  /*18e0*/  USHF.R.S32.HI UR11, URZ, 0x1f, UR10 ;  /* 0x0000001fff0b7899 */ /* 0x000fe4000801140a */
[----:B------:R-:W-:Y:S02]  /*18f0*/  UIADD3 UR29, UPT, UPT, UR29, UR27, URZ ;  /* 0x0000001b1d1d7290 */ /* 0x000fe4000fffe0ff */
[----:B---3--:R-:W-:-:S04]  /*1900*/  UIMAD UR11, UR11, UR8, URZ ;  /* 0x000000080b0b72a4 */ /* 0x008fc8000f8e02ff */
[----:B------:R-:W-:Y:S02]  /*1910*/  UIMAD UR9, UR10, UR9, UR11 ;  /* 0x000000090a0972a4 */ /* 0x000fe4000f8e020b */
[----:B------:R-:W-:-:S04]  /*1920*/  UIMAD.WIDE.U32 UR10, UR10, UR8, UR28 ;  /* 0x000000080a0a72a5 */ /* 0x000fc8000f8e001c */
[----:B------:R-:W-:Y:S01]  /*1930*/  UIADD3 UR9, UPT, UPT, UR11, UR9, URZ ;  /* 0x000000090b097290 */ /* 0x000fe2000fffe0ff */
[----:B------:R-:W-:Y:S11]  /*1940*/  BRA `(.L_x_2016) ;  /* 0x0000000000187947 */ /* 0x000ff60003800000 */
.L_x_2015:
[----:B------:R-:W2:Y:S01]  /*1950*/  LDCU.64 UR14, c[0x0][0x3c0] ;  /* 0x00007800ff0e77ac */ /* 0x000ea20008000a00 */
[----:B------:R-:W-:-:S04]  /*1960*/  UIADD3 UR11, UPT, UPT, UR11, UR27, URZ ;  /* 0x0000001b0b0b7290 */ /* 0x000fc8000fffe0ff */
[----:B--2---:R-:W-:Y:S02]  /*1970*/  UIMAD.WIDE.U32 UR8, UR11, UR14, URZ ;  /* 0x0000000e0b0872a5 */ /* 0x004fe4000f8e00ff */
[----:B------:R-:W-:-:S04]  /*1980*/  UIMAD UR11, UR11, UR15, URZ ;  /* 0x0000000f0b0b72a4 */ /* 0x000fc8000f8e02ff */
[----:B------:R-:W-:Y:S01]  /*1990*/  UIADD3 UR9, UPT, UPT, UR9, UR11, URZ ;  /* 0x0000000b09097290 */ /* 0x000fe2000fffe0ff */
[----:B------:R-:W-:-:S11]  /*19a0*/  UMOV UR10, UR8 ;  /* 0x00000008000a7c82 */ /* 0x000fd60008000000 */
.L_x_2016:
[----:B------:R-:W2:Y:S01]  /*19b0*/  LDC R5, c[0x0][0x3e8] ;  /* 0x0000fa00ff057b82 */ /* 0x000ea20000000800 */
[----:B------:R-:W3:Y:S01]  /*19c0*/  S2R R2, SR_CTAID.Z ;  /* 0x0000000000027919 */ /* 0x000ee20000002700 */
[----:B------:R-:W-:Y:S01]  /*19d0*/  ULEA UR8, UR22, 0xffffffc0, 0x6 ;  /* 0xffffffc016087891 */ /* 0x000fe2000f8e30ff */
[----:B------:R-:W-:Y:S01]  /*19e0*/  CS2R R230, SRZ ;  /* 0x0000000000e67805 */ /* 0x000fe2000001ff00 */
[----:B------:R-:W-:Y:S01]  /*19f0*/  UMOV UR11, UR9 ;  /* 0x00000009000b7c82 */ /* 0x000fe20008000000 */
        /* <DEDUP_REMOVED lines=12> */
[----:B--2---:R-:W-:-:S04]  /*1ac0*/  IABS R0, R5 ;  /* 0x0000000500007213 */ /* 0x004fc80000000000 */
[----:B------:R-:W2:Y:S01]  /*1ad0*/  I2F.RP R4, R0 ;  /* 0x0000000000047306 */ /* 0x000ea20000209400 */
[----:B---3--:R-:W-:-:S07]  /*1ae0*/  IABS R2, R2 ;  /* 0x0000000200027213 */ /* 0x008fce0000000000 */
[----:B--2---:R-:W2:Y:S02]  /*1af0*/  MUFU.RCP R6, R4 ;  /* 0x0000000400067308 */ /* 0x004ea40000001000 */
[----:B--2---:R-:W-:-:S06]  /*1b00*/  VIADD R6, R6, 0xffffffe ;  /* 0x0ffffffe06067836 */ /* 0x004fcc0000000000 */
[----:B------:R-:W2:Y:S02]  /*1b10*/  F2I.FTZ.U32.TRUNC.NTZ R7, R6 ;  /* 0x0000000600077305 */ /* 0x000ea4000021f000 */
[----:B--2---:R-:W-:Y:S01]  /*1b20*/  IMAD.MOV R3, RZ, RZ, -R7 ;  /* 0x000000ffff037224 */ /* 0x004fe200078e0a07 */
[----:B------:R-:W-:-:S03]  /*1b30*/  MOV R6, RZ ;  /* 0x000000ff00067202 */ /* 0x000fc60000000f00 */
[----:B------:R-:W-:-:S04]  /*1b40*/  IMAD R3, R3, R0, RZ ;  /* 0x0000000003037224 */ /* 0x000fc800078e02ff */
[----:B------:R-:W-:Y:S02]  /*1b50*/  IMAD.HI.U32 R3, R7, R3, R6 ;  /* 0x0000000307037227 */ /* 0x000fe400078e0006 */
[----:B------:R-:W2:Y:S04]  /*1b60*/  LDC.64 R6, c[0x0][0x3d8] ;  /* 0x0000f600ff067b82 */ /* 0x000ea80000000a00 */
[----:B------:R-:W-:-:S04]  /*1b70*/  IMAD.HI.U32 R16, R3, R2, RZ ;  /* 0x0000000203107227 */ /* 0x000fc800078e00ff */
[----:B------:R-:W-:-:S04]  /*1b80*/  IMAD.MOV R3, RZ, RZ, -R16 ;  /* 0x000000ffff037224 */ /* 0x000fc800078e0a10 */
[----:B------:R-:W-:-:S05]  /*1b90*/  IMAD R3, R0, R3, R2 ;  /* 0x0000000300037224 */ /* 0x000fca00078e0202 */
[----:B------:R-:W-:-:S13]  /*1ba0*/  ISETP.GT.U32.AND P0, PT, R0, R3, PT ;  /* 0x000000030000720c */ /* 0x000fda0003f04070 */
[----:B------:R-:W-:Y:S01]  /*1bb0*/  @!P0 IADD3 R3, PT, PT, R3, -R0, RZ ;  /* 0x8000000003038210 */ /* 0x000fe20007ffe0ff */
[----:B------:R-:W-:-:S03]  /*1bc0*/  @!P0 VIADD R16, R16, 0x1 ;  /* 0x0000000110108836 */ /* 0x000fc60000000000 */
[----:B------:R-:W-:Y:S02]  /*1bd0*/  ISETP.GE.U32.AND P1, PT, R3, R0, PT ;  /* 0x000000000300720c */ /* 0x000fe40003f26070 */
[----:B-1----:R-:W-:Y:S01]  /*1be0*/  LOP3.LUT R0, R5, UR6, RZ, 0x3c, !PT ;  /* 0x0000000605007c12 */ /* 0x002fe2000f8e3cff */
[----:B------:R-:W1:Y:S03]  /*1bf0*/  LDC.64 R2, c[0x0][0x3d0] ;  /* 0x0000f400ff027b82 */ /* 0x000e660000000a00 */
[----:B------:R-:W-:-:S07]  /*1c00*/  ISETP.GE.AND P0, PT, R0, RZ, PT ;  /* 0x000000ff0000720c */ /* 0x000fce0003f06270 */
[----:B------:R-:W-:Y:S02]  /*1c10*/  @P1 IADD3 R16, PT, PT, R16, 0x1, RZ ;  /* 0x0000000110101810 */ /* 0x000fe40007ffe0ff */
[----:B------:R-:W-:Y:S02]  /*1c20*/  ISETP.NE.AND P1, PT, R5, RZ, PT ;  /* 0x000000ff0500720c */ /* 0x000fe40003f25270 */
[----:B------:R-:W-:Y:S01]  /*1c30*/  LOP3.LUT R5, RZ, R5, RZ, 0x33, !PT ;  /* 0x00000005ff057212 */ /* 0x000fe200078e33ff */
[----:B------:R-:W-:-:S05]  /*1c40*/  IMAD.MOV.U32 R0, RZ, RZ, R16 ;  /* 0x000000ffff007224 */ /* 0x000fca00078e0010 */
[----:B------:R-:W-:-:S04]  /*1c50*/  @!P0 IADD3 R0, PT, PT, -R0, RZ, RZ ;  /* 0x000000ff00008210 */ /* 0x000fc80007ffe1ff */
[----:B------:R-:W-:-:S04]  /*1c60*/  SEL R9, R5, R0, !P1 ;  /* 0x0000000005097207 */ /* 0x000fc80004800000 */
[----:B------:R-:W-:Y:S01]  /*1c70*/  SHF.R.S32.HI R13, RZ, 0x1f, R9 ;  /* 0x0000001fff0d7819 */ /* 0x000fe20000011409 */
[----:B-1----:R-:W-:-:S04]  /*1c80*/  IMAD.WIDE.U32 R10, R9, R2, R10 ;  /* 0x00000002090a7225 */ /* 0x002fc800078e000a */
[C---:B--2---:R-:W-:Y:S02]  /*1c90*/  IMAD R4, R13.reuse, R6, RZ ;  /* 0x000000060d047224 */ /* 0x044fe400078e02ff */
[----:B------:R-:W-:Y:S02]  /*1ca0*/  IMAD R0, R13, R2, RZ ;  /* 0x000000020d007224 */ /* 0x000fe400078e02ff */
[----:B------:R-:W-:-:S04]  /*1cb0*/  IMAD.WIDE.U32 R12, R9, R6, R14 ;  /* 0x00000006090c7225 */ /* 0x000fc800078e000e */
[C---:B------:R-:W-:Y:S02]  /*1cc0*/  IMAD R4, R9.reuse, R7, R4 ;  /* 0x0000000709047224 */ /* 0x040fe400078e0204 */
[----:B------:R-:W-:Y:S02]  /*1cd0*/  IMAD R3, R9, R3, R0 ;  /* 0x0000000309037224 */ /* 0x000fe400078e0200 */
[----:B------:R-:W-:Y:S01]  /*1ce0*/  IMAD.MOV.U32 R8, RZ, RZ, R12 ;  /* 0x000000ffff087224 */ /* 0x000fe200078e000c */
[----:B------:R-:W-:Y:S02]  /*1cf0*/  IADD3 R0, PT, PT, R13, R4, RZ ;  /* 0x000000040d007210 */ /* 0x000fe40007ffe0ff */
[----:B------:R-:W-:-:S07]  /*1d00*/  IADD3 R4, PT, PT, R11, R3, RZ ;  /* 0x000000030b047210 */ /* 0x000fce0007ffe0ff */
.L_x_2012:
[----:B------:R-:W-:Y:S01]  /*1d10*/  UISETP.NE.AND UP0, UPT, UR20, -0x1, UPT ;  /* 0xffffffff1400788c */ /* 0x000fe2000bf05270 */
[----:B------:R-:W-:Y:S01]  /*1d20*/  IMAD.MOV.U32 R82, RZ, RZ, RZ ;  /* 0x000000ffff527224 */ /* 0x000fe200078e00ff */
[----:B------:R-:W1:Y:S01]  /*1d30*/  LDCU.64 UR10, c[0x0][0x3b0] ;  /* 0x00007600ff0a77ac */ /* 0x000e620008000a00 */
[----:B------:R-:W2:Y:S01]  /*1d40*/  LDCU.64 UR18, c[0x0][0x3c8] ;  /* 0x00007900ff1277ac */ /* 0x000ea20008000a00 */
[----:B------:R-:W-:Y:S01]  /*1d50*/  IMAD.SHL.U32 R63, R62, 0x8, RZ ;  /* 0x000000083e3f7824 */ /* 0x000fe200078e00ff */
[----:B------:R-:W3:Y:S01]  /*1d60*/  S2R R3, SR_CTAID.X ;  /* 0x0000000000037919 */ /* 0x000ee20000002500 */
[----:B------:R-:W4:Y:S05]  /*1d70*/  LDC R71, c[0x0][0x450] ;  /* 0x00011400ff477b82 */ /* 0x000f2a0000000800 */
[----:B------:R-:W2:Y:S01]  /*1d80*/  @!UP0 LDCU.64 UR8, c[0x0][0x398] ;  /* 0x00007300ff0887ac */ /* 0x000ea20008000a00 */
[----:B------:R-:W-:Y:S01]  /*1d90*/  LOP3.LUT R12, R63, 0x38, RZ, 0xc0, !PT ;  /* 0x000000383f0c7812 */ /* 0x000fe200078ec0ff */
[----:B------:R3:W5:Y:S01]  /*1da0*/  @P3 LDG.E R82, desc[UR4][R106.64] ;  /* 0x000000046a523981 */ /* 0x000762000c1e1900 */
[----:B------:R-:W-:Y:S01]  /*1db0*/  SHF.R.U32.HI R104, RZ, 0x3, R62 ;  /* 0x00000003ff687819 */ /* 0x000fe2000001163e */
[----:B------:R-:W-:Y:S01]  /*1dc0*/  USHF.L.U64.HI UR27, UR16, 0x4, UR17 ;  /* 0x00000004101b7899 */ /* 0x000fe20008010211 */
[----:B------:R-:W-:Y:S01]  /*1dd0*/  IADD3 R10, P3, PT, R12, R10, RZ ;  /* 0x0000000a0c0a7210 */ /* 0x000fe20007f7e0ff */
[C---:B------:R-:W-:Y:S01]  /*1de0*/  IMAD.SHL.U32 R69, R62.reuse, 0x4, RZ ;  /* 0x000000043e457824 */ /* 0x040fe200078e00ff */
[----:B------:R-:W-:Y:S01]  /*1df0*/  SHF.L.U32 R65, R62, 0x6, RZ ;  /* 0x000000063e417819 */ /* 0x000fe200000006ff */
[----:B------:R-:W-:Y:S01]  /*1e00*/  IMAD.MOV.U32 R105, RZ, RZ, RZ ;  /* 0x000000ffff697224 */ /* 0x000fe200078e00ff */
[----:B-1----:R-:W-:Y:S01]  /*1e10*/  @UP0 UIMAD.WIDE.U32 UR28, UR20, UR10, URZ ;  /* 0x0000000a141c02a5 */ /* 0x002fe2000f8e00ff */
[----:B------:R-:W-:Y:S01]  /*1e20*/  IMAD.X R11, RZ, RZ, R4, P3 ;  /* 0x000000ffff0b7224 */ /* 0x000fe200018e0604 */
[----:B------:R-:W-:Y:S01]  /*1e30*/  LOP3.LUT R69, R69, 0x1c, RZ, 0xc0, !PT ;  /* 0x0000001c45457812 */ /* 0x000fe200078ec0ff */
[----:B------:R-:W-:Y:S01]  /*1e40*/  USHF.L.U32 UR34, UR22, 0x6, URZ ;  /* 0x0000000616227899 */ /* 0x000fe200080006ff */
[----:B--2---:R-:W-:Y:S01]  /*1e50*/  IMAD.U32 R6, RZ, RZ, UR18 ;  /* 0x00000012ff067e24 */ /* 0x004fe2000f8e00ff */
[----:B------:R-:W-:Y:S01]  /*1e60*/  MOV R102, UR19 ;  /* 0x0000001300667c02 */ /* 0x000fe20008000f00 */
[----:B------:R-:W-:Y:S01]  /*1e70*/  IMAD.WIDE.U32 R10, R104, UR16, R10 ;  /* 0x00000010680a7c25 */ /* 0x000fe2000f8e000a */
[----:B------:R-:W-:Y:S01]  /*1e80*/  SHF.R.U32.HI R64, RZ, 0x1, R62 ;  /* 0x00000001ff407819 */ /* 0x000fe2000001163e */
[----:B------:R-:W-:-:S02]  /*1e90*/  @!UP0 UIMAD.WIDE.U32 UR30, UR33, UR8, URZ ;  /* 0x00000008211e82a5 */ /* 0x000fc4000f8e00ff */
[----:B------:R-:W-:Y:S01]  /*1ea0*/  IMAD R79, R104, UR17, R11 ;  /* 0x00000011684f7c24 */ /* 0x000fe2000f8e020b */
[----:B------:R-:W-:Y:S01]  /*1eb0*/  LOP3.LUT R65, R65, 0x1c0, RZ, 0xc0, !PT ;  /* 0x000001c041417812 */ /* 0x000fe200078ec0ff */
[C---:B------:R-:W-:Y:S01]  /*1ec0*/  IMAD.SHL.U32 R78, R10.reuse, 0x2, RZ ;  /* 0x000000020a4e7824 */ /* 0x040fe200078e00ff */
[----:B------:R-:W-:Y:S01]  /*1ed0*/  @!UP0 UIMAD UR9, UR33, UR9, UR31 ;  /* 0x00000009210982a4 */ /* 0x000fe2000f8e021f */
[----:B----4-:R-:W-:Y:S01]  /*1ee0*/  LEA.HI R71, R71, R71, RZ, 0x1 ;  /* 0x0000004747477211 */ /* 0x010fe200078f08ff */
[----:B------:R-:W-:Y:S01]  /*1ef0*/  @UP0 UIMAD UR9, UR20, UR11, UR29 ;  /* 0x0000000b140902a4 */ /* 0x000fe2000f8e021d */
[----:B------:R-:W-:Y:S01]  /*1f00*/  SHF.L.U64.HI R79, R10, 0x1, R79 ;  /* 0x000000010a4f7819 */ /* 0x000fe2000001024f */
[----:B------:R-:W-:Y:S01]  /*1f10*/  @!UP0 UMOV UR8, UR30 ;  /* 0x0000001e00088c82 */ /* 0x000fe20008000000 */
[----:B------:R-:W-:Y:S01]  /*1f20*/  @UP0 UMOV UR8, UR28 ;  /* 0x0000001c00080c82 */ /* 0x000fe20008000000 */
[----:B------:R-:W-:Y:S01]  /*1f30*/  USHF.L.U32 UR28, UR16, 0x4, URZ ;  /* 0x00000004101c7899 */ /* 0x000fe200080006ff */
[C---:B------:R-:W-:Y:S01]  /*1f40*/  IADD3 R14, P2, PT, R12.reuse, UR8, RZ ;  /* 0x000000080c0e7c10 */ /* 0x040fe2000ff5e0ff */
[----:B------:R-:W1:Y:S01]  /*1f50*/  LDCU.64 UR16, c[0x0][0x390] ;  /* 0x00007200ff1077ac */ /* 0x000e620008000a00 */
[----:B------:R-:W-:Y:S01]  /*1f60*/  SHF.R.S32.HI R71, RZ, 0x1, R71 ;  /* 0x00000001ff477819 */ /* 0x000fe20000011447 */
[----:B---3--:R-:W-:Y:S01]  /*1f70*/  IMAD.WIDE.U32 R2, R3, 0x40, R104 ;  /* 0x0000004003027825 */ /* 0x008fe200078e0068 */
[----:B------:R-:W-:Y:S01]  /*1f80*/  IADD3.X R15, PT, PT, RZ, UR9, RZ, P2, !PT ;  /* 0x00000009ff0f7c10 */ /* 0x000fe200097fe4ff */
[----:B------:R-:W-:Y:S01]  /*1f90*/  UIADD3 UR31, UPT, UPT, UR22, -0x1, URZ ;  /* 0xffffffff161f7890 */ /* 0x000fe2000fffe0ff */
[----:B------:R-:W-:Y:S01]  /*1fa0*/  IADD3 R8, P2, PT, R12, R8, RZ ;  /* 0x000000080c087210 */ /* 0x000fe20007f5e0ff */
[----:B------:R-:W2:Y:S01]  /*1fb0*/  LDCU.64 UR8, c[0x0][0x388] ;  /* 0x00007100ff0877ac */ /* 0x000ea20008000a00 */
[----:B------:R-:W-:Y:S01]  /*1fc0*/  IMAD R70, R104, R71, R69 ;  /* 0x0000004768467224 */ /* 0x000fe200078e0245 */
[----:B------:R-:W-:Y:S01]  /*1fd0*/  LOP3.LUT R11, R12, 0x40, RZ, 0xfc, !PT ;  /* 0x000000400c0b7812 */ /* 0x000fe200078efcff */
[----:B------:R-:W-:Y:S01]  /*1fe0*/  IMAD.WIDE.U32 R6, R6, UR6, R14 ;  /* 0x0000000606067c25 */ /* 0x000fe2000f8e000e */
[----:B------:R-:W-:Y:S01]  /*1ff0*/  LOP3.LUT R10, R12, 0x80, RZ, 0xfc, !PT ;  /* 0x000000800c0a7812 */ /* 0x000fe200078efcff */
[----:B------:R-:W-:Y:S01]  /*2000*/  USHF.L.U64.HI UR29, UR14, 0x4, UR15 ;  /* 0x000000040e1d7899 */ /* 0x000fe2000801020f */
[----:B------:R-:W-:Y:S01]  /*2010*/  SHF.R.S32.HI R68, RZ, 0x1f, R70 ;  /* 0x0000001fff447819 */ /* 0x000fe20000011446 */
[----:B------:R-:W-:Y:S01]  /*2020*/  IMAD R103, R102, UR6, R7 ;  /* 0x0000000666677c24 */ /* 0x000fe2000f8e0207 */
[----:B------:R-:W-:Y:S01]  /*2030*/  USHF.R.S32.HI UR6, URZ, 0x1f, UR24 ;  /* 0x0000001fff067899 */ /* 0x000fe20008011418 */
[----:B------:R-:W-:Y:S01]  /*2040*/  IMAD.X R9, RZ, RZ, R0, P2 ;  /* 0x000000ffff097224 */ /* 0x000fe200010e0600 */
[----:B------:R-:W-:Y:S01]  /*2050*/  LOP3.LUT R0, R65, 0x8, R64, 0xf8, !PT ;  /* 0x0000000841007812 */ /* 0x000fe200078ef840 */
[----:B------:R-:W-:Y:S01]  /*2060*/  IMAD R3, R3, UR10, RZ ;  /* 0x0000000a03037c24 */ /* 0x000fe2000f8e02ff */
[----:B------:R-:W-:Y:S01]  /*2070*/  ULEA.HI UR6, UR6, UR24, URZ, 0x6 ;  /* 0x0000001806067291 */ /* 0x000fe2000f8f30ff */
[----:B------:R-:W-:Y:S01]  /*2080*/  IMAD.WIDE.U32 R8, R104, UR14, R8 ;  /* 0x0000000e68087c25 */ /* 0x000fe2000f8e0008 */
[----:B------:R-:W-:Y:S01]  /*2090*/  LOP3.LUT R61, R0, 0x38, R63, 0x78, !PT ;  /* 0x00000038003d7812 */ /* 0x000fe200078e783f */
[----:B------:R-:W-:-:S02]  /*20a0*/  USHF.L.U32 UR30, UR14, 0x4, URZ ;  /* 0x000000040e1e7899 */ /* 0x000fc400080006ff */
[----:B------:R-:W-:Y:S01]  /*20b0*/  USHF.R.S32.HI UR6, URZ, 0x6, UR6 ;  /* 0x00000006ff067899 */ /* 0x000fe20008011406 */
[----:B------:R-:W-:Y:S01]  /*20c0*/  IMAD R75, R104, UR15, R9 ;  /* 0x0000000f684b7c24 */ /* 0x000fe2000f8e0209 */
[----:B--2---:R-:W-:Y:S01]  /*20d0*/  IADD3 R78, P2, PT, R78, UR8, RZ ;  /* 0x000000084e4e7c10 */ /* 0x004fe2000ff5e0ff */
[C---:B------:R-:W-:Y:S01]  /*20e0*/  IMAD.SHL.U32 R76, R8.reuse, 0x2, RZ ;  /* 0x00000002084c7824 */ /* 0x040fe200078e00ff */
[----:B------:R-:W-:Y:S01]  /*20f0*/  UISETP.LT.AND UP0, UPT, UR7, UR6, UPT ;  /* 0x000000060700728c */ /* 0x000fe2000bf01270 */
[----:B------:R-:W-:Y:S01]  /*2100*/  IMAD.MOV.U32 R102, RZ, RZ, R6 ;  /* 0x000000ffff667224 */ /* 0x000fe200078e0006 */
[----:B------:R-:W-:Y:S01]  /*2110*/  IADD3.X R79, PT, PT, R79, UR9, RZ, P2, !PT ;  /* 0x000000094f4f7c10 */ /* 0x000fe200097fe4ff */
[----:B------:R-:W-:Y:S01]  /*2120*/  IMAD.IADD R69, R69, 0x1, R70 ;  /* 0x0000000145457824 */ /* 0x000fe200078e0246 */
[----:B------:R-:W-:Y:S01]  /*2130*/  USEL UR6, UR7, UR6, !UP0 ;  /* 0x0000000607067287 */ /* 0x000fe2000c000000 */
[----:B------:R-:W-:Y:S01]  /*2140*/  SHF.L.U64.HI R75, R8, 0x1, R75 ;  /* 0x00000001084b7819 */ /* 0x000fe2000001024b */
[----:B------:R-:W-:Y:S01]  /*2150*/  IMAD R3, R2, UR11, R3 ;  /* 0x0000000b02037c24 */ /* 0x000fe2000f8e0203 */
[----:B-1----:R-:W-:Y:S01]  /*2160*/  IADD3 R76, P2, PT, R76, UR16, RZ ;  /* 0x000000104c4c7c10 */ /* 0x002fe2000ff5e0ff */
[----:B------:R-:W-:Y:S01]  /*2170*/  UISETP.GT.U32.AND UP0, UPT, UR22, UR6, UPT ;  /* 0x000000061600728c */ /* 0x000fe2000bf04070 */
[----:B------:R-:W-:Y:S01]  /*2180*/  IMAD.WIDE.U32 R102, R2, UR10, R102 ;  /* 0x0000000a02667c25 */ /* 0x000fe2000f8e0066 */
[----:B------:R-:W-:Y:S01]  /*2190*/  LOP3.LUT R9, R12, 0xc0, RZ, 0xfc, !PT ;  /* 0x000000c00c097812 */ /* 0x000fe200078efcff */
[----:B------:R-:W-:Y:S01]  /*21a0*/  USHF.L.U32 UR32, UR31, 0x6, URZ ;  /* 0x000000061f207899 */ /* 0x000fe200080006ff */
[----:B------:R-:W-:Y:S01]  /*21b0*/  IADD3.X R75, PT, PT, R75, UR17, RZ, P2, !PT ;  /* 0x000000114b4b7c10 */ /* 0x000fe200097fe4ff */
[----:B------:R-:W-:Y:S01]  /*21c0*/  IMAD.MOV.U32 R228, RZ, RZ, R76 ;  /* 0x000000ffffe47224 */ /* 0x000fe200078e004c */
[----:B------:R-:W-:Y:S01]  /*21d0*/  SHF.R.S32.HI R67, RZ, 0x1f, R69 ;  /* 0x0000001fff437819 */ /* 0x000fe20000011445 */
[----:B------:R-:W-:Y:S01]  /*21e0*/  IMAD.MOV.U32 R227, RZ, RZ, R79 ;  /* 0x000000ffffe37224 */ /* 0x000fe200078e004f */
[----:B------:R-:W-:Y:S01]  /*21f0*/  MOV R226, R78 ;  /* 0x0000004e00e27202 */ /* 0x000fe20000000f00 */
[----:B------:R-:W-:Y:S01]  /*2200*/  IMAD.IADD R66, R103, 0x1, R3 ;  /* 0x0000000167427824 */ /* 0x000fe200078e0203 */
[----:B------:R-:W-:Y:S01]  /*2210*/  MOV R229, R75 ;  /* 0x0000004b00e57202 */ /* 0x000fe20000000f00 */
[----:B------:R-:W-:Y:S06]  /*2220*/  BRA.U !UP0, `(.L_x_2017) ;  /* 0x000000b108387547 */ /* 0x000fec000b800000 */
[----:B------:R-:W1:Y:S01]  /*2230*/  LDC.64 R2, c[0x0][0x4a0] ;  /* 0x00012800ff027b82 */ /* 0x000e620000000a00 */
[----:B------:R-:W2:Y:S01]  /*2240*/  LDCU.128 UR8, c[0x0][0x490] ;  /* 0x00009200ff0877ac */ /* 0x000ea20008000c00 */
[----:B------:R-:W-:Y:S01]  /*2250*/  IMAD.MOV.U32 R13, RZ, RZ, RZ ;  /* 0x000000ffff0d7224 */ /* 0x000fe200078e00ff */
[----:B------:R-:W-:Y:S01]  /*2260*/  MOV R98, UR32 ;  /* 0x0000002000627c02 */ /* 0x000fe20008000f00 */
[----:B------:R-:W-:Y:S01]  /*2270*/  @!P0 IMAD.MOV R16, RZ, RZ, -R16 ;  /* 0x000000ffff108224 */ /* 0x000fe200078e0a10 */
[----:B------:R-:W3:Y:S01]  /*2280*/  LDCU.128 UR16, c[0x0][0x4b0] ;  /* 0x00009600ff1077ac */ /* 0x000ee20008000c00 */
[----:B-----5:R-:W-:Y:S01]  /*2290*/  IADD3 R82, PT, PT, R82, UR32, RZ ;  /* 0x0000002052527c10 */ /* 0x020fe2000fffe0ff */
[----:B------:R-:W-:Y:S01]  /*22a0*/  IMAD.SHL.U32 R97, R71, 0x10, RZ ;  /* 0x0000001047617824 */ /* 0x000fe200078e00ff */
[----:B------:R-:W4:Y:S01]  /*22b0*/  LDC.64 R92, c[0x0][0x4a8] ;  /* 0x00012a00ff5c7b82 */ /* 0x000f220000000a00 */
[----:B------:R-:W3:Y:S01]  /*22c0*/  LDCU.128 UR12, c[0x0][0x4c0] ;  /* 0x00009800ff0c77ac */ /* 0x000ee20008000c00 */
[----:B------:R-:W-:Y:S01]  /*22d0*/  SEL R16, R5, R16, !P1 ;  /* 0x0000001005107207 */ /* 0x000fe20004800000 */
[----:B------:R-:W-:Y:S01]  /*22e0*/  IMAD R82, R82, R71, RZ ;  /* 0x0000004752527224 */ /* 0x000fe200078e02ff */
[C---:B------:R-:W-:Y:S01]  /*22f0*/  IADD3 R74, PT, PT, R104.reuse, 0x10, RZ ;  /* 0x00000010684a7810 */ /* 0x040fe20007ffe0ff */
[----:B------:R-:W3:Y:S01]  /*2300*/  LDCU UR35, c[0x0][0x450] ;  /* 0x00008a00ff2377ac */ /* 0x000ee20008000800 */
[C---:B------:R-:W-:Y:S01]  /*2310*/  IMAD R96, R71.reuse, 0x30, RZ ;  /* 0x0000003047607824 */ /* 0x040fe200078e02ff */
[----:B------:R-:W-:Y:S01]  /*2320*/  IADD3 R72, PT, PT, R104, 0x30, RZ ;  /* 0x0000003068487810 */ /* 0x000fe20007ffe0ff */
[----:B------:R-:W-:Y:S01]  /*2330*/  IMAD.SHL.U32 R94, R71, 0x20, RZ ;  /* 0x00000020475e7824 */ /* 0x000fe200078e00ff */
[----:B------:R-:W-:Y:S01]  /*2340*/  SHF.R.S32.HI R83, RZ, 0x1f, R82 ;  /* 0x0000001fff537819 */ /* 0x000fe20000011452 */
[----:B------:R-:W3:Y:S01]  /*2350*/  LDCU.U8 UR37, c[0x0][0x533] ;  /* 0x0000a660ff2577ac */ /* 0x000ee20008000000 */
[----:B--2---:R-:W-:Y:S01]  /*2360*/  IMAD.U32 R5, RZ, RZ, UR10 ;  /* 0x0000000aff057e24 */ /* 0x004fe2000f8e00ff */
[----:B------:R-:W-:Y:S01]  /*2370*/  IADD3 R50, P1, PT, R82, R70, RZ ;  /* 0x0000004652327210 */ /* 0x000fe20007f3e0ff */
[----:B------:R-:W-:Y:S01]  /*2380*/  IMAD.U32 R0, RZ, RZ, UR11 ;  /* 0x0000000bff007e24 */ /* 0x000fe2000f8e00ff */
[----:B------:R-:W-:Y:S01]  /*2390*/  USHF.R.S32.HI UR10, URZ, 0x1f, UR24 ;  /* 0x0000001fff0a7899 */ /* 0x000fe20008011418 */
[----:B------:R-:W-:Y:S01]  /*23a0*/  IMAD.WIDE.U32 R18, R5, UR33, R12 ;  /* 0x0000002105127c25 */ /* 0x000fe2000f8e000c */
[----:B------:R-:W-:Y:S01]  /*23b0*/  UMOV UR36, URZ ;  /* 0x000000ff00247c82 */ /* 0x000fe20008000000 */
[----:B------:R-:W-:-:S02]  /*23c0*/  SHF.R.S32.HI R90, RZ, 0x1f, R94 ;  /* 0x0000001fff5a7819 */ /* 0x000fc4000001145e */
[----:B-1----:R-:W-:Y:S01]  /*23d0*/  IMAD.WIDE.U32 R6, R2, UR33, R12 ;  /* 0x0000002102067c25 */ /* 0x002fe2000f8e000c */
[----:B------:R-:W-:Y:S02]  /*23e0*/  IADD3 R2, P0, PT, R104, -UR24, RZ ;  /* 0x8000001868027c10 */ /* 0x000fe4000ff1e0ff */
[----:B------:R-:W-:Y:S01]  /*23f0*/  SHF.R.S32.HI R88, RZ, 0x1f, R96 ;  /* 0x0000001fff587819 */ /* 0x000fe20000011460 */
[----:B------:R-:W-:Y:S01]  /*2400*/  IMAD R7, R3, UR33, R7 ;  /* 0x0000002103077c24 */ /* 0x000fe2000f8e0207 */
[----:B------:R-:W-:Y:S01]  /*2410*/  SHF.R.S32.HI R3, RZ, 0x1f, R16 ;  /* 0x0000001fff037819 */ /* 0x000fe20000011410 */
[----:B------:R-:W-:Y:S01]  /*2420*/  IMAD R19, R0, UR33, R19 ;  /* 0x0000002100137c24 */ /* 0x000fe2000f8e0213 */
[----:B----4-:R-:W-:Y:S01]  /*2430*/  SHF.L.U32 R89, R92, 0x6, RZ ;  /* 0x000000065c597819 */ /* 0x010fe200000006ff */
[C---:B---3--:R-:W-:Y:S01]  /*2440*/  IMAD.WIDE.U32 R6, R98.reuse, UR16, R6 ;  /* 0x0000001062067c25 */ /* 0x048fe2000f8e0006 */
[----:B------:R-:W1:Y:S03]  /*2450*/  LDCU UR33, c[0x0][0x440] ;  /* 0x00008800ff2177ac */ /* 0x000e660008000800 */
[----:B------:R-:W-:Y:S01]  /*2460*/  IMAD R7, R98, UR17, R7 ;  /* 0x0000001162077c24 */ /* 0x000fe2000f8e0207 */
[----:B------:R-:W-:Y:S01]  /*2470*/  UISETP.NE.AND UP1, UPT, UR37, URZ, UPT ;  /* 0x000000ff2500728c */ /* 0x000fe2000bf25270 */
[----:B------:R-:W-:-:S02]  /*2480*/  IMAD R5, R3, UR12, RZ ;  /* 0x0000000c03057c24 */ /* 0x000fc4000f8e02ff */
[----:B------:R-:W-:-:S04]  /*2490*/  IMAD.WIDE.U32 R6, R16, UR12, R6 ;  /* 0x0000000c10067c25 */ /* 0x000fc8000f8e0006 */
[----:B------:R-:W-:Y:S01]  /*24a0*/  IMAD R4, R16, UR13, R5 ;  /* 0x0000000d10047c24 */ /* 0x000fe2000f8e0205 */
[----:B------:R-:W2:Y:S01]  /*24b0*/  LDCU.64 UR12, c[0x0][0x4d0] ;  /* 0x00009a00ff0c77ac */ /* 0x000ea20008000a00 */
[----:B------:R-:W-:Y:S02]  /*24c0*/  IMAD R3, R3, UR18, RZ ;  /* 0x0000001203037c24 */ /* 0x000fe4000f8e02ff */
[----:B------:R-:W-:Y:S01]  /*24d0*/  IMAD.WIDE.U32 R18, R98, R92, R18 ;  /* 0x0000005c62127225 */ /* 0x000fe200078e0012 */
[----:B------:R-:W-:-:S03]  /*24e0*/  IADD3 R5, PT, PT, R7, R4, RZ ;  /* 0x0000000407057210 */ /* 0x000fc60007ffe0ff */
[----:B------:R-:W-:Y:S02]  /*24f0*/  IMAD.MOV.U32 R4, RZ, RZ, R6 ;  /* 0x000000ffff047224 */ /* 0x000fe400078e0006 */
[----:B------:R-:W-:Y:S01]  /*2500*/  IMAD R6, R16, UR19, R3 ;  /* 0x0000001310067c24 */ /* 0x000fe2000f8e0203 */
[----:B------:R-:W-:Y:S01]  /*2510*/  IADD3.X R3, PT, PT, R83, R68, RZ, P1, !PT ;  /* 0x0000004453037210 */ /* 0x000fe20000ffe4ff */
[----:B------:R-:W-:Y:S01]  /*2520*/  IMAD R19, R98, R93, R19 ;  /* 0x0000005d62137224 */ /* 0x000fe200078e0213 */
[----:B------:R-:W-:Y:S01]  /*2530*/  UIADD3 UR19, UPT, UPT, UR24, -UR34, URZ ;  /* 0x8000002218137290 */ /* 0x000fe2000fffe0ff */
[----:B------:R-:W-:Y:S01]  /*2540*/  IMAD.X R15, RZ, RZ, ~UR10, P0 ;  /* 0x8000000aff0f7e24 */ /* 0x000fe200080e06ff */
[----:B------:R-:W-:Y:S01]  /*2550*/  IADD3 R82, P0, PT, R82, R69, RZ ;  /* 0x0000004552527210 */ /* 0x000fe20007f1e0ff */
[----:B------:R-:W-:Y:S01]  /*2560*/  IMAD.WIDE.U32 R16, R16, UR18, R18 ;  /* 0x0000001210107c25 */ /* 0x000fe2000f8e0012 */
[C---:B------:R-:W-:Y:S01]  /*2570*/  SHF.L.U64.HI R0, R50.reuse, 0x1, R3 ;  /* 0x0000000132007819 */ /* 0x040fe20000010203 */
[----:B------:R-:W3:Y:S01]  /*2580*/  LDCU.64 UR10, c[0x0][0x488] ;  /* 0x00009100ff0a77ac */ /* 0x000ee20008000a00 */
[----:B------:R-:W-:Y:S01]  /*2590*/  MOV R18, UR35 ;  /* 0x0000002300127c02 */ /* 0x000fe20008000f00 */
[----:B------:R-:W-:-:S02]  /*25a0*/  IMAD.SHL.U32 R50, R50, 0x2, RZ ;  /* 0x0000000232327824 */ /* 0x000fc400078e00ff */
[----:B------:R-:W-:Y:S01]  /*25b0*/  IMAD.IADD R7, R17, 0x1, R6 ;  /* 0x0000000111077824 */ /* 0x000fe200078e0206 */
[----:B------:R-:W-:Y:S01]  /*25c0*/  USHF.L.U32 UR18, UR16, 0x6, URZ ;  /* 0x0000000610127899 */ /* 0x000fe200080006ff */
[----:B------:R-:W-:Y:S01]  /*25d0*/  IMAD.MOV.U32 R6, RZ, RZ, R16 ;  /* 0x000000ffff067224 */ /* 0x000fe200078e0010 */
[----:B------:R-:W-:Y:S01]  /*25e0*/  UIADD3 UR34, UPT, UPT, -UR34, UR26, URZ ;  /* 0x0000001a22227290 */ /* 0x000fe2000fffe1ff */
[----:B------:R-:W-:Y:S01]  /*25f0*/  IMAD.X R83, R83, 0x1, R67, P0 ;  /* 0x0000000153537824 */ /* 0x000fe200000e0643 */
[----:B------:R-:W-:Y:S01]  /*2600*/  IADD3 R16, P0, PT, R50, UR14, RZ ;  /* 0x0000000e32107c10 */ /* 0x000fe2000ff1e0ff */
[C---:B------:R-:W-:Y:S02]  /*2610*/  IMAD R81, R15.reuse, UR16, RZ ;  /* 0x000000100f517c24 */ /* 0x040fe4000f8e02ff */
[-C--:B------:R-:W-:Y:S01]  /*2620*/  IMAD R15, R15, R92.reuse, RZ ;  /* 0x0000005c0f0f7224 */ /* 0x080fe200078e02ff */
[----:B------:R-:W-:Y:S01]  /*2630*/  IADD3.X R17, PT, PT, R0, UR15, RZ, P0, !PT ;  /* 0x0000000f00117c10 */ /* 0x000fe200087fe4ff */
[----:B------:R-:W-:Y:S01]  /*2640*/  IMAD R81, R2, UR17, R81 ;  /* 0x0000001102517c24 */ /* 0x000fe2000f8e0251 */
[----:B--2---:R-:W-:Y:S01]  /*2650*/  IADD3 R50, P0, PT, R50, UR12, RZ ;  /* 0x0000000c32327c10 */ /* 0x004fe2000ff1e0ff */
[----:B------:R-:W-:Y:S01]  /*2660*/  IMAD.WIDE.U32 R4, R2, UR16, R4 ;  /* 0x0000001002047c25 */ /* 0x000fe2000f8e0004 */
[----:B------:R-:W-:Y:S01]  /*2670*/  SHF.L.U64.HI R83, R82, 0x1, R83 ;  /* 0x0000000152537819 */ /* 0x000fe20000010253 */
[----:B------:R-:W2:Y:S01]  /*2680*/  LDCU.64 UR16, c[0x0][0x3c0] ;  /* 0x00007800ff1077ac */ /* 0x000ea20008000a00 */
[----:B------:R-:W-:Y:S01]  /*2690*/  IADD3.X R51, PT, PT, R0, UR13, RZ, P0, !PT ;  /* 0x0000000d00337c10 */ /* 0x000fe200087fe4ff */
[----:B------:R-:W-:Y:S01]  /*26a0*/  IMAD R15, R2, R93, R15 ;  /* 0x0000005d020f7224 */ /* 0x000fe200078e020f */
[----:B------:R-:W-:Y:S01]  /*26b0*/  SHF.L.U32 R82, R82, 0x1, RZ ;  /* 0x0000000152527819 */ /* 0x000fe200000006ff */
[----:B------:R-:W-:Y:S01]  /*26c0*/  IMAD.WIDE.U32 R2, R2, R92, R6 ;  /* 0x0000005c02027225 */ /* 0x000fe200078e0006 */
[----:B------:R-:W-:-:S02]  /*26d0*/  IADD3 R0, P0, PT, RZ, -UR36, RZ ;  /* 0x80000024ff007c10 */ /* 0x000fc4000ff1e0ff */
[----:B------:R-:W-:Y:S01]  /*26e0*/  IADD3 R84, P1, PT, R82, UR14, RZ ;  /* 0x0000000e52547c10 */ /* 0x000fe2000ff3e0ff */
[----:B------:R-:W-:Y:S01]  /*26f0*/  IMAD.IADD R81, R5, 0x1, R81 ;  /* 0x0000000105517824 */ /* 0x000fe200078e0251 */
[----:B------:R-:W-:Y:S01]  /*2700*/  LEA R80, P2, R4, UR8, 0x1 ;  /* 0x0000000804507c11 */ /* 0x000fe2000f8408ff */
[----:B------:R-:W-:Y:S01]  /*2710*/  IMAD.X R89, RZ, RZ, ~R89, P0 ;  /* 0x000000ffff597224 */ /* 0x000fe200000e0e59 */
[----:B------:R-:W-:Y:S01]  /*2720*/  IADD3 R15, PT, PT, R3, R15, RZ ;  /* 0x0000000f030f7210 */ /* 0x000fe20007ffe0ff */
[----:B------:R-:W-:Y:S01]  /*2730*/  IMAD.SHL.U32 R95, R92, 0x10, RZ ;  /* 0x000000105c5f7824 */ /* 0x000fe200078e00ff */
[----:B------:R-:W-:Y:S01]  /*2740*/  IADD3.X R3, PT, PT, RZ, ~UR18, RZ, P0, !PT ;  /* 0x80000012ff037c10 */ /* 0x000fe200087fe4ff */
[----:B------:R-:W-:Y:S01]  /*2750*/  VIADD R73, R104, 0x20 ;  /* 0x0000002068497836 */ /* 0x000fe20000000000 */
[----:B------:R-:W-:Y:S01]  /*2760*/  IADD3.X R85, PT, PT, R83, UR15, RZ, P1, !PT ;  /* 0x0000000f53557c10 */ /* 0x000fe20008ffe4ff */
[----:B------:R-:W4:Y:S01]  /*2770*/  LDCU.64 UR14, c[0x0][0x3b8] ;  /* 0x00007700ff0e77ac */ /* 0x000f220008000a00 */
[----:B------:R-:W-:-:S02]  /*2780*/  LEA.HI.X R81, R4, UR9, R81, 0x1, P2 ;  /* 0x0000000904517c11 */ /* 0x000fc400090f0c51 */
[----:B---3--:R-:W-:Y:S01]  /*2790*/  LEA R14, P2, R2, UR10, 0x1 ;  /* 0x0000000a020e7c11 */ /* 0x008fe2000f8408ff */
[----:B------:R-:W-:Y:S01]  /*27a0*/  UMOV UR18, UR22 ;  /* 0x0000001600127c82 */ /* 0x000fe20008000000 */
[----:B------:R-:W-:Y:S02]  /*27b0*/  IADD3 R82, P1, PT, R82, UR12, RZ ;  /* 0x0000000c52527c10 */ /* 0x000fe4000ff3e0ff */
[----:B------:R-:W-:Y:S02]  /*27c0*/  SHF.L.U64.HI R93, R92, 0x4, R93 ;  /* 0x000000045c5d7819 */ /* 0x000fe4000001025d */
[C---:B------:R-:W-:Y:S02]  /*27d0*/  SHF.R.S64 R91, R0.reuse, 0x1f, R89 ;  /* 0x0000001f005b7819 */ /* 0x040fe40000001059 */
[----:B------:R-:W-:Y:S02]  /*27e0*/  SHF.R.S32.HI R92, RZ, 0x1f, R97 ;  /* 0x0000001fff5c7819 */ /* 0x000fe40000011461 */
[----:B------:R-:W-:-:S02]  /*27f0*/  SHF.R.S64 R87, R0, 0x1f, R3 ;  /* 0x0000001f00577819 */ /* 0x000fc40000001003 */
[----:B------:R-:W-:Y:S02]  /*2800*/  SHF.R.S32.HI R86, RZ, 0x1f, R3 ;  /* 0x0000001fff567819 */ /* 0x000fe40000011403 */
[----:B------:R-:W-:Y:S02]  /*2810*/  SHF.R.S32.HI R89, RZ, 0x1f, R89 ;  /* 0x0000001fff597819 */ /* 0x000fe40000011459 */
[----:B------:R-:W-:Y:S01]  /*2820*/  LEA.HI.X R15, R2, UR11, R15, 0x1, P2 ;  /* 0x0000000b020f7c11 */ /* 0x000fe200090f0c0f */
[----:B------:R-:W3:Y:S01]  /*2830*/  LDCU.128 UR8, c[0x0][0x3a0] ;  /* 0x00007400ff0877ac */ /* 0x000ee20008000c00 */
[----:B------:R-:W-:Y:S01]  /*2840*/  IADD3.X R83, PT, PT, R83, UR13, RZ, P1, !PT ;  /* 0x0000000d53537c10 */ /* 0x000fe20008ffe4ff */
[----:B--2-4-:R-:W1:Y:S06]  /*2850*/  LDCU.64 UR12, c[0x0][0x4e0] ;  /* 0x00009c00ff0c77ac */ /* 0x014e6c0008000a00 */
.L_x_2101:
        /* <DEDUP_REMOVED lines=8> */
[----:B-1----:R-:W-:Y:S02]  /*28e0*/  ISETP.GE.AND P1, PT, R12, UR33, PT ;  /* 0x000000210c007c0c */ /* 0x002fe4000bf26270 */
[----:B------:R-:W-:Y:S11]  /*28f0*/  ISETP.GE.AND P0, PT, R11, UR33, PT ;  /* 0x000000210b007c0c */ /* 0x000ff6000bf06270 */
[----:B------:R-:W2:Y:S01]  /*2900*/  @!P1 LDG.E.128 R4, desc[UR4][R80.64] ;  /* 0x0000000450049981 */ /* 0x000ea2000c1e1d00 */
[--C-:B------:R-:W-:Y:S05]  /*2910*/  @!P1 IMAD.MOV.U32 R77, RZ, RZ, R75.reuse ;  /* 0x000000ffff4d9224 */ /* 0x100fea00078e004b */
[----:B--2---:R1:W-:Y:S01]  /*2920*/  @!P1 STG.E.128 desc[UR4][R76.64], R4 ;  /* 0x000000044c009986 */ /* 0x0043e2000c101d04 */
[----:B------:R-:W-:Y:S03]  /*2930*/  ISETP.GE.AND P1, PT, R10, UR33, PT ;  /* 0x000000210a007c0c */ /* 0x000fe6000bf26270 */
[----:B------:R-:W2:Y:S01]  /*2940*/  @!P0 LDG.E.128 R24, desc[UR4][R80.64+0x80] ;  /* 0x0000800450188981 */ /* 0x000ea2000c1e1d00 */
[--C-:B-1----:R-:W-:Y:S05]  /*2950*/  @!P0 IMAD.MOV.U32 R77, RZ, RZ, R75.reuse ;  /* 0x000000ffff4d8224 */ /* 0x102fea00078e004b */
[----:B--2---:R1:W-:Y:S01]  /*2960*/  @!P0 STG.E.128 desc[UR4][R76.64+0x80], R24 ;  /* 0x000080184c008986 */ /* 0x0043e2000c101d04 */
[----:B------:R-:W-:Y:S03]  /*2970*/  ISETP.GE.AND P0, PT, R9, UR33, PT ;  /* 0x0000002109007c0c */ /* 0x000fe6000bf06270 */
[----:B------:R-:W2:Y:S01]  /*2980*/  @!P1 LDG.E.128 R20, desc[UR4][R80.64+0x100] ;  /* 0x0001000450149981 */ /* 0x000ea2000c1e1d00 */
[--C-:B-1----:R-:W-:Y:S05]  /*2990*/  @!P1 IMAD.MOV.U32 R77, RZ, RZ, R75.reuse ;  /* 0x000000ffff4d9224 */ /* 0x102fea00078e004b */
[----:B--2---:R1:W-:Y:S04]  /*29a0*/  @!P1 STG.E.128 desc[UR4][R76.64+0x100], R20 ;  /* 0x000100144c009986 */ /* 0x0043e8000c101d04 */
[----:B------:R-:W2:Y:S01]  /*29b0*/  @!P0 LDG.E.128 R4, desc[UR4][R80.64+0x180] ;  /* 0x0001800450048981 */ /* 0x000ea2000c1e1d00 */
[----:B-1----:R-:W-:Y:S05]  /*29c0*/  @!P0 IMAD.MOV.U32 R77, RZ, RZ, R75 ;  /* 0x000000ffff4d8224 */ /* 0x002fea00078e004b */
[----:B--2---:R2:W-:Y:S02]  /*29d0*/  @!P0 STG.E.128 desc[UR4][R76.64+0x180], R4 ;  /* 0x000180044c008986 */ /* 0x0045e4000c101d04 */
.L_x_2019:
[----:B-1-3--:R-:W-:Y:S05]  /*29e0*/  BSYNC.RECONVERGENT B0 ;  /* 0x0000000000007941 */ /* 0x00afea0003800200 */
.L_x_2018:
[----:B------:R-:W-:Y:S04]  /*29f0*/  BSSY.RECONVERGENT B0, `(.L_x_2020) ;  /* 0x0000015000007945 */ /* 0x000fe80003800200 */
[----:B------:R-:W-:Y:S05]  /*2a00*/  @!P4 BRA `(.L_x_2021) ;  /* 0x00000000004cc947 */ /* 0x000fea0003800000 */
[----:B------:R-:W1:Y:S01]  /*2a10*/  LDC.64 R2, c[0x0][0x4b0] ;  /* 0x00012c00ff027b82 */ /* 0x000e620000000a00 */
[----:B------:R-:W-:Y:S01]  /*2a20*/  ISETP.GE.AND P1, PT, R12, UR33, PT ;  /* 0x000000210c007c0c */ /* 0x000fe2000bf26270 */
[----:B------:R-:W-:Y:S01]  /*2a30*/  IMAD.U32 R0, RZ, RZ, UR29 ;  /* 0x0000001dff007e24 */ /* 0x000fe2000f8e00ff */
[C---:B-1----:R-:W-:Y:S04]  /*2a40*/  LEA R34, P0, R2.reuse, R80, 0x5 ;  /* 0x0000005002227211 */ /* 0x042fe800078028ff */
[----:B------:R-:W-:Y:S01]  /*2a50*/  LEA.HI.X R35, R2, R81, R3, 0x5, P0 ;  /* 0x0000005102237211 */ /* 0x000fe200000f2c03 */
[----:B------:R-:W-:Y:S01]  /*2a60*/  IMAD.U32 R3, RZ, RZ, UR30 ;  /* 0x0000001eff037e24 */ /* 0x000fe2000f8e00ff */
[----:B------:R-:W-:Y:S05]  /*2a70*/  ISETP.GE.AND P0, PT, R11, UR33, PT ;  /* 0x000000210b007c0c */ /* 0x000fea000bf06270 */
[----:B------:R-:W3:Y:S01]  /*2a80*/  @!P1 LDG.E.128 R28, desc[UR4][R34.64] ;  /* 0x00000004221c9981 */ /* 0x000ee2000c1e1d00 */
[C---:B------:R-:W-:Y:S04]  /*2a90*/  LEA R32, P2, R3.reuse, R76, 0x1 ;  /* 0x0000004c03207211 */ /* 0x040fe800078408ff */
        /* <DEDUP_REMOVED lines=8> */
[----:B--2---:R-:W2:Y:S04]  /*2b20*/  @!P0 LDG.E.128 R4, desc[UR4][R34.64+0x180] ;  /* 0x0001800422048981 */ /* 0x004ea8000c1e1d00 */
[----:B--2---:R1:W-:Y:S02]  /*2b30*/  @!P0 STG.E.128 desc[UR4][R32.64+0x180], R4 ;  /* 0x0001800420008986 */ /* 0x0043e4000c101d04 */
.L_x_2021:
[----:B------:R-:W-:Y:S05]  /*2b40*/  BSYNC.RECONVERGENT B0 ;  /* 0x0000000000007941 */ /* 0x000fea0003800200 */
.L_x_2020:
[C---:B------:R-:W-:Y:S01]  /*2b50*/  ISETP.GE.AND P3, PT, R73.reuse, UR34, PT ;  /* 0x0000002249007c0c */ /* 0x040fe2000bf66270 */
[----:B------:R-:W-:Y:S03]  /*2b60*/  BSSY.RECONVERGENT B0, `(.L_x_2022) ;  /* 0x0000016000007945 */ /* 0x000fe60003800200 */
[----:B------:R-:W-:Y:S11]  /*2b70*/  ISETP.GE.AND P3, PT, R73, UR19, !P3 ;  /* 0x0000001349007c0c */ /* 0x000ff6000df66270 */
[----:B------:R-:W-:Y:S02]  /*2b80*/  @!UPT UIADD3 URZ, UPT, UPT, URZ, URZ, URZ ;  /* 0x000000fffffff290 */ /* 0x000fe4000fffe0ff */
[----:B------:R-:W-:Y:S05]  /*2b90*/  @!P3 BRA `(.L_x_2023) ;  /* 0x000000000048b947 */ /* 0x000fea0003800000 */
[----:B------:R-:W3:Y:S01]  /*2ba0*/  LDC.64 R2, c[0x0][0x4b0] ;  /* 0x00012c00ff027b82 */ /* 0x000ee20000000a00 */
[----:B------:R-:W-:Y:S02]  /*2bb0*/  ISETP.GE.AND P1, PT, R12, UR33, PT ;  /* 0x000000210c007c0c */ /* 0x000fe4000bf26270 */
[C---:B---3--:R-:W-:Y:S04]  /*2bc0*/  LEA R34, P0, R2.reuse, R80, 0x6 ;  /* 0x0000005002227211 */ /* 0x048fe800078030ff */
[----:B------:R-:W-:Y:S02]  /*2bd0*/  LEA.HI.X R35, R2, R81, R3, 0x6, P0 ;  /* 0x0000005102237211 */ /* 0x000fe400000f3403 */
[----:B------:R-:W3:Y:S01]  /*2be0*/  LDC.64 R2, c[0x0][0x3c0] ;  /* 0x0000f000ff027b82 */ /* 0x000ee20000000a00 */
[----:B------:R-:W-:Y:S04]  /*2bf0*/  ISETP.GE.AND P0, PT, R11, UR33, PT ;  /* 0x000000210b007c0c */ /* 0x000fe8000bf06270 */
[----:B-12---:R-:W2:Y:S01]  /*2c00*/  @!P1 LDG.E.128 R4, desc[UR4][R34.64] ;  /* 0x0000000422049981 */ /* 0x006ea2000c1e1d00 */
[C---:B---3--:R-:W-:Y:S04]  /*2c10*/  LEA R32, P2, R2.reuse, R76, 0x6 ;  /* 0x0000004c02207211 */ /* 0x048fe800078430ff */
        /* <DEDUP_REMOVED lines=10> */
.L_x_2023:
[----:B------:R-:W-:Y:S05]  /*2cc0*/  BSYNC.RECONVERGENT B0 ;  /* 0x0000000000007941 */ /* 0x000fea0003800200 */
.L_x_2022:
[C---:B------:R-:W-:Y:S01]  /*2cd0*/  ISETP.GE.AND P2, PT, R72.reuse, UR34, PT ;  /* 0x0000002248007c0c */ /* 0x040fe2000bf46270 */
[----:B------:R-:W-:Y:S03]  /*2ce0*/  BSSY.RECONVERGENT B0, `(.L_x_2024) ;  /* 0x0000019000007945 */ /* 0x000fe60003800200 */
[----:B------:R-:W-:Y:S11]  /*2cf0*/  ISETP.GE.AND P2, PT, R72, UR19, !P2 ;  /* 0x0000001348007c0c */ /* 0x000ff6000d746270 */
[----:B------:R-:W-:Y:S02]  /*2d00*/  @!UPT UIADD3 URZ, UPT, UPT, URZ, URZ, URZ ;  /* 0x000000fffffff290 */ /* 0x000fe4000fffe0ff */
[----:B------:R-:W-:Y:S05]  /*2d10*/  @!P2 BRA `(.L_x_2025) ;  /* 0x000000000054a947 */ /* 0x000fea0003800000 */
[----:B------:R-:W1:Y:S01]  /*2d20*/  LDC.64 R2, c[0x0][0x4b0] ;  /* 0x00012c00ff027b82 */ /* 0x000e620000000a00 */
[----:B------:R-:W-:Y:S02]  /*2d30*/  ISETP.GE.AND P1, PT, R12, UR33, PT ;  /* 0x000000210c007c0c */ /* 0x000fe4000bf26270 */
[----:B--2---:R-:W-:Y:S02]  /*2d40*/  MOV R77, R75 ;  /* 0x0000004b004d7202 */ /* 0x004fe40000000f00 */
[----:B------:R-:W-:Y:S01]  /*2d50*/  ISETP.GE.AND P0, PT, R11, UR33, PT ;  /* 0x000000210b007c0c */ /* 0x000fe2000bf06270 */
[----:B-1-3--:R-:W-:Y:S04]  /*2d60*/  IMAD.WIDE.U32 R32, R2, 0x60, R80 ;  /* 0x0000006002207825 */ /* 0x00afe800078e0050 */
[----:B------:R-:W-:Y:S05]  /*2d70*/  IMAD R3, R3, 0x60, RZ ;  /* 0x0000006003037824 */ /* 0x000fea00078e02ff */
[----:B------:R-:W-:Y:S02]  /*2d80*/  IADD3 R33, PT, PT, R33, R3, RZ ;  /* 0x0000000321217210 */ /* 0x000fe40007ffe0ff */
[----:B------:R-:W1:Y:S03]  /*2d90*/  LDC.64 R2, c[0x0][0x3c0] ;  /* 0x0000f000ff027b82 */ /* 0x000e660000000a00 */
[----:B------:R-:W2:Y:S01]  /*2da0*/  @!P1 LDG.E.128 R4, desc[UR4][R32.64] ;  /* 0x0000000420049981 */ /* 0x000ea2000c1e1d00 */
        /* <DEDUP_REMOVED lines=12> */
.L_x_2025:
[----:B------:R-:W-:Y:S05]  /*2e70*/  BSYNC.RECONVERGENT B0 ;  /* 0x0000000000007941 */ /* 0x000fea0003800200 */
.L_x_2024:
        /* <DEDUP_REMOVED lines=10> */
[----:B-1-34-:R-:W3:Y:S04]  /*2f20*/  @!P1 LDG.E.128 R28, desc[UR4][R14.64] ;  /* 0x000000040e1c9981 */ /* 0x01aee8000c1e1d00 */
        /* <DEDUP_REMOVED lines=9> */
.L_x_2029:
[----:B------:R-:W-:Y:S05]  /*2fc0*/  BSYNC.RECONVERGENT B0 ;  /* 0x0000000000007941 */ /* 0x000fea0003800200 */
.L_x_2028:
[----:B------:R-:W-:Y:S04]  /*2fd0*/  BSSY.RECONVERGENT B0, `(.L_x_2030) ;  /* 0x0000014000007945 */ /* 0x000fe80003800200 */
[----:B------:R-:W-:Y:S05]  /*2fe0*/  @!P4 BRA `(.L_x_2031) ;  /* 0x000000000048c947 */ /* 0x000fea0003800000 */
[----:B------:R-:W-:Y:S01]  /*2ff0*/  ISETP.GE.AND P1, PT, R12, UR33, PT ;  /* 0x000000210c007c0c */ /* 0x000fe2000bf26270 */
[----:B------:R-:W-:Y:S01]  /*3000*/  IMAD.U32 R3, RZ, RZ, UR28 ;  /* 0x0000001cff037e24 */ /* 0x000fe2000f8e00ff */
[C---:B-1-3--:R-:W-:Y:S01]  /*3010*/  LEA R32, P0, R95.reuse, R14, 0x1 ;  /* 0x0000000e5f207211 */ /* 0x04afe200078008ff */
[----:B------:R-:W-:Y:S03]  /*3020*/  IMAD.U32 R0, RZ, RZ, UR27 ;  /* 0x0000001bff007e24 */ /* 0x000fe6000f8e00ff */
[----:B------:R-:W-:Y:S02]  /*3030*/  LEA.HI.X R33, R95, R15, R93, 0x1, P0 ;  /* 0x0000000f5f217211 */ /* 0x000fe400000f0c5d */
[----:B------:R-:W-:Y:S02]  /*3040*/  ISETP.GE.AND P0, PT, R11, UR33, PT ;  /* 0x000000210b007c0c */ /* 0x000fe4000bf06270 */
[C---:B------:R-:W-:Y:S03]  /*3050*/  LEA R18, P4, R3.reuse, R78, 0x1 ;  /* 0x0000004e03127211 */ /* 0x040fe600078808ff */
[----:B----4-:R-:W3:Y:S01]  /*3060*/  @!P1 LDG.E.128 R28, desc[UR4][R32.64] ;  /* 0x00000004201c9981 */ /* 0x010ee2000c1e1d00 */
        /* <DEDUP_REMOVED lines=10> */
.L_x_2031:
[----:B------:R-:W-:Y:S05]  /*3110*/  BSYNC.RECONVERGENT B0 ;  /* 0x0000000000007941 */ /* 0x000fea0003800200 */
.L_x_2030:
[----:B------:R-:W-:Y:S04]  /*3120*/  BSSY.RECONVERGENT B0, `(.L_x_2032) ;  /* 0x0000014000007945 */ /* 0x000fe80003800200 */
[----:B------:R-:W-:Y:S05]  /*3130*/  @!P3 BRA `(.L_x_2033) ;  /* 0x000000000048b947 */ /* 0x000fea0003800000 */
[----:B------:R-:W1:Y:S01]  /*3140*/  LDC.64 R2, c[0x0][0x4a8] ;  /* 0x00012a00ff027b82 */ /* 0x000e620000000a00 */
[----:B------:R-:W-:Y:S02]  /*3150*/  ISETP.GE.AND P1, PT, R12, UR33, PT ;  /* 0x000000210c007c0c */ /* 0x000fe4000bf26270 */
[C---:B-1-3--:R-:W-:Y:S04]  /*3160*/  LEA R32, P0, R2.reuse, R14, 0x6 ;  /* 0x0000000e02207211 */ /* 0x04afe800078030ff */
[----:B------:R-:W-:Y:S02]  /*3170*/  LEA.HI.X R33, R2, R15, R3, 0x6, P0 ;  /* 0x0000000f02217211 */ /* 0x000fe400000f3403 */
[----:B------:R-:W1:Y:S01]  /*3180*/  LDC.64 R2, c[0x0][0x3b8] ;  /* 0x0000ee00ff027b82 */ /* 0x000e620000000a00 */
[----:B------:R-:W-:Y:S04]  /*3190*/  ISETP.GE.AND P0, PT, R11, UR33, PT ;  /* 0x000000210b007c0c */ /* 0x000fe8000bf06270 */
[----:B--2-4-:R-:W2:Y:S01]  /*31a0*/  @!P1 LDG.E.128 R4, desc[UR4][R32.64] ;  /* 0x0000000420049981 */ /* 0x014ea2000c1e1d00 */
        /* <DEDUP_REMOVED lines=11> */
.L_x_2033:
[----:B------:R-:W-:Y:S05]  /*3260*/  BSYNC.RECONVERGENT B0 ;  /* 0x0000000000007941 */ /* 0x000fea0003800200 */
.L_x_2032:
[----:B-1----:R-:W-:Y:S01]  /*3270*/  MOV R18, RZ ;  /* 0x000000ff00127202 */ /* 0x002fe20000000f00 */
[----:B------:R-:W-:Y:S05]  /*3280*/  @!P2 BRA `(.L_x_2034) ;  /* 0x0000009800a0a947 */ /* 0x000fea0003800000 */
[----:B------:R-:W1:Y:S01]  /*3290*/  LDC.64 R2, c[0x0][0x4a8] ;  /* 0x00012a00ff027b82 */ /* 0x000e620000000a00 */
[----:B------:R-:W-:Y:S02]  /*32a0*/  ISETP.GE.AND P0, PT, R12, UR33, PT ;  /* 0x000000210c007c0c */ /* 0x000fe4000bf06270 */
[----:B------:R-:W-:Y:S01]  /*32b0*/  ISETP.GE.AND P1, PT, R11, UR33, PT ;  /* 0x000000210b007c0c */ /* 0x000fe2000bf26270 */
[----:B-1----:R-:W-:Y:S02]  /*32c0*/  IMAD R3, R3, 0x60, RZ ;  /* 0x0000006003037824 */ /* 0x002fe400078e02ff */
[----:B---34-:R-:W-:Y:S05]  /*32d0*/  IMAD.WIDE.U32 R28, R2, 0x60, R14 ;  /* 0x00000060021c7825 */ /* 0x018fea00078e000e */
[----:B------:R-:W-:Y:S02]  /*32e0*/  IADD3 R29, PT, PT, R29, R3, RZ ;  /* 0x000000031d1d7210 */ /* 0x000fe40007ffe0ff */
[----:B------:R-:W1:Y:S03]  /*32f0*/  LDC.64 R2, c[0x0][0x3b8] ;  /* 0x0000ee00ff027b82 */ /* 0x000e660000000a00 */
[----:B--2---:R-:W2:Y:S01]  /*3300*/  @!P0 LDG.E.128 R4, desc[UR4][R28.64] ;  /* 0x000000041c048981 */ /* 0x004ea2000c1e1d00 */
        /* <DEDUP_REMOVED lines=15> */
.L_x_2027:
        /* <DEDUP_REMOVED lines=11> */
[----:B-1-34-:R-:W3:Y:S11]  /*34b0*/  LDG.E.128 R20, desc[UR4][R14.64] ;  /* 0x000000040e147981 */ /* 0x01aef6000c1e1d00 */
[----:B------:R-:W-:Y:S01]  /*34c0*/  @!UPT UIADD3 URZ, UPT, UPT, URZ, URZ, URZ ;  /* 0x000000fffffff290 */ /* 0x000fe2000fffe0ff */
[----:B------:R-:W4:Y:S06]  /*34d0*/  @!P0 LDG.E.64 R30, desc[UR4][R50.64] ;  /* 0x00000004321e8981 */ /* 0x000f2c000c1e1b00 */
[----:B--2---:R-:W2:Y:S01]  /*34e0*/  @!P0 LDG.E.64 R6, desc[UR4][R16.64] ;  /* 0x0000000410068981 */ /* 0x004ea2000c1e1b00 */
[--C-:B----4-:R-:W-:Y:S01]  /*34f0*/  @!P0 HADD2.F32 R27, -RZ, R30.reuse.H0_H0 ;  /* 0x2000001eff1b8230 */ /* 0x110fe20000004100 */
[----:B---3--:R-:W-:Y:S01]  /*3500*/  @!P0 MOV R25, R20 ;  /* 0x0000001400198202 */ /* 0x008fe20000000f00 */
[----:B------:R-:W-:Y:S01]  /*3510*/  @!P0 HADD2.F32 R29, -RZ, R30.H1_H1 ;  /* 0x3000001eff1d8230 */ /* 0x000fe20000004100 */
[----:B------:R-:W-:Y:S01]  /*3520*/  @!P0 MOV R8, R21 ;  /* 0x0000001500088202 */ /* 0x000fe20000000f00 */
[----:B------:R-:W-:Y:S02]  /*3530*/  @!P0 HADD2.F32 R30, -RZ, R31.H0_H0 ;  /* 0x2000001fff1e8230 */ /* 0x000fe40000004100 */
[--C-:B------:R-:W-:Y:S02]  /*3540*/  @!P0 HADD2.F32 R24, -RZ, R25.reuse.H1_H1 ;  /* 0x30000019ff188230 */ /* 0x100fe40000004100 */
[--C-:B--2---:R-:W-:Y:S02]  /*3550*/  @!P0 HADD2.F32 R19, -RZ, R6.reuse.H0_H0 ;  /* 0x20000006ff138230 */ /* 0x104fe40000004100 */
        /* <DEDUP_REMOVED lines=38> */
.L_x_2039:
[----:B------:R-:W-:Y:S05]  /*37c0*/  BSYNC.RECONVERGENT B0 ;  /* 0x0000000000007941 */ /* 0x000fea0003800200 */
.L_x_2038:
[----:B------:R-:W-:Y:S04]  /*37d0*/  BSSY.RECONVERGENT B0, `(.L_x_2040) ;  /* 0x0000034000007945 */ /* 0x000fe80003800200 */
[----:B------:R-:W-:Y:S05]  /*37e0*/  @P6 BRA `(.L_x_2041) ;  /* 0x0000000000c86947 */ /* 0x000fea0003800000 */
        /* <DEDUP_REMOVED lines=50> */
.L_x_2041:
[----:B------:R-:W-:Y:S05]  /*3b10*/  BSYNC.RECONVERGENT B0 ;  /* 0x0000000000007941 */ /* 0x000fea0003800200 */
.L_x_2040:
        /* <DEDUP_REMOVED lines=52> */
.L_x_2043:
[----:B------:R-:W-:Y:S05]  /*3e60*/  BSYNC.RECONVERGENT B0 ;  /* 0x0000000000007941 */ /* 0x000fea0003800200 */
.L_x_2042:
        /* <DEDUP_REMOVED lines=51> */
.L_x_2037:
[----:B------:R-:W-:Y:S05]  /*41a0*/  BSYNC.RECONVERGENT B1 ;  /* 0x0000000000017941 */ /* 0x000fea0003800200 */
.L_x_2036:
        /* <DEDUP_REMOVED lines=8> */
[C---:B------:R-:W-:Y:S01]  /*4230*/  LEA R40, P1, R95.reuse, R14, 0x1 ;  /* 0x0000000e5f287211 */ /* 0x040fe200078208ff */
[----:B------:R-:W1:Y:S01]  /*4240*/  LDC R2, c[0x0][0x440] ;  /* 0x00011000ff027b82 */ /* 0x000e620000000800 */
[----:B------:R-:W-:Y:S01]  /*4250*/  IMAD.U32 R3, RZ, RZ, UR28 ;  /* 0x0000001cff037e24 */ /* 0x000fe2000f8e00ff */
[----:B------:R-:W-:Y:S01]  /*4260*/  BSSY.RECONVERGENT B0, `(.L_x_2046) ;  /* 0x000003c000007945 */ /* 0x000fe20003800200 */
[----:B------:R-:W-:Y:S01]  /*4270*/  LEA.HI.X R41, R95, R15, R93, 0x1, P1 ;  /* 0x0000000f5f297211 */ /* 0x000fe200008f0c5d */
[----:B------:R-:W-:Y:S02]  /*4280*/  IMAD.U32 R0, RZ, RZ, UR27 ;  /* 0x0000001bff007e24 */ /* 0x000fe4000f8e00ff */
[C---:B------:R-:W-:Y:S04]  /*4290*/  LEA R36, P0, R3.reuse, R78, 0x1 ;  /* 0x0000004e03247211 */ /* 0x040fe800078008ff */
        /* <DEDUP_REMOVED lines=56> */
.L_x_2047:
[----:B------:R-:W-:Y:S05]  /*4620*/  BSYNC.RECONVERGENT B0 ;  /* 0x0000000000007941 */ /* 0x000fea0003800200 */
.L_x_2046:
        /* <DEDUP_REMOVED lines=52> */
.L_x_2049:
[----:B------:R-:W-:Y:S05]  /*4970*/  BSYNC.RECONVERGENT B0 ;  /* 0x0000000000007941 */ /* 0x000fea0003800200 */
.L_x_2048:
        /* <DEDUP_REMOVED lines=52> */
.L_x_2051:
[----:B------:R-:W-:Y:S05]  /*4cc0*/  BSYNC.RECONVERGENT B0 ;  /* 0x0000000000007941 */ /* 0x000fea0003800200 */
.L_x_2050:
        /* <DEDUP_REMOVED lines=51> */
.L_x_2045:
[----:B------:R-:W-:Y:S05]  /*5000*/  BSYNC.RECONVERGENT B1 ;  /* 0x0000000000017941 */ /* 0x000fea0003800200 */
.L_x_2044:
        /* <DEDUP_REMOVED lines=69> */
.L_x_2055:
[----:B------:R-:W-:Y:S05]  /*5460*/  BSYNC.RECONVERGENT B0 ;  /* 0x0000000000007941 */ /* 0x000fea0003800200 */
.L_x_2054:
        /* <DEDUP_REMOVED lines=52> */
.L_x_2057:
[----:B------:R-:W-:Y:S05]  /*57b0*/  BSYNC.RECONVERGENT B0 ;  /* 0x0000000000007941 */ /* 0x000fea0003800200 */
.L_x_2056:
        /* <DEDUP_REMOVED lines=52> */
.L_x_2059:
[----:B------:R-:W-:Y:S05]  /*5b00*/  BSYNC.RECONVERGENT B0 ;  /* 0x0000000000007941 */ /* 0x000fea0003800200 */
.L_x_2058:
        /* <DEDUP_REMOVED lines=51> */
.L_x_2053:
[----:B------:R-:W-:Y:S05]  /*5e40*/  BSYNC.RECONVERGENT B1 ;  /* 0x0000000000017941 */ /* 0x000fea0003800200 */
.L_x_2052:
        /* <DEDUP_REMOVED lines=71> */
.L_x_2063:
[----:B------:R-:W-:Y:S05]  /*62c0*/  BSYNC.RECONVERGENT B0 ;  /* 0x0000000000007941 */ /* 0x000fea0003800200 */
.L_x_2062:
        /* <DEDUP_REMOVED lines=52> */
.L_x_2065:
[----:B------:R-:W-:Y:S05]  /*6610*/  BSYNC.RECONVERGENT B0 ;  /* 0x0000000000007941 */ /* 0x000fea0003800200 */
.L_x_2064:
        /* <DEDUP_REMOVED lines=52> */
.L_x_2067:
[----:B------:R-:W-:Y:S05]  /*6960*/  BSYNC.RECONVERGENT B0 ;  /* 0x0000000000007941 */ /* 0x000fea0003800200 */
.L_x_2066:
        /* <DEDUP_REMOVED lines=51> */
.L_x_2061:
[----:B------:R-:W-:Y:S05]  /*6ca0*/  BSYNC.RECONVERGENT B1 ;  /* 0x0000000000017941 */ /* 0x000fea0003800200 */
.L_x_2060:
        /* <DEDUP_REMOVED lines=8> */
.L_x_2035:
[----:B-1-34-:R-:W-:Y:S01]  /*6d30*/  LEA.HI R20, R18, R18, RZ, 0x1 ;  /* 0x0000001212147211 */ /* 0x01afe200078f08ff */
[----:B------:R-:W-:Y:S01]  /*6d40*/  BSSY.RECONVERGENT B1, `(.L_x_2068) ;  /* 0x000017b000017945 */ /* 0x000fe20003800200 */
[----:B------:R-:W-:Y:S02]  /*6d50*/  SHF.R.U32.HI R19, RZ, 0x1, R18 ;  /* 0x00000001ff137819 */ /* 0x000fe40000011612 */
[----:B------:R-:W-:Y:S05]  /*6d60*/  SHF.R.S32.HI R20, RZ, 0x1, R20 ;  /* 0x00000001ff147819 */ /* 0x000fea0000011414 */
[----:B------:R-:W-:Y:S05]  /*6d70*/  IMAD.MOV R20, RZ, RZ, -R20 ;  /* 0x000000ffff147224 */ /* 0x000fea00078e0a14 */
[----:B--2---:R-:W-:Y:S01]  /*6d80*/  SHF.R.S32.HI R77, RZ, 0x1f, R20 ;  /* 0x0000001fff4d7819 */ /* 0x004fe20000011414 */
        /* <DEDUP_REMOVED lines=93> */
.L_x_2071:
[----:B------:R-:W-:Y:S05]  /*7360*/  BSYNC.RECONVERGENT B0 ;  /* 0x0000000000007941 */ /* 0x000fea0003800200 */
.L_x_2070:
        /* <DEDUP_REMOVED lines=93> */
.L_x_2073:
[----:B------:R-:W-:Y:S05]  /*7940*/  BSYNC.RECONVERGENT B0 ;  /* 0x0000000000007941 */ /* 0x000fea0003800200 */
.L_x_2072:
        /* <DEDUP_REMOVED lines=93> */
.L_x_2075:
[----:B------:R-:W-:Y:S05]  /*7f20*/  BSYNC.RECONVERGENT B0 ;  /* 0x0000000000007941 */ /* 0x000fea0003800200 */
.L_x_2074:
        /* <DEDUP_REMOVED lines=92> */
.L_x_2069:
[----:B------:R-:W-:Y:S05]  /*84f0*/  BSYNC.RECONVERGENT B1 ;  /* 0x0000000000017941 */ /* 0x000fea0003800200 */
.L_x_2068:
[----:B------:R-:W-:Y:S04]  /*8500*/  BSSY.RECONVERGENT B1, `(.L_x_2076) ;  /* 0x000017f000017945 */ /* 0x000fe80003800200 */
[----:B------:R-:W-:Y:S05]  /*8510*/  @!P4 BRA `(.L_x_2077) ;  /* 0x0000001400f4c947 */ /* 0x000fea0003800000 */
[C---:B------:R-:W-:Y:S01]  /*8520*/  LEA R22, P1, R95.reuse, R14, 0x1 ;  /* 0x0000000e5f167211 */ /* 0x040fe200078208ff */
[----:B------:R-:W5:Y:S01]  /*8530*/  LDC R99, c[0x0][0x440] ;  /* 0x00011000ff637b82 */ /* 0x000f620000000800 */
[----:B------:R-:W-:Y:S01]  /*8540*/  IMAD.U32 R3, RZ, RZ, UR28 ;  /* 0x0000001cff037e24 */ /* 0x000fe2000f8e00ff */
[----:B------:R-:W-:Y:S01]  /*8550*/  BSSY.RECONVERGENT B0, `(.L_x_2078) ;  /* 0x0000061000007945 */ /* 0x000fe20003800200 */
[----:B------:R-:W-:Y:S01]  /*8560*/  LEA.HI.X R23, R95, R15, R93, 0x1, P1 ;  /* 0x0000000f5f177211 */ /* 0x000fe200008f0c5d */
[----:B------:R-:W-:Y:S02]  /*8570*/  IMAD.U32 R0, RZ, RZ, UR27 ;  /* 0x0000001bff007e24 */ /* 0x000fe4000f8e00ff */
[C---:B------:R-:W-:Y:S04]  /*8580*/  LEA R112, P0, R3.reuse, R78, 0x1 ;  /* 0x0000004e03707211 */ /* 0x040fe800078008ff */
        /* <DEDUP_REMOVED lines=93> */
.L_x_2079:
[----:B------:R-:W-:Y:S05]  /*8b60*/  BSYNC.RECONVERGENT B0 ;  /* 0x0000000000007941 */ /* 0x000fea0003800200 */
.L_x_2078:
        /* <DEDUP_REMOVED lines=93> */
.L_x_2081:
[----:B------:R-:W-:Y:S05]  /*9140*/  BSYNC.RECONVERGENT B0 ;  /* 0x0000000000007941 */ /* 0x000fea0003800200 */
.L_x_2080:
        /* <DEDUP_REMOVED lines=93> */
.L_x_2083:
[----:B------:R-:W-:Y:S05]  /*9720*/  BSYNC.RECONVERGENT B0 ;  /* 0x0000000000007941 */ /* 0x000fea0003800200 */
.L_x_2082:
        /* <DEDUP_REMOVED lines=92> */
.L_x_2077:
[----:B------:R-:W-:Y:S05]  /*9cf0*/  BSYNC.RECONVERGENT B1 ;  /* 0x0000000000017941 */ /* 0x000fea0003800200 */
.L_x_2076:
        /* <DEDUP_REMOVED lines=102> */
.L_x_2087:
[----:B------:R-:W-:Y:S05]  /*a360*/  BSYNC.RECONVERGENT B0 ;  /* 0x0000000000007941 */ /* 0x000fea0003800200 */
.L_x_2086:
        /* <DEDUP_REMOVED lines=92> */
.L_x_2089:
[----:B------:R-:W-:Y:S05]  /*a930*/  BSYNC.RECONVERGENT B0 ;  /* 0x0000000000007941 */ /* 0x000fea0003800200 */
.L_x_2088:
        /* <DEDUP_REMOVED lines=92> */
.L_x_2091:
[----:B------:R-:W-:Y:S05]  /*af00*/  BSYNC.RECONVERGENT B0 ;  /* 0x0000000000007941 */ /* 0x000fea0003800200 */
.L_x_2090:
        /* <DEDUP_REMOVED lines=74> */
[----:B------:R-:W-:Y:S01]  /*b3b0*/  @!P0 F2FP.F16.F32.PACK_AB R4, R4, R3 ;  /* 0x000000030404823e */ /* 0x000fe200000000ff */
[--C-:B------:R-:W-:Y:S01]  /*b3c0*/  @!P0 HADD2.F32 R46, -RZ, R47.reuse.H0_H0 ;  /* 0x2000002fff2e8230 */ /* 0x100fe20000004100 */
[----:B------:R-:W-:Y:S01]  /*b3d0*/  @!P0 MOV R52, R37 ;  /* 0x0000002500348202 */ /* 0x000fe20000000f00 */
[--C-:B------:R-:W-:Y:S01]  /*b3e0*/  @!P0 HADD2.F32 R40, -RZ, R56.reuse.H0_H0 ;  /* 0x20000038ff288230 */ /* 0x100fe20000004100 */
[----:B------:R-:W-:Y:S01]  /*b3f0*/  @!P0 MOV R53, R4 ;  /* 0x0000000400358202 */ /* 0x000fe20000000f00 */
[----:B------:R-:W-:Y:S02]  /*b400*/  @!P0 HADD2.F32 R47, -RZ, R47.H1_H1 ;  /* 0x3000002fff2f8230 */ /* 0x000fe40000004100 */
[----:B------:R-:W-:Y:S01]  /*b410*/  @!P0 FFMA.FTZ R5, R38, R44, R5 ;  /* 0x0000002c26058223 */ /* 0x000fe20000010005 */
[----:B------:R-:W-:Y:S02]  /*b420*/  @!P0 HADD2.F32 R41, -RZ, R56.H1_H1 ;  /* 0x30000038ff298230 */ /* 0x000fe40000004100 */
[----:B------:R-:W-:Y:S01]  /*b430*/  @!P0 FFMA.FTZ R6, R39, R45, R6 ;  /* 0x0000002d27068223 */ /* 0x000fe20000010006 */
[----:B------:R-:W-:Y:S02]  /*b440*/  @!P0 FFMA.FTZ R7, R40, R46, R7 ;  /* 0x0000002e28078223 */ /* 0x000fe40000010007 */
[----:B------:R-:W-:Y:S02]  /*b450*/  @!P0 FFMA.FTZ R8, R41, R47, R8 ;  /* 0x0000002f29088223 */ /* 0x000fe40000010008 */
[----:B------:R-:W-:Y:S03]  /*b460*/  @!P0 F2FP.F16.F32.PACK_AB R5, R6, R5 ;  /* 0x000000050605823e */ /* 0x000fe600000000ff */
[----:B------:R-:W-:Y:S02]  /*b470*/  @!P0 F2FP.F16.F32.PACK_AB R8, R8, R7 ;  /* 0x000000070808823e */ /* 0x000fe400000000ff */
[----:B------:R-:W-:Y:S02]  /*b480*/  @!P0 MOV R54, R5 ;  /* 0x0000000500368202 */ /* 0x000fe40000000f00 */
[----:B------:R-:W-:Y:S05]  /*b490*/  @!P0 MOV R55, R8 ;  /* 0x0000000800378202 */ /* 0x000fea0000000f00 */
[----:B------:R1:W-:Y:S02]  /*b4a0*/  STG.E.128 desc[UR4][R112.64+0x180], R52 ;  /* 0x0001803470007986 */ /* 0x0003e4000c101d04 */
.L_x_2085:
[----:B------:R-:W-:Y:S05]  /*b4b0*/  BSYNC.RECONVERGENT B1 ;  /* 0x0000000000017941 */ /* 0x000fea0003800200 */
.L_x_2084:
        /* <DEDUP_REMOVED lines=105> */
.L_x_2095:
[----:B------:R-:W-:Y:S05]  /*bb50*/  BSYNC.RECONVERGENT B0 ;  /* 0x0000000000007941 */ /* 0x000fea0003800200 */
.L_x_2094:
        /* <DEDUP_REMOVED lines=92> */
.L_x_2097:
[----:B------:R-:W-:Y:S05]  /*c120*/  BSYNC.RECONVERGENT B0 ;  /* 0x0000000000007941 */ /* 0x000fea0003800200 */
.L_x_2096:
        /* <DEDUP_REMOVED lines=91> */
.L_x_2099:
[----:B------:R-:W-:Y:S05]  /*c6e0*/  BSYNC.RECONVERGENT B0 ;  /* 0x0000000000007941 */ /* 0x000fea0003800200 */
.L_x_2098:
        /* <DEDUP_REMOVED lines=90> */
.L_x_2093:
[----:B------:R-:W-:Y:S05]  /*cc90*/  BSYNC.RECONVERGENT B1 ;  /* 0x0000000000017941 */ /* 0x000fea0003800200 */
.L_x_2092:
[----:B------:R-:W5:Y:S08]  /*cca0*/  LDC R3, c[0x0][0x450] ;  /* 0x00011400ff037b82 */ /* 0x000f700000000800 */
[----:B------:R-:W1:Y:S01]  /*ccb0*/  LDC R18, c[0x0][0x450] ;  /* 0x00011400ff127b82 */ /* 0x000e620000000800 */
[----:B-----5:R-:W-:Y:S05]  /*ccc0*/  IMAD.U32 R3, R3, -0x20, RZ ;  /* 0xffffffe003037824 */ /* 0x020fea00078e00ff */
[C---:B------:R-:W-:Y:S02]  /*ccd0*/  LEA R84, P1, R3.reuse, R84, 0x1 ;  /* 0x0000005403547211 */ /* 0x040fe400078208ff */
[C---:B------:R-:W-:Y:S02]  /*cce0*/  LEA R82, P0, R3.reuse, R82, 0x1 ;  /* 0x0000005203527211 */ /* 0x040fe400078008ff */
[C---:B------:R-:W-:Y:S02]  /*ccf0*/  LEA.HI.X.SX32 R85, R3.reuse, R85, 0x1, P1 ;  /* 0x0000005503557211 */ /* 0x040fe400008f0eff */
[----:B-1----:R-:W-:Y:S09]  /*cd00*/  LEA.HI.X.SX32 R83, R3, R83, 0x1, P0 ;  /* 0x0000005303537211 */ /* 0x002ff200000f0eff */
.L_x_2034:
[----:B------:R-:W-:Y:S05]  /*cd10*/  BSYNC.RECONVERGENT B2 ;  /* 0x0000000000027941 */ /* 0x000fea0003800200 */
.L_x_2026:
        /* <DEDUP_REMOVED lines=89> */
.L_x_2100:
[----:B------:R-:W-:Y:S01]  /*d2b0*/  UISETP.GT.AND UP0, UPT, UR18, UR6, UPT ;  /* 0x000000061200728c */ /* 0x000fe2000bf04270 */
[----:B------:R-:W-:Y:S02]  /*d2c0*/  IADD3 R80, P1, PT, R80, R87, RZ ;  /* 0x0000005750507210 */ /* 0x000fe40007f3e0ff */
[----:B------:R-:W-:Y:S03]  /*d2d0*/  IADD3 R14, P0, PT, R14, R91, RZ ;  /* 0x0000005b0e0e7210 */ /* 0x000fe60007f1e0ff */
[----:B------:R-:W-:Y:S02]  /*d2e0*/  IMAD.X R81, R81, 0x1, R86, P1 ;  /* 0x0000000151517824 */ /* 0x000fe400008e0656 */
[----:B------:R-:W-:Y:S01]  /*d2f0*/  IMAD.X R15, R15, 0x1, R89, P0 ;  /* 0x000000010f0f7824 */ /* 0x000fe200000e0659 */
[----:B------:R-:W-:Y:S07]  /*d300*/  BRA.U UP0, `(.L_x_2101) ;  /* 0xffffff5500547547 */ /* 0x000fee000b83ffff */
.L_x_2017:
[----:B------:R-:W1:Y:S01]  /*d310*/  LDC R0, c[0x0][0x450] ;  /* 0x00011400ff007b82 */ /* 0x000e620000000800 */
        /* <DEDUP_REMOVED lines=56> */
.L_x_2105:
[----:B------:R-:W-:Y:S05]  /*d6a0*/  BSYNC.RECONVERGENT B0 ;  /* 0x0000000000007941 */ /* 0x000fea0003800200 */
.L_x_2104:
        /* <DEDUP_REMOVED lines=29> */
.L_x_2107:
[----:B------:R-:W-:Y:S05]  /*d880*/  BSYNC.RECONVERGENT B0 ;  /* 0x0000000000007941 */ /* 0x000fea0003800200 */
.L_x_2106:
        /* <DEDUP_REMOVED lines=29> */
.L_x_2109:
[----:B------:R-:W-:Y:S05]  /*da60*/  BSYNC.RECONVERGENT B0 ;  /* 0x0000000000007941 */ /* 0x000fea0003800200 */
.L_x_2108:
        /* <DEDUP_REMOVED lines=30> */
.L_x_2103:
[----:B------:R-:W1:Y:S02]  /*dc50*/  LDCU.64 UR8, c[0x0][0x470] ;  /* 0x00008e00ff0877ac */ /* 0x000e640008000a00 */
[----:B-1----:R-:W-:-:S04]  /*dc60*/  ISETP.NE.U32.AND P0, PT, RZ, UR8, PT ;  /* 0x00000008ff007c0c */ /* 0x002fc8000bf05070 */
[----:B------:R-:W-:Y:S01]  /*dc70*/  ISETP.NE.AND.EX P0, PT, RZ, UR9, PT, P0 ;  /* 0x00000009ff007c0c */ /* 0x000fe2000bf05300 */
[----:B------:R-:W-:Y:S01]  /*dc80*/  UMOV UR11, URZ ;  /* 0x000000ff000b7c82 */ /* 0x000fe20008000000 */
[----:B------:R-:W1:Y:S01]  /*dc90*/  LDCU.U8 UR10, c[0x0][0x533] ;  /* 0x0000a660ff0a77ac */ /* 0x000e620008000000 */
[----:B------:R-:W2:Y:S10]  /*dca0*/  LDCU.64 UR8, c[0x0][0x380] ;  /* 0x00007000ff0877ac */ /* 0x000eb40008000a00 */
[----:B------:R-:W3:Y:S01]  /*dcb0*/  @P0 LDG.E R106, desc[UR4][R106.64] ;  /* 0x000000046a6a0981 */ /* 0x000ee2000c1e1900 */
[----:B------:R-:W-:Y:S01]  /*dcc0*/  IMAD.SHL.U32 R29, R71, 0x10, RZ ;  /* 0x00000010471d7824 */ /* 0x000fe200078e00ff */
[----:B-1----:R-:W-:Y:S01]  /*dcd0*/  UISETP.NE.AND UP0, UPT, UR10, URZ, UPT ;  /* 0x000000ff0a00728c */ /* 0x002fe2000bf05270 */
[----:B---3--:R-:W-:-:S02]  /*dce0*/  @P0 R2UR UR11, R106 ;  /* 0x000000006a0b02ca */ /* 0x008fc400000e0000 */
[----:B--2---:R-:W-:-:S04]  /*dcf0*/  LEA R14, P0, R102, UR8, 0x1 ;  /* 0x00000008660e7c11 */ /* 0x004fc8000f8008ff */
[----:B------:R-:W-:-:S07]  /*dd00*/  LEA.HI.X R15, R102, UR9, R66, 0x1, P0 ;  /* 0x00000009660f7c11 */ /* 0x000fce00080f0c42 */
[----:B------:R-:W-:-:S06]  /*dd10*/  UIADD3 UR11, UPT, UPT, UR11, UR24, UR25 ;  /* 0x000000180b0b7290 */ /* 0x000fcc000fffe019 */
[----:B------:R-:W-:-:S05]  /*dd20*/  IMAD R4, R71, UR11, RZ ;  /* 0x0000000b47047c24 */ /* 0x000fca000f8e02ff */
[-C--:B------:R-:W-:Y:S02]  /*dd30*/  IADD3 R20, P2, PT, R70, R4.reuse, RZ ;  /* 0x0000000446147210 */ /* 0x080fe40007f5e0ff */
[----:B------:R-:W-:Y:S02]  /*dd40*/  IADD3 R8, P1, PT, R69, R4, RZ ;  /* 0x0000000445087210 */ /* 0x000fe40007f3e0ff */
[----:B------:R-:W-:-:S05]  /*dd50*/  SHF.R.S32.HI R4, RZ, 0x1f, R4 ;  /* 0x0000001fff047819 */ /* 0x000fca0000011404 */
[--C-:B------:R-:W-:Y:S02]  /*dd60*/  IMAD.X R22, R68, 0x1, R4.reuse, P2 ;  /* 0x0000000144167824 */ /* 0x100fe400010e0604 */
[----:B------:R-:W-:Y:S01]  /*dd70*/  IMAD.X R24, R67, 0x1, R4, P1 ;  /* 0x0000000143187824 */ /* 0x000fe200008e0604 */
[----:B------:R-:W-:Y:S06]  /*dd80*/  BRA.U !UP0, `(.L_x_2111) ;  /* 0x0000003d08607547 */ /* 0x000fec000b800000 */
[----:B------:R-:W-:Y:S01]  /*dd90*/  UIADD3 UR14, UPT, UPT, -UR25, UR21, URZ ;  /* 0x00000015190e7290 */ /* 0x000fe2000fffe1ff */
[----:B------:R-:W-:Y:S05]  /*dda0*/  BSSY.RECONVERGENT B2, `(.L_x_2112) ;  /* 0x00000e1000027945 */ /* 0x000fea0003800200 */
[----:B------:R-:W-:-:S13]  /*ddb0*/  ISETP.GE.AND P0, PT, R104, UR14, PT ;  /* 0x0000000e68007c0c */ /* 0x000fda000bf06270 */
[----:B------:R-:W-:Y:S05]  /*ddc0*/  @P0 BRA `(.L_x_2113) ;  /* 0x0000000c00780947 */ /* 0x000fea0003800000 */
[----:B------:R-:W1:Y:S01]  /*ddd0*/  LDC R8, c[0x0][0x440] ;  /* 0x00011000ff087b82 */ /* 0x000e620000000800 */
[----:B------:R-:W2:Y:S01]  /*dde0*/  LDCU.64 UR10, c[0x0][0x4c8] ;  /* 0x00009900ff0a77ac */ /* 0x000ea20008000a00 */
[C---:B------:R-:W-:Y:S01]  /*ddf0*/  IMAD.SHL.U32 R26, R20.reuse, 0x2, RZ ;  /* 0x00000002141a7824 */ /* 0x040fe200078e00ff */
[----:B------:R-:W-:Y:S01]  /*de00*/  SHF.L.U64.HI R4, R20, 0x1, R22 ;  /* 0x0000000114047819 */ /* 0x000fe20000010216 */
[----:B------:R-:W-:Y:S01]  /*de10*/  BSSY.RECONVERGENT B1, `(.L_x_2114) ;  /* 0x000003d000017945 */ /* 0x000fe20003800200 */
[----:B------:R-:W3:Y:S01]  /*de20*/  LDCU.64 UR8, c[0x0][0x4d0] ;  /* 0x00009a00ff0877ac */ /* 0x000ee20008000a00 */
[----:B------:R-:W-:Y:S02]  /*de30*/  CS2R R6, SRZ ;  /* 0x0000000000067805 */ /* 0x000fe4000001ff00 */
[C---:B--2---:R-:W-:Y:S02]  /*de40*/  IADD3 R24, P2, PT, R26.reuse, UR10, RZ ;  /* 0x0000000a1a187c10 */ /* 0x044fe4000ff5e0ff */
[----:B---3--:R-:W-:-:S02]  /*de50*/  IADD3 R26, P1, PT, R26, UR8, RZ ;  /* 0x000000081a1a7c10 */ /* 0x008fc4000ff3e0ff */
[----:B-1----:R-:W-:Y:S02]  /*de60*/  ISETP.GE.AND P0, PT, R12, R8, PT ;  /* 0x000000080c00720c */ /* 0x002fe40003f06270 */
[C---:B------:R-:W-:Y:S02]  /*de70*/  IADD3.X R25, PT, PT, R4.reuse, UR11, RZ, P2, !PT ;  /* 0x0000000b04197c10 */ /* 0x040fe400097fe4ff */
[----:B------:R-:W-:Y:S02]  /*de80*/  IADD3.X R27, PT, PT, R4, UR9, RZ, P1, !PT ;  /* 0x00000009041b7c10 */ /* 0x000fe40008ffe4ff */
[----:B------:R-:W-:-:S07]  /*de90*/  CS2R R4, SRZ ;  /* 0x0000000000047805 */ /* 0x000fce000001ff00 */
        /* <DEDUP_REMOVED lines=8> */
[--C-:B------:R-:W-:Y:S02]  /*df20*/  HADD2.F32 R32, -RZ, R17.reuse.H0_H0 ;  /* 0x20000011ff207230 */ /* 0x100fe40000004100 */
[----:B------:R-:W-:Y:S02]  /*df30*/  HADD2.F32 R34, -RZ, R17.H1_H1 ;  /* 0x30000011ff227230 */ /* 0x000fe40000004100 */
[----:B------:R-:W-:-:S02]  /*df40*/  HADD2.F32 R28, -RZ, R19.H1_H1 ;  /* 0x30000013ff1c7230 */ /* 0x000fc40000004100 */
[----:B------:R-:W-:Y:S02]  /*df50*/  HADD2.F32 R37, -RZ, R19.H0_H0 ;  /* 0x20000013ff257230 */ /* 0x000fe40000004100 */
[----:B--2---:R-:W-:Y:S02]  /*df60*/  HADD2.F32 R18, -RZ, R4.H1_H1 ;  /* 0x30000004ff127230 */ /* 0x004fe40000004100 */
[----:B------:R-:W-:Y:S02]  /*df70*/  HADD2.F32 R17, -RZ, R5.H1_H1 ;  /* 0x30000005ff117230 */ /* 0x000fe40000004100 */
[--C-:B---3--:R-:W-:Y:S02]  /*df80*/  HADD2.F32 R23, -RZ, R6.reuse.H1_H1 ;  /* 0x30000006ff177230 */ /* 0x108fe40000004100 */
[----:B------:R-:W-:Y:S01]  /*df90*/  FMUL.FTZ R35, R34, R18 ;  /* 0x0000001222237220 */ /* 0x000fe20000410000 */
[----:B------:R-:W-:Y:S02]  /*dfa0*/  HADD2.F32 R21, -RZ, R7.H1_H1 ;  /* 0x30000007ff157230 */ /* 0x000fe40000004100 */
[----:B------:R-:W-:-:S02]  /*dfb0*/  HADD2.F32 R6, -RZ, R6.H0_H0 ;  /* 0x20000006ff067230 */ /* 0x000fc40000004100 */
[----:B------:R-:W-:Y:S01]  /*dfc0*/  FMUL.FTZ R19, R34, R23 ;  /* 0x0000001722137220 */ /* 0x000fe20000410000 */
[C---:B------:R-:W-:Y:S01]  /*dfd0*/  FMUL.FTZ R34, R28.reuse, R17 ;  /* 0x000000111c227220 */ /* 0x040fe20000410000 */
[----:B------:R-:W-:Y:S01]  /*dfe0*/  FMUL.FTZ R28, R28, R21 ;  /* 0x000000151c1c7220 */ /* 0x000fe20000410000 */
[----:B------:R-:W-:Y:S02]  /*dff0*/  HADD2.F32 R4, -RZ, R4.H0_H0 ;  /* 0x20000004ff047230 */ /* 0x000fe40000004100 */
[----:B------:R-:W-:Y:S01]  /*e000*/  FFMA.FTZ R18, R32, R18, R19 ;  /* 0x0000001220127223 */ /* 0x000fe20000010013 */
[----:B------:R-:W-:Y:S02]  /*e010*/  HADD2.F32 R19, -RZ, R16.H1_H1 ;  /* 0x30000010ff137230 */ /* 0x000fe40000004100 */
[C---:B------:R-:W-:Y:S01]  /*e020*/  FFMA.FTZ R17, R37.reuse, R17, R28 ;  /* 0x0000001125117223 */ /* 0x040fe2000001001c */
[----:B------:R-:W-:Y:S02]  /*e030*/  HADD2.F32 R5, -RZ, R5.H0_H0 ;  /* 0x20000005ff057230 */ /* 0x000fe40000004100 */
[----:B------:R-:W-:Y:S01]  /*e040*/  FFMA.FTZ R34, R37, R21, -R34 ;  /* 0x0000001525227223 */ /* 0x000fe20000010822 */
[----:B------:R-:W-:-:S02]  /*e050*/  HADD2.F32 R28, -RZ, R30.H1_H1 ;  /* 0x3000001eff1c7230 */ /* 0x000fc40000004100 */
[----:B------:R-:W-:Y:S01]  /*e060*/  FFMA.FTZ R35, R32, R23, -R35 ;  /* 0x0000001720237223 */ /* 0x000fe20000010823 */
[----:B------:R-:W-:Y:S02]  /*e070*/  HADD2.F32 R7, -RZ, R7.H0_H0 ;  /* 0x20000007ff077230 */ /* 0x000fe40000004100 */
[C---:B------:R-:W-:Y:S01]  /*e080*/  FMUL.FTZ R23, R19.reuse, R6 ;  /* 0x0000000613177220 */ /* 0x040fe20000410000 */
        /* <DEDUP_REMOVED lines=13> */
[----:B------:R-:W-:Y:S02]  /*e160*/  F2FP.F16.F32.PACK_AB R16, R23, R16 ;  /* 0x000000101710723e */ /* 0x000fe400000000ff */
[----:B------:R-:W-:Y:S02]  /*e170*/  MOV R18, R5 ;  /* 0x0000000500127202 */ /* 0x000fe40000000f00 */
[----:B------:R-:W-:-:S02]  /*e180*/  MOV R19, R34 ;  /* 0x0000002200137202 */ /* 0x000fc40000000f00 */
.L_x_2117:
[----:B------:R-:W-:Y:S05]  /*e190*/  BSYNC.RECONVERGENT B0 ;  /* 0x0000000000007941 */ /* 0x000fea0003800200 */
.L_x_2116:
[----:B-----5:R-:W-:Y:S01]  /*e1a0*/  IMAD.MOV.U32 R6, RZ, RZ, R18 ;  /* 0x000000ffff067224 */ /* 0x020fe200078e0012 */
[----:B------:R-:W-:Y:S01]  /*e1b0*/  MOV R4, R16 ;  /* 0x0000001000047202 */ /* 0x000fe20000000f00 */
[----:B------:R-:W-:Y:S01]  /*e1c0*/  IMAD.MOV.U32 R7, RZ, RZ, R19 ;  /* 0x000000ffff077224 */ /* 0x000fe200078e0013 */
[----:B------:R-:W-:Y:S02]  /*e1d0*/  MOV R5, R17 ;  /* 0x0000001100057202 */ /* 0x000fe40000000f00 */
.L_x_2115:
[----:B------:R-:W-:Y:S05]  /*e1e0*/  BSYNC.RECONVERGENT B1 ;  /* 0x0000000000017941 */ /* 0x000fea0003800200 */
.L_x_2114:
        /* <DEDUP_REMOVED lines=51> */
.L_x_2121:
[----:B------:R-:W-:Y:S05]  /*e520*/  BSYNC.RECONVERGENT B0 ;  /* 0x0000000000007941 */ /* 0x000fea0003800200 */
.L_x_2120:
[----:B-----5:R4:W-:Y:S02]  /*e530*/  STS.128 [R241+0x2000], R16 ;  /* 0x00200010f1007388 */ /* 0x0209e40000000c00 */
.L_x_2119:
[----:B------:R-:W-:Y:S05]  /*e540*/  BSYNC.RECONVERGENT B1 ;  /* 0x0000000000017941 */ /* 0x000fea0003800200 */
.L_x_2118:
        /* <DEDUP_REMOVED lines=50> */
.L_x_2125:
[----:B------:R-:W-:Y:S05]  /*e870*/  BSYNC.RECONVERGENT B0 ;  /* 0x0000000000007941 */ /* 0x000fea0003800200 */
.L_x_2124:
[----:B-----5:R1:W-:Y:S02]  /*e880*/  STS.128 [R241+0x4000], R16 ;  /* 0x00400010f1007388 */ /* 0x0203e40000000c00 */
.L_x_2123:
[----:B------:R-:W-:Y:S05]  /*e890*/  BSYNC.RECONVERGENT B1 ;  /* 0x0000000000017941 */ /* 0x000fea0003800200 */
.L_x_2122:
        /* <DEDUP_REMOVED lines=8> */
[----:B------:R4:W3:Y:S01]  /*e920*/  LDG.E.64 R4, desc[UR4][R26.64+0xc0] ;  /* 0x0000c0041a047981 */ /* 0x0008e2000c1e1b00 */
[----:B-----5:R-:W-:Y:S02]  /*e930*/  HADD2.F32 R32, -RZ, R17.H1_H1 ;  /* 0x30000011ff207230 */ /* 0x020fe40000004100 */
[----:B------:R-:W-:Y:S01]  /*e940*/  HADD2.F32 R23, -RZ, R19.H1_H1 ;  /* 0x30000013ff177230 */ /* 0x000fe20000004100 */
[----:B------:R-:W-:Y:S01]  /*e950*/  MOV R28, R18 ;  /* 0x00000012001c7202 */ /* 0x000fe20000000f00 */
[----:B------:R-:W-:Y:S02]  /*e960*/  HADD2.F32 R30, -RZ, R17.H0_H0 ;  /* 0x20000011ff1e7230 */ /* 0x000fe40000004100 */
[----:B----4-:R-:W-:-:S02]  /*e970*/  HADD2.F32 R26, -RZ, R19.H0_H0 ;  /* 0x20000013ff1a7230 */ /* 0x010fc40000004100 */
[----:B--2---:R-:W-:Y:S02]  /*e980*/  HADD2.F32 R21, -RZ, R6.H1_H1 ;  /* 0x30000006ff157230 */ /* 0x004fe40000004100 */
[----:B---3--:R-:W-:-:S03]  /*e990*/  HADD2.F32 R8, -RZ, R5.H1_H1 ;  /* 0x30000005ff087230 */ /* 0x008fc60000004100 */
[C---:B------:R-:W-:Y:S01]  /*e9a0*/  FMUL.FTZ R24, R32.reuse, R21 ;  /* 0x0000001520187220 */ /* 0x040fe20000410000 */
[----:B------:R-:W-:Y:S02]  /*e9b0*/  HADD2.F32 R17, -RZ, R4.H1_H1 ;  /* 0x30000004ff117230 */ /* 0x000fe40000004100 */
[----:B------:R-:W-:Y:S02]  /*e9c0*/  HADD2.F32 R18, -RZ, R7.H1_H1 ;  /* 0x30000007ff127230 */ /* 0x000fe40000004100 */
[C---:B------:R-:W-:Y:S01]  /*e9d0*/  FMUL.FTZ R19, R23.reuse, R8 ;  /* 0x0000000817137220 */ /* 0x040fe20000410000 */
[----:B------:R-:W-:Y:S02]  /*e9e0*/  HADD2.F32 R6, -RZ, R6.H0_H0 ;  /* 0x20000006ff067230 */ /* 0x000fe40000004100 */
[-C--:B------:R-:W-:Y:S01]  /*e9f0*/  FMUL.FTZ R25, R32, R17.reuse ;  /* 0x0000001120197220 */ /* 0x080fe20000410000 */
[----:B------:R-:W-:Y:S01]  /*ea00*/  FFMA.FTZ R24, R30, R17, R24 ;  /* 0x000000111e187223 */ /* 0x000fe20000010018 */
[-C--:B------:R-:W-:Y:S01]  /*ea10*/  FMUL.FTZ R23, R23, R18.reuse ;  /* 0x0000001217177220 */ /* 0x080fe20000410000 */
[----:B------:R-:W-:Y:S01]  /*ea20*/  FFMA.FTZ R19, R26, R18, -R19 ;  /* 0x000000121a137223 */ /* 0x000fe20000010813 */
[----:B------:R-:W-:-:S02]  /*ea30*/  HADD2.F32 R17, -RZ, R16.H1_H1 ;  /* 0x30000010ff117230 */ /* 0x000fc40000004100 */
[----:B------:R-:W-:Y:S02]  /*ea40*/  HADD2.F32 R4, -RZ, R4.H0_H0 ;  /* 0x20000004ff047230 */ /* 0x000fe40000004100 */
[----:B------:R-:W-:Y:S02]  /*ea50*/  HADD2.F32 R5, -RZ, R5.H0_H0 ;  /* 0x20000005ff057230 */ /* 0x000fe40000004100 */
[----:B------:R-:W-:Y:S02]  /*ea60*/  HADD2.F32 R18, -RZ, R28.H1_H1 ;  /* 0x3000001cff127230 */ /* 0x000fe40000004100 */
[----:B------:R-:W-:Y:S01]  /*ea70*/  FFMA.FTZ R25, R30, R21, -R25 ;  /* 0x000000151e197223 */ /* 0x000fe20000010819 */
[----:B------:R-:W-:Y:S02]  /*ea80*/  HADD2.F32 R7, -RZ, R7.H0_H0 ;  /* 0x20000007ff077230 */ /* 0x000fe40000004100 */
[----:B------:R-:W-:Y:S01]  /*ea90*/  FFMA.FTZ R8, R26, R8, R23 ;  /* 0x000000081a087223 */ /* 0x000fe20000010017 */
[----:B------:R-:W-:-:S02]  /*eaa0*/  HADD2.F32 R21, -RZ, R16.H0_H0 ;  /* 0x20000010ff157230 */ /* 0x000fc40000004100 */
[C---:B------:R-:W-:Y:S01]  /*eab0*/  FMUL.FTZ R16, R17.reuse, R4 ;  /* 0x0000000411107220 */ /* 0x040fe20000410000 */
[-C--:B------:R-:W-:Y:S01]  /*eac0*/  FMUL.FTZ R23, R17, R6.reuse ;  /* 0x0000000611177220 */ /* 0x080fe20000410000 */
        /* <DEDUP_REMOVED lines=10> */
[----:B------:R-:W-:Y:S02]  /*eb70*/  F2FP.F16.F32.PACK_AB R16, R23, R16 ;  /* 0x000000101710723e */ /* 0x000fe400000000ff */
[----:B------:R-:W-:Y:S02]  /*eb80*/  MOV R17, R24 ;  /* 0x0000001800117202 */ /* 0x000fe40000000f00 */
.L_x_2127:
[----:B------:R-:W-:Y:S05]  /*eb90*/  BSYNC.RECONVERGENT B0 ;  /* 0x0000000000007941 */ /* 0x000fea0003800200 */
.L_x_2126:
[----:B-----5:R4:W-:Y:S02]  /*eba0*/  STS.128 [R241+0x6000], R16 ;  /* 0x00600010f1007388 */ /* 0x0209e40000000c00 */
.L_x_2113:
[----:B------:R-:W-:Y:S05]  /*ebb0*/  BSYNC.RECONVERGENT B2 ;  /* 0x0000000000027941 */ /* 0x000fea0003800200 */
.L_x_2112:
[----:B------:R-:W-:Y:S01]  /*ebc0*/  IADD3 R27, PT, PT, R104, 0x10, RZ ;  /* 0x00000010681b7810 */ /* 0x000fe20007ffe0ff */
[----:B------:R-:W-:Y:S03]  /*ebd0*/  BSSY.RECONVERGENT B2, `(.L_x_2128) ;  /* 0x00000fe000027945 */ /* 0x000fe60003800200 */
[----:B------:R-:W-:-:S13]  /*ebe0*/  ISETP.GE.AND P0, PT, R27, UR14, PT ;  /* 0x0000000e1b007c0c */ /* 0x000fda000bf06270 */
[----:B------:R-:W-:Y:S05]  /*ebf0*/  @P0 BRA `(.L_x_2129) ;  /* 0x0000000c00ec0947 */ /* 0x000fea0003800000 */
[----:B------:R-:W1:Y:S01]  /*ec00*/  LDC R8, c[0x0][0x440] ;  /* 0x00011000ff087b82 */ /* 0x000e620000000800 */
[C---:B------:R-:W-:Y:S01]  /*ec10*/  LEA R24, P0, R33.reuse, R14, 0x1 ;  /* 0x0000000e21187211 */ /* 0x040fe200078008ff */
[----:B------:R-:W-:Y:S03]  /*ec20*/  BSSY.RECONVERGENT B1, `(.L_x_2130) ;  /* 0x000003f000017945 */ /* 0x000fe60003800200 */
[----:B------:R-:W-:Y:S02]  /*ec30*/  LEA.HI.X R25, R33, R15, R31, 0x1, P0 ;  /* 0x0000000f21197211 */ /* 0x000fe400000f0c1f */
[----:B-1----:R-:W-:-:S13]  /*ec40*/  ISETP.GE.AND P1, PT, R12, R8, PT ;  /* 0x000000080c00720c */ /* 0x002fda0003f26270 */
[----:B------:R1:W-:Y:S01]  /*ec50*/  @P1 STS.128 [R241+0x800], RZ ;  /* 0x000800fff1001388 */ /* 0x0003e20000000c00 */
[----:B------:R-:W-:Y:S05]  /*ec60*/  @P1 BRA `(.L_x_2131) ;  /* 0x0000000000e81947 */ /* 0x000fea0003800000 */
[----:B----4-:R4:W5:Y:S01]  /*ec70*/  LDG.E.128 R16, desc[UR4][R24.64] ;  /* 0x0000000418107981 */ /* 0x010962000c1e1d00 */
[----:B------:R-:W-:Y:S01]  /*ec80*/  ISETP.GE.AND P0, PT, R12, R0, PT ;  /* 0x000000000c00720c */ /* 0x000fe20003f06270 */
[----:B------:R-:W-:-:S12]  /*ec90*/  BSSY.RECONVERGENT B0, `(.L_x_2132) ;  /* 0x0000036000007945 */ /* 0x000fd80003800200 */
[----:B------:R-:W-:Y:S05]  /*eca0*/  @P0 BRA `(.L_x_2133) ;  /* 0x0000000000d00947 */ /* 0x000fea0003800000 */
[----:B------:R-:W1:Y:S01]  /*ecb0*/  LDCU.64 UR10, c[0x0][0x4c8] ;  /* 0x00009900ff0a77ac */ /* 0x000e620008000a00 */
[C---:B--2---:R-:W-:Y:S01]  /*ecc0*/  IADD3 R5, P0, PT, R29.reuse, R20, RZ ;  /* 0x000000141d057210 */ /* 0x044fe20007f1e0ff */
[----:B------:R-:W2:Y:S03]  /*ecd0*/  LDCU.64 UR8, c[0x0][0x4d0] ;  /* 0x00009a00ff0877ac */ /* 0x000ea60008000a00 */
[----:B------:R-:W-:Y:S02]  /*ece0*/  LEA.HI.X.SX32 R4, R29, R22, 0x1, P0 ;  /* 0x000000161d047211 */ /* 0x000fe400000f0eff */
[C---:B------:R-:W-:Y:S02]  /*ecf0*/  SHF.L.U32 R6, R5.reuse, 0x1, RZ ;  /* 0x0000000105067819 */ /* 0x040fe400000006ff */
[----:B------:R-:W-:Y:S02]  /*ed00*/  SHF.L.U64.HI R4, R5, 0x1, R4 ;  /* 0x0000000105047819 */ /* 0x000fe40000010204 */
[----:B-1----:R-:W-:-:S02]  /*ed10*/  IADD3 R34, P1, PT, R6, UR10, RZ ;  /* 0x0000000a06227c10 */ /* 0x002fc4000ff3e0ff */
[----:B--2---:R-:W-:Y:S02]  /*ed20*/  IADD3 R36, P0, PT, R6, UR8, RZ ;  /* 0x0000000806247c10 */ /* 0x004fe4000ff1e0ff */
[C---:B------:R-:W-:Y:S02]  /*ed30*/  IADD3.X R35, PT, PT, R4.reuse, UR11, RZ, P1, !PT ;  /* 0x0000000b04237c10 */ /* 0x040fe40008ffe4ff */
[----:B------:R-:W-:-:S03]  /*ed40*/  IADD3.X R37, PT, PT, R4, UR9, RZ, P0, !PT ;  /* 0x0000000904257c10 */ /* 0x000fc600087fe4ff */
        /* <DEDUP_REMOVED lines=9> */
[----:B---3--:R-:W-:Y:S02]  /*ede0*/  HADD2.F32 R18, -RZ, R4.H1_H1 ;  /* 0x30000004ff127230 */ /* 0x008fe40000004100 */
[----:B------:R-:W-:Y:S02]  /*edf0*/  HADD2.F32 R17, -RZ, R5.H1_H1 ;  /* 0x30000005ff117230 */ /* 0x000fe40000004100 */
[C---:B------:R-:W-:Y:S01]  /*ee00*/  FMUL.FTZ R19, R32.reuse, R23 ;  /* 0x0000001720137220 */ /* 0x040fe20000410000 */
[----:B------:R-:W-:-:S02]  /*ee10*/  FMUL.FTZ R31, R32, R18 ;  /* 0x00000012201f7220 */ /* 0x000fc40000410000 */
[C---:B------:R-:W-:Y:S01]  /*ee20*/  FMUL.FTZ R32, R26.reuse, R17 ;  /* 0x000000111a207220 */ /* 0x040fe20000410000 */
[----:B------:R-:W-:Y:S01]  /*ee30*/  FMUL.FTZ R26, R26, R21 ;  /* 0x000000151a1a7220 */ /* 0x000fe20000410000 */
[----:B------:R-:W-:Y:S01]  /*ee40*/  FFMA.FTZ R18, R30, R18, R19 ;  /* 0x000000121e127223 */ /* 0x000fe20000010013 */
[----:B------:R-:W-:Y:S02]  /*ee50*/  HADD2.F32 R6, -RZ, R6.H0_H0 ;  /* 0x20000006ff067230 */ /* 0x000fe40000004100 */
[----:B------:R-:W-:Y:S01]  /*ee60*/  FFMA.FTZ R17, R33, R17, R26 ;  /* 0x0000001121117223 */ /* 0x000fe2000001001a */
[----:B------:R-:W-:Y:S02]  /*ee70*/  HADD2.F32 R19, -RZ, R16.H1_H1 ;  /* 0x30000010ff137230 */ /* 0x000fe40000004100 */
[----:B------:R-:W-:Y:S02]  /*ee80*/  HADD2.F32 R4, -RZ, R4.H0_H0 ;  /* 0x20000004ff047230 */ /* 0x000fe40000004100 */
[----:B------:R-:W-:-:S02]  /*ee90*/  HADD2.F32 R5, -RZ, R5.H0_H0 ;  /* 0x20000005ff057230 */ /* 0x000fc40000004100 */
[----:B------:R-:W-:Y:S02]  /*eea0*/  HADD2.F32 R26, -RZ, R28.H1_H1 ;  /* 0x3000001cff1a7230 */ /* 0x000fe40000004100 */
[----:B------:R-:W-:Y:S01]  /*eeb0*/  FFMA.FTZ R32, R33, R21, -R32 ;  /* 0x0000001521207223 */ /* 0x000fe20000010820 */
[----:B------:R-:W-:Y:S02]  /*eec0*/  HADD2.F32 R7, -RZ, R7.H0_H0 ;  /* 0x20000007ff077230 */ /* 0x000fe40000004100 */
[----:B------:R-:W-:Y:S01]  /*eed0*/  FFMA.FTZ R31, R30, R23, -R31 ;  /* 0x000000171e1f7223 */ /* 0x000fe2000001081f */
[----:B------:R-:W-:Y:S02]  /*eee0*/  HADD2.F32 R21, -RZ, R16.H0_H0 ;  /* 0x20000010ff157230 */ /* 0x000fe40000004100 */
[C---:B------:R-:W-:Y:S01]  /*eef0*/  FMUL.FTZ R16, R19.reuse, R4 ;  /* 0x0000000413107220 */ /* 0x040fe20000410000 */
[----:B------:R-:W-:Y:S01]  /*ef00*/  FMUL.FTZ R23, R19, R6 ;  /* 0x0000000613177220 */ /* 0x000fe20000410000 */
[----:B------:R-:W-:-:S02]  /*ef10*/  HADD2.F32 R28, -RZ, R28.H0_H0 ;  /* 0x2000001cff1c7230 */ /* 0x000fc40000004100 */
[C---:B------:R-:W-:Y:S01]  /*ef20*/  FMUL.FTZ R19, R26.reuse, R5 ;  /* 0x000000051a137220 */ /* 0x040fe20000410000 */
[----:B------:R-:W-:-:S03]  /*ef30*/  FMUL.FTZ R26, R26, R7 ;  /* 0x000000071a1a7220 */ /* 0x000fc60000410000 */
[C---:B------:R-:W-:Y:S01]  /*ef40*/  FFMA.FTZ R19, R28.reuse, R7, -R19 ;  /* 0x000000071c137223 */ /* 0x040fe20000010813 */
[----:B------:R-:W-:Y:S01]  /*ef50*/  FFMA.FTZ R26, R28, R5, R26 ;  /* 0x000000051c1a7223 */ /* 0x000fe2000001001a */
[C---:B------:R-:W-:Y:S01]  /*ef60*/  FFMA.FTZ R16, R21.reuse, R6, -R16 ;  /* 0x0000000615107223 */ /* 0x040fe20000010810 */
[----:B------:R-:W-:Y:S01]  /*ef70*/  FFMA.FTZ R23, R21, R4, R23 ;  /* 0x0000000415177223 */ /* 0x000fe20000010017 */
[----:B------:R-:W-:Y:S02]  /*ef80*/  F2FP.F16.F32.PACK_AB R18, R18, R31 ;  /* 0x0000001f1212723e */ /* 0x000fe400000000ff */
[----:B------:R-:W-:Y:S02]  /*ef90*/  F2FP.F16.F32.PACK_AB R32, R17, R32 ;  /* 0x000000201120723e */ /* 0x000fe400000000ff */
[----:B------:R-:W-:Y:S02]  /*efa0*/  F2FP.F16.F32.PACK_AB R5, R26, R19 ;  /* 0x000000131a05723e */ /* 0x000fe400000000ff */
[----:B------:R-:W-:-:S02]  /*efb0*/  MOV R17, R18 ;  /* 0x0000001200117202 */ /* 0x000fc40000000f00 */
[----:B------:R-:W-:Y:S02]  /*efc0*/  F2FP.F16.F32.PACK_AB R16, R23, R16 ;  /* 0x000000101710723e */ /* 0x000fe400000000ff */
[----:B------:R-:W-:Y:S02]  /*efd0*/  MOV R18, R5 ;  /* 0x0000000500127202 */ /* 0x000fe40000000f00 */
[----:B------:R-:W-:Y:S02]  /*efe0*/  MOV R19, R32 ;  /* 0x0000002000137202 */ /* 0x000fe40000000f00 */
.L_x_2133:
[----:B------:R-:W-:Y:S05]  /*eff0*/  BSYNC.RECONVERGENT B0 ;  /* 0x0000000000007941 */ /* 0x000fea0003800200 */
.L_x_2132:
[----:B-----5:R1:W-:Y:S02]  /*f000*/  STS.128 [R241+0x800], R16 ;  /* 0x00080010f1007388 */ /* 0x0203e40000000c00 */
.L_x_2131:
[----:B------:R-:W-:Y:S05]  /*f010*/  BSYNC.RECONVERGENT B1 ;  /* 0x0000000000017941 */ /* 0x000fea0003800200 */
.L_x_2130:
        /* <DEDUP_REMOVED lines=9> */
[C---:B--2---:R-:W-:Y:S01]  /*f0b0*/  IADD3 R6, P0, PT, R29.reuse, R20, RZ ;  /* 0x000000141d067210 */ /* 0x044fe20007f1e0ff */
[----:B------:R-:W2:Y:S03]  /*f0c0*/  LDCU.64 UR8, c[0x0][0x4d0] ;  /* 0x00009a00ff0877ac */ /* 0x000ea60008000a00 */
[----:B------:R-:W-:Y:S02]  /*f0d0*/  LEA.HI.X.SX32 R5, R29, R22, 0x1, P0 ;  /* 0x000000161d057211 */ /* 0x000fe400000f0eff */
[C---:B------:R-:W-:Y:S02]  /*f0e0*/  SHF.L.U32 R4, R6.reuse, 0x1, RZ ;  /* 0x0000000106047819 */ /* 0x040fe400000006ff */
[----:B------:R-:W-:Y:S02]  /*f0f0*/  SHF.L.U64.HI R5, R6, 0x1, R5 ;  /* 0x0000000106057819 */ /* 0x000fe40000010205 */
[----:B----4-:R-:W-:-:S02]  /*f100*/  IADD3 R6, P1, PT, R4, UR10, RZ ;  /* 0x0000000a04067c10 */ /* 0x010fc4000ff3e0ff */
[----:B--2---:R-:W-:Y:S02]  /*f110*/  IADD3 R4, P0, PT, R4, UR8, RZ ;  /* 0x0000000804047c10 */ /* 0x004fe4000ff1e0ff */
[C---:B------:R-:W-:Y:S02]  /*f120*/  IADD3.X R7, PT, PT, R5.reuse, UR11, RZ, P1, !PT ;  /* 0x0000000b05077c10 */ /* 0x040fe40008ffe4ff */
[----:B------:R-:W-:-:S04]  /*f130*/  IADD3.X R5, PT, PT, R5, UR9, RZ, P0, !PT ;  /* 0x0000000905057c10 */ /* 0x000fc800087fe4ff */
[----:B------:R-:W2:Y:S04]  /*f140*/  LDG.E.64 R6, desc[UR4][R6.64+0x40] ;  /* 0x0000400406067981 */ /* 0x000ea8000c1e1b00 */
        /* <DEDUP_REMOVED lines=8> */
[----:B----4-:R-:W-:Y:S02]  /*f1d0*/  HADD2.F32 R18, -RZ, R4.H1_H1 ;  /* 0x30000004ff127230 */ /* 0x010fe40000004100 */
        /* <DEDUP_REMOVED lines=32> */
.L_x_2137:
[----:B------:R-:W-:Y:S05]  /*f3e0*/  BSYNC.RECONVERGENT B0 ;  /* 0x0000000000007941 */ /* 0x000fea0003800200 */
.L_x_2136:
[----:B-----5:R4:W-:Y:S02]  /*f3f0*/  STS.128 [R241+0x2800], R16 ;  /* 0x00280010f1007388 */ /* 0x0209e40000000c00 */
.L_x_2135:
[----:B------:R-:W-:Y:S05]  /*f400*/  BSYNC.RECONVERGENT B1 ;  /* 0x0000000000017941 */ /* 0x000fea0003800200 */
.L_x_2134:
        /* <DEDUP_REMOVED lines=60> */
.L_x_2141:
[----:B------:R-:W-:Y:S05]  /*f7d0*/  BSYNC.RECONVERGENT B0 ;  /* 0x0000000000007941 */ /* 0x000fea0003800200 */
.L_x_2140:
[----:B-----5:R4:W-:Y:S02]  /*f7e0*/  STS.128 [R241+0x4800], R16 ;  /* 0x00480010f1007388 */ /* 0x0209e40000000c00 */
.L_x_2139:
[----:B------:R-:W-:Y:S05]  /*f7f0*/  BSYNC.RECONVERGENT B1 ;  /* 0x0000000000017941 */ /* 0x000fea0003800200 */
.L_x_2138:
        /* <DEDUP_REMOVED lines=19> */
[--C-:B-----5:R-:W-:Y:S01]  /*f930*/  HADD2.F32 R26, -RZ, R17.reuse.H0_H0 ;  /* 0x20000011ff1a7230 */ /* 0x120fe20000004100 */
[----:B-1----:R-:W-:Y:S01]  /*f940*/  MOV R24, R18 ;  /* 0x0000001200187202 */ /* 0x002fe20000000f00 */
[----:B------:R-:W-:Y:S02]  /*f950*/  HADD2.F32 R28, -RZ, R17.H1_H1 ;  /* 0x30000011ff1c7230 */ /* 0x000fe40000004100 */
[--C-:B------:R-:W-:Y:S02]  /*f960*/  HADD2.F32 R23, -RZ, R19.reuse.H1_H1 ;  /* 0x30000013ff177230 */ /* 0x100fe40000004100 */
[----:B------:R-:W-:-:S02]  /*f970*/  HADD2.F32 R30, -RZ, R19.H0_H0 ;  /* 0x20000013ff1e7230 */ /* 0x000fc40000004100 */
[----:B--2---:R-:W-:Y:S02]  /*f980*/  HADD2.F32 R17, -RZ, R4.H1_H1 ;  /* 0x30000004ff117230 */ /* 0x004fe40000004100 */
[----:B------:R-:W-:Y:S02]  /*f990*/  HADD2.F32 R8, -RZ, R5.H1_H1 ;  /* 0x30000005ff087230 */ /* 0x000fe40000004100 */
[--C-:B----4-:R-:W-:Y:S02]  /*f9a0*/  HADD2.F32 R21, -RZ, R6.reuse.H1_H1 ;  /* 0x30000006ff157230 */ /* 0x110fe40000004100 */
[----:B------:R-:W-:Y:S01]  /*f9b0*/  FMUL.FTZ R25, R28, R17 ;  /* 0x000000111c197220 */ /* 0x000fe20000410000 */
[----:B------:R-:W-:Y:S02]  /*f9c0*/  HADD2.F32 R18, -RZ, R7.H1_H1 ;  /* 0x30000007ff127230 */ /* 0x000fe40000004100 */
[----:B------:R-:W-:Y:S01]  /*f9d0*/  FMUL.FTZ R19, R23, R8 ;  /* 0x0000000817137220 */ /* 0x000fe20000410000 */
[----:B------:R-:W-:-:S02]  /*f9e0*/  HADD2.F32 R6, -RZ, R6.H0_H0 ;  /* 0x20000006ff067230 */ /* 0x000fc40000004100 */
[----:B------:R-:W-:Y:S01]  /*f9f0*/  FMUL.FTZ R28, R28, R21 ;  /* 0x000000151c1c7220 */ /* 0x000fe20000410000 */
[----:B------:R-:W-:Y:S02]  /*fa00*/  HADD2.F32 R4, -RZ, R4.H0_H0 ;  /* 0x20000004ff047230 */ /* 0x000fe40000004100 */
[-C--:B------:R-:W-:Y:S01]  /*fa10*/  FMUL.FTZ R23, R23, R18.reuse ;  /* 0x0000001217177220 */ /* 0x080fe20000410000 */
[----:B------:R-:W-:Y:S01]  /*fa20*/  FFMA.FTZ R19, R30, R18, -R19 ;  /* 0x000000121e137223 */ /* 0x000fe20000010813 */
[C---:B------:R-:W-:Y:S01]  /*fa30*/  FFMA.FTZ R28, R26.reuse, R17, R28 ;  /* 0x000000111a1c7223 */ /* 0x040fe2000001001c */
[----:B------:R-:W-:Y:S02]  /*fa40*/  HADD2.F32 R17, -RZ, R16.H1_H1 ;  /* 0x30000010ff117230 */ /* 0x000fe40000004100 */
[----:B------:R-:W-:Y:S01]  /*fa50*/  FFMA.FTZ R25, R26, R21, -R25 ;  /* 0x000000151a197223 */ /* 0x000fe20000010819 */
        /* <DEDUP_REMOVED lines=19> */
.L_x_2143:
[----:B------:R-:W-:Y:S05]  /*fb90*/  BSYNC.RECONVERGENT B0 ;  /* 0x0000000000007941 */ /* 0x000fea0003800200 */
.L_x_2142:
[----:B-----5:R4:W-:Y:S02]  /*fba0*/  STS.128 [R241+0x6800], R16 ;  /* 0x00680010f1007388 */ /* 0x0209e40000000c00 */
.L_x_2129:
[----:B------:R-:W-:Y:S05]  /*fbb0*/  BSYNC.RECONVERGENT B2 ;  /* 0x0000000000027941 */ /* 0x000fea0003800200 */
.L_x_2128:
[----:B------:R-:W-:Y:S01]  /*fbc0*/  IADD3 R29, PT, PT, R104, 0x20, RZ ;  /* 0x00000020681d7810 */ /* 0x000fe20007ffe0ff */
[----:B------:R-:W-:Y:S03]  /*fbd0*/  BSSY.RECONVERGENT B2, `(.L_x_2144) ;  /* 0x00000f9000027945 */ /* 0x000fe60003800200 */
[----:B------:R-:W-:-:S13]  /*fbe0*/  ISETP.GE.AND P0, PT, R29, UR14, PT ;  /* 0x0000000e1d007c0c */ /* 0x000fda000bf06270 */
[----:B------:R-:W-:Y:S05]  /*fbf0*/  @P0 BRA `(.L_x_2145) ;  /* 0x0000000c00d80947 */ /* 0x000fea0003800000 */
[----:B------:R-:W2:Y:S01]  /*fc00*/  LDC R8, c[0x0][0x440] ;  /* 0x00011000ff087b82 */ /* 0x000ea20000000800 */
[C---:B-1--4-:R-:W-:Y:S01]  /*fc10*/  LEA R24, P1, R2.reuse, R14, 0x6 ;  /* 0x0000000e02187211 */ /* 0x052fe200078230ff */
[----:B------:R-:W-:Y:S01]  /*fc20*/  BSSY.RECONVERGENT B1, `(.L_x_2146) ;  /* 0x000003e000017945 */ /* 0x000fe20003800200 */
[----:B------:R-:W-:Y:S02]  /*fc30*/  IMAD.SHL.U32 R21, R71, 0x20, RZ ;  /* 0x0000002047157824 */ /* 0x000fe400078e00ff */
[----:B------:R-:W-:Y:S02]  /*fc40*/  LEA.HI.X R25, R2, R15, R3, 0x6, P1 ;  /* 0x0000000f02197211 */ /* 0x000fe400008f3403 */
[----:B--2---:R-:W-:-:S13]  /*fc50*/  ISETP.GE.AND P0, PT, R12, R8, PT ;  /* 0x000000080c00720c */ /* 0x004fda0003f06270 */
[----:B------:R1:W-:Y:S01]  /*fc60*/  @P0 STS.128 [R241+0x1000], RZ ;  /* 0x001000fff1000388 */ /* 0x0003e20000000c00 */
[----:B------:R-:W-:Y:S05]  /*fc70*/  @P0 BRA `(.L_x_2147) ;  /* 0x0000000000e00947 */ /* 0x000fea0003800000 */
[----:B------:R2:W5:Y:S01]  /*fc80*/  LDG.E.128 R16, desc[UR4][R24.64] ;  /* 0x0000000418107981 */ /* 0x000562000c1e1d00 */
[----:B------:R-:W-:Y:S01]  /*fc90*/  ISETP.GE.AND P0, PT, R12, R0, PT ;  /* 0x000000000c00720c */ /* 0x000fe20003f06270 */
[----:B------:R-:W-:-:S12]  /*fca0*/  BSSY.RECONVERGENT B0, `(.L_x_2148) ;  /* 0x0000034000007945 */ /* 0x000fd80003800200 */
[----:B------:R-:W-:Y:S05]  /*fcb0*/  @P0 BRA `(.L_x_2149) ;  /* 0x0000000000c80947 */ /* 0x000fea0003800000 */
[----:B------:R-:W4:Y:S01]  /*fcc0*/  LDCU.64 UR8, c[0x0][0x4d0] ;  /* 0x00009a00ff0877ac */ /* 0x000f220008000a00 */
[C---:B------:R-:W-:Y:S01]  /*fcd0*/  IADD3 R5, P0, PT, R21.reuse, R20, RZ ;  /* 0x0000001415057210 */ /* 0x040fe20007f1e0ff */
[----:B------:R-:W1:Y:S03]  /*fce0*/  LDCU.64 UR10, c[0x0][0x4c8] ;  /* 0x00009900ff0a77ac */ /* 0x000e660008000a00 */
[----:B------:R-:W-:Y:S02]  /*fcf0*/  LEA.HI.X.SX32 R4, R21, R22, 0x1, P0 ;  /* 0x0000001615047211 */ /* 0x000fe400000f0eff */
[C---:B------:R-:W-:Y:S02]  /*fd00*/  SHF.L.U32 R6, R5.reuse, 0x1, RZ ;  /* 0x0000000105067819 */ /* 0x040fe400000006ff */
[----:B------:R-:W-:Y:S02]  /*fd10*/  SHF.L.U64.HI R4, R5, 0x1, R4 ;  /* 0x0000000105047819 */ /* 0x000fe40000010204 */
[----:B----4-:R-:W-:-:S02]  /*fd20*/  IADD3 R36, P0, PT, R6, UR8, RZ ;  /* 0x0000000806247c10 */ /* 0x010fc4000ff1e0ff */
[----:B-1----:R-:W-:Y:S02]  /*fd30*/  IADD3 R32, P1, PT, R6, UR10, RZ ;  /* 0x0000000a06207c10 */ /* 0x002fe4000ff3e0ff */
[C---:B------:R-:W-:Y:S02]  /*fd40*/  IADD3.X R37, PT, PT, R4.reuse, UR9, RZ, P0, !PT ;  /* 0x0000000904257c10 */ /* 0x040fe400087fe4ff */
[----:B------:R-:W-:-:S03]  /*fd50*/  IADD3.X R33, PT, PT, R4, UR11, RZ, P1, !PT ;  /* 0x0000000b04217c10 */ /* 0x000fc60008ffe4ff */
[----:B------:R-:W4:Y:S04]  /*fd60*/  LDG.E.64 R4, desc[UR4][R36.64] ;  /* 0x0000000424047981 */ /* 0x000f28000c1e1b00 */
[----:B------:R1:W3:Y:S01]  /*fd70*/  LDG.E.64 R6, desc[UR4][R32.64] ;  /* 0x0000000420067981 */ /* 0x0002e2000c1e1b00 */
[--C-:B-----5:R-:W-:Y:S01]  /*fd80*/  HADD2.F32 R31, -RZ, R17.reuse.H0_H0 ;  /* 0x20000011ff1f7230 */ /* 0x120fe20000004100 */
[----:B------:R-:W-:Y:S01]  /*fd90*/  MOV R30, R18 ;  /* 0x00000012001e7202 */ /* 0x000fe20000000f00 */
[----:B------:R-:W-:Y:S02]  /*fda0*/  HADD2.F32 R35, -RZ, R17.H1_H1 ;  /* 0x30000011ff237230 */ /* 0x000fe40000004100 */
[--C-:B------:R-:W-:Y:S02]  /*fdb0*/  HADD2.F32 R28, -RZ, R19.reuse.H1_H1 ;  /* 0x30000013ff1c7230 */ /* 0x100fe40000004100 */
[----:B-1----:R-:W-:-:S02]  /*fdc0*/  HADD2.F32 R33, -RZ, R19.H0_H0 ;  /* 0x20000013ff217230 */ /* 0x002fc40000004100 */
[----:B----4-:R-:W-:Y:S02]  /*fdd0*/  HADD2.F32 R17, -RZ, R5.H1_H1 ;  /* 0x30000005ff117230 */ /* 0x010fe40000004100 */
[----:B------:R-:W-:Y:S02]  /*fde0*/  HADD2.F32 R18, -RZ, R4.H1_H1 ;  /* 0x30000004ff127230 */ /* 0x000fe40000004100 */
[--C-:B---3--:R-:W-:Y:S02]  /*fdf0*/  HADD2.F32 R26, -RZ, R6.reuse.H1_H1 ;  /* 0x30000006ff1a7230 */ /* 0x108fe40000004100 */
        /* <DEDUP_REMOVED lines=14> */
[----:B------:R-:W-:Y:S01]  /*fee0*/  FMUL.FTZ R33, R23, R6 ;  /* 0x0000000617217220 */ /* 0x000fe20000410000 */
        /* <DEDUP_REMOVED lines=15> */
.L_x_2149:
[----:B------:R-:W-:Y:S05]  /*ffe0*/  BSYNC.RECONVERGENT B0 ;  /* 0x0000000000007941 */ /* 0x000fea0003800200 */
.L_x_2148:
[----:B-----5:R4:W-:Y:S02]  /*fff0*/  STS.128 [R241+0x1000], R16 ;  /* 0x00100010f1007388 */ /* 0x0209e40000000c00 */
.L_x_2147:
[----:B------:R-:W-:Y:S05]  /*10000*/  BSYNC.RECONVERGENT B1 ;  /* 0x0000000000017941 */ /* 0x000fea0003800200 */
.L_x_2146:
        /* <DEDUP_REMOVED lines=9> */
[C---:B------:R-:W-:Y:S01]  /*100a0*/  IADD3 R6, P0, PT, R21.reuse, R20, RZ ;  /* 0x0000001415067210 */ /* 0x040fe20007f1e0ff */
[----:B------:R-:W2:Y:S03]  /*100b0*/  LDCU.64 UR8, c[0x0][0x4d0] ;  /* 0x00009a00ff0877ac */ /* 0x000ea60008000a00 */
[----:B------:R-:W-:Y:S02]  /*100c0*/  LEA.HI.X.SX32 R5, R21, R22, 0x1, P0 ;  /* 0x0000001615057211 */ /* 0x000fe400000f0eff */
[C---:B------:R-:W-:Y:S02]  /*100d0*/  SHF.L.U32 R4, R6.reuse, 0x1, RZ ;  /* 0x0000000106047819 */ /* 0x040fe400000006ff */
[----:B------:R-:W-:Y:S02]  /*100e0*/  SHF.L.U64.HI R5, R6, 0x1, R5 ;  /* 0x0000000106057819 */ /* 0x000fe40000010205 */
[----:B-1----:R-:W-:-:S02]  /*100f0*/  IADD3 R6, P1, PT, R4, UR10, RZ ;  /* 0x0000000a04067c10 */ /* 0x002fc4000ff3e0ff */
[----:B--2---:R-:W-:Y:S02]  /*10100*/  IADD3 R4, P0, PT, R4, UR8, RZ ;  /* 0x0000000804047c10 */ /* 0x004fe4000ff1e0ff */
[C---:B------:R-:W-:Y:S02]  /*10110*/  IADD3.X R7, PT, PT, R5.reuse, UR11, RZ, P1, !PT ;  /* 0x0000000b05077c10 */ /* 0x040fe40008ffe4ff */
[----:B------:R-:W-:-:S04]  /*10120*/  IADD3.X R5, PT, PT, R5, UR9, RZ, P0, !PT ;  /* 0x0000000905057c10 */ /* 0x000fc800087fe4ff */
[----:B------:R-:W2:Y:S04]  /*10130*/  LDG.E.64 R6, desc[UR4][R6.64+0x40] ;  /* 0x0000400406067981 */ /* 0x000ea8000c1e1b00 */
[----:B------:R-:W3:Y:S01]  /*10140*/  LDG.E.64 R4, desc[UR4][R4.64+0x40] ;  /* 0x0000400404047981 */ /* 0x000ee2000c1e1b00 */
[--C-:B-----5:R-:W-:Y:S02]  /*10150*/  HADD2.F32 R31, -RZ, R17.reuse.H0_H0 ;  /* 0x20000011ff1f7230 */ /* 0x120fe40000004100 */
[----:B------:R-:W-:Y:S02]  /*10160*/  HADD2.F32 R35, -RZ, R17.H1_H1 ;  /* 0x30000011ff237230 */ /* 0x000fe40000004100 */
[--C-:B------:R-:W-:Y:S01]  /*10170*/  HADD2.F32 R28, -RZ, R19.reuse.H1_H1 ;  /* 0x30000013ff1c7230 */ /* 0x100fe20000004100 */
[----:B------:R-:W-:Y:S01]  /*10180*/  MOV R30, R18 ;  /* 0x00000012001e7202 */ /* 0x000fe20000000f00 */
[----:B------:R-:W-:-:S02]  /*10190*/  HADD2.F32 R33, -RZ, R19.H0_H0 ;  /* 0x20000013ff217230 */ /* 0x000fc40000004100 */
[----:B--2---:R-:W-:Y:S02]  /*101a0*/  HADD2.F32 R26, -RZ, R6.H1_H1 ;  /* 0x30000006ff1a7230 */ /* 0x004fe40000004100 */
[----:B---3--:R-:W-:Y:S02]  /*101b0*/  HADD2.F32 R17, -RZ, R5.H1_H1 ;  /* 0x30000005ff117230 */ /* 0x008fe40000004100 */
[----:B------:R-:W-:Y:S02]  /*101c0*/  HADD2.F32 R18, -RZ, R4.H1_H1 ;  /* 0x30000004ff127230 */ /* 0x000fe40000004100 */
[----:B------:R-:W-:Y:S02]  /*101d0*/  HADD2.F32 R23, -RZ, R7.H1_H1 ;  /* 0x30000007ff177230 */ /* 0x000fe40000004100 */
[----:B------:R-:W-:Y:S01]  /*101e0*/  FMUL.FTZ R32, R28, R17 ;  /* 0x000000111c207220 */ /* 0x000fe20000410000 */
[C---:B------:R-:W-:Y:S01]  /*101f0*/  FMUL.FTZ R19, R35.reuse, R26 ;  /* 0x0000001a23137220 */ /* 0x040fe20000410000 */
[----:B------:R-:W-:Y:S01]  /*10200*/  FMUL.FTZ R34, R35, R18 ;  /* 0x0000001223227220 */ /* 0x000fe20000410000 */
[----:B------:R-:W-:-:S02]  /*10210*/  HADD2.F32 R6, -RZ, R6.H0_H0 ;  /* 0x20000006ff067230 */ /* 0x000fc40000004100 */
[-C--:B------:R-:W-:Y:S01]  /*10220*/  FMUL.FTZ R28, R28, R23.reuse ;  /* 0x000000171c1c7220 */ /* 0x080fe20000410000 */
[----:B------:R-:W-:Y:S01]  /*10230*/  FFMA.FTZ R32, R33, R23, -R32 ;  /* 0x0000001721207223 */ /* 0x000fe20000010820 */
[C---:B------:R-:W-:Y:S01]  /*10240*/  FFMA.FTZ R19, R31.reuse, R18, R19 ;  /* 0x000000121f137223 */ /* 0x040fe20000010013 */
[----:B------:R-:W-:Y:S02]  /*10250*/  HADD2.F32 R23, -RZ, R16.H1_H1 ;  /* 0x30000010ff177230 */ /* 0x000fe40000004100 */
[----:B------:R-:W-:Y:S02]  /*10260*/  HADD2.F32 R4, -RZ, R4.H0_H0 ;  /* 0x20000004ff047230 */ /* 0x000fe40000004100 */
[----:B------:R-:W-:Y:S02]  /*10270*/  HADD2.F32 R5, -RZ, R5.H0_H0 ;  /* 0x20000005ff057230 */ /* 0x000fe40000004100 */
[----:B------:R-:W-:Y:S02]  /*10280*/  HADD2.F32 R18, -RZ, R30.H1_H1 ;  /* 0x3000001eff127230 */ /* 0x000fe40000004100 */
[----:B------:R-:W-:Y:S01]  /*10290*/  FFMA.FTZ R34, R31, R26, -R34 ;  /* 0x0000001a1f227223 */ /* 0x000fe20000010822 */
[----:B------:R-:W-:-:S02]  /*102a0*/  HADD2.F32 R7, -RZ, R7.H0_H0 ;  /* 0x20000007ff077230 */ /* 0x000fc40000004100 */
[----:B------:R-:W-:Y:S01]  /*102b0*/  FFMA.FTZ R17, R33, R17, R28 ;  /* 0x0000001121117223 */ /* 0x000fe2000001001c */
[----:B------:R-:W-:Y:S02]  /*102c0*/  HADD2.F32 R31, -RZ, R16.H0_H0 ;  /* 0x20000010ff1f7230 */ /* 0x000fe40000004100 */
        /* <DEDUP_REMOVED lines=14> */
.L_x_2153:
[----:B------:R-:W-:Y:S05]  /*103b0*/  BSYNC.RECONVERGENT B0 ;  /* 0x0000000000007941 */ /* 0x000fea0003800200 */
.L_x_2152:
[----:B-----5:R1:W-:Y:S02]  /*103c0*/  STS.128 [R241+0x3000], R16 ;  /* 0x00300010f1007388 */ /* 0x0203e40000000c00 */
.L_x_2151:
[----:B------:R-:W-:Y:S05]  /*103d0*/  BSYNC.RECONVERGENT B1 ;  /* 0x0000000000017941 */ /* 0x000fea0003800200 */
.L_x_2150:
        /* <DEDUP_REMOVED lines=9> */
[C---:B------:R-:W-:Y:S01]  /*10470*/  IADD3 R6, P0, PT, R21.reuse, R20, RZ ;  /* 0x0000001415067210 */ /* 0x040fe20007f1e0ff */
        /* <DEDUP_REMOVED lines=10> */
[--C-:B-----5:R-:W-:Y:S02]  /*10520*/  HADD2.F32 R31, -RZ, R17.reuse.H0_H0 ;  /* 0x20000011ff1f7230 */ /* 0x120fe40000004100 */
[----:B------:R-:W-:Y:S02]  /*10530*/  HADD2.F32 R35, -RZ, R17.H1_H1 ;  /* 0x30000011ff237230 */ /* 0x000fe40000004100 */
[--C-:B------:R-:W-:Y:S01]  /*10540*/  HADD2.F32 R28, -RZ, R19.reuse.H1_H1 ;  /* 0x30000013ff1c7230 */ /* 0x100fe20000004100 */
[----:B------:R-:W-:Y:S01]  /*10550*/  MOV R30, R18 ;  /* 0x00000012001e7202 */ /* 0x000fe20000000f00 */
[----:B------:R-:W-:-:S02]  /*10560*/  HADD2.F32 R33, -RZ, R19.H0_H0 ;  /* 0x20000013ff217230 */ /* 0x000fc40000004100 */
[----:B--2---:R-:W-:Y:S02]  /*10570*/  HADD2.F32 R26, -RZ, R6.H1_H1 ;  /* 0x30000006ff1a7230 */ /* 0x004fe40000004100 */
[----:B----4-:R-:W-:Y:S02]  /*10580*/  HADD2.F32 R17, -RZ, R5.H1_H1 ;  /* 0x30000005ff117230 */ /* 0x010fe40000004100 */
        /* <DEDUP_REMOVED lines=31> */
.L_x_2157:
[----:B------:R-:W-:Y:S05]  /*10780*/  BSYNC.RECONVERGENT B0 ;  /* 0x0000000000007941 */ /* 0x000fea0003800200 */
.L_x_2156:
[----:B-----5:R4:W-:Y:S02]  /*10790*/  STS.128 [R241+0x5000], R16 ;  /* 0x00500010f1007388 */ /* 0x0209e40000000c00 */
.L_x_2155:
[----:B------:R-:W-:Y:S05]  /*107a0*/  BSYNC.RECONVERGENT B1 ;  /* 0x0000000000017941 */ /* 0x000fea0003800200 */
.L_x_2154:
        /* <DEDUP_REMOVED lines=57> */
.L_x_2159:
[----:B------:R-:W-:Y:S05]  /*10b40*/  BSYNC.RECONVERGENT B0 ;  /* 0x0000000000007941 */ /* 0x000fea0003800200 */
.L_x_2158:
[----:B-----5:R4:W-:Y:S02]  /*10b50*/  STS.128 [R241+0x7000], R16 ;  /* 0x00700010f1007388 */ /* 0x0209e40000000c00 */
.L_x_2145:
[----:B------:R-:W-:Y:S05]  /*10b60*/  BSYNC.RECONVERGENT B2 ;  /* 0x0000000000027941 */ /* 0x000fea0003800200 */
.L_x_2144:
[----:B------:R-:W-:-:S04]  /*10b70*/  IADD3 R30, PT, PT, R104, 0x30, RZ ;  /* 0x00000030681e7810 */ /* 0x000fc80007ffe0ff */
[----:B------:R-:W-:-:S13]  /*10b80*/  ISETP.GE.AND P0, PT, R30, UR14, PT ;  /* 0x0000000e1e007c0c */ /* 0x000fda000bf06270 */
[----:B------:R-:W-:Y:S05]  /*10b90*/  @P0 BRA `(.L_x_2110) ;  /* 0x0000006800d40947 */ /* 0x000fea0003800000 */
[----:B--2---:R-:W2:Y:S01]  /*10ba0*/  LDC R6, c[0x0][0x440] ;  /* 0x00011000ff067b82 */ /* 0x004ea20000000800 */
[----:B-1-34-:R-:W-:Y:S01]  /*10bb0*/  IMAD.WIDE.U32 R14, R2, 0x60, R14 ;  /* 0x00000060020e7825 */ /* 0x01afe200078e000e */
[----:B------:R-:W-:Y:S03]  /*10bc0*/  BSSY.RECONVERGENT B1, `(.L_x_2160) ;  /* 0x000003f000017945 */ /* 0x000fe60003800200 */
[----:B------:R-:W-:Y:S02]  /*10bd0*/  IMAD R3, R3, 0x60, RZ ;  /* 0x0000006003037824 */ /* 0x000fe400078e02ff */
[----:B------:R-:W-:-:S03]  /*10be0*/  IMAD R71, R71, 0x30, RZ ;  /* 0x0000003047477824 */ /* 0x000fc600078e02ff */
[----:B------:R-:W-:Y:S02]  /*10bf0*/  IADD3 R15, PT, PT, R3, R15, RZ ;  /* 0x0000000f030f7210 */ /* 0x000fe40007ffe0ff */
[----:B--2---:R-:W-:-:S13]  /*10c00*/  ISETP.GE.AND P0, PT, R12, R6, PT ;  /* 0x000000060c00720c */ /* 0x004fda0003f06270 */
[----:B------:R1:W-:Y:S01]  /*10c10*/  @P0 STS.128 [R241+0x1800], RZ ;  /* 0x001800fff1000388 */ /* 0x0003e20000000c00 */
[----:B------:R-:W-:Y:S05]  /*10c20*/  @P0 BRA `(.L_x_2161) ;  /* 0x0000000000e00947 */ /* 0x000fea0003800000 */
[----:B------:R2:W5:Y:S01]  /*10c30*/  LDG.E.128 R16, desc[UR4][R14.64] ;  /* 0x000000040e107981 */ /* 0x000562000c1e1d00 */
[----:B------:R-:W-:Y:S01]  /*10c40*/  ISETP.GE.AND P0, PT, R12, R0, PT ;  /* 0x000000000c00720c */ /* 0x000fe20003f06270 */
[----:B------:R-:W-:-:S12]  /*10c50*/  BSSY.RECONVERGENT B0, `(.L_x_2162) ;  /* 0x0000034000007945 */ /* 0x000fd80003800200 */
[----:B------:R-:W-:Y:S05]  /*10c60*/  @P0 BRA `(.L_x_2163) ;  /* 0x0000000000c80947 */ /* 0x000fea0003800000 */
[----:B------:R-:W3:Y:S01]  /*10c70*/  LDCU.64 UR8, c[0x0][0x4d0] ;  /* 0x00009a00ff0877ac */ /* 0x000ee20008000a00 */
[C---:B------:R-:W-:Y:S01]  /*10c80*/  IADD3 R3, P0, PT, R71.reuse, R20, RZ ;  /* 0x0000001447037210 */ /* 0x040fe20007f1e0ff */
[----:B------:R-:W4:Y:S03]  /*10c90*/  LDCU.64 UR10, c[0x0][0x4c8] ;  /* 0x00009900ff0a77ac */ /* 0x000f260008000a00 */
[----:B------:R-:W-:Y:S02]  /*10ca0*/  LEA.HI.X.SX32 R2, R71, R22, 0x1, P0 ;  /* 0x0000001647027211 */ /* 0x000fe400000f0eff */
[C---:B------:R-:W-:Y:S02]  /*10cb0*/  SHF.L.U32 R4, R3.reuse, 0x1, RZ ;  /* 0x0000000103047819 */ /* 0x040fe400000006ff */
[----:B------:R-:W-:Y:S02]  /*10cc0*/  SHF.L.U64.HI R2, R3, 0x1, R2 ;  /* 0x0000000103027819 */ /* 0x000fe40000010202 */
[----:B---3--:R-:W-:-:S02]  /*10cd0*/  IADD3 R34, P0, PT, R4, UR8, RZ ;  /* 0x0000000804227c10 */ /* 0x008fc4000ff1e0ff */
[----:B----4-:R-:W-:Y:S02]  /*10ce0*/  IADD3 R32, P1, PT, R4, UR10, RZ ;  /* 0x0000000a04207c10 */ /* 0x010fe4000ff3e0ff */
[C---:B------:R-:W-:Y:S02]  /*10cf0*/  IADD3.X R35, PT, PT, R2.reuse, UR9, RZ, P0, !PT ;  /* 0x0000000902237c10 */ /* 0x040fe400087fe4ff */
[----:B------:R-:W-:-:S03]  /*10d00*/  IADD3.X R33, PT, PT, R2, UR11, RZ, P1, !PT ;  /* 0x0000000b02217c10 */ /* 0x000fc60008ffe4ff */
[----:B------:R-:W3:Y:S04]  /*10d10*/  LDG.E.64 R2, desc[UR4][R34.64] ;  /* 0x0000000422027981 */ /* 0x000ee8000c1e1b00 */
[----:B------:R-:W4:Y:S01]  /*10d20*/  LDG.E.64 R4, desc[UR4][R32.64] ;  /* 0x0000000420047981 */ /* 0x000f22000c1e1b00 */
[----:B-----5:R-:W-:Y:S01]  /*10d30*/  MOV R21, R18 ;  /* 0x0000001200157202 */ /* 0x020fe20000000f00 */
[----:B------:R-:W-:Y:S02]  /*10d40*/  HADD2.F32 R24, -RZ, R19.H1_H1 ;  /* 0x30000013ff187230 */ /* 0x000fe40000004100 */
[--C-:B------:R-:W-:Y:S02]  /*10d50*/  HADD2.F32 R31, -RZ, R17.reuse.H1_H1 ;  /* 0x30000011ff1f7230 */ /* 0x100fe40000004100 */
[----:B------:R-:W-:-:S02]  /*10d60*/  HADD2.F32 R23, -RZ, R17.H0_H0 ;  /* 0x20000011ff177230 */ /* 0x000fc40000004100 */
[----:B------:R-:W-:Y:S02]  /*10d70*/  HADD2.F32 R25, -RZ, R19.H0_H0 ;  /* 0x20000013ff197230 */ /* 0x000fe40000004100 */
[----:B---3--:R-:W-:Y:S02]  /*10d80*/  HADD2.F32 R7, -RZ, R3.H1_H1 ;  /* 0x30000003ff077230 */ /* 0x008fe40000004100 */
        /* <DEDUP_REMOVED lines=16> */
[----:B------:R-:W-:Y:S01]  /*10e90*/  HADD2.F32 R5, -RZ, R5.H0_H0 ;  /* 0x20000005ff057230 */ /* 0x000fe20000004100 */
[----:B------:R-:W-:Y:S01]  /*10ea0*/  F2FP.F16.F32.PACK_AB R28, R19, R28 ;  /* 0x0000001c131c723e */ /* 0x000fe200000000ff */
[----:B------:R-:W-:Y:S02]  /*10eb0*/  HADD2.F32 R23, -RZ, R16.H0_H0 ;  /* 0x20000010ff177230 */ /* 0x000fe40000004100 */
[C---:B------:R-:W-:Y:S01]  /*10ec0*/  FMUL.FTZ R16, R17.reuse, R2 ;  /* 0x0000000211107220 */ /* 0x040fe20000410000 */
        /* <DEDUP_REMOVED lines=12> */
.L_x_2163:
[----:B------:R-:W-:Y:S05]  /*10f90*/  BSYNC.RECONVERGENT B0 ;  /* 0x0000000000007941 */ /* 0x000fea0003800200 */
.L_x_2162:
[----:B-----5:R3:W-:Y:S02]  /*10fa0*/  STS.128 [R241+0x1800], R16 ;  /* 0x00180010f1007388 */ /* 0x0207e40000000c00 */
.L_x_2161:
[----:B------:R-:W-:Y:S05]  /*10fb0*/  BSYNC.RECONVERGENT B1 ;  /* 0x0000000000017941 */ /* 0x000fea0003800200 */
.L_x_2160:
[----:B------:R-:W-:Y:S01]  /*10fc0*/  ISETP.GE.AND P0, PT, R11, R6, PT ;  /* 0x000000060b00720c */ /* 0x000fe20003f06270 */
[----:B------:R-:W-:-:S12]  /*10fd0*/  BSSY.RECONVERGENT B1, `(.L_x_2164) ;  /* 0x000003b000017945 */ /* 0x000fd80003800200 */
[----:B------:R4:W-:Y:S01]  /*10fe0*/  @P0 STS.128 [R241+0x3800], RZ ;  /* 0x003800fff1000388 */ /* 0x0009e20000000c00 */
[----:B------:R-:W-:Y:S05]  /*10ff0*/  @P0 BRA `(.L_x_2165) ;  /* 0x0000000000e00947 */ /* 0x000fea0003800000 */
[----:B---3--:R3:W5:Y:S01]  /*11000*/  LDG.E.128 R16, desc[UR4][R14.64+0x80] ;  /* 0x000080040e107981 */ /* 0x008762000c1e1d00 */
        /* <DEDUP_REMOVED lines=14> */
[----:B------:R-:W4:Y:S01]  /*110f0*/  LDG.E.64 R2, desc[UR4][R2.64+0x40] ;  /* 0x0000400402027981 */ /* 0x000f22000c1e1b00 */
[----:B-----5:R-:W-:Y:S01]  /*11100*/  MOV R21, R18 ;  /* 0x0000001200157202 */ /* 0x020fe20000000f00 */
[----:B------:R-:W-:Y:S02]  /*11110*/  HADD2.F32 R24, -RZ, R19.H1_H1 ;  /* 0x30000013ff187230 */ /* 0x000fe40000004100 */
[--C-:B------:R-:W-:Y:S02]  /*11120*/  HADD2.F32 R31, -RZ, R17.reuse.H1_H1 ;  /* 0x30000011ff1f7230 */ /* 0x100fe40000004100 */
[----:B------:R-:W-:-:S02]  /*11130*/  HADD2.F32 R23, -RZ, R17.H0_H0 ;  /* 0x20000011ff177230 */ /* 0x000fc40000004100 */
[----:B------:R-:W-:Y:S02]  /*11140*/  HADD2.F32 R25, -RZ, R19.H0_H0 ;  /* 0x20000013ff197230 */ /* 0x000fe40000004100 */
        /* <DEDUP_REMOVED lines=17> */
[----:B------:R-:W-:Y:S02]  /*11260*/  HADD2.F32 R23, -RZ, R16.H0_H0 ;  /* 0x20000010ff177230 */ /* 0x000fe40000004100 */
[C---:B------:R-:W-:Y:S01]  /*11270*/  FMUL.FTZ R16, R17.reuse, R2 ;  /* 0x0000000211107220 */ /* 0x040fe20000410000 */
[----:B------:R-:W-:Y:S02]  /*11280*/  HADD2.F32 R18, -RZ, R21.H0_H0 ;  /* 0x20000015ff127230 */ /* 0x000fe40000004100 */
[-C--:B------:R-:W-:Y:S01]  /*11290*/  FMUL.FTZ R21, R17, R4.reuse ;  /* 0x0000000411157220 */ /* 0x080fe20000410000 */
[C---:B------:R-:W-:Y:S01]  /*112a0*/  FMUL.FTZ R17, R8.reuse, R3 ;  /* 0x0000000308117220 */ /* 0x040fe20000410000 */
[----:B------:R-:W-:Y:S01]  /*112b0*/  FMUL.FTZ R8, R8, R5 ;  /* 0x0000000508087220 */ /* 0x000fe20000410000 */
[----:B------:R-:W-:Y:S01]  /*112c0*/  FFMA.FTZ R7, R25, R7, R24 ;  /* 0x0000000719077223 */ /* 0x000fe20000010018 */
[C---:B------:R-:W-:Y:S01]  /*112d0*/  FFMA.FTZ R16, R23.reuse, R4, -R16 ;  /* 0x0000000417107223 */ /* 0x040fe20000010810 */
[C---:B------:R-:W-:Y:S01]  /*112e0*/  FFMA.FTZ R17, R18.reuse, R5, -R17 ;  /* 0x0000000512117223 */ /* 0x040fe20000010811 */
[----:B------:R-:W-:Y:S01]  /*112f0*/  FFMA.FTZ R8, R18, R3, R8 ;  /* 0x0000000312087223 */ /* 0x000fe20000010008 */
[----:B------:R-:W-:Y:S01]  /*11300*/  FFMA.FTZ R21, R23, R2, R21 ;  /* 0x0000000217157223 */ /* 0x000fe20000010015 */
[----:B------:R-:W-:-:S02]  /*11310*/  F2FP.F16.F32.PACK_AB R28, R19, R28 ;  /* 0x0000001c131c723e */ /* 0x000fc400000000ff */
[----:B------:R-:W-:Y:S02]  /*11320*/  F2FP.F16.F32.PACK_AB R19, R7, R26 ;  /* 0x0000001a0713723e */ /* 0x000fe400000000ff */
[----:B------:R-:W-:Y:S02]  /*11330*/  F2FP.F16.F32.PACK_AB R18, R8, R17 ;  /* 0x000000110812723e */ /* 0x000fe400000000ff */
[----:B------:R-:W-:Y:S02]  /*11340*/  F2FP.F16.F32.PACK_AB R16, R21, R16 ;  /* 0x000000101510723e */ /* 0x000fe400000000ff */
[----:B------:R-:W-:Y:S02]  /*11350*/  MOV R17, R28 ;  /* 0x0000001c00117202 */ /* 0x000fe40000000f00 */
.L_x_2167:
[----:B------:R-:W-:Y:S05]  /*11360*/  BSYNC.RECONVERGENT B0 ;  /* 0x0000000000007941 */ /* 0x000fea0003800200 */
.L_x_2166:
[----:B-----5:R1:W-:Y:S02]  /*11370*/  STS.128 [R241+0x3800], R16 ;  /* 0x00380010f1007388 */ /* 0x0203e40000000c00 */
.L_x_2165:
[----:B------:R-:W-:Y:S05]  /*11380*/  BSYNC.RECONVERGENT B1 ;  /* 0x0000000000017941 */ /* 0x000fea0003800200 */
.L_x_2164:
[----:B------:R-:W-:Y:S01]  /*11390*/  ISETP.GE.AND P0, PT, R10, R6, PT ;  /* 0x000000060a00720c */ /* 0x000fe20003f06270 */
[----:B------:R-:W-:-:S12]  /*113a0*/  BSSY.RECONVERGENT B1, `(.L_x_2168) ;  /* 0x000003b000017945 */ /* 0x000fd80003800200 */
[----:B------:R1:W-:Y:S01]  /*113b0*/  @P0 STS.128 [R241+0x5800], RZ ;  /* 0x005800fff1000388 */ /* 0x0003e20000000c00 */
[----:B------:R-:W-:Y:S05]  /*113c0*/  @P0 BRA `(.L_x_2169) ;  /* 0x0000000000e00947 */ /* 0x000fea0003800000 */
[----:B-1-3--:R1:W5:Y:S01]  /*113d0*/  LDG.E.128 R16, desc[UR4][R14.64+0x100] ;  /* 0x000100040e107981 */ /* 0x00a362000c1e1d00 */
[----:B------:R-:W-:Y:S01]  /*113e0*/  ISETP.GE.AND P0, PT, R10, R0, PT ;  /* 0x000000000a00720c */ /* 0x000fe20003f06270 */
[----:B------:R-:W-:-:S12]  /*113f0*/  BSSY.RECONVERGENT B0, `(.L_x_2170) ;  /* 0x0000034000007945 */ /* 0x000fd80003800200 */
[----:B------:R-:W-:Y:S05]  /*11400*/  @P0 BRA `(.L_x_2171) ;  /* 0x0000000000c80947 */ /* 0x000fea0003800000 */
[----:B------:R-:W3:Y:S01]  /*11410*/  LDCU.64 UR10, c[0x0][0x4c8] ;  /* 0x00009900ff0a77ac */ /* 0x000ee20008000a00 */
[C---:B------:R-:W-:Y:S01]  /*11420*/  IADD3 R4, P0, PT, R71.reuse, R20, RZ ;  /* 0x0000001447047210 */ /* 0x040fe20007f1e0ff */
[----:B------:R-:W2:Y:S03]  /*11430*/  LDCU.64 UR8, c[0x0][0x4d0] ;  /* 0x00009a00ff0877ac */ /* 0x000ea60008000a00 */
[----:B------:R-:W-:Y:S02]  /*11440*/  LEA.HI.X.SX32 R3, R71, R22, 0x1, P0 ;  /* 0x0000001647037211 */ /* 0x000fe400000f0eff */
[C---:B------:R-:W-:Y:S02]  /*11450*/  SHF.L.U32 R2, R4.reuse, 0x1, RZ ;  /* 0x0000000104027819 */ /* 0x040fe400000006ff */
[----:B------:R-:W-:Y:S02]  /*11460*/  SHF.L.U64.HI R3, R4, 0x1, R3 ;  /* 0x0000000104037819 */ /* 0x000fe40000010203 */
[----:B---3--:R-:W-:-:S02]  /*11470*/  IADD3 R4, P1, PT, R2, UR10, RZ ;  /* 0x0000000a02047c10 */ /* 0x008fc4000ff3e0ff */
[----:B--2---:R-:W-:Y:S02]  /*11480*/  IADD3 R2, P0, PT, R2, UR8, RZ ;  /* 0x0000000802027c10 */ /* 0x004fe4000ff1e0ff */
[C---:B------:R-:W-:Y:S02]  /*11490*/  IADD3.X R5, PT, PT, R3.reuse, UR11, RZ, P1, !PT ;  /* 0x0000000b03057c10 */ /* 0x040fe40008ffe4ff */
[----:B------:R-:W-:-:S04]  /*114a0*/  IADD3.X R3, PT, PT, R3, UR9, RZ, P0, !PT ;  /* 0x0000000903037c10 */ /* 0x000fc800087fe4ff */
[----:B------:R-:W2:Y:S04]  /*114b0*/  LDG.E.64 R4, desc[UR4][R4.64+0x80] ;  /* 0x0000800404047981 */ /* 0x000ea8000c1e1b00 */
[----:B------:R-:W3:Y:S01]  /*114c0*/  LDG.E.64 R2, desc[UR4][R2.64+0x80] ;  /* 0x0000800402027981 */ /* 0x000ee2000c1e1b00 */
[----:B-----5:R-:W-:Y:S01]  /*114d0*/  MOV R21, R18 ;  /* 0x0000001200157202 */ /* 0x020fe20000000f00 */
[----:B------:R-:W-:Y:S02]  /*114e0*/  HADD2.F32 R24, -RZ, R19.H1_H1 ;  /* 0x30000013ff187230 */ /* 0x000fe40000004100 */
[--C-:B------:R-:W-:Y:S02]  /*114f0*/  HADD2.F32 R31, -RZ, R17.reuse.H1_H1 ;  /* 0x30000011ff1f7230 */ /* 0x100fe40000004100 */
[----:B------:R-:W-:-:S02]  /*11500*/  HADD2.F32 R23, -RZ, R17.H0_H0 ;  /* 0x20000011ff177230 */ /* 0x000fc40000004100 */
[----:B------:R-:W-:Y:S02]  /*11510*/  HADD2.F32 R25, -RZ, R19.H0_H0 ;  /* 0x20000013ff197230 */ /* 0x000fe40000004100 */
        /* <DEDUP_REMOVED lines=33> */
.L_x_2171:
[----:B------:R-:W-:Y:S05]  /*11730*/  BSYNC.RECONVERGENT B0 ;  /* 0x0000000000007941 */ /* 0x000fea0003800200 */
.L_x_2170:
[----:B-----5:R3:W-:Y:S02]  /*11740*/  STS.128 [R241+0x5800], R16 ;  /* 0x00580010f1007388 */ /* 0x0207e40000000c00 */
.L_x_2169:
[----:B------:R-:W-:Y:S05]  /*11750*/  BSYNC.RECONVERGENT B1 ;  /* 0x0000000000017941 */ /* 0x000fea0003800200 */
.L_x_2168:
[----:B------:R-:W-:-:S13]  /*11760*/  ISETP.GE.AND P0, PT, R9, R6, PT ;  /* 0x000000060900720c */ /* 0x000fda0003f06270 */
        /* <DEDUP_REMOVED lines=18> */
[----:B-1---5:R-:W-:Y:S02]  /*11890*/  HADD2.F32 R14, -RZ, R19.H1_H1 ;  /* 0x30000013ff0e7230 */ /* 0x022fe40000004100 */
[--C-:B------:R-:W-:Y:S02]  /*118a0*/  HADD2.F32 R15, -RZ, R17.reuse.H0_H0 ;  /* 0x20000011ff0f7230 */ /* 0x100fe40000004100 */
[----:B------:R-:W-:Y:S02]  /*118b0*/  HADD2.F32 R17, -RZ, R17.H1_H1 ;  /* 0x30000011ff117230 */ /* 0x000fe40000004100 */
[----:B------:R-:W-:-:S02]  /*118c0*/  HADD2.F32 R19, -RZ, R19.H0_H0 ;  /* 0x20000013ff137230 */ /* 0x000fc40000004100 */
        /* <DEDUP_REMOVED lines=10> */
[----:B------:R-:W-:Y:S02]  /*11970*/  HADD2.F32 R7, -RZ, R16.H1_H1 ;  /* 0x30000010ff077230 */ /* 0x000fe40000004100 */
[----:B------:R-:W-:Y:S01]  /*11980*/  FFMA.FTZ R21, R19, R0, R21 ;  /* 0x0000000013157223 */ /* 0x000fe20000010015 */
[----:B------:R-:W-:Y:S02]  /*11990*/  HADD2.F32 R2, -RZ, R2.H0_H0 ;  /* 0x20000002ff027230 */ /* 0x000fe40000004100 */
[C---:B------:R-:W-:Y:S01]  /*119a0*/  FFMA.FTZ R22, R15.reuse, R8, -R22 ;  /* 0x000000080f167223 */ /* 0x040fe20000010816 */
[----:B------:R-:W-:Y:S02]  /*119b0*/  HADD2.F32 R3, -RZ, R3.H0_H0 ;  /* 0x20000003ff037230 */ /* 0x000fe40000004100 */
[----:B------:R-:W-:Y:S01]  /*119c0*/  FFMA.FTZ R17, R15, R6, R17 ;  /* 0x000000060f117223 */ /* 0x000fe20000010011 */
[----:B------:R-:W-:-:S02]  /*119d0*/  HADD2.F32 R0, -RZ, R18.H1_H1 ;  /* 0x30000012ff007230 */ /* 0x000fc40000004100 */
[C---:B------:R-:W-:Y:S01]  /*119e0*/  FMUL.FTZ R6, R7.reuse, R2 ;  /* 0x0000000207067220 */ /* 0x040fe20000410000 */
[----:B------:R-:W-:Y:S02]  /*119f0*/  HADD2.F32 R5, -RZ, R5.H0_H0 ;  /* 0x20000005ff057230 */ /* 0x000fe40000004100 */
[----:B------:R-:W-:Y:S01]  /*11a00*/  FMUL.FTZ R19, R7, R4 ;  /* 0x0000000407137220 */ /* 0x000fe20000410000 */
[----:B------:R-:W-:Y:S02]  /*11a10*/  HADD2.F32 R15, -RZ, R16.H0_H0 ;  /* 0x20000010ff0f7230 */ /* 0x000fe40000004100 */
[C---:B------:R-:W-:Y:S01]  /*11a20*/  FMUL.FTZ R7, R0.reuse, R3 ;  /* 0x0000000300077220 */ /* 0x040fe20000410000 */
[----:B------:R-:W-:Y:S02]  /*11a30*/  HADD2.F32 R18, -RZ, R18.H0_H0 ;  /* 0x20000012ff127230 */ /* 0x000fe40000004100 */
[-C--:B------:R-:W-:Y:S01]  /*11a40*/  FMUL.FTZ R0, R0, R5.reuse ;  /* 0x0000000500007220 */ /* 0x080fe20000410000 */
[----:B------:R-:W-:Y:S01]  /*11a50*/  F2FP.F16.F32.PACK_AB R20, R21, R20 ;  /* 0x000000141514723e */ /* 0x000fe200000000ff */
        /* <DEDUP_REMOVED lines=8> */
.L_x_2173:
[----:B------:R-:W-:Y:S05]  /*11ae0*/  BSYNC.RECONVERGENT B0 ;  /* 0x0000000000007941 */ /* 0x000fea0003800200 */
.L_x_2172:
[----:B-----5:R3:W-:Y:S01]  /*11af0*/  STS.128 [R241+0x7800], R16 ;  /* 0x00780010f1007388 */ /* 0x0207e20000000c00 */
[----:B------:R-:W-:Y:S05]  /*11b00*/  BRA `(.L_x_2110) ;  /* 0x0000005800f87947 */ /* 0x000fea0003800000 */
.L_x_2111:
[----:B------:R-:W-:Y:S01]  /*11b10*/  UIADD3 UR10, UPT, UPT, -UR25, UR21, URZ ;  /* 0x00000015190a7290 */ /* 0x000fe2000fffe1ff */
[----:B------:R-:W-:Y:S01]  /*11b20*/  IMAD.MOV R25, RZ, RZ, -R71 ;  /* 0x000000ffff197224 */ /* 0x000fe200078e0a47 */
[----:B------:R-:W-:Y:S01]  /*11b30*/  BSSY.RECONVERGENT B2, `(.L_x_2174) ;  /* 0x000016d000027945 */ /* 0x000fe20003800200 */
[----:B------:R-:W-:-:S03]  /*11b40*/  SHF.R.U32.HI R28, RZ, 0x1, R0 ;  /* 0x00000001ff1c7819 */ /* 0x000fc60000011600 */
[----:B------:R-:W-:Y:S02]  /*11b50*/  ISETP.GE.AND P0, PT, R104, UR10, PT ;  /* 0x0000000a68007c0c */ /* 0x000fe4000bf06270 */
[----:B------:R-:W-:-:S11]  /*11b60*/  SHF.R.S32.HI R26, RZ, 0x1f, R25 ;  /* 0x0000001fff1a7819 */ /* 0x000fd60000011419 */
        /* <DEDUP_REMOVED lines=89> */
.L_x_2179:
[----:B------:R-:W-:Y:S05]  /*12100*/  BSYNC.RECONVERGENT B0 ;  /* 0x0000000000007941 */ /* 0x000fea0003800200 */
.L_x_2178:
[----:B-----5:R-:W-:Y:S01]  /*12110*/  IMAD.MOV.U32 R6, RZ, RZ, R38 ;  /* 0x000000ffff067224 */ /* 0x020fe200078e0026 */
[----:B------:R-:W-:Y:S01]  /*12120*/  MOV R4, R36 ;  /* 0x0000002400047202 */ /* 0x000fe20000000f00 */
[----:B------:R-:W-:Y:S01]  /*12130*/  IMAD.MOV.U32 R7, RZ, RZ, R39 ;  /* 0x000000ffff077224 */ /* 0x000fe200078e0027 */
[----:B------:R-:W-:Y:S02]  /*12140*/  MOV R5, R37 ;  /* 0x0000002500057202 */ /* 0x000fe40000000f00 */
.L_x_2177:
[----:B------:R-:W-:Y:S05]  /*12150*/  BSYNC.RECONVERGENT B1 ;  /* 0x0000000000017941 */ /* 0x000fea0003800200 */
.L_x_2176:
        /* <DEDUP_REMOVED lines=87> */
.L_x_2183:
[----:B------:R-:W-:Y:S05]  /*126d0*/  BSYNC.RECONVERGENT B0 ;  /* 0x0000000000007941 */ /* 0x000fea0003800200 */
.L_x_2182:
[----:B-----5:R4:W-:Y:S02]  /*126e0*/  STS.128 [R241+0x2000], R36 ;  /* 0x00200024f1007388 */ /* 0x0209e40000000c00 */
.L_x_2181:
[----:B------:R-:W-:Y:S05]  /*126f0*/  BSYNC.RECONVERGENT B1 ;  /* 0x0000000000017941 */ /* 0x000fea0003800200 */
.L_x_2180:
        /* <DEDUP_REMOVED lines=86> */
.L_x_2187:
[----:B------:R-:W-:Y:S05]  /*12c60*/  BSYNC.RECONVERGENT B0 ;  /* 0x0000000000007941 */ /* 0x000fea0003800200 */
.L_x_2186:
[----:B-----5:R1:W-:Y:S02]  /*12c70*/  STS.128 [R241+0x4000], R36 ;  /* 0x00400024f1007388 */ /* 0x0203e40000000c00 */
.L_x_2185:
[----:B------:R-:W-:Y:S05]  /*12c80*/  BSYNC.RECONVERGENT B1 ;  /* 0x0000000000017941 */ /* 0x000fea0003800200 */
.L_x_2184:
        /* <DEDUP_REMOVED lines=35> */
[--C-:B------:R-:W-:Y:S02]  /*12ec0*/  HADD2.F32 R4, -RZ, R6.reuse.H0_H0 ;  /* 0x20000006ff047230 */ /* 0x100fe40000004100 */
[----:B------:R-:W-:Y:S01]  /*12ed0*/  @!P1 FADD.FTZ R35, -R35, -RZ ;  /* 0x800000ff23239221 */ /* 0x000fe20000010100 */
[----:B------:R-:W-:Y:S02]  /*12ee0*/  HADD2.F32 R45, -RZ, R6.H1_H1 ;  /* 0x30000006ff2d7230 */ /* 0x000fe40000004100 */
[----:B------:R-:W-:Y:S01]  /*12ef0*/  @!P1 FADD.FTZ R5, -R5, -RZ ;  /* 0x800000ff05059221 */ /* 0x000fe20000010100 */
[----:B------:R-:W-:-:S02]  /*12f00*/  HADD2.F32 R6, -RZ, R7.H1_H1 ;  /* 0x30000007ff067230 */ /* 0x000fc40000004100 */
[----:B------:R-:W-:Y:S01]  /*12f10*/  @!P1 FADD.FTZ R4, -R4, -RZ ;  /* 0x800000ff04049221 */ /* 0x000fe20000010100 */
[--C-:B------:R-:W-:Y:S02]  /*12f20*/  HADD2.F32 R21, -RZ, R22.reuse.H0_H0 ;  /* 0x20000016ff157230 */ /* 0x100fe40000004100 */
[----:B------:R-:W-:Y:S01]  /*12f30*/  FMUL.FTZ R32, R32, R5 ;  /* 0x0000000520207220 */ /* 0x000fe20000410000 */
[----:B------:R-:W-:Y:S02]  /*12f40*/  HADD2.F32 R34, -RZ, R22.H1_H1 ;  /* 0x30000016ff227230 */ /* 0x000fe40000004100 */
[----:B------:R-:W-:Y:S01]  /*12f50*/  @!P1 FADD.FTZ R6, -R6, -RZ ;  /* 0x800000ff06069221 */ /* 0x000fe20000010100 */
[--C-:B------:R-:W-:Y:S02]  /*12f60*/  HADD2.F32 R22, -RZ, R23.reuse.H0_H0 ;  /* 0x20000017ff167230 */ /* 0x100fe40000004100 */
[----:B------:R-:W-:Y:S01]  /*12f70*/  FMUL.FTZ R20, R20, R35 ;  /* 0x0000002314147220 */ /* 0x000fe20000410000 */
[----:B------:R-:W-:-:S02]  /*12f80*/  HADD2.F32 R23, -RZ, R23.H1_H1 ;  /* 0x30000017ff177230 */ /* 0x000fc40000004100 */
[----:B------:R-:W-:Y:S01]  /*12f90*/  FMUL.FTZ R21, R21, R4 ;  /* 0x0000000415157220 */ /* 0x000fe20000410000 */
[----:B------:R-:W-:Y:S02]  /*12fa0*/  HADD2.F32 R43, -RZ, R7.H0_H0 ;  /* 0x20000007ff2b7230 */ /* 0x000fe40000004100 */
[----:B------:R-:W-:Y:S01]  /*12fb0*/  FMUL.FTZ R27, R27, R40 ;  /* 0x000000281b1b7220 */ /* 0x000fe20000410000 */
[----:B----4-:R-:W-:Y:S02]  /*12fc0*/  HADD2.F32 R5, -RZ, R16.H0_H0 ;  /* 0x20000010ff057230 */ /* 0x010fe40000004100 */
[----:B------:R-:W-:Y:S01]  /*12fd0*/  FMUL.FTZ R23, R23, R6 ;  /* 0x0000000617177220 */ /* 0x000fe20000410000 */
[--C-:B-----5:R-:W-:Y:S02]  /*12fe0*/  HADD2.F32 R4, -RZ, R36.reuse.H0_H0 ;  /* 0x20000024ff047230 */ /* 0x120fe40000004100 */
[----:B------:R-:W-:Y:S01]  /*12ff0*/  @!P1 FADD.FTZ R43, -R43, -RZ ;  /* 0x800000ff2b2b9221 */ /* 0x000fe20000010100 */
[----:B------:R-:W-:-:S02]  /*13000*/  HADD2.F32 R35, -RZ, R36.H1_H1 ;  /* 0x30000024ff237230 */ /* 0x000fc40000004100 */
[----:B------:R-:W-:Y:S01]  /*13010*/  FMUL.FTZ R30, R30, R41 ;  /* 0x000000291e1e7220 */ /* 0x000fe20000410000 */
[----:B------:R-:W-:Y:S02]  /*13020*/  HADD2.F32 R7, -RZ, R37.H0_H0 ;  /* 0x20000025ff077230 */ /* 0x000fe40000004100 */
[----:B------:R-:W-:Y:S01]  /*13030*/  @!P1 FADD.FTZ R45, -R45, -RZ ;  /* 0x800000ff2d2d9221 */ /* 0x000fe20000010100 */
[----:B------:R-:W-:Y:S02]  /*13040*/  HADD2.F32 R16, -RZ, R16.H1_H1 ;  /* 0x30000010ff107230 */ /* 0x000fe40000004100 */
[----:B------:R-:W-:Y:S01]  /*13050*/  FMUL.FTZ R22, R22, R43 ;  /* 0x0000002b16167220 */ /* 0x000fe20000410000 */
[----:B------:R-:W-:Y:S02]  /*13060*/  HADD2.F32 R6, -RZ, R17.H0_H0 ;  /* 0x20000011ff067230 */ /* 0x000fe40000004100 */
[----:B------:R-:W-:Y:S01]  /*13070*/  FFMA.FTZ R4, R4, R5, R27 ;  /* 0x0000000504047223 */ /* 0x000fe2000001001b */
[----:B------:R-:W-:-:S02]  /*13080*/  HADD2.F32 R36, -RZ, R18.H0_H0 ;  /* 0x20000012ff247230 */ /* 0x000fc40000004100 */
[----:B------:R-:W-:Y:S01]  /*13090*/  FFMA.FTZ R35, R35, R16, R30 ;  /* 0x0000001023237223 */ /* 0x000fe2000001001e */
[----:B------:R-:W-:Y:S02]  /*130a0*/  HADD2.F32 R43, -RZ, R18.H1_H1 ;  /* 0x30000012ff2b7230 */ /* 0x000fe40000004100 */
[----:B------:R-:W-:Y:S01]  /*130b0*/  FFMA.FTZ R6, R7, R6, R20 ;  /* 0x0000000607067223 */ /* 0x000fe20000010014 */
[----:B------:R-:W-:Y:S02]  /*130c0*/  HADD2.F32 R17, -RZ, R17.H1_H1 ;  /* 0x30000011ff117230 */ /* 0x000fe40000004100 */
[----:B------:R-:W-:Y:S01]  /*130d0*/  FMUL.FTZ R34, R34, R45 ;  /* 0x0000002d22227220 */ /* 0x000fe20000410000 */
[--C-:B------:R-:W-:Y:S02]  /*130e0*/  HADD2.F32 R41, -RZ, R19.reuse.H0_H0 ;  /* 0x20000013ff297230 */ /* 0x100fe40000004100 */
        /* <DEDUP_REMOVED lines=15> */
.L_x_2189:
[----:B------:R-:W-:Y:S05]  /*131e0*/  BSYNC.RECONVERGENT B0 ;  /* 0x0000000000007941 */ /* 0x000fea0003800200 */
.L_x_2188:
[----:B-----5:R4:W-:Y:S02]  /*131f0*/  STS.128 [R241+0x6000], R36 ;  /* 0x00600024f1007388 */ /* 0x0209e40000000c00 */
.L_x_2175:
[----:B------:R-:W-:Y:S05]  /*13200*/  BSYNC.RECONVERGENT B2 ;  /* 0x0000000000027941 */ /* 0x000fea0003800200 */
.L_x_2174:
[----:B------:R-:W-:Y:S01]  /*13210*/  IADD3 R27, PT, PT, R104, 0x10, RZ ;  /* 0x00000010681b7810 */ /* 0x000fe20007ffe0ff */
[----:B------:R-:W-:Y:S03]  /*13220*/  BSSY.RECONVERGENT B2, `(.L_x_2190) ;  /* 0x000016c000027945 */ /* 0x000fe60003800200 */
[----:B------:R-:W-:-:S13]  /*13230*/  ISETP.GE.AND P0, PT, R27, UR10, PT ;  /* 0x0000000a1b007c0c */ /* 0x000fda000bf06270 */
[----:B------:R-:W-:Y:S05]  /*13240*/  @P0 BRA `(.L_x_2191) ;  /* 0x0000001400a40947 */ /* 0x000fea0003800000 */
[----:B------:R-:W2:Y:S01]  /*13250*/  LDC R30, c[0x0][0x440] ;  /* 0x00011000ff1e7b82 */ /* 0x000ea20000000800 */
[C---:B-1--4-:R-:W-:Y:S01]  /*13260*/  LEA R36, P0, R33.reuse, R14, 0x1 ;  /* 0x0000000e21247211 */ /* 0x052fe200078008ff */
[----:B------:R-:W-:Y:S03]  /*13270*/  BSSY.RECONVERGENT B1, `(.L_x_2192) ;  /* 0x000005a000017945 */ /* 0x000fe60003800200 */
        /* <DEDUP_REMOVED lines=9> */
[----:B------:R-:W-:Y:S02]  /*13310*/  ISETP.GE.U32.AND P0, PT, R12, R28, PT ;  /* 0x0000001c0c00720c */ /* 0x000fe40003f06070 */
[--C-:B------:R-:W-:Y:S02]  /*13320*/  SHF.R.S32.HI R4, RZ, 0x1f, R29.reuse ;  /* 0x0000001fff047819 */ /* 0x100fe4000001141d */
[----:B------:R-:W-:Y:S02]  /*13330*/  SEL R16, R25, RZ, P0 ;  /* 0x000000ff19107207 */ /* 0x000fe40000000000 */
[----:B------:R-:W-:Y:S02]  /*13340*/  SEL R7, R26, RZ, P0 ;  /* 0x000000ff1a077207 */ /* 0x000fe40000000000 */
[----:B------:R-:W-:Y:S02]  /*13350*/  IADD3 R16, P2, P1, R16, R8, R29 ;  /* 0x0000000810107210 */ /* 0x000fe4000795e01d */
[----:B------:R-:W-:-:S02]  /*13360*/  SEL R5, R28, R25, !P0 ;  /* 0x000000191c057207 */ /* 0x000fc40004000000 */
[----:B------:R-:W-:Y:S02]  /*13370*/  IADD3.X R7, PT, PT, R7, R24, R4, P2, P1 ;  /* 0x0000001807077210 */ /* 0x000fe400017e2404 */
[C---:B------:R-:W-:Y:S01]  /*13380*/  SHF.L.U32 R17, R16.reuse, 0x1, RZ ;  /* 0x0000000110117819 */ /* 0x040fe200000006ff */
[----:B------:R-:W-:Y:S01]  /*13390*/  IMAD.WIDE R20, R5, 0x2, R36 ;  /* 0x0000000205147825 */ /* 0x000fe200078e0224 */
[----:B------:R-:W-:Y:S02]  /*133a0*/  SHF.L.U64.HI R16, R16, 0x1, R7 ;  /* 0x0000000110107819 */ /* 0x000fe40000010207 */
[----:B----4-:R-:W-:-:S03]  /*133b0*/  IADD3 R4, P1, PT, R17, UR8, RZ ;  /* 0x0000000811047c10 */ /* 0x010fc6000ff3e0ff */
[----:B------:R-:W4:Y:S01]  /*133c0*/  LDG.E.128 R20, desc[UR4][R20.64] ;  /* 0x0000000414147981 */ /* 0x000f22000c1e1d00 */
[----:B------:R-:W-:Y:S01]  /*133d0*/  IADD3.X R5, PT, PT, R16, UR9, RZ, P1, !PT ;  /* 0x0000000910057c10 */ /* 0x000fe20008ffe4ff */
[----:B------:R-:W1:Y:S05]  /*133e0*/  LDCU.64 UR8, c[0x0][0x4c8] ;  /* 0x00009900ff0877ac */ /* 0x000e6a0008000a00 */
[----:B------:R-:W3:Y:S01]  /*133f0*/  LDG.E.128 R4, desc[UR4][R4.64] ;  /* 0x0000000404047981 */ /* 0x000ee2000c1e1d00 */
[----:B-1----:R-:W-:-:S04]  /*13400*/  IADD3 R18, P1, PT, R17, UR8, RZ ;  /* 0x0000000811127c10 */ /* 0x002fc8000ff3e0ff */
[----:B------:R-:W-:-:S06]  /*13410*/  IADD3.X R19, PT, PT, R16, UR9, RZ, P1, !PT ;  /* 0x0000000910137c10 */ /* 0x000fcc0008ffe4ff */
[----:B------:R-:W2:Y:S01]  /*13420*/  LDG.E.128 R16, desc[UR4][R18.64] ;  /* 0x0000000412107981 */ /* 0x000ea2000c1e1d00 */
[--C-:B----4-:R-:W-:Y:S02]  /*13430*/  HADD2.F32 R31, -RZ, R20.reuse.H0_H0 ;  /* 0x20000014ff1f7230 */ /* 0x110fe40000004100 */
        /* <DEDUP_REMOVED lines=12> */
[----:B------:R-:W-:Y:S01]  /*13500*/  FMUL.FTZ R38, R38, R43 ;  /* 0x0000002b26267220 */ /* 0x000fe20000410000 */
        /* <DEDUP_REMOVED lines=8> */
[----:B------:R-:W-:-:S02]  /*13590*/  HADD2.F32 R22, -RZ, R23.H0_H0 ;  /* 0x20000017ff167230 */ /* 0x000fc40000004100 */
[----:B------:R-:W-:Y:S01]  /*135a0*/  FMUL.FTZ R21, R21, R4 ;  /* 0x0000000415157220 */ /* 0x000fe20000410000 */
[----:B------:R-:W-:Y:S02]  /*135b0*/  HADD2.F32 R23, -RZ, R23.H1_H1 ;  /* 0x30000017ff177230 */ /* 0x000fe40000004100 */
[----:B------:R-:W-:Y:S01]  /*135c0*/  FMUL.FTZ R31, R31, R42 ;  /* 0x0000002a1f1f7220 */ /* 0x000fe20000410000 */
[----:B-----5:R-:W-:Y:S02]  /*135d0*/  HADD2.F32 R41, -RZ, R32.H1_H1 ;  /* 0x30000020ff297230 */ /* 0x020fe40000004100 */
[----:B------:R-:W-:Y:S01]  /*135e0*/  FMUL.FTZ R22, R22, R5 ;  /* 0x0000000516167220 */ /* 0x000fe20000410000 */
[----:B--2---:R-:W-:Y:S02]  /*135f0*/  HADD2.F32 R5, -RZ, R16.H0_H0 ;  /* 0x20000010ff057230 */ /* 0x004fe40000004100 */
[----:B------:R-:W-:Y:S01]  /*13600*/  FMUL.FTZ R23, R23, R6 ;  /* 0x0000000617177220 */ /* 0x000fe20000410000 */
[----:B------:R-:W-:-:S02]  /*13610*/  HADD2.F32 R7, -RZ, R33.H0_H0 ;  /* 0x20000021ff077230 */ /* 0x000fc40000004100 */
[----:B------:R-:W-:Y:S01]  /*13620*/  @!P0 FADD.FTZ R44, -R44, -RZ ;  /* 0x800000ff2c2c8221 */ /* 0x000fe20000010100 */
[----:B------:R-:W-:Y:S02]  /*13630*/  HADD2.F32 R16, -RZ, R16.H1_H1 ;  /* 0x30000010ff107230 */ /* 0x000fe40000004100 */
[----:B------:R-:W-:Y:S01]  /*13640*/  @!P0 FADD.FTZ R45, -R45, -RZ ;  /* 0x800000ff2d2d8221 */ /* 0x000fe20000010100 */
[--C-:B------:R-:W-:Y:S02]  /*13650*/  HADD2.F32 R6, -RZ, R17.reuse.H0_H0 ;  /* 0x20000011ff067230 */ /* 0x100fe40000004100 */
[----:B------:R-:W-:Y:S01]  /*13660*/  FMUL.FTZ R39, R39, R44 ;  /* 0x0000002c27277220 */ /* 0x000fe20000410000 */
[----:B------:R-:W-:Y:S02]  /*13670*/  HADD2.F32 R4, -RZ, R32.H0_H0 ;  /* 0x20000020ff047230 */ /* 0x000fe40000004100 */
[----:B------:R-:W-:Y:S01]  /*13680*/  FFMA.FTZ R41, R41, R16, R38 ;  /* 0x0000001029297223 */ /* 0x000fe20000010026 */
[----:B------:R-:W-:-:S02]  /*13690*/  HADD2.F32 R42, -RZ, R17.H1_H1 ;  /* 0x30000011ff2a7230 */ /* 0x000fc40000004100 */
[----:B------:R-:W-:Y:S01]  /*136a0*/  FFMA.FTZ R6, R7, R6, R20 ;  /* 0x0000000607067223 */ /* 0x000fe20000010014 */
[--C-:B------:R-:W-:Y:S02]  /*136b0*/  HADD2.F32 R32, -RZ, R18.reuse.H0_H0 ;  /* 0x20000012ff207230 */ /* 0x100fe40000004100 */
[----:B------:R-:W-:Y:S01]  /*136c0*/  FFMA.FTZ R4, R4, R5, R31 ;  /* 0x0000000504047223 */ /* 0x000fe2000001001f */
[----:B------:R-:W-:Y:S02]  /*136d0*/  HADD2.F32 R43, -RZ, R18.H1_H1 ;  /* 0x30000012ff2b7230 */ /* 0x000fe40000004100 */
[----:B------:R-:W-:Y:S01]  /*136e0*/  FMUL.FTZ R40, R40, R45 ;  /* 0x0000002d28287220 */ /* 0x000fe20000410000 */
[--C-:B------:R-:W-:Y:S02]  /*136f0*/  HADD2.F32 R16, -RZ, R34.reuse.H0_H0 ;  /* 0x20000022ff107230 */ /* 0x100fe40000004100 */
[----:B------:R-:W-:Y:S02]  /*13700*/  HADD2.F32 R7, -RZ, R34.H1_H1 ;  /* 0x30000022ff077230 */ /* 0x000fe40000004100 */
[----:B------:R-:W-:-:S02]  /*13710*/  HADD2.F32 R17, -RZ, R19.H0_H0 ;  /* 0x20000013ff117230 */ /* 0x000fc40000004100 */
[----:B------:R-:W-:Y:S01]  /*13720*/  FFMA.FTZ R16, R16, R32, R21 ;  /* 0x0000002010107223 */ /* 0x000fe20000010015 */
[----:B------:R-:W-:Y:S02]  /*13730*/  HADD2.F32 R18, -RZ, R19.H1_H1 ;  /* 0x30000013ff127230 */ /* 0x000fe40000004100 */
[----:B------:R-:W-:Y:S01]  /*13740*/  FFMA.FTZ R7, R7, R43, R40 ;  /* 0x0000002b07077223 */ /* 0x000fe20000010028 */
[----:B------:R-:W-:Y:S01]  /*13750*/  HADD2.F32 R20, -RZ, R33.H1_H1 ;  /* 0x30000021ff147230 */ /* 0x000fe20000004100 */
[----:B------:R-:W-:Y:S01]  /*13760*/  F2FP.F16.F32.PACK_AB R32, R41, R4 ;  /* 0x000000042920723e */ /* 0x000fe200000000ff */
[--C-:B------:R-:W-:Y:S02]  /*13770*/  HADD2.F32 R5, -RZ, R35.reuse.H0_H0 ;  /* 0x20000023ff057230 */ /* 0x100fe40000004100 */
[----:B------:R-:W-:Y:S02]  /*13780*/  HADD2.F32 R34, -RZ, R35.H1_H1 ;  /* 0x30000023ff227230 */ /* 0x000fe40000004100 */
[----:B------:R-:W-:Y:S01]  /*13790*/  FFMA.FTZ R39, R20, R42, R39 ;  /* 0x0000002a14277223 */ /* 0x000fe20000010027 */
[----:B------:R-:W-:-:S02]  /*137a0*/  FFMA.FTZ R5, R5, R17, R22 ;  /* 0x0000001105057223 */ /* 0x000fc40000010016 */
[----:B------:R-:W-:Y:S02]  /*137b0*/  FFMA.FTZ R18, R34, R18, R23 ;  /* 0x0000001222127223 */ /* 0x000fe40000010017 */
[----:B------:R-:W-:Y:S02]  /*137c0*/  F2FP.F16.F32.PACK_AB R33, R39, R6 ;  /* 0x000000062721723e */ /* 0x000fe400000000ff */
[----:B------:R-:W-:Y:S02]  /*137d0*/  F2FP.F16.F32.PACK_AB R34, R7, R16 ;  /* 0x000000100722723e */ /* 0x000fe400000000ff */
[----:B------:R-:W-:Y:S02]  /*137e0*/  F2FP.F16.F32.PACK_AB R35, R18, R5 ;  /* 0x000000051223723e */ /* 0x000fe400000000ff */
.L_x_2195:
[----:B------:R-:W-:Y:S05]  /*137f0*/  BSYNC.RECONVERGENT B0 ;  /* 0x0000000000007941 */ /* 0x000fea0003800200 */
.L_x_2194:
[----:B-----5:R4:W-:Y:S02]  /*13800*/  STS.128 [R241+0x800], R32 ;  /* 0x00080020f1007388 */ /* 0x0209e40000000c00 */
.L_x_2193:
[----:B------:R-:W-:Y:S05]  /*13810*/  BSYNC.RECONVERGENT B1 ;  /* 0x0000000000017941 */ /* 0x000fea0003800200 */
.L_x_2192:
        /* <DEDUP_REMOVED lines=55> */
[----:B----4-:R-:W-:Y:S02]  /*13b90*/  HADD2.F32 R5, -RZ, R16.H0_H0 ;  /* 0x20000010ff057230 */ /* 0x010fe40000004100 */
        /* <DEDUP_REMOVED lines=31> */
.L_x_2199:
[----:B------:R-:W-:Y:S05]  /*13d90*/  BSYNC.RECONVERGENT B0 ;  /* 0x0000000000007941 */ /* 0x000fea0003800200 */
.L_x_2198:
[----:B-----5:R1:W-:Y:S02]  /*13da0*/  STS.128 [R241+0x2800], R32 ;  /* 0x00280020f1007388 */ /* 0x0203e40000000c00 */
.L_x_2197:
[----:B------:R-:W-:Y:S05]  /*13db0*/  BSYNC.RECONVERGENT B1 ;  /* 0x0000000000017941 */ /* 0x000fea0003800200 */
.L_x_2196:
        /* <DEDUP_REMOVED lines=22> */
[----:B------:R-:W2:Y:S05]  /*13f20*/  LDCU.64 UR8, c[0x0][0x4c8] ;  /* 0x00009900ff0877ac */ /* 0x000eaa0008000a00 */
[----:B------:R-:W3:Y:S01]  /*13f30*/  LDG.E.128 R4, desc[UR4][R4.64+0x100] ;  /* 0x0001000404047981 */ /* 0x000ee2000c1e1d00 */
[----:B--2---:R-:W-:-:S04]  /*13f40*/  IADD3 R18, P1, PT, R17, UR8, RZ ;  /* 0x0000000811127c10 */ /* 0x004fc8000ff3e0ff */
        /* <DEDUP_REMOVED lines=62> */
.L_x_2203:
[----:B------:R-:W-:Y:S05]  /*14330*/  BSYNC.RECONVERGENT B0 ;  /* 0x0000000000007941 */ /* 0x000fea0003800200 */
.L_x_2202:
[----:B-----5:R4:W-:Y:S02]  /*14340*/  STS.128 [R241+0x4800], R32 ;  /* 0x00480020f1007388 */ /* 0x0209e40000000c00 */
.L_x_2201:
[----:B------:R-:W-:Y:S05]  /*14350*/  BSYNC.RECONVERGENT B1 ;  /* 0x0000000000017941 */ /* 0x000fea0003800200 */
.L_x_2200:
        /* <DEDUP_REMOVED lines=15> */
[----:B------:R-:W-:Y:S01]  /*14450*/  SHF.L.U32 R16, R17, 0x1, RZ ;  /* 0x0000000111107819 */ /* 0x000fe200000006ff */
        /* <DEDUP_REMOVED lines=16> */
[--C-:B-1----:R-:W-:Y:S02]  /*14560*/  HADD2.F32 R37, -RZ, R5.reuse.H0_H0 ;  /* 0x20000005ff257230 */ /* 0x102fe40000004100 */
        /* <DEDUP_REMOVED lines=19> */
[----:B-----5:R-:W-:Y:S02]  /*146a0*/  HADD2.F32 R4, -RZ, R32.H0_H0 ;  /* 0x20000020ff047230 */ /* 0x020fe40000004100 */
[----:B------:R-:W-:Y:S01]  /*146b0*/  FMUL.FTZ R22, R22, R5 ;  /* 0x0000000516167220 */ /* 0x000fe20000410000 */
[----:B--2---:R-:W-:Y:S02]  /*146c0*/  HADD2.F32 R5, -RZ, R16.H0_H0 ;  /* 0x20000010ff057230 */ /* 0x004fe40000004100 */
[----:B------:R-:W-:Y:S01]  /*146d0*/  FMUL.FTZ R23, R23, R6 ;  /* 0x0000000617177220 */ /* 0x000fe20000410000 */
[----:B------:R-:W-:-:S02]  /*146e0*/  HADD2.F32 R37, -RZ, R32.H1_H1 ;  /* 0x30000020ff257230 */ /* 0x000fc40000004100 */
[----:B------:R-:W-:Y:S01]  /*146f0*/  @!P0 FADD.FTZ R40, -R40, -RZ ;  /* 0x800000ff28288221 */ /* 0x000fe20000010100 */
[----:B------:R-:W-:Y:S02]  /*14700*/  HADD2.F32 R7, -RZ, R33.H0_H0 ;  /* 0x20000021ff077230 */ /* 0x000fe40000004100 */
[----:B------:R-:W-:Y:S01]  /*14710*/  @!P0 FADD.FTZ R41, -R41, -RZ ;  /* 0x800000ff29298221 */ /* 0x000fe20000010100 */
[----:B------:R-:W-:Y:S02]  /*14720*/  HADD2.F32 R16, -RZ, R16.H1_H1 ;  /* 0x30000010ff107230 */ /* 0x000fe40000004100 */
[----:B------:R-:W-:Y:S01]  /*14730*/  FFMA.FTZ R4, R4, R5, R29 ;  /* 0x0000000504047223 */ /* 0x000fe2000001001d */
[--C-:B------:R-:W-:Y:S02]  /*14740*/  HADD2.F32 R6, -RZ, R17.reuse.H0_H0 ;  /* 0x20000011ff067230 */ /* 0x100fe40000004100 */
[----:B------:R-:W-:Y:S01]  /*14750*/  FMUL.FTZ R31, R31, R40 ;  /* 0x000000281f1f7220 */ /* 0x000fe20000410000 */
        /* <DEDUP_REMOVED lines=22> */
.L_x_2205:
[----:B------:R-:W-:Y:S05]  /*148c0*/  BSYNC.RECONVERGENT B0 ;  /* 0x0000000000007941 */ /* 0x000fea0003800200 */
.L_x_2204:
[----:B-----5:R4:W-:Y:S02]  /*148d0*/  STS.128 [R241+0x6800], R32 ;  /* 0x00680020f1007388 */ /* 0x0209e40000000c00 */
.L_x_2191:
[----:B------:R-:W-:Y:S05]  /*148e0*/  BSYNC.RECONVERGENT B2 ;  /* 0x0000000000027941 */ /* 0x000fea0003800200 */
.L_x_2190:
[----:B------:R-:W-:Y:S01]  /*148f0*/  IADD3 R29, PT, PT, R104, 0x20, RZ ;  /* 0x00000020681d7810 */ /* 0x000fe20007ffe0ff */
[----:B------:R-:W-:Y:S03]  /*14900*/  BSSY.RECONVERGENT B2, `(.L_x_2206) ;  /* 0x0000170000027945 */ /* 0x000fe60003800200 */
[----:B------:R-:W-:-:S13]  /*14910*/  ISETP.GE.AND P0, PT, R29, UR10, PT ;  /* 0x0000000a1d007c0c */ /* 0x000fda000bf06270 */
[----:B------:R-:W-:Y:S05]  /*14920*/  @P0 BRA `(.L_x_2207) ;  /* 0x0000001400b40947 */ /* 0x000fea0003800000 */
[----:B------:R-:W3:Y:S01]  /*14930*/  LDC R30, c[0x0][0x440] ;  /* 0x00011000ff1e7b82 */ /* 0x000ee20000000800 */
[C---:B-12-4-:R-:W-:Y:S01]  /*14940*/  LEA R36, P0, R2.reuse, R14, 0x6 ;  /* 0x0000000e02247211 */ /* 0x056fe200078030ff */
[----:B------:R-:W-:Y:S01]  /*14950*/  BSSY.RECONVERGENT B1, `(.L_x_2208) ;  /* 0x000005c000017945 */ /* 0x000fe20003800200 */
[----:B------:R-:W-:Y:S02]  /*14960*/  IMAD.SHL.U32 R31, R71, 0x20, RZ ;  /* 0x00000020471f7824 */ /* 0x000fe400078e00ff */
[----:B------:R-:W-:Y:S02]  /*14970*/  LEA.HI.X R37, R2, R15, R3, 0x6, P0 ;  /* 0x0000000f02257211 */ /* 0x000fe400000f3403 */
[----:B---3--:R-:W-:-:S13]  /*14980*/  ISETP.GE.AND P1, PT, R12, R30, PT ;  /* 0x0000001e0c00720c */ /* 0x008fda0003f26270 */
[----:B------:R1:W-:Y:S01]  /*14990*/  @P1 STS.128 [R241+0x1000], RZ ;  /* 0x001000fff1001388 */ /* 0x0003e20000000c00 */
[----:B------:R-:W-:Y:S05]  /*149a0*/  @P1 BRA `(.L_x_2209) ;  /* 0x0000000400581947 */ /* 0x000fea0003800000 */
[----:B------:R2:W5:Y:S01]  /*149b0*/  LDG.E.128 R32, desc[UR4][R36.64] ;  /* 0x0000000424207981 */ /* 0x000562000c1e1d00 */
[----:B------:R-:W-:Y:S01]  /*149c0*/  ISETP.GE.AND P0, PT, R12, R0, PT ;  /* 0x000000000c00720c */ /* 0x000fe20003f06270 */
[----:B------:R-:W-:-:S12]  /*149d0*/  BSSY.RECONVERGENT B0, `(.L_x_2210) ;  /* 0x0000052000007945 */ /* 0x000fd80003800200 */
[----:B------:R-:W-:Y:S05]  /*149e0*/  @P0 BRA `(.L_x_2211) ;  /* 0x0000000400400947 */ /* 0x000fea0003800000 */
[----:B------:R-:W3:Y:S01]  /*149f0*/  LDCU.64 UR8, c[0x0][0x4d0] ;  /* 0x00009a00ff0877ac */ /* 0x000ee20008000a00 */
        /* <DEDUP_REMOVED lines=10> */
[----:B---3--:R-:W-:-:S03]  /*14aa0*/  IADD3 R4, P1, PT, R17, UR8, RZ ;  /* 0x0000000811047c10 */ /* 0x008fc6000ff3e0ff */
[----:B------:R-:W3:Y:S01]  /*14ab0*/  LDG.E.128 R20, desc[UR4][R20.64] ;  /* 0x0000000414147981 */ /* 0x000ee2000c1e1d00 */
[----:B------:R-:W-:Y:S01]  /*14ac0*/  IADD3.X R5, PT, PT, R16, UR9, RZ, P1, !PT ;  /* 0x0000000910057c10 */ /* 0x000fe20008ffe4ff */
[----:B------:R-:W4:Y:S05]  /*14ad0*/  LDCU.64 UR8, c[0x0][0x4c8] ;  /* 0x00009900ff0877ac */ /* 0x000f2a0008000a00 */
[----:B------:R-:W2:Y:S01]  /*14ae0*/  LDG.E.128 R4, desc[UR4][R4.64] ;  /* 0x0000000404047981 */ /* 0x000ea2000c1e1d00 */
[----:B----4-:R-:W-:-:S04]  /*14af0*/  IADD3 R18, P1, PT, R17, UR8, RZ ;  /* 0x0000000811127c10 */ /* 0x010fc8000ff3e0ff */
[----:B------:R-:W-:-:S06]  /*14b00*/  IADD3.X R19, PT, PT, R16, UR9, RZ, P1, !PT ;  /* 0x0000000910137c10 */ /* 0x000fcc0008ffe4ff */
[----:B------:R-:W4:Y:S01]  /*14b10*/  LDG.E.128 R16, desc[UR4][R18.64] ;  /* 0x0000000412107981 */ /* 0x000f22000c1e1d00 */
[----:B-----5:R-:W-:Y:S01]  /*14b20*/  MOV R38, R34 ;  /* 0x0000002200267202 */ /* 0x020fe20000000f00 */
[--C-:B---3--:R-:W-:Y:S02]  /*14b30*/  HADD2.F32 R34, -RZ, R20.reuse.H0_H0 ;  /* 0x20000014ff227230 */ /* 0x108fe40000004100 */
[----:B------:R-:W-:Y:S02]  /*14b40*/  HADD2.F32 R39, -RZ, R20.H1_H1 ;  /* 0x30000014ff277230 */ /* 0x000fe40000004100 */
[--C-:B------:R-:W-:Y:S02]  /*14b50*/  HADD2.F32 R20, -RZ, R21.reuse.H0_H0 ;  /* 0x20000015ff147230 */ /* 0x100fe40000004100 */
[----:B------:R-:W-:Y:S02]  /*14b60*/  HADD2.F32 R40, -RZ, R21.H1_H1 ;  /* 0x30000015ff287230 */ /* 0x000fe40000004100 */
[----:B------:R-:W-:-:S02]  /*14b70*/  HADD2.F32 R21, -RZ, R22.H0_H0 ;  /* 0x20000016ff157230 */ /* 0x000fc40000004100 */
[----:B------:R-:W-:Y:S02]  /*14b80*/  HADD2.F32 R41, -RZ, R22.H1_H1 ;  /* 0x30000016ff297230 */ /* 0x000fe40000004100 */
[--C-:B------:R-:W-:Y:S02]  /*14b90*/  HADD2.F32 R22, -RZ, R23.reuse.H0_H0 ;  /* 0x20000017ff167230 */ /* 0x100fe40000004100 */
[----:B------:R-:W-:Y:S02]  /*14ba0*/  HADD2.F32 R42, -RZ, R23.H1_H1 ;  /* 0x30000017ff2a7230 */ /* 0x000fe40000004100 */
[--C-:B--2---:R-:W-:Y:S02]  /*14bb0*/  HADD2.F32 R23, -RZ, R4.reuse.H0_H0 ;  /* 0x20000004ff177230 */ /* 0x104fe40000004100 */
[----:B------:R-:W-:Y:S02]  /*14bc0*/  HADD2.F32 R43, -RZ, R5.H0_H0 ;  /* 0x20000005ff2b7230 */ /* 0x000fe40000004100 */
[----:B------:R-:W-:-:S02]  /*14bd0*/  HADD2.F32 R4, -RZ, R4.H1_H1 ;  /* 0x30000004ff047230 */ /* 0x000fc40000004100 */
[----:B------:R-:W-:Y:S01]  /*14be0*/  @!P0 FADD.FTZ R23, -R23, -RZ ;  /* 0x800000ff17178221 */ /* 0x000fe20000010100 */
[----:B------:R-:W-:Y:S02]  /*14bf0*/  HADD2.F32 R5, -RZ, R5.H1_H1 ;  /* 0x30000005ff057230 */ /* 0x000fe40000004100 */
[----:B------:R-:W-:Y:S01]  /*14c00*/  @!P0 FADD.FTZ R43, -R43, -RZ ;  /* 0x800000ff2b2b8221 */ /* 0x000fe20000010100 */
[--C-:B------:R-:W-:Y:S02]  /*14c10*/  HADD2.F32 R44, -RZ, R6.reuse.H0_H0 ;  /* 0x20000006ff2c7230 */ /* 0x100fe40000004100 */
[----:B------:R-:W-:Y:S01]  /*14c20*/  @!P0 FADD.FTZ R4, -R4, -RZ ;  /* 0x800000ff04048221 */ /* 0x000fe20000010100 */
[----:B------:R-:W-:Y:S02]  /*14c30*/  HADD2.F32 R45, -RZ, R7.H0_H0 ;  /* 0x20000007ff2d7230 */ /* 0x000fe40000004100 */
[----:B------:R-:W-:Y:S01]  /*14c40*/  @!P0 FADD.FTZ R5, -R5, -RZ ;  /* 0x800000ff05058221 */ /* 0x000fe20000010100 */
[----:B------:R-:W-:-:S02]  /*14c50*/  HADD2.F32 R6, -RZ, R6.H1_H1 ;  /* 0x30000006ff067230 */ /* 0x000fc40000004100 */
[----:B------:R-:W-:Y:S01]  /*14c60*/  FMUL.FTZ R39, R39, R4 ;  /* 0x0000000427277220 */ /* 0x000fe20000410000 */
[----:B------:R-:W-:Y:S02]  /*14c70*/  HADD2.F32 R7, -RZ, R7.H1_H1 ;  /* 0x30000007ff077230 */ /* 0x000fe40000004100 */
[----:B------:R-:W-:Y:S01]  /*14c80*/  FMUL.FTZ R40, R40, R5 ;  /* 0x0000000528287220 */ /* 0x000fe20000410000 */
[----:B------:R-:W-:Y:S02]  /*14c90*/  HADD2.F32 R5, -RZ, R32.H0_H0 ;  /* 0x20000020ff057230 */ /* 0x000fe40000004100 */
[----:B------:R-:W-:Y:S01]  /*14ca0*/  FMUL.FTZ R34, R34, R23 ;  /* 0x0000001722227220 */ /* 0x000fe20000410000 */
[----:B----4-:R-:W-:Y:S02]  /*14cb0*/  HADD2.F32 R4, -RZ, R16.H0_H0 ;  /* 0x20000010ff047230 */ /* 0x010fe40000004100 */
[----:B------:R-:W-:Y:S01]  /*14cc0*/  @!P0 FADD.FTZ R44, -R44, -RZ ;  /* 0x800000ff2c2c8221 */ /* 0x000fe20000010100 */
[----:B------:R-:W-:-:S02]  /*14cd0*/  HADD2.F32 R32, -RZ, R32.H1_H1 ;  /* 0x30000020ff207230 */ /* 0x000fc40000004100 */
[----:B------:R-:W-:Y:S01]  /*14ce0*/  @!P0 FADD.FTZ R6, -R6, -RZ ;  /* 0x800000ff06068221 */ /* 0x000fe20000010100 */
[----:B------:R-:W-:Y:S02]  /*14cf0*/  HADD2.F32 R16, -RZ, R16.H1_H1 ;  /* 0x30000010ff107230 */ /* 0x000fe40000004100 */
[----:B------:R-:W-:Y:S01]  /*14d00*/  @!P0 FADD.FTZ R7, -R7, -RZ ;  /* 0x800000ff07078221 */ /* 0x000fe20000010100 */
[----:B------:R-:W-:Y:S01]  /*14d10*/  @!P0 FADD.FTZ R45, -R45, -RZ ;  /* 0x800000ff2d2d8221 */ /* 0x000fe20000010100 */
[----:B------:R-:W-:Y:S01]  /*14d20*/  FMUL.FTZ R21, R21, R44 ;  /* 0x0000002c15157220 */ /* 0x000fe20000410000 */
[----:B------:R-:W-:Y:S01]  /*14d30*/  FMUL.FTZ R41, R41, R6 ;  /* 0x0000000629297220 */ /* 0x000fe20000410000 */
[----:B------:R-:W-:Y:S01]  /*14d40*/  FMUL.FTZ R42, R42, R7 ;  /* 0x000000072a2a7220 */ /* 0x000fe20000410000 */
[----:B------:R-:W-:Y:S01]  /*14d50*/  FFMA.FTZ R4, R5, R4, R34 ;  /* 0x0000000405047223 */ /* 0x000fe20000010022 */
[----:B------:R-:W-:Y:S01]  /*14d60*/  FFMA.FTZ R39, R32, R16, R39 ;  /* 0x0000001020277223 */ /* 0x000fe20000010027 */
[----:B------:R-:W-:-:S02]  /*14d70*/  HADD2.F32 R7, -RZ, R33.H0_H0 ;  /* 0x20000021ff077230 */ /* 0x000fc40000004100 */
[----:B------:R-:W-:Y:S01]  /*14d80*/  FMUL.FTZ R20, R20, R43 ;  /* 0x0000002b14147220 */ /* 0x000fe20000410000 */
[----:B------:R-:W-:Y:S02]  /*14d90*/  HADD2.F32 R6, -RZ, R17.H0_H0 ;  /* 0x20000011ff067230 */ /* 0x000fe40000004100 */
[----:B------:R-:W-:Y:S01]  /*14da0*/  FMUL.FTZ R22, R22, R45 ;  /* 0x0000002d16167220 */ /* 0x000fe20000410000 */
[----:B------:R-:W-:Y:S01]  /*14db0*/  HADD2.F32 R44, -RZ, R18.H0_H0 ;  /* 0x20000012ff2c7230 */ /* 0x000fe20000004100 */
[----:B------:R-:W-:Y:S01]  /*14dc0*/  F2FP.F16.F32.PACK_AB R32, R39, R4 ;  /* 0x000000042720723e */ /* 0x000fe200000000ff */
        /* <DEDUP_REMOVED lines=10> */
[----:B------:R-:W-:-:S02]  /*14e70*/  HADD2.F32 R38, -RZ, R38.H1_H1 ;  /* 0x30000026ff267230 */ /* 0x000fc40000004100 */
[----:B------:R-:W-:Y:S02]  /*14e80*/  HADD2.F32 R35, -RZ, R35.H1_H1 ;  /* 0x30000023ff237230 */ /* 0x000fe40000004100 */
[----:B------:R-:W-:Y:S01]  /*14e90*/  FFMA.FTZ R17, R33, R17, R40 ;  /* 0x0000001121117223 */ /* 0x000fe20000010028 */
[----:B------:R-:W-:Y:S02]  /*14ea0*/  FFMA.FTZ R41, R38, R18, R41 ;  /* 0x0000001226297223 */ /* 0x000fe40000010029 */
[----:B------:R-:W-:Y:S02]  /*14eb0*/  FFMA.FTZ R42, R35, R19, R42 ;  /* 0x00000013232a7223 */ /* 0x000fe4000001002a */
[----:B------:R-:W-:Y:S02]  /*14ec0*/  F2FP.F16.F32.PACK_AB R33, R17, R6 ;  /* 0x000000061121723e */ /* 0x000fe400000000ff */
[----:B------:R-:W-:Y:S02]  /*14ed0*/  F2FP.F16.F32.PACK_AB R34, R41, R16 ;  /* 0x000000102922723e */ /* 0x000fe400000000ff */
[----:B------:R-:W-:-:S02]  /*14ee0*/  F2FP.F16.F32.PACK_AB R35, R42, R5 ;  /* 0x000000052a23723e */ /* 0x000fc400000000ff */
.L_x_2211:
[----:B------:R-:W-:Y:S05]  /*14ef0*/  BSYNC.RECONVERGENT B0 ;  /* 0x0000000000007941 */ /* 0x000fea0003800200 */
.L_x_2210:
[----:B-----5:R3:W-:Y:S02]  /*14f00*/  STS.128 [R241+0x1000], R32 ;  /* 0x00100020f1007388 */ /* 0x0207e40000000c00 */
.L_x_2209:
[----:B------:R-:W-:Y:S05]  /*14f10*/  BSYNC.RECONVERGENT B1 ;  /* 0x0000000000017941 */ /* 0x000fea0003800200 */
.L_x_2208:
        /* <DEDUP_REMOVED lines=23> */
[----:B------:R-:W4:Y:S01]  /*15090*/  LDG.E.128 R4, desc[UR4][R4.64+0x80] ;  /* 0x0000800404047981 */ /* 0x000f22000c1e1d00 */
[----:B-1----:R-:W-:-:S04]  /*150a0*/  IADD3 R18, P1, PT, R17, UR8, RZ ;  /* 0x0000000811127c10 */ /* 0x002fc8000ff3e0ff */
[----:B------:R-:W-:-:S06]  /*150b0*/  IADD3.X R19, PT, PT, R16, UR9, RZ, P1, !PT ;  /* 0x0000000910137c10 */ /* 0x000fcc0008ffe4ff */
[----:B------:R-:W3:Y:S01]  /*150c0*/  LDG.E.128 R16, desc[UR4][R18.64+0x80] ;  /* 0x0000800412107981 */ /* 0x000ee2000c1e1d00 */
[----:B-----5:R-:W-:Y:S01]  /*150d0*/  MOV R38, R34 ;  /* 0x0000002200267202 */ /* 0x020fe20000000f00 */
[--C-:B--2---:R-:W-:Y:S02]  /*150e0*/  HADD2.F32 R34, -RZ, R20.reuse.H0_H0 ;  /* 0x20000014ff227230 */ /* 0x104fe40000004100 */
[----:B------:R-:W-:Y:S02]  /*150f0*/  HADD2.F32 R39, -RZ, R20.H1_H1 ;  /* 0x30000014ff277230 */ /* 0x000fe40000004100 */
[--C-:B------:R-:W-:Y:S02]  /*15100*/  HADD2.F32 R20, -RZ, R21.reuse.H0_H0 ;  /* 0x20000015ff147230 */ /* 0x100fe40000004100 */
[----:B------:R-:W-:Y:S02]  /*15110*/  HADD2.F32 R40, -RZ, R21.H1_H1 ;  /* 0x30000015ff287230 */ /* 0x000fe40000004100 */
[----:B------:R-:W-:-:S02]  /*15120*/  HADD2.F32 R21, -RZ, R22.H0_H0 ;  /* 0x20000016ff157230 */ /* 0x000fc40000004100 */
[----:B------:R-:W-:Y:S02]  /*15130*/  HADD2.F32 R41, -RZ, R22.H1_H1 ;  /* 0x30000016ff297230 */ /* 0x000fe40000004100 */
[--C-:B------:R-:W-:Y:S02]  /*15140*/  HADD2.F32 R22, -RZ, R23.reuse.H0_H0 ;  /* 0x20000017ff167230 */ /* 0x100fe40000004100 */
[----:B------:R-:W-:Y:S02]  /*15150*/  HADD2.F32 R42, -RZ, R23.H1_H1 ;  /* 0x30000017ff2a7230 */ /* 0x000fe40000004100 */
[--C-:B----4-:R-:W-:Y:S02]  /*15160*/  HADD2.F32 R23, -RZ, R4.reuse.H0_H0 ;  /* 0x20000004ff177230 */ /* 0x110fe40000004100 */
        /* <DEDUP_REMOVED lines=15> */
[----:B---3--:R-:W-:Y:S02]  /*15260*/  HADD2.F32 R4, -RZ, R16.H0_H0 ;  /* 0x20000010ff047230 */ /* 0x008fe40000004100 */
        /* <DEDUP_REMOVED lines=35> */
.L_x_2215:
[----:B------:R-:W-:Y:S05]  /*154a0*/  BSYNC.RECONVERGENT B0 ;  /* 0x0000000000007941 */ /* 0x000fea0003800200 */
.L_x_2214:
[----:B-----5:R1:W-:Y:S02]  /*154b0*/  STS.128 [R241+0x3000], R32 ;  /* 0x00300020f1007388 */ /* 0x0203e40000000c00 */
.L_x_2213:
[----:B------:R-:W-:Y:S05]  /*154c0*/  BSYNC.RECONVERGENT B1 ;  /* 0x0000000000017941 */ /* 0x000fea0003800200 */
.L_x_2212:
        /* <DEDUP_REMOVED lines=22> */
[----:B------:R-:W2:Y:S05]  /*15630*/  LDCU.64 UR8, c[0x0][0x4c8] ;  /* 0x00009900ff0877ac */ /* 0x000eaa0008000a00 */
[----:B------:R-:W4:Y:S01]  /*15640*/  LDG.E.128 R4, desc[UR4][R4.64+0x100] ;  /* 0x0001000404047981 */ /* 0x000f22000c1e1d00 */
[----:B--2---:R-:W-:-:S04]  /*15650*/  IADD3 R18, P1, PT, R17, UR8, RZ ;  /* 0x0000000811127c10 */ /* 0x004fc8000ff3e0ff */
[----:B------:R-:W-:-:S06]  /*15660*/  IADD3.X R19, PT, PT, R16, UR9, RZ, P1, !PT ;  /* 0x0000000910137c10 */ /* 0x000fcc0008ffe4ff */
[----:B------:R-:W2:Y:S01]  /*15670*/  LDG.E.128 R16, desc[UR4][R18.64+0x100] ;  /* 0x0001000412107981 */ /* 0x000ea2000c1e1d00 */
        /* <DEDUP_REMOVED lines=25> */
[----:B--2---:R-:W-:Y:S02]  /*15810*/  HADD2.F32 R4, -RZ, R16.H0_H0 ;  /* 0x20000010ff047230 */ /* 0x004fe40000004100 */
        /* <DEDUP_REMOVED lines=35> */
.L_x_2219:
[----:B------:R-:W-:Y:S05]  /*15a50*/  BSYNC.RECONVERGENT B0 ;  /* 0x0000000000007941 */ /* 0x000fea0003800200 */
.L_x_2218:
[----:B-----5:R3:W-:Y:S02]  /*15a60*/  STS.128 [R241+0x5000], R32 ;  /* 0x00500020f1007388 */ /* 0x0207e40000000c00 */
.L_x_2217:
[----:B------:R-:W-:Y:S05]  /*15a70*/  BSYNC.RECONVERGENT B1 ;  /* 0x0000000000017941 */ /* 0x000fea0003800200 */
.L_x_2216:
        /* <DEDUP_REMOVED lines=26> */
[--C-:B---3--:R-:W-:Y:S02]  /*15c20*/  HADD2.F32 R30, -RZ, R20.reuse.H0_H0 ;  /* 0x20000014ff1e7230 */ /* 0x108fe40000004100 */
[----:B------:R-:W-:Y:S02]  /*15c30*/  HADD2.F32 R31, -RZ, R20.H1_H1 ;  /* 0x30000014ff1f7230 */ /* 0x000fe40000004100 */
[--C-:B------:R-:W-:Y:S02]  /*15c40*/  HADD2.F32 R20, -RZ, R21.reuse.H0_H0 ;  /* 0x20000015ff147230 */ /* 0x100fe40000004100 */
[----:B-1----:R-:W-:Y:S02]  /*15c50*/  HADD2.F32 R36, -RZ, R21.H1_H1 ;  /* 0x30000015ff247230 */ /* 0x002fe40000004100 */
[--C-:B------:R-:W-:Y:S02]  /*15c60*/  HADD2.F32 R21, -RZ, R22.reuse.H0_H0 ;  /* 0x20000016ff157230 */ /* 0x100fe40000004100 */
[----:B------:R-:W-:-:S02]  /*15c70*/  HADD2.F32 R37, -RZ, R22.H1_H1 ;  /* 0x30000016ff257230 */ /* 0x000fc40000004100 */
[--C-:B------:R-:W-:Y:S02]  /*15c80*/  HADD2.F32 R22, -RZ, R23.reuse.H0_H0 ;  /* 0x20000017ff167230 */ /* 0x100fe40000004100 */
[----:B------:R-:W-:Y:S02]  /*15c90*/  HADD2.F32 R38, -RZ, R23.H1_H1 ;  /* 0x30000017ff267230 */ /* 0x000fe40000004100 */
[--C-:B----4-:R-:W-:Y:S02]  /*15ca0*/  HADD2.F32 R23, -RZ, R4.reuse.H0_H0 ;  /* 0x20000004ff177230 */ /* 0x110fe40000004100 */
[--C-:B------:R-:W-:Y:S02]  /*15cb0*/  HADD2.F32 R39, -RZ, R5.reuse.H0_H0 ;  /* 0x20000005ff277230 */ /* 0x100fe40000004100 */
[----:B------:R-:W-:Y:S02]  /*15cc0*/  HADD2.F32 R4, -RZ, R4.H1_H1 ;  /* 0x30000004ff047230 */ /* 0x000fe40000004100 */
[----:B------:R-:W-:Y:S01]  /*15cd0*/  @!P0 FADD.FTZ R23, -R23, -RZ ;  /* 0x800000ff17178221 */ /* 0x000fe20000010100 */
[----:B------:R-:W-:-:S02]  /*15ce0*/  HADD2.F32 R5, -RZ, R5.H1_H1 ;  /* 0x30000005ff057230 */ /* 0x000fc40000004100 */
[----:B------:R-:W-:Y:S01]  /*15cf0*/  @!P0 FADD.FTZ R39, -R39, -RZ ;  /* 0x800000ff27278221 */ /* 0x000fe20000010100 */
[--C-:B------:R-:W-:Y:S02]  /*15d00*/  HADD2.F32 R40, -RZ, R6.reuse.H0_H0 ;  /* 0x20000006ff287230 */ /* 0x100fe40000004100 */
[----:B------:R-:W-:Y:S01]  /*15d10*/  @!P0 FADD.FTZ R4, -R4, -RZ ;  /* 0x800000ff04048221 */ /* 0x000fe20000010100 */
[--C-:B------:R-:W-:Y:S02]  /*15d20*/  HADD2.F32 R41, -RZ, R7.reuse.H0_H0 ;  /* 0x20000007ff297230 */ /* 0x100fe40000004100 */
[----:B------:R-:W-:Y:S01]  /*15d30*/  @!P0 FADD.FTZ R5, -R5, -RZ ;  /* 0x800000ff05058221 */ /* 0x000fe20000010100 */
[----:B------:R-:W-:Y:S02]  /*15d40*/  HADD2.F32 R6, -RZ, R6.H1_H1 ;  /* 0x30000006ff067230 */ /* 0x000fe40000004100 */
[----:B------:R-:W-:Y:S01]  /*15d50*/  FMUL.FTZ R31, R31, R4 ;  /* 0x000000041f1f7220 */ /* 0x000fe20000410000 */
[----:B------:R-:W-:-:S02]  /*15d60*/  HADD2.F32 R7, -RZ, R7.H1_H1 ;  /* 0x30000007ff077230 */ /* 0x000fc40000004100 */
[----:B------:R-:W-:Y:S01]  /*15d70*/  FMUL.FTZ R36, R36, R5 ;  /* 0x0000000524247220 */ /* 0x000fe20000410000 */
[----:B-----5:R-:W-:Y:S02]  /*15d80*/  HADD2.F32 R5, -RZ, R32.H0_H0 ;  /* 0x20000020ff057230 */ /* 0x020fe40000004100 */
[----:B------:R-:W-:Y:S01]  /*15d90*/  FMUL.FTZ R30, R30, R23 ;  /* 0x000000171e1e7220 */ /* 0x000fe20000410000 */
[----:B--2---:R-:W-:Y:S02]  /*15da0*/  HADD2.F32 R4, -RZ, R16.H0_H0 ;  /* 0x20000010ff047230 */ /* 0x004fe40000004100 */
[----:B------:R-:W-:Y:S01]  /*15db0*/  @!P0 FADD.FTZ R40, -R40, -RZ ;  /* 0x800000ff28288221 */ /* 0x000fe20000010100 */
[----:B------:R-:W-:Y:S02]  /*15dc0*/  HADD2.F32 R32, -RZ, R32.H1_H1 ;  /* 0x30000020ff207230 */ /* 0x000fe40000004100 */
[----:B------:R-:W-:Y:S01]  /*15dd0*/  @!P0 FADD.FTZ R6, -R6, -RZ ;  /* 0x800000ff06068221 */ /* 0x000fe20000010100 */
[----:B------:R-:W-:-:S02]  /*15de0*/  HADD2.F32 R16, -RZ, R16.H1_H1 ;  /* 0x30000010ff107230 */ /* 0x000fc40000004100 */
        /* <DEDUP_REMOVED lines=10> */
[----:B------:R-:W-:Y:S01]  /*15e90*/  FMUL.FTZ R22, R22, R41 ;  /* 0x0000002916167220 */ /* 0x000fe20000410000 */
[----:B------:R-:W-:Y:S01]  /*15ea0*/  HADD2.F32 R40, -RZ, R18.H0_H0 ;  /* 0x20000012ff287230 */ /* 0x000fe20000004100 */
[----:B------:R-:W-:Y:S01]  /*15eb0*/  F2FP.F16.F32.PACK_AB R32, R31, R4 ;  /* 0x000000041f20723e */ /* 0x000fe200000000ff */
[----:B------:R-:W-:Y:S02]  /*15ec0*/  HADD2.F32 R23, -RZ, R19.H0_H0 ;  /* 0x20000013ff177230 */ /* 0x000fe40000004100 */
[----:B------:R-:W-:Y:S01]  /*15ed0*/  FFMA.FTZ R6, R7, R6, R20 ;  /* 0x0000000607067223 */ /* 0x000fe20000010014 */
[----:B------:R-:W-:Y:S02]  /*15ee0*/  HADD2.F32 R16, -RZ, R34.H0_H0 ;  /* 0x20000022ff107230 */ /* 0x000fe40000004100 */
[----:B------:R-:W-:Y:S02]  /*15ef0*/  HADD2.F32 R5, -RZ, R35.H0_H0 ;  /* 0x20000023ff057230 */ /* 0x000fe40000004100 */
[----:B------:R-:W-:-:S02]  /*15f00*/  HADD2.F32 R17, -RZ, R17.H1_H1 ;  /* 0x30000011ff117230 */ /* 0x000fc40000004100 */
[----:B------:R-:W-:Y:S01]  /*15f10*/  FFMA.FTZ R16, R16, R40, R21 ;  /* 0x0000002810107223 */ /* 0x000fe20000010015 */
[----:B------:R-:W-:Y:S02]  /*15f20*/  HADD2.F32 R18, -RZ, R18.H1_H1 ;  /* 0x30000012ff127230 */ /* 0x000fe40000004100 */
[----:B------:R-:W-:Y:S01]  /*15f30*/  FFMA.FTZ R5, R5, R23, R22 ;  /* 0x0000001705057223 */ /* 0x000fe20000010016 */
[----:B------:R-:W-:Y:S02]  /*15f40*/  HADD2.F32 R19, -RZ, R19.H1_H1 ;  /* 0x30000013ff137230 */ /* 0x000fe40000004100 */
[----:B------:R-:W-:Y:S02]  /*15f50*/  HADD2.F32 R33, -RZ, R33.H1_H1 ;  /* 0x30000021ff217230 */ /* 0x000fe40000004100 */
[----:B------:R-:W-:Y:S02]  /*15f60*/  HADD2.F32 R34, -RZ, R34.H1_H1 ;  /* 0x30000022ff227230 */ /* 0x000fe40000004100 */
[----:B------:R-:W-:-:S02]  /*15f70*/  HADD2.F32 R35, -RZ, R35.H1_H1 ;  /* 0x30000023ff237230 */ /* 0x000fc40000004100 */
[----:B------:R-:W-:Y:S01]  /*15f80*/  FFMA.FTZ R17, R33, R17, R36 ;  /* 0x0000001121117223 */ /* 0x000fe20000010024 */
[----:B------:R-:W-:Y:S02]  /*15f90*/  FFMA.FTZ R37, R34, R18, R37 ;  /* 0x0000001222257223 */ /* 0x000fe40000010025 */
[----:B------:R-:W-:Y:S02]  /*15fa0*/  FFMA.FTZ R38, R35, R19, R38 ;  /* 0x0000001323267223 */ /* 0x000fe40000010026 */
[----:B------:R-:W-:Y:S02]  /*15fb0*/  F2FP.F16.F32.PACK_AB R33, R17, R6 ;  /* 0x000000061121723e */ /* 0x000fe400000000ff */
[----:B------:R-:W-:Y:S02]  /*15fc0*/  F2FP.F16.F32.PACK_AB R34, R37, R16 ;  /* 0x000000102522723e */ /* 0x000fe400000000ff */
[----:B------:R-:W-:Y:S02]  /*15fd0*/  F2FP.F16.F32.PACK_AB R35, R38, R5 ;  /* 0x000000052623723e */ /* 0x000fe400000000ff */
.L_x_2221:
[----:B------:R-:W-:Y:S05]  /*15fe0*/  BSYNC.RECONVERGENT B0 ;  /* 0x0000000000007941 */ /* 0x000fea0003800200 */
.L_x_2220:
[----:B-----5:R3:W-:Y:S02]  /*15ff0*/  STS.128 [R241+0x7000], R32 ;  /* 0x00700020f1007388 */ /* 0x0207e40000000c00 */
.L_x_2207:
[----:B------:R-:W-:Y:S05]  /*16000*/  BSYNC.RECONVERGENT B2 ;  /* 0x0000000000027941 */ /* 0x000fea0003800200 */
.L_x_2206:
[----:B------:R-:W-:-:S04]  /*16010*/  IADD3 R30, PT, PT, R104, 0x30, RZ ;  /* 0x00000030681e7810 */ /* 0x000fc80007ffe0ff */
[----:B------:R-:W-:-:S13]  /*16020*/  ISETP.GE.AND P0, PT, R30, UR10, PT ;  /* 0x0000000a1e007c0c */ /* 0x000fda000bf06270 */
[----:B------:R-:W-:Y:S05]  /*16030*/  @P0 BRA `(.L_x_2110) ;  /* 0x0000001400ac0947 */ /* 0x000fea0003800000 */
[----:B------:R-:W2:Y:S01]  /*16040*/  LDC R31, c[0x0][0x440] ;  /* 0x00011000ff1f7b82 */ /* 0x000ea20000000800 */
[----:B-1-34-:R-:W-:Y:S01]  /*16050*/  IMAD.WIDE.U32 R14, R2, 0x60, R14 ;  /* 0x00000060020e7825 */ /* 0x01afe200078e000e */
[----:B------:R-:W-:Y:S03]  /*16060*/  BSSY.RECONVERGENT B1, `(.L_x_2222) ;  /* 0x000005c000017945 */ /* 0x000fe60003800200 */
[----:B------:R-:W-:-:S05]  /*16070*/  IMAD R3, R3, 0x60, RZ ;  /* 0x0000006003037824 */ /* 0x000fca00078e02ff */
[----:B------:R-:W-:Y:S01]  /*16080*/  IADD3 R15, PT, PT, R3, R15, RZ ;  /* 0x0000000f030f7210 */ /* 0x000fe20007ffe0ff */
[----:B------:R-:W-:Y:S01]  /*16090*/  IMAD R3, R71, 0x30, RZ ;  /* 0x0000003047037824 */ /* 0x000fe200078e02ff */
        /* <DEDUP_REMOVED lines=26> */
[--C-:B---3--:R-:W-:Y:S02]  /*16240*/  HADD2.F32 R2, -RZ, R20.reuse.H0_H0 ;  /* 0x20000014ff027230 */ /* 0x108fe40000004100 */
[----:B------:R-:W-:Y:S02]  /*16250*/  HADD2.F32 R36, -RZ, R20.H1_H1 ;  /* 0x30000014ff247230 */ /* 0x000fe40000004100 */
[--C-:B------:R-:W-:Y:S02]  /*16260*/  HADD2.F32 R20, -RZ, R21.reuse.H0_H0 ;  /* 0x20000015ff147230 */ /* 0x100fe40000004100 */
[----:B------:R-:W-:Y:S02]  /*16270*/  HADD2.F32 R37, -RZ, R21.H1_H1 ;  /* 0x30000015ff257230 */ /* 0x000fe40000004100 */
[--C-:B------:R-:W-:Y:S02]  /*16280*/  HADD2.F32 R21, -RZ, R22.reuse.H0_H0 ;  /* 0x20000016ff157230 */ /* 0x100fe40000004100 */
[----:B------:R-:W-:-:S02]  /*16290*/  HADD2.F32 R38, -RZ, R22.H1_H1 ;  /* 0x30000016ff267230 */ /* 0x000fc40000004100 */
[--C-:B------:R-:W-:Y:S02]  /*162a0*/  HADD2.F32 R22, -RZ, R23.reuse.H0_H0 ;  /* 0x20000017ff167230 */ /* 0x100fe40000004100 */
[----:B------:R-:W-:Y:S02]  /*162b0*/  HADD2.F32 R39, -RZ, R23.H1_H1 ;  /* 0x30000017ff277230 */ /* 0x000fe40000004100 */
[--C-:B--2---:R-:W-:Y:S02]  /*162c0*/  HADD2.F32 R23, -RZ, R4.reuse.H0_H0 ;  /* 0x20000004ff177230 */ /* 0x104fe40000004100 */
[----:B------:R-:W-:Y:S02]  /*162d0*/  HADD2.F32 R43, -RZ, R4.H1_H1 ;  /* 0x30000004ff2b7230 */ /* 0x000fe40000004100 */
[--C-:B------:R-:W-:Y:S02]  /*162e0*/  HADD2.F32 R41, -RZ, R5.reuse.H0_H0 ;  /* 0x20000005ff297230 */ /* 0x100fe40000004100 */
[----:B------:R-:W-:Y:S01]  /*162f0*/  @!P0 FADD.FTZ R23, -R23, -RZ ;  /* 0x800000ff17178221 */ /* 0x000fe20000010100 */
[----:B------:R-:W-:-:S02]  /*16300*/  HADD2.F32 R40, -RZ, R5.H1_H1 ;  /* 0x30000005ff287230 */ /* 0x000fc40000004100 */
[----:B------:R-:W-:Y:S01]  /*16310*/  @!P0 FADD.FTZ R43, -R43, -RZ ;  /* 0x800000ff2b2b8221 */ /* 0x000fe20000010100 */
[--C-:B------:R-:W-:Y:S02]  /*16320*/  HADD2.F32 R4, -RZ, R6.reuse.H0_H0 ;  /* 0x20000006ff047230 */ /* 0x100fe40000004100 */
[----:B------:R-:W-:Y:S01]  /*16330*/  @!P0 FADD.FTZ R41, -R41, -RZ ;  /* 0x800000ff29298221 */ /* 0x000fe20000010100 */
[----:B------:R-:W-:Y:S02]  /*16340*/  HADD2.F32 R45, -RZ, R6.H1_H1 ;  /* 0x30000006ff2d7230 */ /* 0x000fe40000004100 */
[----:B------:R-:W-:Y:S01]  /*16350*/  FMUL.FTZ R2, R2, R23 ;  /* 0x0000001702027220 */ /* 0x000fe20000410000 */
[--C-:B------:R-:W-:Y:S02]  /*16360*/  HADD2.F32 R5, -RZ, R7.reuse.H0_H0 ;  /* 0x20000007ff057230 */ /* 0x100fe40000004100 */
[----:B------:R-:W-:Y:S01]  /*16370*/  @!P0 FADD.FTZ R4, -R4, -RZ ;  /* 0x800000ff04048221 */ /* 0x000fe20000010100 */
[----:B------:R-:W-:-:S02]  /*16380*/  HADD2.F32 R6, -RZ, R7.H1_H1 ;  /* 0x30000007ff067230 */ /* 0x000fc40000004100 */
[----:B------:R-:W-:Y:S01]  /*16390*/  @!P0 FADD.FTZ R40, -R40, -RZ ;  /* 0x800000ff28288221 */ /* 0x000fe20000010100 */
[----:B-----5:R-:W-:Y:S02]  /*163a0*/  HADD2.F32 R23, -RZ, R32.H1_H1 ;  /* 0x30000020ff177230 */ /* 0x020fe40000004100 */
[----:B------:R-:W-:Y:S01]  /*163b0*/  @!P0 FADD.FTZ R5, -R5, -RZ ;  /* 0x800000ff05058221 */ /* 0x000fe20000010100 */
[----:B------:R-:W-:Y:S01]  /*163c0*/  FMUL.FTZ R21, R21, R4 ;  /* 0x0000000415157220 */ /* 0x000fe20000410000 */
[----:B------:R-:W-:Y:S01]  /*163d0*/  @!P0 FADD.FTZ R6, -R6, -RZ ;  /* 0x800000ff06068221 */ /* 0x000fe20000010100 */
[----:B----4-:R-:W-:Y:S02]  /*163e0*/  HADD2.F32 R4, -RZ, R16.H0_H0 ;  /* 0x20000010ff047230 */ /* 0x010fe40000004100 */
[----:B------:R-:W-:Y:S01]  /*163f0*/  FMUL.FTZ R22, R22, R5 ;  /* 0x0000000516167220 */ /* 0x000fe20000410000 */
[----:B------:R-:W-:Y:S02]  /*16400*/  HADD2.F32 R5, -RZ, R32.H0_H0 ;  /* 0x20000020ff057230 */ /* 0x000fe40000004100 */
[----:B------:R-:W-:Y:S01]  /*16410*/  FMUL.FTZ R39, R39, R6 ;  /* 0x0000000627277220 */ /* 0x000fe20000410000 */
[----:B------:R-:W-:-:S02]  /*16420*/  HADD2.F32 R7, -RZ, R33.H0_H0 ;  /* 0x20000021ff077230 */ /* 0x000fc40000004100 */
[----:B------:R-:W-:Y:S01]  /*16430*/  FMUL.FTZ R36, R36, R43 ;  /* 0x0000002b24247220 */ /* 0x000fe20000410000 */
[----:B------:R-:W-:Y:S02]  /*16440*/  HADD2.F32 R16, -RZ, R16.H1_H1 ;  /* 0x30000010ff107230 */ /* 0x000fe40000004100 */
[----:B------:R-:W-:Y:S01]  /*16450*/  FMUL.FTZ R20, R20, R41 ;  /* 0x0000002914147220 */ /* 0x000fe20000410000 */
[--C-:B------:R-:W-:Y:S02]  /*16460*/  HADD2.F32 R6, -RZ, R17.reuse.H0_H0 ;  /* 0x20000011ff067230 */ /* 0x100fe40000004100 */
[----:B------:R-:W-:Y:S01]  /*16470*/  @!P0 FADD.FTZ R45, -R45, -RZ ;  /* 0x800000ff2d2d8221 */ /* 0x000fe20000010100 */
[----:B------:R-:W-:Y:S01]  /*16480*/  FMUL.FTZ R37, R37, R40 ;  /* 0x0000002825257220 */ /* 0x000fe20000410000 */
[----:B------:R-:W-:Y:S02]  /*16490*/  HADD2.F32 R40, -RZ, R17.H1_H1 ;  /* 0x30000011ff287230 */ /* 0x000fe40000004100 */
[----:B------:R-:W-:Y:S01]  /*164a0*/  FFMA.FTZ R2, R5, R4, R2 ;  /* 0x0000000405027223 */ /* 0x000fe20000010002 */
[----:B------:R-:W-:-:S02]  /*164b0*/  HADD2.F32 R32, -RZ, R18.H0_H0 ;  /* 0x20000012ff207230 */ /* 0x000fc40000004100 */
[----:B------:R-:W-:Y:S01]  /*164c0*/  FFMA.FTZ R23, R23, R16, R36 ;  /* 0x0000001017177223 */ /* 0x000fe20000010024 */
[----:B------:R-:W-:Y:S02]  /*164d0*/  HADD2.F32 R41, -RZ, R18.H1_H1 ;  /* 0x30000012ff297230 */ /* 0x000fe40000004100 */
[----:B------:R-:W-:Y:S01]  /*164e0*/  FFMA.FTZ R6, R7, R6, R20 ;  /* 0x0000000607067223 */ /* 0x000fe20000010014 */
[--C-:B------:R-:W-:Y:S02]  /*164f0*/  HADD2.F32 R17, -RZ, R19.reuse.H0_H0 ;  /* 0x20000013ff117230 */ /* 0x100fe40000004100 */
[----:B------:R-:W-:Y:S01]  /*16500*/  FMUL.FTZ R38, R38, R45 ;  /* 0x0000002d26267220 */ /* 0x000fe20000410000 */
[----:B------:R-:W-:Y:S02]  /*16510*/  HADD2.F32 R18, -RZ, R19.H1_H1 ;  /* 0x30000013ff127230 */ /* 0x000fe40000004100 */
[----:B------:R-:W-:Y:S02]  /*16520*/  HADD2.F32 R16, -RZ, R33.H1_H1 ;  /* 0x30000021ff107230 */ /* 0x000fe40000004100 */
[----:B------:R-:W-:-:S02]  /*16530*/  HADD2.F32 R4, -RZ, R34.H0_H0 ;  /* 0x20000022ff047230 */ /* 0x000fc40000004100 */
        /* <DEDUP_REMOVED lines=12> */
.L_x_2225:
[----:B------:R-:W-:Y:S05]  /*16600*/  BSYNC.RECONVERGENT B0 ;  /* 0x0000000000007941 */ /* 0x000fea0003800200 */
.L_x_2224:
[----:B-----5:R3:W-:Y:S02]  /*16610*/  STS.128 [R241+0x1800], R32 ;  /* 0x00180020f1007388 */ /* 0x0207e40000000c00 */
.L_x_2223:
[----:B------:R-:W-:Y:S05]  /*16620*/  BSYNC.RECONVERGENT B1 ;  /* 0x0000000000017941 */ /* 0x000fea0003800200 */
.L_x_2222:
        /* <DEDUP_REMOVED lines=53> */
[----:B---3--:R-:W-:Y:S02]  /*16980*/  HADD2.F32 R4, -RZ, R16.H0_H0 ;  /* 0x20000010ff047230 */ /* 0x008fe40000004100 */
        /* <DEDUP_REMOVED lines=33> */
.L_x_2229:
[----:B------:R-:W-:Y:S05]  /*16ba0*/  BSYNC.RECONVERGENT B0 ;  /* 0x0000000000007941 */ /* 0x000fea0003800200 */
.L_x_2228:
[----:B-----5:R1:W-:Y:S02]  /*16bb0*/  STS.128 [R241+0x3800], R32 ;  /* 0x00380020f1007388 */ /* 0x0203e40000000c00 */
.L_x_2227:
[----:B------:R-:W-:Y:S05]  /*16bc0*/  BSYNC.RECONVERGENT B1 ;  /* 0x0000000000017941 */ /* 0x000fea0003800200 */
.L_x_2226:
        /* <DEDUP_REMOVED lines=53> */
[----:B--2---:R-:W-:Y:S02]  /*16f20*/  HADD2.F32 R4, -RZ, R16.H0_H0 ;  /* 0x20000010ff047230 */ /* 0x004fe40000004100 */
        /* <DEDUP_REMOVED lines=33> */
.L_x_2233:
[----:B------:R-:W-:Y:S05]  /*17140*/  BSYNC.RECONVERGENT B0 ;  /* 0x0000000000007941 */ /* 0x000fea0003800200 */
.L_x_2232:
[----:B-----5:R3:W-:Y:S02]  /*17150*/  STS.128 [R241+0x5800], R32 ;  /* 0x00580020f1007388 */ /* 0x0207e40000000c00 */
.L_x_2231:
[----:B------:R-:W-:Y:S05]  /*17160*/  BSYNC.RECONVERGENT B1 ;  /* 0x0000000000017941 */ /* 0x000fea0003800200 */
.L_x_2230:
        /* <DEDUP_REMOVED lines=22> */
[----:B------:R-:W1:Y:S01]  /*172d0*/  LDG.E.128 R4, desc[UR4][R4.64+0x180] ;  /* 0x0001800404047981 */ /* 0x000e62000c1e1d00 */
[----:B--2---:R-:W-:-:S04]  /*172e0*/  IADD3 R16, P1, PT, R0, UR8, RZ ;  /* 0x0000000800107c10 */ /* 0x004fc8000ff3e0ff */
[----:B------:R-:W-:-:S06]  /*172f0*/  IADD3.X R17, PT, PT, R2, UR9, RZ, P1, !PT ;  /* 0x0000000902117c10 */ /* 0x000fcc0008ffe4ff */
[----:B------:R-:W2:Y:S01]  /*17300*/  LDG.E.128 R16, desc[UR4][R16.64+0x180] ;  /* 0x0001800410107981 */ /* 0x000ea2000c1e1d00 */
[----:B---3--:R-:W-:Y:S02]  /*17310*/  HADD2.F32 R3, -RZ, R22.H0_H0 ;  /* 0x20000016ff037230 */ /* 0x008fe40000004100 */
[--C-:B------:R-:W-:Y:S02]  /*17320*/  HADD2.F32 R8, -RZ, R23.reuse.H0_H0 ;  /* 0x20000017ff087230 */ /* 0x100fe40000004100 */
[----:B------:R-:W-:Y:S02]  /*17330*/  HADD2.F32 R0, -RZ, R20.H0_H0 ;  /* 0x20000014ff007230 */ /* 0x000fe40000004100 */
[----:B------:R-:W-:Y:S02]  /*17340*/  HADD2.F32 R23, -RZ, R23.H1_H1 ;  /* 0x30000017ff177230 */ /* 0x000fe40000004100 */
[--C-:B-1----:R-:W-:Y:S02]  /*17350*/  HADD2.F32 R15, -RZ, R4.reuse.H0_H0 ;  /* 0x20000004ff0f7230 */ /* 0x102fe40000004100 */
        /* <DEDUP_REMOVED lines=12> */
[----:B------:R-:W-:Y:S01]  /*17420*/  @!P0 FADD.FTZ R14, -R14, -RZ ;  /* 0x800000ff0e0e8221 */ /* 0x000fe20000010100 */
[----:B------:R-:W-:Y:S02]  /*17430*/  HADD2.F32 R20, -RZ, R20.H1_H1 ;  /* 0x30000014ff147230 */ /* 0x000fe40000004100 */
[----:B------:R-:W-:Y:S01]  /*17440*/  @!P0 FADD.FTZ R5, -R5, -RZ ;  /* 0x800000ff05058221 */ /* 0x000fe20000010100 */
[--C-:B------:R-:W-:Y:S02]  /*17450*/  HADD2.F32 R2, -RZ, R21.reuse.H0_H0 ;  /* 0x20000015ff027230 */ /* 0x100fe40000004100 */
[----:B------:R-:W-:Y:S01]  /*17460*/  @!P0 FADD.FTZ R6, -R6, -RZ ;  /* 0x800000ff06068221 */ /* 0x000fe20000010100 */
[----:B------:R-:W-:Y:S01]  /*17470*/  FMUL.FTZ R3, R3, R4 ;  /* 0x0000000403037220 */ /* 0x000fe20000410000 */
[----:B------:R-:W-:-:S02]  /*17480*/  HADD2.F32 R21, -RZ, R21.H1_H1 ;  /* 0x30000015ff157230 */ /* 0x000fc40000004100 */
[----:B------:R-:W-:Y:S01]  /*17490*/  FMUL.FTZ R8, R8, R5 ;  /* 0x0000000508087220 */ /* 0x000fe20000410000 */
[----:B------:R-:W-:Y:S01]  /*174a0*/  FMUL.FTZ R23, R23, R6 ;  /* 0x0000000617177220 */ /* 0x000fe20000410000 */
[----:B--2---:R-:W-:Y:S02]  /*174b0*/  HADD2.F32 R4, -RZ, R16.H0_H0 ;  /* 0x20000010ff047230 */ /* 0x004fe40000004100 */
[----:B------:R-:W-:Y:S01]  /*174c0*/  FMUL.FTZ R20, R20, R31 ;  /* 0x0000001f14147220 */ /* 0x000fe20000410000 */
[--C-:B-----5:R-:W-:Y:S02]  /*174d0*/  HADD2.F32 R5, -RZ, R32.reuse.H0_H0 ;  /* 0x20000020ff057230 */ /* 0x120fe40000004100 */
[----:B------:R-:W-:Y:S01]  /*174e0*/  FMUL.FTZ R2, R2, R25 ;  /* 0x0000001902027220 */ /* 0x000fe20000410000 */
[----:B------:R-:W-:Y:S02]  /*174f0*/  HADD2.F32 R15, -RZ, R32.H1_H1 ;  /* 0x30000020ff0f7230 */ /* 0x000fe40000004100 */
[----:B------:R-:W-:Y:S01]  /*17500*/  @!P0 FADD.FTZ R37, -R37, -RZ ;  /* 0x800000ff25258221 */ /* 0x000fe20000010100 */
[----:B------:R-:W-:-:S02]  /*17510*/  HADD2.F32 R7, -RZ, R33.H0_H0 ;  /* 0x20000021ff077230 */ /* 0x000fc40000004100 */
[----:B------:R-:W-:Y:S01]  /*17520*/  FMUL.FTZ R21, R21, R14 ;  /* 0x0000000e15157220 */ /* 0x000fe20000410000 */
[----:B------:R-:W-:Y:S02]  /*17530*/  HADD2.F32 R16, -RZ, R16.H1_H1 ;  /* 0x30000010ff107230 */ /* 0x000fe40000004100 */
[----:B------:R-:W-:Y:S01]  /*17540*/  FFMA.FTZ R0, R5, R4, R0 ;  /* 0x0000000405007223 */ /* 0x000fe20000010000 */
[--C-:B------:R-:W-:Y:S02]  /*17550*/  HADD2.F32 R6, -RZ, R17.reuse.H0_H0 ;  /* 0x20000011ff067230 */ /* 0x100fe40000004100 */
[----:B------:R-:W-:Y:S02]  /*17560*/  HADD2.F32 R22, -RZ, R22.H1_H1 ;  /* 0x30000016ff167230 */ /* 0x000fe40000004100 */
[----:B------:R-:W-:Y:S01]  /*17570*/  FFMA.FTZ R15, R15, R16, R20 ;  /* 0x000000100f0f7223 */ /* 0x000fe20000010014 */
[----:B------:R-:W-:Y:S02]  /*17580*/  HADD2.F32 R24, -RZ, R17.H1_H1 ;  /* 0x30000011ff187230 */ /* 0x000fe40000004100 */
[----:B------:R-:W-:Y:S01]  /*17590*/  FFMA.FTZ R2, R7, R6, R2 ;  /* 0x0000000607027223 */ /* 0x000fe20000010002 */
[----:B------:R-:W-:-:S02]  /*175a0*/  HADD2.F32 R14, -RZ, R18.H0_H0 ;  /* 0x20000012ff0e7230 */ /* 0x000fc40000004100 */
[----:B------:R-:W-:Y:S01]  /*175b0*/  FMUL.FTZ R22, R22, R37 ;  /* 0x0000002516167220 */ /* 0x000fe20000410000 */
[----:B------:R-:W-:Y:S01]  /*175c0*/  HADD2.F32 R25, -RZ, R18.H1_H1 ;  /* 0x30000012ff197230 */ /* 0x000fe20000004100 */
[----:B------:R-:W-:Y:S01]  /*175d0*/  F2FP.F16.F32.PACK_AB R32, R15, R0 ;  /* 0x000000000f20723e */ /* 0x000fe200000000ff */
[--C-:B------:R-:W-:Y:S02]  /*175e0*/  HADD2.F32 R17, -RZ, R19.reuse.H0_H0 ;  /* 0x20000013ff117230 */ /* 0x100fe40000004100 */
[----:B------:R-:W-:Y:S02]  /*175f0*/  HADD2.F32 R18, -RZ, R19.H1_H1 ;  /* 0x30000013ff127230 */ /* 0x000fe40000004100 */
[----:B------:R-:W-:Y:S02]  /*17600*/  HADD2.F32 R6, -RZ, R33.H1_H1 ;  /* 0x30000021ff067230 */ /* 0x000fe40000004100 */
[--C-:B------:R-:W-:Y:S02]  /*17610*/  HADD2.F32 R4, -RZ, R34.reuse.H0_H0 ;  /* 0x20000022ff047230 */ /* 0x100fe40000004100 */
[----:B------:R-:W-:-:S02]  /*17620*/  HADD2.F32 R7, -RZ, R34.H1_H1 ;  /* 0x30000022ff077230 */ /* 0x000fc40000004100 */
[----:B------:R-:W-:Y:S01]  /*17630*/  FFMA.FTZ R21, R6, R24, R21 ;  /* 0x0000001806157223 */ /* 0x000fe20000010015 */
[--C-:B------:R-:W-:Y:S02]  /*17640*/  HADD2.F32 R5, -RZ, R35.reuse.H0_H0 ;  /* 0x20000023ff057230 */ /* 0x100fe40000004100 */
[----:B------:R-:W-:Y:S01]  /*17650*/  FFMA.FTZ R3, R4, R14, R3 ;  /* 0x0000000e04037223 */ /* 0x000fe20000010003 */
[----:B------:R-:W-:Y:S02]  /*17660*/  HADD2.F32 R16, -RZ, R35.H1_H1 ;  /* 0x30000023ff107230 */ /* 0x000fe40000004100 */
[----:B------:R-:W-:Y:S01]  /*17670*/  FFMA.FTZ R22, R7, R25, R22 ;  /* 0x0000001907167223 */ /* 0x000fe20000010016 */
[----:B------:R-:W-:Y:S01]  /*17680*/  F2FP.F16.F32.PACK_AB R33, R21, R2 ;  /* 0x000000021521723e */ /* 0x000fe200000000ff */
[----:B------:R-:W-:Y:S01]  /*17690*/  FFMA.FTZ R5, R5, R17, R8 ;  /* 0x0000001105057223 */ /* 0x000fe20000010008 */
[----:B------:R-:W-:Y:S02]  /*176a0*/  FFMA.FTZ R16, R16, R18, R23 ;  /* 0x0000001210107223 */ /* 0x000fe40000010017 */
[----:B------:R-:W-:-:S03]  /*176b0*/  F2FP.F16.F32.PACK_AB R34, R22, R3 ;  /* 0x000000031622723e */ /* 0x000fc600000000ff */
[----:B------:R-:W-:-:S03]  /*176c0*/  F2FP.F16.F32.PACK_AB R35, R16, R5 ;  /* 0x000000051023723e */ /* 0x000fc600000000ff */
.L_x_2235:
[----:B------:R-:W-:Y:S05]  /*176d0*/  BSYNC.RECONVERGENT B0 ;  /* 0x0000000000007941 */ /* 0x000fea0003800200 */
.L_x_2234:
[----:B-----5:R3:W-:Y:S02]  /*176e0*/  STS.128 [R241+0x7800], R32 ;  /* 0x00780020f1007388 */ /* 0x0207e40000000c00 */
.L_x_2110:
[----:B------:R-:W-:Y:S05]  /*176f0*/  BSYNC.RECONVERGENT B3 ;  /* 0x0000000000037941 */ /* 0x000fea0003800200 */
.L_x_2102:
[----:B------:R-:W-:Y:S01]  /*17700*/  UIADD3 UR9, UPT, UPT, -UR32, UR26, URZ ;  /* 0x0000001a20097290 */ /* 0x000fe2000fffe1ff */
[----:B------:R-:W-:Y:S05]  /*17710*/  BSSY.RECONVERGENT B0, `(.L_x_2236) ;  /* 0x0000022000007945 */ /* 0x000fea0003800200 */
[----:B------:R-:W-:Y:S02]  /*17720*/  ISETP.GE.AND P6, PT, R104, UR9, PT ;  /* 0x0000000968007c0c */ /* 0x000fe4000bfc6270 */
[----:B------:R-:W-:Y:S02]  /*17730*/  ISETP.GE.AND P5, PT, R27, UR9, PT ;  /* 0x000000091b007c0c */ /* 0x000fe4000bfa6270 */
[----:B------:R-:W-:-:S09]  /*17740*/  ISETP.GE.AND P0, PT, R29, UR9, PT ;  /* 0x000000091d007c0c */ /* 0x000fd2000bf06270 */
[----:B------:R-:W-:Y:S05]  /*17750*/  @P6 BRA `(.L_x_2237) ;  /* 0x0000000000746947 */ /* 0x000fea0003800000 */
[----:B------:R-:W1:Y:S02]  /*17760*/  LDCU UR8, c[0x0][0x440] ;  /* 0x00008800ff0877ac */ /* 0x000e640008000800 */
[----:B-1----:R-:W-:Y:S02]  /*17770*/  ISETP.GE.AND P3, PT, R11, UR8, PT ;  /* 0x000000080b007c0c */ /* 0x002fe4000bf66270 */
[----:B------:R-:W-:Y:S02]  /*17780*/  ISETP.GE.AND P2, PT, R10, UR8, PT ;  /* 0x000000080a007c0c */ /* 0x000fe4000bf46270 */
[----:B------:R-:W-:Y:S02]  /*17790*/  ISETP.GE.AND P4, PT, R12, UR8, PT ;  /* 0x000000080c007c0c */ /* 0x000fe4000bf86270 */
[----:B------:R-:W-:-:S07]  /*177a0*/  ISETP.GE.AND P1, PT, R9, UR8, PT ;  /* 0x0000000809007c0c */ /* 0x000fce000bf26270 */
[--C-:B--2-4-:R-:W-:Y:S02]  /*177b0*/  @!P3 IMAD.MOV.U32 R4, RZ, RZ, R226.reuse ;  /* 0x000000ffff04b224 */ /* 0x114fe400078e00e2 */
        /* <DEDUP_REMOVED lines=23> */
.L_x_2237:
[----:B------:R-:W-:Y:S05]  /*17930*/  BSYNC.RECONVERGENT B0 ;  /* 0x0000000000007941 */ /* 0x000fea0003800200 */
.L_x_2236:
[----:B------:R-:W-:Y:S04]  /*17940*/  BSSY.RECONVERGENT B0, `(.L_x_2238) ;  /* 0x000001f000007945 */ /* 0x000fe80003800200 */
[----:B------:R-:W-:Y:S05]  /*17950*/  @P5 BRA `(.L_x_2239) ;  /* 0x0000000000745947 */ /* 0x000fea0003800000 */
[----:B------:R-:W2:Y:S01]  /*17960*/  LDCU UR8, c[0x0][0x440] ;  /* 0x00008800ff0877ac */ /* 0x000ea20008000800 */
[----:B-1----:R-:W-:Y:S02]  /*17970*/  IMAD.U32 R3, RZ, RZ, UR28 ;  /* 0x0000001cff037e24 */ /* 0x002fe4000f8e00ff */
[----:B------:R-:W-:-:S03]  /*17980*/  IMAD.U32 R0, RZ, RZ, UR27 ;  /* 0x0000001bff007e24 */ /* 0x000fc6000f8e00ff */
        /* <DEDUP_REMOVED lines=26> */
.L_x_2239:
[----:B------:R-:W-:Y:S05]  /*17b30*/  BSYNC.RECONVERGENT B0 ;  /* 0x0000000000007941 */ /* 0x000fea0003800200 */
.L_x_2238:
[----:B------:R-:W-:Y:S01]  /*17b40*/  BSSY.RECONVERGENT B0, `(.L_x_2240) ;  /* 0x000001f000007945 */ /* 0x000fe20003800200 */
[----:B------:R-:W-:-:S03]  /*17b50*/  ISETP.GE.AND P5, PT, R30, UR9, PT ;  /* 0x000000091e007c0c */ /* 0x000fc6000bfa6270 */
[----:B------:R-:W-:Y:S10]  /*17b60*/  @P0 BRA `(.L_x_2241) ;  /* 0x0000000000700947 */ /* 0x000ff40003800000 */
[----:B-1----:R-:W2:Y:S01]  /*17b70*/  LDC.64 R2, c[0x0][0x3b8] ;  /* 0x0000ee00ff027b82 */ /* 0x002ea20000000a00 */
[----:B------:R-:W1:Y:S02]  /*17b80*/  LDCU UR8, c[0x0][0x440] ;  /* 0x00008800ff0877ac */ /* 0x000e640008000800 */
[----:B-1----:R-:W-:Y:S02]  /*17b90*/  ISETP.GE.AND P3, PT, R12, UR8, PT ;  /* 0x000000080c007c0c */ /* 0x002fe4000bf66270 */
[----:B------:R-:W-:Y:S02]  /*17ba0*/  ISETP.GE.AND P2, PT, R11, UR8, PT ;  /* 0x000000080b007c0c */ /* 0x000fe4000bf46270 */
[----:B------:R-:W-:Y:S02]  /*17bb0*/  ISETP.GE.AND P1, PT, R10, UR8, PT ;  /* 0x000000080a007c0c */ /* 0x000fe4000bf26270 */
[----:B--2-4-:R-:W-:Y:S02]  /*17bc0*/  LEA R4, P4, R2, R226, 0x6 ;  /* 0x000000e202047211 */ /* 0x014fe400078830ff */
        /* <DEDUP_REMOVED lines=22> */
.L_x_2241:
[----:B------:R-:W-:Y:S05]  /*17d30*/  BSYNC.RECONVERGENT B0 ;  /* 0x0000000000007941 */ /* 0x000fea0003800200 */
.L_x_2240:
[----:B------:R-:W-:Y:S04]  /*17d40*/  BSSY.RECONVERGENT B0, `(.L_x_2242) ;  /* 0x000001f000007945 */ /* 0x000fe80003800200 */
[----:B------:R-:W-:Y:S05]  /*17d50*/  @P5 BRA `(.L_x_2243) ;  /* 0x0000000000745947 */ /* 0x000fea0003800000 */
[----:B-1----:R-:W2:Y:S01]  /*17d60*/  LDC.64 R2, c[0x0][0x3b8] ;  /* 0x0000ee00ff027b82 */ /* 0x002ea20000000a00 */
[----:B------:R-:W1:Y:S02]  /*17d70*/  LDCU UR8, c[0x0][0x440] ;  /* 0x00008800ff0877ac */ /* 0x000e640008000800 */
[----:B-1----:R-:W-:Y:S02]  /*17d80*/  ISETP.GE.AND P3, PT, R12, UR8, PT ;  /* 0x000000080c007c0c */ /* 0x002fe4000bf66270 */
[----:B------:R-:W-:Y:S02]  /*17d90*/  ISETP.GE.AND P2, PT, R11, UR8, PT ;  /* 0x000000080b007c0c */ /* 0x000fe4000bf46270 */
[----:B------:R-:W-:Y:S01]  /*17da0*/  ISETP.GE.AND P1, PT, R10, UR8, PT ;  /* 0x000000080a007c0c */ /* 0x000fe2000bf26270 */
[----:B--2-4-:R-:W-:Y:S01]  /*17db0*/  IMAD.WIDE.U32 R4, R2, 0x60, R226 ;  /* 0x0000006002047825 */ /* 0x014fe200078e00e2 */
        /* <DEDUP_REMOVED lines=23> */
.L_x_2243:
[----:B------:R-:W-:Y:S05]  /*17f30*/  BSYNC.RECONVERGENT B0 ;  /* 0x0000000000007941 */ /* 0x000fea0003800200 */
.L_x_2242:
[----:B------:R-:W0:Y:S01]  /*17f40*/  LDGDEPBAR ;  /* 0x00000000000079af */ /* 0x000e220000000000 */
[C---:B------:R-:W-:Y:S01]  /*17f50*/  IMAD.SHL.U32 R212, R62.reuse, 0x20, RZ ;  /* 0x000000203ed47824 */ /* 0x040fe200078e00ff */
[----:B------:R-:W-:Y:S01]  /*17f60*/  BSSY.RECONVERGENT B0, `(.L_x_2244) ;  /* 0x000002b000007945 */ /* 0x000fe20003800200 */
[----:B-1----:R-:W-:Y:S01]  /*17f70*/  IMAD.SHL.U32 R3, R62, 0x40, RZ ;  /* 0x000000403e037824 */ /* 0x002fe200078e00ff */
[----:B--234-:R-:W-:Y:S02]  /*17f80*/  LOP3.LUT R14, R64, 0x1f0, RZ, 0xc0, !PT ;  /* 0x000001f0400e7812 */ /* 0x01cfe400078ec0ff */
[----:B------:R-:W-:-:S04]  /*17f90*/  LOP3.LUT R212, R212, 0x7c00, RZ, 0xc0, !PT ;  /* 0x00007c00d4d47812 */ /* 0x000fc800078ec0ff */
[----:B------:R-:W-:-:S05]  /*17fa0*/  LOP3.LUT R166, R212, 0x200, R3, 0xf8, !PT ;  /* 0x00000200d4a67812 */ /* 0x000fca00078ef803 */
[----:B------:R-:W-:Y:S01]  /*17fb0*/  IMAD.IADD R101, R61, 0x1, R166 ;  /* 0x000000013d657824 */ /* 0x000fe200078e02a6 */
        /* <DEDUP_REMOVED lines=33> */
.L_x_2245:
[----:B------:R2:W-:Y:S04]  /*181d0*/  STS.128 [R241+0x10000], RZ ;  /* 0x010000fff1007388 */ /* 0x0005e80000000c00 */
[----:B------:R2:W-:Y:S04]  /*181e0*/  STS.128 [R241+0x12000], RZ ;  /* 0x012000fff1007388 */ /* 0x0005e80000000c00 */
[----:B------:R2:W-:Y:S04]  /*181f0*/  STS.128 [R241+0x14000], RZ ;  /* 0x014000fff1007388 */ /* 0x0005e80000000c00 */
[----:B------:R2:W-:Y:S02]  /*18200*/  STS.128 [R241+0x16000], RZ ;  /* 0x016000fff1007388 */ /* 0x0005e40000000c00 */
.L_x_2246:
[----:B------:R-:W-:Y:S05]  /*18210*/  BSYNC.RECONVERGENT B0 ;  /* 0x0000000000007941 */ /* 0x000fea0003800200 */
.L_x_2244:
[----:B------:R-:W-:Y:S01]  /*18220*/  ISETP.GE.AND P0, PT, R27, UR9, PT ;  /* 0x000000091b007c0c */ /* 0x000fe2000bf06270 */
[----:B------:R-:W-:Y:S01]  /*18230*/  BSSY.RECONVERGENT B0, `(.L_x_2247) ;  /* 0x000002a000007945 */ /* 0x000fe20003800200 */
[----:B------:R-:W-:Y:S02]  /*18240*/  LOP3.LUT R0, R65, 0x8, R62, 0x78, !PT ;  /* 0x0000000841007812 */ /* 0x000fe400078e783e */
[----:B------:R-:W-:Y:S02]  /*18250*/  LOP3.LUT R99, R3, 0x400, RZ, 0xc0, !PT ;  /* 0x0000040003637812 */ /* 0x000fe400078ec0ff */
[----:B------:R-:W-:Y:S02]  /*18260*/  LOP3.LUT R0, R0, 0x38, R63, 0x78, !PT ;  /* 0x0000003800007812 */ /* 0x000fe400078e783f */
        /* <DEDUP_REMOVED lines=9> */
[----:B------:R-:W4:Y:S01]  /*18300*/  LDCU UR8, c[0x0][0x440] ;  /* 0x00008800ff0877ac */ /* 0x000f220008000800 */
[----:B-1----:R-:W-:Y:S02]  /*18310*/  IMAD.U32 R5, RZ, RZ, UR30 ;  /* 0x0000001eff057e24 */ /* 0x002fe4000f8e00ff */
[----:B------:R-:W-:-:S03]  /*18320*/  IMAD.U32 R0, RZ, RZ, UR29 ;  /* 0x0000001dff007e24 */ /* 0x000fc6000f8e00ff */
[----:B------:R-:W-:-:S04]  /*18330*/  LEA R4, P4, R5, R228, 0x1 ;  /* 0x000000e405047211 */ /* 0x000fc800078808ff */
[----:B------:R-:W-:Y:S02]  /*18340*/  LEA.HI.X R5, R5, R229, R0, 0x1, P4 ;  /* 0x000000e505057211 */ /* 0x000fe400020f0c00 */
        /* <DEDUP_REMOVED lines=24> */
.L_x_2248:
[----:B------:R-:W-:Y:S05]  /*184d0*/  BSYNC.RECONVERGENT B0 ;  /* 0x0000000000007941 */ /* 0x000fea0003800200 */
.L_x_2247:
[----:B------:R1:W-:Y:S01]  /*184e0*/  @P6 STS.128 [R241+0x11000], RZ ;  /* 0x011000fff1006388 */ /* 0x0003e20000000c00 */
[----:B------:R-:W-:Y:S03]  /*184f0*/  BSSY.RECONVERGENT B0, `(.L_x_2249) ;  /* 0x0000021000007945 */ /* 0x000fe60003800200 */
[----:B------:R1:W-:Y:S04]  /*18500*/  @P6 STS.128 [R241+0x13000], RZ ;  /* 0x013000fff1006388 */ /* 0x0003e80000000c00 */
[----:B------:R1:W-:Y:S04]  /*18510*/  @P6 STS.128 [R241+0x15000], RZ ;  /* 0x015000fff1006388 */ /* 0x0003e80000000c00 */
[----:B------:R1:W-:Y:S01]  /*18520*/  @P6 STS.128 [R241+0x17000], RZ ;  /* 0x017000fff1006388 */ /* 0x0003e20000000c00 */
[----:B------:R-:W-:Y:S05]  /*18530*/  @P6 BRA `(.L_x_2250) ;  /* 0x0000000000706947 */ /* 0x000fea0003800000 */
[----:B-1--4-:R-:W1:Y:S01]  /*18540*/  LDC.64 R4, c[0x0][0x3c0] ;  /* 0x0000f000ff047b82 */ /* 0x012e620000000a00 */
[----:B------:R-:W4:Y:S02]  /*18550*/  LDCU UR8, c[0x0][0x440] ;  /* 0x00008800ff0877ac */ /* 0x000f240008000800 */
[----:B----4-:R-:W-:Y:S02]  /*18560*/  ISETP.GE.AND P3, PT, R12, UR8, PT ;  /* 0x000000080c007c0c */ /* 0x010fe4000bf66270 */
[----:B------:R-:W-:Y:S02]  /*18570*/  ISETP.GE.AND P2, PT, R11, UR8, PT ;  /* 0x000000080b007c0c */ /* 0x000fe4000bf46270 */
[----:B------:R-:W-:Y:S02]  /*18580*/  ISETP.GE.AND P1, PT, R10, UR8, PT ;  /* 0x000000080a007c0c */ /* 0x000fe4000bf26270 */
[----:B-1----:R-:W-:Y:S02]  /*18590*/  LEA R6, P4, R4, R228, 0x6 ;  /* 0x000000e404067211 */ /* 0x002fe400078830ff */
        /* <DEDUP_REMOVED lines=22> */
.L_x_2250:
[----:B------:R-:W-:Y:S05]  /*18700*/  BSYNC.RECONVERGENT B0 ;  /* 0x0000000000007941 */ /* 0x000fea0003800200 */
.L_x_2249:
        /* <DEDUP_REMOVED lines=10> */
[----:B------:R-:W-:Y:S01]  /*187b0*/  ISETP.GE.AND P1, PT, R10, UR8, PT ;  /* 0x000000080a007c0c */ /* 0x000fe2000bf26270 */
[----:B-1----:R-:W-:Y:S01]  /*187c0*/  IMAD.WIDE.U32 R6, R4, 0x60, R228 ;  /* 0x0000006004067825 */ /* 0x002fe200078e00e4 */
        /* <DEDUP_REMOVED lines=23> */
.L_x_2252:
[----:B------:R-:W-:Y:S05]  /*18940*/  BSYNC.RECONVERGENT B0 ;  /* 0x0000000000007941 */ /* 0x000fea0003800200 */
.L_x_2251:
[----:B------:R-:W-:Y:S01]  /*18950*/  LDSM.16.M88.4 R84, [R101] ;  /* 0x000000006554783b */ /* 0x000fe20000000200 */
[----:B------:R-:W-:Y:S01]  /*18960*/  IMAD.MOV.U32 R0, RZ, RZ, 0x20 ;  /* 0x00000020ff007424 */ /* 0x000fe200078e00ff */
[C---:B------:R-:W-:Y:S01]  /*18970*/  LOP3.LUT P0, RZ, R62.reuse, 0x2, RZ, 0xc0, !PT ;  /* 0x000000023eff7812 */ /* 0x040fe2000780c0ff */
[----:B------:R-:W-:Y:S01]  /*18980*/  VIADD R63, R99, UR6 ;  /* 0x00000006633f7c36 */ /* 0x000fe20008000000 */
[----:B------:R-:W2:Y:S01]  /*18990*/  LDSM.16.M88.4 R44, [R99+UR6+0x8800] ;  /* 0x00880006632c783b */ /* 0x000ea20008000200 */
[----:B------:R-:W-:Y:S01]  /*189a0*/  LOP3.LUT R8, R62, 0x4, RZ, 0xc0, !PT ;  /* 0x000000043e087812 */ /* 0x000fe200078ec0ff */
[----:B------:R-:W3:Y:S01]  /*189b0*/  LDCU UR8, c[0x0][0x508] ;  /* 0x0000a100ff0877ac */ /* 0x000ee20008000800 */
[----:B------:R-:W-:Y:S01]  /*189c0*/  SEL R2, R0, 0xffffffe0, !P0 ;  /* 0xffffffe000027807 */ /* 0x000fe20004000000 */
[----:B------:R-:W2:Y:S01]  /*189d0*/  LDSM.16.M88.4 R52, [R99+UR6+0x8000] ;  /* 0x008000066334783b */ /* 0x000ea20008000200 */
[----:B------:R-:W-:Y:S01]  /*189e0*/  ISETP.NE.AND P0, PT, R8, RZ, PT ;  /* 0x000000ff0800720c */ /* 0x000fe20003f05270 */
[----:B------:R-:W-:Y:S01]  /*189f0*/  IMAD.MOV.U32 R8, RZ, RZ, 0x40 ;  /* 0x00000040ff087424 */ /* 0x000fe200078e00ff */
[----:B------:R-:W-:Y:S01]  /*18a00*/  UISETP.GT.AND UP0, UPT, UR31, UR7, UPT ;  /* 0x000000071f00728c */ /* 0x000fe2000bf04270 */
[--C-:B------:R-:W-:Y:S01]  /*18a10*/  IMAD.IADD R98, R101, 0x1, R2.reuse ;  /* 0x0000000165627824 */ /* 0x100fe200078e0202 */
[----:B------:R-:W2:Y:S01]  /*18a20*/  LDSM.16.M88.4 R36, [R99+UR6+0x9000] ;  /* 0x009000066324783b */ /* 0x000ea20008000200 */
[----:B------:R-:W-:Y:S01]  /*18a30*/  IMAD.IADD R60, R63, 0x1, R2 ;  /* 0x000000013f3c7824 */ /* 0x000fe200078e0202 */
[----:B------:R-:W-:Y:S01]  /*18a40*/  SEL R8, R8, 0xffffffc0, !P0 ;  /* 0xffffffc008087807 */ /* 0x000fe20004000000 */
[----:B------:R-:W-:Y:S01]  /*18a50*/  IMAD.U32 R233, RZ, RZ, UR23 ;  /* 0x00000017ffe97e24 */ /* 0x000fe2000f8e00ff */
[----:B------:R-:W2:Y:S01]  /*18a60*/  LDSM.16.M88.4 R28, [R99+UR6+0x9800] ;  /* 0x00980006631c783b */ /* 0x000ea20008000200 */
[----:B------:R-:W-:-:S02]  /*18a70*/  MOV R224, UR26 ;  /* 0x0000001a00e07c02 */ /* 0x000fc40008000f00 */
[----:B------:R-:W-:Y:S01]  /*18a80*/  IMAD.IADD R97, R101, 0x1, R8 ;  /* 0x0000000165617824 */ /* 0x000fe200078e0208 */
[----:B------:R-:W-:Y:S01]  /*18a90*/  LDSM.16.M88.4 R16, [R98] ;  /* 0x000000006210783b */ /* 0x000fe20000000200 */
[----:B------:R-:W-:Y:S02]  /*18aa0*/  IADD3 R63, PT, PT, R63, R8, RZ ;  /* 0x000000083f3f7210 */ /* 0x000fe40007ffe0ff */
[C---:B------:R-:W-:Y:S01]  /*18ab0*/  IMAD.IADD R96, R2.reuse, 0x1, R97 ;  /* 0x0000000102607824 */ /* 0x040fe200078e0261 */
[----:B------:R-:W2:Y:S01]  /*18ac0*/  LDSM.16.M88.4 R20, [R60+0x8800] ;  /* 0x008800003c14783b */ /* 0x000ea20000000200 */
[----:B---3--:R-:W-:Y:S01]  /*18ad0*/  UIADD3 UR8, UPT, UPT, UR26, UR8, -UR21 ;  /* 0x000000081a087290 */ /* 0x008fe2000fffe815 */
[----:B------:R-:W-:Y:S02]  /*18ae0*/  IMAD.IADD R15, R2, 0x1, R63 ;  /* 0x00000001020f7824 */ /* 0x000fe400078e023f */
[----:B------:R-:W3:Y:S04]  /*18af0*/  LDSM.16.M88.4 R24, [R60+0x8000] ;  /* 0x008000003c18783b */ /* 0x000ee80000000200 */
[----:B-1--4-:R-:W1:Y:S04]  /*18b00*/  LDSM.16.M88.4 R4, [R60+0x9000] ;  /* 0x009000003c04783b */ /* 0x012e680000000200 */
[----:B------:R-:W4:Y:S04]  /*18b10*/  LDSM.16.M88.4 R76, [R60+0x9800] ;  /* 0x009800003c4c783b */ /* 0x000f280000000200 */
[----:B------:R-:W-:Y:S01]  /*18b20*/  LDSM.16.M88.4 R64, [R97] ;  /* 0x000000006140783b */ /* 0x000fe20000000200 */
[C---:B--2---:R-:W-:Y:S03]  /*18b30*/  HMMA.16816.F32 R48, R84.reuse, R44, RZ ;  /* 0x0000002c5430723c */ /* 0x044fe600000018ff */
[----:B------:R-:W2:Y:S04]  /*18b40*/  LDSM.16.M88.4 R68, [R63+0x8000] ;  /* 0x008000003f44783b */ /* 0x000ea80000000200 */
[----:B------:R-:W-:Y:S01]  /*18b50*/  LDSM.16.M88.4 R72, [R63+0x9800] ;  /* 0x009800003f48783b */ /* 0x000fe20000000200 */
[C---:B------:R-:W-:Y:S03]  /*18b60*/  HMMA.16816.F32 R56, R84.reuse, R52, RZ ;  /* 0x000000345438723c */ /* 0x040fe600000018ff */
[----:B-----5:R-:W-:Y:S04]  /*18b70*/  LDSM.16.M88.4 R80, [R15+0x9000] ;  /* 0x009000000f50783b */ /* 0x020fe80000000200 */
[----:B------:R-:W-:Y:S01]  /*18b80*/  LDSM.16.M88.4 R88, [R98+0x4000] ;  /* 0x004000006258783b */ /* 0x000fe20000000200 */
[C---:B------:R-:W-:Y:S03]  /*18b90*/  HMMA.16816.F32 R44, R84.reuse, R46, RZ ;  /* 0x0000002e542c723c */ /* 0x040fe600000018ff */
[----:B------:R-:W-:Y:S04]  /*18ba0*/  LDSM.16.M88.4 R92, [R60+0xd800] ;  /* 0x00d800003c5c783b */ /* 0x000fe80000000200 */
[----:B------:R-:W0:Y:S01]  /*18bb0*/  LDGDEPBAR ;  /* 0x00000000000079af */ /* 0x000e220000000000 */
[C---:B------:R-:W-:Y:S08]  /*18bc0*/  HMMA.16816.F32 R52, R84.reuse, R54, RZ ;  /* 0x000000365434723c */ /* 0x040ff000000018ff */
[C---:B------:R-:W-:Y:S08]  /*18bd0*/  HMMA.16816.F32 R40, R84.reuse, R36, RZ ;  /* 0x000000245428723c */ /* 0x040ff000000018ff */
[C---:B------:R-:W-:Y:S08]  /*18be0*/  HMMA.16816.F32 R36, R84.reuse, R38, RZ ;  /* 0x000000265424723c */ /* 0x040ff000000018ff */
[C---:B------:R-:W-:Y:S08]  /*18bf0*/  HMMA.16816.F32 R32, R84.reuse, R28, RZ ;  /* 0x0000001c5420723c */ /* 0x040ff000000018ff */
[----:B------:R-:W-:Y:S01]  /*18c00*/  HMMA.16816.F32 R84, R84, R30, RZ ;  /* 0x0000001e5454723c */ /* 0x000fe200000018ff */
[----:B------:R-:W2:Y:S07]  /*18c10*/  LDSM.16.M88.4 R28, [R63+0x8800] ;  /* 0x008800003f1c783b */ /* 0x000eae0000000200 */
[C---:B------:R-:W-:Y:S08]  /*18c20*/  HMMA.16816.F32 R48, R16.reuse, R20, R48 ;  /* 0x000000141030723c */ /* 0x040ff00000001830 */
[C---:B------:R-:W-:Y:S01]  /*18c30*/  HMMA.16816.F32 R44, R16.reuse, R22, R44 ;  /* 0x00000016102c723c */ /* 0x040fe2000000182c */
[----:B------:R-:W2:Y:S07]  /*18c40*/  LDSM.16.M88.4 R20, [R63+0x9000] ;  /* 0x009000003f14783b */ /* 0x000eae0000000200 */
[C---:B---3--:R-:W-:Y:S08]  /*18c50*/  HMMA.16816.F32 R56, R16.reuse, R24, R56 ;  /* 0x000000181038723c */ /* 0x048ff00000001838 */
[C---:B------:R-:W-:Y:S01]  /*18c60*/  HMMA.16816.F32 R52, R16.reuse, R26, R52 ;  /* 0x0000001a1034723c */ /* 0x040fe20000001834 */
[----:B------:R-:W-:Y:S07]  /*18c70*/  LDSM.16.M88.4 R24, [R15+0x8000] ;  /* 0x008000000f18783b */ /* 0x000fee0000000200 */
[C---:B-1----:R-:W-:Y:S08]  /*18c80*/  HMMA.16816.F32 R40, R16.reuse, R4, R40 ;  /* 0x000000041028723c */ /* 0x042ff00000001828 */
[C---:B------:R-:W-:Y:S01]  /*18c90*/  HMMA.16816.F32 R36, R16.reuse, R6, R36 ;  /* 0x000000061024723c */ /* 0x040fe20000001824 */
[----:B------:R-:W1:Y:S07]  /*18ca0*/  LDSM.16.M88.4 R4, [R96] ;  /* 0x000000006004783b */ /* 0x000e6e0000000200 */
[C---:B----4-:R-:W-:Y:S08]  /*18cb0*/  HMMA.16816.F32 R32, R16.reuse, R76, R32 ;  /* 0x0000004c1020723c */ /* 0x050ff00000001820 */
[----:B------:R-:W-:Y:S01]  /*18cc0*/  HMMA.16816.F32 R84, R16, R78, R84 ;  /* 0x0000004e1054723c */ /* 0x000fe20000001854 */
[----:B------:R-:W3:Y:S04]  /*18cd0*/  LDSM.16.M88.4 R16, [R15+0x8800] ;  /* 0x008800000f10783b */ /* 0x000ee80000000200 */
[----:B------:R-:W-:Y:S03]  /*18ce0*/  LDSM.16.M88.4 R76, [R99+UR6+0xa800] ;  /* 0x00a80006634c783b */ /* 0x000fe60008000200 */
[C---:B--2---:R-:W-:Y:S08]  /*18cf0*/  HMMA.16816.F32 R56, R64.reuse, R68, R56 ;  /* 0x000000444038723c */ /* 0x044ff00000001838 */
[C---:B------:R-:W-:Y:S01]  /*18d00*/  HMMA.16816.F32 R52, R64.reuse, R70, R52 ;  /* 0x000000464034723c */ /* 0x040fe20000001834 */
[----:B------:R-:W2:Y:S07]  /*18d10*/  LDSM.16.M88.4 R68, [R15+0x9800] ;  /* 0x009800000f44783b */ /* 0x000eae0000000200 */
[C---:B------:R-:W-:Y:S08]  /*18d20*/  HMMA.16816.F32 R48, R64.reuse, R28, R48 ;  /* 0x0000001c4030723c */ /* 0x040ff00000001830 */
[C---:B------:R-:W-:Y:S01]  /*18d30*/  HMMA.16816.F32 R44, R64.reuse, R30, R44 ;  /* 0x0000001e402c723c */ /* 0x040fe2000000182c */
[----:B------:R-:W-:Y:S07]  /*18d40*/  LDSM.16.M88.4 R28, [R99+UR6+0xa000] ;  /* 0x00a00006631c783b */ /* 0x000fee0008000200 */
[C---:B------:R-:W-:Y:S08]  /*18d50*/  HMMA.16816.F32 R40, R64.reuse, R20, R40 ;  /* 0x000000144028723c */ /* 0x040ff00000001828 */
[C---:B------:R-:W-:Y:S01]  /*18d60*/  HMMA.16816.F32 R36, R64.reuse, R22, R36 ;  /* 0x000000164024723c */ /* 0x040fe20000001824 */
[----:B------:R-:W4:Y:S07]  /*18d70*/  LDSM.16.M88.4 R20, [R101+0x2000] ;  /* 0x002000006514783b */ /* 0x000f2e0000000200 */
[C---:B------:R-:W-:Y:S08]  /*18d80*/  HMMA.16816.F32 R32, R64.reuse, R72, R32 ;  /* 0x000000484020723c */ /* 0x040ff00000001820 */
[----:B------:R-:W-:Y:S01]  /*18d90*/  HMMA.16816.F32 R84, R64, R74, R84 ;  /* 0x0000004a4054723c */ /* 0x000fe20000001854 */
[----:B------:R-:W4:Y:S04]  /*18da0*/  LDSM.16.M88.4 R72, [R99+UR6+0xb000] ;  /* 0x00b000066348783b */ /* 0x000f280008000200 */
[----:B------:R-:W4:Y:S03]  /*18db0*/  LDSM.16.M88.4 R64, [R99+UR6+0xb800] ;  /* 0x00b800066340783b */ /* 0x000f260008000200 */
        /* <DEDUP_REMOVED lines=9> */
[C---:B--2---:R-:W-:Y:S08]  /*18e50*/  HMMA.16816.F32 R32, R4.reuse, R68, R32 ;  /* 0x000000440420723c */ /* 0x044ff00000001820 */
[----:B------:R-:W-:Y:S01]  /*18e60*/  HMMA.16816.F32 R84, R4, R70, R84 ;  /* 0x000000460454723c */ /* 0x000fe20000001854 */
[----:B------:R-:W2:Y:S04]  /*18e70*/  LDSM.16.M88.4 R4, [R60+0xa800] ;  /* 0x00a800003c04783b */ /* 0x000ea80000000200 */
[----:B------:R-:W3:Y:S03]  /*18e80*/  LDSM.16.M88.4 R68, [R60+0xb000] ;  /* 0x00b000003c44783b */ /* 0x000ee60000000200 */
        /* <DEDUP_REMOVED lines=12> */
[----:B------:R-:W4:Y:S03]  /*18f50*/  LDSM.16.M88.4 R20, [R63+0xa000] ;  /* 0x00a000003f14783b */ /* 0x000f260000000200 */
        /* <DEDUP_REMOVED lines=11> */
[----:B------:R-:W3:Y:S04]  /*19010*/  LDSM.16.M88.4 R28, [R15+0xa000] ;  /* 0x00a000000f1c783b */ /* 0x000ee80000000200 */
[----:B------:R-:W-:Y:S03]  /*19020*/  LDSM.16.M88.4 R24, [R101+0x4000] ;  /* 0x004000006518783b */ /* 0x000fe60000000200 */
[C---:B------:R-:W-:Y:S08]  /*19030*/  HMMA.16816.F32 R56, R64.reuse, R20, R56 ;  /* 0x000000144038723c */ /* 0x040ff00000001838 */
[C---:B------:R-:W-:Y:S01]  /*19040*/  HMMA.16816.F32 R52, R64.reuse, R22, R52 ;  /* 0x000000164034723c */ /* 0x040fe20000001834 */
[----:B------:R-:W4:Y:S07]  /*19050*/  LDSM.16.M88.4 R20, [R15+0xa800] ;  /* 0x00a800000f14783b */ /* 0x000f2e0000000200 */
[C---:B-1----:R-:W-:Y:S08]  /*19060*/  HMMA.16816.F32 R48, R64.reuse, R16, R48 ;  /* 0x000000104030723c */ /* 0x042ff00000001830 */
[C---:B------:R-:W-:Y:S01]  /*19070*/  HMMA.16816.F32 R44, R64.reuse, R18, R44 ;  /* 0x00000012402c723c */ /* 0x040fe2000000182c */
[----:B------:R-:W1:Y:S07]  /*19080*/  LDSM.16.M88.4 R16, [R99+UR6+0xc000] ;  /* 0x00c000066310783b */ /* 0x000e6e0008000200 */
[C---:B--2---:R-:W-:Y:S08]  /*19090*/  HMMA.16816.F32 R40, R64.reuse, R4, R40 ;  /* 0x000000044028723c */ /* 0x044ff00000001828 */
[----:B------:R-:W-:Y:S01]  /*190a0*/  HMMA.16816.F32 R36, R64, R6, R36 ;  /* 0x000000064024723c */ /* 0x000fe20000001824 */
[----:B------:R-:W2:Y:S07]  /*190b0*/  LDSM.16.M88.4 R4, [R99+UR6+0xc800] ;  /* 0x00c800066304783b */ /* 0x000eae0008000200 */
[C---:B---3--:R-:W-:Y:S08]  /*190c0*/  HMMA.16816.F32 R56, R68.reuse, R28, R56 ;  /* 0x0000001c4438723c */ /* 0x048ff00000001838 */
[----:B------:R-:W-:Y:S01]  /*190d0*/  HMMA.16816.F32 R52, R68, R30, R52 ;  /* 0x0000001e4434723c */ /* 0x000fe20000001834 */
[----:B------:R-:W-:Y:S07]  /*190e0*/  LDSM.16.M88.4 R28, [R99+UR6+0xd800] ;  /* 0x00d80006631c783b */ /* 0x000fee0008000200 */
[C---:B------:R-:W-:Y:S08]  /*190f0*/  HMMA.16816.F32 R32, R64.reuse, R80, R32 ;  /* 0x000000504020723c */ /* 0x040ff00000001820 */
[----:B------:R-:W-:Y:S01]  /*19100*/  HMMA.16816.F32 R84, R64, R82, R84 ;  /* 0x000000524054723c */ /* 0x000fe20000001854 */
[----:B------:R-:W3:Y:S04]  /*19110*/  LDSM.16.M88.4 R64, [R99+UR6+0xd000] ;  /* 0x00d000066340783b */ /* 0x000ee80008000200 */
[----:B------:R-:W-:Y:S03]  /*19120*/  LDSM.16.M88.4 R80, [R97+0x4000] ;  /* 0x004000006150783b */ /* 0x000fe60000000200 */
[C---:B----4-:R-:W-:Y:S08]  /*19130*/  HMMA.16816.F32 R48, R68.reuse, R20, R48 ;  /* 0x000000144430723c */ /* 0x050ff00000001830 */
[----:B------:R-:W-:Y:S01]  /*19140*/  HMMA.16816.F32 R44, R68, R22, R44 ;  /* 0x00000016442c723c */ /* 0x000fe2000000182c */
[----:B------:R-:W-:Y:S07]  /*19150*/  LDSM.16.M88.4 R20, [R60+0xc000] ;  /* 0x00c000003c14783b */ /* 0x000fee0000000200 */
[C---:B-1----:R-:W-:Y:S08]  /*19160*/  HMMA.16816.F32 R56, R24.reuse, R16, R56 ;  /* 0x000000101838723c */ /* 0x042ff00000001838 */
[C---:B------:R-:W-:Y:S01]  /*19170*/  HMMA.16816.F32 R52, R24.reuse, R18, R52 ;  /* 0x000000121834723c */ /* 0x040fe20000001834 */
        /* <DEDUP_REMOVED lines=9> */
[----:B------:R-:W4:Y:S04]  /*19210*/  LDSM.16.M88.4 R72, [R63+0xc800] ;  /* 0x00c800003f48783b */ /* 0x000f280000000200 */
[----:B------:R-:W4:Y:S03]  /*19220*/  LDSM.16.M88.4 R68, [R63+0xd000] ;  /* 0x00d000003f44783b */ /* 0x000f260000000200 */
[C---:B---3--:R-:W-:Y:S08]  /*19230*/  HMMA.16816.F32 R40, R24.reuse, R64, R40 ;  /* 0x000000401828723c */ /* 0x048ff00000001828 */
[C---:B------:R-:W-:Y:S01]  /*19240*/  HMMA.16816.F32 R36, R24.reuse, R66, R36 ;  /* 0x000000421824723c */ /* 0x040fe20000001824 */
[----:B------:R-:W3:Y:S07]  /*19250*/  LDSM.16.M88.4 R64, [R63+0xd800] ;  /* 0x00d800003f40783b */ /* 0x000eee0000000200 */
[C---:B------:R-:W-:Y:S08]  /*19260*/  HMMA.16816.F32 R32, R24.reuse, R28, R32 ;  /* 0x0000001c1820723c */ /* 0x040ff00000001820 */
        /* <DEDUP_REMOVED lines=8> */
[----:B------:R-:W-:Y:S07]  /*192f0*/  LDSM.16.M88.4 R4, [R15+0xd800] ;  /* 0x00d800000f04783b */ /* 0x000fee0000000200 */
[C---:B------:R-:W-:Y:S08]  /*19300*/  HMMA.16816.F32 R56, R88.reuse, R20, R56 ;  /* 0x000000145838723c */ /* 0x040ff00000001838 */
[----:B------:R-:W-:Y:S01]  /*19310*/  HMMA.16816.F32 R52, R88, R22, R52 ;  /* 0x000000165834723c */ /* 0x000fe20000001834 */
[----:B------:R-:W2:Y:S07]  /*19320*/  LDSM.16.M88.4 R20, [R15+0xc800] ;  /* 0x00c800000f14783b */ /* 0x000eae0000000200 */
[C---:B----4-:R-:W-:Y:S08]  /*19330*/  HMMA.16816.F32 R48, R80.reuse, R72, R48 ;  /* 0x000000485030723c */ /* 0x050ff00000001830 */
[----:B------:R-:W-:Y:S08]  /*19340*/  HMMA.16816.F32 R44, R80, R74, R44 ;  /* 0x0000004a502c723c */ /* 0x000ff0000000182c */
[----:B------:R-:W-:Y:S08]  /*19350*/  HMMA.16816.F32 R32, R88, R92, R32 ;  /* 0x0000005c5820723c */ /* 0x000ff00000001820 */
[C---:B------:R-:W-:Y:S08]  /*19360*/  HMMA.16816.F32 R40, R80.reuse, R68, R40 ;  /* 0x000000445028723c */ /* 0x040ff00000001828 */
[----:B------:R-:W-:Y:S01]  /*19370*/  HMMA.16816.F32 R72, R80, R70, R36 ;  /* 0x000000465048723c */ /* 0x000fe20000001824 */
[----:B------:R-:W-:Y:S04]  /*19380*/  LDSM.16.M88.4 R68, [R101+0x6000] ;  /* 0x006000006544783b */ /* 0x000fe80000000200 */
[----:B------:R-:W-:Y:S03]  /*19390*/  LDSM.16.M88.4 R36, [R99+UR6+0xe000] ;  /* 0x00e000066324783b */ /* 0x000fe60008000200 */
[----:B------:R-:W-:Y:S08]  /*193a0*/  HMMA.16816.F32 R84, R88, R94, R84 ;  /* 0x0000005e5854723c */ /* 0x000ff00000001854 */
[C---:B------:R-:W-:Y:S08]  /*193b0*/  HMMA.16816.F32 R56, R80.reuse, R76, R56 ;  /* 0x0000004c5038723c */ /* 0x040ff00000001838 */
[C---:B------:R-:W-:Y:S08]  /*193c0*/  HMMA.16816.F32 R52, R80.reuse, R78, R52 ;  /* 0x0000004e5034723c */ /* 0x040ff00000001834 */
[----:B---3--:R-:W-:Y:S01]  /*193d0*/  HMMA.16816.F32 R76, R80, R64, R32 ;  /* 0x00000040504c723c */ /* 0x008fe20000001820 */
[----:B------:R-:W3:Y:S07]  /*193e0*/  LDSM.16.M88.4 R32, [R99+UR6+0xe800] ;  /* 0x00e800066320783b */ /* 0x000eee0008000200 */
[C---:B-1----:R-:W-:Y:S08]  /*193f0*/  HMMA.16816.F32 R40, R28.reuse, R16, R40 ;  /* 0x000000101c28723c */ /* 0x042ff00000001828 */
[----:B------:R-:W-:Y:S01]  /*19400*/  HMMA.16816.F32 R72, R28, R18, R72 ;  /* 0x000000121c48723c */ /* 0x000fe20000001848 */
[----:B------:R-:W1:Y:S07]  /*19410*/  LDSM.16.M88.4 R16, [R99+UR6+0xf000] ;  /* 0x00f000066310783b */ /* 0x000e6e0008000200 */
[----:B------:R-:W-:Y:S01]  /*19420*/  HMMA.16816.F32 R84, R80, R66, R84 ;  /* 0x000000425054723c */ /* 0x000fe20000001854 */
[----:B------:R-:W-:Y:S04]  /*19430*/  LDSM.16.M88.4 R64, [R63+0xf800] ;  /* 0x00f800003f40783b */ /* 0x000fe80000000200 */
[----:B------:R-:W-:Y:S03]  /*19440*/  LDSM.16.M88.4 R80, [R96+0x6000] ;  /* 0x006000006050783b */ /* 0x000fe60000000200 */
[C---:B------:R-:W-:Y:S08]  /*19450*/  HMMA.16816.F32 R56, R28.reuse, R24, R56 ;  /* 0x000000181c38723c */ /* 0x040ff00000001838 */
[C---:B------:R-:W-:Y:S01]  /*19460*/  HMMA.16816.F32 R52, R28.reuse, R26, R52 ;  /* 0x0000001a1c34723c */ /* 0x040fe20000001834 */
[----:B------:R-:W-:Y:S07]  /*19470*/  LDSM.16.M88.4 R24, [R98+0x6000] ;  /* 0x006000006218783b */ /* 0x000fee0000000200 */
[C---:B--2---:R-:W-:Y:S08]  /*19480*/  HMMA.16816.F32 R48, R28.reuse, R20, R48 ;  /* 0x000000141c30723c */ /* 0x044ff00000001830 */
[C---:B------:R-:W-:Y:S01]  /*19490*/  HMMA.16816.F32 R44, R28.reuse, R22, R44 ;  /* 0x000000161c2c723c */ /* 0x040fe2000000182c */
[----:B------:R-:W2:Y:S07]  /*194a0*/  LDSM.16.M88.4 R20, [R99+UR6+0xf800] ;  /* 0x00f800066314783b */ /* 0x000eae0008000200 */
[C---:B------:R-:W-:Y:S08]  /*194b0*/  HMMA.16816.F32 R76, R28.reuse, R4, R76 ;  /* 0x000000041c4c723c */ /* 0x040ff0000000184c */
[----:B------:R-:W-:Y:S01]  /*194c0*/  HMMA.16816.F32 R84, R28, R6, R84 ;  /* 0x000000061c54723c */ /* 0x000fe20000001854 */
[----:B------:R-:W4:Y:S04]  /*194d0*/  LDSM.16.M88.4 R4, [R60+0xe000] ;  /* 0x00e000003c04783b */ /* 0x000f280000000200 */
[----:B------:R-:W4:Y:S03]  /*194e0*/  LDSM.16.M88.4 R28, [R60+0xe800] ;  /* 0x00e800003c1c783b */ /* 0x000f260000000200 */
[C---:B---3--:R-:W-:Y:S08]  /*194f0*/  HMMA.16816.F32 R48, R68.reuse, R32, R48 ;  /* 0x000000204430723c */ /* 0x048ff00000001830 */
        /* <DEDUP_REMOVED lines=11> */
[----:B------:R-:W-:Y:S03]  /*195b0*/  LDSM.16.M88.4 R68, [R15+0xe000] ;  /* 0x00e000000f44783b */ /* 0x000fe60000000200 */
[C---:B----4-:R-:W-:Y:S08]  /*195c0*/  HMMA.16816.F32 R56, R24.reuse, R4, R56 ;  /* 0x000000041838723c */ /* 0x050ff00000001838 */
[C---:B------:R-:W-:Y:S01]  /*195d0*/  HMMA.16816.F32 R52, R24.reuse, R6, R52 ;  /* 0x000000061834723c */ /* 0x040fe20000001834 */
[----:B------:R-:W-:Y:S07]  /*195e0*/  LDSM.16.M88.4 R4, [R63+0xf000] ;  /* 0x00f000003f04783b */ /* 0x000fee0000000200 */
[C---:B------:R-:W-:Y:S08]  /*195f0*/  HMMA.16816.F32 R48, R24.reuse, R28, R48 ;  /* 0x0000001c1830723c */ /* 0x040ff00000001830 */
[C---:B------:R-:W-:Y:S01]  /*19600*/  HMMA.16816.F32 R44, R24.reuse, R30, R44 ;  /* 0x0000001e182c723c */ /* 0x040fe2000000182c */
[----:B------:R-:W4:Y:S07]  /*19610*/  LDSM.16.M88.4 R28, [R63+0xe800] ;  /* 0x00e800003f1c783b */ /* 0x000f2e0000000200 */
[C---:B---3--:R-:W-:Y:S08]  /*19620*/  HMMA.16816.F32 R40, R24.reuse, R32, R40 ;  /* 0x000000201828723c */ /* 0x048ff00000001828 */
[C---:B------:R-:W-:Y:S01]  /*19630*/  HMMA.16816.F32 R72, R24.reuse, R34, R72 ;  /* 0x000000221848723c */ /* 0x040fe20000001848 */
[----:B------:R-:W3:Y:S07]  /*19640*/  LDSM.16.M88.4 R32, [R15+0xe800] ;  /* 0x00e800000f20783b */ /* 0x000eee0000000200 */
[C---:B-1----:R-:W-:Y:S08]  /*19650*/  HMMA.16816.F32 R76, R24.reuse, R16, R76 ;  /* 0x00000010184c723c */ /* 0x042ff0000000184c */
[----:B------:R-:W-:Y:S01]  /*19660*/  HMMA.16816.F32 R84, R24, R18, R84 ;  /* 0x000000121854723c */ /* 0x000fe20000001854 */
[----:B------:R-:W1:Y:S04]  /*19670*/  LDSM.16.M88.4 R16, [R15+0xf000] ;  /* 0x00f000000f10783b */ /* 0x000e680000000200 */
[----:B------:R-:W1:Y:S01]  /*19680*/  LDSM.16.M88.4 R24, [R15+0xf800] ;  /* 0x00f800000f18783b */ /* 0x000e620000000200 */
[----:B------:R-:W-:-:S04]  /*19690*/  DEPBAR.LE SB0, 0x0 ;  /* 0x000080000000791a */ /* 0x000fc80000000000 */
[C---:B--2---:R-:W-:Y:S08]  /*196a0*/  HMMA.16816.F32 R56, R36.reuse, R20, R56 ;  /* 0x000000142438723c */ /* 0x044ff00000001838 */
[C---:B------:R-:W-:Y:S08]  /*196b0*/  HMMA.16816.F32 R52, R36.reuse, R22, R52 ;  /* 0x000000162434723c */ /* 0x040ff00000001834 */
[C---:B----4-:R-:W-:Y:S08]  /*196c0*/  HMMA.16816.F32 R48, R36.reuse, R28, R48 ;  /* 0x0000001c2430723c */ /* 0x050ff00000001830 */
[C---:B------:R-:W-:Y:S08]  /*196d0*/  HMMA.16816.F32 R44, R36.reuse, R30, R44 ;  /* 0x0000001e242c723c */ /* 0x040ff0000000182c */
[----:B------:R-:W-:Y:S01]  /*196e0*/  HMMA.16816.F32 R40, R36, R4, R40 ;  /* 0x000000042428723c */ /* 0x000fe20000001828 */
[----:B------:R-:W-:-:S04]  /*196f0*/  SHF.R.U32.HI R4, RZ, 0x2, R62 ;  /* 0x00000002ff047819 */ /* 0x000fc8000001163e */
[----:B------:R-:W-:-:S03]  /*19700*/  LOP3.LUT R5, R4, 0x7, RZ, 0xc0, !PT ;  /* 0x0000000704057812 */ /* 0x000fc600078ec0ff */
[----:B------:R-:W-:Y:S01]  /*19710*/  HMMA.16816.F32 R72, R36, R6, R72 ;  /* 0x000000062448723c */ /* 0x000fe20000001848 */
[----:B------:R-:W-:-:S04]  /*19720*/  IADD3 R14, PT, PT, R5, UR25, R14 ;  /* 0x00000019050e7c10 */ /* 0x000fc8000fffe00e */
[C---:B------:R-:W-:Y:S01]  /*19730*/  IADD3 R233, PT, PT, R14.reuse, UR26, -R233 ;  /* 0x0000001a0ee97c10 */ /* 0x040fe2000fffe8e9 */
[----:B------:R-:W-:Y:S02]  /*19740*/  VIADD R5, R14, UR8 ;  /* 0x000000080e057c36 */ /* 0x000fe40008000000 */
[----:B------:R-:W-:Y:S03]  /*19750*/  HMMA.16816.F32 R76, R36, R64, R76 ;  /* 0x00000040244c723c */ /* 0x000fe6000000184c */
[C-C-:B------:R-:W-:Y:S02]  /*19760*/  VIADDMNMX R232, R5.reuse, 0x1, R224.reuse, PT ;  /* 0x0000000105e87846 */ /* 0x140fe400038001e0 */
[----:B------:R-:W-:-:S03]  /*19770*/  VIADDMNMX R224, R5, 0x9, R224, PT ;  /* 0x0000000905e07846 */ /* 0x000fc600038001e0 */
[----:B------:R-:W-:Y:S08]  /*19780*/  HMMA.16816.F32 R84, R36, R66, R84 ;  /* 0x000000422454723c */ /* 0x000ff00000001854 */
[C---:B------:R-:W-:Y:S08]  /*19790*/  HMMA.16816.F32 R56, R80.reuse, R68, R56 ;  /* 0x000000445038723c */ /* 0x040ff00000001838 */
[C---:B------:R-:W-:Y:S08]  /*197a0*/  HMMA.16816.F32 R52, R80.reuse, R70, R52 ;  /* 0x000000465034723c */ /* 0x040ff00000001834 */
[C---:B---3--:R-:W-:Y:S08]  /*197b0*/  HMMA.16816.F32 R48, R80.reuse, R32, R48 ;  /* 0x000000205030723c */ /* 0x048ff00000001830 */
[C---:B------:R-:W-:Y:S08]  /*197c0*/  HMMA.16816.F32 R44, R80.reuse, R34, R44 ;  /* 0x00000022502c723c */ /* 0x040ff0000000182c */
[C---:B-1----:R-:W-:Y:S08]  /*197d0*/  HMMA.16816.F32 R40, R80.reuse, R16, R40 ;  /* 0x000000105028723c */ /* 0x042ff00000001828 */
        /* <DEDUP_REMOVED lines=17> */
.L_x_2254:
        /* <DEDUP_REMOVED lines=62> */
.L_x_2255:
[----:B------:R-:W1:Y:S01]  /*19cd0*/  LDCU UR9, c[0x0][0x440] ;  /* 0x00008800ff0977ac */ /* 0x000e620008000800 */
[----:B------:R-:W-:Y:S02]  /*19ce0*/  IMAD.U32 R4, RZ, RZ, UR28 ;  /* 0x0000001cff047e24 */ /* 0x000fe4000f8e00ff */
[----:B------:R-:W-:Y:S01]  /*19cf0*/  IMAD.U32 R5, RZ, RZ, UR27 ;  /* 0x0000001bff057e24 */ /* 0x000fe2000f8e00ff */
[----:B------:R-:W2:Y:S02]  /*19d00*/  LDCU UR8, c[0x0][0x3bc] ;  /* 0x00007780ff0877ac */ /* 0x000ea40008000800 */
[----:B------:R-:W-:Y:S01]  /*19d10*/  LEA R6, P0, R4, R226, 0x1 ;  /* 0x000000e204067211 */ /* 0x000fe200078008ff */
[----:B------:R-:W-:-:S03]  /*19d20*/  USHF.L.U32 UR11, UR10, 0x5, URZ ;  /* 0x000000050a0b7899 */ /* 0x000fc600080006ff */
[----:B------:R-:W-:Y:S02]  /*19d30*/  LEA.HI.X R7, R4, R227, R5, 0x1, P0 ;  /* 0x000000e304077211 */ /* 0x000fe400000f0c05 */
[----:B-1----:R-:W-:Y:S02]  /*19d40*/  ISETP.GE.AND P2, PT, R10, UR9, PT ;  /* 0x000000090a007c0c */ /* 0x002fe4000bf46270 */
[----:B------:R-:W-:Y:S02]  /*19d50*/  ISETP.GE.AND P4, PT, R12, UR9, PT ;  /* 0x000000090c007c0c */ /* 0x000fe4000bf86270 */
[----:B------:R-:W-:Y:S01]  /*19d60*/  ISETP.GE.AND P3, PT, R11, UR9, PT ;  /* 0x000000090b007c0c */ /* 0x000fe2000bf66270 */
[----:B--2---:R-:W-:Y:S01]  /*19d70*/  USHF.L.U64.HI UR8, UR10, 0x5, UR8 ;  /* 0x000000050a087899 */ /* 0x004fe20008010208 */
[----:B------:R-:W-:Y:S02]  /*19d80*/  ISETP.GE.AND P1, PT, R9, UR9, PT ;  /* 0x0000000909007c0c */ /* 0x000fe4000bf26270 */
[----:B------:R-:W-:-:S04]  /*19d90*/  IADD3 R12, P0, PT, R6, UR11, RZ ;  /* 0x0000000b060c7c10 */ /* 0x000fc8000ff1e0ff */
[----:B------:R-:W-:Y:S01]  /*19da0*/  IADD3.X R13, PT, PT, R7, UR8, RZ, P0, !PT ;  /* 0x00000008070d7c10 */ /* 0x000fe200087fe4ff */
[----:B------:R-:W-:Y:S01]  /*19db0*/  @!P2 IMAD.MOV.U32 R4, RZ, RZ, R226 ;  /* 0x000000ffff04a224 */ /* 0x000fe200078e00e2 */
[----:B------:R-:W-:Y:S01]  /*19dc0*/  IADD3 R10, P0, PT, R12, UR11, RZ ;  /* 0x0000000b0c0a7c10 */ /* 0x000fe2000ff1e0ff */
[----:B------:R-:W-:Y:S01]  /*19dd0*/  @!P2 IMAD.MOV.U32 R5, RZ, RZ, R227 ;  /* 0x000000ffff05a224 */ /* 0x000fe200078e00e3 */
[----:B------:R-:W-:Y:S01]  /*19de0*/  @!PT LDS RZ, [RZ] ;  /* 0x00000000fffff984 */ /* 0x000fe20000000800 */
[----:B------:R-:W-:Y:S01]  /*19df0*/  @!PT LDS RZ, [RZ] ;  /* 0x00000000fffff984 */ /* 0x000fe20000000800 */
[----:B------:R-:W-:Y:S01]  /*19e00*/  @!PT LDS RZ, [RZ] ;  /* 0x00000000fffff984 */ /* 0x000fe20000000800 */
[----:B------:R1:W-:Y:S02]  /*19e10*/  @!P4 LDGSTS.E.BYPASS.LTC128B.128 [R241+0x8000], desc[UR4][R226.64] ;  /* 0x08000000e2f1cfae */ /* 0x0003e4000b981a04 */
[----:B------:R-:W-:Y:S02]  /*19e20*/  IADD3.X R11, PT, PT, R13, UR8, RZ, P0, !PT ;  /* 0x000000080d0b7c10 */ /* 0x000fe400087fe4ff */
        /* <DEDUP_REMOVED lines=77> */
.L_x_2253:
[----:B------:R-:W-:Y:S01]  /*1a300*/  IMAD.SHL.U32 R15, R62, 0x2, RZ ;  /* 0x000000023e0f7824 */ /* 0x000fe200078e00ff */
[----:B------:R-:W2:Y:S01]  /*1a310*/  LDCU UR14, c[0x0][0x45c] ;  /* 0x00008b80ff0e77ac */ /* 0x000ea20008000800 */
[----:B-1----:R-:W-:Y:S01]  /*1a320*/  VIADD R13, R233, 0x8 ;  /* 0x00000008e90d7836 */ /* 0x002fe20000000000 */
[----:B------:R-:W-:Y:S02]  /*1a330*/  LOP3.LUT R215, R61, 0x200, R3, 0xf8, !PT ;  /* 0x000002003dd77812 */ /* 0x000fe400078ef803 */
[----:B------:R-:W-:Y:S01]  /*1a340*/  LOP3.LUT R15, R15, 0x6, RZ, 0xc0, !PT ;  /* 0x000000060f0f7812 */ /* 0x000fe200078ec0ff */
[----:B------:R-:W-:Y:S01]  /*1a350*/  UISETP.GT.AND UP0, UPT, UR31, UR7, UPT ;  /* 0x000000071f00728c */ /* 0x000fe2000bf04270 */
[----:B------:R-:W-:Y:S02]  /*1a360*/  LEA R215, R215, UR6, 0x1 ;  /* 0x00000006d7d77c11 */ /* 0x000fe4000f8e08ff */
[----:B------:R-:W-:-:S03]  /*1a370*/  LOP3.LUT R15, R15, UR32, RZ, 0xfc, !PT ;  /* 0x000000200f0f7c12 */ /* 0x000fc6000f8efcff */
[----:B------:R-:W-:Y:S01]  /*1a380*/  LDSM.16.MT88.4 R156, [R215+0x10000] ;  /* 0x01000000d79c783b */ /* 0x000fe20000004200 */
[--C-:B------:R-:W-:Y:S02]  /*1a390*/  IMAD.IADD R194, R8, 0x1, R215.reuse ;  /* 0x0000000108c27824 */ /* 0x100fe400078e02d7 */
[C---:B------:R-:W-:Y:S01]  /*1a3a0*/  VIADD R4, R15.reuse, 0x1 ;  /* 0x000000010f047836 */ /* 0x040fe20000000000 */
[----:B------:R-:W-:Y:S01]  /*1a3b0*/  LDSM.16.MT88.4 R104, [R215+0x16000] ;  /* 0x01600000d768783b */ /* 0x000fe20000004200 */
[C---:B------:R-:W-:Y:S02]  /*1a3c0*/  VIADD R5, R15.reuse, 0x8 ;  /* 0x000000080f057836 */ /* 0x040fe40000000000 */
[----:B------:R-:W-:Y:S01]  /*1a3d0*/  VIADD R9, R15, 0x11 ;  /* 0x000000110f097836 */ /* 0x000fe20000000000 */
[-C--:B------:R-:W-:Y:S01]  /*1a3e0*/  ISETP.GT.AND P1, PT, R13, R4.reuse, PT ;  /* 0x000000040d00720c */ /* 0x080fe20003f24270 */
[----:B------:R-:W-:Y:S01]  /*1a3f0*/  VIADD R14, R15, 0x18 ;  /* 0x000000180f0e7836 */ /* 0x000fe20000000000 */
[----:B------:R-:W-:Y:S01]  /*1a400*/  ISETP.GT.AND P0, PT, R233, R4, PT ;  /* 0x00000004e900720c */ /* 0x000fe20003f04270 */
[C---:B------:R-:W-:Y:S01]  /*1a410*/  VIADD R10, R15.reuse, 0x19 ;  /* 0x000000190f0a7836 */ /* 0x040fe20000000000 */
[C---:B------:R-:W-:Y:S01]  /*1a420*/  ISETP.GE.AND P5, PT, R4.reuse, R232, PT ;  /* 0x000000e80400720c */ /* 0x040fe20003fa6270 */
[C---:B------:R-:W-:Y:S01]  /*1a430*/  VIADD R21, R15.reuse, 0x20 ;  /* 0x000000200f157836 */ /* 0x040fe20000000000 */
[----:B------:R-:W-:Y:S01]  /*1a440*/  ISETP.GE.AND P4, PT, R4, R224, PT ;  /* 0x000000e00400720c */ /* 0x000fe20003f86270 */
[----:B------:R-:W-:Y:S01]  /*1a450*/  VIADD R4, R15, 0x9 ;  /* 0x000000090f047836 */ /* 0x000fe20000000000 */
[-C--:B------:R-:W-:Y:S01]  /*1a460*/  ISETP.GT.AND P3, PT, R233, R5.reuse, PT ;  /* 0x00000005e900720c */ /* 0x080fe20003f64270 */
[----:B------:R-:W-:Y:S01]  /*1a470*/  VIADD R20, R15, 0x21 ;  /* 0x000000210f147836 */ /* 0x000fe20000000000 */
[----:B------:R-:W-:Y:S01]  /*1a480*/  ISETP.GT.AND P2, PT, R13, R5, PT ;  /* 0x000000050d00720c */ /* 0x000fe20003f44270 */
[----:B------:R-:W-:Y:S01]  /*1a490*/  VIADD R22, R15, 0x29 ;  /* 0x000000290f167836 */ /* 0x000fe20000000000 */
[----:B------:R-:W-:Y:S01]  /*1a4a0*/  FSEL R7, R59, -INF , !P1 ;  /* 0xff8000003b077808 */ /* 0x000fe20004800000 */
[----:B------:R-:W-:Y:S01]  /*1a4b0*/  VIADD R23, R15, 0x30 ;  /* 0x000000300f177836 */ /* 0x000fe20000000000 */
[----:B------:R-:W-:Y:S01]  /*1a4c0*/  FSEL R18, R57, -INF , !P0 ;  /* 0xff80000039127808 */ /* 0x000fe20004000000 */
[C---:B------:R-:W-:Y:S01]  /*1a4d0*/  IMAD.IADD R196, R2.reuse, 0x1, R215 ;  /* 0x0000000102c47824 */ /* 0x040fe200078e02d7 */
[C---:B------:R-:W-:Y:S01]  /*1a4e0*/  ISETP.GE.AND P6, PT, R5.reuse, R232, PT ;  /* 0x000000e80500720c */ /* 0x040fe20003fc6270 */
[----:B------:R-:W-:Y:S01]  /*1a4f0*/  IMAD.IADD R193, R2, 0x1, R194 ;  /* 0x0000000102c17824 */ /* 0x000fe200078e02c2 */
[----:B------:R-:W-:Y:S01]  /*1a500*/  ISETP.GE.AND P0, PT, R5, R224, PT ;  /* 0x000000e00500720c */ /* 0x000fe20003f06270 */
[----:B------:R-:W-:Y:S01]  /*1a510*/  VIADD R5, R15, 0x10 ;  /* 0x000000100f057836 */ /* 0x000fe20000000000 */
[----:B------:R-:W-:Y:S01]  /*1a520*/  ISETP.GT.AND P1, PT, R233, R4, PT ;  /* 0x00000004e900720c */ /* 0x000fe20003f24270 */
[----:B------:R-:W-:Y:S01]  /*1a530*/  LDSM.16.MT88.4 R148, [R196+0x10000] ;  /* 0x01000000c494783b */ /* 0x000fe20000004200 */
[----:B------:R-:W-:-:S02]  /*1a540*/  FSEL R52, R52, -INF , !P3 ;  /* 0xff80000034347808 */ /* 0x000fc40005800000 */
[----:B------:R-:W-:Y:S01]  /*1a550*/  FSEL R11, R54, -INF , !P2 ;  /* 0xff800000360b7808 */ /* 0x000fe20005000000 */
[----:B------:R-:W-:Y:S01]  /*1a560*/  LDSM.16.MT88.4 R140, [R194+0x10000] ;  /* 0x01000000c28c783b */ /* 0x000fe20000004200 */
[----:B------:R-:W-:Y:S02]  /*1a570*/  FSEL R7, R7, -INF , !P4 ;  /* 0xff80000007077808 */ /* 0x000fe40006000000 */
[----:B------:R-:W-:Y:S01]  /*1a580*/  FSEL R18, R18, -INF , !P5 ;  /* 0xff80000012127808 */ /* 0x000fe20006800000 */
[----:B------:R-:W-:Y:S01]  /*1a590*/  LDSM.16.MT88.4 R132, [R193+0x10000] ;  /* 0x01000000c184783b */ /* 0x000fe20000004200 */
[----:B------:R-:W-:Y:S02]  /*1a5a0*/  ISETP.GT.AND P4, PT, R13, R4, PT ;  /* 0x000000040d00720c */ /* 0x000fe40003f84270 */
[C---:B------:R-:W-:Y:S01]  /*1a5b0*/  ISETP.GE.AND P5, PT, R4.reuse, R232, PT ;  /* 0x000000e80400720c */ /* 0x040fe20003fa6270 */
        /* <DEDUP_REMOVED lines=8> */
[----:B------:R-:W-:Y:S01]  /*1a640*/  ISETP.GE.AND P6, PT, R5, R232, PT ;  /* 0x000000e80500720c */ /* 0x000fe20003fc6270 */
[----:B------:R-:W-:Y:S01]  /*1a650*/  LDSM.16.MT88.4 R96, [R193+0x14000] ;  /* 0x01400000c160783b */ /* 0x000fe20000004200 */
[----:B------:R-:W-:-:S02]  /*1a660*/  ISETP.GT.AND P1, PT, R13, R5, PT ;  /* 0x000000050d00720c */ /* 0x000fc40003f24270 */
[----:B------:R-:W-:Y:S01]  /*1a670*/  ISETP.GE.AND P0, PT, R5, R224, PT ;  /* 0x000000e00500720c */ /* 0x000fe20003f06270 */
[----:B------:R-:W-:Y:S01]  /*1a680*/  LDSM.16.MT88.4 R112, [R196+0x16000] ;  /* 0x01600000c470783b */ /* 0x000fe20000004200 */
[----:B------:R-:W-:Y:S02]  /*1a690*/  FSEL R5, R55, -INF , !P4 ;  /* 0xff80000037057808 */ /* 0x000fe40006000000 */
[----:B------:R-:W-:Y:S01]  /*1a6a0*/  FSEL R6, R6, -INF , !P5 ;  /* 0xff80000006067808 */ /* 0x000fe20006800000 */
[----:B------:R-:W-:Y:S01]  /*1a6b0*/  LDSM.16.MT88.4 R120, [R194+0x16000] ;  /* 0x01600000c278783b */ /* 0x000fe20000004200 */
[-C--:B------:R-:W-:Y:S02]  /*1a6c0*/  ISETP.GT.AND P5, PT, R233, R9.reuse, PT ;  /* 0x00000009e900720c */ /* 0x080fe40003fa4270 */
[----:B------:R-:W-:Y:S01]  /*1a6d0*/  FSEL R5, R5, -INF , !P3 ;  /* 0xff80000005057808 */ /* 0x000fe20005800000 */
[----:B------:R-:W-:Y:S01]  /*1a6e0*/  LDSM.16.MT88.4 R172, [R196+0x12800] ;  /* 0x01280000c4ac783b */ /* 0x000fe20000004200 */
[----:B------:R-:W-:-:S02]  /*1a6f0*/  ISETP.GT.AND P3, PT, R13, R9, PT ;  /* 0x000000090d00720c */ /* 0x000fc40003f64270 */
[----:B------:R-:W-:Y:S01]  /*1a700*/  FSEL R12, R48, -INF , !P2 ;  /* 0xff800000300c7808 */ /* 0x000fe20005000000 */
[----:B------:R-:W-:Y:S01]  /*1a710*/  LDSM.16.MT88.4 R168, [R194+0x12800] ;  /* 0x01280000c2a8783b */ /* 0x000fe20000004200 */
[C---:B------:R-:W-:Y:S02]  /*1a720*/  ISETP.GE.AND P4, PT, R9.reuse, R232, PT ;  /* 0x000000e80900720c */ /* 0x040fe40003f86270 */
[----:B------:R-:W-:Y:S01]  /*1a730*/  ISETP.GE.AND P2, PT, R9, R224, PT ;  /* 0x000000e00900720c */ /* 0x000fe20003f46270 */
[----:B------:R-:W-:Y:S01]  /*1a740*/  LDSM.16.MT88.4 R32, [R215+0x14800] ;  /* 0x01480000d720783b */ /* 0x000fe20000004200 */
[----:B------:R-:W-:Y:S02]  /*1a750*/  FSEL R9, R50, -INF , !P1 ;  /* 0xff80000032097808 */ /* 0x000fe40004800000 */
[----:B------:R-:W-:Y:S01]  /*1a760*/  FSEL R49, R49, -INF , !P5 ;  /* 0xff80000031317808 */ /* 0x000fe20006800000 */
[----:B------:R-:W-:Y:S01]  /*1a770*/  LDSM.16.MT88.4 R28, [R196+0x14800] ;  /* 0x01480000c41c783b */ /* 0x000fe20000004200 */
[----:B------:R-:W-:-:S02]  /*1a780*/  ISETP.GT.AND P1, PT, R233, R14, PT ;  /* 0x0000000ee900720c */ /* 0x000fc40003f24270 */
[----:B------:R-:W-:Y:S02]  /*1a790*/  ISETP.GT.AND P5, PT, R13, R14, PT ;  /* 0x0000000e0d00720c */ /* 0x000fe40003fa4270 */
[----:B------:R-:W-:Y:S02]  /*1a7a0*/  FSEL R19, R51, -INF , !P3 ;  /* 0xff80000033137808 */ /* 0x000fe40005800000 */
[----:B------:R-:W-:Y:S02]  /*1a7b0*/  FSEL R12, R12, -INF , !P6 ;  /* 0xff8000000c0c7808 */ /* 0x000fe40007000000 */
[----:B------:R-:W-:Y:S02]  /*1a7c0*/  FSEL R9, R9, -INF , !P0 ;  /* 0xff80000009097808 */ /* 0x000fe40004000000 */
[C---:B------:R-:W-:Y:S02]  /*1a7d0*/  ISETP.GE.AND P6, PT, R14.reuse, R232, PT ;  /* 0x000000e80e00720c */ /* 0x040fe40003fc6270 */
[----:B------:R-:W-:-:S02]  /*1a7e0*/  ISETP.GE.AND P0, PT, R14, R224, PT ;  /* 0x000000e00e00720c */ /* 0x000fc40003f06270 */
[-C--:B------:R-:W-:Y:S02]  /*1a7f0*/  ISETP.GT.AND P3, PT, R233, R10.reuse, PT ;  /* 0x0000000ae900720c */ /* 0x080fe40003f64270 */
[----:B------:R-:W-:Y:S02]  /*1a800*/  FSEL R44, R44, -INF , !P1 ;  /* 0xff8000002c2c7808 */ /* 0x000fe40004800000 */
[----:B------:R-:W-:Y:S02]  /*1a810*/  FSEL R17, R46, -INF , !P5 ;  /* 0xff8000002e117808 */ /* 0x000fe40006800000 */
[----:B------:R-:W-:Y:S02]  /*1a820*/  FSEL R19, R19, -INF , !P2 ;  /* 0xff80000013137808 */ /* 0x000fe40005000000 */
[----:B------:R-:W-:Y:S02]  /*1a830*/  FSEL R14, R49, -INF , !P4 ;  /* 0xff800000310e7808 */ /* 0x000fe40006000000 */
[----:B------:R-:W-:Y:S01]  /*1a840*/  ISETP.GT.AND P2, PT, R13, R10, PT ;  /* 0x0000000a0d00720c */ /* 0x000fe20003f44270 */
[----:B------:R-:W-:Y:S01]  /*1a850*/  LDSM.16.MT88.4 R48, [R196+0x12000] ;  /* 0x01200000c430783b */ /* 0x000fe20000004200 */
[----:B------:R-:W-:-:S02]  /*1a860*/  ISETP.GE.AND P4, PT, R10, R232, PT ;  /* 0x000000e80a00720c */ /* 0x000fc40003f86270 */
[----:B------:R-:W-:Y:S02]  /*1a870*/  ISETP.GE.AND P1, PT, R10, R224, PT ;  /* 0x000000e00a00720c */ /* 0x000fe40003f26270 */
[----:B------:R-:W-:Y:S02]  /*1a880*/  FSEL R10, R44, -INF , !P6 ;  /* 0xff8000002c0a7808 */ /* 0x000fe40007000000 */
[----:B------:R-:W-:Y:S02]  /*1a890*/  FSEL R17, R17, -INF , !P0 ;  /* 0xff80000011117808 */ /* 0x000fe40004000000 */
[----:B------:R-:W-:Y:S02]  /*1a8a0*/  FSEL R16, R45, -INF , !P3 ;  /* 0xff8000002d107808 */ /* 0x000fe40005800000 */
[----:B------:R-:W-:Y:S02]  /*1a8b0*/  ISETP.GT.AND P6, PT, R233, R21, PT ;  /* 0x00000015e900720c */ /* 0x000fe40003fc4270 */
[----:B------:R-:W-:-:S02]  /*1a8c0*/  ISETP.GE.AND P5, PT, R21, R232, PT ;  /* 0x000000e81500720c */ /* 0x000fc40003fa6270 */
[----:B------:R-:W-:Y:S02]  /*1a8d0*/  ISETP.GT.AND P0, PT, R13, R21, PT ;  /* 0x000000150d00720c */ /* 0x000fe40003f04270 */
[----:B------:R-:W-:Y:S02]  /*1a8e0*/  ISETP.GE.AND P3, PT, R21, R224, PT ;  /* 0x000000e01500720c */ /* 0x000fe40003f66270 */
[----:B------:R-:W-:Y:S02]  /*1a8f0*/  FSEL R21, R47, -INF , !P2 ;  /* 0xff8000002f157808 */ /* 0x000fe40005000000 */
[----:B------:R-:W-:Y:S02]  /*1a900*/  ISETP.GT.AND P2, PT, R233, R20, PT ;  /* 0x00000014e900720c */ /* 0x000fe40003f44270 */
[----:B------:R-:W-:Y:S02]  /*1a910*/  FSEL R40, R40, -INF , !P6 ;  /* 0xff80000028287808 */ /* 0x000fe40007000000 */
[----:B------:R-:W-:-:S02]  /*1a920*/  FSEL R42, R42, -INF , !P0 ;  /* 0xff8000002a2a7808 */ /* 0x000fc40004000000 */
[----:B------:R-:W-:Y:S02]  /*1a930*/  FSEL R41, R41, -INF , !P2 ;  /* 0xff80000029297808 */ /* 0x000fe40005000000 */
[C---:B------:R-:W-:Y:S02]  /*1a940*/  ISETP.GE.AND P6, PT, R20.reuse, R232, PT ;  /* 0x000000e81400720c */ /* 0x040fe40003fc6270 */
[----:B------:R-:W-:Y:S02]  /*1a950*/  ISETP.GT.AND P0, PT, R13, R20, PT ;  /* 0x000000140d00720c */ /* 0x000fe40003f04270 */
[----:B------:R-:W-:Y:S01]  /*1a960*/  ISETP.GE.AND P2, PT, R20, R224, PT ;  /* 0x000000e01400720c */ /* 0x000fe20003f46270 */
[----:B------:R-:W-:Y:S01]  /*1a970*/  VIADD R20, R15, 0x28 ;  /* 0x000000280f147836 */ /* 0x000fe20000000000 */
[----:B------:R-:W-:Y:S02]  /*1a980*/  FSEL R43, R43, -INF , !P0 ;  /* 0xff8000002b2b7808 */ /* 0x000fe40004000000 */
[----:B------:R-:W-:-:S02]  /*1a990*/  FSEL R21, R21, -INF , !P1 ;  /* 0xff80000015157808 */ /* 0x000fc40004800000 */
[----:B------:R-:W-:Y:S02]  /*1a9a0*/  FSEL R16, R16, -INF , !P4 ;  /* 0xff80000010107808 */ /* 0x000fe40006000000 */
[C---:B------:R-:W-:Y:S02]  /*1a9b0*/  ISETP.GT.AND P0, PT, R233.reuse, R20, PT ;  /* 0x00000014e900720c */ /* 0x040fe40003f04270 */
[----:B------:R-:W-:Y:S02]  /*1a9c0*/  ISETP.GT.AND P1, PT, R233, R22, PT ;  /* 0x00000016e900720c */ /* 0x000fe40003f24270 */
[----:B------:R-:W-:Y:S02]  /*1a9d0*/  ISETP.GT.AND P4, PT, R13, R20, PT ;  /* 0x000000140d00720c */ /* 0x000fe40003f84270 */
[----:B------:R-:W-:Y:S02]  /*1a9e0*/  FSEL R72, R72, -INF , !P0 ;  /* 0xff80000048487808 */ /* 0x000fe40004000000 */
[----:B------:R-:W-:-:S02]  /*1a9f0*/  FSEL R73, R73, -INF , !P1 ;  /* 0xff80000049497808 */ /* 0x000fc40004800000 */
[----:B------:R-:W-:Y:S02]  /*1aa00*/  ISETP.GE.AND P0, PT, R20, R232, PT ;  /* 0x000000e81400720c */ /* 0x000fe40003f06270 */
[----:B------:R-:W-:Y:S02]  /*1aa10*/  FSEL R74, R74, -INF , !P4 ;  /* 0xff8000004a4a7808 */ /* 0x000fe40006000000 */
[----:B------:R-:W-:Y:S01]  /*1aa20*/  ISETP.GE.AND P1, PT, R20, R224, PT ;  /* 0x000000e01400720c */ /* 0x000fe20003f26270 */
[----:B------:R-:W-:Y:S01]  /*1aa30*/  VIADD R20, R15, 0x31 ;  /* 0x000000310f147836 */ /* 0x000fe20000000000 */
[----:B------:R-:W-:Y:S02]  /*1aa40*/  ISETP.GT.AND P4, PT, R13, R22, PT ;  /* 0x000000160d00720c */ /* 0x000fe40003f84270 */
[----:B------:R-:W-:Y:S02]  /*1aa50*/  FSEL R197, R42, -INF , !P3 ;  /* 0xff8000002ac57808 */ /* 0x000fe40005800000 */
[----:B------:R-:W-:-:S02]  /*1aa60*/  FSEL R75, R75, -INF , !P4 ;  /* 0xff8000004b4b7808 */ /* 0x000fc40006000000 */
[----:B------:R-:W-:Y:S02]  /*1aa70*/  FSEL R200, R40, -INF , !P5 ;  /* 0xff80000028c87808 */ /* 0x000fe40006800000 */
[-C--:B------:R-:W-:Y:S02]  /*1aa80*/  ISETP.GT.AND P4, PT, R13, R23.reuse, PT ;  /* 0x000000170d00720c */ /* 0x080fe40003f84270 */
[C---:B------:R-:W-:Y:S02]  /*1aa90*/  ISETP.GT.AND P3, PT, R233.reuse, R20, PT ;  /* 0x00000014e900720c */ /* 0x040fe40003f64270 */
[----:B------:R-:W-:Y:S02]  /*1aaa0*/  ISETP.GT.AND P5, PT, R233, R23, PT ;  /* 0x00000017e900720c */ /* 0x000fe40003fa4270 */
[----:B------:R-:W-:Y:S02]  /*1aab0*/  FSEL R78, R78, -INF , !P4 ;  /* 0xff8000004e4e7808 */ /* 0x000fe40006000000 */
[----:B------:R-:W-:-:S02]  /*1aac0*/  FSEL R77, R77, -INF , !P3 ;  /* 0xff8000004d4d7808 */ /* 0x000fc40005800000 */
[----:B------:R-:W-:Y:S02]  /*1aad0*/  FSEL R76, R76, -INF , !P5 ;  /* 0xff8000004c4c7808 */ /* 0x000fe40006800000 */
[C---:B------:R-:W-:Y:S02]  /*1aae0*/  ISETP.GE.AND P4, PT, R22.reuse, R232, PT ;  /* 0x000000e81600720c */ /* 0x040fe40003f86270 */
[----:B------:R-:W-:Y:S01]  /*1aaf0*/  ISETP.GE.AND P3, PT, R22, R224, PT ;  /* 0x000000e01600720c */ /* 0x000fe20003f66270 */
[----:B------:R-:W-:Y:S01]  /*1ab00*/  VIADD R22, R15, 0x38 ;  /* 0x000000380f167836 */ /* 0x000fe20000000000 */
[----:B------:R-:W-:Y:S02]  /*1ab10*/  ISETP.GT.AND P5, PT, R13, R20, PT ;  /* 0x000000140d00720c */ /* 0x000fe40003fa4270 */
[----:B------:R-:W-:Y:S02]  /*1ab20*/  FSEL R198, R41, -INF , !P6 ;  /* 0xff80000029c67808 */ /* 0x000fe40007000000 */
[----:B------:R-:W-:-:S02]  /*1ab30*/  FSEL R79, R79, -INF , !P5 ;  /* 0xff8000004f4f7808 */ /* 0x000fc40006800000 */
[----:B------:R-:W-:Y:S02]  /*1ab40*/  ISETP.GT.AND P5, PT, R13, R22, PT ;  /* 0x000000160d00720c */ /* 0x000fe40003fa4270 */
[----:B------:R-:W-:Y:S02]  /*1ab50*/  ISETP.GT.AND P6, PT, R233, R15, PT ;  /* 0x0000000fe900720c */ /* 0x000fe40003fc4270 */
[----:B------:R-:W-:Y:S02]  /*1ab60*/  FSEL R86, R86, -INF , !P5 ;  /* 0xff80000056567808 */ /* 0x000fe40006800000 */
[----:B------:R-:W-:Y:S02]  /*1ab70*/  ISETP.GE.AND P5, PT, R15, R232, PT ;  /* 0x000000e80f00720c */ /* 0x000fe40003fa6270 */
[----:B------:R-:W-:Y:S02]  /*1ab80*/  FSEL R56, R56, -INF , !P6 ;  /* 0xff80000038387808 */ /* 0x000fe40007000000 */
[----:B------:R-:W-:-:S02]  /*1ab90*/  FSEL R179, R74, -INF , !P1 ;  /* 0xff8000004ab37808 */ /* 0x000fc40004800000 */
[C---:B------:R-:W-:Y:S02]  /*1aba0*/  ISETP.GE.AND P6, PT, R20.reuse, R232, PT ;  /* 0x000000e81400720c */ /* 0x040fe40003fc6270 */
[----:B------:R-:W-:Y:S02]  /*1abb0*/  ISETP.GE.AND P1, PT, R20, R224, PT ;  /* 0x000000e01400720c */ /* 0x000fe40003f26270 */
[----:B------:R-:W-:Y:S02]  /*1abc0*/  FSEL R20, R56, -INF , !P5 ;  /* 0xff80000038147808 */ /* 0x000fe40006800000 */
[----:B------:R-:W-:Y:S02]  /*1abd0*/  FSEL R176, R73, -INF , !P4 ;  /* 0xff80000049b07808 */ /* 0x000fe40006000000 */
[----:B------:R-:W-:Y:S02]  /*1abe0*/  FSEL R199, R43, -INF , !P2 ;  /* 0xff8000002bc77808 */ /* 0x000fe40005000000 */
[----:B------:R-:W-:Y:S01]  /*1abf0*/  FSEL R178, R72, -INF , !P0 ;  /* 0xff80000048b27808 */ /* 0x000fe20004000000 */
[----:B------:R-:W-:Y:S01]  /*1ac00*/  LDSM.16.MT88.4 R40, [R215+0x12000] ;  /* 0x01200000d728783b */ /* 0x000fe20000004200 */
[----:B------:R-:W-:-:S02]  /*1ac10*/  ISETP.GT.AND P5, PT, R13, R15, PT ;  /* 0x0000000f0d00720c */ /* 0x000fc40003fa4270 */
[C---:B------:R-:W-:Y:S01]  /*1ac20*/  ISETP.GE.AND P4, PT, R15.reuse, R224, PT ;  /* 0x000000e00f00720c */ /* 0x040fe20003f86270 */
[----:B------:R-:W-:Y:S01]  /*1ac30*/  VIADD R15, R15, 0x39 ;  /* 0x000000390f0f7836 */ /* 0x000fe20000000000 */
[----:B------:R-:W-:Y:S02]  /*1ac40*/  ISETP.GT.AND P2, PT, R233, R22, PT ;  /* 0x00000016e900720c */ /* 0x000fe40003f44270 */
[----:B------:R-:W-:Y:S02]  /*1ac50*/  ISETP.GE.AND P0, PT, R23, R232, PT ;  /* 0x000000e81700720c */ /* 0x000fe40003f06270 */
[----:B------:R-:W-:Y:S02]  /*1ac60*/  FSEL R58, R58, -INF , !P5 ;  /* 0xff8000003a3a7808 */ /* 0x000fe40006800000 */
[----:B------:R-:W-:Y:S02]  /*1ac70*/  FSEL R84, R84, -INF , !P2 ;  /* 0xff80000054547808 */ /* 0x000fe40005000000 */
[----:B------:R-:W-:-:S02]  /*1ac80*/  FSEL R216, R76, -INF , !P0 ;  /* 0xff8000004cd87808 */ /* 0x000fc40004000000 */
[----:B------:R-:W-:Y:S02]  /*1ac90*/  ISETP.GE.AND P2, PT, R23, R224, PT ;  /* 0x000000e01700720c */ /* 0x000fe40003f46270 */
[----:B------:R-:W-:Y:S02]  /*1aca0*/  ISETP.GT.AND P0, PT, R13, R15, PT ;  /* 0x0000000f0d00720c */ /* 0x000fe40003f04270 */
[----:B------:R-:W-:Y:S02]  /*1acb0*/  FMNMX3.FTZ R23, R20, R18, R4, !PT ;  /* 0x0000001214177276 */ /* 0x000fe40007810004 */
[----:B------:R-:W-:Y:S02]  /*1acc0*/  FSEL R13, R58, -INF , !P4 ;  /* 0xff8000003a0d7808 */ /* 0x000fe40006000000 */
[----:B------:R-:W-:Y:S01]  /*1acd0*/  FSEL R87, R87, -INF , !P0 ;  /* 0xff80000057577808 */ /* 0x000fe20004000000 */
[----:B------:R-:W-:Y:S01]  /*1ace0*/  LDSM.16.MT88.4 R56, [R194+0x12000] ;  /* 0x01200000c238783b */ /* 0x000fe20000004200 */
[----:B------:R-:W-:-:S02]  /*1acf0*/  FMNMX3.FTZ R23, R23, R6, R12, !PT ;  /* 0x0000000617177276 */ /* 0x000fc4000781000c */
[C---:B------:R-:W-:Y:S02]  /*1ad00*/  ISETP.GE.AND P5, PT, R22.reuse, R232, PT ;  /* 0x000000e81600720c */ /* 0x040fe40003fa6270 */
[----:B------:R-:W-:Y:S02]  /*1ad10*/  ISETP.GE.AND P0, PT, R22, R224, PT ;  /* 0x000000e01600720c */ /* 0x000fe40003f06270 */
[----:B------:R-:W-:Y:S02]  /*1ad20*/  FMNMX3.FTZ R22, R13, R7, R11, !PT ;  /* 0x000000070d167276 */ /* 0x000fe4000781000b */
[----:B------:R-:W-:Y:S02]  /*1ad30*/  FMNMX3.FTZ R23, R23, R14, R10, !PT ;  /* 0x0000000e17177276 */ /* 0x000fe4000781000a */
[----:B------:R-:W-:Y:S02]  /*1ad40*/  FMNMX3.FTZ R22, R22, R5, R9, !PT ;  /* 0x0000000516167276 */ /* 0x000fe40007810009 */
[----:B------:R-:W-:-:S02]  /*1ad50*/  FMNMX3.FTZ R23, R23, R16, R200, !PT ;  /* 0x0000001017177276 */ /* 0x000fc400078100c8 */
[----:B------:R-:W-:Y:S02]  /*1ad60*/  FMNMX3.FTZ R22, R22, R19, R17, !PT ;  /* 0x0000001316167276 */ /* 0x000fe40007810011 */
[----:B------:R-:W-:Y:S02]  /*1ad70*/  ISETP.GT.AND P4, PT, R233, R15, PT ;  /* 0x0000000fe900720c */ /* 0x000fe40003f84270 */
[----:B------:R-:W-:Y:S02]  /*1ad80*/  FMNMX3.FTZ R23, R23, R198, R178, !PT ;  /* 0x000000c617177276 */ /* 0x000fe400078100b2 */
[----:B------:R-:W-:Y:S02]  /*1ad90*/  FMNMX3.FTZ R22, R22, R21, R197, !PT ;  /* 0x0000001516167276 */ /* 0x000fe400078100c5 */
[----:B------:R-:W-:Y:S02]  /*1ada0*/  FSEL R85, R85, -INF , !P4 ;  /* 0xff80000055557808 */ /* 0x000fe40006000000 */
[----:B------:R-:W-:-:S02]  /*1adb0*/  FSEL R214, R77, -INF , !P6 ;  /* 0xff8000004dd67808 */ /* 0x000fc40007000000 */
[----:B------:R-:W-:Y:S02]  /*1adc0*/  ISETP.GE.AND P4, PT, R15, R232, PT ;  /* 0x000000e80f00720c */ /* 0x000fe40003f86270 */
[----:B------:R-:W-:Y:S02]  /*1add0*/  FSEL R210, R84, -INF , !P5 ;  /* 0xff80000054d27808 */ /* 0x000fe40006800000 */
[----:B------:R-:W-:Y:S02]  /*1ade0*/  FMNMX3.FTZ R23, R23, R176, R216, !PT ;  /* 0x000000b017177276 */ /* 0x000fe400078100d8 */
[----:B------:R-:W-:Y:S02]  /*1adf0*/  FSEL R177, R75, -INF , !P3 ;  /* 0xff8000004bb17808 */ /* 0x000fe40005800000 */
[----:B------:R-:W-:Y:S01]  /*1ae00*/  FSEL R207, R78, -INF , !P2 ;  /* 0xff8000004ecf7808 */ /* 0x000fe20005000000 */
[----:B------:R-:W-:Y:S01]  /*1ae10*/  LDSM.16.MT88.4 R72, [R215+0x14000] ;  /* 0x01400000d748783b */ /* 0x000fe20000004200 */
[----:B------:R-:W-:-:S02]  /*1ae20*/  FMNMX3.FTZ R22, R22, R199, R179, !PT ;  /* 0x000000c716167276 */ /* 0x000fc400078100b3 */
        /* <DEDUP_REMOVED lines=10> */
[----:B------:R-:W-:-:S05]  /*1aed0*/  FMNMX.FTZ R25, R201, R22, !PT ;  /* 0x00000016c9197209 */ /* 0x000fca0007810000 */
[----:B------:R-:W3:Y:S01]  /*1aee0*/  SHFL.BFLY PT, R22, R25, 0x2, 0x1f ;  /* 0x0c401f0019167f89 */ /* 0x000ee200000e0000 */
[----:B-1----:R-:W-:-:S05]  /*1aef0*/  FMNMX.FTZ R23, R24, R23, !PT ;  /* 0x0000001718177209 */ /* 0x002fca0007810000 */
[----:B------:R-:W1:Y:S01]  /*1af00*/  SHFL.BFLY PT, R164, R23, 0x1, 0x1f ;  /* 0x0c201f0017a47f89 */ /* 0x000e6200000e0000 */
[----:B---3--:R-:W-:-:S03]  /*1af10*/  FMNMX.FTZ R22, R25, R22, !PT ;  /* 0x0000001619167209 */ /* 0x008fc60007810000 */
[----:B------:R-:W-:Y:S04]  /*1af20*/  LDSM.16.MT88.4 R24, [R194+0x14800] ;  /* 0x01480000c218783b */ /* 0x000fe80000004200 */
        /* <DEDUP_REMOVED lines=15> */
[--C-:B------:R-:W-:Y:S01]  /*1b020*/  FFMA.FTZ R183, R14, UR14, -R211.reuse ;  /* 0x0000000e0eb77c23 */ /* 0x100fe200080108d3 */
        /* <DEDUP_REMOVED lines=8> */
[--C-:B------:R-:W-:Y:S01]  /*1b0b0*/  FFMA.FTZ R182, R9, UR14, -R204.reuse ;  /* 0x0000000e09b67c23 */ /* 0x100fe200080108cc */
[----:B------:R-:W3:Y:S01]  /*1b0c0*/  MUFU.EX2 R191, R191 ;  /* 0x000000bf00bf7308 */ /* 0x000ee20000000800 */
[--C-:B------:R-:W-:Y:S01]  /*1b0d0*/  FFMA.FTZ R167, R16, UR14, -R211.reuse ;  /* 0x0000000e10a77c23 */ /* 0x100fe200080108d3 */
[----:B------:R-:W4:Y:S01]  /*1b0e0*/  LDSM.16.MT88.4 R8, [R196+0x10800] ;  /* 0x01080000c408783b */ /* 0x000f220000004200 */
[--C-:B------:R-:W-:Y:S01]  /*1b0f0*/  FFMA.FTZ R181, R19, UR14, -R204.reuse ;  /* 0x0000000e13b57c23 */ /* 0x100fe200080108cc */
[----:B------:R-:W5:Y:S01]  /*1b100*/  MUFU.EX2 R187, R187 ;  /* 0x000000bb00bb7308 */ /* 0x000f620000000800 */
[--C-:B------:R-:W-:Y:S01]  /*1b110*/  FFMA.FTZ R165, R17, UR14, -R204.reuse ;  /* 0x0000000e11a57c23 */ /* 0x100fe200080108cc */
[--C-:B------:R-:W-:Y:S01]  /*1b120*/  FFMA.FTZ R2, R21, UR14, -R204.reuse ;  /* 0x0000000e15027c23 */ /* 0x100fe200080108cc */
[----:B------:R-:W4:Y:S01]  /*1b130*/  LDSM.16.MT88.4 R16, [R193+0x10800] ;  /* 0x01080000c110783b */ /* 0x000f220000004200 */
[----:B------:R-:W-:Y:S01]  /*1b140*/  MUFU.EX2 R190, R190 ;  /* 0x000000be00be7308 */ /* 0x000fe20000000800 */
[--C-:B------:R-:W-:Y:S01]  /*1b150*/  FFMA.FTZ R195, R200, UR14, -R211.reuse ;  /* 0x0000000ec8c37c23 */ /* 0x100fe200080108d3 */
[--C-:B------:R-:W-:Y:S01]  /*1b160*/  FFMA.FTZ R200, R198, UR14, -R211.reuse ;  /* 0x0000000ec6c87c23 */ /* 0x100fe200080108d3 */
[----:B------:R-:W4:Y:S01]  /*1b170*/  LDSM.16.MT88.4 R20, [R194+0x10800] ;  /* 0x01080000c214783b */ /* 0x000f220000004200 */
[----:B------:R-:W1:Y:S01]  /*1b180*/  MUFU.EX2 R189, R189 ;  /* 0x000000bd00bd7308 */ /* 0x000e620000000800 */
[--C-:B------:R-:W-:Y:S01]  /*1b190*/  FFMA.FTZ R205, R199, UR14, -R204.reuse ;  /* 0x0000000ec7cd7c23 */ /* 0x100fe200080108cc */
[----:B---3--:R-:W-:Y:S01]  /*1b1a0*/  F2FP.F16.F32.PACK_AB R128, R191, R192 ;  /* 0x000000c0bf80723e */ /* 0x008fe200000000ff */
[--C-:B------:R-:W-:Y:S01]  /*1b1b0*/  FFMA.FTZ R198, R178, UR14, -R211.reuse ;  /* 0x0000000eb2c67c23 */ /* 0x100fe200080108d3 */
[----:B------:R-:W-:Y:S01]  /*1b1c0*/  MUFU.EX2 R186, R186 ;  /* 0x000000ba00ba7308 */ /* 0x000fe20000000800 */
[--C-:B------:R-:W-:Y:S01]  /*1b1d0*/  FFMA.FTZ R206, R197, UR14, -R204.reuse ;  /* 0x0000000ec5ce7c23 */ /* 0x100fe200080108cc */
[----:B-----5:R-:W-:Y:S01]  /*1b1e0*/  F2FP.F16.F32.PACK_AB R130, R187, R188 ;  /* 0x000000bcbb82723e */ /* 0x020fe200000000ff */
[--C-:B------:R-:W-:Y:S01]  /*1b1f0*/  FFMA.FTZ R199, R179, UR14, -R204.reuse ;  /* 0x0000000eb3c77c23 */ /* 0x100fe200080108cc */
[----:B------:R-:W3:Y:S01]  /*1b200*/  MUFU.EX2 R185, R185 ;  /* 0x000000b900b97308 */ /* 0x000ee20000000800 */
[--C-:B------:R-:W-:Y:S01]  /*1b210*/  FFMA.FTZ R208, R177, UR14, -R204.reuse ;  /* 0x0000000eb1d07c23 */ /* 0x100fe200080108cc */
[--C-:B------:R-:W-:Y:S01]  /*1b220*/  FFMA.FTZ R176, R176, UR14, -R211.reuse ;  /* 0x0000000eb0b07c23 */ /* 0x100fe200080108d3 */
[----:B------:R-:W-:Y:S01]  /*1b230*/  FFMA.FTZ R203, R203, UR14, -R204 ;  /* 0x0000000ecbcb7c23 */ /* 0x000fe200080108cc */
[----:B------:R-:W-:Y:S01]  /*1b240*/  MUFU.EX2 R184, R184 ;  /* 0x000000b800b87308 */ /* 0x000fe20000000800 */
[----:B------:R-:W-:Y:S01]  /*1b250*/  FFMA.FTZ R239, R209, UR14, -R211 ;  /* 0x0000000ed1ef7c23 */ /* 0x000fe200080108d3 */
[----:B-1----:R-:W-:Y:S01]  /*1b260*/  F2FP.F16.F32.PACK_AB R129, R189, R190 ;  /* 0x000000bebd81723e */ /* 0x002fe200000000ff */
[----:B------:R-:W-:Y:S01]  /*1b270*/  FADD.FTZ R191, R192, R191 ;  /* 0x000000bfc0bf7221 */ /* 0x000fe20000010000 */
[----:B------:R-:W1:Y:S01]  /*1b280*/  MUFU.EX2 R183, R183 ;  /* 0x000000b700b77308 */ /* 0x000e620000000800 */
[----:B------:R-:W-:-:S02]  /*1b290*/  FADD.FTZ R189, R190, R189 ;  /* 0x000000bdbebd7221 */ /* 0x000fc40000010000 */
[----:B------:R-:W-:Y:S01]  /*1b2a0*/  FADD.FTZ R188, R188, R191 ;  /* 0x000000bfbcbc7221 */ /* 0x000fe20000010000 */
[----:B------:R-:W-:Y:S01]  /*1b2b0*/  MUFU.EX2 R180, R180 ;  /* 0x000000b400b47308 */ /* 0x000fe20000000800 */
[----:B---3--:R-:W-:Y:S01]  /*1b2c0*/  F2FP.F16.F32.PACK_AB R131, R185, R186 ;  /* 0x000000bab983723e */ /* 0x008fe200000000ff */
[----:B------:R-:W-:Y:S02]  /*1b2d0*/  FADD.FTZ R186, R186, R189 ;  /* 0x000000bdbaba7221 */ /* 0x000fe40000010000 */
[----:B------:R-:W-:Y:S01]  /*1b2e0*/  MUFU.EX2 R167, R167 ;  /* 0x000000a700a77308 */ /* 0x000fe20000000800 */
[----:B------:R-:W-:Y:S01]  /*1b2f0*/  FADD.FTZ R187, R187, R188 ;  /* 0x000000bcbbbb7221 */ /* 0x000fe20000010000 */
[----:B------:R-:W-:Y:S02]  /*1b300*/  FADD.FTZ R185, R185, R186 ;  /* 0x000000bab9b97221 */ /* 0x000fe40000010000 */
[----:B------:R-:W-:Y:S01]  /*1b310*/  MUFU.EX2 R182, R182 ;  /* 0x000000b600b67308 */ /* 0x000fe20000000800 */
[C---:B------:R-:W-:Y:S03]  /*1b320*/  HMMA.16816.F32 R160, R128.reuse, R156, RZ ;  /* 0x0000009c80a0723c */ /* 0x040fe600000018ff */
[----:B------:R-:W3:Y:S04]  /*1b330*/  MUFU.EX2 R181, R181 ;  /* 0x000000b500b57308 */ /* 0x000ee80000000800 */
[----:B------:R-:W-:Y:S01]  /*1b340*/  MUFU.EX2 R165, R165 ;  /* 0x000000a500a57308 */ /* 0x000fe20000000800 */
[C---:B------:R-:W-:Y:S03]  /*1b350*/  HMMA.16816.F32 R156, R128.reuse, R158, RZ ;  /* 0x0000009e809c723c */ /* 0x040fe600000018ff */
[----:B------:R-:W5:Y:S04]  /*1b360*/  MUFU.EX2 R2, R2 ;  /* 0x0000000200027308 */ /* 0x000f680000000800 */
[----:B------:R-:W-:Y:S01]  /*1b370*/  MUFU.EX2 R195, R195 ;  /* 0x000000c300c37308 */ /* 0x000fe20000000800 */
[C---:B------:R-:W-:Y:S03]  /*1b380*/  HMMA.16816.F32 R152, R128.reuse, R148, RZ ;  /* 0x000000948098723c */ /* 0x040fe600000018ff */
[----:B------:R-:W4:Y:S04]  /*1b390*/  MUFU.EX2 R200, R200 ;  /* 0x000000c800c87308 */ /* 0x000f280000000800 */
[----:B------:R-:W-:Y:S01]  /*1b3a0*/  MUFU.EX2 R198, R198 ;  /* 0x000000c600c67308 */ /* 0x000fe20000000800 */
[C---:B------:R-:W-:Y:S03]  /*1b3b0*/  HMMA.16816.F32 R148, R128.reuse, R150, RZ ;  /* 0x000000968094723c */ /* 0x040fe600000018ff */
[----:B------:R2:W-:Y:S04]  /*1b3c0*/  MUFU.EX2 R197, R176 ;  /* 0x000000b000c57308 */ /* 0x0005e80000000800 */
[----:B------:R-:W-:Y:S01]  /*1b3d0*/  MUFU.EX2 R206, R206 ;  /* 0x000000ce00ce7308 */ /* 0x000fe20000000800 */
[C---:B------:R-:W-:Y:S03]  /*1b3e0*/  HMMA.16816.F32 R144, R128.reuse, R140, RZ ;  /* 0x0000008c8090723c */ /* 0x040fe600000018ff */
[----:B------:R-:W4:Y:S04]  /*1b3f0*/  MUFU.EX2 R205, R205 ;  /* 0x000000cd00cd7308 */ /* 0x000f280000000800 */
[----:B------:R-:W-:Y:S01]  /*1b400*/  MUFU.EX2 R199, R199 ;  /* 0x000000c700c77308 */ /* 0x000fe20000000800 */
[C---:B------:R-:W-:Y:S01]  /*1b410*/  HMMA.16816.F32 R136, R128.reuse, R132, RZ ;  /* 0x000000848088723c */ /* 0x040fe200000018ff */
[----:B--2---:R-:W-:Y:S02]  /*1b420*/  LDSM.16.MT88.4 R176, [R215+0x13000] ;  /* 0x01300000d7b0783b */ /* 0x004fe40000004200 */
        /* <DEDUP_REMOVED lines=29> */
[----:B---3--:R-:W-:-:S03]  /*1b600*/  F2FP.F16.F32.PACK_AB R5, R181, R182 ;  /* 0x000000b6b505723e */ /* 0x008fc600000000ff */
[----:B------:R-:W-:Y:S02]  /*1b610*/  FADD.FTZ R183, R183, R184 ;  /* 0x000000b8b7b77221 */ /* 0x000fe40000010000 */
[----:B------:R-:W-:Y:S01]  /*1b620*/  HMMA.16816.F32 R128, R128, R6, RZ ;  /* 0x000000068080723c */ /* 0x000fe200000018ff */
[----:B------:R-:W-:Y:S02]  /*1b630*/  F2FP.F16.F32.PACK_AB R6, R167, R180 ;  /* 0x000000b4a706723e */ /* 0x000fe400000000ff */
[----:B-----5:R-:W-:-:S07]  /*1b640*/  F2FP.F16.F32.PACK_AB R7, R2, R165 ;  /* 0x000000a50207723e */ /* 0x020fce00000000ff */
[C---:B------:R-:W-:Y:S08]  /*1b650*/  HMMA.16816.F32 R160, R4.reuse, R12, R160 ;  /* 0x0000000c04a0723c */ /* 0x040ff000000018a0 */
[C---:B------:R-:W-:Y:S01]  /*1b660*/  HMMA.16816.F32 R156, R4.reuse, R14, R156 ;  /* 0x0000000e049c723c */ /* 0x040fe2000000189c */
[----:B------:R-:W1:Y:S07]  /*1b670*/  LDSM.16.MT88.4 R12, [R215+0x12800] ;  /* 0x01280000d70c783b */ /* 0x000e6e0000004200 */
[C---:B----4-:R-:W-:Y:S08]  /*1b680*/  HMMA.16816.F32 R152, R4.reuse, R8, R152 ;  /* 0x000000080498723c */ /* 0x050ff00000001898 */
        /* <DEDUP_REMOVED lines=9> */
[C---:B---3--:R-:W-:Y:S08]  /*1b720*/  HMMA.16816.F32 R60, R4.reuse, R8, R60 ;  /* 0x00000008043c723c */ /* 0x048ff0000000183c */
[C---:B------:R-:W-:Y:S01]  /*1b730*/  HMMA.16816.F32 R64, R4.reuse, R10, R64 ;  /* 0x0000000a0440723c */ /* 0x040fe20000001840 */
[----:B------:R-:W3:Y:S07]  /*1b740*/  LDSM.16.MT88.4 R8, [R194+0x16800] ;  /* 0x01680000c208783b */ /* 0x000eee0000004200 */
[C---:B------:R-:W-:Y:S01]  /*1b750*/  HMMA.16816.F32 R140, R4.reuse, R22, R140 ;  /* 0x00000016048c723c */ /* 0x040fe2000000188c */
[----:B------:R-:W5:Y:S07]  /*1b760*/  LDSM.16.MT88.4 R20, [R193+0x14800] ;  /* 0x01480000c114783b */ /* 0x000f6e0000004200 */
[C---:B------:R-:W-:Y:S08]  /*1b770*/  HMMA.16816.F32 R84, R4.reuse, R24, R84 ;  /* 0x000000180454723c */ /* 0x040ff00000001854 */
[C---:B------:R-:W-:Y:S01]  /*1b780*/  HMMA.16816.F32 R88, R4.reuse, R26, R88 ;  /* 0x0000001a0458723c */ /* 0x040fe20000001858 */
[----:B------:R-:W2:Y:S07]  /*1b790*/  LDSM.16.MT88.4 R24, [R193+0x16800] ;  /* 0x01680000c118783b */ /* 0x000eae0000004200 */
[C---:B----4-:R-:W-:Y:S08]  /*1b7a0*/  HMMA.16816.F32 R100, R4.reuse, R16, R100 ;  /* 0x000000100464723c */ /* 0x050ff00000001864 */
[C---:B------:R-:W-:Y:S01]  /*1b7b0*/  HMMA.16816.F32 R104, R4.reuse, R18, R104 ;  /* 0x000000120468723c */ /* 0x040fe20000001868 */
[----:B------:R-:W4:Y:S07]  /*1b7c0*/  LDSM.16.MT88.4 R16, [R196+0x11000] ;  /* 0x01100000c410783b */ /* 0x000f2e0000004200 */
[C---:B-1----:R-:W-:Y:S08]  /*1b7d0*/  HMMA.16816.F32 R108, R4.reuse, R12, R108 ;  /* 0x0000000c046c723c */ /* 0x042ff0000000186c */
[C---:B------:R-:W-:Y:S01]  /*1b7e0*/  HMMA.16816.F32 R112, R4.reuse, R14, R112 ;  /* 0x0000000e0470723c */ /* 0x040fe20000001870 */
[----:B------:R-:W1:Y:S07]  /*1b7f0*/  LDSM.16.MT88.4 R12, [R194+0x11000] ;  /* 0x01100000c20c783b */ /* 0x000e6e0000004200 */
        /* <DEDUP_REMOVED lines=17> */
[----:B------:R-:W5:Y:S07]  /*1b910*/  LDSM.16.MT88.4 R20, [R215+0x11000] ;  /* 0x01100000d714783b */ /* 0x000f6e0000004200 */
[C---:B--2---:R-:W-:Y:S08]  /*1b920*/  HMMA.16816.F32 R124, R4.reuse, R24, R124 ;  /* 0x00000018047c723c */ /* 0x044ff0000000187c */
[----:B------:R-:W-:Y:S01]  /*1b930*/  HMMA.16816.F32 R128, R4, R26, R128 ;  /* 0x0000001a0480723c */ /* 0x000fe20000001880 */
[----:B------:R-:W-:Y:S01]  /*1b940*/  F2FP.F16.F32.PACK_AB R4, R200, R195 ;  /* 0x000000c3c804723e */ /* 0x000fe200000000ff */
[----:B------:R-:W-:Y:S01]  /*1b950*/  LDSM.16.MT88.4 R24, [R194+0x15000] ;  /* 0x01500000c218783b */ /* 0x000fe20000004200 */
[----:B------:R-:W-:-:S02]  /*1b960*/  F2FP.F16.F32.PACK_AB R5, R205, R206 ;  /* 0x000000cecd05723e */ /* 0x000fc400000000ff */
[----:B------:R-:W-:Y:S02]  /*1b970*/  F2FP.F16.F32.PACK_AB R6, R197, R198 ;  /* 0x000000c6c506723e */ /* 0x000fe400000000ff */
[----:B------:R-:W-:-:S07]  /*1b980*/  F2FP.F16.F32.PACK_AB R7, R208, R199 ;  /* 0x000000c7d007723e */ /* 0x000fce00000000ff */
[C---:B----4-:R-:W-:Y:S08]  /*1b990*/  HMMA.16816.F32 R152, R4.reuse, R16, R152 ;  /* 0x000000100498723c */ /* 0x050ff00000001898 */
[C---:B------:R-:W-:Y:S01]  /*1b9a0*/  HMMA.16816.F32 R148, R4.reuse, R18, R148 ;  /* 0x000000120494723c */ /* 0x040fe20000001894 */
[----:B------:R-:W2:Y:S07]  /*1b9b0*/  LDSM.16.MT88.4 R16, [R193+0x13000] ;  /* 0x01300000c110783b */ /* 0x000eae0000004200 */
[C---:B-1----:R-:W-:Y:S08]  /*1b9c0*/  HMMA.16816.F32 R144, R4.reuse, R12, R144 ;  /* 0x0000000c0490723c */ /* 0x042ff00000001890 */
[C---:B------:R-:W-:Y:S01]  /*1b9d0*/  HMMA.16816.F32 R140, R4.reuse, R14, R140 ;  /* 0x0000000e048c723c */ /* 0x040fe2000000188c */
[----:B------:R-:W1:Y:S07]  /*1b9e0*/  LDSM.16.MT88.4 R12, [R215+0x17000] ;  /* 0x01700000d70c783b */ /* 0x000e6e0000004200 */
[C---:B---3--:R-:W-:Y:S08]  /*1b9f0*/  HMMA.16816.F32 R136, R4.reuse, R8, R136 ;  /* 0x000000080488723c */ /* 0x048ff00000001888 */
[C---:B------:R-:W-:Y:S01]  /*1ba00*/  HMMA.16816.F32 R132, R4.reuse, R10, R132 ;  /* 0x0000000a0484723c */ /* 0x040fe20000001884 */
[----:B------:R-:W3:Y:S07]  /*1ba10*/  LDSM.16.MT88.4 R8, [R196+0x17000] ;  /* 0x01700000c408783b */ /* 0x000eee0000004200 */
[C---:B-----5:R-:W-:Y:S08]  /*1ba20*/  HMMA.16816.F32 R160, R4.reuse, R20, R160 ;  /* 0x0000001404a0723c */ /* 0x060ff000000018a0 */
[C---:B--2---:R-:W-:Y:S08]  /*1ba30*/  HMMA.16816.F32 R60, R4.reuse, R16, R60 ;  /* 0x00000010043c723c */ /* 0x044ff0000000183c */
[C---:B------:R-:W-:Y:S01]  /*1ba40*/  HMMA.16816.F32 R64, R4.reuse, R18, R64 ;  /* 0x000000120440723c */ /* 0x040fe20000001840 */
[----:B------:R-:W2:Y:S07]  /*1ba50*/  LDSM.16.MT88.4 R16, [R194+0x17000] ;  /* 0x01700000c210783b */ /* 0x000eae0000004200 */
        /* <DEDUP_REMOVED lines=27> */
[----:B------:R-:W1:Y:S01]  /*1bc10*/  MUFU.EX2 R204, R204 ;  /* 0x000000cc00cc7308 */ /* 0x000e620000000800 */
        /* <DEDUP_REMOVED lines=22> */
[----:B-1----:R-:W-:-:S07]  /*1bd80*/  F2FP.F16.F32.PACK_AB R7, R204, R201 ;  /* 0x000000c9cc07723e */ /* 0x002fce00000000ff */
[C---:B------:R-:W-:Y:S08]  /*1bd90*/  HMMA.16816.F32 R152, R4.reuse, R12, R152 ;  /* 0x0000000c0498723c */ /* 0x040ff00000001898 */
        /* <DEDUP_REMOVED lines=8> */
[C---:B----4-:R-:W-:Y:S08]  /*1be20*/  HMMA.16816.F32 R76, R4.reuse, R20, R76 ;  /* 0x00000014044c723c */ /* 0x050ff0000000184c */
[C---:B-1----:R-:W-:Y:S08]  /*1be30*/  HMMA.16816.F32 R144, R4.reuse, R12, R144 ;  /* 0x0000000c0490723c */ /* 0x042ff00000001890 */
[C---:B------:R-:W-:Y:S01]  /*1be40*/  HMMA.16816.F32 R140, R4.reuse, R14, R140 ;  /* 0x0000000e048c723c */ /* 0x040fe2000000188c */
[----:B------:R-:W1:Y:S07]  /*1be50*/  LDSM.16.MT88.4 R12, [R193+0x15800] ;  /* 0x01580000c10c783b */ /* 0x000e6e0000004200 */
        /* <DEDUP_REMOVED lines=8> */
[----:B-1----:R-:W-:Y:S01]  /*1bee0*/  HMMA.16816.F32 R92, R4, R12, R92 ;  /* 0x0000000c045c723c */ /* 0x002fe2000000185c */
[----:B------:R-:W-:-:S04]  /*1bef0*/  FADD.FTZ R12, R182, R185 ;  /* 0x000000b9b60c7221 */ /* 0x000fc80000010000 */
[----:B------:R-:W-:-:S03]  /*1bf00*/  FADD.FTZ R12, R181, R12 ;  /* 0x0000000cb50c7221 */ /* 0x000fc60000010000 */
[C---:B------:R-:W-:Y:S08]  /*1bf10*/  HMMA.16816.F32 R52, R4.reuse, R172, R52 ;  /* 0x000000ac0434723c */ /* 0x040ff00000001834 */
[----:B--2---:R-:W-:Y:S01]  /*1bf20*/  HMMA.16816.F32 R100, R4, R8, R100 ;  /* 0x000000080464723c */ /* 0x004fe20000001864 */
        /* <DEDUP_REMOVED lines=29> */
[C---:B----4-:R-:W-:Y:S08]  /*1c100*/  HMMA.16816.F32 R60, R4.reuse, R20, R60 ;  /* 0x00000014043c723c */ /* 0x050ff0000000183c */
[C---:B------:R-:W-:Y:S08]  /*1c110*/  HMMA.16816.F32 R64, R4.reuse, R22, R64 ;  /* 0x000000160440723c */ /* 0x040ff00000001840 */
[C---:B------:R-:W-:Y:S08]  /*1c120*/  HMMA.16816.F32 R96, R4.reuse, R14, R96 ;  /* 0x0000000e0460723c */ /* 0x040ff00000001860 */
[C---:B------:R-:W-:Y:S08]  /*1c130*/  HMMA.16816.F32 R104, R4.reuse, R10, R104 ;  /* 0x0000000a0468723c */ /* 0x040ff00000001868 */
[C---:B---3--:R-:W-:Y:S08]  /*1c140*/  HMMA.16816.F32 R124, R4.reuse, R16, R124 ;  /* 0x00000010047c723c */ /* 0x048ff0000000187c */
[----:B------:R-:W-:Y:S01]  /*1c150*/  HMMA.16816.F32 R128, R4, R18, R128 ;  /* 0x000000120480723c */ /* 0x000fe20000001880 */
[----:B------:R-:W-:-:S04]  /*1c160*/  NOP ;  /* 0x0000000000007918 */ /* 0x000fc80000000000 */
[----:B------:R-:W-:-:S15]  /*1c170*/  BRA.U !UP0, `(.L_x_2256) ;  /* 0x0000004d08047547 */ /* 0x000fde000b800000 */
[----:B------:R-:W-:-:S04]  /*1c180*/  DEPBAR.LE SB0, 0x0 ;  /* 0x000080000000791a */ /* 0x000fc80000000000 */
[----:B------:R-:W-:Y:S02]  /*1c190*/  UISETP.NE.U32.AND UP0, UPT, UR12, URZ, UPT ;  /* 0x000000ff0c00728c */ /* 0x000fe4000bf05070 */
[----:B------:R-:W-:Y:S02]  /*1c1a0*/  UIADD3 UR15, UPT, UPT, UR22, -0x1, URZ ;  /* 0xffffffff160f7890 */ /* 0x000fe4000fffe0ff */
[----:B------:R-:W-:Y:S02]  /*1c1b0*/  UISETP.NE.AND.EX UP0, UPT, UR13, URZ, UPT, UP0 ;  /* 0x000000ff0d00728c */ /* 0x000fe4000bf05300 */
[----:B------:R-:W-:Y:S02]  /*1c1c0*/  UIADD3 UR31, UPT, UPT, UR22, -0x2, URZ ;  /* 0xfffffffe161f7890 */ /* 0x000fe4000fffe0ff */
[----:B------:R-:W-:Y:S01]  /*1c1d0*/  USHF.L.U32 UR15, UR15, 0x6, URZ ;  /* 0x000000060f0f7899 */ /* 0x000fe200080006ff */
[----:B------:R-:W-:Y:S06]  /*1c1e0*/  BAR.SYNC.DEFER_BLOCKING 0x0 ;  /* 0x0000000000007b1d */ /* 0x000fec0000010000 */
[----:B------:R-:W-:Y:S05]  /*1c1f0*/  BRA.U !UP0, `(.L_x_2257) ;  /* 0x0000000108f87547 */ /* 0x000fea000b800000 */
[----:B------:R-:W1:Y:S01]  /*1c200*/  LDC R4, c[0x0][0x4f0] ;  /* 0x00013c00ff047b82 */ /* 0x000e620000000800 */
[----:B------:R-:W-:Y:S01]  /*1c210*/  USHF.L.U32 UR8, UR31, 0x6, URZ ;  /* 0x000000061f087899 */ /* 0x000fe200080006ff */
        /* <DEDUP_REMOVED lines=48> */
[----:B------:R-:W-:Y:S01]  /*1c520*/  IMAD R4, R5, UR11, R4 ;  /* 0x0000000b05047c24 */ /* 0x000fe2000f8e0204 */
        /* <DEDUP_REMOVED lines=11> */
.L_x_2257:
[----:B------:R-:W1:Y:S01]  /*1c5e0*/  LDCU UR10, c[0x0][0x3c0] ;  /* 0x00007800ff0a77ac */ /* 0x000e620008000800 */
[----:B------:R-:W-:Y:S02]  /*1c5f0*/  UMOV UR9, URZ ;  /* 0x000000ff00097c82 */ /* 0x000fe40008000000 */
[----:B------:R-:W-:Y:S01]  /*1c600*/  IADD3 R5, P0, PT, RZ, -UR9, RZ ;  /* 0x80000009ff057c10 */ /* 0x000fe2000ff1e0ff */
[----:B-1----:R-:W-:-:S06]  /*1c610*/  USHF.L.U32 UR8, UR10, 0x6, URZ ;  /* 0x000000060a087899 */ /* 0x002fcc00080006ff */
[----:B------:R-:W-:-:S05]  /*1c620*/  IMAD.X R2, RZ, RZ, ~UR8, P0 ;  /* 0x80000008ff027e24 */ /* 0x000fca00080e06ff */
[----:B------:R-:W-:-:S04]  /*1c630*/  SHF.R.S64 R5, R5, 0x1f, R2 ;  /* 0x0000001f05057819 */ /* 0x000fc80000001002 */
[----:B------:R-:W-:-:S04]  /*1c640*/  IADD3 R228, P0, PT, R5, R228, RZ ;  /* 0x000000e405e47210 */ /* 0x000fc80007f1e0ff */
[----:B------:R-:W-:-:S09]  /*1c650*/  LEA.HI.X.SX32 R229, R2, R229, 0x1, P0 ;  /* 0x000000e502e57211 */ /* 0x000fd200000f0eff */
.L_x_2258:
[----:B------:R-:W1:Y:S01]  /*1c660*/  S2R R2, SR_TID.X ;  /* 0x0000000000027919 */ /* 0x000e620000002100 */
[----:B------:R-:W2:Y:S01]  /*1c670*/  LDCU UR9, c[0x0][0x440] ;  /* 0x00008800ff0977ac */ /* 0x000ea20008000800 */
[----:B------:R-:W3:Y:S01]  /*1c680*/  LDCU UR8, c[0x0][0x3c4] ;  /* 0x00007880ff0877ac */ /* 0x000ee20008000800 */
[----:B------:R-:W-:Y:S02]  /*1c690*/  UISETP.GT.AND UP1, UPT, UR31, UR7, UPT ;  /* 0x000000071f00728c */ /* 0x000fe4000bf24270 */
[----:B---3--:R-:W-:Y:S01]  /*1c6a0*/  USHF.L.U64.HI UR8, UR10, 0x5, UR8 ;  /* 0x000000050a087899 */ /* 0x008fe20008010208 */
[C---:B-1----:R-:W-:Y:S01]  /*1c6b0*/  IMAD.SHL.U32 R8, R2.reuse, 0x8, RZ ;  /* 0x0000000802087824 */ /* 0x042fe200078e00ff */
[----:B------:R-:W-:Y:S01]  /*1c6c0*/  SHF.R.U32.HI R10, RZ, 0x1, R2 ;  /* 0x00000001ff0a7819 */ /* 0x000fe20000011602 */
[C---:B------:R-:W-:Y:S02]  /*1c6d0*/  IMAD.SHL.U32 R9, R2.reuse, 0x40, RZ ;  /* 0x0000004002097824 */ /* 0x040fe400078e00ff */
[----:B------:R-:W-:Y:S01]  /*1c6e0*/  IMAD.SHL.U32 R6, R2, 0x40, RZ ;  /* 0x0000004002067824 */ /* 0x000fe200078e00ff */
[----:B------:R-:W-:-:S02]  /*1c6f0*/  LOP3.LUT R4, R8, 0x38, RZ, 0xc0, !PT ;  /* 0x0000003808047812 */ /* 0x000fc400078ec0ff */
[----:B------:R-:W-:Y:S02]  /*1c700*/  LOP3.LUT R9, R9, 0x1c0, RZ, 0xc0, !PT ;  /* 0x000001c009097812 */ /* 0x000fe400078ec0ff */
[C---:B------:R-:W-:Y:S02]  /*1c710*/  LOP3.LUT R5, R4.reuse, 0x40, RZ, 0xfc, !PT ;  /* 0x0000004004057812 */ /* 0x040fe400078efcff */
[C---:B--2---:R-:W-:Y:S02]  /*1c720*/  ISETP.GE.AND P4, PT, R4.reuse, UR9, PT ;  /* 0x0000000904007c0c */ /* 0x044fe4000bf86270 */
[C---:B------:R-:W-:Y:S02]  /*1c730*/  LOP3.LUT R7, R4.reuse, 0x80, RZ, 0xfc, !PT ;  /* 0x0000008004077812 */ /* 0x040fe400078efcff */
[----:B------:R-:W-:Y:S02]  /*1c740*/  LOP3.LUT R4, R4, 0xc0, RZ, 0xfc, !PT ;  /* 0x000000c004047812 */ /* 0x000fe400078efcff */
[----:B------:R-:W-:-:S02]  /*1c750*/  ISETP.GE.AND P3, PT, R5, UR9, PT ;  /* 0x0000000905007c0c */ /* 0x000fc4000bf66270 */
[----:B------:R-:W-:Y:S02]  /*1c760*/  ISETP.GE.AND P2, PT, R7, UR9, PT ;  /* 0x0000000907007c0c */ /* 0x000fe4000bf46270 */
[----:B------:R-:W-:Y:S01]  /*1c770*/  ISETP.GE.AND P1, PT, R4, UR9, PT ;  /* 0x0000000904007c0c */ /* 0x000fe2000bf26270 */
[----:B------:R-:W-:Y:S01]  /*1c780*/  USHF.L.U32 UR9, UR10, 0x5, URZ ;  /* 0x000000050a097899 */ /* 0x000fe200080006ff */
[C---:B------:R-:W-:Y:S01]  /*1c790*/  LOP3.LUT R5, R9.reuse, 0x8, R10, 0xf8, !PT ;  /* 0x0000000809057812 */ /* 0x040fe200078ef80a */
[----:B------:R-:W-:Y:S01]  /*1c7a0*/  @!PT LDS RZ, [RZ] ;  /* 0x00000000fffff984 */ /* 0x000fe20000000800 */
[----:B------:R-:W-:Y:S01]  /*1c7b0*/  @!PT LDS RZ, [RZ] ;  /* 0x00000000fffff984 */ /* 0x000fe20000000800 */
[----:B------:R-:W-:Y:S01]  /*1c7c0*/  @!PT LDS RZ, [RZ] ;  /* 0x00000000fffff984 */ /* 0x000fe20000000800 */
[----:B------:R-:W-:Y:S01]  /*1c7d0*/  @!P4 LDGSTS.E.BYPASS.LTC128B.128 [R241+0x10000], desc[UR4][R228.64] ;  /* 0x10000000e4f1cfae */ /* 0x000fe2000b981a04 */
[----:B------:R-:W-:Y:S02]  /*1c7e0*/  LOP3.LUT R9, R9, 0x8, R2, 0xf8, !PT ;  /* 0x0000000809097812 */ /* 0x000fe400078ef802 */
[----:B------:R-:W-:Y:S01]  /*1c7f0*/  LOP3.LUT R6, R6, 0x400, RZ, 0xc0, !PT ;  /* 0x0000040006067812 */ /* 0x000fe200078ec0ff */
[----:B------:R-:W-:Y:S01]  /*1c800*/  @P4 STS.128 [R241+0x10000], RZ ;  /* 0x010000fff1004388 */ /* 0x000fe20000000c00 */
[----:B------:R-:W-:-:S02]  /*1c810*/  IADD3 R10, P0, PT, R228, UR9, RZ ;  /* 0x00000009e40a7c10 */ /* 0x000fc4000ff1e0ff */
[--C-:B------:R-:W-:Y:S01]  /*1c820*/  LOP3.LUT R9, R9, 0x38, R8.reuse, 0x78, !PT ;  /* 0x0000003809097812 */ /* 0x100fe200078e7808 */
[----:B------:R-:W-:Y:S01]  /*1c830*/  @!PT LDS RZ, [RZ] ;  /* 0x00000000fffff984 */ /* 0x000fe20000000800 */
[----:B------:R-:W-:Y:S01]  /*1c840*/  @!PT LDS RZ, [RZ] ;  /* 0x00000000fffff984 */ /* 0x000fe20000000800 */
[----:B------:R-:W-:Y:S01]  /*1c850*/  @!PT LDS RZ, [RZ] ;  /* 0x00000000fffff984 */ /* 0x000fe20000000800 */
[----:B------:R-:W-:Y:S01]  /*1c860*/  @!P3 LDGSTS.E.BYPASS.LTC128B.128 [R241+0x12000], desc[UR4][R228.64+0x80] ;  /* 0x12000080e4f1bfae */ /* 0x000fe2000b981a04 */
[----:B------:R-:W-:Y:S02]  /*1c870*/  IADD3.X R11, PT, PT, R229, UR8, RZ, P0, !PT ;  /* 0x00000008e50b7c10 */ /* 0x000fe400087fe4ff */
[----:B------:R-:W-:Y:S01]  /*1c880*/  LOP3.LUT R5, R5, 0x38, R8, 0x78, !PT ;  /* 0x0000003805057812 */ /* 0x000fe200078e7808 */
[----:B------:R-:W-:Y:S01]  /*1c890*/  @P3 STS.128 [R241+0x12000], RZ ;  /* 0x012000fff1003388 */ /* 0x000fe20000000c00 */
[----:B------:R-:W-:Y:S01]  /*1c8a0*/  IADD3 R8, P0, PT, R10, UR9, RZ ;  /* 0x000000090a087c10 */ /* 0x000fe2000ff1e0ff */
[----:B------:R-:W-:Y:S01]  /*1c8b0*/  IMAD R221, R9, 0x2, R6 ;  /* 0x0000000209dd7824 */ /* 0x000fe200078e0206 */
[----:B------:R-:W-:Y:S01]  /*1c8c0*/  LOP3.LUT R5, R166, R5, RZ, 0xfc, !PT ;  /* 0x00000005a6057212 */ /* 0x000fe200078efcff */
[----:B------:R-:W-:Y:S01]  /*1c8d0*/  @!PT LDS RZ, [RZ] ;  /* 0x00000000fffff984 */ /* 0x000fe20000000800 */
[----:B------:R-:W-:Y:S01]  /*1c8e0*/  @!PT LDS RZ, [RZ] ;  /* 0x00000000fffff984 */ /* 0x000fe20000000800 */
[----:B------:R-:W-:Y:S01]  /*1c8f0*/  @!PT LDS RZ, [RZ] ;  /* 0x00000000fffff984 */ /* 0x000fe20000000800 */
[----:B------:R-:W-:Y:S01]  /*1c900*/  @!P2 LDGSTS.E.BYPASS.LTC128B.128 [R241+0x14000], desc[UR4][R228.64+0x100] ;  /* 0x14000100e4f1afae */ /* 0x000fe2000b981a04 */
[----:B------:R-:W-:Y:S01]  /*1c910*/  IADD3.X R9, PT, PT, R11, UR8, RZ, P0, !PT ;  /* 0x000000080b097c10 */ /* 0x000fe200087fe4ff */
[----:B------:R-:W-:Y:S01]  /*1c920*/  VIADD R167, R221, UR6 ;  /* 0x00000006dda77c36 */ /* 0x000fe20008000000 */
[----:B------:R-:W-:Y:S01]  /*1c930*/  IADD3 R6, P0, PT, R8, UR9, RZ ;  /* 0x0000000908067c10 */ /* 0x000fe2000ff1e0ff */
[----:B------:R-:W-:Y:S01]  /*1c940*/  @P2 STS.128 [R241+0x14000], RZ ;  /* 0x014000fff1002388 */ /* 0x000fe20000000c00 */
[----:B------:R-:W-:-:S02]  /*1c950*/  LEA R222, R5, UR6, 0x1 ;  /* 0x0000000605de7c11 */ /* 0x000fc4000f8e08ff */
[----:B------:R-:W-:Y:S01]  /*1c960*/  IADD3.X R7, PT, PT, R9, UR8, RZ, P0, !PT ;  /* 0x0000000809077c10 */ /* 0x000fe200087fe4ff */
[----:B------:R-:W-:Y:S01]  /*1c970*/  @!PT LDS RZ, [RZ] ;  /* 0x00000000fffff984 */ /* 0x000fe20000000800 */
[----:B------:R-:W-:Y:S01]  /*1c980*/  @!PT LDS RZ, [RZ] ;  /* 0x00000000fffff984 */ /* 0x000fe20000000800 */
[----:B------:R-:W-:Y:S01]  /*1c990*/  @!PT LDS RZ, [RZ] ;  /* 0x00000000fffff984 */ /* 0x000fe20000000800 */
[----:B------:R-:W-:Y:S01]  /*1c9a0*/  @!P1 LDGSTS.E.BYPASS.LTC128B.128 [R241+0x16000], desc[UR4][R228.64+0x180] ;  /* 0x16000180e4f19fae */ /* 0x000fe2000b981a04 */
[----:B------:R-:W-:-:S03]  /*1c9b0*/  LOP3.LUT R4, R2, 0x2, RZ, 0xc0, !PT ;  /* 0x0000000202047812 */ /* 0x000fc600078ec0ff */
[----:B------:R-:W-:Y:S01]  /*1c9c0*/  @P1 STS.128 [R241+0x16000], RZ ;  /* 0x016000fff1001388 */ /* 0x000fe20000000c00 */
[----:B------:R-:W-:Y:S02]  /*1c9d0*/  ISETP.NE.AND P0, PT, R4, RZ, PT ;  /* 0x000000ff0400720c */ /* 0x000fe40003f05270 */
[----:B------:R-:W-:Y:S01]  /*1c9e0*/  LOP3.LUT R4, R2, 0x4, RZ, 0xc0, !PT ;  /* 0x0000000402047812 */ /* 0x000fe200078ec0ff */
[----:B------:R-:W-:Y:S01]  /*1c9f0*/  @!PT LDS RZ, [RZ] ;  /* 0x00000000fffff984 */ /* 0x000fe20000000800 */
[----:B------:R-:W-:Y:S01]  /*1ca00*/  @!PT LDS RZ, [RZ] ;  /* 0x00000000fffff984 */ /* 0x000fe20000000800 */
[----:B------:R-:W-:Y:S01]  /*1ca10*/  @!PT LDS RZ, [RZ] ;  /* 0x00000000fffff984 */ /* 0x000fe20000000800 */
[----:B------:R-:W-:Y:S01]  /*1ca20*/  @!P4 LDGSTS.E.BYPASS.LTC128B.128 [R241+0x10800], desc[UR4][R10.64] ;  /* 0x108000000af1cfae */ /* 0x000fe2000b981a04 */
[----:B------:R-:W-:Y:S02]  /*1ca30*/  SEL R196, R0, 0xffffffe0, !P0 ;  /* 0xffffffe000c47807 */ /* 0x000fe40004000000 */
[----:B------:R-:W-:Y:S01]  /*1ca40*/  ISETP.NE.AND P0, PT, R4, RZ, PT ;  /* 0x000000ff0400720c */ /* 0x000fe20003f05270 */
[----:B------:R-:W-:Y:S01]  /*1ca50*/  @P4 STS.128 [R241+0x10800], RZ ;  /* 0x010800fff1004388 */ /* 0x000fe20000000c00 */
[----:B------:R-:W-:Y:S02]  /*1ca60*/  IMAD.MOV.U32 R4, RZ, RZ, 0x40 ;  /* 0x00000040ff047424 */ /* 0x000fe400078e00ff */
[----:B------:R-:W-:Y:S01]  /*1ca70*/  IMAD.IADD R220, R196, 0x1, R222 ;  /* 0x00000001c4dc7824 */ /* 0x000fe200078e02de */
[----:B------:R-:W-:Y:S01]  /*1ca80*/  @!PT LDS RZ, [RZ] ;  /* 0x00000000fffff984 */ /* 0x000fe20000000800 */
[----:B------:R-:W-:Y:S01]  /*1ca90*/  @!PT LDS RZ, [RZ] ;  /* 0x00000000fffff984 */ /* 0x000fe20000000800 */
[----:B------:R-:W-:Y:S01]  /*1caa0*/  @!PT LDS RZ, [RZ] ;  /* 0x00000000fffff984 */ /* 0x000fe20000000800 */
[----:B------:R-:W-:Y:S01]  /*1cab0*/  @!P3 LDGSTS.E.BYPASS.LTC128B.128 [R241+0x12800], desc[UR4][R10.64+0x80] ;  /* 0x128000800af1bfae */ /* 0x000fe2000b981a04 */
[----:B------:R-:W-:Y:S01]  /*1cac0*/  IMAD.IADD R214, R167, 0x1, R196 ;  /* 0x00000001a7d67824 */ /* 0x000fe200078e02c4 */
[----:B------:R-:W-:-:S02]  /*1cad0*/  SEL R4, R4, 0xffffffc0, !P0 ;  /* 0xffffffc004047807 */ /* 0x000fc40004000000 */
        /* <DEDUP_REMOVED lines=56> */
[----:B------:R-:W3:Y:S04]  /*1ce60*/  LDSM.16.M88.4 R176, [R221+UR6+0x8000] ;  /* 0x00800006ddb0783b */ /* 0x000ee80008000200 */
[----:B------:R-:W4:Y:S04]  /*1ce70*/  LDSM.16.M88.4 R168, [R221+UR6+0x8800] ;  /* 0x00880006dda8783b */ /* 0x000f280008000200 */
[----:B------:R-:W5:Y:S04]  /*1ce80*/  LDSM.16.M88.4 R28, [R221+UR6+0x9000] ;  /* 0x00900006dd1c783b */ /* 0x000f680008000200 */
[----:B------:R-:W5:Y:S04]  /*1ce90*/  LDSM.16.M88.4 R184, [R221+UR6+0x9800] ;  /* 0x00980006ddb8783b */ /* 0x000f680008000200 */
[----:B------:R-:W-:Y:S04]  /*1cea0*/  LDSM.16.M88.4 R192, [R220] ;  /* 0x00000000dcc0783b */ /* 0x000fe80000000200 */
[----:B------:R-:W5:Y:S04]  /*1ceb0*/  LDSM.16.M88.4 R12, [R214+0x8000] ;  /* 0x00800000d60c783b */ /* 0x000f680000000200 */
[----:B-1----:R-:W1:Y:S04]  /*1cec0*/  LDSM.16.M88.4 R8, [R214+0x8800] ;  /* 0x00880000d608783b */ /* 0x002e680000000200 */
[----:B------:R-:W-:Y:S04]  /*1ced0*/  LDSM.16.M88.4 R16, [R213] ;  /* 0x00000000d510783b */ /* 0x000fe80000000200 */
[----:B------:R-:W1:Y:S04]  /*1cee0*/  LDSM.16.M88.4 R20, [R167+0x8000] ;  /* 0x00800000a714783b */ /* 0x000e680000000200 */
[----:B--2---:R-:W2:Y:S01]  /*1cef0*/  LDSM.16.M88.4 R4, [R167+0x8800] ;  /* 0x00880000a704783b */ /* 0x004ea20000000200 */
[C---:B---3--:R-:W-:Y:S03]  /*1cf00*/  HMMA.16816.F32 R180, R204.reuse, R176, RZ ;  /* 0x000000b0ccb4723c */ /* 0x048fe600000018ff */
[----:B------:R-:W3:Y:S04]  /*1cf10*/  LDSM.16.M88.4 R208, [R214+0x9000] ;  /* 0x00900000d6d0783b */ /* 0x000ee80000000200 */
[----:B------:R-:W3:Y:S01]  /*1cf20*/  LDSM.16.M88.4 R200, [R214+0x9800] ;  /* 0x00980000d6c8783b */ /* 0x000ee20000000200 */
[C---:B----4-:R-:W-:Y:S03]  /*1cf30*/  HMMA.16816.F32 R172, R204.reuse, R168, RZ ;  /* 0x000000a8ccac723c */ /* 0x050fe600000018ff */
[----:B------:R-:W4:Y:S04]  /*1cf40*/  LDSM.16.M88.4 R188, [R167+0x9000] ;  /* 0x00900000a7bc783b */ /* 0x000f280000000200 */
[----:B------:R-:W-:Y:S01]  /*1cf50*/  LDSM.16.M88.4 R196, [R166] ;  /* 0x00000000a6c4783b */ /* 0x000fe20000000200 */
[C---:B------:R-:W-:Y:S03]  /*1cf60*/  HMMA.16816.F32 R176, R204.reuse, R178, RZ ;  /* 0x000000b2ccb0723c */ /* 0x040fe600000018ff */
[----:B------:R-:W-:Y:S04]  /*1cf70*/  LDSM.16.M88.4 R216, [R167+0xc000] ;  /* 0x00c00000a7d8783b */ /* 0x000fe80000000200 */
[----:B------:R-:W0:Y:S01]  /*1cf80*/  LDGDEPBAR ;  /* 0x00000000000079af */ /* 0x000e220000000000 */
[C---:B------:R-:W-:Y:S08]  /*1cf90*/  HMMA.16816.F32 R168, R204.reuse, R170, RZ ;  /* 0x000000aacca8723c */ /* 0x040ff000000018ff */
[C---:B-----5:R-:W-:Y:S08]  /*1cfa0*/  HMMA.16816.F32 R32, R204.reuse, R28, RZ ;  /* 0x0000001ccc20723c */ /* 0x060ff000000018ff */
[C---:B------:R-:W-:Y:S08]  /*1cfb0*/  HMMA.16816.F32 R28, R204.reuse, R30, RZ ;  /* 0x0000001ecc1c723c */ /* 0x040ff000000018ff */
[C---:B------:R-:W-:Y:S08]  /*1cfc0*/  HMMA.16816.F32 R24, R204.reuse, R184, RZ ;  /* 0x000000b8cc18723c */ /* 0x040ff000000018ff */
[----:B------:R-:W-:Y:S01]  /*1cfd0*/  HMMA.16816.F32 R204, R204, R186, RZ ;  /* 0x000000bacccc723c */ /* 0x000fe200000018ff */
[----:B------:R-:W5:Y:S07]  /*1cfe0*/  LDSM.16.M88.4 R184, [R167+0x9800] ;  /* 0x00980000a7b8783b */ /* 0x000f6e0000000200 */
[C---:B------:R-:W-:Y:S08]  /*1cff0*/  HMMA.16816.F32 R180, R192.reuse, R12, R180 ;  /* 0x0000000cc0b4723c */ /* 0x040ff000000018b4 */
[C---:B------:R-:W-:Y:S01]  /*1d000*/  HMMA.16816.F32 R176, R192.reuse, R14, R176 ;  /* 0x0000000ec0b0723c */ /* 0x040fe200000018b0 */
[----:B------:R-:W-:Y:S07]  /*1d010*/  LDSM.16.M88.4 R12, [R165+0x8800] ;  /* 0x00880000a50c783b */ /* 0x000fee0000000200 */
[C---:B-1----:R-:W-:Y:S08]  /*1d020*/  HMMA.16816.F32 R172, R192.reuse, R8, R172 ;  /* 0x00000008c0ac723c */ /* 0x042ff000000018ac */
[----:B------:R-:W-:Y:S01]  /*1d030*/  HMMA.16816.F32 R168, R192, R10, R168 ;  /* 0x0000000ac0a8723c */ /* 0x000fe200000018a8 */
[----:B------:R-:W1:Y:S07]  /*1d040*/  LDSM.16.M88.4 R8, [R165+0x8000] ;  /* 0x00800000a508783b */ /* 0x000e6e0000000200 */
[C---:B------:R-:W-:Y:S08]  /*1d050*/  HMMA.16816.F32 R180, R16.reuse, R20, R180 ;  /* 0x0000001410b4723c */ /* 0x040ff000000018b4 */
[C---:B------:R-:W-:Y:S01]  /*1d060*/  HMMA.16816.F32 R176, R16.reuse, R22, R176 ;  /* 0x0000001610b0723c */ /* 0x040fe200000018b0 */
[----:B------:R-:W-:Y:S07]  /*1d070*/  LDSM.16.M88.4 R20, [R222+0x2000] ;  /* 0x00200000de14783b */ /* 0x000fee0000000200 */
[C---:B--2---:R-:W-:Y:S08]  /*1d080*/  HMMA.16816.F32 R172, R16.reuse, R4, R172 ;  /* 0x0000000410ac723c */ /* 0x044ff000000018ac */
[----:B------:R-:W-:Y:S01]  /*1d090*/  HMMA.16816.F32 R168, R16, R6, R168 ;  /* 0x0000000610a8723c */ /* 0x000fe200000018a8 */
[----:B------:R-:W2:Y:S07]  /*1d0a0*/  LDSM.16.M88.4 R4, [R221+UR6+0xa000] ;  /* 0x00a00006dd04783b */ /* 0x000eae0008000200 */
[C---:B---3--:R-:W-:Y:S08]  /*1d0b0*/  HMMA.16816.F32 R32, R192.reuse, R208, R32 ;  /* 0x000000d0c020723c */ /* 0x048ff00000001820 */
[C---:B------:R-:W-:Y:S01]  /*1d0c0*/  HMMA.16816.F32 R28, R192.reuse, R210, R28 ;  /* 0x000000d2c01c723c */ /* 0x040fe2000000181c */
[----:B------:R-:W3:Y:S07]  /*1d0d0*/  LDSM.16.M88.4 R208, [R165+0x9000] ;  /* 0x00900000a5d0783b */ /* 0x000eee0000000200 */
[C---:B------:R-:W-:Y:S08]  /*1d0e0*/  HMMA.16816.F32 R24, R192.reuse, R200, R24 ;  /* 0x000000c8c018723c */ /* 0x040ff00000001818 */
[----:B------:R-:W-:Y:S01]  /*1d0f0*/  HMMA.16816.F32 R204, R192, R202, R204 ;  /* 0x000000cac0cc723c */ /* 0x000fe200000018cc */
[----:B------:R-:W3:Y:S04]  /*1d100*/  LDSM.16.M88.4 R200, [R165+0x9800] ;  /* 0x00980000a5c8783b */ /* 0x000ee80000000200 */
[----:B------:R-:W3:Y:S03]  /*1d110*/  LDSM.16.M88.4 R192, [R221+UR6+0xa800] ;  /* 0x00a80006ddc0783b */ /* 0x000ee60008000200 */
[C---:B----4-:R-:W-:Y:S08]  /*1d120*/  HMMA.16816.F32 R32, R16.reuse, R188, R32 ;  /* 0x000000bc1020723c */ /* 0x050ff00000001820 */
[C---:B------:R-:W-:Y:S01]  /*1d130*/  HMMA.16816.F32 R28, R16.reuse, R190, R28 ;  /* 0x000000be101c723c */ /* 0x040fe2000000181c */
[----:B------:R-:W4:Y:S07]  /*1d140*/  LDSM.16.M88.4 R188, [R221+UR6+0xb000] ;  /* 0x00b00006ddbc783b */ /* 0x000f2e0008000200 */
[C---:B-----5:R-:W-:Y:S08]  /*1d150*/  HMMA.16816.F32 R24, R16.reuse, R184, R24 ;  /* 0x000000b81018723c */ /* 0x060ff00000001818 */
[----:B------:R-:W-:Y:S01]  /*1d160*/  HMMA.16816.F32 R204, R16, R186, R204 ;  /* 0x000000ba10cc723c */ /* 0x000fe200000018cc */
[----:B------:R-:W5:Y:S04]  /*1d170*/  LDSM.16.M88.4 R184, [R221+UR6+0xb800] ;  /* 0x00b80006ddb8783b */ /* 0x000f680008000200 */
[----:B------:R-:W-:Y:S03]  /*1d180*/  LDSM.16.M88.4 R16, [R214+0xa000] ;  /* 0x00a00000d610783b */ /* 0x000fe60000000200 */
[C---:B-1----:R-:W-:Y:S08]  /*1d190*/  HMMA.16816.F32 R180, R196.reuse, R8, R180 ;  /* 0x00000008c4b4723c */ /* 0x042ff000000018b4 */
[C---:B------:R-:W-:Y:S01]  /*1d1a0*/  HMMA.16816.F32 R176, R196.reuse, R10, R176 ;  /* 0x0000000ac4b0723c */ /* 0x040fe200000018b0 */
[----:B------:R-:W1:Y:S07]  /*1d1b0*/  LDSM.16.M88.4 R8, [R220+0x2000] ;  /* 0x00200000dc08783b */ /* 0x000e6e0000000200 */
[C---:B------:R-:W-:Y:S08]  /*1d1c0*/  HMMA.16816.F32 R172, R196.reuse, R12, R172 ;  /* 0x0000000cc4ac723c */ /* 0x040ff000000018ac */
[----:B------:R-:W-:Y:S01]  /*1d1d0*/  HMMA.16816.F32 R168, R196, R14, R168 ;  /* 0x0000000ec4a8723c */ /* 0x000fe200000018a8 */
[----:B------:R-:W1:Y:S07]  /*1d1e0*/  LDSM.16.M88.4 R12, [R214+0xa800] ;  /* 0x00a80000d60c783b */ /* 0x000e6e0000000200 */
        /* <DEDUP_REMOVED lines=9> */
[----:B------:R-:W-:Y:S03]  /*1d280*/  LDSM.16.M88.4 R200, [R165+0xb000] ;  /* 0x00b00000a5c8783b */ /* 0x000fe60000000200 */
        /* <DEDUP_REMOVED lines=25> */
[----:B------:R-:W-:Y:S07]  /*1d420*/  LDSM.16.M88.4 R192, [R221+UR6+0xc800] ;  /* 0x00c80006ddc0783b */ /* 0x000fee0008000200 */
[C---:B------:R-:W-:Y:S08]  /*1d430*/  HMMA.16816.F32 R172, R16.reuse, R188, R172 ;  /* 0x000000bc10ac723c */ /* 0x040ff000000018ac */
[C---:B------:R-:W-:Y:S01]  /*1d440*/  HMMA.16816.F32 R168, R16.reuse, R190, R168 ;  /* 0x000000be10a8723c */ /* 0x040fe200000018a8 */
[----:B------:R-:W-:Y:S07]  /*1d450*/  LDSM.16.M88.4 R188, [R221+UR6+0xd000] ;  /* 0x00d00006ddbc783b */ /* 0x000fee0008000200 */
[C---:B------:R-:W-:Y:S08]  /*1d460*/  HMMA.16816.F32 R32, R16.reuse, R184, R32 ;  /* 0x000000b81020723c */ /* 0x040ff00000001820 */
        /* <DEDUP_REMOVED lines=18> */
[----:B------:R-:W4:Y:S03]  /*1d590*/  LDSM.16.M88.4 R4, [R214+0xd000] ;  /* 0x00d00000d604783b */ /* 0x000f260000000200 */
[C---:B--2---:R-:W-:Y:S08]  /*1d5a0*/  HMMA.16816.F32 R180, R12.reuse, R196, R180 ;  /* 0x000000c40cb4723c */ /* 0x044ff000000018b4 */
[C---:B------:R-:W-:Y:S01]  /*1d5b0*/  HMMA.16816.F32 R176, R12.reuse, R198, R176 ;  /* 0x000000c60cb0723c */ /* 0x040fe200000018b0 */
[----:B------:R-:W-:Y:S07]  /*1d5c0*/  LDSM.16.M88.4 R196, [R165+0xc800] ;  /* 0x00c80000a5c4783b */ /* 0x000fee0000000200 */
        /* <DEDUP_REMOVED lines=8> */
[----:B------:R-:W2:Y:S04]  /*1d650*/  LDSM.16.M88.4 R12, [R214+0xd800] ;  /* 0x00d80000d60c783b */ /* 0x000ea80000000200 */
[----:B------:R-:W5:Y:S03]  /*1d660*/  LDSM.16.M88.4 R20, [R213+0x4000] ;  /* 0x00400000d514783b */ /* 0x000f660000000200 */
[C---:B---3--:R-:W-:Y:S08]  /*1d670*/  HMMA.16816.F32 R180, R8.reuse, R184, R180 ;  /* 0x000000b808b4723c */ /* 0x048ff000000018b4 */
[C---:B------:R-:W-:Y:S01]  /*1d680*/  HMMA.16816.F32 R176, R8.reuse, R186, R176 ;  /* 0x000000ba08b0723c */ /* 0x040fe200000018b0 */
[----:B------:R-:W3:Y:S07]  /*1d690*/  LDSM.16.M88.4 R184, [R167+0xd800] ;  /* 0x00d80000a7b8783b */ /* 0x000eee0000000200 */
[C---:B-1----:R-:W-:Y:S08]  /*1d6a0*/  HMMA.16816.F32 R172, R8.reuse, R16, R172 ;  /* 0x0000001008ac723c */ /* 0x042ff000000018ac */
[C---:B------:R-:W-:Y:S01]  /*1d6b0*/  HMMA.16816.F32 R168, R8.reuse, R18, R168 ;  /* 0x0000001208a8723c */ /* 0x040fe200000018a8 */
[----:B------:R-:W-:Y:S07]  /*1d6c0*/  LDSM.16.M88.4 R16, [R222+0x6000] ;  /* 0x00600000de10783b */ /* 0x000fee0000000200 */
[C---:B----4-:R-:W-:Y:S08]  /*1d6d0*/  HMMA.16816.F32 R32, R8.reuse, R4, R32 ;  /* 0x000000040820723c */ /* 0x050ff00000001820 */
[C---:B------:R-:W-:Y:S01]  /*1d6e0*/  HMMA.16816.F32 R28, R8.reuse, R6, R28 ;  /* 0x00000006081c723c */ /* 0x040fe2000000181c */
[----:B------:R-:W1:Y:S07]  /*1d6f0*/  LDSM.16.M88.4 R4, [R166+0x4000] ;  /* 0x00400000a604783b */ /* 0x000e6e0000000200 */
[C---:B--2---:R-:W-:Y:S08]  /*1d700*/  HMMA.16816.F32 R24, R8.reuse, R12, R24 ;  /* 0x0000000c0818723c */ /* 0x044ff00000001818 */
[----:B------:R-:W-:Y:S01]  /*1d710*/  HMMA.16816.F32 R204, R8, R14, R204 ;  /* 0x0000000e08cc723c */ /* 0x000fe200000018cc */
[----:B------:R-:W2:Y:S04]  /*1d720*/  LDSM.16.M88.4 R12, [R165+0xd000] ;  /* 0x00d00000a50c783b */ /* 0x000ea80000000200 */
[----:B------:R-:W4:Y:S03]  /*1d730*/  LDSM.16.M88.4 R8, [R165+0xd800] ;  /* 0x00d80000a508783b */ /* 0x000f260000000200 */
[C---:B-----5:R-:W-:Y:S08]  /*1d740*/  HMMA.16816.F32 R180, R20.reuse, R216, R180 ;  /* 0x000000d814b4723c */ /* 0x060ff000000018b4 */
[C---:B------:R-:W-:Y:S01]  /*1d750*/  HMMA.16816.F32 R176, R20.reuse, R218, R176 ;  /* 0x000000da14b0723c */ /* 0x040fe200000018b0 */
[----:B------:R-:W-:Y:S07]  /*1d760*/  LDSM.16.M88.4 R216, [R214+0xf800] ;  /* 0x00f80000d6d8783b */ /* 0x000fee0000000200 */
[C---:B------:R-:W-:Y:S08]  /*1d770*/  HMMA.16816.F32 R172, R20.reuse, R208, R172 ;  /* 0x000000d014ac723c */ /* 0x040ff000000018ac */
[C---:B------:R-:W-:Y:S01]  /*1d780*/  HMMA.16816.F32 R168, R20.reuse, R210, R168 ;  /* 0x000000d214a8723c */ /* 0x040fe200000018a8 */
[----:B------:R-:W-:Y:S07]  /*1d790*/  LDSM.16.M88.4 R208, [R220+0x6000] ;  /* 0x00600000dcd0783b */ /* 0x000fee0000000200 */
[C---:B------:R-:W-:Y:S08]  /*1d7a0*/  HMMA.16816.F32 R32, R20.reuse, R188, R32 ;  /* 0x000000bc1420723c */ /* 0x040ff00000001820 */
[C---:B------:R-:W-:Y:S01]  /*1d7b0*/  HMMA.16816.F32 R28, R20.reuse, R190, R28 ;  /* 0x000000be141c723c */ /* 0x040fe2000000181c */
[----:B------:R-:W5:Y:S07]  /*1d7c0*/  LDSM.16.M88.4 R188, [R221+UR6+0xe800] ;  /* 0x00e80006ddbc783b */ /* 0x000f6e0008000200 */
[C---:B---3--:R-:W-:Y:S08]  /*1d7d0*/  HMMA.16816.F32 R24, R20.reuse, R184, R24 ;  /* 0x000000b81418723c */ /* 0x048ff00000001818 */
[----:B------:R-:W-:Y:S01]  /*1d7e0*/  HMMA.16816.F32 R204, R20, R186, R204 ;  /* 0x000000ba14cc723c */ /* 0x000fe200000018cc */
[----:B------:R-:W3:Y:S04]  /*1d7f0*/  LDSM.16.M88.4 R184, [R221+UR6+0xf000] ;  /* 0x00f00006ddb8783b */ /* 0x000ee80008000200 */
[----:B------:R-:W3:Y:S03]  /*1d800*/  LDSM.16.M88.4 R20, [R221+UR6+0xf800] ;  /* 0x00f80006dd14783b */ /* 0x000ee60008000200 */
        /* <DEDUP_REMOVED lines=8> */
[----:B------:R-:W1:Y:S07]  /*1d890*/  LDSM.16.M88.4 R12, [R214+0xe000] ;  /* 0x00e00000d60c783b */ /* 0x000e6e0000000200 */
[C---:B----4-:R-:W-:Y:S08]  /*1d8a0*/  HMMA.16816.F32 R24, R4.reuse, R8, R24 ;  /* 0x000000080418723c */ /* 0x050ff00000001818 */
[----:B------:R-:W-:Y:S01]  /*1d8b0*/  HMMA.16816.F32 R204, R4, R10, R204 ;  /* 0x0000000a04cc723c */ /* 0x000fe200000018cc */
[----:B------:R-:W2:Y:S04]  /*1d8c0*/  LDSM.16.M88.4 R8, [R214+0xe800] ;  /* 0x00e80000d608783b */ /* 0x000ea80000000200 */
[----:B------:R-:W4:Y:S03]  /*1d8d0*/  LDSM.16.M88.4 R4, [R214+0xf000] ;  /* 0x00f00000d604783b */ /* 0x000f260000000200 */
[C---:B------:R-:W-:Y:S08]  /*1d8e0*/  HMMA.16816.F32 R180, R16.reuse, R192, R180 ;  /* 0x000000c010b4723c */ /* 0x040ff000000018b4 */
[C---:B------:R-:W-:Y:S01]  /*1d8f0*/  HMMA.16816.F32 R176, R16.reuse, R194, R176 ;  /* 0x000000c210b0723c */ /* 0x040fe200000018b0 */
[----:B------:R-:W4:Y:S07]  /*1d900*/  LDSM.16.M88.4 R192, [R167+0xe800] ;  /* 0x00e80000a7c0783b */ /* 0x000f2e0000000200 */
[C---:B-----5:R-:W-:Y:S08]  /*1d910*/  HMMA.16816.F32 R172, R16.reuse, R188, R172 ;  /* 0x000000bc10ac723c */ /* 0x060ff000000018ac */
[C---:B------:R-:W-:Y:S01]  /*1d920*/  HMMA.16816.F32 R168, R16.reuse, R190, R168 ;  /* 0x000000be10a8723c */ /* 0x040fe200000018a8 */
[----:B------:R-:W5:Y:S07]  /*1d930*/  LDSM.16.M88.4 R188, [R167+0xf000] ;  /* 0x00f00000a7bc783b */ /* 0x000f6e0000000200 */
[C---:B---3--:R-:W-:Y:S08]  /*1d940*/  HMMA.16816.F32 R32, R16.reuse, R184, R32 ;  /* 0x000000b81020723c */ /* 0x048ff00000001820 */
[C---:B------:R-:W-:Y:S01]  /*1d950*/  HMMA.16816.F32 R28, R16.reuse, R186, R28 ;  /* 0x000000ba101c723c */ /* 0x040fe2000000181c */
[----:B------:R-:W3:Y:S07]  /*1d960*/  LDSM.16.M88.4 R184, [R167+0xf800] ;  /* 0x00f80000a7b8783b */ /* 0x000eee0000000200 */
[C---:B------:R-:W-:Y:S08]  /*1d970*/  HMMA.16816.F32 R24, R16.reuse, R20, R24 ;  /* 0x000000141018723c */ /* 0x040ff00000001818 */
[----:B------:R-:W-:Y:S01]  /*1d980*/  HMMA.16816.F32 R204, R16, R22, R204 ;  /* 0x0000001610cc723c */ /* 0x000fe200000018cc */
[----:B------:R-:W-:Y:S04]  /*1d990*/  LDSM.16.M88.4 R20, [R166+0x6000] ;  /* 0x00600000a614783b */ /* 0x000fe80000000200 */
[----:B------:R-:W3:Y:S03]  /*1d9a0*/  LDSM.16.M88.4 R16, [R165+0xe000] ;  /* 0x00e00000a510783b */ /* 0x000ee60000000200 */
[C---:B-1----:R-:W-:Y:S08]  /*1d9b0*/  HMMA.16816.F32 R180, R208.reuse, R12, R180 ;  /* 0x0000000cd0b4723c */ /* 0x042ff000000018b4 */
[C---:B------:R-:W-:Y:S01]  /*1d9c0*/  HMMA.16816.F32 R176, R208.reuse, R14, R176 ;  /* 0x0000000ed0b0723c */ /* 0x040fe200000018b0 */
[----:B------:R-:W1:Y:S07]  /*1d9d0*/  LDSM.16.M88.4 R12, [R165+0xe800] ;  /* 0x00e80000a50c783b */ /* 0x000e6e0000000200 */
[C---:B--2---:R-:W-:Y:S08]  /*1d9e0*/  HMMA.16816.F32 R172, R208.reuse, R8, R172 ;  /* 0x00000008d0ac723c */ /* 0x044ff000000018ac */
[C---:B------:R-:W-:Y:S01]  /*1d9f0*/  HMMA.16816.F32 R168, R208.reuse, R10, R168 ;  /* 0x0000000ad0a8723c */ /* 0x040fe200000018a8 */
[----:B------:R-:W2:Y:S07]  /*1da00*/  LDSM.16.M88.4 R8, [R165+0xf000] ;  /* 0x00f00000a508783b */ /* 0x000eae0000000200 */
[C---:B----4-:R-:W-:Y:S08]  /*1da10*/  HMMA.16816.F32 R32, R208.reuse, R4, R32 ;  /* 0x00000004d020723c */ /* 0x050ff00000001820 */
[----:B------:R-:W-:Y:S01]  /*1da20*/  HMMA.16816.F32 R28, R208, R6, R28 ;  /* 0x00000006d01c723c */ /* 0x000fe2000000181c */
[----:B------:R-:W4:Y:S01]  /*1da30*/  LDSM.16.M88.4 R4, [R165+0xf800] ;  /* 0x00f80000a504783b */ /* 0x000f220000000200 */
[----:B------:R-:W-:-:S06]  /*1da40*/  DEPBAR.LE SB0, 0x0 ;  /* 0x000080000000791a */ /* 0x000fcc0000000000 */
[C---:B------:R-:W-:Y:S08]  /*1da50*/  HMMA.16816.F32 R24, R208.reuse, R216, R24 ;  /* 0x000000d8d018723c */ /* 0x040ff00000001818 */
[----:B------:R-:W-:Y:S08]  /*1da60*/  HMMA.16816.F32 R204, R208, R218, R204 ;  /* 0x000000dad0cc723c */ /* 0x000ff000000018cc */
[C---:B------:R-:W-:Y:S08]  /*1da70*/  HMMA.16816.F32 R180, R200.reuse, R196, R180 ;  /* 0x000000c4c8b4723c */ /* 0x040ff000000018b4 */
[C---:B------:R-:W-:Y:S08]  /*1da80*/  HMMA.16816.F32 R176, R200.reuse, R198, R176 ;  /* 0x000000c6c8b0723c */ /* 0x040ff000000018b0 */
[C---:B------:R-:W-:Y:S08]  /*1da90*/  HMMA.16816.F32 R172, R200.reuse, R192, R172 ;  /* 0x000000c0c8ac723c */ /* 0x040ff000000018ac */
[C---:B------:R-:W-:Y:S08]  /*1daa0*/  HMMA.16816.F32 R168, R200.reuse, R194, R168 ;  /* 0x000000c2c8a8723c */ /* 0x040ff000000018a8 */
[C---:B-----5:R-:W-:Y:S08]  /*1dab0*/  HMMA.16816.F32 R32, R200.reuse, R188, R32 ;  /* 0x000000bcc820723c */ /* 0x060ff00000001820 */
[C---:B------:R-:W-:Y:S08]  /*1dac0*/  HMMA.16816.F32 R28, R200.reuse, R190, R28 ;  /* 0x000000bec81c723c */ /* 0x040ff0000000181c */
[C---:B---3--:R-:W-:Y:S08]  /*1dad0*/  HMMA.16816.F32 R24, R200.reuse, R184, R24 ;  /* 0x000000b8c818723c */ /* 0x048ff00000001818 */
[----:B------:R-:W-:Y:S08]  /*1dae0*/  HMMA.16816.F32 R204, R200, R186, R204 ;  /* 0x000000bac8cc723c */ /* 0x000ff000000018cc */
[C---:B------:R-:W-:Y:S08]  /*1daf0*/  HMMA.16816.F32 R180, R20.reuse, R16, R180 ;  /* 0x0000001014b4723c */ /* 0x040ff000000018b4 */
[C---:B------:R-:W-:Y:S08]  /*1db00*/  HMMA.16816.F32 R176, R20.reuse, R18, R176 ;  /* 0x0000001214b0723c */ /* 0x040ff000000018b0 */
[C---:B-1----:R-:W-:Y:S08]  /*1db10*/  HMMA.16816.F32 R172, R20.reuse, R12, R172 ;  /* 0x0000000c14ac723c */ /* 0x042ff000000018ac */
[C---:B------:R-:W-:Y:S08]  /*1db20*/  HMMA.16816.F32 R168, R20.reuse, R14, R168 ;  /* 0x0000000e14a8723c */ /* 0x040ff000000018a8 */
[C---:B--2---:R-:W-:Y:S08]  /*1db30*/  HMMA.16816.F32 R32, R20.reuse, R8, R32 ;  /* 0x000000081420723c */ /* 0x044ff00000001820 */
[C---:B------:R-:W-:Y:S08]  /*1db40*/  HMMA.16816.F32 R28, R20.reuse, R10, R28 ;  /* 0x0000000a141c723c */ /* 0x040ff0000000181c */
[C---:B----4-:R-:W-:Y:S08]  /*1db50*/  HMMA.16816.F32 R24, R20.reuse, R4, R24 ;  /* 0x000000041418723c */ /* 0x050ff00000001818 */
[----:B------:R-:W-:Y:S01]  /*1db60*/  HMMA.16816.F32 R204, R20, R6, R204 ;  /* 0x0000000614cc723c */ /* 0x000fe200000018cc */
[----:B------:R-:W-:Y:S06]  /*1db70*/  BAR.SYNC.DEFER_BLOCKING 0x0 ;  /* 0x0000000000007b1d */ /* 0x000fec0000010000 */
[----:B------:R-:W-:-:S13]  /*1db80*/  BRA.U !UP1, `(.L_x_2259) ;  /* 0x0000000909947547 */ /* 0x000fda000b800000 */
[----:B------:R-:W-:Y:S05]  /*1db90*/  BRA.U !UP0, `(.L_x_2260) ;  /* 0x0000000508007547 */ /* 0x000fea000b800000 */
[----:B------:R-:W1:Y:S01]  /*1dba0*/  LDC R6, c[0x0][0x4f0] ;  /* 0x00013c00ff067b82 */ /* 0x000e620000000800 */
[----:B------:R-:W-:Y:S02]  /*1dbb0*/  USHF.L.U32 UR8, UR31, 0x6, URZ ;  /* 0x000000061f087899 */ /* 0x000fe400080006ff */
[----:B------:R-:W-:Y:S01]  /*1dbc0*/  UIADD3 UR15, UPT, UPT, UR15, -0x80, URZ ;  /* 0xffffff800f0f7890 */ /* 0x000fe2000fffe0ff */
[----:B------:R-:W2:Y:S03]  /*1dbd0*/  LDCU.64 UR10, c[0x0][0x3b8] ;  /* 0x00007700ff0a77ac */ /* 0x000ea60008000a00 */
        /* <DEDUP_REMOVED lines=45> */
[----:B------:R-:W-:-:S04]  /*1deb0*/  IMAD R6, R5, R6, -0x40 ;  /* 0xffffffc005067424 */ /* 0x000fc800078e0206 */
[----:B--2---:R-:W-:Y:S01]  /*1dec0*/  IMAD.WIDE.U32 R8, R6, UR10, RZ ;  /* 0x0000000a06087c25 */ /* 0x004fe2000f8e00ff */
[----:B------:R-:W-:-:S05]  /*1ded0*/  SHF.R.S32.HI R5, RZ, 0x1f, R6 ;  /* 0x0000001fff057819 */ /* 0x000fca0000011406 */
[----:B------:R-:W-:-:S04]  /*1dee0*/  IMAD R5, R5, UR10, RZ ;  /* 0x0000000a05057c24 */ /* 0x000fc8000f8e02ff */
[----:B------:R-:W-:-:S04]  /*1def0*/  IMAD R5, R6, UR11, R5 ;  /* 0x0000000b06057c24 */ /* 0x000fc8000f8e0205 */
[----:B------:R-:W-:Y:S01]  /*1df00*/  IMAD.IADD R9, R9, 0x1, R5 ;  /* 0x0000000109097824 */ /* 0x000fe200078e0205 */
[----:B---3--:R-:W-:-:S04]  /*1df10*/  IADD3 R4, PT, PT, R7, -R4, RZ ;  /* 0x8000000407047210 */ /* 0x008fc80007ffe0ff */
        /* <DEDUP_REMOVED lines=8> */
.L_x_2260:
        /* <DEDUP_REMOVED lines=8> */
.L_x_2261:
[----:B------:R-:W1:Y:S01]  /*1e020*/  LDCU UR9, c[0x0][0x3bc] ;  /* 0x00007780ff0977ac */ /* 0x000e620008000800 */
[----:B------:R-:W-:Y:S01]  /*1e030*/  @!P2 IMAD.MOV.U32 R4, RZ, RZ, R226 ;  /* 0x000000ffff04a224 */ /* 0x000fe200078e00e2 */
[----:B------:R-:W-:Y:S01]  /*1e040*/  @!PT LDS RZ, [RZ] ;  /* 0x00000000fffff984 */ /* 0x000fe20000000800 */
[----:B------:R-:W-:Y:S01]  /*1e050*/  @!PT LDS RZ, [RZ] ;  /* 0x00000000fffff984 */ /* 0x000fe20000000800 */
[----:B------:R-:W-:Y:S01]  /*1e060*/  @!PT LDS RZ, [RZ] ;  /* 0x00000000fffff984 */ /* 0x000fe20000000800 */
[----:B------:R2:W-:Y:S01]  /*1e070*/  @!P4 LDGSTS.E.BYPASS.LTC128B.128 [R241+0x8000], desc[UR4][R226.64] ;  /* 0x08000000e2f1cfae */ /* 0x0005e2000b981a04 */
[----:B------:R-:W-:Y:S01]  /*1e080*/  @!P2 IMAD.MOV.U32 R5, RZ, RZ, R227 ;  /* 0x000000ffff05a224 */ /* 0x000fe200078e00e3 */
[----:B------:R-:W-:Y:S02]  /*1e090*/  USHF.L.U32 UR8, UR10, 0x5, URZ ;  /* 0x000000050a087899 */ /* 0x000fe400080006ff */
[----:B------:R2:W-:Y:S04]  /*1e0a0*/  @P4 STS.128 [R241+0x8000], RZ ;  /* 0x008000fff1004388 */ /* 0x0005e80000000c00 */
[----:B------:R-:W-:Y:S01]  /*1e0b0*/  IADD3 R10, P0, PT, R226, UR8, RZ ;  /* 0x00000008e20a7c10 */ /* 0x000fe2000ff1e0ff */
[----:B------:R-:W-:Y:S01]  /*1e0c0*/  @!PT LDS RZ, [RZ] ;  /* 0x00000000fffff984 */ /* 0x000fe20000000800 */
[----:B------:R-:W-:Y:S01]  /*1e0d0*/  @!PT LDS RZ, [RZ] ;  /* 0x00000000fffff984 */ /* 0x000fe20000000800 */
[----:B------:R-:W-:Y:S01]  /*1e0e0*/  @!PT LDS RZ, [RZ] ;  /* 0x00000000fffff984 */ /* 0x000fe20000000800 */
[----:B------:R2:W-:Y:S04]  /*1e0f0*/  @!P3 LDGSTS.E.BYPASS.LTC128B.128 [R241+0xa000], desc[UR4][R226.64+0x80] ;  /* 0x0a000080e2f1bfae */ /* 0x0005e8000b981a04 */
[----:B------:R2:W-:Y:S01]  /*1e100*/  @P3 STS.128 [R241+0xa000], RZ ;  /* 0x00a000fff1003388 */ /* 0x0005e20000000c00 */
[----:B-1----:R-:W-:-:S03]  /*1e110*/  USHF.L.U64.HI UR9, UR10, 0x5, UR9 ;  /* 0x000000050a097899 */ /* 0x002fc60008010209 */
[----:B------:R-:W-:Y:S01]  /*1e120*/  @!PT LDS RZ, [RZ] ;  /* 0x00000000fffff984 */ /* 0x000fe20000000800 */
[----:B------:R-:W-:Y:S01]  /*1e130*/  @!PT LDS RZ, [RZ] ;  /* 0x00000000fffff984 */ /* 0x000fe20000000800 */
[----:B------:R-:W-:Y:S01]  /*1e140*/  @!PT LDS RZ, [RZ] ;  /* 0x00000000fffff984 */ /* 0x000fe20000000800 */
[----:B------:R2:W-:Y:S04]  /*1e150*/  @!P2 LDGSTS.E.BYPASS.LTC128B.128 [R241+0xc000], desc[UR4][R4.64+0x100] ;  /* 0x0c00010004f1afae */ /* 0x0005e8000b981a04 */
[----:B------:R2:W-:Y:S01]  /*1e160*/  @P2 STS.128 [R241+0xc000], RZ ;  /* 0x00c000fff1002388 */ /* 0x0005e20000000c00 */
[----:B------:R-:W-:Y:S02]  /*1e170*/  IADD3.X R11, PT, PT, R227, UR9, RZ, P0, !PT ;  /* 0x00000009e30b7c10 */ /* 0x000fe400087fe4ff */
[----:B------:R-:W-:Y:S01]  /*1e180*/  IADD3 R8, P0, PT, R10, UR8, RZ ;  /* 0x000000080a087c10 */ /* 0x000fe2000ff1e0ff */
[----:B------:R-:W-:Y:S01]  /*1e190*/  @!PT LDS RZ, [RZ] ;  /* 0x00000000fffff984 */ /* 0x000fe20000000800 */
[----:B------:R-:W-:Y:S01]  /*1e1a0*/  @!PT LDS RZ, [RZ] ;  /* 0x00000000fffff984 */ /* 0x000fe20000000800 */
[----:B------:R-:W-:Y:S01]  /*1e1b0*/  @!PT LDS RZ, [RZ] ;  /* 0x00000000fffff984 */ /* 0x000fe20000000800 */
[----:B------:R2:W-:Y:S03]  /*1e1c0*/  @!P1 LDGSTS.E.BYPASS.LTC128B.128 [R241+0xe000], desc[UR4][R226.64+0x180] ;  /* 0x0e000180e2f19fae */ /* 0x0005e6000b981a04 */
[----:B------:R-:W-:Y:S01]  /*1e1d0*/  IADD3.X R9, PT, PT, R11, UR9, RZ, P0, !PT ;  /* 0x000000090b097c10 */ /* 0x000fe200087fe4ff */
[----:B------:R2:W-:Y:S01]  /*1e1e0*/  @P1 STS.128 [R241+0xe000], RZ ;  /* 0x00e000fff1001388 */ /* 0x0005e20000000c00 */
[----:B------:R-:W-:-:S03]  /*1e1f0*/  IADD3 R6, P0, PT, R8, UR8, RZ ;  /* 0x0000000808067c10 */ /* 0x000fc6000ff1e0ff */
[----:B------:R-:W-:Y:S01]  /*1e200*/  @!PT LDS RZ, [RZ] ;  /* 0x00000000fffff984 */ /* 0x000fe20000000800 */
[----:B------:R-:W-:Y:S01]  /*1e210*/  @!PT LDS RZ, [RZ] ;  /* 0x00000000fffff984 */ /* 0x000fe20000000800 */
[----:B------:R-:W-:Y:S01]  /*1e220*/  @!PT LDS RZ, [RZ] ;  /* 0x00000000fffff984 */ /* 0x000fe20000000800 */
[----:B------:R2:W-:Y:S01]  /*1e230*/  @!P4 LDGSTS.E.BYPASS.LTC128B.128 [R241+0x8800], desc[UR4][R10.64] ;  /* 0x088000000af1cfae */ /* 0x0005e2000b981a04 */
[----:B------:R-:W-:-:S03]  /*1e240*/  IADD3.X R7, PT, PT, R9, UR9, RZ, P0, !PT ;  /* 0x0000000909077c10 */ /* 0x000fc600087fe4ff */
        /* <DEDUP_REMOVED lines=57> */
.L_x_2259:
[----:B--2---:R-:W-:Y:S01]  /*1e5e0*/  SHF.L.U32 R6, R2, 0x1, RZ ;  /* 0x0000000102067819 */ /* 0x004fe200000006ff */
[----:B------:R-:W-:Y:S01]  /*1e5f0*/  USHF.L.U32 UR4, UR22, 0x6, URZ ;  /* 0x0000000616047899 */ /* 0x000fe200080006ff */
[----:B------:R-:W-:Y:S01]  /*1e600*/  IADD3 R4, PT, PT, R233, 0x8, RZ ;  /* 0x00000008e9047810 */ /* 0x000fe20007ffe0ff */
[C---:B------:R-:W-:Y:S01]  /*1e610*/  VIADD R16, R215.reuse, 0x10000 ;  /* 0x00010000d7107836 */ /* 0x040fe20000000000 */
[----:B------:R-:W-:Y:S01]  /*1e620*/  LOP3.LUT R6, R6, 0x6, RZ, 0xc0, !PT ;  /* 0x0000000606067812 */ /* 0x000fe200078ec0ff */
[----:B------:R-:W-:Y:S01]  /*1e630*/  UISETP.GT.AND UP0, UPT, UR31, UR7, UPT ;  /* 0x000000071f00728c */ /* 0x000fe2000bf04270 */
[----:B------:R-:W-:Y:S02]  /*1e640*/  IADD3 R201, PT, PT, R215, 0x10040, RZ ;  /* 0x00010040d7c97810 */ /* 0x000fe40007ffe0ff */
[----:B------:R-:W-:-:S04]  /*1e650*/  LOP3.LUT R6, R6, UR4, RZ, 0xfc, !PT ;  /* 0x0000000406067c12 */ /* 0x000fc8000f8efcff */
[C---:B------:R-:W-:Y:S02]  /*1e660*/  IADD3 R5, PT, PT, R6.reuse, -0x80, RZ ;  /* 0xffffff8006057810 */ /* 0x040fe40007ffe0ff */
[----:B------:R-:W-:Y:S02]  /*1e670*/  IADD3 R7, PT, PT, R6, -0x7f, RZ ;  /* 0xffffff8106077810 */ /* 0x000fe40007ffe0ff */
[-C--:B------:R-:W-:Y:S01]  /*1e680*/  ISETP.GT.AND P0, PT, R233, R5.reuse, PT ;  /* 0x00000005e900720c */ /* 0x080fe20003f04270 */
[----:B------:R-:W-:Y:S01]  /*1e690*/  @UP0 UIADD3 UR22, UPT, UPT, UR22, -0x3, URZ ;  /* 0xfffffffd16160890 */ /* 0x000fe2000fffe0ff */
[----:B------:R-:W-:Y:S02]  /*1e6a0*/  ISETP.GT.AND P1, PT, R4, R5, PT ;  /* 0x000000050400720c */ /* 0x000fe40003f24270 */
[C---:B------:R-:W-:Y:S02]  /*1e6b0*/  ISETP.GE.AND P6, PT, R5.reuse, R232, PT ;  /* 0x000000e80500720c */ /* 0x040fe40003fc6270 */
[----:B------:R-:W-:-:S02]  /*1e6c0*/  ISETP.GE.AND P2, PT, R5, R224, PT ;  /* 0x000000e00500720c */ /* 0x000fc40003f46270 */
[-C--:B------:R-:W-:Y:S02]  /*1e6d0*/  ISETP.GT.AND P4, PT, R233, R7.reuse, PT ;  /* 0x00000007e900720c */ /* 0x080fe40003f84270 */
[----:B------:R-:W-:Y:S02]  /*1e6e0*/  FSEL R13, R180, -INF , !P0 ;  /* 0xff800000b40d7808 */ /* 0x000fe40004000000 */
[----:B------:R-:W-:Y:S02]  /*1e6f0*/  FSEL R11, R182, -INF , !P1 ;  /* 0xff800000b60b7808 */ /* 0x000fe40004800000 */
[----:B------:R-:W-:Y:S02]  /*1e700*/  IADD3 R5, PT, PT, R6, -0x78, RZ ;  /* 0xffffff8806057810 */ /* 0x000fe40007ffe0ff */
[----:B------:R-:W-:Y:S02]  /*1e710*/  ISETP.GT.AND P3, PT, R4, R7, PT ;  /* 0x000000070400720c */ /* 0x000fe40003f64270 */
        /* <DEDUP_REMOVED lines=10> */
[----:B------:R-:W-:Y:S02]  /*1e7c0*/  IADD3 R5, PT, PT, R6, -0x77, RZ ;  /* 0xffffff8906057810 */ /* 0x000fe40007ffe0ff */
[----:B------:R-:W-:Y:S02]  /*1e7d0*/  FSEL R17, R17, -INF , !P5 ;  /* 0xff80000011117808 */ /* 0x000fe40006800000 */
[----:B------:R-:W-:-:S02]  /*1e7e0*/  FSEL R15, R176, -INF , !P1 ;  /* 0xff800000b00f7808 */ /* 0x000fc40004800000 */
[----:B------:R-:W-:Y:S02]  /*1e7f0*/  FSEL R7, R7, -INF , !P0 ;  /* 0xff80000007077808 */ /* 0x000fe40004000000 */
[-C--:B------:R-:W-:Y:S02]  /*1e800*/  ISETP.GT.AND P3, PT, R233, R5.reuse, PT ;  /* 0x00000005e900720c */ /* 0x080fe40003f64270 */
[C---:B------:R-:W-:Y:S02]  /*1e810*/  ISETP.GE.AND P5, PT, R5.reuse, R232, PT ;  /* 0x000000e80500720c */ /* 0x040fe40003fa6270 */
[----:B------:R-:W-:Y:S02]  /*1e820*/  ISETP.GT.AND P1, PT, R4, R5, PT ;  /* 0x000000050400720c */ /* 0x000fe40003f24270 */
[----:B------:R-:W-:Y:S02]  /*1e830*/  ISETP.GE.AND P0, PT, R5, R224, PT ;  /* 0x000000e00500720c */ /* 0x000fe40003f06270 */
[----:B------:R-:W-:-:S02]  /*1e840*/  FSEL R5, R178, -INF , !P2 ;  /* 0xff800000b2057808 */ /* 0x000fc40005000000 */
[----:B------:R-:W-:Y:S02]  /*1e850*/  IADD3 R9, PT, PT, R6, -0x70, RZ ;  /* 0xffffff9006097810 */ /* 0x000fe40007ffe0ff */
[----:B------:R-:W-:Y:S02]  /*1e860*/  FSEL R5, R5, -INF , !P4 ;  /* 0xff80000005057808 */ /* 0x000fe40006000000 */
[-C--:B------:R-:W-:Y:S02]  /*1e870*/  ISETP.GT.AND P4, PT, R4, R9.reuse, PT ;  /* 0x000000090400720c */ /* 0x080fe40003f84270 */
[----:B------:R-:W-:Y:S02]  /*1e880*/  FSEL R15, R15, -INF , !P6 ;  /* 0xff8000000f0f7808 */ /* 0x000fe40007000000 */
[----:B------:R-:W-:Y:S02]  /*1e890*/  FSEL R19, R177, -INF , !P3 ;  /* 0xff800000b1137808 */ /* 0x000fe40005800000 */
[----:B------:R-:W-:-:S02]  /*1e8a0*/  ISETP.GT.AND P2, PT, R233, R9, PT ;  /* 0x00000009e900720c */ /* 0x000fc40003f44270 */
[C---:B------:R-:W-:Y:S02]  /*1e8b0*/  ISETP.GE.AND P6, PT, R9.reuse, R232, PT ;  /* 0x000000e80900720c */ /* 0x040fe40003fc6270 */
[----:B------:R-:W-:Y:S02]  /*1e8c0*/  ISETP.GE.AND P3, PT, R9, R224, PT ;  /* 0x000000e00900720c */ /* 0x000fe40003f66270 */
[----:B------:R-:W-:Y:S02]  /*1e8d0*/  IADD3 R23, PT, PT, R6, -0x6f, RZ ;  /* 0xffffff9106177810 */ /* 0x000fe40007ffe0ff */
[----:B------:R-:W-:Y:S02]  /*1e8e0*/  FSEL R9, R179, -INF , !P1 ;  /* 0xff800000b3097808 */ /* 0x000fe40004800000 */
[----:B------:R-:W-:Y:S02]  /*1e8f0*/  FSEL R174, R174, -INF , !P4 ;  /* 0xff800000aeae7808 */ /* 0x000fe40006000000 */
[----:B------:R-:W-:-:S02]  /*1e900*/  IADD3 R21, PT, PT, R6, -0x68, RZ ;  /* 0xffffff9806157810 */ /* 0x000fc40007ffe0ff */
[----:B------:R-:W-:Y:S02]  /*1e910*/  FSEL R19, R19, -INF , !P5 ;  /* 0xff80000013137808 */ /* 0x000fe40006800000 */
[-C--:B------:R-:W-:Y:S02]  /*1e920*/  ISETP.GT.AND P1, PT, R233, R23.reuse, PT ;  /* 0x00000017e900720c */ /* 0x080fe40003f24270 */
[----:B------:R-:W-:Y:S02]  /*1e930*/  FSEL R172, R172, -INF , !P2 ;  /* 0xff800000acac7808 */ /* 0x000fe40005000000 */
[----:B------:R-:W-:Y:S02]  /*1e940*/  FSEL R9, R9, -INF , !P0 ;  /* 0xff80000009097808 */ /* 0x000fe40004000000 */
[----:B------:R-:W-:Y:S02]  /*1e950*/  ISETP.GE.AND P5, PT, R23, R232, PT ;  /* 0x000000e81700720c */ /* 0x000fe40003fa6270 */
[----:B------:R-:W-:-:S02]  /*1e960*/  ISETP.GT.AND P2, PT, R4, R23, PT ;  /* 0x000000170400720c */ /* 0x000fc40003f44270 */
[----:B------:R-:W-:Y:S02]  /*1e970*/  ISETP.GE.AND P0, PT, R23, R224, PT ;  /* 0x000000e01700720c */ /* 0x000fe40003f06270 */
[----:B------:R-:W-:Y:S02]  /*1e980*/  FSEL R191, R174, -INF , !P3 ;  /* 0xff800000aebf7808 */ /* 0x000fe40005800000 */
[-C--:B------:R-:W-:Y:S02]  /*1e990*/  ISETP.GT.AND P4, PT, R233, R21.reuse, PT ;  /* 0x00000015e900720c */ /* 0x080fe40003f84270 */
[----:B------:R-:W-:Y:S02]  /*1e9a0*/  ISETP.GT.AND P3, PT, R4, R21, PT ;  /* 0x000000150400720c */ /* 0x000fe40003f64270 */
[----:B------:R-:W-:Y:S02]  /*1e9b0*/  IADD3 R23, PT, PT, R6, -0x67, RZ ;  /* 0xffffff9906177810 */ /* 0x000fe40007ffe0ff */
[----:B------:R-:W-:-:S02]  /*1e9c0*/  FSEL R173, R173, -INF , !P1 ;  /* 0xff800000adad7808 */ /* 0x000fc40004800000 */
[----:B------:R-:W-:Y:S02]  /*1e9d0*/  FSEL R195, R172, -INF , !P6 ;  /* 0xff800000acc37808 */ /* 0x000fe40007000000 */
[----:B------:R-:W-:Y:S02]  /*1e9e0*/  FSEL R175, R175, -INF , !P2 ;  /* 0xff800000afaf7808 */ /* 0x000fe40005000000 */
[C---:B------:R-:W-:Y:S02]  /*1e9f0*/  ISETP.GE.AND P6, PT, R21.reuse, R232, PT ;  /* 0x000000e81500720c */ /* 0x040fe40003fc6270 */
[----:B------:R-:W-:Y:S02]  /*1ea00*/  ISETP.GE.AND P1, PT, R21, R224, PT ;  /* 0x000000e01500720c */ /* 0x000fe40003f26270 */
[----:B------:R-:W-:Y:S02]  /*1ea10*/  ISETP.GT.AND P2, PT, R233, R23, PT ;  /* 0x00000017e900720c */ /* 0x000fe40003f44270 */
[----:B------:R-:W-:-:S02]  /*1ea20*/  FSEL R168, R168, -INF , !P4 ;  /* 0xff800000a8a87808 */ /* 0x000fc40006000000 */
[----:B------:R-:W-:Y:S02]  /*1ea30*/  FSEL R165, R170, -INF , !P3 ;  /* 0xff800000aaa57808 */ /* 0x000fe40005800000 */
[----:B------:R-:W-:Y:S02]  /*1ea40*/  IADD3 R21, PT, PT, R6, -0x60, RZ ;  /* 0xffffffa006157810 */ /* 0x000fe40007ffe0ff */
[----:B------:R-:W-:Y:S02]  /*1ea50*/  FSEL R197, R173, -INF , !P5 ;  /* 0xff800000adc57808 */ /* 0x000fe40006800000 */
[----:B------:R-:W-:Y:S02]  /*1ea60*/  ISETP.GT.AND P4, PT, R4, R23, PT ;  /* 0x000000170400720c */ /* 0x000fe40003f84270 */
[----:B------:R-:W-:Y:S02]  /*1ea70*/  FSEL R173, R175, -INF , !P0 ;  /* 0xff800000afad7808 */ /* 0x000fe40004000000 */
[----:B------:R-:W-:-:S02]  /*1ea80*/  FSEL R175, R168, -INF , !P6 ;  /* 0xff800000a8af7808 */ /* 0x000fc40007000000 */
[----:B------:R-:W-:Y:S02]  /*1ea90*/  FSEL R165, R165, -INF , !P1 ;  /* 0xff800000a5a57808 */ /* 0x000fe40004800000 */
[----:B------:R-:W-:Y:S02]  /*1eaa0*/  FSEL R169, R169, -INF , !P2 ;  /* 0xff800000a9a97808 */ /* 0x000fe40005000000 */
[C---:B------:R-:W-:Y:S02]  /*1eab0*/  ISETP.GE.AND P5, PT, R23.reuse, R232, PT ;  /* 0x000000e81700720c */ /* 0x040fe40003fa6270 */
[----:B------:R-:W-:Y:S02]  /*1eac0*/  ISETP.GE.AND P0, PT, R23, R224, PT ;  /* 0x000000e01700720c */ /* 0x000fe40003f06270 */
[----:B------:R-:W-:Y:S02]  /*1ead0*/  ISETP.GT.AND P3, PT, R233, R21, PT ;  /* 0x00000015e900720c */ /* 0x000fe40003f64270 */
[----:B------:R-:W-:-:S02]  /*1eae0*/  ISETP.GE.AND P6, PT, R21, R232, PT ;  /* 0x000000e81500720c */ /* 0x000fc40003fc6270 */
[----:B------:R-:W-:Y:S02]  /*1eaf0*/  ISETP.GT.AND P1, PT, R4, R21, PT ;  /* 0x000000150400720c */ /* 0x000fe40003f24270 */
[----:B------:R-:W-:Y:S01]  /*1eb00*/  ISETP.GE.AND P2, PT, R21, R224, PT ;  /* 0x000000e01500720c */ /* 0x000fe20003f46270 */
[C---:B------:R-:W-:Y:S01]  /*1eb10*/  VIADD R21, R6.reuse, 0xffffffa8 ;  /* 0xffffffa806157836 */ /* 0x040fe20000000000 */
[----:B------:R-:W-:Y:S02]  /*1eb20*/  IADD3 R23, PT, PT, R6, -0x5f, RZ ;  /* 0xffffffa106177810 */ /* 0x000fe40007ffe0ff */
[----:B------:R-:W-:Y:S02]  /*1eb30*/  FSEL R167, R171, -INF , !P4 ;  /* 0xff800000aba77808 */ /* 0x000fe40006000000 */
[----:B------:R-:W-:Y:S02]  /*1eb40*/  FSEL R169, R169, -INF , !P5 ;  /* 0xff800000a9a97808 */ /* 0x000fe40006800000 */
[----:B------:R-:W-:-:S02]  /*1eb50*/  ISETP.GT.AND P5, PT, R233, R23, PT ;  /* 0x00000017e900720c */ /* 0x000fc40003fa4270 */
[----:B------:R-:W-:Y:S02]  /*1eb60*/  FSEL R32, R32, -INF , !P3 ;  /* 0xff80000020207808 */ /* 0x000fe40005800000 */
[----:B------:R-:W-:Y:S02]  /*1eb70*/  FSEL R167, R167, -INF , !P0 ;  /* 0xff800000a7a77808 */ /* 0x000fe40004000000 */
[----:B------:R-:W-:Y:S02]  /*1eb80*/  FSEL R34, R34, -INF , !P1 ;  /* 0xff80000022227808 */ /* 0x000fe40004800000 */
[C---:B------:R-:W-:Y:S02]  /*1eb90*/  ISETP.GE.AND P4, PT, R23.reuse, R232, PT ;  /* 0x000000e81700720c */ /* 0x040fe40003f86270 */
[----:B------:R-:W-:Y:S02]  /*1eba0*/  ISETP.GT.AND P3, PT, R4, R23, PT ;  /* 0x000000170400720c */ /* 0x000fe40003f64270 */
[----:B------:R-:W-:-:S02]  /*1ebb0*/  ISETP.GE.AND P0, PT, R23, R224, PT ;  /* 0x000000e01700720c */ /* 0x000fc40003f06270 */
[----:B------:R-:W-:Y:S02]  /*1ebc0*/  ISETP.GT.AND P1, PT, R233, R21, PT ;  /* 0x00000015e900720c */ /* 0x000fe40003f24270 */
[----:B------:R-:W-:Y:S02]  /*1ebd0*/  IADD3 R23, PT, PT, R6, -0x57, RZ ;  /* 0xffffffa906177810 */ /* 0x000fe40007ffe0ff */
[----:B------:R-:W-:Y:S02]  /*1ebe0*/  FSEL R235, R32, -INF , !P6 ;  /* 0xff80000020eb7808 */ /* 0x000fe40007000000 */
[----:B------:R-:W-:Y:S02]  /*1ebf0*/  FSEL R181, R34, -INF , !P2 ;  /* 0xff80000022b57808 */ /* 0x000fe40005000000 */
[----:B------:R-:W-:Y:S02]  /*1ec00*/  FSEL R33, R33, -INF , !P5 ;  /* 0xff80000021217808 */ /* 0x000fe40006800000 */
[----:B------:R-:W-:-:S02]  /*1ec10*/  ISETP.GE.AND P6, PT, R21, R232, PT ;  /* 0x000000e81500720c */ /* 0x000fc40003fc6270 */
[----:B------:R-:W-:Y:S02]  /*1ec20*/  ISETP.GT.AND P2, PT, R4, R21, PT ;  /* 0x000000150400720c */ /* 0x000fe40003f44270 */
[----:B------:R-:W-:Y:S02]  /*1ec30*/  ISETP.GE.AND P5, PT, R21, R224, PT ;  /* 0x000000e01500720c */ /* 0x000fe40003fa6270 */
        /* <DEDUP_REMOVED lines=8> */
[C---:B------:R-:W-:Y:S02]  /*1ecc0*/  ISETP.GE.AND P4, PT, R23.reuse, R232, PT ;  /* 0x000000e81700720c */ /* 0x040fe40003f86270 */
[----:B------:R-:W-:-:S02]  /*1ecd0*/  ISETP.GE.AND P0, PT, R23, R224, PT ;  /* 0x000000e01700720c */ /* 0x000fc40003f06270 */
[----:B------:R-:W-:Y:S02]  /*1ece0*/  ISETP.GT.AND P2, PT, R233, R21, PT ;  /* 0x00000015e900720c */ /* 0x000fe40003f44270 */
[----:B------:R-:W-:Y:S02]  /*1ecf0*/  FSEL R29, R29, -INF , !P3 ;  /* 0xff8000001d1d7808 */ /* 0x000fe40005800000 */
[----:B------:R-:W-:Y:S02]  /*1ed00*/  FSEL R31, R31, -INF , !P1 ;  /* 0xff8000001f1f7808 */ /* 0x000fe40004800000 */
[----:B------:R-:W-:Y:S02]  /*1ed10*/  IADD3 R23, PT, PT, R6, -0x4f, RZ ;  /* 0xffffffb106177810 */ /* 0x000fe40007ffe0ff */
[----:B------:R-:W-:Y:S02]  /*1ed20*/  FSEL R225, R28, -INF , !P6 ;  /* 0xff8000001ce17808 */ /* 0x000fe40007000000 */
[----:B------:R-:W-:-:S02]  /*1ed30*/  FSEL R179, R30, -INF , !P5 ;  /* 0xff8000001eb37808 */ /* 0x000fc40006800000 */
[----:B------:R-:W-:Y:S02]  /*1ed40*/  FSEL R223, R29, -INF , !P4 ;  /* 0xff8000001ddf7808 */ /* 0x000fe40006000000 */
[----:B------:R-:W-:Y:S02]  /*1ed50*/  FSEL R183, R31, -INF , !P0 ;  /* 0xff8000001fb77808 */ /* 0x000fe40004000000 */
[----:B------:R-:W-:Y:S02]  /*1ed60*/  FSEL R24, R24, -INF , !P2 ;  /* 0xff80000018187808 */ /* 0x000fe40005000000 */
[C---:B------:R-:W-:Y:S02]  /*1ed70*/  ISETP.GE.AND P6, PT, R21.reuse, R232, PT ;  /* 0x000000e81500720c */ /* 0x040fe40003fc6270 */
[----:B------:R-:W-:Y:S02]  /*1ed80*/  ISETP.GT.AND P5, PT, R4, R21, PT ;  /* 0x000000150400720c */ /* 0x000fe40003fa4270 */
[----:B------:R-:W-:-:S02]  /*1ed90*/  ISETP.GE.AND P3, PT, R21, R224, PT ;  /* 0x000000e01500720c */ /* 0x000fc40003f66270 */
[-C--:B------:R-:W-:Y:S02]  /*1eda0*/  ISETP.GT.AND P4, PT, R233, R23.reuse, PT ;  /* 0x00000017e900720c */ /* 0x080fe40003f84270 */
[C---:B------:R-:W-:Y:S02]  /*1edb0*/  ISETP.GE.AND P1, PT, R23.reuse, R232, PT ;  /* 0x000000e81700720c */ /* 0x040fe40003f26270 */
[----:B------:R-:W-:Y:S02]  /*1edc0*/  ISETP.GT.AND P0, PT, R4, R23, PT ;  /* 0x000000170400720c */ /* 0x000fe40003f04270 */
[----:B------:R-:W-:Y:S02]  /*1edd0*/  ISETP.GE.AND P2, PT, R23, R224, PT ;  /* 0x000000e01700720c */ /* 0x000fe40003f46270 */
[C---:B------:R-:W-:Y:S02]  /*1ede0*/  IADD3 R21, PT, PT, R6.reuse, -0x48, RZ ;  /* 0xffffffb806157810 */ /* 0x040fe40007ffe0ff */
[----:B------:R-:W-:-:S02]  /*1edf0*/  IADD3 R23, PT, PT, R6, -0x47, RZ ;  /* 0xffffffb906177810 */ /* 0x000fc40007ffe0ff */
[----:B------:R-:W-:Y:S02]  /*1ee00*/  FMNMX3.FTZ R6, R3, R11, R7, !PT ;  /* 0x0000000b03067276 */ /* 0x000fe40007810007 */
[----:B------:R-:W-:Y:S02]  /*1ee10*/  FSEL R26, R26, -INF , !P5 ;  /* 0xff8000001a1a7808 */ /* 0x000fe40006800000 */
[----:B------:R-:W-:Y:S02]  /*1ee20*/  FSEL R25, R25, -INF , !P4 ;  /* 0xff80000019197808 */ /* 0x000fe40006000000 */
[----:B------:R-:W-:Y:S02]  /*1ee30*/  FMNMX3.FTZ R6, R6, R5, R9, !PT ;  /* 0x0000000506067276 */ /* 0x000fe40007810009 */
[C---:B------:R-:W-:Y:S02]  /*1ee40*/  ISETP.GT.AND P5, PT, R4.reuse, R21, PT ;  /* 0x000000150400720c */ /* 0x040fe40003fa4270 */
[----:B------:R-:W-:-:S02]  /*1ee50*/  ISETP.GT.AND P4, PT, R4, R23, PT ;  /* 0x000000170400720c */ /* 0x000fc40003f84270 */
[----:B------:R-:W-:Y:S02]  /*1ee60*/  FMNMX3.FTZ R4, R164, R13, R17, !PT ;  /* 0x0000000da4047276 */ /* 0x000fe40007810011 */
[----:B------:R-:W-:Y:S02]  /*1ee70*/  FMNMX3.FTZ R6, R6, R191, R173, !PT ;  /* 0x000000bf06067276 */ /* 0x000fe400078100ad */
[----:B------:R-:W-:Y:S02]  /*1ee80*/  FMNMX3.FTZ R4, R4, R15, R19, !PT ;  /* 0x0000000f04047276 */ /* 0x000fe40007810013 */
[----:B------:R-:W-:Y:S02]  /*1ee90*/  FMNMX3.FTZ R6, R6, R165, R167, !PT ;  /* 0x000000a506067276 */ /* 0x000fe400078100a7 */
[----:B------:R-:W-:Y:S02]  /*1eea0*/  FSEL R27, R27, -INF , !P0 ;  /* 0xff8000001b1b7808 */ /* 0x000fe40004000000 */
[----:B------:R-:W-:-:S02]  /*1eeb0*/  FSEL R206, R206, -INF , !P5 ;  /* 0xff800000cece7808 */ /* 0x000fc40006800000 */
[----:B------:R-:W-:Y:S02]  /*1eec0*/  FMNMX3.FTZ R8, R4, R195, R197, !PT ;  /* 0x000000c304087276 */ /* 0x000fe400078100c5 */
[C---:B------:R-:W-:Y:S02]  /*1eed0*/  ISETP.GT.AND P0, PT, R233.reuse, R21, PT ;  /* 0x00000015e900720c */ /* 0x040fe40003f04270 */
[----:B------:R-:W-:Y:S02]  /*1eee0*/  ISETP.GT.AND P5, PT, R233, R23, PT ;  /* 0x00000017e900720c */ /* 0x000fe40003fa4270 */
[----:B------:R-:W-:Y:S02]  /*1eef0*/  FMNMX3.FTZ R6, R6, R181, R177, !PT ;  /* 0x000000b506067276 */ /* 0x000fe400078100b1 */
[----:B------:R-:W-:Y:S02]  /*1ef00*/  FSEL R4, R207, -INF , !P4 ;  /* 0xff800000cf047808 */ /* 0x000fe40006000000 */
[----:B------:R-:W-:-:S02]  /*1ef10*/  FMNMX3.FTZ R8, R8, R175, R169, !PT ;  /* 0x000000af08087276 */ /* 0x000fc400078100a9 */
[----:B------:R-:W-:Y:S02]  /*1ef20*/  FSEL R219, R25, -INF , !P1 ;  /* 0xff80000019db7808 */ /* 0x000fe40004800000 */
[----:B------:R-:W-:Y:S02]  /*1ef30*/  ISETP.GE.AND P4, PT, R23, R232, PT ;  /* 0x000000e81700720c */ /* 0x000fe40003f86270 */
[----:B------:R-:W-:Y:S02]  /*1ef40*/  FSEL R204, R204, -INF , !P0 ;  /* 0xff800000cccc7808 */ /* 0x000fe40004000000 */
[----:B------:R-:W-:Y:S02]  /*1ef50*/  FSEL R205, R205, -INF , !P5 ;  /* 0xff800000cdcd7808 */ /* 0x000fe40006800000 */
[-C--:B------:R-:W-:Y:S02]  /*1ef60*/  ISETP.GE.AND P1, PT, R21, R224.reuse, PT ;  /* 0x000000e01500720c */ /* 0x080fe40003f26270 */
[----:B------:R-:W-:-:S02]  /*1ef70*/  ISETP.GE.AND P0, PT, R23, R224, PT ;  /* 0x000000e01700720c */ /* 0x000fc40003f06270 */
[----:B------:R-:W-:Y:S02]  /*1ef80*/  FSEL R211, R26, -INF , !P3 ;  /* 0xff8000001ad37808 */ /* 0x000fe40005800000 */
[----:B------:R-:W-:Y:S02]  /*1ef90*/  FSEL R209, R27, -INF , !P2 ;  /* 0xff8000001bd17808 */ /* 0x000fe40005000000 */
[----:B------:R-:W-:Y:S02]  /*1efa0*/  FMNMX3.FTZ R6, R6, R179, R183, !PT ;  /* 0x000000b306067276 */ /* 0x000fe400078100b7 */
[----:B------:R-:W-:Y:S02]  /*1efb0*/  FMNMX3.FTZ R8, R8, R235, R243, !PT ;  /* 0x000000eb08087276 */ /* 0x000fe400078100f3 */
[----:B------:R-:W-:Y:S02]  /*1efc0*/  FSEL R213, R205, -INF , !P4 ;  /* 0xff800000cdd57808 */ /* 0x000fe40006000000 */
[----:B------:R-:W-:-:S02]  /*1efd0*/  FSEL R207, R206, -INF , !P1 ;  /* 0xff800000cecf7808 */ /* 0x000fc40004800000 */
[----:B------:R-:W-:Y:S02]  /*1efe0*/  FSEL R205, R4, -INF , !P0 ;  /* 0xff80000004cd7808 */ /* 0x000fe40004000000 */
[----:B------:R-:W-:Y:S02]  /*1eff0*/  FMNMX3.FTZ R6, R6, R211, R209, !PT ;  /* 0x000000d306067276 */ /* 0x000fe400078100d1 */
[----:B------:R-:W-:Y:S02]  /*1f000*/  FSEL R221, R24, -INF , !P6 ;  /* 0xff80000018dd7808 */ /* 0x000fe40007000000 */
[----:B------:R-:W-:Y:S02]  /*1f010*/  ISETP.GE.AND P6, PT, R21, R232, PT ;  /* 0x000000e81500720c */ /* 0x000fe40003fc6270 */
[----:B------:R-:W-:Y:S02]  /*1f020*/  FMNMX3.FTZ R8, R8, R225, R223, !PT ;  /* 0x000000e108087276 */ /* 0x000fe400078100df */
[----:B------:R-:W-:-:S02]  /*1f030*/  FMNMX3.FTZ R6, R6, R207, R205, !PT ;  /* 0x000000cf06067276 */ /* 0x000fc400078100cd */
[----:B------:R-:W-:Y:S02]  /*1f040*/  FSEL R217, R204, -INF , !P6 ;  /* 0xff800000ccd97808 */ /* 0x000fe40007000000 */
[----:B------:R-:W-:Y:S01]  /*1f050*/  FMNMX3.FTZ R8, R8, R221, R219, !PT ;  /* 0x000000dd08087276 */ /* 0x000fe200078100db */
[----:B------:R-:W1:Y:S03]  /*1f060*/  SHFL.BFLY PT, R21, R6, 0x2, 0x1f ;  /* 0x0c401f0006157f89 */ /* 0x000e6600000e0000 */
[----:B------:R-:W-:-:S05]  /*1f070*/  FMNMX3.FTZ R8, R8, R217, R213, !PT ;  /* 0x000000d908087276 */ /* 0x000fca00078100d5 */
[----:B------:R-:W2:Y:S01]  /*1f080*/  SHFL.BFLY PT, R23, R8, 0x2, 0x1f ;  /* 0x0c401f0008177f89 */ /* 0x000ea200000e0000 */
[----:B-1----:R-:W-:-:S05]  /*1f090*/  FMNMX.FTZ R21, R6, R21, !PT ;  /* 0x0000001506157209 */ /* 0x002fca0007810000 */
[----:B------:R-:W1:Y:S01]  /*1f0a0*/  SHFL.BFLY PT, R184, R21, 0x1, 0x1f ;  /* 0x0c201f0015b87f89 */ /* 0x000e6200000e0000 */
[----:B--2---:R-:W-:-:S05]  /*1f0b0*/  FMNMX.FTZ R4, R8, R23, !PT ;  /* 0x0000001708047209 */ /* 0x004fca0007810000 */
[----:B------:R-:W2:Y:S01]  /*1f0c0*/  SHFL.BFLY PT, R185, R4, 0x1, 0x1f ;  /* 0x0c201f0004b97f89 */ /* 0x000ea200000e0000 */
[----:B-1----:R-:W-:-:S04]  /*1f0d0*/  FMNMX.FTZ R184, R21, R184, !PT ;  /* 0x000000b815b87209 */ /* 0x002fc80007810000 */
[C---:B------:R-:W-:Y:S01]  /*1f0e0*/  FSETP.NEU.FTZ.AND P0, PT, R184.reuse, -INF , PT ;  /* 0xff800000b800780b */ /* 0x040fe20003f1d000 */
[----:B------:R-:W-:Y:S01]  /*1f0f0*/  FMUL.FTZ R204, R184, UR14 ;  /* 0x0000000eb8cc7c20 */ /* 0x000fe20008410000 */
[----:B--2---:R-:W-:-:S04]  /*1f100*/  FMNMX.FTZ R185, R4, R185, !PT ;  /* 0x000000b904b97209 */ /* 0x004fc80007810000 */
[----:B------:R-:W-:Y:S02]  /*1f110*/  FSEL R204, R204, RZ, P0 ;  /* 0x000000ffcccc7208 */ /* 0x000fe40000000000 */
[C---:B------:R-:W-:Y:S01]  /*1f120*/  FSETP.NEU.FTZ.AND P1, PT, R185.reuse, -INF , PT ;  /* 0xff800000b900780b */ /* 0x040fe20003f3d000 */
[----:B------:R-:W-:Y:S01]  /*1f130*/  FMUL.FTZ R206, R185, UR14 ;  /* 0x0000000eb9ce7c20 */ /* 0x000fe20008410000 */
[----:B------:R-:W-:Y:S01]  /*1f140*/  FSEL R4, R184, RZ, P0 ;  /* 0x000000ffb8047208 */ /* 0x000fe20000000000 */
[--C-:B------:R-:W-:Y:S01]  /*1f150*/  FFMA.FTZ R186, R7, UR14, -R204.reuse ;  /* 0x0000000e07ba7c23 */ /* 0x100fe200080108cc */
[----:B------:R-:W-:Y:S01]  /*1f160*/  FSEL R7, R185, RZ, P1 ;  /* 0x000000ffb9077208 */ /* 0x000fe20000800000 */
[----:B------:R-:W-:Y:S01]  /*1f170*/  FFMA.FTZ R188, R11, UR14, -R204 ;  /* 0x0000000e0bbc7c23 */ /* 0x000fe200080108cc */
[----:B------:R-:W-:Y:S01]  /*1f180*/  FSEL R206, R206, RZ, P1 ;  /* 0x000000ffcece7208 */ /* 0x000fe20000800000 */
[----:B------:R-:W-:Y:S01]  /*1f190*/  FADD.FTZ R4, R3, -R4 ;  /* 0x8000000403047221 */ /* 0x000fe20000010000 */
[----:B------:R-:W-:Y:S01]  /*1f1a0*/  R2P PR, R2, 0x6 ;  /* 0x0000000602007804 */ /* 0x000fe20000000000 */
[----:B------:R-:W-:Y:S01]  /*1f1b0*/  FADD.FTZ R7, R164, -R7 ;  /* 0x80000007a4077221 */ /* 0x000fe20000010000 */
[----:B------:R-:W-:Y:S01]  /*1f1c0*/  FFMA.FTZ R5, R5, UR14, -R204 ;  /* 0x0000000e05057c23 */ /* 0x000fe200080108cc */
[--C-:B------:R-:W-:Y:S01]  /*1f1d0*/  FFMA.FTZ R192, R13, UR14, -R206.reuse ;  /* 0x0000000e0dc07c23 */ /* 0x100fe200080108ce */
[--C-:B------:R-:W-:Y:S01]  /*1f1e0*/  FFMA.FTZ R189, R17, UR14, -R206.reuse ;  /* 0x0000000e11bd7c23 */ /* 0x100fe200080108ce */
[----:B------:R-:W-:Y:S01]  /*1f1f0*/  SEL R194, R0, 0xffffffe0, !P1 ;  /* 0xffffffe000c27807 */ /* 0x000fe20004800000 */
[----:B------:R-:W-:Y:S01]  /*1f200*/  FMUL.FTZ R193, R7, UR14 ;  /* 0x0000000e07c17c20 */ /* 0x000fe20008410000 */
[----:B------:R-:W-:Y:S01]  /*1f210*/  FMUL.FTZ R0, R4, UR14 ;  /* 0x0000000e04007c20 */ /* 0x000fe20008410000 */
[--C-:B------:R-:W-:Y:S01]  /*1f220*/  FFMA.FTZ R190, R15, UR14, -R206.reuse ;  /* 0x0000000e0fbe7c23 */ /* 0x100fe200080108ce */
[----:B------:R-:W-:Y:S01]  /*1f230*/  IADD3 R203, PT, PT, R215, R194, RZ ;  /* 0x000000c2d7cb7210 */ /* 0x000fe20007ffe0ff */
[----:B------:R-:W-:Y:S01]  /*1f240*/  FFMA.FTZ R187, R19, UR14, -R206 ;  /* 0x0000000e13bb7c23 */ /* 0x000fe200080108ce */
[----:B------:R-:W-:Y:S01]  /*1f250*/  FFMA.FTZ R9, R9, UR14, -R204 ;  /* 0x0000000e09097c23 */ /* 0x000fe200080108cc */
[----:B------:R-:W1:Y:S01]  /*1f260*/  MUFU.EX2 R193, R193 ;  /* 0x000000c100c17308 */ /* 0x000e620000000800 */
[----:B------:R-:W-:Y:S01]  /*1f270*/  @P2 IADD3 R201, PT, PT, R16, -0x40, RZ ;  /* 0xffffffc010c92810 */ /* 0x000fe20007ffe0ff */
[----:B------:R-:W-:Y:S01]  /*1f280*/  LDSM.16.MT88.4 R20, [R203+0x10000] ;  /* 0x01000000cb14783b */ /* 0x000fe20000004200 */
[--C-:B------:R-:W-:Y:S01]  /*1f290*/  FFMA.FTZ R202, R195, UR14, -R206.reuse ;  /* 0x0000000ec3ca7c23 */ /* 0x100fe200080108ce */
[----:B------:R-:W2:Y:S01]  /*1f2a0*/  MUFU.EX2 R0, R0 ;  /* 0x0000000000007308 */ /* 0x000ea20000000800 */
[----:B------:R-:W-:Y:S01]  /*1f2b0*/  IADD3 R194, PT, PT, R194, R201, RZ ;  /* 0x000000c9c2c27210 */ /* 0x000fe20007ffe0ff */
[----:B------:R-:W3:Y:S01]  /*1f2c0*/  LDSM.16.MT88.4 R28, [R201] ;  /* 0x00000000c91c783b */ /* 0x000ee20000004200 */
[--C-:B------:R-:W-:Y:S01]  /*1f2d0*/  FFMA.FTZ R197, R197, UR14, -R206.reuse ;  /* 0x0000000ec5c57c23 */ /* 0x100fe200080108ce */
[----:B------:R-:W-:Y:S01]  /*1f2e0*/  MUFU.EX2 R192, R192 ;  /* 0x000000c000c07308 */ /* 0x000fe20000000800 */
[----:B------:R-:W-:Y:S01]  /*1f2f0*/  FFMA.FTZ R198, R175, UR14, -R206 ;  /* 0x0000000eafc67c23 */ /* 0x000fe200080108ce */
[----:B------:R-:W-:Y:S01]  /*1f300*/  LDSM.16.MT88.4 R12, [R215+0x10000] ;  /* 0x01000000d70c783b */ /* 0x000fe20000004200 */
[--C-:B------:R-:W-:Y:S01]  /*1f310*/  FFMA.FTZ R196, R191, UR14, -R204.reuse ;  /* 0x0000000ebfc47c23 */ /* 0x100fe200080108cc */
[----:B------:R-:W4:Y:S01]  /*1f320*/  MUFU.EX2 R189, R189 ;  /* 0x000000bd00bd7308 */ /* 0x000f220000000800 */
[--C-:B------:R-:W-:Y:S01]  /*1f330*/  FFMA.FTZ R199, R173, UR14, -R204.reuse ;  /* 0x0000000eadc77c23 */ /* 0x100fe200080108cc */
        /* <DEDUP_REMOVED lines=18> */
[----:B------:R5:W-:Y:S01]  /*1f460*/  MUFU.EX2 R2, R5 ;  /* 0x0000000500027308 */ /* 0x000be20000000800 */
[----:B------:R-:W-:Y:S01]  /*1f470*/  FMUL.FTZ R143, R143, R0 ;  /* 0x000000008f8f7220 */ /* 0x000fe20000410000 */
[----:B-1----:R-:W-:Y:S01]  /*1f480*/  F2FP.F16.F32.PACK_AB R6, R187, R190 ;  /* 0x000000bebb06723e */ /* 0x002fe200000000ff */
[-C--:B------:R-:W-:Y:S01]  /*1f490*/  FMUL.FTZ R44, R44, R193.reuse ;  /* 0x000000c12c2c7220 */ /* 0x080fe20000410000 */
[----:B------:R-:W1:Y:S01]  /*1f4a0*/  MUFU.EX2 R3, R9 ;  /* 0x0000000900037308 */ /* 0x000e620000000800 */
[-C--:B------:R-:W-:Y:S01]  /*1f4b0*/  FMUL.FTZ R45, R45, R193.reuse ;  /* 0x000000c12d2d7220 */ /* 0x080fe20000410000 */
[-C--:B------:R-:W-:Y:S01]  /*1f4c0*/  FMUL.FTZ R46, R46, R0.reuse ;  /* 0x000000002e2e7220 */ /* 0x080fe20000410000 */
[-C--:B------:R-:W-:Y:S01]  /*1f4d0*/  FMUL.FTZ R47, R47, R0.reuse ;  /* 0x000000002f2f7220 */ /* 0x080fe20000410000 */
[-C--:B------:R-:W-:Y:S01]  /*1f4e0*/  FMUL.FTZ R48, R48, R193.reuse ;  /* 0x000000c130307220 */ /* 0x080fe20000410000 */
[-C--:B------:R-:W-:Y:S01]  /*1f4f0*/  FMUL.FTZ R49, R49, R193.reuse ;  /* 0x000000c131317220 */ /* 0x080fe20000410000 */
[-C--:B------:R-:W-:Y:S01]  /*1f500*/  FMUL.FTZ R50, R50, R0.reuse ;  /* 0x0000000032327220 */ /* 0x080fe20000410000 */
[----:B------:R-:W-:Y:S01]  /*1f510*/  FMUL.FTZ R51, R51, R0 ;  /* 0x0000000033337220 */ /* 0x000fe20000410000 */
[-C--:B------:R-:W-:Y:S01]  /*1f520*/  FMUL.FTZ R52, R52, R193.reuse ;  /* 0x000000c134347220 */ /* 0x080fe20000410000 */
[-C--:B------:R-:W-:Y:S01]  /*1f530*/  FMUL.FTZ R53, R53, R193.reuse ;  /* 0x000000c135357220 */ /* 0x080fe20000410000 */
[----:B-----5:R-:W-:Y:S01]  /*1f540*/  F2FP.F16.F32.PACK_AB R5, R186, R188 ;  /* 0x000000bcba05723e */ /* 0x020fe200000000ff */
[-C--:B------:R-:W-:Y:S01]  /*1f550*/  FMUL.FTZ R54, R54, R0.reuse ;  /* 0x0000000036367220 */ /* 0x080fe20000410000 */
[----:B------:R-:W-:Y:S01]  /*1f560*/  FMUL.FTZ R55, R55, R0 ;  /* 0x0000000037377220 */ /* 0x000fe20000410000 */
[-C--:B------:R-:W-:Y:S01]  /*1f570*/  FMUL.FTZ R56, R56, R193.reuse ;  /* 0x000000c138387220 */ /* 0x080fe20000410000 */
        /* <DEDUP_REMOVED lines=100> */
[--C-:B------:R-:W-:Y:S01]  /*1fbc0*/  FFMA.FTZ R169, R169, UR14, -R206.reuse ;  /* 0x0000000ea9a97c23 */ /* 0x100fe200080108ce */
[----:B------:R-:W-:Y:S01]  /*1fbd0*/  MUFU.EX2 R202, R202 ;  /* 0x000000ca00ca7308 */ /* 0x000fe20000000800 */
[-C--:B------:R-:W-:Y:S01]  /*1fbe0*/  FMUL.FTZ R8, R160, R193.reuse ;  /* 0x000000c1a0087220 */ /* 0x080fe20000410000 */
[-C--:B------:R-:W-:Y:S01]  /*1fbf0*/  FMUL.FTZ R9, R161, R193.reuse ;  /* 0x000000c1a1097220 */ /* 0x080fe20000410000 */
[C---:B------:R-:W-:Y:S01]  /*1fc00*/  HMMA.16816.F32 R80, R4.reuse, R146, R80 ;  /* 0x000000920450723c */ /* 0x040fe20000001850 */
[----:B------:R-:W3:Y:S01]  /*1fc10*/  LDSM.16.MT88.4 R144, [R215+0x16000] ;  /* 0x01600000d790783b */ /* 0x000ee20000004200 */
[----:B------:R-:W4:Y:S01]  /*1fc20*/  MUFU.EX2 R197, R197 ;  /* 0x000000c500c57308 */ /* 0x000f220000000800 */
[-C--:B------:R-:W-:Y:S01]  /*1fc30*/  FMUL.FTZ R10, R162, R0.reuse ;  /* 0x00000000a20a7220 */ /* 0x080fe20000410000 */
[-C--:B------:R-:W-:Y:S01]  /*1fc40*/  FMUL.FTZ R11, R163, R0.reuse ;  /* 0x00000000a30b7220 */ /* 0x080fe20000410000 */
[-C--:B------:R-:W-:Y:S01]  /*1fc50*/  FMUL.FTZ R156, R156, R193.reuse ;  /* 0x000000c19c9c7220 */ /* 0x080fe20000410000 */
[----:B------:R-:W-:Y:S01]  /*1fc60*/  MUFU.EX2 R198, R198 ;  /* 0x000000c600c67308 */ /* 0x000fe20000000800 */
[-C--:B------:R-:W-:Y:S01]  /*1fc70*/  FMUL.FTZ R157, R157, R193.reuse ;  /* 0x000000c19d9d7220 */ /* 0x080fe20000410000 */
[C---:B-1----:R-:W-:Y:S01]  /*1fc80*/  HMMA.16816.F32 R84, R4.reuse, R140, R84 ;  /* 0x0000008c0454723c */ /* 0x042fe20000001854 */
[-C--:B------:R-:W-:Y:S01]  /*1fc90*/  FMUL.FTZ R158, R158, R0.reuse ;  /* 0x000000009e9e7220 */ /* 0x080fe20000410000 */
[----:B------:R1:W-:Y:S01]  /*1fca0*/  MUFU.EX2 R191, R169 ;  /* 0x000000a900bf7308 */ /* 0x0003e20000000800 */
[-C--:B------:R-:W-:Y:S01]  /*1fcb0*/  FMUL.FTZ R159, R159, R0.reuse ;  /* 0x000000009f9f7220 */ /* 0x080fe20000410000 */
[-C--:B------:R-:W-:Y:S01]  /*1fcc0*/  FMUL.FTZ R36, R36, R193.reuse ;  /* 0x000000c124247220 */ /* 0x080fe20000410000 */
[-C--:B------:R-:W-:Y:S01]  /*1fcd0*/  FMUL.FTZ R37, R37, R193.reuse ;  /* 0x000000c125257220 */ /* 0x080fe20000410000 */
[----:B------:R-:W-:Y:S01]  /*1fce0*/  MUFU.EX2 R196, R196 ;  /* 0x000000c400c47308 */ /* 0x000fe20000000800 */
[-C--:B------:R-:W-:Y:S01]  /*1fcf0*/  FMUL.FTZ R38, R38, R0.reuse ;  /* 0x0000000026267220 */ /* 0x080fe20000410000 */
[C---:B------:R-:W-:Y:S01]  /*1fd00*/  HMMA.16816.F32 R88, R4.reuse, R142, R88 ;  /* 0x0000008e0458723c */ /* 0x040fe20000001858 */
[----:B------:R-:W5:Y:S01]  /*1fd10*/  LDSM.16.MT88.4 R140, [R203+0x16000] ;  /* 0x01600000cb8c783b */ /* 0x000f620000004200 */
[----:B------:R-:W4:Y:S01]  /*1fd20*/  MUFU.EX2 R199, R199 ;  /* 0x000000c700c77308 */ /* 0x000f220000000800 */
[-C--:B------:R-:W-:Y:S01]  /*1fd30*/  FMUL.FTZ R39, R39, R0.reuse ;  /* 0x0000000027277220 */ /* 0x080fe20000410000 */
[-C--:B------:R-:W-:Y:S01]  /*1fd40*/  FMUL.FTZ R40, R40, R193.reuse ;  /* 0x000000c128287220 */ /* 0x080fe20000410000 */
[-C--:B------:R-:W-:Y:S01]  /*1fd50*/  FMUL.FTZ R41, R41, R193.reuse ;  /* 0x000000c129297220 */ /* 0x080fe20000410000 */
[----:B------:R-:W-:Y:S01]  /*1fd60*/  MUFU.EX2 R195, R195 ;  /* 0x000000c300c37308 */ /* 0x000fe20000000800 */
[-C--:B------:R-:W-:Y:S01]  /*1fd70*/  FMUL.FTZ R42, R42, R0.reuse ;  /* 0x000000002a2a7220 */ /* 0x080fe20000410000 */
[C---:B------:R-:W-:Y:S01]  /*1fd80*/  HMMA.16816.F32 R20, R4.reuse, R22, R148 ;  /* 0x000000160414723c */ /* 0x040fe20000001894 */
[----:B------:R-:W-:Y:S01]  /*1fd90*/  LDSM.16.MT88.4 R148, [R215+0x12000] ;  /* 0x01200000d794783b */ /* 0x000fe20000004200 */
[----:B------:R-:W4:Y:S01]  /*1fda0*/  MUFU.EX2 R200, R200 ;  /* 0x000000c800c87308 */ /* 0x000f220000000800 */
        /* <DEDUP_REMOVED lines=9> */
[----:B------:R-:W-:Y:S01]  /*1fe40*/  FMUL.FTZ R131, R131, R0 ;  /* 0x0000000083837220 */ /* 0x000fe20000410000 */
[----:B------:R-:W-:Y:S01]  /*1fe50*/  LDSM.16.MT88.4 R172, [R215+0x12800] ;  /* 0x01280000d7ac783b */ /* 0x000fe20000004200 */
[--C-:B------:R-:W-:Y:S01]  /*1fe60*/  FFMA.FTZ R243, R243, UR14, -R206.reuse ;  /* 0x0000000ef3f37c23 */ /* 0x100fe200080108ce */
[--C-:B------:R-:W-:Y:S01]  /*1fe70*/  FFMA.FTZ R208, R235, UR14, -R206.reuse ;  /* 0x0000000eebd07c23 */ /* 0x100fe200080108ce */
[C---:B------:R-:W-:Y:S01]  /*1fe80*/  HMMA.16816.F32 R96, R4.reuse, R138, R96 ;  /* 0x0000008a0460723c */ /* 0x040fe20000001860 */
[----:B------:R-:W2:Y:S01]  /*1fe90*/  LDSM.16.MT88.4 R136, [R201+0x6000] ;  /* 0x00600000c988783b */ /* 0x000ea20000004200 */
[----:B------:R-:W-:Y:S01]  /*1fea0*/  FFMA.FTZ R210, R223, UR14, -R206 ;  /* 0x0000000edfd27c23 */ /* 0x000fe200080108ce */
[--C-:B------:R-:W-:Y:S01]  /*1feb0*/  FFMA.FTZ R216, R181, UR14, -R204.reuse ;  /* 0x0000000eb5d87c23 */ /* 0x100fe200080108cc */
[--C-:B------:R-:W-:Y:S01]  /*1fec0*/  FFMA.FTZ R235, R177, UR14, -R204.reuse ;  /* 0x0000000eb1eb7c23 */ /* 0x100fe200080108cc */
[----:B-1----:R-:W-:Y:S01]  /*1fed0*/  LDSM.16.MT88.4 R168, [R203+0x12800] ;  /* 0x01280000cba8783b */ /* 0x002fe20000004200 */
[--C-:B------:R-:W-:Y:S01]  /*1fee0*/  FFMA.FTZ R214, R179, UR14, -R204.reuse ;  /* 0x0000000eb3d67c23 */ /* 0x100fe200080108cc */
[----:B------:R-:W-:Y:S01]  /*1fef0*/  MUFU.EX2 R208, R208 ;  /* 0x000000d000d07308 */ /* 0x000fe20000000800 */
[C---:B------:R-:W-:Y:S01]  /*1ff00*/  HMMA.16816.F32 R32, R4.reuse, R152, R32 ;  /* 0x000000980420723c */ /* 0x040fe20000001820 */
[----:B------:R-:W-:Y:S01]  /*1ff10*/  LDSM.16.MT88.4 R164, [R201+0x2800] ;  /* 0x00280000c9a4783b */ /* 0x000fe20000004200 */
[--C-:B------:R-:W-:Y:S01]  /*1ff20*/  FFMA.FTZ R205, R205, UR14, -R204.reuse ;  /* 0x0000000ecdcd7c23 */ /* 0x100fe200080108cc */
[----:B------:R-:W-:Y:S01]  /*1ff30*/  MUFU.EX2 R210, R210 ;  /* 0x000000d200d27308 */ /* 0x000fe20000000800 */
[----:B------:R-:W-:Y:S01]  /*1ff40*/  FFMA.FTZ R209, R209, UR14, -R204 ;  /* 0x0000000ed1d17c23 */ /* 0x000fe200080108cc */
[----:B------:R-:W-:Y:S01]  /*1ff50*/  LDSM.16.MT88.4 R160, [R215+0x14800] ;  /* 0x01480000d7a0783b */ /* 0x000fe20000004200 */
[----:B------:R-:W-:Y:S01]  /*1ff60*/  FFMA.FTZ R192, R239, R193, R192 ;  /* 0x000000c1efc07223 */ /* 0x000fe200000100c0 */
[----:B------:R-:W-:Y:S01]  /*1ff70*/  MUFU.EX2 R216, R216 ;  /* 0x000000d800d87308 */ /* 0x000fe20000000800 */
[C---:B------:R-:W-:Y:S01]  /*1ff80*/  HMMA.16816.F32 R132, R4.reuse, R154, R132 ;  /* 0x0000009a0484723c */ /* 0x040fe20000001884 */
[----:B------:R-:W1:Y:S01]  /*1ff90*/  LDSM.16.MT88.4 R152, [R194+0x6000] ;  /* 0x00600000c298783b */ /* 0x000e620000004200 */
[----:B------:R-:W-:Y:S01]  /*1ffa0*/  FADD.FTZ R189, R189, R192 ;  /* 0x000000c0bdbd7221 */ /* 0x000fe20000010000 */
[----:B------:R-:W-:Y:S01]  /*1ffb0*/  MUFU.EX2 R235, R235 ;  /* 0x000000eb00eb7308 */ /* 0x000fe20000000800 */
[----:B------:R-:W-:Y:S01]  /*1ffc0*/  PLOP3.LUT P0, PT, PT, PT, UP0, 0x80, 0x8 ;  /* 0x000000000008781c */ /* 0x000fe20003f0f008 */
[----:B------:R-:W-:Y:S01]  /*1ffd0*/  LDSM.16.MT88.4 R176, [R194+0x1000] ;  /* 0x00100000c2b0783b */ /* 0x000fe20000004200 */
[----:B------:R-:W-:Y:S01]  /*1ffe0*/  FADD.FTZ R190, R190, R189 ;  /* 0x000000bdbebe7221 */ /* 0x000fe20000010000 */
[----:B------:R-:W-:Y:S01]  /*1fff0*/  MUFU.EX2 R214, R214 ;  /* 0x000000d600d67308 */ /* 0x000fe20000000800 */
[C---:B---3--:R-:W-:Y:S02]  /*20000*/  HMMA.16816.F32 R100, R4.reuse, R144, R100 ;  /* 0x000000900464723c */ /* 0x048fe40000001864 */
[----:B------:R-:W-:Y:S01]  /*20010*/  FADD.FTZ R187, R187, R190 ;  /* 0x000000bebbbb7221 */ /* 0x000fe20000010000 */
[----:B------:R-:W-:Y:S05]  /*20020*/  MUFU.EX2 R205, R205 ;  /* 0x000000cd00cd7308 */ /* 0x000fea0000000800 */
[C---:B------:R-:W-:Y:S01]  /*20030*/  HMMA.16816.F32 R104, R4.reuse, R146, R104 ;  /* 0x000000920468723c */ /* 0x040fe20000001868 */
[----:B------:R-:W3:Y:S07]  /*20040*/  LDSM.16.MT88.4 R144, [R203+0x10800] ;  /* 0x01080000cb90783b */ /* 0x000eee0000004200 */
[C---:B-----5:R-:W-:Y:S08]  /*20050*/  HMMA.16816.F32 R108, R4.reuse, R140, R108 ;  /* 0x0000008c046c723c */ /* 0x060ff0000000186c */
        /* <DEDUP_REMOVED lines=10> */
[----:B------:R-:W2:Y:S07]  /*20100*/  LDSM.16.MT88.4 R148, [R215+0x10800] ;  /* 0x01080000d794783b */ /* 0x000eae0000004200 */
[C---:B-1----:R-:W-:Y:S08]  /*20110*/  HMMA.16816.F32 R124, R4.reuse, R152, R124 ;  /* 0x00000098047c723c */ /* 0x042ff0000000187c */
[----:B------:R-:W-:Y:S01]  /*20120*/  HMMA.16816.F32 R4, R4, R154, R128 ;  /* 0x0000009a0404723c */ /* 0x000fe20000001880 */
[----:B----4-:R-:W-:Y:S01]  /*20130*/  F2FP.F16.F32.PACK_AB R128, R197, R202 ;  /* 0x000000cac580723e */ /* 0x010fe200000000ff */
[----:B------:R-:W1:Y:S01]  /*20140*/  LDSM.16.MT88.4 R152, [R194+0x2800] ;  /* 0x00280000c298783b */ /* 0x000e620000004200 */
[----:B------:R-:W-:Y:S01]  /*20150*/  F2FP.F16.F32.PACK_AB R129, R199, R196 ;  /* 0x000000c4c781723e */ /* 0x000fe200000000ff */
[----:B------:R-:W-:Y:S01]  /*20160*/  FADD.FTZ R202, R202, R187 ;  /* 0x000000bbcaca7221 */ /* 0x000fe20000010000 */
[----:B------:R-:W-:-:S02]  /*20170*/  F2FP.F16.F32.PACK_AB R130, R191, R198 ;  /* 0x000000c6bf82723e */ /* 0x000fc400000000ff */
[----:B------:R-:W-:Y:S01]  /*20180*/  F2FP.F16.F32.PACK_AB R131, R200, R195 ;  /* 0x000000c3c883723e */ /* 0x000fe200000000ff */
[----:B------:R-:W-:-:S04]  /*20190*/  FADD.FTZ R197, R197, R202 ;  /* 0x000000cac5c57221 */ /* 0x000fc80000010000 */
[----:B------:R-:W-:Y:S02]  /*201a0*/  FADD.FTZ R198, R198, R197 ;  /* 0x000000c5c6c67221 */ /* 0x000fe40000010000 */
[----:B---3--:R-:W-:Y:S02]  /*201b0*/  HMMA.16816.F32 R16, R128, R144, R16 ;  /* 0x000000908010723c */ /* 0x008fe40000001810 */
[----:B------:R-:W-:-:S06]  /*201c0*/  FADD.FTZ R191, R191, R198 ;  /* 0x000000c6bfbf7221 */ /* 0x000fcc0000010000 */
[C---:B------:R-:W-:Y:S01]  /*201d0*/  HMMA.16816.F32 R20, R128.reuse, R146, R20 ;  /* 0x000000928014723c */ /* 0x040fe20000001814 */
[----:B------:R-:W3:Y:S07]  /*201e0*/  LDSM.16.MT88.4 R144, [R194+0x4800] ;  /* 0x00480000c290783b */ /* 0x000eee0000004200 */
[C---:B-----5:R-:W-:Y:S08]  /*201f0*/  HMMA.16816.F32 R24, R128.reuse, R140, R24 ;  /* 0x0000008c8018723c */ /* 0x060ff00000001818 */
        /* <DEDUP_REMOVED lines=19> */
[----:B------:R-:W4:Y:S07]  /*20330*/  LDSM.16.MT88.4 R156, [R215+0x11000] ;  /* 0x01100000d79c783b */ /* 0x000f2e0000004200 */
[----:B--2---:R-:W-:Y:S01]  /*20340*/  HMMA.16816.F32 R108, R128, R136, R108 ;  /* 0x00000088806c723c */ /* 0x004fe2000000186c */
[----:B------:R-:W-:-:S02]  /*20350*/  FFMA.FTZ R136, R225, UR14, -R206 ;  /* 0x0000000ee1887c23 */ /* 0x000fc400080108ce */
[----:B------:R2:W3:Y:S04]  /*20360*/  MUFU.EX2 R225, R243 ;  /* 0x000000f300e17308 */ /* 0x0004e80000000800 */
[----:B------:R5:W4:Y:S01]  /*20370*/  MUFU.EX2 R223, R136 ;  /* 0x0000008800df7308 */ /* 0x000b220000000800 */
[C---:B------:R-:W-:Y:S08]  /*20380*/  HMMA.16816.F32 R112, R128.reuse, R138, R112 ;  /* 0x0000008a8070723c */ /* 0x040ff00000001870 */
[----:B------:R-:W-:Y:S01]  /*20390*/  HMMA.16816.F32 R36, R128, R172, R36 ;  /* 0x000000ac8024723c */ /* 0x000fe20000001824 */
[----:B--2---:R-:W-:-:S02]  /*203a0*/  FFMA.FTZ R243, R183, UR14, -R204 ;  /* 0x0000000eb7f37c23 */ /* 0x004fc400080108cc */
[----:B------:R-:W-:Y:S04]  /*203b0*/  LDSM.16.MT88.4 R180, [R215+0x13000] ;  /* 0x01300000d7b4783b */ /* 0x000fe80000004200 */
[----:B------:R-:W2:Y:S01]  /*203c0*/  MUFU.EX2 R243, R243 ;  /* 0x000000f300f37308 */ /* 0x000ea20000000800 */
[----:B-----5:R-:W5:Y:S01]  /*203d0*/  LDSM.16.MT88.4 R136, [R201+0x1000] ;  /* 0x00100000c988783b */ /* 0x020f620000004200 */
        /* <DEDUP_REMOVED lines=13> */
[C---:B-1----:R-:W-:Y:S08]  /*204b0*/  HMMA.16816.F32 R116, R128.reuse, R152, R116 ;  /* 0x000000988074723c */ /* 0x042ff00000001874 */
        /* <DEDUP_REMOVED lines=8> */
[----:B----4-:R-:W-:-:S02]  /*20540*/  F2FP.F16.F32.PACK_AB R6, R210, R223 ;  /* 0x000000dfd206723e */ /* 0x010fc400000000ff */
[----:B--2---:R-:W-:Y:S01]  /*20550*/  F2FP.F16.F32.PACK_AB R7, R243, R214 ;  /* 0x000000d6f307723e */ /* 0x004fe200000000ff */
[----:B------:R-:W-:-:S04]  /*20560*/  FADD.FTZ R208, R225, R208 ;  /* 0x000000d0e1d07221 */ /* 0x000fc80000010000 */
[----:B------:R-:W-:Y:S02]  /*20570*/  FADD.FTZ R223, R223, R208 ;  /* 0x000000d0dfdf7221 */ /* 0x000fe40000010000 */
[----:B------:R-:W-:Y:S02]  /*20580*/  HMMA.16816.F32 R16, R4, R140, R16 ;  /* 0x0000008c0410723c */ /* 0x000fe40000001810 */
[----:B------:R-:W-:-:S06]  /*20590*/  FADD.FTZ R223, R210, R223 ;  /* 0x000000dfd2df7221 */ /* 0x000fcc0000010000 */
        /* <DEDUP_REMOVED lines=51> */
[C---:B----4-:R-:W-:Y:S08]  /*208d0*/  HMMA.16816.F32 R100, R4.reuse, R12, R100 ;  /* 0x0000000c0464723c */ /* 0x050ff00000001864 */
[C---:B------:R-:W-:Y:S01]  /*208e0*/  HMMA.16816.F32 R104, R4.reuse, R14, R104 ;  /* 0x0000000e0468723c */ /* 0x040fe20000001868 */
[----:B------:R-:W-:Y:S07]  /*208f0*/  LDSM.16.MT88.4 R12, [R203+0x15800] ;  /* 0x01580000cb0c783b */ /* 0x000fee0000004200 */
[C---:B------:R-:W-:Y:S01]  /*20900*/  HMMA.16816.F32 R120, R4.reuse, R34, R120 ;  /* 0x000000220478723c */ /* 0x040fe20000001878 */
[----:B-1----:R-:W-:Y:S07]  /*20910*/  LDSM.16.MT88.4 R32, [R194+0x1800] ;  /* 0x00180000c220783b */ /* 0x002fee0000004200 */
[C---:B------:R-:W-:Y:S08]  /*20920*/  HMMA.16816.F32 R124, R4.reuse, R140, R124 ;  /* 0x0000008c047c723c */ /* 0x040ff0000000187c */
[----:B------:R-:W-:Y:S01]  /*20930*/  HMMA.16816.F32 R128, R4, R142, R128 ;  /* 0x0000008e0480723c */ /* 0x000fe20000001880 */
[----:B-----5:R-:W-:Y:S01]  /*20940*/  F2FP.F16.F32.PACK_AB R4, R181, R180 ;  /* 0x000000b4b504723e */ /* 0x020fe200000000ff */
[----:B------:R-:W-:Y:S01]  /*20950*/  LDSM.16.MT88.4 R140, [R201+0x1800] ;  /* 0x00180000c98c783b */ /* 0x000fe20000004200 */
[----:B---3--:R-:W-:Y:S01]  /*20960*/  F2FP.F16.F32.PACK_AB R5, R207, R206 ;  /* 0x000000cecf05723e */ /* 0x008fe200000000ff */
[----:B------:R-:W-:Y:S01]  /*20970*/  FADD.FTZ R180, R180, R223 ;  /* 0x000000dfb4b47221 */ /* 0x000fe20000010000 */
[----:B------:R-:W-:-:S02]  /*20980*/  F2FP.F16.F32.PACK_AB R6, R182, R183 ;  /* 0x000000b7b606723e */ /* 0x000fc400000000ff */
[----:B--2---:R-:W-:Y:S01]  /*20990*/  F2FP.F16.F32.PACK_AB R7, R205, R204 ;  /* 0x000000cccd07723e */ /* 0x004fe200000000ff */
[----:B------:R-:W-:-:S04]  /*209a0*/  FADD.FTZ R180, R181, R180 ;  /* 0x000000b4b5b47221 */ /* 0x000fc80000010000 */
[----:B------:R-:W-:Y:S02]  /*209b0*/  FADD.FTZ R183, R183, R180 ;  /* 0x000000b4b7b77221 */ /* 0x000fe40000010000 */
[----:B------:R-:W-:Y:S01]  /*209c0*/  HMMA.16816.F32 R152, R4, R148, R16 ;  /* 0x000000940498723c */ /* 0x000fe20000001810 */
[----:B------:R-:W1:Y:S01]  /*209d0*/  LDSM.16.MT88.4 R16, [R194+0x3800] ;  /* 0x00380000c210783b */ /* 0x000e620000004200 */
[----:B------:R-:W-:-:S06]  /*209e0*/  FADD.FTZ R239, R182, R183 ;  /* 0x000000b7b6ef7221 */ /* 0x000fcc0000010000 */
[C---:B------:R-:W-:Y:S08]  /*209f0*/  HMMA.16816.F32 R108, R4.reuse, R8, R108 ;  /* 0x00000008046c723c */ /* 0x040ff0000000186c */
[C---:B------:R-:W-:Y:S01]  /*20a00*/  HMMA.16816.F32 R112, R4.reuse, R10, R112 ;  /* 0x0000000a0470723c */ /* 0x040fe20000001870 */
[----:B------:R-:W2:Y:S07]  /*20a10*/  LDSM.16.MT88.4 R8, [R215+0x15800] ;  /* 0x01580000d708783b */ /* 0x000eae0000004200 */
[C---:B------:R-:W-:Y:S08]  /*20a20*/  HMMA.16816.F32 R44, R4.reuse, R144, R44 ;  /* 0x00000090042c723c */ /* 0x040ff0000000182c */
[C---:B------:R-:W-:Y:S08]  /*20a30*/  HMMA.16816.F32 R48, R4.reuse, R146, R48 ;  /* 0x000000920430723c */ /* 0x040ff00000001830 */
[C---:B------:R-:W-:Y:S01]  /*20a40*/  HMMA.16816.F32 R148, R4.reuse, R150, R20 ;  /* 0x000000960494723c */ /* 0x040fe20000001814 */
[----:B------:R-:W3:Y:S07]  /*20a50*/  LDSM.16.MT88.4 R20, [R215+0x13800] ;  /* 0x01380000d714783b */ /* 0x000eee0000004200 */
[----:B-1----:R-:W-:Y:S01]  /*20a60*/  HMMA.16816.F32 R60, R4, R16, R60 ;  /* 0x00000010043c723c */ /* 0x002fe2000000183c */
[----:B------:R-:W-:-:S04]  /*20a70*/  FFMA.FTZ R17, R237, R0, R188 ;  /* 0x00000000ed117223 */ /* 0x000fc800000100bc */
[----:B------:R-:W-:-:S03]  /*20a80*/  FADD.FTZ R17, R186, R17 ;  /* 0x00000011ba117221 */ /* 0x000fc60000010000 */
[----:B------:R-:W-:Y:S01]  /*20a90*/  HMMA.16816.F32 R76, R4, R12, R76 ;  /* 0x0000000c044c723c */ /* 0x000fe2000000184c */
[----:B------:R-:W-:-:S04]  /*20aa0*/  FADD.FTZ R2, R2, R17 ;  /* 0x0000001102027221 */ /* 0x000fc80000010000 */
[----:B------:R-:W-:-:S03]  /*20ab0*/  FADD.FTZ R3, R3, R2 ;  /* 0x0000000203037221 */ /* 0x000fc60000010000 */
[----:B------:R-:W-:Y:S01]  /*20ac0*/  HMMA.16816.F32 R80, R4, R14, R80 ;  /* 0x0000000e0450723c */ /* 0x000fe20000001850 */
[----:B------:R-:W1:Y:S01]  /*20ad0*/  LDSM.16.MT88.4 R12, [R194+0x5800] ;  /* 0x00580000c20c783b */ /* 0x000e620000004200 */
[----:B------:R-:W-:-:S04]  /*20ae0*/  FADD.FTZ R0, R196, R3 ;  /* 0x00000003c4007221 */ /* 0x000fc80000010000 */
[----:B------:R-:W-:Y:S02]  /*20af0*/  FADD.FTZ R0, R199, R0 ;  /* 0x00000000c7007221 */ /* 0x000fe40000010000 */
[----:B------:R-:W-:Y:S01]  /*20b00*/  HMMA.16816.F32 R144, R4, R140, R24 ;  /* 0x0000008c0490723c */ /* 0x000fe20000001818 */
[----:B------:R-:W4:Y:S01]  /*20b10*/  LDSM.16.MT88.4 R24, [R215+0x17800] ;  /* 0x01780000d718783b */ /* 0x000f220000004200 */
[----:B------:R-:W-:-:S04]  /*20b20*/  FADD.FTZ R3, R195, R0 ;  /* 0x00000000c3037221 */ /* 0x000fc80000010000 */
[----:B------:R-:W-:Y:S02]  /*20b30*/  FADD.FTZ R3, R200, R3 ;  /* 0x00000003c8037221 */ /* 0x000fe40000010000 */
[C---:B--2---:R-:W-:Y:S02]  /*20b40*/  HMMA.16816.F32 R68, R4.reuse, R8, R68 ;  /* 0x000000080444723c */ /* 0x044fe40000001844 */
[----:B------:R-:W-:Y:S01]  /*20b50*/  FADD.FTZ R216, R216, R3 ;  /* 0x00000003d8d87221 */ /* 0x000fe20000010000 */
[-C--:B------:R-:W-:Y:S02]  /*20b60*/  MOV R3, R184.reuse ;  /* 0x000000b800037202 */ /* 0x080fe40000000f00 */
[----:B------:R-:W-:Y:S01]  /*20b70*/  @P0 MOV R3, R184 ;  /* 0x000000b800030202 */ /* 0x000fe20000000f00 */
[----:B------:R-:W-:Y:S02]  /*20b80*/  FADD.FTZ R235, R235, R216 ;  /* 0x000000d8ebeb7221 */ /* 0x000fe40000010000 */
[----:B------:R-:W-:Y:S01]  /*20b90*/  HMMA.16816.F32 R72, R4, R10, R72 ;  /* 0x0000000a0448723c */ /* 0x000fe20000001848 */
[----:B------:R-:W2:Y:S01]  /*20ba0*/  LDSM.16.MT88.4 R8, [R194+0x7800] ;  /* 0x00780000c208783b */ /* 0x000ea20000004200 */
[----:B------:R-:W-:-:S04]  /*20bb0*/  FADD.FTZ R214, R214, R235 ;  /* 0x000000ebd6d67221 */ /* 0x000fc80000010000 */
[----:B------:R-:W-:Y:S02]  /*20bc0*/  FADD.FTZ R243, R243, R214 ;  /* 0x000000d6f3f37221 */ /* 0x000fe40000010000 */
[----:B------:R-:W-:Y:S02]  /*20bd0*/  HMMA.16816.F32 R140, R4, R142, R28 ;  /* 0x0000008e048c723c */ /* 0x000fe4000000181c */
[----:B------:R-:W-:-:S04]  /*20be0*/  FADD.FTZ R206, R206, R243 ;  /* 0x000000f3cece7221 */ /* 0x000fc80000010000 */
[----:B------:R-:W-:Y:S02]  /*20bf0*/  FADD.FTZ R207, R207, R206 ;  /* 0x000000cecfcf7221 */ /* 0x000fe40000010000 */
[----:B------:R-:W-:Y:S02]  /*20c00*/  HMMA.16816.F32 R52, R4, R176, R52 ;  /* 0x000000b00434723c */ /* 0x000fe40000001834 */
[----:B------:R-:W-:-:S04]  /*20c10*/  FADD.FTZ R204, R204, R207 ;  /* 0x000000cfcccc7221 */ /* 0x000fc80000010000 */
[----:B------:R-:W-:Y:S02]  /*20c20*/  FADD.FTZ R237, R205, R204 ;  /* 0x000000cccded7221 */ /* 0x000fe40000010000 */
        /* <DEDUP_REMOVED lines=11> */
[C---:B-1----:R-:W-:Y:S08]  /*20ce0*/  HMMA.16816.F32 R92, R4.reuse, R12, R92 ;  /* 0x0000000c045c723c */ /* 0x042ff0000000185c */
[C---:B------:R-:W-:Y:S08]  /*20cf0*/  HMMA.16816.F32 R96, R4.reuse, R14, R96 ;  /* 0x0000000e0460723c */ /* 0x040ff00000001860 */
[C---:B----4-:R-:W-:Y:S08]  /*20d00*/  HMMA.16816.F32 R100, R4.reuse, R24, R100 ;  /* 0x000000180464723c */ /* 0x050ff00000001864 */
        /* <DEDUP_REMOVED lines=8> */
.L_x_2256:
[----:B------:R-:W-:-:S12]  /*20d90*/  UIADD3 UR22, UPT, UPT, UR31, -0x1, URZ ;  /* 0xffffffff1f167890 */ /* 0x000fd8000fffe0ff */
.L_x_2262:
[----:B------:R-:W-:-:S09]  /*20da0*/  UISETP.GE.AND UP0, UPT, UR22, UR7, UPT ;  /* 0x000000071600728c */ /* 0x000fd2000bf06270 */
[----:B------:R-:W-:Y:S05]  /*20db0*/  BRA.U !UP0, `(.L_x_2263) ;  /* 0x0000004d08a87547 */ /* 0x000fea000b800000 */
[----:B------:R-:W1:Y:S01]  /*20dc0*/  S2R R5, SR_TID.X ;  /* 0x0000000000057919 */ /* 0x000e620000002100 */
[----:B------:R-:W2:Y:S01]  /*20dd0*/  S2UR UR6, SR_CgaCtaId ;  /* 0x00000000000679c3 */ /* 0x000ea20000008800 */
[----:B------:R-:W3:Y:S01]  /*20de0*/  LDCU.64 UR4, c[0x0][0x4e0] ;  /* 0x00009c00ff0477ac */ /* 0x000ee20008000a00 */
[----:B------:R-:W-:Y:S01]  /*20df0*/  MOV R4, 0x20 ;  /* 0x0000002000047802 */ /* 0x000fe20000000f00 */
[----:B------:R-:W4:Y:S01]  /*20e00*/  S2R R2, SR_TID.X ;  /* 0x0000000000027919 */ /* 0x000f220000002100 */
[----:B------:R-:W-:Y:S01]  /*20e10*/  VIADD R235, R233, 0x8 ;  /* 0x00000008e9eb7836 */ /* 0x000fe20000000000 */
[----:B------:R-:W-:Y:S01]  /*20e20*/  USHF.L.U32 UR24, UR22, 0x6, URZ ;  /* 0x0000000616187899 */ /* 0x000fe200080006ff */
[----:B------:R-:W-:Y:S01]  /*20e30*/  IADD3 R234, PT, PT, R215, 0x10000, RZ ;  /* 0x00010000d7ea7810 */ /* 0x000fe20007ffe0ff */
[----:B------:R-:W5:Y:S01]  /*20e40*/  S2R R0, SR_TID.X ;  /* 0x0000000000007919 */ /* 0x000f620000002100 */
[----:B------:R-:W-:Y:S01]  /*20e50*/  UISETP.NE.U32.AND UP1, UPT, UR12, URZ, UPT ;  /* 0x000000ff0c00728c */ /* 0x000fe2000bf25070 */
[----:B------:R-:W-:-:S02]  /*20e60*/  UMOV UR16, 0x400 ;  /* 0x0000040000107882 */ /* 0x000fc40000000000 */
[----:B------:R-:W-:Y:S01]  /*20e70*/  IMAD.U32 R236, RZ, RZ, UR24 ;  /* 0x00000018ffec7e24 */ /* 0x000fe2000f8e00ff */
[----:B------:R-:W-:Y:S02]  /*20e80*/  UISETP.NE.AND.EX UP1, UPT, UR13, URZ, UPT, UP1 ;  /* 0x000000ff0d00728c */ /* 0x000fe4000bf25310 */
[----:B------:R-:W-:Y:S01]  /*20e90*/  UIADD3 UR23, UPT, UPT, UR22, 0x1, URZ ;  /* 0x0000000116177890 */ /* 0x000fe2000fffe0ff */
[----:B------:R-:W2:Y:S01]  /*20ea0*/  LDCU UR19, c[0x0][0x440] ;  /* 0x00008800ff1377ac */ /* 0x000ea20008000800 */
[----:B---3--:R-:W-:Y:S01]  /*20eb0*/  UISETP.NE.U32.AND UP0, UPT, UR4, URZ, UPT ;  /* 0x000000ff0400728c */ /* 0x008fe2000bf05070 */
[----:B------:R-:W3:Y:S03]  /*20ec0*/  LDCU UR18, c[0x0][0x3c4] ;  /* 0x00007880ff1277ac */ /* 0x000ee60008000800 */
[----:B------:R-:W-:Y:S01]  /*20ed0*/  UISETP.NE.AND.EX UP0, UPT, UR5, URZ, UPT, UP0 ;  /* 0x000000ff0500728c */ /* 0x000fe2000bf05300 */
[----:B------:R-:W2:Y:S01]  /*20ee0*/  LDCU UR5, c[0x0][0x3bc] ;  /* 0x00007780ff0577ac */ /* 0x000ea20008000800 */
[----:B-1----:R-:W-:Y:S01]  /*20ef0*/  IMAD.SHL.U32 R5, R5, 0x2, RZ ;  /* 0x0000000205057824 */ /* 0x002fe200078e00ff */
[----:B------:R-:W1:Y:S01]  /*20f00*/  LDCU UR4, c[0x0][0x45c] ;  /* 0x00008b80ff0477ac */ /* 0x000e620008000800 */
[----:B----4-:R-:W-:Y:S01]  /*20f10*/  LOP3.LUT P0, RZ, R2, 0x2, RZ, 0xc0, !PT ;  /* 0x0000000202ff7812 */ /* 0x010fe2000780c0ff */
[----:B------:R-:W-:-:S02]  /*20f20*/  IMAD.MOV.U32 R2, RZ, RZ, R3 ;  /* 0x000000ffff027224 */ /* 0x000fc400078e0003 */
[----:B------:R-:W-:Y:S01]  /*20f30*/  LOP3.LUT R5, R5, 0x6, RZ, 0xc0, !PT ;  /* 0x0000000605057812 */ /* 0x000fe200078ec0ff */
[----:B------:R-:W4:Y:S01]  /*20f40*/  LDCU.64 UR26, c[0x0][0x358] ;  /* 0x00006b00ff1a77ac */ /* 0x000f220008000a00 */
[----:B------:R-:W-:Y:S02]  /*20f50*/  SEL R4, R4, 0xffffffe0, !P0 ;  /* 0xffffffe004047807 */ /* 0x000fe40004000000 */
[----:B-----5:R-:W-:Y:S01]  /*20f60*/  LOP3.LUT P2, RZ, R0, 0x2, RZ, 0xc0, !PT ;  /* 0x0000000200ff7812 */ /* 0x020fe2000784c0ff */
[----:B------:R-:W-:Y:S01]  /*20f70*/  IMAD.MOV.U32 R0, RZ, RZ, R164 ;  /* 0x000000ffff007224 */ /* 0x000fe200078e00a4 */
[----:B------:R-:W-:Y:S01]  /*20f80*/  LOP3.LUT R236, R236, 0x20, R5, 0xfe, !PT ;  /* 0x00000020ecec7812 */ /* 0x000fe200078efe05 */
[C---:B------:R-:W-:Y:S01]  /*20f90*/  IMAD.IADD R214, R215.reuse, 0x1, R4 ;  /* 0x00000001d7d67824 */ /* 0x040fe200078e0204 */
[----:B------:R-:W-:Y:S01]  /*20fa0*/  IADD3 R213, PT, PT, R215, R4, RZ ;  /* 0x00000004d7d57210 */ /* 0x000fe20007ffe0ff */
[----:B------:R-:W1:Y:S01]  /*20fb0*/  LDCU.64 UR8, c[0x0][0x3b8] ;  /* 0x00007700ff0877ac */ /* 0x000e620008000a00 */
[----:B------:R-:W1:Y:S01]  /*20fc0*/  LDCU.64 UR10, c[0x0][0x3c0] ;  /* 0x00007800ff0a77ac */ /* 0x000e620008000a00 */
[----:B------:R-:W1:Y:S01]  /*20fd0*/  LDCU.64 UR12, c[0x0][0x3a0] ;  /* 0x00007400ff0c77ac */ /* 0x000e620008000a00 */
[----:B------:R-:W1:Y:S01]  /*20fe0*/  LDCU.64 UR14, c[0x0][0x3a8] ;  /* 0x00007500ff0e77ac */ /* 0x000e620008000a00 */
[----:B------:R-:W-:-:S02]  /*20ff0*/  UIADD3 UR24, UPT, UPT, UR24, 0x40, URZ ;  /* 0x0000004018187890 */ /* 0x000fc4000fffe0ff */
[----:B--23--:R-:W-:-:S12]  /*21000*/  ULEA UR6, UR6, UR16, 0x18 ;  /* 0x0000001006067291 */ /* 0x00cfd8000f8ec0ff */
.L_x_2267:
[----:B------:R-:W-:Y:S01]  /*21010*/  PLOP3.LUT P3, PT, PT, PT, UP1, 0x80, 0x8 ;  /* 0x000000000008781c */ /* 0x000fe20003f6f018 */
[----:B------:R-:W2:Y:S01]  /*21020*/  S2R R3, SR_TID.X ;  /* 0x0000000000037919 */ /* 0x000ea20000002100 */
[----:B------:R-:W-:Y:S01]  /*21030*/  PLOP3.LUT P0, PT, PT, PT, UP1, 0x80, 0x8 ;  /* 0x000000000008781c */ /* 0x000fe20003f0f018 */
[----:B------:R-:W3:Y:S01]  /*21040*/  @!UP1 LDCU UR17, c[0x0][0x3c0] ;  /* 0x00007800ff1197ac */ /* 0x000ee20008000800 */
[----:B------:R-:W-:Y:S04]  /*21050*/  DEPBAR.LE SB0, 0x0 ;  /* 0x000080000000791a */ /* 0x000fe80000000000 */
[----:B------:R-:W-:Y:S01]  /*21060*/  BAR.SYNC.DEFER_BLOCKING 0x0 ;  /* 0x0000000000007b1d */ /* 0x000fe20000010000 */
[----:B--2---:R-:W-:Y:S01]  /*21070*/  SHF.R.U32.HI R7, RZ, 0x1, R3 ;  /* 0x00000001ff077819 */ /* 0x004fe20000011603 */
[C---:B------:R-:W-:Y:S01]  /*21080*/  IMAD.SHL.U32 R223, R3.reuse, 0x40, RZ ;  /* 0x0000004003df7824 */ /* 0x040fe200078e00ff */
[----:B---3--:R-:W-:Y:S01]  /*21090*/  @!UP1 USHF.L.U32 UR16, UR17, 0x6, URZ ;  /* 0x0000000611109899 */ /* 0x008fe200080006ff */
[C---:B------:R-:W-:Y:S02]  /*210a0*/  IMAD.SHL.U32 R5, R3.reuse, 0x8, RZ ;  /* 0x0000000803057824 */ /* 0x040fe400078e00ff */
[----:B------:R-:W-:Y:S01]  /*210b0*/  IMAD.SHL.U32 R212, R3, 0x20, RZ ;  /* 0x0000002003d47824 */ /* 0x000fe200078e00ff */
[----:B------:R-:W-:Y:S02]  /*210c0*/  LOP3.LUT R4, R223, 0x1c0, RZ, 0xc0, !PT ;  /* 0x000001c0df047812 */ /* 0x000fe400078ec0ff */
[C---:B------:R-:W-:Y:S02]  /*210d0*/  LOP3.LUT R10, R5.reuse, 0x1f8, RZ, 0xc0, !PT ;  /* 0x000001f8050a7812 */ /* 0x040fe400078ec0ff */
[C---:B------:R-:W-:Y:S02]  /*210e0*/  LOP3.LUT R6, R4.reuse, 0x8, R7, 0xf8, !PT ;  /* 0x0000000804067812 */ /* 0x040fe400078ef807 */
[--C-:B------:R-:W-:Y:S02]  /*210f0*/  LOP3.LUT R4, R4, 0x8, R3.reuse, 0xf8, !PT ;  /* 0x0000000804047812 */ /* 0x100fe400078ef803 */
[----:B------:R-:W-:Y:S01]  /*21100*/  LOP3.LUT R10, R10, 0x38, R3, 0x78, !PT ;  /* 0x000000380a0a7812 */ /* 0x000fe200078e7803 */
[----:B------:R-:W-:Y:S01]  /*21110*/  @!UP1 UMOV UR22, URZ ;  /* 0x000000ff00169c82 */ /* 0x000fe20008000000 */
[----:B------:R-:W-:Y:S01]  /*21120*/  LOP3.LUT R8, R5, 0x38, RZ, 0xc0, !PT ;  /* 0x0000003805087812 */ /* 0x000fe200078ec0ff */
[----:B------:R-:W-:Y:S01]  /*21130*/  @!UP1 UIADD3 UR22, UP2, UPT, URZ, -UR22, URZ ;  /* 0x80000016ff169290 */ /* 0x000fe2000ff5e0ff */
[--C-:B------:R-:W-:Y:S02]  /*21140*/  LOP3.LUT R225, R6, 0x38, R5.reuse, 0x78, !PT ;  /* 0x0000003806e17812 */ /* 0x100fe400078e7805 */
[--C-:B------:R-:W-:Y:S01]  /*21150*/  LOP3.LUT R4, R4, 0x38, R5.reuse, 0x78, !PT ;  /* 0x0000003804047812 */ /* 0x100fe200078e7805 */
[----:B------:R-:W-:Y:S01]  /*21160*/  @!UP1 UIADD3.X UR16, UPT, UPT, URZ, ~UR16, URZ, UP2, !UPT ;  /* 0x80000010ff109290 */ /* 0x000fe200097fe4ff */
[----:B------:R-:W-:Y:S02]  /*21170*/  LOP3.LUT R241, R10, 0x1e00, R5, 0xf8, !PT ;  /* 0x00001e000af17812 */ /* 0x000fe400078ef805 */
[----:B------:R-:W-:Y:S01]  /*21180*/  LOP3.LUT R212, R212, 0x7c00, RZ, 0xc0, !PT ;  /* 0x00007c00d4d47812 */ /* 0x000fe200078ec0ff */
[----:B------:R-:W-:Y:S01]  /*21190*/  @!UP1 USHF.R.S64 UR22, UR22, 0x1f, UR16 ;  /* 0x0000001f16169899 */ /* 0x000fe20008001010 */
[C---:B------:R-:W-:Y:S02]  /*211a0*/  LOP3.LUT R7, R8.reuse, 0x40, RZ, 0xfc, !PT ;  /* 0x0000004008077812 */ /* 0x040fe400078efcff */
[C---:B------:R-:W-:Y:S02]  /*211b0*/  LOP3.LUT R5, R8.reuse, 0x80, RZ, 0xfc, !PT ;  /* 0x0000008008057812 */ /* 0x040fe400078efcff */
[C---:B------:R-:W-:Y:S02]  /*211c0*/  ISETP.GE.AND P6, PT, R8.reuse, UR19, PT ;  /* 0x0000001308007c0c */ /* 0x040fe4000bfc6270 */
[----:B------:R-:W-:Y:S02]  /*211d0*/  LOP3.LUT R8, R8, 0xc0, RZ, 0xfc, !PT ;  /* 0x000000c008087812 */ /* 0x000fe400078efcff */
[----:B------:R-:W-:Y:S02]  /*211e0*/  LOP3.LUT R6, R212, 0x200, R223, 0xf8, !PT ;  /* 0x00000200d4067812 */ /* 0x000fe400078ef8df */
[----:B------:R-:W-:Y:S02]  /*211f0*/  LOP3.LUT R223, R223, 0x400, RZ, 0xc0, !PT ;  /* 0x00000400dfdf7812 */ /* 0x000fe400078ec0ff */
[----:B------:R-:W-:Y:S01]  /*21200*/  ISETP.GE.AND P4, PT, R5, UR19, PT ;  /* 0x0000001305007c0c */ /* 0x000fe2000bf86270 */
[----:B------:R-:W-:Y:S01]  /*21210*/  IMAD.MOV.U32 R5, RZ, RZ, R228 ;  /* 0x000000ffff057224 */ /* 0x000fe200078e00e4 */
[----:B------:R-:W-:Y:S01]  /*21220*/  ISETP.GE.AND P1, PT, R8, UR19, PT ;  /* 0x0000001308007c0c */ /* 0x000fe2000bf26270 */
[----:B------:R-:W-:Y:S01]  /*21230*/  IMAD.U32 R8, RZ, RZ, UR16 ;  /* 0x00000010ff087e24 */ /* 0x000fe2000f8e00ff */
[----:B------:R-:W-:Y:S01]  /*21240*/  @!P3 IADD3 R228, P3, PT, R228, UR22, RZ ;  /* 0x00000016e4e4bc10 */ /* 0x000fe2000ff7e0ff */
[----:B------:R-:W-:Y:S01]  /*21250*/  IMAD R223, R4, 0x2, R223 ;  /* 0x0000000204df7824 */ /* 0x000fe200078e02df */
[----:B------:R-:W-:Y:S01]  /*21260*/  ISETP.GE.AND P5, PT, R7, UR19, PT ;  /* 0x0000001307007c0c */ /* 0x000fe2000bfa6270 */
[----:B------:R-:W-:Y:S01]  /*21270*/  IMAD.MOV.U32 R4, RZ, RZ, R229 ;  /* 0x000000ffff047224 */ /* 0x000fe200078e00e5 */
[----:B------:R-:W-:Y:S02]  /*21280*/  LOP3.LUT R225, R6, R225, RZ, 0xfc, !PT ;  /* 0x000000e106e17212 */ /* 0x000fe400078efcff */
[----:B------:R-:W-:Y:S02]  /*21290*/  @!P0 LEA.HI.X.SX32 R229, R8, R229, 0x1, P3 ;  /* 0x000000e508e58211 */ /* 0x000fe400018f0eff */
[----:B------:R-:W-:Y:S01]  /*212a0*/  LEA R241, R241, UR6, 0x1 ;  /* 0x00000006f1f17c11 */ /* 0x000fe2000f8e08ff */
[----:B------:R-:W-:Y:S06]  /*212b0*/  BRA.U !UP1, `(.L_x_2264) ;  /* 0x0000000109f87547 */ /* 0x000fec000b800000 */
[----:B------:R-:W2:Y:S01]  /*212c0*/  LDC R7, c[0x0][0x4f0] ;  /* 0x00013c00ff077b82 */ /* 0x000ea20000000800 */
[----:B------:R-:W-:Y:S01]  /*212d0*/  UIADD3 UR16, UPT, UPT, UR24, -0x40, URZ ;  /* 0xffffffc018107890 */ /* 0x000fe2000fffe0ff */
[----:B------:R-:W-:Y:S01]  /*212e0*/  IABS R10, UR24 ;  /* 0x00000018000a7c13 */ /* 0x000fe20008000000 */
[----:B-1----:R-:W-:Y:S01]  /*212f0*/  UMOV UR17, UR10 ;  /* 0x0000000a00117c82 */ /* 0x002fe20008000000 */
[----:B--2---:R-:W-:Y:S04]  /*21300*/  IABS R6, R7 ;  /* 0x0000000700067213 */ /* 0x004fe80000000000 */
        /* <DEDUP_REMOVED lines=25> */
[----:B------:R-:W-:Y:S07]  /*214a0*/  LOP3.LUT R8, R7, UR24, RZ, 0x3c, !PT ;  /* 0x0000001807087c12 */ /* 0x000fee000f8e3cff */
        /* <DEDUP_REMOVED lines=31> */
.L_x_2264:
[----:B------:R-:W-:Y:S01]  /*216a0*/  @!PT LDS RZ, [RZ] ;  /* 0x00000000fffff984 */ /* 0x000fe20000000800 */
[----:B------:R-:W-:Y:S01]  /*216b0*/  @!PT LDS RZ, [RZ] ;  /* 0x00000000fffff984 */ /* 0x000fe20000000800 */
[----:B------:R-:W-:Y:S01]  /*216c0*/  @!PT LDS RZ, [RZ] ;  /* 0x00000000fffff984 */ /* 0x000fe20000000800 */
[----:B----4-:R-:W-:Y:S01]  /*216d0*/  @!P6 LDGSTS.E.BYPASS.LTC128B.128 [R241+0x10000], desc[UR26][R228.64] ;  /* 0x10000000e4f1efae */ /* 0x010fe2000b981a1a */
[----:B------:R-:W-:Y:S01]  /*216e0*/  USHF.L.U32 UR16, UR17, 0x5, URZ ;  /* 0x0000000511107899 */ /* 0x000fe200080006ff */
[----:B------:R-:W-:Y:S01]  /*216f0*/  LEA R225, R225, UR6, 0x1 ;  /* 0x00000006e1e17c11 */ /* 0x000fe2000f8e08ff */
[----:B------:R-:W-:Y:S01]  /*21700*/  USHF.L.U64.HI UR17, UR17, 0x5, UR18 ;  /* 0x0000000511117899 */ /* 0x000fe20008010212 */
[----:B------:R-:W-:Y:S01]  /*21710*/  @P6 STS.128 [R241+0x10000], RZ ;  /* 0x010000fff1006388 */ /* 0x000fe20000000c00 */
[----:B------:R-:W-:Y:S01]  /*21720*/  IMAD.MOV.U32 R217, RZ, RZ, 0x20 ;  /* 0x00000020ffd97424 */ /* 0x000fe200078e00ff */
[----:B------:R-:W-:Y:S01]  /*21730*/  LOP3.LUT P3, RZ, R3, 0x4, RZ, 0xc0, !PT ;  /* 0x0000000403ff7812 */ /* 0x000fe2000786c0ff */
[----:B------:R-:W-:Y:S01]  /*21740*/  VIADD R219, R223, UR6 ;  /* 0x00000006dfdb7c36 */ /* 0x000fe20008000000 */
[----:B------:R-:W-:Y:S01]  /*21750*/  @!PT LDS RZ, [RZ] ;  /* 0x00000000fffff984 */ /* 0x000fe20000000800 */
[----:B------:R-:W-:Y:S01]  /*21760*/  @!PT LDS RZ, [RZ] ;  /* 0x00000000fffff984 */ /* 0x000fe20000000800 */
[----:B------:R-:W-:Y:S01]  /*21770*/  @!PT LDS RZ, [RZ] ;  /* 0x00000000fffff984 */ /* 0x000fe20000000800 */
[----:B------:R-:W-:Y:S01]  /*21780*/  @!P5 LDGSTS.E.BYPASS.LTC128B.128 [R241+0x12000], desc[UR26][R228.64+0x80] ;  /* 0x12000080e4f1dfae */ /* 0x000fe2000b981a1a */
[----:B------:R-:W-:Y:S01]  /*21790*/  IADD3 R8, P0, PT, R228, UR16, RZ ;  /* 0x00000010e4087c10 */ /* 0x000fe2000ff1e0ff */
[----:B------:R-:W-:Y:S01]  /*217a0*/  IMAD.MOV.U32 R20, RZ, RZ, 0x40 ;  /* 0x00000040ff147424 */ /* 0x000fe200078e00ff */
[----:B------:R-:W-:Y:S01]  /*217b0*/  UIADD3 UR23, UPT, UPT, UR23, -0x1, URZ ;  /* 0xffffffff17177890 */ /* 0x000fe2000fffe0ff */
[----:B------:R-:W-:Y:S01]  /*217c0*/  @P5 STS.128 [R241+0x12000], RZ ;  /* 0x012000fff1005388 */ /* 0x000fe20000000c00 */
[----:B------:R-:W-:Y:S02]  /*217d0*/  IADD3.X R9, PT, PT, R229, UR17, RZ, P0, !PT ;  /* 0x00000011e5097c10 */ /* 0x000fe400087fe4ff */
[----:B------:R-:W-:Y:S01]  /*217e0*/  IADD3 R6, P0, PT, R8, UR16, RZ ;  /* 0x0000001008067c10 */ /* 0x000fe2000ff1e0ff */
[----:B------:R-:W-:Y:S01]  /*217f0*/  @!PT LDS RZ, [RZ] ;  /* 0x00000000fffff984 */ /* 0x000fe20000000800 */
[----:B------:R-:W-:Y:S01]  /*21800*/  @!PT LDS RZ, [RZ] ;  /* 0x00000000fffff984 */ /* 0x000fe20000000800 */
[----:B------:R-:W-:Y:S01]  /*21810*/  @!PT LDS RZ, [RZ] ;  /* 0x00000000fffff984 */ /* 0x000fe20000000800 */
[----:B------:R-:W-:Y:S01]  /*21820*/  @!P4 LDGSTS.E.BYPASS.LTC128B.128 [R241+0x14000], desc[UR26][R228.64+0x100] ;  /* 0x14000100e4f1cfae */ /* 0x000fe2000b981a1a */
[----:B------:R-:W-:Y:S01]  /*21830*/  SEL R20, R20, 0xffffffc0, !P3 ;  /* 0xffffffc014147807 */ /* 0x000fe20005800000 */
[----:B------:R-:W-:Y:S01]  /*21840*/  UISETP.GT.AND UP2, UPT, UR23, UR7, UPT ;  /* 0x000000071700728c */ /* 0x000fe2000bf44270 */
[----:B------:R-:W-:Y:S01]  /*21850*/  IADD3.X R7, PT, PT, R9, UR17, RZ, P0, !PT ;  /* 0x0000001109077c10 */ /* 0x000fe200087fe4ff */
[----:B------:R-:W-:Y:S01]  /*21860*/  @P4 STS.128 [R241+0x14000], RZ ;  /* 0x014000fff1004388 */ /* 0x000fe20000000c00 */
[----:B------:R-:W-:Y:S01]  /*21870*/  IADD3 R4, P0, PT, R6, UR16, RZ ;  /* 0x0000001006047c10 */ /* 0x000fe2000ff1e0ff */
[----:B------:R-:W-:Y:S02]  /*21880*/  IMAD.IADD R221, R225, 0x1, R20 ;  /* 0x00000001e1dd7824 */ /* 0x000fe400078e0214 */
        /* <DEDUP_REMOVED lines=74> */
[----:B--2---:R-:W3:Y:S04]  /*21d30*/  LDSM.16.M88.4 R8, [R223+UR6+0x8000] ;  /* 0x00800006df08783b */ /* 0x004ee80008000200 */
[----:B------:R-:W2:Y:S04]  /*21d40*/  LDSM.16.M88.4 R16, [R223+UR6+0x8800] ;  /* 0x00880006df10783b */ /* 0x000ea80008000200 */
[----:B------:R-:W4:Y:S04]  /*21d50*/  LDSM.16.M88.4 R24, [R223+UR6+0x9000] ;  /* 0x00900006df18783b */ /* 0x000f280008000200 */
[----:B------:R-:W0:Y:S04]  /*21d60*/  LDGDEPBAR ;  /* 0x00000000000079af */ /* 0x000e280000000000 */
[----:B------:R-:W5:Y:S04]  /*21d70*/  LDSM.16.M88.4 R164, [R223+UR6+0x9800] ;  /* 0x00980006dfa4783b */ /* 0x000f680008000200 */
[----:B------:R-:W-:Y:S04]  /*21d80*/  LDSM.16.M88.4 R168, [R222] ;  /* 0x00000000dea8783b */ /* 0x000fe80000000200 */
[----:B------:R-:W1:Y:S04]  /*21d90*/  LDSM.16.M88.4 R172, [R220+0x8000] ;  /* 0x00800000dcac783b */ /* 0x000e680000000200 */
[----:B------:R-:W1:Y:S04]  /*21da0*/  LDSM.16.M88.4 R176, [R220+0x8800] ;  /* 0x00880000dcb0783b */ /* 0x000e680000000200 */
[----:B------:R-:W1:Y:S04]  /*21db0*/  LDSM.16.M88.4 R180, [R220+0x9000] ;  /* 0x00900000dcb4783b */ /* 0x000e680000000200 */
[----:B------:R-:W1:Y:S01]  /*21dc0*/  LDSM.16.M88.4 R184, [R220+0x9800] ;  /* 0x00980000dcb8783b */ /* 0x000e620000000200 */
[C---:B---3--:R-:W-:Y:S03]  /*21dd0*/  HMMA.16816.F32 R4, R32.reuse, R8, RZ ;  /* 0x000000082004723c */ /* 0x048fe600000018ff */
[----:B------:R-:W-:Y:S04]  /*21de0*/  LDSM.16.M88.4 R188, [R221] ;  /* 0x00000000ddbc783b */ /* 0x000fe80000000200 */
[----:B------:R-:W3:Y:S01]  /*21df0*/  LDSM.16.M88.4 R192, [R219+0x8000] ;  /* 0x00800000dbc0783b */ /* 0x000ee20000000200 */
[C---:B------:R-:W-:Y:S03]  /*21e00*/  HMMA.16816.F32 R8, R32.reuse, R10, RZ ;  /* 0x0000000a2008723c */ /* 0x040fe600000018ff */
[----:B------:R-:W3:Y:S04]  /*21e10*/  LDSM.16.M88.4 R196, [R219+0x8800] ;  /* 0x00880000dbc4783b */ /* 0x000ee80000000200 */
[----:B------:R-:W-:Y:S01]  /*21e20*/  LDSM.16.M88.4 R200, [R3+0x8000] ;  /* 0x0080000003c8783b */ /* 0x000fe20000000200 */
[C---:B--2---:R-:W-:Y:S03]  /*21e30*/  HMMA.16816.F32 R12, R32.reuse, R16, RZ ;  /* 0x00000010200c723c */ /* 0x044fe600000018ff */
[----:B------:R-:W-:Y:S04]  /*21e40*/  LDSM.16.M88.4 R204, [R3+0x8800] ;  /* 0x0088000003cc783b */ /* 0x000fe80000000200 */
[----:B------:R-:W-:Y:S01]  /*21e50*/  LDSM.16.M88.4 R208, [R223+UR6+0xe000] ;  /* 0x00e00006dfd0783b */ /* 0x000fe20008000200 */
[C---:B------:R-:W-:Y:S08]  /*21e60*/  HMMA.16816.F32 R16, R32.reuse, R18, RZ ;  /* 0x000000122010723c */ /* 0x040ff000000018ff */
[C---:B----4-:R-:W-:Y:S08]  /*21e70*/  HMMA.16816.F32 R20, R32.reuse, R24, RZ ;  /* 0x000000182014723c */ /* 0x050ff000000018ff */
[C---:B------:R-:W-:Y:S08]  /*21e80*/  HMMA.16816.F32 R24, R32.reuse, R26, RZ ;  /* 0x0000001a2018723c */ /* 0x040ff000000018ff */
[C---:B-----5:R-:W-:Y:S08]  /*21e90*/  HMMA.16816.F32 R28, R32.reuse, R164, RZ ;  /* 0x000000a4201c723c */ /* 0x060ff000000018ff */
[----:B------:R-:W-:Y:S01]  /*21ea0*/  HMMA.16816.F32 R32, R32, R166, RZ ;  /* 0x000000a62020723c */ /* 0x000fe200000018ff */
[----:B------:R-:W2:Y:S07]  /*21eb0*/  LDSM.16.M88.4 R164, [R219+0x9000] ;  /* 0x00900000dba4783b */ /* 0x000eae0000000200 */
[C---:B-1----:R-:W-:Y:S08]  /*21ec0*/  HMMA.16816.F32 R4, R168.reuse, R172, R4 ;  /* 0x000000aca804723c */ /* 0x042ff00000001804 */
[C---:B------:R-:W-:Y:S01]  /*21ed0*/  HMMA.16816.F32 R8, R168.reuse, R174, R8 ;  /* 0x000000aea808723c */ /* 0x040fe20000001808 */
[----:B------:R-:W1:Y:S07]  /*21ee0*/  LDSM.16.M88.4 R172, [R219+0x9800] ;  /* 0x00980000dbac783b */ /* 0x000e6e0000000200 */
        /* <DEDUP_REMOVED lines=10> */
[C---:B---3--:R-:W-:Y:S08]  /*21f90*/  HMMA.16816.F32 R4, R188.reuse, R192, R4 ;  /* 0x000000c0bc04723c */ /* 0x048ff00000001804 */
[C---:B------:R-:W-:Y:S01]  /*21fa0*/  HMMA.16816.F32 R8, R188.reuse, R194, R8 ;  /* 0x000000c2bc08723c */ /* 0x040fe20000001808 */
[----:B------:R-:W3:Y:S07]  /*21fb0*/  LDSM.16.M88.4 R192, [R223+UR6+0xa000] ;  /* 0x00a00006dfc0783b */ /* 0x000eee0008000200 */
[C---:B------:R-:W-:Y:S08]  /*21fc0*/  HMMA.16816.F32 R12, R188.reuse, R196, R12 ;  /* 0x000000c4bc0c723c */ /* 0x040ff0000000180c */
[C---:B------:R-:W-:Y:S01]  /*21fd0*/  HMMA.16816.F32 R16, R188.reuse, R198, R16 ;  /* 0x000000c6bc10723c */ /* 0x040fe20000001810 */
[----:B------:R-:W3:Y:S07]  /*21fe0*/  LDSM.16.M88.4 R196, [R223+UR6+0xa800] ;  /* 0x00a80006dfc4783b */ /* 0x000eee0008000200 */
[C---:B--2---:R-:W-:Y:S08]  /*21ff0*/  HMMA.16816.F32 R20, R188.reuse, R164, R20 ;  /* 0x000000a4bc14723c */ /* 0x044ff00000001814 */
[C---:B------:R-:W-:Y:S01]  /*22000*/  HMMA.16816.F32 R24, R188.reuse, R166, R24 ;  /* 0x000000a6bc18723c */ /* 0x040fe20000001818 */
[----:B------:R-:W2:Y:S07]  /*22010*/  LDSM.16.M88.4 R164, [R223+UR6+0xb000] ;  /* 0x00b00006dfa4783b */ /* 0x000eae0008000200 */
[C---:B-1----:R-:W-:Y:S08]  /*22020*/  HMMA.16816.F32 R28, R188.reuse, R172, R28 ;  /* 0x000000acbc1c723c */ /* 0x042ff0000000181c */
[----:B------:R-:W-:Y:S01]  /*22030*/  HMMA.16816.F32 R32, R188, R174, R32 ;  /* 0x000000aebc20723c */ /* 0x000fe20000001820 */
[----:B------:R-:W1:Y:S04]  /*22040*/  LDSM.16.M88.4 R172, [R223+UR6+0xb800] ;  /* 0x00b80006dfac783b */ /* 0x000e680008000200 */
        /* <DEDUP_REMOVED lines=14> */
[C---:B---3--:R-:W-:Y:S08]  /*22130*/  HMMA.16816.F32 R4, R184.reuse, R192, R4 ;  /* 0x000000c0b804723c */ /* 0x048ff00000001804 */
        /* <DEDUP_REMOVED lines=8> */
[C---:B-1----:R-:W-:Y:S08]  /*221c0*/  HMMA.16816.F32 R28, R184.reuse, R172, R28 ;  /* 0x000000acb81c723c */ /* 0x042ff0000000181c */
        /* <DEDUP_REMOVED lines=139> */
[----:B------:R-:W-:Y:S05]  /*22a80*/  P2R R3, PR, RZ, 0x2 ;  /* 0x00000002ff037803 */ /* 0x000fea0000000000 */
[----:B------:R-:W-:Y:S05]  /*22a90*/  PLOP3.LUT P0, PT, PT, PT, UP1, 0x80, 0x8 ;  /* 0x000000000008781c */ /* 0x000fea0003f0f018 */
[----:B------:R-:W1:Y:S01]  /*22aa0*/  @!UP1 LDCU UR17, c[0x0][0x3b8] ;  /* 0x00007700ff1197ac */ /* 0x000e620008000800 */
[----:B------:R-:W-:Y:S02]  /*22ab0*/  @!UP1 UMOV UR22, URZ ;  /* 0x000000ff00169c82 */ /* 0x000fe40008000000 */
[----:B------:R-:W-:Y:S02]  /*22ac0*/  @!UP1 UIADD3 UR22, UP2, UPT, URZ, -UR22, URZ ;  /* 0x80000016ff169290 */ /* 0x000fe4000ff5e0ff */
[----:B-1----:R-:W-:Y:S04]  /*22ad0*/  @!UP1 USHF.L.U32 UR16, UR17, 0x6, URZ ;  /* 0x0000000611109899 */ /* 0x002fe800080006ff */
[----:B------:R-:W-:Y:S04]  /*22ae0*/  @!UP1 UIADD3.X UR16, UPT, UPT, URZ, ~UR16, URZ, UP2, !UPT ;  /* 0x80000010ff109290 */ /* 0x000fe800097fe4ff */
[----:B------:R-:W-:Y:S02]  /*22af0*/  @!UP1 USHF.R.S64 UR22, UR22, 0x1f, UR16 ;  /* 0x0000001f16169899 */ /* 0x000fe40008001010 */
[----:B------:R-:W-:Y:S04]  /*22b00*/  IMAD.U32 R164, RZ, RZ, UR16 ;  /* 0x00000010ffa47e24 */ /* 0x000fe8000f8e00ff */
[----:B------:R-:W-:Y:S02]  /*22b10*/  @!P0 IADD3 R226, P1, PT, R226, UR22, RZ ;  /* 0x00000016e2e28c10 */ /* 0x000fe4000ff3e0ff */
[----:B------:R-:W-:Y:S11]  /*22b20*/  PLOP3.LUT P0, PT, PT, PT, UP1, 0x80, 0x8 ;  /* 0x000000000008781c */ /* 0x000ff60003f0f018 */
[----:B------:R-:W-:Y:S02]  /*22b30*/  @!UPT UIADD3 URZ, UPT, UPT, URZ, URZ, URZ ;  /* 0x000000fffffff290 */ /* 0x000fe4000fffe0ff */
[----:B------:R-:W-:Y:S02]  /*22b40*/  @!P0 LEA.HI.X.SX32 R227, R164, R227, 0x1, P1 ;  /* 0x000000e3a4e38211 */ /* 0x000fe400008f0eff */
[----:B------:R-:W-:Y:S01]  /*22b50*/  ISETP.NE.AND P1, PT, R3, RZ, PT ;  /* 0x000000ff0300720c */ /* 0x000fe20003f25270 */
[----:B------:R-:W-:Y:S01]  /*22b60*/  @!UPT UIADD3 URZ, UPT, UPT, URZ, URZ, URZ ;  /* 0x000000fffffff290 */ /* 0x000fe2000fffe0ff */
[----:B------:R-:W-:Y:S11]  /*22b70*/  BRA.U !UP1, `(.L_x_2266) ;  /* 0x0000000509087547 */ /* 0x000ff6000b800000 */
        /* <DEDUP_REMOVED lines=10> */
[--C-:B-1----:R-:W-:Y:S01]  /*22c20*/  IMAD.MOV R3, RZ, RZ, -R171.reuse ;  /* 0x000000ffff037224 */ /* 0x102fe200078e0aab */
[----:B------:R-:W-:Y:S03]  /*22c30*/  MOV R170, RZ ;  /* 0x000000ff00aa7202 */ /* 0x000fe60000000f00 */
[----:B------:R-:W-:Y:S02]  /*22c40*/  IMAD R164, R3, R166, RZ ;  /* 0x000000a603a47224 */ /* 0x000fe400078e02ff */
[----:B------:R-:W-:Y:S02]  /*22c50*/  IMAD.U32 R3, RZ, RZ, UR16 ;  /* 0x00000010ff037e24 */ /* 0x000fe4000f8e00ff */
[----:B------:R-:W-:Y:S03]  /*22c60*/  IMAD.HI.U32 R164, R171, R164, R170 ;  /* 0x000000a4aba47227 */ /* 0x000fe600078e00aa */
[----:B------:R-:W-:Y:S03]  /*22c70*/  IABS R3, R3 ;  /* 0x0000000300037213 */ /* 0x000fe60000000000 */
[----:B------:R-:W-:Y:S04]  /*22c80*/  IMAD.HI.U32 R168, R164, R169, RZ ;  /* 0x000000a9a4a87227 */ /* 0x000fe800078e00ff */
[----:B------:R-:W-:Y:S04]  /*22c90*/  IMAD.MOV R167, RZ, RZ, -R168 ;  /* 0x000000ffffa77224 */ /* 0x000fe800078e0aa8 */
[----:B------:R-:W-:Y:S02]  /*22ca0*/  IMAD R169, R166, R167, R169 ;  /* 0x000000a7a6a97224 */ /* 0x000fe400078e02a9 */
[----:B------:R-:W-:Y:S03]  /*22cb0*/  IMAD.HI.U32 R167, R164, R3, RZ ;  /* 0x00000003a4a77227 */ /* 0x000fe600078e00ff */
[C---:B------:R-:W-:Y:S02]  /*22cc0*/  ISETP.GT.U32.AND P0, PT, R166.reuse, R169, PT ;  /* 0x000000a9a600720c */ /* 0x040fe40003f04070 */
[----:B------:R-:W-:Y:S05]  /*22cd0*/  IADD3 R164, PT, PT, -R167, RZ, RZ ;  /* 0x000000ffa7a47210 */ /* 0x000fea0007ffe1ff */
[----:B------:R-:W-:Y:S06]  /*22ce0*/  IMAD R3, R166, R164, R3 ;  /* 0x000000a4a6037224 */ /* 0x000fec00078e0203 */
        /* <DEDUP_REMOVED lines=10> */
[----:B------:R-:W-:Y:S01]  /*22d90*/  LOP3.LUT R3, R165, UR17, RZ, 0x3c, !PT ;  /* 0x00000011a5037c12 */ /* 0x000fe2000f8e3cff */
[----:B------:R-:W-:Y:S10]  /*22da0*/  UMOV UR17, UR8 ;  /* 0x0000000800117c82 */ /* 0x000ff40008000000 */
[----:B------:R-:W-:Y:S02]  /*22db0*/  @P0 IADD3 R167, PT, PT, R167, 0x1, RZ ;  /* 0x00000001a7a70810 */ /* 0x000fe40007ffe0ff */
[----:B------:R-:W-:Y:S02]  /*22dc0*/  ISETP.GE.AND P0, PT, R3, RZ, PT ;  /* 0x000000ff0300720c */ /* 0x000fe40003f06270 */
[----:B------:R-:W-:Y:S11]  /*22dd0*/  LOP3.LUT R3, R165, UR16, RZ, 0x3c, !PT ;  /* 0x00000010a5037c12 */ /* 0x000ff6000f8e3cff */
[----:B------:R-:W-:Y:S01]  /*22de0*/  @!P0 IMAD.MOV R168, RZ, RZ, -R168 ;  /* 0x000000ffffa88224 */ /* 0x000fe200078e0aa8 */
[----:B------:R-:W-:Y:S02]  /*22df0*/  ISETP.GE.AND P0, PT, R3, RZ, PT ;  /* 0x000000ff0300720c */ /* 0x000fe40003f06270 */
[----:B------:R-:W-:Y:S11]  /*22e00*/  LOP3.LUT R3, RZ, R165, RZ, 0x33, !PT ;  /* 0x000000a5ff037212 */ /* 0x000ff600078e33ff */
[----:B------:R-:W-:Y:S01]  /*22e10*/  @!P0 IMAD.MOV R167, RZ, RZ, -R167 ;  /* 0x000000ffffa78224 */ /* 0x000fe200078e0aa7 */
[----:B------:R-:W-:Y:S04]  /*22e20*/  ISETP.NE.AND P0, PT, R165, RZ, PT ;  /* 0x000000ffa500720c */ /* 0x000fe80003f05270 */
[C---:B------:R-:W-:Y:S02]  /*22e30*/  SEL R169, R3.reuse, R168, !P0 ;  /* 0x000000a803a97207 */ /* 0x040fe40004000000 */
[----:B------:R-:W-:Y:S02]  /*22e40*/  SEL R167, R3, R167, !P0 ;  /* 0x000000a703a77207 */ /* 0x000fe40004000000 */
[-C--:B------:R-:W-:Y:S02]  /*22e50*/  LEA R172, P0, R169, R230.reuse, 0x2 ;  /* 0x000000e6a9ac7211 */ /* 0x080fe400078010ff */
[----:B------:R-:W-:Y:S02]  /*22e60*/  IADD3 R166, PT, PT, R167, -R169, RZ ;  /* 0x800000a9a7a67210 */ /* 0x000fe40007ffe0ff */
[----:B------:R-:W-:Y:S02]  /*22e70*/  LEA.HI.X.SX32 R173, R169, R231, 0x2, P0 ;  /* 0x000000e7a9ad7211 */ /* 0x000fe400000f16ff */
[C---:B------:R-:W-:Y:S01]  /*22e80*/  LEA R170, P0, R167.reuse, R230, 0x2 ;  /* 0x000000e6a7aa7211 */ /* 0x040fe200078010ff */
[----:B------:R-:W-:Y:S02]  /*22e90*/  IMAD R166, R166, R165, -0x40 ;  /* 0xffffffc0a6a67424 */ /* 0x000fe400078e02a5 */
[----:B------:R-:W2:Y:S01]  /*22ea0*/  LDG.E R164, desc[UR26][R172.64] ;  /* 0x0000001aaca47981 */ /* 0x000ea2000c1e1900 */
[----:B------:R-:W-:Y:S02]  /*22eb0*/  LEA.HI.X.SX32 R171, R167, R231, 0x2, P0 ;  /* 0x000000e7a7ab7211 */ /* 0x000fe400000f16ff */
[----:B------:R-:W-:Y:S03]  /*22ec0*/  SHF.R.S32.HI R165, RZ, 0x1f, R166 ;  /* 0x0000001fffa57819 */ /* 0x000fe600000114a6 */
[----:B------:R-:W2:Y:S02]  /*22ed0*/  LDG.E R3, desc[UR26][R170.64] ;  /* 0x0000001aaa037981 */ /* 0x000ea4000c1e1900 */
        /* <DEDUP_REMOVED lines=12> */
.L_x_2266:
[----:B------:R-:W-:Y:S01]  /*22fa0*/  @!PT LDS RZ, [RZ] ;  /* 0x00000000fffff984 */ /* 0x000fe20000000800 */
[----:B------:R-:W-:Y:S01]  /*22fb0*/  @!PT LDS RZ, [RZ] ;  /* 0x00000000fffff984 */ /* 0x000fe20000000800 */
[----:B------:R-:W-:Y:S01]  /*22fc0*/  @!PT LDS RZ, [RZ] ;  /* 0x00000000fffff984 */ /* 0x000fe20000000800 */
[----:B------:R1:W-:Y:S01]  /*22fd0*/  @!P6 LDGSTS.E.BYPASS.LTC128B.128 [R241+0x8000], desc[UR26][R226.64] ;  /* 0x08000000e2f1efae */ /* 0x0003e2000b981a1a */
[----:B------:R-:W-:Y:S01]  /*22fe0*/  @!P1 IMAD.MOV.U32 R164, RZ, RZ, R226 ;  /* 0x000000ffffa49224 */ /* 0x000fe200078e00e2 */
[----:B------:R-:W-:Y:S01]  /*22ff0*/  USHF.L.U32 UR16, UR17, 0x5, URZ ;  /* 0x0000000511107899 */ /* 0x000fe200080006ff */
[----:B------:R-:W-:Y:S01]  /*23000*/  @!P1 IMAD.MOV.U32 R165, RZ, RZ, R227 ;  /* 0x000000ffffa59224 */ /* 0x000fe200078e00e3 */
[----:B------:R1:W-:Y:S01]  /*23010*/  @P6 STS.128 [R241+0x8000], RZ ;  /* 0x008000fff1006388 */ /* 0x0003e20000000c00 */
[----:B------:R-:W-:Y:S03]  /*23020*/  USHF.L.U64.HI UR17, UR17, 0x5, UR5 ;  /* 0x0000000511117899 */ /* 0x000fe60008010205 */
[----:B------:R-:W-:Y:S01]  /*23030*/  @!PT LDS RZ, [RZ] ;  /* 0x00000000fffff984 */ /* 0x000fe20000000800 */
[----:B------:R-:W-:Y:S01]  /*23040*/  @!PT LDS RZ, [RZ] ;  /* 0x00000000fffff984 */ /* 0x000fe20000000800 */
[----:B------:R-:W-:Y:S01]  /*23050*/  @!PT LDS RZ, [RZ] ;  /* 0x00000000fffff984 */ /* 0x000fe20000000800 */
[----:B------:R1:W-:Y:S01]  /*23060*/  @!P5 LDGSTS.E.BYPASS.LTC128B.128 [R241+0xa000], desc[UR26][R226.64+0x80] ;  /* 0x0a000080e2f1dfae */ /* 0x0003e2000b981a1a */
[----:B------:R-:W-:Y:S03]  /*23070*/  IADD3 R170, P0, PT, R226, UR16, RZ ;  /* 0x00000010e2aa7c10 */ /* 0x000fe6000ff1e0ff */
        /* <DEDUP_REMOVED lines=9> */
[----:B------:R-:W-:Y:S03]  /*23110*/  IADD3 R166, P0, PT, R168, UR16, RZ ;  /* 0x00000010a8a67c10 */ /* 0x000fe6000ff1e0ff */
[----:B------:R-:W-:Y:S01]  /*23120*/  @!PT LDS RZ, [RZ] ;  /* 0x00000000fffff984 */ /* 0x000fe20000000800 */
[----:B------:R-:W-:Y:S01]  /*23130*/  @!PT LDS RZ, [RZ] ;  /* 0x00000000fffff984 */ /* 0x000fe20000000800 */
[----:B------:R-:W-:Y:S01]  /*23140*/  @!PT LDS RZ, [RZ] ;  /* 0x00000000fffff984 */ /* 0x000fe20000000800 */
[----:B------:R1:W-:Y:S01]  /*23150*/  @!P1 LDGSTS.E.BYPASS.LTC128B.128 [R241+0xe000], desc[UR26][R164.64+0x180] ;  /* 0x0e000180a4f19fae */ /* 0x0003e2000b981a1a */
[----:B------:R-:W-:Y:S03]  /*23160*/  IADD3.X R167, PT, PT, R169, UR17, RZ, P0, !PT ;  /* 0x00000011a9a77c10 */ /* 0x000fe600087fe4ff */
        /* <DEDUP_REMOVED lines=62> */
.L_x_2265:
[C---:B-1----:R-:W-:Y:S01]  /*23550*/  IADD3 R171, PT, PT, R236.reuse, -0x1f, RZ ;  /* 0xffffffe1ecab7810 */ /* 0x042fe20007ffe0ff */
[----:B------:R-:W-:Y:S01]  /*23560*/  UISETP.GT.AND UP2, UPT, UR23, UR7, UPT ;  /* 0x000000071700728c */ /* 0x000fe2000bf44270 */
[C---:B------:R-:W-:Y:S01]  /*23570*/  IADD3 R173, PT, PT, R236.reuse, -0x20, RZ ;  /* 0xffffffe0ecad7810 */ /* 0x040fe20007ffe0ff */
[----:B------:R-:W-:Y:S01]  /*23580*/  UIADD3 UR24, UPT, UPT, UR24, -0x40, URZ ;  /* 0xffffffc018187890 */ /* 0x000fe2000fffe0ff */
[C---:B------:R-:W-:Y:S02]  /*23590*/  ISETP.GT.AND P4, PT, R233.reuse, R171, PT ;  /* 0x000000abe900720c */ /* 0x040fe40003f84270 */
[-C--:B------:R-:W-:Y:S02]  /*235a0*/  ISETP.GT.AND P5, PT, R233, R173.reuse, PT ;  /* 0x000000ade900720c */ /* 0x080fe40003fa4270 */
[C---:B------:R-:W-:Y:S02]  /*235b0*/  ISETP.GT.AND P1, PT, R235.reuse, R173, PT ;  /* 0x000000adeb00720c */ /* 0x040fe40003f24270 */
[----:B------:R-:W-:Y:S02]  /*235c0*/  ISETP.GT.AND P0, PT, R235, R171, PT ;  /* 0x000000abeb00720c */ /* 0x000fe40003f04270 */
[C---:B------:R-:W-:Y:S02]  /*235d0*/  IADD3 R166, PT, PT, R236.reuse, -0x18, RZ ;  /* 0xffffffe8eca67810 */ /* 0x040fe40007ffe0ff */
[----:B------:R-:W-:Y:S02]  /*235e0*/  IADD3 R164, PT, PT, R236, -0x17, RZ ;  /* 0xffffffe9eca47810 */ /* 0x000fe40007ffe0ff */
[----:B------:R-:W-:Y:S02]  /*235f0*/  FSEL R170, R5, -INF , !P4 ;  /* 0xff80000005aa7808 */ /* 0x000fe40006000000 */
[----:B------:R-:W-:Y:S02]  /*23600*/  FSEL R172, R4, -INF , !P5 ;  /* 0xff80000004ac7808 */ /* 0x000fe40006800000 */
[----:B------:R-:W-:Y:S02]  /*23610*/  FSEL R5, R6, -INF , !P1 ;  /* 0xff80000006057808 */ /* 0x000fe40004800000 */
[----:B------:R-:W-:Y:S02]  /*23620*/  FSEL R7, R7, -INF , !P0 ;  /* 0xff80000007077808 */ /* 0x000fe40004000000 */
[-C--:B------:R-:W-:Y:S02]  /*23630*/  ISETP.GT.AND P5, PT, R233, R166.reuse, PT ;  /* 0x000000a6e900720c */ /* 0x080fe40003fa4270 */
[C---:B------:R-:W-:Y:S02]  /*23640*/  ISETP.GT.AND P1, PT, R235.reuse, R166, PT ;  /* 0x000000a6eb00720c */ /* 0x040fe40003f24270 */
[C---:B------:R-:W-:Y:S02]  /*23650*/  ISETP.GT.AND P0, PT, R235.reuse, R164, PT ;  /* 0x000000a4eb00720c */ /* 0x040fe40003f04270 */
[C---:B------:R-:W-:Y:S02]  /*23660*/  IADD3 R174, PT, PT, R236.reuse, -0x10, RZ ;  /* 0xfffffff0ecae7810 */ /* 0x040fe40007ffe0ff */
[----:B------:R-:W-:Y:S02]  /*23670*/  IADD3 R167, PT, PT, R236, -0xf, RZ ;  /* 0xfffffff1eca77810 */ /* 0x000fe40007ffe0ff */
[----:B------:R-:W-:Y:S02]  /*23680*/  FSEL R169, R8, -INF , !P5 ;  /* 0xff80000008a97808 */ /* 0x000fe40006800000 */
[----:B------:R-:W-:Y:S02]  /*23690*/  FSEL R10, R10, -INF , !P1 ;  /* 0xff8000000a0a7808 */ /* 0x000fe40004800000 */
[----:B------:R-:W-:Y:S02]  /*236a0*/  ISETP.GT.AND P1, PT, R235, R174, PT ;  /* 0x000000aeeb00720c */ /* 0x000fe40003f24270 */
[----:B------:R-:W-:Y:S02]  /*236b0*/  FSEL R8, R11, -INF , !P0 ;  /* 0xff8000000b087808 */ /* 0x000fe40004000000 */
[----:B------:R-:W-:Y:S02]  /*236c0*/  ISETP.GT.AND P4, PT, R233, R164, PT ;  /* 0x000000a4e900720c */ /* 0x000fe40003f84270 */
[C---:B------:R-:W-:Y:S02]  /*236d0*/  IADD3 R3, PT, PT, R236.reuse, -0x7, RZ ;  /* 0xfffffff9ec037810 */ /* 0x040fe40007ffe0ff */
[----:B------:R-:W-:Y:S02]  /*236e0*/  ISETP.GT.AND P0, PT, R235, R167, PT ;  /* 0x000000a7eb00720c */ /* 0x000fe40003f04270 */
[----:B------:R-:W-:Y:S02]  /*236f0*/  IADD3 R165, PT, PT, R236, -0x8, RZ ;  /* 0xfffffff8eca57810 */ /* 0x000fe40007ffe0ff */
[----:B------:R-:W-:Y:S02]  /*23700*/  FSEL R178, R14, -INF , !P1 ;  /* 0xff8000000eb27808 */ /* 0x000fe40004800000 */
[----:B------:R-:W-:Y:S02]  /*23710*/  FSEL R168, R9, -INF , !P4 ;  /* 0xff80000009a87808 */ /* 0x000fe40006000000 */
[----:B------:R-:W-:Y:S02]  /*23720*/  FSEL R15, R15, -INF , !P0 ;  /* 0xff8000000f0f7808 */ /* 0x000fe40004000000 */
[----:B------:R-:W-:Y:S02]  /*23730*/  ISETP.GT.AND P1, PT, R235, R3, PT ;  /* 0x00000003eb00720c */ /* 0x000fe40003f24270 */
[C---:B------:R-:W-:Y:S02]  /*23740*/  ISETP.GT.AND P5, PT, R233.reuse, R174, PT ;  /* 0x000000aee900720c */ /* 0x040fe40003fa4270 */
[C---:B------:R-:W-:Y:S02]  /*23750*/  ISETP.GT.AND P4, PT, R233.reuse, R167, PT ;  /* 0x000000a7e900720c */ /* 0x040fe40003f84270 */
[----:B------:R-:W-:Y:S02]  /*23760*/  ISETP.GT.AND P0, PT, R233, R165, PT ;  /* 0x000000a5e900720c */ /* 0x000fe40003f04270 */
[----:B------:R-:W-:Y:S02]  /*23770*/  FSEL R19, R19, -INF , !P1 ;  /* 0xff80000013137808 */ /* 0x000fe40004800000 */
[----:B------:R-:W-:Y:S02]  /*23780*/  FSEL R179, R12, -INF , !P5 ;  /* 0xff8000000cb37808 */ /* 0x000fe40006800000 */
[----:B------:R-:W-:Y:S02]  /*23790*/  FSEL R177, R13, -INF , !P4 ;  /* 0xff8000000db17808 */ /* 0x000fe40006000000 */
[----:B------:R-:W-:Y:S02]  /*237a0*/  FSEL R175, R16, -INF , !P0 ;  /* 0xff80000010af7808 */ /* 0x000fe40004000000 */
[----:B------:R-:W-:Y:S02]  /*237b0*/  ISETP.GT.AND P1, PT, R235, R236, PT ;  /* 0x000000eceb00720c */ /* 0x000fe40003f24270 */
[----:B------:R-:W-:Y:S02]  /*237c0*/  ISETP.GT.AND P6, PT, R233, R3, PT ;  /* 0x00000003e900720c */ /* 0x000fe40003fc4270 */
[----:B------:R-:W-:Y:S02]  /*237d0*/  ISETP.GE.AND P0, PT, R173, R224, PT ;  /* 0x000000e0ad00720c */ /* 0x000fe40003f06270 */
[C---:B------:R-:W-:Y:S02]  /*237e0*/  IADD3 R13, PT, PT, R236.reuse, 0x8, RZ ;  /* 0x00000008ec0d7810 */ /* 0x040fe40007ffe0ff */
[----:B------:R-:W-:Y:S02]  /*237f0*/  ISETP.GT.AND P4, PT, R235, R165, PT ;  /* 0x000000a5eb00720c */ /* 0x000fe40003f84270 */
[----:B------:R-:W-:Y:S02]  /*23800*/  ISETP.GE.AND P5, PT, R173, R232, PT ;  /* 0x000000e8ad00720c */ /* 0x000fe40003fa6270 */
[----:B------:R-:W-:Y:S02]  /*23810*/  IADD3 R173, PT, PT, R236, 0x1, RZ ;  /* 0x00000001ecad7810 */ /* 0x000fe40007ffe0ff */
[----:B------:R-:W-:Y:S02]  /*23820*/  FSEL R22, R22, -INF , !P1 ;  /* 0xff80000016167808 */ /* 0x000fe40004800000 */
[----:B------:R-:W-:Y:S02]  /*23830*/  FSEL R17, R17, -INF , !P6 ;  /* 0xff80000011117808 */ /* 0x000fe40007000000 */
[----:B------:R-:W-:Y:S02]  /*23840*/  FSEL R18, R18, -INF , !P4 ;  /* 0xff80000012127808 */ /* 0x000fe40006000000 */
[C---:B------:R-:W-:Y:S02]  /*23850*/  ISETP.GT.AND P1, PT, R233.reuse, R13, PT ;  /* 0x0000000de900720c */ /* 0x040fe40003f24270 */
[C---:B------:R-:W-:Y:S02]  /*23860*/  ISETP.GT.AND P6, PT, R233.reuse, R173, PT ;  /* 0x000000ade900720c */ /* 0x040fe40003fc4270 */
[----:B------:R-:W-:Y:S02]  /*23870*/  ISETP.GT.AND P4, PT, R233, R236, PT ;  /* 0x000000ece900720c */ /* 0x000fe40003f84270 */
[----:B------:R-:W-:Y:S02]  /*23880*/  IADD3 R6, PT, PT, R236, 0x9, RZ ;  /* 0x00000009ec067810 */ /* 0x000fe40007ffe0ff */
[----:B------:R-:W-:Y:S02]  /*23890*/  FSEL R24, R24, -INF , !P1 ;  /* 0xff80000018187808 */ /* 0x000fe40004800000 */
[----:B------:R-:W-:Y:S02]  /*238a0*/  FSEL R219, R20, -INF , !P4 ;  /* 0xff80000014db7808 */ /* 0x000fe40006000000 */
[----:B------:R-:W-:Y:S02]  /*238b0*/  FSEL R211, R21, -INF , !P6 ;  /* 0xff80000015d37808 */ /* 0x000fe40007000000 */
[-C--:B------:R-:W-:Y:S02]  /*238c0*/  ISETP.GT.AND P1, PT, R235, R6.reuse, PT ;  /* 0x00000006eb00720c */ /* 0x080fe40003f24270 */
[C---:B------:R-:W-:Y:S02]  /*238d0*/  IADD3 R20, PT, PT, R236.reuse, 0x10, RZ ;  /* 0x00000010ec147810 */ /* 0x040fe40007ffe0ff */
[----:B------:R-:W-:Y:S02]  /*238e0*/  ISETP.GT.AND P6, PT, R233, R6, PT ;  /* 0x00000006e900720c */ /* 0x000fe40003fc4270 */
[C---:B------:R-:W-:Y:S02]  /*238f0*/  IADD3 R21, PT, PT, R236.reuse, 0x11, RZ ;  /* 0x00000011ec157810 */ /* 0x040fe40007ffe0ff */
[----:B------:R-:W-:Y:S02]  /*23900*/  FSEL R27, R27, -INF , !P1 ;  /* 0xff8000001b1b7808 */ /* 0x000fe40004800000 */
[----:B------:R-:W-:Y:S02]  /*23910*/  ISETP.GT.AND P1, PT, R233, R20, PT ;  /* 0x00000014e900720c */ /* 0x000fe40003f24270 */
[----:B------:R-:W-:Y:S02]  /*23920*/  FSEL R25, R25, -INF , !P6 ;  /* 0xff80000019197808 */ /* 0x000fe40007000000 */
[----:B------:R-:W-:Y:S02]  /*23930*/  ISETP.GT.AND P6, PT, R233, R21, PT ;  /* 0x00000015e900720c */ /* 0x000fe40003fc4270 */
[----:B------:R-:W-:Y:S02]  /*23940*/  IADD3 R16, PT, PT, R236, 0x19, RZ ;  /* 0x00000019ec107810 */ /* 0x000fe40007ffe0ff */
[C---:B------:R-:W-:Y:S02]  /*23950*/  ISETP.GT.AND P4, PT, R235.reuse, R173, PT ;  /* 0x000000adeb00720c */ /* 0x040fe40003f84270 */
[----:B------:R-:W-:Y:S02]  /*23960*/  FSEL R28, R28, -INF , !P1 ;  /* 0xff8000001c1c7808 */ /* 0x000fe40004800000 */
[----:B------:R-:W-:Y:S02]  /*23970*/  ISETP.GT.AND P1, PT, R235, R21, PT ;  /* 0x00000015eb00720c */ /* 0x000fe40003f24270 */
[----:B------:R-:W-:Y:S02]  /*23980*/  FSEL R29, R29, -INF , !P6 ;  /* 0xff8000001d1d7808 */ /* 0x000fe40007000000 */
[----:B------:R-:W-:Y:S02]  /*23990*/  ISETP.GT.AND P6, PT, R233, R16, PT ;  /* 0x00000010e900720c */ /* 0x000fe40003fc4270 */
[----:B------:R-:W-:Y:S02]  /*239a0*/  IADD3 R4, PT, PT, R236, 0x18, RZ ;  /* 0x00000018ec047810 */ /* 0x000fe40007ffe0ff */
[----:B------:R-:W-:Y:S02]  /*239b0*/  FSEL R23, R23, -INF , !P4 ;  /* 0xff80000017177808 */ /* 0x000fe40006000000 */
[----:B------:R-:W-:Y:S02]  /*239c0*/  ISETP.GT.AND P4, PT, R235, R13, PT ;  /* 0x0000000deb00720c */ /* 0x000fe40003f84270 */
[----:B------:R-:W-:Y:S02]  /*239d0*/  FSEL R31, R31, -INF , !P1 ;  /* 0xff8000001f1f7808 */ /* 0x000fe40004800000 */
[----:B------:R-:W-:Y:S02]  /*239e0*/  FSEL R33, R33, -INF , !P6 ;  /* 0xff80000021217808 */ /* 0x000fe40007000000 */
[-C--:B------:R-:W-:Y:S02]  /*239f0*/  ISETP.GT.AND P1, PT, R233, R4.reuse, PT ;  /* 0x00000004e900720c */ /* 0x080fe40003f24270 */
[C---:B------:R-:W-:Y:S02]  /*23a00*/  ISETP.GT.AND P6, PT, R235.reuse, R4, PT ;  /* 0x00000004eb00720c */ /* 0x040fe40003fc4270 */
[----:B------:R-:W-:Y:S02]  /*23a10*/  FSEL R26, R26, -INF , !P4 ;  /* 0xff8000001a1a7808 */ /* 0x000fe40006000000 */
[C---:B------:R-:W-:Y:S02]  /*23a20*/  ISETP.GT.AND P4, PT, R235.reuse, R20, PT ;  /* 0x00000014eb00720c */ /* 0x040fe40003f84270 */
[----:B------:R-:W-:Y:S02]  /*23a30*/  FSEL R32, R32, -INF , !P1 ;  /* 0xff80000020207808 */ /* 0x000fe40004800000 */
[----:B------:R-:W-:Y:S02]  /*23a40*/  FSEL R34, R34, -INF , !P6 ;  /* 0xff80000022227808 */ /* 0x000fe40007000000 */
[C---:B------:R-:W-:Y:S02]  /*23a50*/  ISETP.GE.AND P1, PT, R236.reuse, R232, PT ;  /* 0x000000e8ec00720c */ /* 0x040fe40003f26270 */
[----:B------:R-:W-:Y:S02]  /*23a60*/  ISETP.GE.AND P6, PT, R236, R224, PT ;  /* 0x000000e0ec00720c */ /* 0x000fe40003fc6270 */
[----:B------:R-:W-:Y:S02]  /*23a70*/  FSEL R30, R30, -INF , !P4 ;  /* 0xff8000001e1e7808 */ /* 0x000fe40006000000 */
[----:B------:R-:W-:Y:S02]  /*23a80*/  ISETP.GT.AND P4, PT, R235, R16, PT ;  /* 0x00000010eb00720c */ /* 0x000fe40003f84270 */
[----:B------:R-:W-:Y:S02]  /*23a90*/  FSEL R219, R219, -INF , !P1 ;  /* 0xff800000dbdb7808 */ /* 0x000fe40004800000 */
[----:B------:R-:W-:Y:S02]  /*23aa0*/  FSEL R210, R22, -INF , !P6 ;  /* 0xff80000016d27808 */ /* 0x000fe40007000000 */
[----:B------:R-:W-:Y:S02]  /*23ab0*/  ISETP.GE.AND P1, PT, R171, R224, PT ;  /* 0x000000e0ab00720c */ /* 0x000fe40003f26270 */
[----:B------:R-:W-:Y:S02]  /*23ac0*/  FSEL R11, R172, -INF , !P5 ;  /* 0xff800000ac0b7808 */ /* 0x000fe40006800000 */
[C---:B------:R-:W-:Y:S02]  /*23ad0*/  ISETP.GE.AND P6, PT, R166.reuse, R232, PT ;  /* 0x000000e8a600720c */ /* 0x040fe40003fc6270 */
[----:B------:R-:W-:Y:S02]  /*23ae0*/  ISETP.GE.AND P5, PT, R166, R224, PT ;  /* 0x000000e0a600720c */ /* 0x000fe40003fa6270 */
[----:B------:R-:W-:Y:S02]  /*23af0*/  FSEL R35, R35, -INF , !P4 ;  /* 0xff80000023237808 */ /* 0x000fe40006000000 */
[----:B------:R-:W-:Y:S02]  /*23b00*/  ISETP.GE.AND P4, PT, R171, R232, PT ;  /* 0x000000e8ab00720c */ /* 0x000fe40003f86270 */
[----:B------:R-:W-:Y:S02]  /*23b10*/  FSEL R12, R7, -INF , !P1 ;  /* 0xff800000070c7808 */ /* 0x000fe40004800000 */
[----:B------:R-:W-:Y:S02]  /*23b20*/  FSEL R7, R169, -INF , !P6 ;  /* 0xff800000a9077808 */ /* 0x000fe40007000000 */
[----:B------:R-:W-:Y:S02]  /*23b30*/  FSEL R10, R10, -INF , !P5 ;  /* 0xff8000000a0a7808 */ /* 0x000fe40006800000 */
[-C--:B------:R-:W-:Y:S02]  /*23b40*/  ISETP.GE.AND P6, PT, R174, R224.reuse, PT ;  /* 0x000000e0ae00720c */ /* 0x080fe40003fc6270 */
[----:B------:R-:W-:Y:S02]  /*23b50*/  ISETP.GE.AND P5, PT, R167, R224, PT ;  /* 0x000000e0a700720c */ /* 0x000fe40003fa6270 */
[----:B------:R-:W-:Y:S02]  /*23b60*/  FSEL R9, R170, -INF , !P4 ;  /* 0xff800000aa097808 */ /* 0x000fe40006000000 */
[----:B------:R-:W-:Y:S02]  /*23b70*/  ISETP.GE.AND P4, PT, R164, R232, PT ;  /* 0x000000e8a400720c */ /* 0x000fe40003f86270 */
[----:B------:R-:W-:Y:S02]  /*23b80*/  FSEL R178, R178, -INF , !P6 ;  /* 0xff800000b2b27808 */ /* 0x000fe40007000000 */
[----:B------:R-:W-:Y:S02]  /*23b90*/  FSEL R176, R15, -INF , !P5 ;  /* 0xff8000000fb07808 */ /* 0x000fe40006800000 */
[----:B------:R-:W-:Y:S02]  /*23ba0*/  FSEL R14, R5, -INF , !P0 ;  /* 0xff800000050e7808 */ /* 0x000fe40004000000 */
[----:B------:R-:W-:Y:S02]  /*23bb0*/  ISETP.GE.AND P6, PT, R3, R224, PT ;  /* 0x000000e00300720c */ /* 0x000fe40003fc6270 */
[-C--:B------:R-:W-:Y:S02]  /*23bc0*/  ISETP.GE.AND P5, PT, R173, R232.reuse, PT ;  /* 0x000000e8ad00720c */ /* 0x080fe40003fa6270 */
[----:B------:R-:W-:Y:S02]  /*23bd0*/  FSEL R5, R168, -INF , !P4 ;  /* 0xff800000a8057808 */ /* 0x000fe40006000000 */
[----:B------:R-:W-:Y:S02]  /*23be0*/  ISETP.GE.AND P4, PT, R167, R232, PT ;  /* 0x000000e8a700720c */ /* 0x000fe40003f86270 */
[----:B------:R-:W-:Y:S02]  /*23bf0*/  ISETP.GE.AND P0, PT, R164, R224, PT ;  /* 0x000000e0a400720c */ /* 0x000fe40003f06270 */
[----:B------:R-:W-:Y:S02]  /*23c00*/  FSEL R172, R19, -INF , !P6 ;  /* 0xff80000013ac7808 */ /* 0x000fe40007000000 */
[----:B------:R-:W-:Y:S02]  /*23c10*/  FSEL R211, R211, -INF , !P5 ;  /* 0xff800000d3d37808 */ /* 0x000fe40006800000 */
[C---:B------:R-:W-:Y:S02]  /*23c20*/  ISETP.GE.AND P6, PT, R6.reuse, R232, PT ;  /* 0x000000e80600720c */ /* 0x040fe40003fc6270 */
[----:B------:R-:W-:Y:S02]  /*23c30*/  ISETP.GE.AND P5, PT, R6, R224, PT ;  /* 0x000000e00600720c */ /* 0x000fe40003fa6270 */
[----:B------:R-:W-:Y:S02]  /*23c40*/  FSEL R177, R177, -INF , !P4 ;  /* 0xff800000b1b17808 */ /* 0x000fe40006000000 */
[-C--:B------:R-:W-:Y:S02]  /*23c50*/  ISETP.GE.AND P1, PT, R174, R232.reuse, PT ;  /* 0x000000e8ae00720c */ /* 0x080fe40003f26270 */
[----:B------:R-:W-:Y:S02]  /*23c60*/  FMNMX3.FTZ R6, R0, R11, R9, !PT ;  /* 0x0000000b00067276 */ /* 0x000fe40007810009 */
[----:B------:R-:W-:Y:S02]  /*23c70*/  ISETP.GE.AND P4, PT, R3, R232, PT ;  /* 0x000000e80300720c */ /* 0x000fe40003f86270 */
[----:B------:R-:W-:Y:S02]  /*23c80*/  FSEL R8, R8, -INF , !P0 ;  /* 0xff80000008087808 */ /* 0x000fe40004000000 */
[----:B------:R-:W-:Y:S02]  /*23c90*/  FMNMX3.FTZ R3, R2, R14, R12, !PT ;  /* 0x0000000e02037276 */ /* 0x000fe4000781000c */
[----:B------:R-:W-:Y:S02]  /*23ca0*/  ISETP.GE.AND P0, PT, R165, R232, PT ;  /* 0x000000e8a500720c */ /* 0x000fe40003f06270 */
[----:B------:R-:W-:Y:S02]  /*23cb0*/  FSEL R179, R179, -INF , !P1 ;  /* 0xff800000b3b37808 */ /* 0x000fe40004800000 */
[----:B------:R-:W-:Y:S02]  /*23cc0*/  FMNMX3.FTZ R6, R6, R7, R5, !PT ;  /* 0x0000000706067276 */ /* 0x000fe40007810005 */
[----:B------:R-:W-:Y:S02]  /*23cd0*/  FSEL R175, R175, -INF , !P0 ;  /* 0xff800000afaf7808 */ /* 0x000fe40004000000 */
[----:B------:R-:W-:Y:S02]  /*23ce0*/  ISETP.GE.AND P1, PT, R165, R224, PT ;  /* 0x000000e0a500720c */ /* 0x000fe40003f26270 */
[----:B------:R-:W-:Y:S02]  /*23cf0*/  FMNMX3.FTZ R3, R3, R10, R8, !PT ;  /* 0x0000000a03037276 */ /* 0x000fe40007810008 */
[----:B------:R-:W-:Y:S02]  /*23d00*/  ISETP.GE.AND P0, PT, R173, R224, PT ;  /* 0x000000e0ad00720c */ /* 0x000fe40003f06270 */
[----:B------:R-:W-:Y:S02]  /*23d10*/  FSEL R173, R17, -INF , !P4 ;  /* 0xff80000011ad7808 */ /* 0x000fe40006000000 */
[----:B------:R-:W-:Y:S02]  /*23d20*/  FMNMX3.FTZ R6, R6, R179, R177, !PT ;  /* 0x000000b306067276 */ /* 0x000fe400078100b1 */
[----:B------:R-:W-:Y:S02]  /*23d30*/  ISETP.GE.AND P4, PT, R13, R232, PT ;  /* 0x000000e80d00720c */ /* 0x000fe40003f86270 */
[----:B------:R-:W-:Y:S02]  /*23d40*/  FSEL R174, R18, -INF , !P1 ;  /* 0xff80000012ae7808 */ /* 0x000fe40004800000 */
[----:B------:R-:W-:Y:S02]  /*23d50*/  FMNMX3.FTZ R3, R3, R178, R176, !PT ;  /* 0x000000b203037276 */ /* 0x000fe400078100b0 */
[----:B------:R-:W-:Y:S02]  /*23d60*/  FMNMX3.FTZ R6, R6, R175, R173, !PT ;  /* 0x000000af06067276 */ /* 0x000fe400078100ad */
[-C--:B------:R-:W-:Y:S02]  /*23d70*/  ISETP.GE.AND P1, PT, R13, R224.reuse, PT ;  /* 0x000000e00d00720c */ /* 0x080fe40003f26270 */
[----:B------:R-:W-:Y:S02]  /*23d80*/  FSEL R209, R24, -INF , !P4 ;  /* 0xff80000018d17808 */ /* 0x000fe40006000000 */
[----:B------:R-:W-:Y:S02]  /*23d90*/  FSEL R207, R25, -INF , !P6 ;  /* 0xff80000019cf7808 */ /* 0x000fe40007000000 */
[----:B------:R-:W-:Y:S02]  /*23da0*/  FSEL R208, R23, -INF , !P0 ;  /* 0xff80000017d07808 */ /* 0x000fe40004000000 */
[C---:B------:R-:W-:Y:S02]  /*23db0*/  ISETP.GE.AND P4, PT, R20.reuse, R224, PT ;  /* 0x000000e01400720c */ /* 0x040fe40003f86270 */
[----:B------:R-:W-:Y:S02]  /*23dc0*/  ISETP.GE.AND P6, PT, R21, R232, PT ;  /* 0x000000e81500720c */ /* 0x000fe40003fc6270 */
[----:B------:R-:W-:Y:S02]  /*23dd0*/  FMNMX3.FTZ R3, R3, R174, R172, !PT ;  /* 0x000000ae03037276 */ /* 0x000fe400078100ac */
[----:B------:R-:W-:Y:S02]  /*23de0*/  ISETP.GE.AND P0, PT, R20, R232, PT ;  /* 0x000000e81400720c */ /* 0x000fe40003f06270 */
[----:B------:R-:W-:Y:S02]  /*23df0*/  FMNMX3.FTZ R6, R6, R219, R211, !PT ;  /* 0x000000db06067276 */ /* 0x000fe400078100d3 */
[----:B------:R-:W-:Y:S02]  /*23e00*/  FSEL R206, R26, -INF , !P1 ;  /* 0xff8000001ace7808 */ /* 0x000fe40004800000 */
[----:B------:R-:W-:Y:S02]  /*23e10*/  ISETP.GE.AND P1, PT, R21, R224, PT ;  /* 0x000000e01500720c */ /* 0x000fe40003f26270 */
[----:B------:R-:W-:Y:S02]  /*23e20*/  FSEL R195, R29, -INF , !P6 ;  /* 0xff8000001dc37808 */ /* 0x000fe40007000000 */
[----:B------:R-:W-:Y:S02]  /*23e30*/  FSEL R194, R30, -INF , !P4 ;  /* 0xff8000001ec27808 */ /* 0x000fe40006000000 */
[----:B------:R-:W-:Y:S02]  /*23e40*/  FSEL R204, R27, -INF , !P5 ;  /* 0xff8000001bcc7808 */ /* 0x000fe40006800000 */
[----:B------:R-:W-:Y:S02]  /*23e50*/  FMNMX3.FTZ R3, R3, R210, R208, !PT ;  /* 0x000000d203037276 */ /* 0x000fe400078100d0 */
[C---:B------:R-:W-:Y:S02]  /*23e60*/  ISETP.GE.AND P6, PT, R4.reuse, R232, PT ;  /* 0x000000e80400720c */ /* 0x040fe40003fc6270 */
[----:B------:R-:W-:Y:S02]  /*23e70*/  ISETP.GE.AND P4, PT, R4, R224, PT ;  /* 0x000000e00400720c */ /* 0x000fe40003f86270 */
[----:B------:R-:W-:Y:S02]  /*23e80*/  FSEL R197, R28, -INF , !P0 ;  /* 0xff8000001cc57808 */ /* 0x000fe40004000000 */
[----:B------:R-:W-:Y:S02]  /*23e90*/  ISETP.GE.AND P5, PT, R16, R232, PT ;  /* 0x000000e81000720c */ /* 0x000fe40003fa6270 */
[----:B------:R-:W-:Y:S02]  /*23ea0*/  FMNMX3.FTZ R4, R6, R209, R207, !PT ;  /* 0x000000d106047276 */ /* 0x000fe400078100cf */
[----:B------:R-:W-:Y:S02]  /*23eb0*/  FSEL R190, R31, -INF , !P1 ;  /* 0xff8000001fbe7808 */ /* 0x000fe40004800000 */
[----:B------:R-:W-:Y:S02]  /*23ec0*/  ISETP.GE.AND P0, PT, R16, R224, PT ;  /* 0x000000e01000720c */ /* 0x000fe40003f06270 */
[----:B------:R-:W-:Y:S02]  /*23ed0*/  FMNMX3.FTZ R3, R3, R206, R204, !PT ;  /* 0x000000ce03037276 */ /* 0x000fe400078100cc */
[----:B------:R-:W-:Y:S02]  /*23ee0*/  FSEL R181, R33, -INF , !P5 ;  /* 0xff80000021b57808 */ /* 0x000fe40006800000 */
[----:B------:R-:W-:Y:S02]  /*23ef0*/  FSEL R182, R32, -INF , !P6 ;  /* 0xff80000020b67808 */ /* 0x000fe40007000000 */
[----:B------:R-:W-:Y:S02]  /*23f00*/  FMNMX3.FTZ R4, R4, R197, R195, !PT ;  /* 0x000000c504047276 */ /* 0x000fe400078100c3 */
[----:B------:R-:W-:Y:S02]  /*23f10*/  FSEL R165, R35, -INF , !P0 ;  /* 0xff80000023a57808 */ /* 0x000fe40004000000 */
[----:B------:R-:W-:Y:S02]  /*23f20*/  FSEL R166, R34, -INF , !P4 ;  /* 0xff80000022a67808 */ /* 0x000fe40006000000 */
[----:B------:R-:W-:Y:S02]  /*23f30*/  FMNMX3.FTZ R3, R3, R194, R190, !PT ;  /* 0x000000c203037276 */ /* 0x000fe400078100be */
[----:B------:R-:W-:Y:S02]  /*23f40*/  FMNMX3.FTZ R15, R4, R182, R181, !PT ;  /* 0x000000b6040f7276 */ /* 0x000fe400078100b5 */
[----:B------:R-:W-:Y:S02]  /*23f50*/  FMNMX3.FTZ R6, R3, R166, R165, !PT ;  /* 0x000000a603067276 */ /* 0x000fe400078100a5 */
[----:B------:R-:W-:Y:S01]  /*23f60*/  IADD3 R167, PT, PT, R215, 0x10040, RZ ;  /* 0x00010040d7a77810 */ /* 0x000fe20007ffe0ff */
[----:B------:R-:W1:Y:S01]  /*23f70*/  SHFL.BFLY PT, R16, R15, 0x2, 0x1f ;  /* 0x0c401f000f107f89 */ /* 0x000e6200000e0000 */
[----:B------:R-:W-:Y:S02]  /*23f80*/  @P3 IADD3 R167, PT, PT, R234, -0x40, RZ ;  /* 0xffffffc0eaa73810 */ /* 0x000fe40007ffe0ff */
[----:B------:R-:W-:Y:S05]  /*23f90*/  IADD3 R236, PT, PT, R236, -0x40, RZ ;  /* 0xffffffc0ecec7810 */ /* 0x000fea0007ffe0ff */
        /* <DEDUP_REMOVED lines=10> */
[----:B------:R-:W-:Y:S02]  /*24040*/  FSETP.NEU.FTZ.AND P1, PT, R164, -INF , PT ;  /* 0xff800000a400780b */ /* 0x000fe40003f3d000 */
[C---:B------:R-:W-:Y:S01]  /*24050*/  FSETP.NEU.FTZ.AND P0, PT, R3.reuse, -INF , PT ;  /* 0xff8000000300780b */ /* 0x040fe20003f1d000 */
[----:B------:R-:W-:Y:S01]  /*24060*/  FMUL.FTZ R183, R3, UR4 ;  /* 0x0000000403b77c20 */ /* 0x000fe20008410000 */
[----:B------:R-:W-:Y:S04]  /*24070*/  FSEL R192, R192, RZ, P1 ;  /* 0x000000ffc0c07208 */ /* 0x000fe80000800000 */
[----:B------:R-:W-:Y:S01]  /*24080*/  FSEL R183, R183, RZ, P0 ;  /* 0x000000ffb7b77208 */ /* 0x000fe20000000000 */
[--C-:B------:R-:W-:Y:S01]  /*24090*/  FFMA.FTZ R185, R7, UR4, -R192.reuse ;  /* 0x0000000407b97c23 */ /* 0x100fe200080108c0 */
[----:B------:R-:W-:Y:S01]  /*240a0*/  FSEL R7, R164, RZ, P1 ;  /* 0x000000ffa4077208 */ /* 0x000fe20000800000 */
[----:B------:R-:W-:Y:S01]  /*240b0*/  FFMA.FTZ R184, R5, UR4, -R192 ;  /* 0x0000000405b87c23 */ /* 0x000fe200080108c0 */
[----:B------:R-:W-:Y:S01]  /*240c0*/  FSEL R5, R3, RZ, P0 ;  /* 0x000000ff03057208 */ /* 0x000fe20000000000 */
[--C-:B------:R-:W-:Y:S01]  /*240d0*/  FFMA.FTZ R189, R14, UR4, -R183.reuse ;  /* 0x000000040ebd7c23 */ /* 0x100fe200080108b7 */
[--C-:B------:R-:W-:Y:S01]  /*240e0*/  FFMA.FTZ R187, R12, UR4, -R183.reuse ;  /* 0x000000040cbb7c23 */ /* 0x100fe200080108b7 */
[----:B------:R-:W-:Y:S01]  /*240f0*/  FADD.FTZ R0, -R7, R0 ;  /* 0x0000000007007221 */ /* 0x000fe20000010100 */
[----:B------:R-:W1:Y:S01]  /*24100*/  LDSM.16.MT88.4 R12, [R215+0x10000] ;  /* 0x01000000d70c783b */ /* 0x000e620000004200 */
[----:B------:R-:W-:Y:S01]  /*24110*/  FADD.FTZ R2, -R5, R2 ;  /* 0x0000000205027221 */ /* 0x000fe20000010100 */
[--C-:B------:R-:W-:Y:S01]  /*24120*/  FFMA.FTZ R191, R11, UR4, -R192.reuse ;  /* 0x000000040bbf7c23 */ /* 0x100fe200080108c0 */
[----:B------:R-:W-:Y:S01]  /*24130*/  FMUL.FTZ R6, R0, UR4 ;  /* 0x0000000400067c20 */ /* 0x000fe20008410000 */
[----:B------:R-:W-:Y:S01]  /*24140*/  SEL R0, R217, 0xffffffe0, !P2 ;  /* 0xffffffe0d9007807 */ /* 0x000fe20005000000 */
[--C-:B------:R-:W-:Y:S01]  /*24150*/  FFMA.FTZ R188, R9, UR4, -R192.reuse ;  /* 0x0000000409bc7c23 */ /* 0x100fe200080108c0 */
[--C-:B------:R-:W-:Y:S01]  /*24160*/  FFMA.FTZ R186, R10, UR4, -R183.reuse ;  /* 0x000000040aba7c23 */ /* 0x100fe200080108b7 */
[--C-:B------:R-:W-:Y:S01]  /*24170*/  FFMA.FTZ R193, R8, UR4, -R183.reuse ;  /* 0x0000000408c17c23 */ /* 0x100fe200080108b7 */
[----:B------:R-:W-:Y:S01]  /*24180*/  IADD3 R180, PT, PT, R215, R0, RZ ;  /* 0x00000000d7b47210 */ /* 0x000fe20007ffe0ff */
[----:B------:R-:W-:Y:S01]  /*24190*/  FMUL.FTZ R8, R2, UR4 ;  /* 0x0000000402087c20 */ /* 0x000fe20008410000 */
[----:B------:R-:W-:Y:S01]  /*241a0*/  MUFU.EX2 R191, R191 ;  /* 0x000000bf00bf7308 */ /* 0x000fe20000000800 */
[--C-:B------:R-:W-:Y:S01]  /*241b0*/  FFMA.FTZ R199, R179, UR4, -R192.reuse ;  /* 0x00000004b3c77c23 */ /* 0x100fe200080108c0 */
[--C-:B------:R-:W-:Y:S01]  /*241c0*/  FFMA.FTZ R196, R177, UR4, -R192.reuse ;  /* 0x00000004b1c47c23 */ /* 0x100fe200080108c0 */
[----:B------:R-:W2:Y:S07]  /*241d0*/  LDSM.16.MT88.4 R20, [R180+0x10000] ;  /* 0x01000000b414783b */ /* 0x000eae0000004200 */
[----:B------:R-:W3:Y:S01]  /*241e0*/  MUFU.EX2 R188, R188 ;  /* 0x000000bc00bc7308 */ /* 0x000ee20000000800 */
[--C-:B------:R-:W-:Y:S01]  /*241f0*/  FFMA.FTZ R198, R178, UR4, -R183.reuse ;  /* 0x00000004b2c67c23 */ /* 0x100fe200080108b7 */
[--C-:B------:R-:W-:Y:S01]  /*24200*/  FFMA.FTZ R201, R176, UR4, -R183.reuse ;  /* 0x00000004b0c97c23 */ /* 0x100fe200080108b7 */
[--C-:B------:R-:W-:Y:S07]  /*24210*/  FFMA.FTZ R200, R175, UR4, -R192.reuse ;  /* 0x00000004afc87c23 */ /* 0x100fee00080108c0 */
[----:B------:R-:W-:Y:S01]  /*24220*/  MUFU.EX2 R189, R189 ;  /* 0x000000bd00bd7308 */ /* 0x000fe20000000800 */
[--C-:B------:R-:W-:Y:S01]  /*24230*/  FFMA.FTZ R203, R173, UR4, -R192.reuse ;  /* 0x00000004adcb7c23 */ /* 0x100fe200080108c0 */
[--C-:B------:R-:W-:Y:S01]  /*24240*/  FFMA.FTZ R202, R174, UR4, -R183.reuse ;  /* 0x00000004aeca7c23 */ /* 0x100fe200080108b7 */
[----:B------:R-:W-:Y:S07]  /*24250*/  LDSM.16.MT88.4 R176, [R180+0x16800] ;  /* 0x01680000b4b0783b */ /* 0x000fee0000004200 */
[----:B------:R-:W4:Y:S01]  /*24260*/  MUFU.EX2 R187, R187 ;  /* 0x000000bb00bb7308 */ /* 0x000f220000000800 */
[--C-:B------:R-:W-:Y:S01]  /*24270*/  FFMA.FTZ R205, R172, UR4, -R183.reuse ;  /* 0x00000004accd7c23 */ /* 0x100fe200080108b7 */
[--C-:B------:R-:W-:Y:S01]  /*24280*/  FFMA.FTZ R218, R182, UR4, -R192.reuse ;  /* 0x00000004b6da7c23 */ /* 0x100fe200080108c0 */
[----:B------:R-:W-:Y:S07]  /*24290*/  FFMA.FTZ R217, R204, UR4, -R183 ;  /* 0x00000004ccd97c23 */ /* 0x000fee00080108b7 */
[----:B------:R-:W-:Y:S01]  /*242a0*/  MUFU.EX2 R185, R185 ;  /* 0x000000b900b97308 */ /* 0x000fe20000000800 */
[----:B------:R-:W-:Y:S01]  /*242b0*/  FFMA.FTZ R219, R219, UR4, -R192 ;  /* 0x00000004dbdb7c23 */ /* 0x000fe200080108c0 */
[----:B---3--:R-:W-:Y:S01]  /*242c0*/  F2FP.F16.F32.PACK_AB R168, R188, R191 ;  /* 0x000000bfbca8723e */ /* 0x008fe200000000ff */
[----:B------:R-:W-:Y:S07]  /*242d0*/  LDSM.16.MT88.4 R172, [R216+0x4800] ;  /* 0x00480000d8ac783b */ /* 0x000fee0000004200 */
[----:B------:R-:W3:Y:S10]  /*242e0*/  MUFU.EX2 R184, R184 ;  /* 0x000000b800b87308 */ /* 0x000ef40000000800 */
[----:B------:R-:W-:Y:S01]  /*242f0*/  MUFU.EX2 R186, R186 ;  /* 0x000000ba00ba7308 */ /* 0x000fe20000000800 */
[----:B----4-:R-:W-:Y:S09]  /*24300*/  F2FP.F16.F32.PACK_AB R169, R187, R189 ;  /* 0x000000bdbba9723e */ /* 0x010ff200000000ff */
[----:B------:R-:W4:Y:S10]  /*24310*/  MUFU.EX2 R193, R193 ;  /* 0x000000c100c17308 */ /* 0x000f340000000800 */
[----:B------:R-:W5:Y:S01]  /*24320*/  MUFU.EX2 R2, R6 ;  /* 0x0000000600027308 */ /* 0x000f620000000800 */
[----:B---3--:R-:W-:Y:S09]  /*24330*/  F2FP.F16.F32.PACK_AB R170, R184, R185 ;  /* 0x000000b9b8aa723e */ /* 0x008ff200000000ff */
[----:B------:R-:W3:Y:S10]  /*24340*/  MUFU.EX2 R0, R8 ;  /* 0x0000000800007308 */ /* 0x000ef40000000800 */
[----:B------:R-:W-:Y:S01]  /*24350*/  MUFU.EX2 R217, R217 ;  /* 0x000000d900d97308 */ /* 0x000fe20000000800 */
[----:B----4-:R-:W-:Y:S09]  /*24360*/  F2FP.F16.F32.PACK_AB R171, R193, R186 ;  /* 0x000000bac1ab723e */ /* 0x010ff200000000ff */
[----:B------:R-:W-:Y:S01]  /*24370*/  MUFU.EX2 R199, R199 ;  /* 0x000000c700c77308 */ /* 0x000fe20000000800 */
[C---:B-----5:R-:W-:Y:S01]  /*24380*/  FMUL.FTZ R4, R2.reuse, R160 ;  /* 0x000000a002047220 */ /* 0x060fe20000410000 */
[C---:B------:R-:W-:Y:S01]  /*24390*/  FMUL.FTZ R5, R2.reuse, R161 ;  /* 0x000000a102057220 */ /* 0x040fe20000410000 */
[C---:B------:R-:W-:Y:S01]  /*243a0*/  FMUL.FTZ R9, R2.reuse, R157 ;  /* 0x0000009d02097220 */ /* 0x040fe20000410000 */
[----:B------:R-:W-:Y:S01]  /*243b0*/  FMUL.FTZ R16, R2, R148 ;  /* 0x0000009402107220 */ /* 0x000fe20000410000 */
[C---:B---3--:R-:W-:Y:S01]  /*243c0*/  FMUL.FTZ R6, R0.reuse, R162 ;  /* 0x000000a200067220 */ /* 0x048fe20000410000 */
        /* <DEDUP_REMOVED lines=8> */
[----:B------:R-:W1:Y:S02]  /*24450*/  MUFU.EX2 R196, R196 ;  /* 0x000000c400c47308 */ /* 0x000e640000000800 */
        /* <DEDUP_REMOVED lines=14> */
[C---:B--2---:R-:W-:Y:S01]  /*24540*/  HMMA.16816.F32 R12, R168.reuse, R20, R12 ;  /* 0x00000014a80c723c */ /* 0x044fe2000000180c */
[----:B------:R-:W2:Y:S01]  /*24550*/  MUFU.EX2 R201, R201 ;  /* 0x000000c900c97308 */ /* 0x000ea20000000800 */
[----:B------:R-:W3:Y:S01]  /*24560*/  LDSM.16.MT88.4 R152, [R216] ;  /* 0x00000000d898783b */ /* 0x000ee20000004200 */
        /* <DEDUP_REMOVED lines=10> */
[C---:B------:R-:W-:Y:S01]  /*24610*/  FMUL.FTZ R36, R2.reuse, R36 ;  /* 0x0000002402247220 */ /* 0x040fe20000410000 */
[----:B------:R-:W-:Y:S01]  /*24620*/  FMUL.FTZ R37, R2, R37 ;  /* 0x0000002502257220 */ /* 0x000fe20000410000 */
[C---:B------:R-:W-:Y:S01]  /*24630*/  FMUL.FTZ R38, R0.reuse, R38 ;  /* 0x0000002600267220 */ /* 0x040fe20000410000 */
[----:B------:R-:W-:Y:S01]  /*24640*/  FMUL.FTZ R39, R0, R39 ;  /* 0x0000002700277220 */ /* 0x000fe20000410000 */
[C---:B------:R-:W-:Y:S01]  /*24650*/  FMUL.FTZ R40, R2.reuse, R40 ;  /* 0x0000002802287220 */ /* 0x040fe20000410000 */
[----:B------:R-:W4:Y:S01]  /*24660*/  LDSM.16.MT88.4 R144, [R215+0x12000] ;  /* 0x01200000d790783b */ /* 0x000f220000004200 */
[C---:B------:R-:W-:Y:S01]  /*24670*/  HMMA.16816.F32 R20, R168.reuse, R28, R20 ;  /* 0x0000001ca814723c */ /* 0x040fe20000001814 */
[----:B------:R-:W5:Y:S02]  /*24680*/  MUFU.EX2 R203, R203 ;  /* 0x000000cb00cb7308 */ /* 0x000f640000000800 */
[C---:B------:R-:W-:Y:S01]  /*24690*/  FMUL.FTZ R28, R2.reuse, R136 ;  /* 0x00000088021c7220 */ /* 0x040fe20000410000 */
[C---:B------:R-:W-:Y:S01]  /*246a0*/  FMUL.FTZ R29, R2.reuse, R137 ;  /* 0x00000089021d7220 */ /* 0x040fe20000410000 */
[----:B------:R-:W-:Y:S01]  /*246b0*/  FMUL.FTZ R41, R2, R41 ;  /* 0x0000002902297220 */ /* 0x000fe20000410000 */
[C---:B------:R-:W-:Y:S01]  /*246c0*/  FMUL.FTZ R42, R0.reuse, R42 ;  /* 0x0000002a002a7220 */ /* 0x040fe20000410000 */
[----:B------:R-:W-:Y:S01]  /*246d0*/  LDSM.16.MT88.4 R140, [R216+0x2000] ;  /* 0x00200000d88c783b */ /* 0x000fe20000004200 */
[C---:B------:R-:W-:Y:S03]  /*246e0*/  HMMA.16816.F32 R24, R168.reuse, R30, R24 ;  /* 0x0000001ea818723c */ /* 0x040fe60000001818 */
[----:B------:R-:W-:Y:S01]  /*246f0*/  MUFU.EX2 R202, R202 ;  /* 0x000000ca00ca7308 */ /* 0x000fe20000000800 */
[C---:B------:R-:W-:Y:S01]  /*24700*/  FMUL.FTZ R30, R0.reuse, R138 ;  /* 0x0000008a001e7220 */ /* 0x040fe20000410000 */
[C---:B------:R-:W-:Y:S01]  /*24710*/  FMUL.FTZ R31, R0.reuse, R139 ;  /* 0x0000008b001f7220 */ /* 0x040fe20000410000 */
[----:B------:R-:W-:Y:S01]  /*24720*/  FMUL.FTZ R43, R0, R43 ;  /* 0x0000002b002b7220 */ /* 0x000fe20000410000 */
[C---:B------:R-:W-:Y:S01]  /*24730*/  FMUL.FTZ R44, R2.reuse, R44 ;  /* 0x0000002c022c7220 */ /* 0x040fe20000410000 */
[----:B------:R-:W1:Y:S01]  /*24740*/  LDSM.16.MT88.4 R136, [R180+0x12000] ;  /* 0x01200000b488783b */ /* 0x000e620000004200 */
[----:B------:R-:W-:Y:S01]  /*24750*/  FMUL.FTZ R45, R2, R45 ;  /* 0x0000002d022d7220 */ /* 0x000fe20000410000 */
[C---:B------:R-:W-:Y:S01]  /*24760*/  FMUL.FTZ R46, R0.reuse, R46 ;  /* 0x0000002e002e7220 */ /* 0x040fe20000410000 */
        /* <DEDUP_REMOVED lines=9> */
[C---:B------:R-:W-:Y:S01]  /*24800*/  FMUL.FTZ R54, R0.reuse, R54 ;  /* 0x0000003600367220 */ /* 0x040fe20000410000 */
[----:B------:R-:W-:Y:S01]  /*24810*/  FMUL.FTZ R55, R0, R55 ;  /* 0x0000003700377220 */ /* 0x000fe20000410000 */
[C---:B------:R-:W-:Y:S01]  /*24820*/  FMUL.FTZ R56, R2.reuse, R56 ;  /* 0x0000003802387220 */ /* 0x040fe20000410000 */
[C---:B------:R-:W-:Y:S01]  /*24830*/  HMMA.16816.F32 R32, R168.reuse, R154, R32 ;  /* 0x0000009aa820723c */ /* 0x040fe20000001820 */
[----:B------:R-:W-:Y:S02]  /*24840*/  LDSM.16.MT88.4 R152, [R167+0x2800] ;  /* 0x00280000a798783b */ /* 0x000fe40000004200 */
[----:B------:R-:W-:Y:S01]  /*24850*/  MUFU.EX2 R218, R218 ;  /* 0x000000da00da7308 */ /* 0x000fe20000000800 */
        /* <DEDUP_REMOVED lines=96> */
[----:B------:R-:W-:Y:S01]  /*24e60*/  FFMA.FTZ R191, R2, R239, R191 ;  /* 0x000000ef02bf7223 */ /* 0x000fe200000100bf */
[----:B------:R-:W-:Y:S01]  /*24e70*/  MOV R2, R3 ;  /* 0x0000000300027202 */ /* 0x000fe20000000f00 */
[C---:B-1----:R-:W-:Y:S03]  /*24e80*/  HMMA.16816.F32 R92, R168.reuse, R136, R92 ;  /* 0x00000088a85c723c */ /* 0x042fe6000000185c */
[----:B------:R-:W-:Y:S01]  /*24e90*/  FFMA.FTZ R189, R0, R237, R189 ;  /* 0x000000ed00bd7223 */ /* 0x000fe200000100bd */
[----:B------:R-:W-:Y:S03]  /*24ea0*/  FADD.FTZ R188, R188, R191 ;  /* 0x000000bfbcbc7221 */ /* 0x000fe60000010000 */
[----:B------:R-:W-:Y:S01]  /*24eb0*/  FADD.FTZ R189, R187, R189 ;  /* 0x000000bdbbbd7221 */ /* 0x000fe20000010000 */
[C---:B------:R-:W-:Y:S01]  /*24ec0*/  HMMA.16816.F32 R96, R168.reuse, R138, R96 ;  /* 0x0000008aa860723c */ /* 0x040fe20000001860 */
[----:B------:R-:W1:Y:S02]  /*24ed0*/  LDSM.16.MT88.4 R136, [R167+0x6000] ;  /* 0x00600000a788783b */ /* 0x000e640000004200 */
[----:B------:R-:W-:Y:S01]  /*24ee0*/  FADD.FTZ R185, R185, R188 ;  /* 0x000000bcb9b97221 */ /* 0x000fe20000010000 */
[----:B------:R-:W-:Y:S03]  /*24ef0*/  FADD.FTZ R186, R186, R189 ;  /* 0x000000bdbaba7221 */ /* 0x000fe60000010000 */
[----:B------:R-:W-:Y:S01]  /*24f00*/  FADD.FTZ R184, R184, R185 ;  /* 0x000000b9b8b87221 */ /* 0x000fe20000010000 */
[C---:B----4-:R-:W-:Y:S03]  /*24f10*/  HMMA.16816.F32 R100, R168.reuse, R132, R100 ;  /* 0x00000084a864723c */ /* 0x050fe60000001864 */
[----:B------:R-:W-:Y:S05]  /*24f20*/  FADD.FTZ R193, R193, R186 ;  /* 0x000000bac1c17221 */ /* 0x000fea0000010000 */
[C---:B------:R-:W-:Y:S01]  /*24f30*/  HMMA.16816.F32 R104, R168.reuse, R134, R104 ;  /* 0x00000086a868723c */ /* 0x040fe20000001868 */
[----:B------:R-:W4:Y:S07]  /*24f40*/  LDSM.16.MT88.4 R132, [R216+0x6000] ;  /* 0x00600000d884783b */ /* 0x000f2e0000004200 */
[C---:B--2---:R-:W-:Y:S08]  /*24f50*/  HMMA.16816.F32 R108, R168.reuse, R140, R108 ;  /* 0x0000008ca86c723c */ /* 0x044ff0000000186c */
[C---:B------:R-:W-:Y:S01]  /*24f60*/  HMMA.16816.F32 R112, R168.reuse, R142, R112 ;  /* 0x0000008ea870723c */ /* 0x040fe20000001870 */
[----:B------:R-:W2:Y:S07]  /*24f70*/  LDSM.16.MT88.4 R140, [R215+0x10800] ;  /* 0x01080000d78c783b */ /* 0x000eae0000004200 */
[C---:B-1----:R-:W-:Y:S08]  /*24f80*/  HMMA.16816.F32 R116, R168.reuse, R136, R116 ;  /* 0x00000088a874723c */ /* 0x042ff00000001874 */
[C---:B------:R-:W-:Y:S01]  /*24f90*/  HMMA.16816.F32 R120, R168.reuse, R138, R120 ;  /* 0x0000008aa878723c */ /* 0x040fe20000001878 */
[----:B------:R-:W1:Y:S07]  /*24fa0*/  LDSM.16.MT88.4 R136, [R180+0x10800] ;  /* 0x01080000b488783b */ /* 0x000e6e0000004200 */
[C---:B----4-:R-:W-:Y:S03]  /*24fb0*/  HMMA.16816.F32 R124, R168.reuse, R132, R124 ;  /* 0x00000084a87c723c */ /* 0x050fe6000000187c */
[----:B------:R-:W-:Y:S02]  /*24fc0*/  F2FP.F16.F32.PACK_AB R132, R196, R199 ;  /* 0x000000c7c484723e */ /* 0x000fe400000000ff */
[----:B------:R-:W-:Y:S01]  /*24fd0*/  F2FP.F16.F32.PACK_AB R133, R201, R198 ;  /* 0x000000c6c985723e */ /* 0x000fe200000000ff */
[----:B------:R-:W-:Y:S02]  /*24fe0*/  FADD.FTZ R198, R198, R193 ;  /* 0x000000c1c6c67221 */ /* 0x000fe40000010000 */
[----:B------:R-:W-:Y:S01]  /*24ff0*/  HMMA.16816.F32 R128, R168, R134, R128 ;  /* 0x00000086a880723c */ /* 0x000fe20000001880 */
[----:B------:R-:W-:Y:S02]  /*25000*/  LDSM.16.MT88.4 R168, [R167+0x4800] ;  /* 0x00480000a7a8783b */ /* 0x000fe40000004200 */
[----:B-----5:R-:W-:Y:S01]  /*25010*/  F2FP.F16.F32.PACK_AB R134, R203, R200 ;  /* 0x000000c8cb86723e */ /* 0x020fe200000000ff */
[----:B------:R-:W-:Y:S01]  /*25020*/  FADD.FTZ R201, R201, R198 ;  /* 0x000000c6c9c97221 */ /* 0x000fe20000010000 */
[C---:B---3--:R-:W-:Y:S03]  /*25030*/  F2FP.F16.F32.PACK_AB R135, R205.reuse, R202 ;  /* 0x000000cacd87723e */ /* 0x048fe600000000ff */
[----:B------:R-:W-:Y:S04]  /*25040*/  FADD.FTZ R202, R202, R201 ;  /* 0x000000c9caca7221 */ /* 0x000fe80000010000 */
[C---:B--2---:R-:W-:Y:S05]  /*25050*/  HMMA.16816.F32 R4, R132.reuse, R140, R4 ;  /* 0x0000008c8404723c */ /* 0x044fea0000001804 */
[----:B------:R-:W-:Y:S03]  /*25060*/  FADD.FTZ R205, R205, R202 ;  /* 0x000000cacdcd7221 */ /* 0x000fe60000010000 */
[C---:B------:R-:W-:Y:S01]  /*25070*/  HMMA.16816.F32 R8, R132.reuse, R142, R8 ;  /* 0x0000008e8408723c */ /* 0x040fe20000001808 */
[----:B------:R-:W2:Y:S07]  /*25080*/  LDSM.16.MT88.4 R140, [R215+0x12800] ;  /* 0x01280000d78c783b */ /* 0x000eae0000004200 */
[C---:B-1----:R-:W-:Y:S08]  /*25090*/  HMMA.16816.F32 R12, R132.reuse, R136, R12 ;  /* 0x00000088840c723c */ /* 0x042ff0000000180c */
        /* <DEDUP_REMOVED lines=8> */
[C---:B--2---:R-:W-:Y:S08]  /*25120*/  HMMA.16816.F32 R36, R132.reuse, R140, R36 ;  /* 0x0000008c8424723c */ /* 0x044ff00000001824 */
[C---:B------:R-:W-:Y:S01]  /*25130*/  HMMA.16816.F32 R40, R132.reuse, R142, R40 ;  /* 0x0000008e8428723c */ /* 0x040fe20000001828 */
[----:B------:R-:W-:Y:S07]  /*25140*/  LDSM.16.MT88.4 R140, [R216+0x6800] ;  /* 0x00680000d88c783b */ /* 0x000fee0000004200 */
[C---:B-1----:R-:W-:Y:S08]  /*25150*/  HMMA.16816.F32 R44, R132.reuse, R136, R44 ;  /* 0x00000088842c723c */ /* 0x042ff0000000182c */
[C---:B------:R-:W-:Y:S01]  /*25160*/  HMMA.16816.F32 R48, R132.reuse, R138, R48 ;  /* 0x0000008a8430723c */ /* 0x040fe20000001830 */
[----:B------:R-:W1:Y:S07]  /*25170*/  LDSM.16.MT88.4 R136, [R167+0x6800] ;  /* 0x00680000a788783b */ /* 0x000e6e0000004200 */
[C---:B------:R-:W-:Y:S03]  /*25180*/  HMMA.16816.F32 R52, R132.reuse, R152, R52 ;  /* 0x000000988434723c */ /* 0x040fe60000001834 */
[--C-:B------:R-:W-:Y:S01]  /*25190*/  FFMA.FTZ R152, R211, UR4, -R192.reuse ;  /* 0x00000004d3987c23 */ /* 0x100fe200080108c0 */
[--C-:B------:R-:W-:Y:S01]  /*251a0*/  FFMA.FTZ R153, R210, UR4, -R183.reuse ;  /* 0x00000004d2997c23 */ /* 0x100fe200080108b7 */
[----:B------:R-:W-:Y:S03]  /*251b0*/  MUFU.EX2 R211, R219 ;  /* 0x000000db00d37308 */ /* 0x000fe60000000800 */
[C---:B------:R-:W-:Y:S07]  /*251c0*/  HMMA.16816.F32 R56, R132.reuse, R154, R56 ;  /* 0x0000009a8438723c */ /* 0x040fee0000001838 */
[----:B------:R-:W2:Y:S01]  /*251d0*/  MUFU.EX2 R210, R152 ;  /* 0x0000009800d27308 */ /* 0x000ea20000000800 */
[C---:B------:R-:W-:Y:S03]  /*251e0*/  HMMA.16816.F32 R60, R132.reuse, R156, R60 ;  /* 0x0000009c843c723c */ /* 0x040fe6000000183c */
[--C-:B------:R-:W-:Y:S01]  /*251f0*/  FFMA.FTZ R156, R209, UR4, -R192.reuse ;  /* 0x00000004d19c7c23 */ /* 0x100fe200080108c0 */
[--C-:B------:R-:W-:Y:S04]  /*25200*/  FFMA.FTZ R157, R206, UR4, -R183.reuse ;  /* 0x00000004ce9d7c23 */ /* 0x100fe800080108b7 */
[C---:B------:R-:W-:Y:S01]  /*25210*/  HMMA.16816.F32 R64, R132.reuse, R158, R64 ;  /* 0x0000009e8440723c */ /* 0x040fe20000001840 */
[----:B------:R-:W-:Y:S02]  /*25220*/  MUFU.EX2 R204, R157 ;  /* 0x0000009d00cc7308 */ /* 0x000fe40000000800 */
[----:B------:R-:W-:Y:S01]  /*25230*/  FFMA.FTZ R159, R208, UR4, -R183 ;  /* 0x00000004d09f7c23 */ /* 0x000fe200080108b7 */
[----:B------:R-:W-:Y:S07]  /*25240*/  FFMA.FTZ R158, R207, UR4, -R192 ;  /* 0x00000004cf9e7c23 */ /* 0x000fee00080108c0 */
[----:B------:R5:W-:Y:S01]  /*25250*/  MUFU.EX2 R208, R153 ;  /* 0x0000009900d07308 */ /* 0x000be20000000800 */
[C---:B---3--:R-:W-:Y:S09]  /*25260*/  HMMA.16816.F32 R68, R132.reuse, R144, R68 ;  /* 0x000000908444723c */ /* 0x048ff20000001844 */
[----:B------:R-:W3:Y:S10]  /*25270*/  MUFU.EX2 R209, R159 ;  /* 0x0000009f00d17308 */ /* 0x000ef40000000800 */
[----:B------:R-:W-:Y:S01]  /*25280*/  MUFU.EX2 R207, R156 ;  /* 0x0000009c00cf7308 */ /* 0x000fe20000000800 */
[C---:B------:R-:W-:Y:S01]  /*25290*/  HMMA.16816.F32 R72, R132.reuse, R146, R72 ;  /* 0x000000928448723c */ /* 0x040fe20000001848 */
[----:B------:R-:W3:Y:S08]  /*252a0*/  LDSM.16.MT88.4 R144, [R215+0x11000] ;  /* 0x01100000d790783b */ /* 0x000ef00000004200 */
[----:B------:R4:W3:Y:S01]  /*252b0*/  MUFU.EX2 R206, R158 ;  /* 0x0000009e00ce7308 */ /* 0x0008e20000000800 */
[C---:B------:R-:W-:Y:S01]  /*252c0*/  HMMA.16816.F32 R76, R132.reuse, R160, R76 ;  /* 0x000000a0844c723c */ /* 0x040fe2000000184c */
[----:B-----5:R-:W-:Y:S07]  /*252d0*/  LDSM.16.MT88.4 R152, [R167+0x1000] ;  /* 0x00100000a798783b */ /* 0x020fee0000004200 */
[C---:B------:R-:W-:Y:S01]  /*252e0*/  HMMA.16816.F32 R80, R132.reuse, R162, R80 ;  /* 0x000000a28450723c */ /* 0x040fe20000001850 */
[----:B----4-:R-:W-:Y:S07]  /*252f0*/  LDSM.16.MT88.4 R156, [R216+0x3000] ;  /* 0x00300000d89c783b */ /* 0x010fee0000004200 */
[C---:B------:R-:W-:Y:S01]  /*25300*/  HMMA.16816.F32 R84, R132.reuse, R168, R84 ;  /* 0x000000a88454723c */ /* 0x040fe20000001854 */
[----:B------:R-:W-:Y:S07]  /*25310*/  LDSM.16.MT88.4 R160, [R215+0x15000] ;  /* 0x01500000d7a0783b */ /* 0x000fee0000004200 */
[C---:B------:R-:W-:Y:S01]  /*25320*/  HMMA.16816.F32 R88, R132.reuse, R170, R88 ;  /* 0x000000aa8458723c */ /* 0x040fe20000001858 */
[----:B------:R-:W-:Y:S07]  /*25330*/  LDSM.16.MT88.4 R168, [R167+0x5000] ;  /* 0x00500000a7a8783b */ /* 0x000fee0000004200 */
[C---:B------:R-:W-:Y:S08]  /*25340*/  HMMA.16816.F32 R92, R132.reuse, R172, R92 ;  /* 0x000000ac845c723c */ /* 0x040ff0000000185c */
[C---:B------:R-:W-:Y:S01]  /*25350*/  HMMA.16816.F32 R96, R132.reuse, R174, R96 ;  /* 0x000000ae8460723c */ /* 0x040fe20000001860 */
[----:B------:R-:W-:Y:S07]  /*25360*/  LDSM.16.MT88.4 R172, [R216+0x5000] ;  /* 0x00500000d8ac783b */ /* 0x000fee0000004200 */
[C---:B------:R-:W-:Y:S08]  /*25370*/  HMMA.16816.F32 R100, R132.reuse, R148, R100 ;  /* 0x000000948464723c */ /* 0x040ff00000001864 */
        /* <DEDUP_REMOVED lines=10> */
[----:B------:R-:W5:Y:S02]  /*25420*/  LDSM.16.MT88.4 R140, [R215+0x13000] ;  /* 0x01300000d78c783b */ /* 0x000f640000004200 */
[----:B--2---:R-:W-:Y:S02]  /*25430*/  F2FP.F16.F32.PACK_AB R132, R210, R211 ;  /* 0x000000d3d284723e */ /* 0x004fe400000000ff */
[----:B---3--:R-:W-:Y:S01]  /*25440*/  F2FP.F16.F32.PACK_AB R133, R209, R208 ;  /* 0x000000d0d185723e */ /* 0x008fe200000000ff */
[----:B------:R-:W-:Y:S01]  /*25450*/  FADD.FTZ R208, R208, R205 ;  /* 0x000000cdd0d07221 */ /* 0x000fe20000010000 */
[----:B------:R-:W-:Y:S02]  /*25460*/  F2FP.F16.F32.PACK_AB R134, R206, R207 ;  /* 0x000000cfce86723e */ /* 0x000fe400000000ff */
[----:B------:R-:W-:Y:S01]  /*25470*/  F2FP.F16.F32.PACK_AB R135, R217, R204 ;  /* 0x000000ccd987723e */ /* 0x000fe200000000ff */
[----:B------:R-:W-:Y:S04]  /*25480*/  FADD.FTZ R209, R209, R208 ;  /* 0x000000d0d1d17221 */ /* 0x000fe80000010000 */
[----:B------:R-:W-:Y:S02]  /*25490*/  FADD.FTZ R204, R204, R209 ;  /* 0x000000d1cccc7221 */ /* 0x000fe40000010000 */
[C---:B------:R-:W-:Y:S03]  /*254a0*/  HMMA.16816.F32 R4, R132.reuse, R144, R4 ;  /* 0x000000908404723c */ /* 0x040fe60000001804 */
[----:B------:R-:W-:Y:S05]  /*254b0*/  FADD.FTZ R217, R217, R204 ;  /* 0x000000ccd9d97221 */ /* 0x000fea0000010000 */
[C---:B------:R-:W-:Y:S01]  /*254c0*/  HMMA.16816.F32 R8, R132.reuse, R146, R8 ;  /* 0x000000928408723c */ /* 0x040fe20000001808 */
[----:B------:R-:W2:Y:S07]  /*254d0*/  LDSM.16.MT88.4 R144, [R214+0x13000] ;  /* 0x01300000d690783b */ /* 0x000eae0000004200 */
[C---:B----4-:R-:W-:Y:S08]  /*254e0*/  HMMA.16816.F32 R12, R132.reuse, R148, R12 ;  /* 0x00000094840c723c */ /* 0x050ff0000000180c */
        /* <DEDUP_REMOVED lines=11> */
[C---:B--2---:R-:W-:Y:S03]  /*255a0*/  HMMA.16816.F32 R44, R132.reuse, R144, R44 ;  /* 0x00000090842c723c */ /* 0x044fe6000000182c */
[--C-:B------:R-:W-:Y:S01]  /*255b0*/  FFMA.FTZ R145, R195, UR4, -R192.reuse ;  /* 0x00000004c3917c23 */ /* 0x100fe200080108c0 */
[--C-:B------:R-:W-:Y:S03]  /*255c0*/  FFMA.FTZ R144, R194, UR4, -R183.reuse ;  /* 0x00000004c2907c23 */ /* 0x100fe600080108b7 */
[----:B------:R-:W-:Y:S01]  /*255d0*/  MUFU.EX2 R194, R145 ;  /* 0x0000009100c27308 */ /* 0x000fe20000000800 */
[C---:B------:R-:W-:Y:S03]  /*255e0*/  HMMA.16816.F32 R48, R132.reuse, R146, R48 ;  /* 0x000000928430723c */ /* 0x040fe60000001830 */
[--C-:B------:R-:W-:Y:S01]  /*255f0*/  FFMA.FTZ R146, R197, UR4, -R192.reuse ;  /* 0x00000004c5927c23 */ /* 0x100fe200080108c0 */
[----:B------:R-:W-:Y:S01]  /*25600*/  FFMA.FTZ R192, R181, UR4, -R192 ;  /* 0x00000004b5c07c23 */ /* 0x000fe200080108c0 */
[--C-:B------:R-:W-:Y:S04]  /*25610*/  FFMA.FTZ R197, R190, UR4, -R183.reuse ;  /* 0x00000004bec57c23 */ /* 0x100fe800080108b7 */
[----:B------:R-:W2:Y:S01]  /*25620*/  MUFU.EX2 R195, R146 ;  /* 0x0000009200c37308 */ /* 0x000ea20000000800 */
[C---:B---3--:R-:W-:Y:S09]  /*25630*/  HMMA.16816.F32 R52, R132.reuse, R148, R52 ;  /* 0x000000948434723c */ /* 0x048ff20000001834 */
[----:B------:R-:W-:Y:S10]  /*25640*/  MUFU.EX2 R190, R144 ;  /* 0x0000009000be7308 */ /* 0x000ff40000000800 */
[----:B------:R-:W3:Y:S01]  /*25650*/  MUFU.EX2 R197, R197 ;  /* 0x000000c500c57308 */ /* 0x000ee20000000800 */
[C---:B------:R-:W-:Y:S01]  /*25660*/  HMMA.16816.F32 R56, R132.reuse, R150, R56 ;  /* 0x000000968438723c */ /* 0x040fe20000001838 */
[----:B------:R-:W-:Y:S08]  /*25670*/  LDSM.16.MT88.4 R148, [R213+0x11800] ;  /* 0x01180000d594783b */ /* 0x000ff00000004200 */
[----:B------:R-:W1:Y:S01]  /*25680*/  MUFU.EX2 R219, R192 ;  /* 0x000000c000db7308 */ /* 0x000e620000000800 */
[C---:B------:R-:W-:Y:S08]  /*25690*/  HMMA.16816.F32 R60, R132.reuse, R156, R60 ;  /* 0x0000009c843c723c */ /* 0x040ff0000000183c */
[C---:B------:R-:W-:Y:S01]  /*256a0*/  HMMA.16816.F32 R64, R132.reuse, R158, R64 ;  /* 0x0000009e8440723c */ /* 0x040fe20000001840 */
[----:B------:R-:W-:Y:S07]  /*256b0*/  LDSM.16.MT88.4 R156, [R215+0x11800] ;  /* 0x01180000d79c783b */ /* 0x000fee0000004200 */
[C---:B------:R-:W-:Y:S08]  /*256c0*/  HMMA.16816.F32 R68, R132.reuse, R160, R68 ;  /* 0x000000a08444723c */ /* 0x040ff00000001844 */
[C---:B------:R-:W-:Y:S08]  /*256d0*/  HMMA.16816.F32 R72, R132.reuse, R162, R72 ;  /* 0x000000a28448723c */ /* 0x040ff00000001848 */
[C---:B----4-:R-:W-:Y:S08]  /*256e0*/  HMMA.16816.F32 R76, R132.reuse, R152, R76 ;  /* 0x00000098844c723c */ /* 0x050ff0000000184c */
[C---:B------:R-:W-:Y:S08]  /*256f0*/  HMMA.16816.F32 R80, R132.reuse, R154, R80 ;  /* 0x0000009a8450723c */ /* 0x040ff00000001850 */
[C---:B------:R-:W-:Y:S03]  /*25700*/  HMMA.16816.F32 R84, R132.reuse, R168, R84 ;  /* 0x000000a88454723c */ /* 0x040fe60000001854 */
[----:B--2---:R-:W-:Y:S02]  /*25710*/  F2FP.F16.F32.PACK_AB R168, R194, R195 ;  /* 0x000000c3c2a8723e */ /* 0x004fe400000000ff */
[----:B---3--:R-:W-:Y:S03]  /*25720*/  F2FP.F16.F32.PACK_AB R169, R197, R190 ;  /* 0x000000bec5a9723e */ /* 0x008fe600000000ff */
[C---:B------:R-:W-:Y:S03]  /*25730*/  HMMA.16816.F32 R88, R132.reuse, R170, R88 ;  /* 0x000000aa8458723c */ /* 0x040fe60000001858 */
[----:B-1----:R-:W-:Y:S05]  /*25740*/  F2FP.F16.F32.PACK_AB R170, R219, R218 ;  /* 0x000000dadbaa723e */ /* 0x002fea00000000ff */
        /* <DEDUP_REMOVED lines=9> */
[C---:B-----5:R-:W-:Y:S03]  /*257e0*/  HMMA.16816.F32 R116, R132.reuse, R140, R116 ;  /* 0x0000008c8474723c */ /* 0x060fe60000001874 */
        /* <DEDUP_REMOVED lines=8> */
[----:B--2---:R-:W-:Y:S06]  /*25870*/  F2FP.F16.F32.PACK_AB R171, R166, R165 ;  /* 0x000000a5a6ab723e */ /* 0x004fec00000000ff */
        /* <DEDUP_REMOVED lines=44> */
[----:B------:R-:W-:Y:S01]  /*25b40*/  FADD.FTZ R211, R211, R0 ;  /* 0x00000000d3d37221 */ /* 0x000fe20000010000 */
[----:B------:R-:W-:Y:S03]  /*25b50*/  FADD.FTZ R0, R190, R217 ;  /* 0x000000d9be007221 */ /* 0x000fe60000010000 */
[----:B------:R-:W-:Y:S01]  /*25b60*/  FADD.FTZ R210, R210, R211 ;  /* 0x000000d3d2d27221 */ /* 0x000fe20000010000 */
[C---:B------:R-:W-:Y:S03]  /*25b70*/  HMMA.16816.F32 R120, R168.reuse, R10, R120 ;  /* 0x0000000aa878723c */ /* 0x040fe60000001878 */
[----:B------:R-:W-:Y:S01]  /*25b80*/  FADD.FTZ R207, R207, R210 ;  /* 0x000000d2cfcf7221 */ /* 0x000fe20000010000 */
[----:B------:R-:W-:Y:S03]  /*25b90*/  FADD.FTZ R0, R197, R0 ;  /* 0x00000000c5007221 */ /* 0x000fe60000010000 */
[----:B------:R-:W-:Y:S01]  /*25ba0*/  FADD.FTZ R206, R206, R207 ;  /* 0x000000cfcece7221 */ /* 0x000fe20000010000 */
[C---:B----4-:R-:W-:Y:S03]  /*25bb0*/  HMMA.16816.F32 R124, R168.reuse, R12, R124 ;  /* 0x0000000ca87c723c */ /* 0x050fe6000000187c */
[----:B------:R-:W-:Y:S01]  /*25bc0*/  FADD.FTZ R5, R195, R206 ;  /* 0x000000cec3057221 */ /* 0x000fe20000010000 */
[----:B------:R-:W-:Y:S01]  /*25bd0*/  FADD.FTZ R165, R165, R0 ;  /* 0x00000000a5a57221 */ /* 0x000fe20000010000 */
[----:B------:R-:W-:Y:S02]  /*25be0*/  MOV R0, R164 ;  /* 0x000000a400007202 */ /* 0x000fe40000000f00 */
[----:B------:R-:W-:Y:S01]  /*25bf0*/  FADD.FTZ R5, R194, R5 ;  /* 0x00000005c2057221 */ /* 0x000fe20000010000 */
[----:B------:R-:W-:Y:S03]  /*25c00*/  HMMA.16816.F32 R128, R168, R14, R128 ;  /* 0x0000000ea880723c */ /* 0x000fe60000001880 */
[----:B------:R-:W-:Y:S01]  /*25c10*/  FADD.FTZ R218, R218, R5 ;  /* 0x00000005dada7221 */ /* 0x000fe20000010000 */
[----:B------:R-:W-:Y:S03]  /*25c20*/  FADD.FTZ R237, R166, R165 ;  /* 0x000000a5a6ed7221 */ /* 0x000fe60000010000 */
[----:B------:R-:W-:Y:S01]  /*25c30*/  FADD.FTZ R239, R219, R218 ;  /* 0x000000dadbef7221 */ /* 0x000fe20000010000 */
[----:B------:R-:W-:Y:S01]  /*25c40*/  @!UPT UIADD3 URZ, UPT, UPT, URZ, URZ, URZ ;  /* 0x000000fffffff290 */ /* 0x000fe2000fffe0ff */
[----:B------:R-:W-:Y:S11]  /*25c50*/  BRA.U UP2, `(.L_x_2267) ;  /* 0xffffffb102ec7547 */ /* 0x000ff6000b83ffff */
.L_x_2263:
[----:B------:R-:W1:Y:S01]  /*25c60*/  SHFL.BFLY PT, R0, R237, 0x2, 0x1f ;  /* 0x0c401f00ed007f89 */ /* 0x000e6200000e0000 */
[----:B------:R-:W-:Y:S01]  /*25c70*/  UISETP.NE.AND UP1, UPT, UR20, -0x1, UPT ;  /* 0xffffffff1400788c */ /* 0x000fe2000bf25270 */
[----:B------:R-:W2:Y:S01]  /*25c80*/  S2UR UR11, SR_CTAID.Y ;  /* 0x00000000000b79c3 */ /* 0x000ea20000002600 */
[----:B------:R-:W3:Y:S01]  /*25c90*/  LDCU.U8 UR8, c[0x0][0x548] ;  /* 0x0000a900ff0877ac */ /* 0x000ee20008000000 */
[----:B------:R-:W4:Y:S01]  /*25ca0*/  SHFL.BFLY PT, R10, R239, 0x2, 0x1f ;  /* 0x0c401f00ef0a7f89 */ /* 0x000f2200000e0000 */
[----:B------:R-:W-:Y:S01]  /*25cb0*/  BSSY.RECONVERGENT B0, `(.L_x_2268) ;  /* 0x0000158000007945 */ /* 0x000fe20003800200 */
[----:B------:R-:W-:Y:S01]  /*25cc0*/  MOV R12, 0x7f800000 ;  /* 0x7f800000000c7802 */ /* 0x000fe20000000f00 */
[----:B------:R-:W2:Y:S01]  /*25cd0*/  LDCU.64 UR12, c[0x0][0x358] ;  /* 0x00006b00ff0c77ac */ /* 0x000ea20008000a00 */
[----:B------:R-:W5:Y:S04]  /*25ce0*/  S2R R2, SR_TID.X ;  /* 0x0000000000027919 */ /* 0x000f680000002100 */
[----:B------:R-:W2:Y:S01]  /*25cf0*/  @UP1 LDCU.64 UR4, c[0x0][0x408] ;  /* 0x00008100ff0417ac */ /* 0x000ea20008000a00 */
[----:B---3--:R-:W-:Y:S01]  /*25d00*/  UISETP.NE.AND UP2, UPT, UR8, URZ, UPT ;  /* 0x000000ff0800728c */ /* 0x008fe2000bf45270 */
[----:B-1----:R-:W-:-:S03]  /*25d10*/  FADD.FTZ R13, R0, R237 ;  /* 0x000000ed000d7221 */ /* 0x002fc60000010000 */
[----:B------:R-:W-:Y:S01]  /*25d20*/  UISETP.NE.OR UP0, UPT, UR20, -0x1, !UP2 ;  /* 0xffffffff1400788c */ /* 0x000fe2000d705670 */
[----:B----4-:R-:W-:Y:S01]  /*25d30*/  FADD.FTZ R10, R10, R239 ;  /* 0x000000ef0a0a7221 */ /* 0x010fe20000010000 */
[----:B------:R-:W1:Y:S01]  /*25d40*/  SHFL.BFLY PT, R4, R13, 0x1, 0x1f ;  /* 0x0c201f000d047f89 */ /* 0x000e6200000e0000 */
[----:B--2---:R-:W-:-:S04]  /*25d50*/  @UP1 UIMAD.WIDE.U32 UR14, UR20, UR4, URZ ;  /* 0x00000004140e12a5 */ /* 0x004fc8000f8e00ff */
[----:B------:R-:W2:Y:S01]  /*25d60*/  @!UP2 LDCU UR9, c[0x0][0x3e0] ;  /* 0x00007c00ff09a7ac */ /* 0x000ea20008000800 */
[----:B------:R-:W3:Y:S01]  /*25d70*/  SHFL.BFLY PT, R5, R10, 0x1, 0x1f ;  /* 0x0c201f000a057f89 */ /* 0x000ee200000e0000 */
[----:B------:R-:W4:Y:S01]  /*25d80*/  @UP2 LDCU UR4, c[0x0][0x454] ;  /* 0x00008a80ff0427ac */ /* 0x000f220008000800 */
[C---:B-----5:R-:W-:Y:S02]  /*25d90*/  SHF.L.U32 R8, R2.reuse, 0x4, RZ ;  /* 0x0000000402087819 */ /* 0x060fe400000006ff */
[----:B------:R-:W-:Y:S02]  /*25da0*/  LOP3.LUT P0, RZ, R2, 0x4, RZ, 0xc0, !PT ;  /* 0x0000000402ff7812 */ /* 0x000fe4000780c0ff */
[----:B------:R-:W-:Y:S02]  /*25db0*/  LOP3.LUT R8, R8, 0x1c0, RZ, 0xc0, !PT ;  /* 0x000001c008087812 */ /* 0x000fe400078ec0ff */
[----:B------:R-:W-:Y:S02]  /*25dc0*/  SHF.R.U32.HI R0, RZ, 0x1, R2 ;  /* 0x00000001ff007819 */ /* 0x000fe40000011602 */
[----:B------:R-:W-:-:S02]  /*25dd0*/  SHF.L.U32 R28, R2, 0x3, RZ ;  /* 0x00000003021c7819 */ /* 0x000fc400000006ff */
[----:B------:R-:W-:Y:S01]  /*25de0*/  LOP3.LUT R0, R0, 0x30, RZ, 0xc0, !PT ;  /* 0x0000003000007812 */ /* 0x000fe200078ec0ff */
[----:B-1----:R-:W-:Y:S01]  /*25df0*/  FADD.FTZ R4, R13, R4 ;  /* 0x000000040d047221 */ /* 0x002fe20000010000 */
[----:B---3--:R-:W-:-:S03]  /*25e00*/  FADD.FTZ R6, R10, R5 ;  /* 0x000000050a067221 */ /* 0x008fc60000010000 */
[----:B------:R-:W1:Y:S01]  /*25e10*/  MUFU.RCP R7, R4 ;  /* 0x0000000400077308 */ /* 0x000e620000001000 */
[----:B------:R-:W-:Y:S02]  /*25e20*/  SHF.L.U32 R5, R2, 0x1, RZ ;  /* 0x0000000102057819 */ /* 0x000fe400000006ff */
[----:B------:R-:W-:Y:S02]  /*25e30*/  FSETP.NE.FTZ.AND P1, PT, R4, RZ, PT ;  /* 0x000000ff0400720b */ /* 0x000fe40003f35000 */
[----:B------:R-:W-:Y:S02]  /*25e40*/  FSETP.NE.FTZ.AND P2, PT, R6, RZ, PT ;  /* 0x000000ff0600720b */ /* 0x000fe40003f55000 */
[--C-:B------:R-:W-:Y:S01]  /*25e50*/  LOP3.LUT R212, R212, 0x6, R5.reuse, 0xf8, !PT ;  /* 0x00000006d4d47812 */ /* 0x100fe200078ef805 */
[----:B------:R-:W3:Y:S01]  /*25e60*/  MUFU.RCP R9, R6 ;  /* 0x0000000600097308 */ /* 0x000ee20000001000 */
[----:B------:R-:W-:Y:S02]  /*25e70*/  LOP3.LUT R11, R8, 0x38, R5, 0xf8, !PT ;  /* 0x00000038080b7812 */ /* 0x000fe400078ef805 */
[----:B------:R-:W-:-:S02]  /*25e80*/  R2P PR, R2, 0x18 ;  /* 0x0000001802007804 */ /* 0x000fc40000000000 */
[----:B------:R-:W-:Y:S02]  /*25e90*/  SHF.R.U32.HI R5, RZ, 0x2, R2 ;  /* 0x00000002ff057819 */ /* 0x000fe40000011602 */
[----:B------:R-:W-:Y:S01]  /*25ea0*/  LOP3.LUT R11, R212, R11, RZ, 0xfc, !PT ;  /* 0x0000000bd40b7212 */ /* 0x000fe200078efcff */
[----:B------:R-:W5:Y:S01]  /*25eb0*/  @P1 LDC R10, c[0x0][0x458] ;  /* 0x00011600ff0a1b82 */ /* 0x000f620000000800 */
[----:B------:R-:W-:Y:S01]  /*25ec0*/  MOV R8, 0x20 ;  /* 0x0000002000087802 */ /* 0x000fe20000000f00 */
[----:B------:R-:W4:Y:S01]  /*25ed0*/  @P1 MUFU.LG2 R4, R4 ;  /* 0x0000000400041308 */ /* 0x000f220000000c00 */
[----:B-1----:R-:W-:Y:S02]  /*25ee0*/  FSEL R7, R7, 1, P1 ;  /* 0x3f80000007077808 */ /* 0x002fe40000800000 */
[----:B------:R-:W-:Y:S02]  /*25ef0*/  LOP3.LUT R0, R0, 0x7, R5, 0xf8, !PT ;  /* 0x0000000700007812 */ /* 0x000fe400078ef805 */
[----:B------:R-:W-:Y:S01]  /*25f00*/  MOV R5, 0x10 ;  /* 0x0000001000057802 */ /* 0x000fe20000000f00 */
[C---:B------:R-:W-:Y:S01]  /*25f10*/  FMUL.FTZ R162, R7.reuse, R162 ;  /* 0x000000a207a27220 */ /* 0x040fe20000410000 */
[----:B------:R-:W-:Y:S01]  /*25f20*/  FMUL.FTZ R163, R7, R163 ;  /* 0x000000a307a37220 */ /* 0x000fe20000410000 */
[----:B---3--:R-:W-:Y:S01]  /*25f30*/  FSEL R9, R9, 1, P2 ;  /* 0x3f80000009097808 */ /* 0x008fe20001000000 */
        /* <DEDUP_REMOVED lines=61> */
[----:B------:R-:W-:Y:S01]  /*26310*/  LEA R11, R11, UR6, 0x1 ;  /* 0x000000060b0b7c11 */ /* 0x000fe2000f8e08ff */
[C---:B------:R-:W-:Y:S01]  /*26320*/  FMUL.FTZ R160, R9.reuse, R160 ;  /* 0x000000a009a07220 */ /* 0x040fe20000410000 */
[----:B------:R-:W-:Y:S01]  /*26330*/  FMUL.FTZ R161, R9, R161 ;  /* 0x000000a109a17220 */ /* 0x000fe20000410000 */
[----:B------:R-:W-:Y:S01]  /*26340*/  FMUL.FTZ R7, R7, R131 ;  /* 0x0000008307077220 */ /* 0x000fe20000410000 */
[----:B------:R-:W-:Y:S01]  /*26350*/  SEL R8, R8, 0xffffffe0, !P3 ;  /* 0xffffffe008087807 */ /* 0x000fe20005800000 */
[C---:B------:R-:W-:Y:S01]  /*26360*/  FMUL.FTZ R156, R9.reuse, R156 ;  /* 0x0000009c099c7220 */ /* 0x040fe20000410000 */
[C---:B------:R-:W-:Y:S01]  /*26370*/  FMUL.FTZ R157, R9.reuse, R157 ;  /* 0x0000009d099d7220 */ /* 0x040fe20000410000 */
[C---:B------:R-:W-:Y:S01]  /*26380*/  FMUL.FTZ R152, R9.reuse, R152 ;  /* 0x0000009809987220 */ /* 0x040fe20000410000 */
[----:B------:R-:W-:Y:S01]  /*26390*/  FMUL.FTZ R153, R9, R153 ;  /* 0x0000009909997220 */ /* 0x000fe20000410000 */
[----:B------:R-:W-:Y:S01]  /*263a0*/  SEL R5, R5, 0xfffffff0, !P0 ;  /* 0xfffffff005057807 */ /* 0x000fe20004000000 */
[C---:B------:R-:W-:Y:S01]  /*263b0*/  FMUL.FTZ R148, R9.reuse, R148 ;  /* 0x0000009409947220 */ /* 0x040fe20000410000 */
[----:B------:R-:W-:Y:S01]  /*263c0*/  FMUL.FTZ R149, R9, R149 ;  /* 0x0000009509957220 */ /* 0x000fe20000410000 */
[----:B------:R-:W-:Y:S01]  /*263d0*/  IADD3 R15, PT, PT, R11, 0x40, RZ ;  /* 0x000000400b0f7810 */ /* 0x000fe20007ffe0ff */
[C---:B------:R-:W-:Y:S01]  /*263e0*/  FMUL.FTZ R144, R9.reuse, R144 ;  /* 0x0000009009907220 */ /* 0x040fe20000410000 */
[----:B------:R-:W-:Y:S01]  /*263f0*/  FMUL.FTZ R145, R9, R145 ;  /* 0x0000009109917220 */ /* 0x000fe20000410000 */
[C---:B------:R-:W-:Y:S01]  /*26400*/  IADD3 R13, PT, PT, R11.reuse, R8, RZ ;  /* 0x000000080b0d7210 */ /* 0x040fe20007ffe0ff */
[----:B------:R-:W1:Y:S01]  /*26410*/  @!UP1 LDCU.64 UR6, c[0x0][0x400] ;  /* 0x00008000ff0697ac */ /* 0x000e620008000a00 */
[----:B------:R-:W-:Y:S01]  /*26420*/  @P4 IADD3 R15, PT, PT, R11, -0x40, RZ ;  /* 0xffffffc00b0f4810 */ /* 0x000fe20007ffe0ff */
[C---:B------:R-:W-:Y:S01]  /*26430*/  FMUL.FTZ R140, R9.reuse, R140 ;  /* 0x0000008c098c7220 */ /* 0x040fe20000410000 */
        /* <DEDUP_REMOVED lines=22> */
[----:B------:R-:W-:Y:S01]  /*265a0*/  STS [R11], R160 ;  /* 0x000000a00b007388 */ /* 0x000fe20000000800 */
[----:B------:R-:W-:Y:S01]  /*265b0*/  IADD3 R19, PT, PT, R8, R15, RZ ;  /* 0x0000000f08137210 */ /* 0x000fe20007ffe0ff */
        /* <DEDUP_REMOVED lines=8> */
[----:B------:R-:W-:Y:S01]  /*26640*/  FMUL.FTZ R52, R9, R52 ;  /* 0x0000003409347220 */ /* 0x000fe20000410000 */
[----:B------:R-:W-:Y:S01]  /*26650*/  IADD3 R21, PT, PT, R5, R15, RZ ;  /* 0x0000000f05157210 */ /* 0x000fe20007ffe0ff */
[----:B------:R-:W-:Y:S01]  /*26660*/  STS [R7+0x400], R158 ;  /* 0x0004009e07007388 */ /* 0x000fe20000000800 */
[----:B------:R-:W-:Y:S01]  /*26670*/  F2FP.F16.F32.PACK_AB R136, R137, R136 ;  /* 0x000000888988723e */ /* 0x000fe200000000ff */
[----:B------:R-:W-:Y:S01]  /*26680*/  FMUL.FTZ R53, R9, R53 ;  /* 0x0000003509357220 */ /* 0x000fe20000410000 */
[----:B------:R-:W-:Y:S01]  /*26690*/  F2FP.F16.F32.PACK_AB R138, R139, R138 ;  /* 0x0000008a8b8a723e */ /* 0x000fe200000000ff */
[----:B------:R-:W-:Y:S01]  /*266a0*/  STS [R13], R152 ;  /* 0x000000980d007388 */ /* 0x000fe20000000800 */
[----:B------:R-:W-:Y:S01]  /*266b0*/  F2FP.F16.F32.PACK_AB R132, R133, R132 ;  /* 0x000000848584723e */ /* 0x000fe200000000ff */
[----:B------:R-:W-:Y:S01]  /*266c0*/  FMUL.FTZ R56, R9, R56 ;  /* 0x0000003809387220 */ /* 0x000fe20000410000 */
[----:B------:R-:W-:Y:S01]  /*266d0*/  F2FP.F16.F32.PACK_AB R134, R135, R134 ;  /* 0x000000868786723e */ /* 0x000fe200000000ff */
[----:B------:R-:W-:Y:S01]  /*266e0*/  STS [R13+0x400], R154 ;  /* 0x0004009a0d007388 */ /* 0x000fe20000000800 */
[----:B------:R-:W-:Y:S01]  /*266f0*/  IADD3 R5, PT, PT, R5, R19, RZ ;  /* 0x0000001305057210 */ /* 0x000fe20007ffe0ff */
        /* <DEDUP_REMOVED lines=52> */
[----:B-1----:R-:W-:Y:S01]  /*26a40*/  @!UP1 UIMAD.WIDE.U32 UR16, UR11, UR6, URZ ;  /* 0x000000060b1092a5 */ /* 0x002fe2000f8e00ff */
[C---:B------:R-:W-:Y:S01]  /*26a50*/  FMUL.FTZ R96, R9.reuse, R96 ;  /* 0x0000006009607220 */ /* 0x040fe20000410000 */
        /* <DEDUP_REMOVED lines=10> */
[----:B------:R-:W-:Y:S01]  /*26b00*/  @!UP1 UIMAD UR8, UR11, UR7, UR17 ;  /* 0x000000070b0892a4 */ /* 0x000fe2000f8e0211 */
[----:B------:R-:W-:Y:S01]  /*26b10*/  F2FP.F16.F32.PACK_AB R84, R85, R84 ;  /* 0x000000545554723e */ /* 0x000fe200000000ff */
[----:B------:R-:W-:Y:S01]  /*26b20*/  STS [R17+0x2000], R48 ;  /* 0x0020003011007388 */ /* 0x000fe20000000800 */
[----:B------:R-:W-:Y:S01]  /*26b30*/  F2FP.F16.F32.PACK_AB R86, R87, R86 ;  /* 0x000000565756723e */ /* 0x000fe200000000ff */
[----:B------:R-:W2:Y:S01]  /*26b40*/  S2UR UR7, SR_CTAID.Z ;  /* 0x00000000000779c3 */ /* 0x000ea20000002700 */
[----:B------:R-:W-:Y:S01]  /*26b50*/  F2FP.F16.F32.PACK_AB R88, R89, R88 ;  /* 0x000000585958723e */ /* 0x000fe200000000ff */
[----:B------:R-:W-:Y:S01]  /*26b60*/  STS [R17+0x2400], R50 ;  /* 0x0024003211007388 */ /* 0x000fe20000000800 */
[----:B------:R-:W-:Y:S01]  /*26b70*/  F2FP.F16.F32.PACK_AB R90, R91, R90 ;  /* 0x0000005a5b5a723e */ /* 0x000fe200000000ff */
[----:B------:R-:W-:Y:S01]  /*26b80*/  FMUL.FTZ R104, R9, R104 ;  /* 0x0000006809687220 */ /* 0x000fe20000410000 */
[----:B------:R-:W-:Y:S01]  /*26b90*/  F2FP.F16.F32.PACK_AB R92, R93, R92 ;  /* 0x0000005c5d5c723e */ /* 0x000fe200000000ff */
[----:B------:R-:W-:Y:S01]  /*26ba0*/  STS [R15+0x2000], R52 ;  /* 0x002000340f007388 */ /* 0x000fe20000000800 */
[----:B------:R-:W-:Y:S01]  /*26bb0*/  F2FP.F16.F32.PACK_AB R94, R95, R94 ;  /* 0x0000005e5f5e723e */ /* 0x000fe200000000ff */
[----:B------:R-:W-:Y:S01]  /*26bc0*/  FMUL.FTZ R105, R9, R105 ;  /* 0x0000006909697220 */ /* 0x000fe20000410000 */
[----:B------:R-:W-:Y:S01]  /*26bd0*/  F2FP.F16.F32.PACK_AB R96, R97, R96 ;  /* 0x000000606160723e */ /* 0x000fe200000000ff */
[----:B------:R-:W-:Y:S01]  /*26be0*/  STS [R15+0x2400], R54 ;  /* 0x002400360f007388 */ /* 0x000fe20000000800 */
[----:B------:R-:W-:Y:S01]  /*26bf0*/  F2FP.F16.F32.PACK_AB R98, R99, R98 ;  /* 0x000000626362723e */ /* 0x000fe200000000ff */
[----:B------:R-:W1:Y:S01]  /*26c00*/  S2UR UR6, SR_CTAID.X ;  /* 0x00000000000679c3 */ /* 0x000e620000002500 */
[----:B------:R-:W-:Y:S01]  /*26c10*/  F2FP.F16.F32.PACK_AB R100, R101, R100 ;  /* 0x000000646564723e */ /* 0x000fe200000000ff */
[----:B------:R-:W-:Y:S01]  /*26c20*/  STS [R21+0x2000], R56 ;  /* 0x0020003815007388 */ /* 0x000fe20000000800 */
[----:B------:R-:W-:Y:S01]  /*26c30*/  F2FP.F16.F32.PACK_AB R102, R103, R102 ;  /* 0x000000666766723e */ /* 0x000fe200000000ff */
[----:B------:R-:W-:Y:S01]  /*26c40*/  @UP1 UIMAD UR8, UR20, UR5, UR15 ;  /* 0x00000005140812a4 */ /* 0x000fe2000f8e020f */
[----:B------:R-:W-:Y:S01]  /*26c50*/  F2FP.F16.F32.PACK_AB R104, R105, R104 ;  /* 0x000000686968723e */ /* 0x000fe200000000ff */
[----:B------:R-:W-:Y:S01]  /*26c60*/  STS [R21+0x2400], R58 ;  /* 0x0024003a15007388 */ /* 0x000fe20000000800 */
[----:B------:R-:W-:Y:S01]  /*26c70*/  F2FP.F16.F32.PACK_AB R106, R107, R106 ;  /* 0x0000006a6b6a723e */ /* 0x000fe200000000ff */
[----:B------:R-:W3:Y:S01]  /*26c80*/  LDCU UR5, c[0x0][0x434] ;  /* 0x00008680ff0577ac */ /* 0x000ee20008000800 */
[----:B------:R5:W5:Y:S01]  /*26c90*/  @P2 MUFU.LG2 R8, R6 ;  /* 0x0000000600082308 */ /* 0x000b620000000c00 */
[----:B------:R-:W-:Y:S01]  /*26ca0*/  STS [R19+0x2000], R60 ;  /* 0x0020003c13007388 */ /* 0x000fe20000000800 */
[C---:B------:R-:W-:Y:S01]  /*26cb0*/  FMUL.FTZ R108, R9.reuse, R108 ;  /* 0x0000006c096c7220 */ /* 0x040fe20000410000 */
[C---:B------:R-:W-:Y:S01]  /*26cc0*/  FMUL.FTZ R109, R9.reuse, R109 ;  /* 0x0000006d096d7220 */ /* 0x040fe20000410000 */
[C---:B------:R-:W-:Y:S01]  /*26cd0*/  FMUL.FTZ R112, R9.reuse, R112 ;  /* 0x0000007009707220 */ /* 0x040fe20000410000 */
        /* <DEDUP_REMOVED lines=11> */
[----:B------:R-:W-:Y:S01]  /*26d90*/  LOP3.LUT P0, RZ, R2, 0x3, RZ, 0xc0, !PT ;  /* 0x0000000302ff7812 */ /* 0x000fe2000780c0ff */
[----:B------:R-:W-:Y:S01]  /*26da0*/  STS [R11+0x4000], R68 ;  /* 0x004000440b007388 */ /* 0x000fe20000000800 */
[----:B------:R-:W-:Y:S01]  /*26db0*/  FMUL.FTZ R9, R9, R129 ;  /* 0x0000008109097220 */ /* 0x000fe20000410000 */
[----:B------:R-:W-:Y:S01]  /*26dc0*/  F2FP.F16.F32.PACK_AB R108, R109, R108 ;  /* 0x0000006c6d6c723e */ /* 0x000fe200000000ff */
[----:B--2---:R-:W-:Y:S01]  /*26dd0*/  @!UP2 UIMAD UR9, UR11, UR9, UR7 ;  /* 0x000000090b09a2a4 */ /* 0x004fe2000f8e0207 */
[----:B------:R-:W-:Y:S01]  /*26de0*/  STS [R11+0x4400], R70 ;  /* 0x004400460b007388 */ /* 0x000fe20000000800 */
[----:B------:R-:W-:Y:S01]  /*26df0*/  F2FP.F16.F32.PACK_AB R110, R111, R110 ;  /* 0x0000006e6f6e723e */ /* 0x000fe200000000ff */
[----:B---3--:R-:W-:Y:S01]  /*26e00*/  @!UP0 UIMAD UR20, UR11, UR5, URZ ;  /* 0x000000050b1482a4 */ /* 0x008fe2000f8e02ff */
[----:B------:R-:W-:Y:S01]  /*26e10*/  F2FP.F16.F32.PACK_AB R112, R113, R112 ;  /* 0x000000707170723e */ /* 0x000fe200000000ff */
[----:B------:R-:W-:Y:S01]  /*26e20*/  STS [R7+0x4000], R72 ;  /* 0x0040004807007388 */ /* 0x000fe20000000800 */
[----:B------:R-:W-:Y:S01]  /*26e30*/  F2FP.F16.F32.PACK_AB R114, R115, R114 ;  /* 0x000000727372723e */ /* 0x000fe200000000ff */
[----:B------:R-:W-:Y:S01]  /*26e40*/  @!UP1 UMOV UR10, UR16 ;  /* 0x00000010000a9c82 */ /* 0x000fe20008000000 */
[----:B------:R-:W-:Y:S01]  /*26e50*/  F2FP.F16.F32.PACK_AB R116, R117, R116 ;  /* 0x000000747574723e */ /* 0x000fe200000000ff */
[----:B------:R-:W-:Y:S01]  /*26e60*/  STS [R7+0x4400], R74 ;  /* 0x0044004a07007388 */ /* 0x000fe20000000800 */
[----:B------:R-:W-:Y:S01]  /*26e70*/  F2FP.F16.F32.PACK_AB R118, R119, R118 ;  /* 0x000000767776723e */ /* 0x000fe200000000ff */
[----:B----4-:R-:W-:Y:S01]  /*26e80*/  @P1 FMUL.FTZ R4, R4, 0.69314718246459960938 ;  /* 0x3f31721804041820 */ /* 0x010fe20000410000 */
[----:B------:R-:W-:Y:S01]  /*26e90*/  F2FP.F16.F32.PACK_AB R120, R121, R120 ;  /* 0x000000787978723e */ /* 0x000fe200000000ff */
[----:B------:R-:W-:Y:S01]  /*26ea0*/  STS [R13+0x4000], R76 ;  /* 0x0040004c0d007388 */ /* 0x000fe20000000800 */
[----:B------:R-:W-:Y:S01]  /*26eb0*/  F2FP.F16.F32.PACK_AB R122, R123, R122 ;  /* 0x0000007a7b7a723e */ /* 0x000fe200000000ff */
[----:B------:R-:W-:Y:S01]  /*26ec0*/  @!UP2 UIMAD UR9, UR9, UR5, URZ ;  /* 0x000000050909a2a4 */ /* 0x000fe2000f8e02ff */
[----:B------:R-:W-:Y:S01]  /*26ed0*/  F2FP.F16.F32.PACK_AB R124, R125, R124 ;  /* 0x0000007c7d7c723e */ /* 0x000fe200000000ff */
[----:B------:R-:W-:Y:S01]  /*26ee0*/  STS [R13+0x4400], R78 ;  /* 0x0044004e0d007388 */ /* 0x000fe20000000800 */
[----:B------:R-:W-:Y:S01]  /*26ef0*/  F2FP.F16.F32.PACK_AB R126, R127, R126 ;  /* 0x0000007e7f7e723e */ /* 0x000fe200000000ff */
[----:B-1----:R-:W-:Y:S01]  /*26f00*/  USHF.L.U32 UR6, UR6, 0x6, URZ ;  /* 0x0000000606067899 */ /* 0x002fe200080006ff */
[----:B------:R-:W-:Y:S01]  /*26f10*/  F2FP.F16.F32.PACK_AB R9, R9, R128 ;  /* 0x000000800909723e */ /* 0x000fe200000000ff */
[----:B------:R-:W-:Y:S01]  /*26f20*/  STS [R17+0x4000], R80 ;  /* 0x0040005011007388 */ /* 0x000fe20000000800 */
[----:B------:R-:W-:Y:S01]  /*26f30*/  @UP1 UMOV UR10, UR14 ;  /* 0x0000000e000a1c82 */ /* 0x000fe20008000000 */
[----:B------:R-:W-:Y:S01]  /*26f40*/  @UP2 UIMAD UR9, UR7, UR4, UR20 ;  /* 0x00000004070922a4 */ /* 0x000fe2000f8e0214 */
[----:B-----5:R-:W-:Y:S01]  /*26f50*/  @P1 FFMA.FTZ R12, R3, R10, R4 ;  /* 0x0000000a030c1223 */ /* 0x020fe20000010004 */
        /* <DEDUP_REMOVED lines=12> */
[----:B------:R2:W-:Y:S04]  /*27020*/  STS [R7+0x6400], R106 ;  /* 0x0064006a07007388 */ /* 0x0005e80000000800 */
[----:B------:R-:W-:Y:S04]  /*27030*/  STS [R13+0x6000], R108 ;  /* 0x0060006c0d007388 */ /* 0x000fe80000000800 */
[----:B------:R3:W-:Y:S04]  /*27040*/  STS [R13+0x6400], R110 ;  /* 0x0064006e0d007388 */ /* 0x0007e80000000800 */
[----:B------:R-:W-:Y:S04]  /*27050*/  STS [R17+0x6000], R112 ;  /* 0x0060007011007388 */ /* 0x000fe80000000800 */
[----:B------:R-:W-:Y:S01]  /*27060*/  STS [R17+0x6400], R114 ;  /* 0x0064007211007388 */ /* 0x000fe20000000800 */
[----:B-1----:R-:W1:Y:S03]  /*27070*/  @P2 LDC R11, c[0x0][0x458] ;  /* 0x00011600ff0b2b82 */ /* 0x002e660000000800 */
[----:B------:R-:W-:Y:S04]  /*27080*/  STS [R15+0x6000], R116 ;  /* 0x006000740f007388 */ /* 0x000fe80000000800 */
[----:B------:R4:W-:Y:S01]  /*27090*/  STS [R15+0x6400], R118 ;  /* 0x006400760f007388 */ /* 0x0009e20000000800 */
[----:B--2---:R-:W2:Y:S03]  /*270a0*/  LDC.64 R6, c[0x0][0x408] ;  /* 0x00010200ff067b82 */ /* 0x004ea60000000a00 */
[----:B------:R1:W-:Y:S04]  /*270b0*/  STS [R21+0x6000], R120 ;  /* 0x0060007815007388 */ /* 0x0003e80000000800 */
[----:B------:R1:W-:Y:S01]  /*270c0*/  STS [R21+0x6400], R122 ;  /* 0x0064007a15007388 */ /* 0x0003e20000000800 */
[----:B---3--:R-:W-:-:S03]  /*270d0*/  MOV R13, 0x7f800000 ;  /* 0x7f800000000d7802 */ /* 0x008fc60000000f00 */
[----:B------:R3:W-:Y:S04]  /*270e0*/  STS [R19+0x6000], R124 ;  /* 0x0060007c13007388 */ /* 0x0007e80000000800 */
[----:B------:R3:W-:Y:S04]  /*270f0*/  STS [R19+0x6400], R126 ;  /* 0x0064007e13007388 */ /* 0x0007e80000000800 */
[----:B------:R3:W-:Y:S04]  /*27100*/  STS [R5+0x6000], R9 ;  /* 0x0060000905007388 */ /* 0x0007e80000000800 */
[----:B------:R3:W-:Y:S01]  /*27110*/  STS [R5+0x6400], R130 ;  /* 0x0064008205007388 */ /* 0x0007e20000000800 */
[----:B----4-:R-:W-:-:S04]  /*27120*/  @P2 FMUL.FTZ R15, R8, 0.69314718246459960938 ;  /* 0x3f317218080f2820 */ /* 0x010fc80000410000 */
[----:B-1----:R-:W-:Y:S01]  /*27130*/  @P2 FFMA.FTZ R13, R164, R11, R15 ;  /* 0x0000000ba40d2223 */ /* 0x002fe2000001000f */
[----:B------:R-:W-:Y:S06]  /*27140*/  BAR.SYNC.DEFER_BLOCKING 0x0 ;  /* 0x0000000000007b1d */ /* 0x000fec0000010000 */
[----:B------:R-:W-:Y:S05]  /*27150*/  @P0 BRA `(.L_x_2269) ;  /* 0x0000000000340947 */ /* 0x000fea0003800000 */
[----:B------:R-:W1:Y:S01]  /*27160*/  LDCU.64 UR4, c[0x0][0x420] ;  /* 0x00008400ff0477ac */ /* 0x000e620008000a00 */
[----:B---3--:R-:W-:Y:S01]  /*27170*/  VIADD R5, R0, 0x8 ;  /* 0x0000000800057836 */ /* 0x008fe20000000000 */
        /* <DEDUP_REMOVED lines=11> */
.L_x_2269:
[----:B------:R-:W-:Y:S05]  /*27230*/  BSYNC.RECONVERGENT B0 ;  /* 0x0000000000007941 */ /* 0x000fea0003800200 */
.L_x_2268:
[----:B------:R-:W4:Y:S01]  /*27240*/  LDCU.64 UR4, c[0x0][0x410] ;  /* 0x00008200ff0477ac */ /* 0x000f220008000a00 */
[----:B------:R-:W-:Y:S01]  /*27250*/  LOP3.LUT R28, R28, 0x38, RZ, 0xc0, !PT ;  /* 0x000000381c1c7812 */ /* 0x000fe200078ec0ff */
[----:B------:R-:W-:Y:S01]  /*27260*/  IMAD.MOV.U32 R29, RZ, RZ, RZ ;  /* 0x000000ffff1d7224 */ /* 0x000fe200078e00ff */
[----:B-1-3--:R1:W3:Y:S01]  /*27270*/  LDS.128 R8, [R241+0x1800] ;  /* 0x00180000f1087984 */ /* 0x00a2e20000000c00 */
[----:B------:R-:W-:Y:S01]  /*27280*/  SHF.R.U32.HI R2, RZ, 0x3, R2 ;  /* 0x00000003ff027819 */ /* 0x000fe20000011602 */
[----:B------:R-:W-:Y:S01]  /*27290*/  BSSY.RECONVERGENT B0, `(.L_x_2270) ;  /* 0x0000028000007945 */ /* 0x000fe20003800200 */
[----:B--2---:R-:W-:Y:S01]  /*272a0*/  IMAD.WIDE.U32 R12, R6, UR6, R28 ;  /* 0x00000006060c7c25 */ /* 0x004fe2000f8e001c */
[----:B------:R1:W2:Y:S03]  /*272b0*/  LDS.128 R24, [R241] ;  /* 0x00000000f1187984 */ /* 0x0002a60000000c00 */
[----:B------:R-:W-:Y:S01]  /*272c0*/  IMAD R5, R7, UR6, R13 ;  /* 0x0000000607057c24 */ /* 0x000fe2000f8e020d */
[----:B------:R-:W-:Y:S01]  /*272d0*/  IADD3 R12, P0, PT, R12, UR10, RZ ;  /* 0x0000000a0c0c7c10 */ /* 0x000fe2000ff1e0ff */
[----:B------:R1:W1:Y:S01]  /*272e0*/  LDS.128 R20, [R241+0x2000] ;  /* 0x00200000f1147984 */ /* 0x0002620000000c00 */
[----:B------:R-:W-:Y:S01]  /*272f0*/  UIADD3 UR6, UPT, UPT, -UR6, UR21, URZ ;  /* 0x0000001506067290 */ /* 0x000fe2000fffe1ff */
[C---:B------:R-:W-:Y:S01]  /*27300*/  VIADD R4, R2.reuse, 0x10 ;  /* 0x0000001002047836 */ /* 0x040fe20000000000 */
[----:B------:R-:W-:Y:S01]  /*27310*/  IADD3.X R13, PT, PT, R5, UR8, RZ, P0, !PT ;  /* 0x00000008050d7c10 */ /* 0x000fe200087fe4ff */
[----:B------:R1:W1:Y:S01]  /*27320*/  LDS.128 R16, [R241+0x4000] ;  /* 0x00400000f1107984 */ /* 0x0002620000000c00 */
[----:B------:R-:W-:-:S02]  /*27330*/  VIADD R3, R2, 0x20 ;  /* 0x0000002002037836 */ /* 0x000fc40000000000 */
[----:B----4-:R-:W-:Y:S01]  /*27340*/  IMAD.U32 R30, RZ, RZ, UR4 ;  /* 0x00000004ff1e7e24 */ /* 0x010fe2000f8e00ff */
[C---:B------:R-:W-:Y:S01]  /*27350*/  ISETP.GE.AND P0, PT, R2.reuse, UR6, PT ;  /* 0x0000000602007c0c */ /* 0x040fe2000bf06270 */
[----:B------:R-:W-:Y:S01]  /*27360*/  VIADD R0, R2, 0x30 ;  /* 0x0000003002007836 */ /* 0x000fe20000000000 */
[----:B------:R-:W-:Y:S01]  /*27370*/  ISETP.GE.AND P4, PT, R4, UR6, PT ;  /* 0x0000000604007c0c */ /* 0x000fe2000bf86270 */
[----:B------:R-:W-:Y:S01]  /*27380*/  IMAD.WIDE.U32 R30, R30, UR7, R12 ;  /* 0x000000071e1e7c25 */ /* 0x000fe2000f8e000c */
[----:B------:R-:W-:Y:S01]  /*27390*/  ISETP.GE.AND P6, PT, R3, UR6, PT ;  /* 0x0000000603007c0c */ /* 0x000fe2000bfc6270 */
[----:B------:R4:W1:Y:S01]  /*273a0*/  LDS.128 R12, [R241+0x6000] ;  /* 0x00600000f10c7984 */ /* 0x0008620000000c00 */
[----:B------:R-:W-:Y:S01]  /*273b0*/  ISETP.GE.AND P5, PT, R0, UR6, PT ;  /* 0x0000000600007c0c */ /* 0x000fe2000bfa6270 */
[----:B------:R-:W-:Y:S01]  /*273c0*/  IMAD.U32 R33, RZ, RZ, UR5 ;  /* 0x00000005ff217e24 */ /* 0x000fe2000f8e00ff */
[C---:B------:R-:W-:Y:S02]  /*273d0*/  LOP3.LUT R4, R28.reuse, 0x40, RZ, 0xfc, !PT ;  /* 0x000000401c047812 */ /* 0x040fe400078efcff */
[C---:B------:R-:W-:Y:S01]  /*273e0*/  LOP3.LUT R3, R28.reuse, 0x80, RZ, 0xfc, !PT ;  /* 0x000000801c037812 */ /* 0x040fe200078efcff */
[----:B------:R-:W-:Y:S01]  /*273f0*/  IMAD R33, R33, UR7, R31 ;  /* 0x0000000721217c24 */ /* 0x000fe2000f8e021f */
        /* <DEDUP_REMOVED lines=13> */
[----:B--2---:R2:W-:Y:S04]  /*274d0*/  @!P3 STG.E.128 desc[UR12][R34.64], R24 ;  /* 0x000000182200b986 */ /* 0x0045e8000c101d0c */
[----:B-1----:R2:W-:Y:S04]  /*274e0*/  @!P2 STG.E.128 desc[UR12][R34.64+0x80], R20 ;  /* 0x000080142200a986 */ /* 0x0025e8000c101d0c */
[----:B------:R2:W-:Y:S04]  /*274f0*/  @!P1 STG.E.128 desc[UR12][R34.64+0x100], R16 ;  /* 0x0001001022009986 */ /* 0x0005e8000c101d0c */
[----:B------:R2:W-:Y:S02]  /*27500*/  @!P0 STG.E.128 desc[UR12][R34.64+0x180], R12 ;  /* 0x0001800c22008986 */ /* 0x0005e4000c101d0c */
.L_x_2271:
[----:B------:R-:W-:Y:S05]  /*27510*/  BSYNC.RECONVERGENT B0 ;  /* 0x0000000000007941 */ /* 0x000fea0003800200 */
.L_x_2270:
[----:B--2---:R2:W2:Y:S01]  /*27520*/  LDS.128 R24, [R241+0x800] ;  /* 0x00080000f1187984 */ /* 0x0044a20000000c00 */
[----:B------:R-:W-:Y:S03]  /*27530*/  BSSY.RECONVERGENT B0, `(.L_x_2272) ;  /* 0x0000019000007945 */ /* 0x000fe60003800200 */
[----:B-1----:R1:W1:Y:S04]  /*27540*/  LDS.128 R20, [R241+0x2800] ;  /* 0x00280000f1147984 */ /* 0x0022680000000c00 */
[----:B------:R1:W1:Y:S04]  /*27550*/  LDS.128 R16, [R241+0x4800] ;  /* 0x00480000f1107984 */ /* 0x0002680000000c00 */
        /* <DEDUP_REMOVED lines=19> */
[----:B-1----:R2:W-:Y:S04]  /*27690*/  @!P2 STG.E.128 desc[UR12][R38.64+0x80], R20 ;  /* 0x000080142600a986 */ /* 0x0025e8000c101d0c */
[----:B------:R2:W-:Y:S04]  /*276a0*/  @!P1 STG.E.128 desc[UR12][R38.64+0x100], R16 ;  /* 0x0001001026009986 */ /* 0x0005e8000c101d0c */
[----:B------:R2:W-:Y:S02]  /*276b0*/  @!P0 STG.E.128 desc[UR12][R38.64+0x180], R12 ;  /* 0x0001800c26008986 */ /* 0x0005e4000c101d0c */
.L_x_2273:
[----:B------:R-:W-:Y:S05]  /*276c0*/  BSYNC.RECONVERGENT B0 ;  /* 0x0000000000007941 */ /* 0x000fea0003800200 */
.L_x_2272:
        /* <DEDUP_REMOVED lines=26> */
.L_x_2275:
[----:B------:R-:W-:Y:S05]  /*27870*/  BSYNC.RECONVERGENT B0 ;  /* 0x0000000000007941 */ /* 0x000fea0003800200 */
.L_x_2274:
[----:B-12---:R1:W2:Y:S04]  /*27880*/  LDS.128 R16, [R241+0x3800] ;  /* 0x00380000f1107984 */ /* 0x0062a80000000c00 */
[----:B------:R1:W1:Y:S01]  /*27890*/  LDS.128 R12, [R241+0x5800] ;  /* 0x00580000f10c7984 */ /* 0x0002620000000c00 */
[----:B------:R-:W-:Y:S05]  /*278a0*/  @P5 EXIT ;  /* 0x000000000000594d */ /* 0x000fea0003800000 */
[----:B------:R-:W5:Y:S01]  /*278b0*/  LDCU UR6, c[0x0][0x440] ;  /* 0x00008800ff0677ac */ /* 0x000f620008000800 */
[----:B------:R-:W-:Y:S01]  /*278c0*/  IADD3 R5, P0, PT, R2, 0x30, RZ ;  /* 0x0000003002057810 */ /* 0x000fe20007f1e0ff */
[----:B------:R1:W4:Y:S01]  /*278d0*/  LDS.128 R20, [R241+0x7800] ;  /* 0x00780000f1147984 */ /* 0x0003220000000c00 */
[----:B------:R-:W-:Y:S01]  /*278e0*/  IMAD.MOV.U32 R24, RZ, RZ, R30 ;  /* 0x000000ffff187224 */ /* 0x000fe200078e001e */
[----:B------:R-:W3:Y:S02]  /*278f0*/  LDCU.64 UR4, c[0x0][0x3f0] ;  /* 0x00007e00ff0477ac */ /* 0x000ee40008000a00 */
[----:B------:R-:W-:-:S04]  /*27900*/  IMAD.X R25, RZ, RZ, RZ, P0 ;  /* 0x000000ffff197224 */ /* 0x000fc800000e06ff */
[-C--:B------:R-:W-:Y:S02]  /*27910*/  IMAD R2, R25, R6.reuse, RZ ;  /* 0x0000000619027224 */ /* 0x080fe400078e02ff */
[----:B------:R-:W-:Y:S02]  /*27920*/  IMAD.MOV.U32 R25, RZ, RZ, R33 ;  /* 0x000000ffff197224 */ /* 0x000fe400078e0021 */
[C---:B------:R-:W-:Y:S02]  /*27930*/  IMAD R2, R5.reuse, R7, R2 ;  /* 0x0000000705027224 */ /* 0x040fe400078e0202 */
[----:B------:R-:W-:Y:S01]  /*27940*/  IMAD.WIDE.U32 R24, R5, R6, R24 ;  /* 0x0000000605187225 */ /* 0x000fe200078e0018 */
[----:B-----5:R-:W-:-:S03]  /*27950*/  ISETP.GE.AND P2, PT, R4, UR6, PT ;  /* 0x0000000604007c0c */ /* 0x020fc6000bf46270 */
[----:B------:R-:W-:Y:S01]  /*27960*/  IMAD.IADD R2, R2, 0x1, R25 ;  /* 0x0000000102027824 */ /* 0x000fe200078e0219 */
[----:B------:R-:W-:Y:S02]  /*27970*/  ISETP.GE.AND P3, PT, R28, UR6, PT ;  /* 0x000000061c007c0c */ /* 0x000fe4000bf66270 */
[C---:B---3--:R-:W-:Y:S02]  /*27980*/  LEA R4, P0, R24.reuse, UR4, 0x1 ;  /* 0x0000000418047c11 */ /* 0x048fe4000f8008ff */
[----:B------:R-:W-:Y:S02]  /*27990*/  ISETP.GE.AND P1, PT, R3, UR6, PT ;  /* 0x0000000603007c0c */ /* 0x000fe4000bf26270 */
[----:B------:R-:W-:Y:S02]  /*279a0*/  LEA.HI.X R5, R24, UR5, R2, 0x1, P0 ;  /* 0x0000000518057c11 */ /* 0x000fe400080f0c02 */
[----:B------:R-:W-:-:S03]  /*279b0*/  ISETP.GE.AND P0, PT, R0, UR6, PT ;  /* 0x0000000600007c0c */ /* 0x000fc6000bf06270 */
[----:B--2---:R2:W-:Y:S04]  /*279c0*/  @!P2 STG.E.128 desc[UR12][R4.64+0x80], R16 ;  /* 0x000080100400a986 */ /* 0x0045e8000c101d0c */
[----:B------:R2:W-:Y:S04]  /*279d0*/  @!P3 STG.E.128 desc[UR12][R4.64], R8 ;  /* 0x000000080400b986 */ /* 0x0005e8000c101d0c */
[----:B-1----:R2:W-:Y:S02]  /*279e0*/  @!P1 STG.E.128 desc[UR12][R4.64+0x100], R12 ;  /* 0x0001000c04009986 */ /* 0x0025e4000c101d0c */
[----:B----4-:R-:W-:Y:S05]  /*279f0*/  @P0 EXIT ;  /* 0x000000000000094d */ /* 0x010fea0003800000 */
[----:B------:R-:W-:Y:S01]  /*27a00*/  STG.E.128 desc[UR12][R4.64+0x180], R20 ;  /* 0x0001801404007986 */ /* 0x000fe2000c101d0c */
[----:B------:R-:W-:Y:S05]  /*27a10*/  EXIT ;  /* 0x000000000000794d */ /* 0x000fea0003800000 */
.L_x_2276:
        /* <DEDUP_REMOVED lines=14> */
.L_x_7486:


//--------------------- .text._ZN5flash24flash_fwd_splitkv_kernelI23Flash_fwd_kernel_traitsILi256ELi64ELi64ELi4ELb0ELb0EN7cutlass6half_tE19Flash_kernel_traitsILi256ELi64ELi64ELi4ES3_EELb0ELb1ELb0ELb0ELb0ELb1ELb0ELb1EEEvNS_16Flash_fwd_paramsE --------------------------
	.section	.text._ZN5flash24flash_fwd_splitkv_kernelI23Flash_fwd_kernel_traitsILi256ELi64ELi64ELi4ELb0ELb0EN7cutlass6half_tE19Flash_kernel_traitsILi256ELi64ELi64ELi4ES3_EELb0ELb1ELb0ELb0ELb0ELb1ELb0ELb1EEEvNS_16Flash_fwd_paramsE,"ax",@progbits
	.align	128
        .global         _ZN5flash24flash_fwd_splitkv_kernelI23Flash_fwd_kernel_traitsILi256ELi64ELi64ELi4ELb0ELb0EN7cutlass6half_tE19Flash_kernel_traitsILi256ELi64ELi64ELi4ES3_EELb0ELb1ELb0ELb0ELb0ELb1ELb0ELb1EEEvNS_16Flash_fwd_paramsE
        .type           _ZN5flash24flash_fwd_splitkv_kernelI23Flash_fwd_kernel_traitsILi256ELi64ELi64ELi4ELb0ELb0EN7cutlass6half_tE19Flash_kernel_traitsILi256ELi64ELi64ELi4ES3_EELb0ELb1ELb0ELb0ELb0ELb1ELb0ELb1EEEvNS_16Flash_fwd_paramsE,@function
        .size           _ZN5flash24flash_fwd_splitkv_kernelI23Flash_fwd_kernel_traitsILi256ELi64ELi64ELi4ELb0ELb0EN7cutlass6half_tE19Flash_kernel_traitsILi256ELi64ELi64ELi4ES3_EELb0ELb1ELb0ELb0ELb0ELb1ELb0ELb1EEEvNS_16Flash_fwd_paramsE,(.L_x_7487 - _ZN5flash24flash_fwd_splitkv_kernelI23Flash_fwd_kernel_traitsILi256ELi64ELi64ELi4ELb0ELb0EN7cutlass6half_tE19Flash_kernel_traitsILi256ELi64ELi64ELi4ES3_EELb0ELb1ELb0ELb0ELb0ELb1ELb0ELb1EEEvNS_16Flash_fwd_paramsE)
        .other          _ZN5flash24flash_fwd_splitkv_kernelI23Flash_fwd_kernel_traitsILi256ELi64ELi64ELi4ELb0ELb0EN7cutlass6half_tE19Flash_kernel_traitsILi256ELi64ELi64ELi4ES3_EELb0ELb1ELb0ELb0ELb0ELb1ELb0ELb1EEEvNS_16Flash_fwd_paramsE,@"STO_CUDA_ENTRY STV_DEFAULT"
_ZN5flash24flash_fwd_splitkv_kernelI23Flash_fwd_kernel_traitsILi256ELi64ELi64ELi4ELb0ELb0EN7cutlass6half_tE19Flash_kernel_traitsILi256ELi64ELi64ELi4ES3_EELb0ELb1ELb0ELb0ELb0ELb1ELb0ELb1EEEvNS_16Flash_fwd_paramsE:
.text._ZN5flash24flash_fwd_splitkv_kernelI23Flash_fwd_kernel_traitsILi256ELi64ELi64ELi4ELb0ELb0EN7cutlass6half_tE19Flash_kernel_traitsILi256ELi64ELi64ELi4ES3_EELb0ELb1ELb0ELb0ELb0ELb1ELb0ELb1EEEvNS_16Flash_fwd_paramsE:
        /* <DEDUP_REMOVED lines=75> */
.L_x_2277:
        /* <DEDUP_REMOVED lines=89> */
.L_x_2280:
[----:B------:R-:W-:Y:S05]  /*0a40*/  BSYNC.RECONVERGENT B0 ;  /* 0x0000000000007941 */ /* 0x000fea0003800200 */
.L_x_2279:
        /* <DEDUP_REMOVED lines=23> */
.L_x_2282:
[----:B------:R-:W-:Y:S05]  /*0bc0*/  BSYNC.RECONVERGENT B0 ;  /* 0x0000000000007941 */ /* 0x000fea0003800200 */
.L_x_2281:
        /* <DEDUP_REMOVED lines=22> */
.L_x_2284:
[----:B------:R-:W-:Y:S05]  /*0d30*/  BSYNC.RECONVERGENT B0 ;  /* 0x0000000000007941 */ /* 0x000fea0003800200 */
.L_x_2283:
        /* <DEDUP_REMOVED lines=21> */
.L_x_2286:
[----:B------:R-:W-:Y:S05]  /*0e90*/  BSYNC.RECONVERGENT B0 ;  /* 0x0000000000007941 */ /* 0x000fea0003800200 */
.L_x_2285:
        /* <DEDUP_REMOVED lines=21> */
.L_x_2278:
        /* <DEDUP_REMOVED lines=13> */
.L_x_2287:
        /* <DEDUP_REMOVED lines=102> */
.L_x_2288:
        /* <DEDUP_REMOVED lines=15> */
.L_x_2290:
[----:B------:R-:W2:Y:S01]  /*1810*/  LDCU.64 UR16, c[0x0][0x3b8] ;  /* 0x00007700ff1077ac */ /* 0x000ea20008000a00 */
[----:B------:R-:W-:-:S04]  /*1820*/  UIADD3 UR19, UPT, UPT, UR11, UR27, URZ ;  /* 0x0000001b0b137290 */ /* 0x000fc8000fffe0ff */
[----:B--2---:R-:W-:Y:S02]  /*1830*/  UIMAD.WIDE.U32 UR8, UR19, UR16, URZ ;  /* 0x00000010130872a5 */ /* 0x004fe4000f8e00ff */
[----:B------:R-:W-:-:S04]  /*1840*/  UIMAD UR19, UR19, UR17, URZ ;  /* 0x00000011131372a4 */ /* 0x000fc8000f8e02ff */
[----:B------:R-:W-:Y:S01]  /*1850*/  UIADD3 UR19, UPT, UPT, UR9, UR19, URZ ;  /* 0x0000001309137290 */ /* 0x000fe2000fffe0ff */
[----:B------:R-:W-:-:S11]  /*1860*/  UMOV UR18, UR8 ;  /* 0x0000000800127c82 */ /* 0x000fd60008000000 */
.L_x_2291:
        /* <DEDUP_REMOVED lines=14> */
.L_x_2292:
[----:B------:R-:W2:Y:S01]  /*1950*/  LDCU.64 UR14, c[0x0][0x3c0] ;  /* 0x00007800ff0e77ac */ /* 0x000ea20008000a00 */
[----:B------:R-:W-:-:S04]  /*1960*/  UIADD3 UR11, UPT, UPT, UR11, UR27, URZ ;  /* 0x0000001b0b0b7290 */ /* 0x000fc8000fffe0ff */
[----:B--2---:R-:W-:Y:S02]  /*1970*/  UIMAD.WIDE.U32 UR8, UR11, UR14, URZ ;  /* 0x0000000e0b0872a5 */ /* 0x004fe4000f8e00ff */
[----:B------:R-:W-:-:S04]  /*1980*/  UIMAD UR11, UR11, UR15, URZ ;  /* 0x0000000f0b0b72a4 */ /* 0x000fc8000f8e02ff */
[----:B------:R-:W-:Y:S01]  /*1990*/  UIADD3 UR9, UPT, UPT, UR9, UR11, URZ ;  /* 0x0000000b09097290 */ /* 0x000fe2000fffe0ff */
[----:B------:R-:W-:-:S11]  /*19a0*/  UMOV UR10, UR8 ;  /* 0x00000008000a7c82 */ /* 0x000fd60008000000 */
.L_x_2293:
        /* <DEDUP_REMOVED lines=54> */
.L_x_2289:
        /* <DEDUP_REMOVED lines=181> */
.L_x_2378:
        /* <DEDUP_REMOVED lines=24> */
.L_x_2296:
[----:B-1-3--:R-:W-:Y:S05]  /*29e0*/  BSYNC.RECONVERGENT B0 ;  /* 0x0000000000007941 */ /* 0x00afea0003800200 */
.L_x_2295:
        /* <DEDUP_REMOVED lines=21> */
.L_x_2298:
[----:B------:R-:W-:Y:S05]  /*2b40*/  BSYNC.RECONVERGENT B0 ;  /* 0x0000000000007941 */ /* 0x000fea0003800200 */
.L_x_2297:
        /* <DEDUP_REMOVED lines=23> */
.L_x_2300:
[----:B------:R-:W-:Y:S05]  /*2cc0*/  BSYNC.RECONVERGENT B0 ;  /* 0x0000000000007941 */ /* 0x000fea0003800200 */
.L_x_2299:
        /* <DEDUP_REMOVED lines=26> */
.L_x_2302:
[----:B------:R-:W-:Y:S05]  /*2e70*/  BSYNC.RECONVERGENT B0 ;  /* 0x0000000000007941 */ /* 0x000fea0003800200 */
.L_x_2301:
        /* <DEDUP_REMOVED lines=20> */
.L_x_2306:
[----:B------:R-:W-:Y:S05]  /*2fc0*/  BSYNC.RECONVERGENT B0 ;  /* 0x0000000000007941 */ /* 0x000fea0003800200 */
.L_x_2305:
        /* <DEDUP_REMOVED lines=20> */
.L_x_2308:
[----:B------:R-:W-:Y:S05]  /*3110*/  BSYNC.RECONVERGENT B0 ;  /* 0x0000000000007941 */ /* 0x000fea0003800200 */
.L_x_2307:
        /* <DEDUP_REMOVED lines=20> */
.L_x_2310:
[----:B------:R-:W-:Y:S05]  /*3260*/  BSYNC.RECONVERGENT B0 ;  /* 0x0000000000007941 */ /* 0x000fea0003800200 */
.L_x_2309:
        /* <DEDUP_REMOVED lines=25> */
.L_x_2304:
        /* <DEDUP_REMOVED lines=60> */
.L_x_2316:
[----:B------:R-:W-:Y:S05]  /*37c0*/  BSYNC.RECONVERGENT B0 ;  /* 0x0000000000007941 */ /* 0x000fea0003800200 */
.L_x_2315:
        /* <DEDUP_REMOVED lines=52> */
.L_x_2318:
[----:B------:R-:W-:Y:S05]  /*3b10*/  BSYNC.RECONVERGENT B0 ;  /* 0x0000000000007941 */ /* 0x000fea0003800200 */
.L_x_2317:
        /* <DEDUP_REMOVED lines=52> */
.L_x_2320:
[----:B------:R-:W-:Y:S05]  /*3e60*/  BSYNC.RECONVERGENT B0 ;  /* 0x0000000000007941 */ /* 0x000fea0003800200 */
.L_x_2319:
        /* <DEDUP_REMOVED lines=51> */
.L_x_2314:
[----:B------:R-:W-:Y:S05]  /*41a0*/  BSYNC.RECONVERGENT B1 ;  /* 0x0000000000017941 */ /* 0x000fea0003800200 */
.L_x_2313:
        /* <DEDUP_REMOVED lines=71> */
.L_x_2324:
[----:B------:R-:W-:Y:S05]  /*4620*/  BSYNC.RECONVERGENT B0 ;  /* 0x0000000000007941 */ /* 0x000fea0003800200 */
.L_x_2323:
        /* <DEDUP_REMOVED lines=52> */
.L_x_2326:
[----:B------:R-:W-:Y:S05]  /*4970*/  BSYNC.RECONVERGENT B0 ;  /* 0x0000000000007941 */ /* 0x000fea0003800200 */
.L_x_2325:
        /* <DEDUP_REMOVED lines=52> */
.L_x_2328:
[----:B------:R-:W-:Y:S05]  /*4cc0*/  BSYNC.RECONVERGENT B0 ;  /* 0x0000000000007941 */ /* 0x000fea0003800200 */
.L_x_2327:
        /* <DEDUP_REMOVED lines=51> */
.L_x_2322:
[----:B------:R-:W-:Y:S05]  /*5000*/  BSYNC.RECONVERGENT B1 ;  /* 0x0000000000017941 */ /* 0x000fea0003800200 */
.L_x_2321:
        /* <DEDUP_REMOVED lines=69> */
.L_x_2332:
[----:B------:R-:W-:Y:S05]  /*5460*/  BSYNC.RECONVERGENT B0 ;  /* 0x0000000000007941 */ /* 0x000fea0003800200 */
.L_x_2331:
        /* <DEDUP_REMOVED lines=52> */
.L_x_2334:
[----:B------:R-:W-:Y:S05]  /*57b0*/  BSYNC.RECONVERGENT B0 ;  /* 0x0000000000007941 */ /* 0x000fea0003800200 */
.L_x_2333:
        /* <DEDUP_REMOVED lines=52> */
.L_x_2336:
[----:B------:R-:W-:Y:S05]  /*5b00*/  BSYNC.RECONVERGENT B0 ;  /* 0x0000000000007941 */ /* 0x000fea0003800200 */
.L_x_2335:
        /* <DEDUP_REMOVED lines=51> */
.L_x_2330:
[----:B------:R-:W-:Y:S05]  /*5e40*/  BSYNC.RECONVERGENT B1 ;  /* 0x0000000000017941 */ /* 0x000fea0003800200 */
.L_x_2329:
        /* <DEDUP_REMOVED lines=71> */
.L_x_2340:
[----:B------:R-:W-:Y:S05]  /*62c0*/  BSYNC.RECONVERGENT B0 ;  /* 0x0000000000007941 */ /* 0x000fea0003800200 */
.L_x_2339:
        /* <DEDUP_REMOVED lines=52> */
.L_x_2342:
[----:B------:R-:W-:Y:S05]  /*6610*/  BSYNC.RECONVERGENT B0 ;  /* 0x0000000000007941 */ /* 0x000fea0003800200 */
.L_x_2341:
        /* <DEDUP_REMOVED lines=52> */
.L_x_2344:
[----:B------:R-:W-:Y:S05]  /*6960*/  BSYNC.RECONVERGENT B0 ;  /* 0x0000000000007941 */ /* 0x000fea0003800200 */
.L_x_2343:
        /* <DEDUP_REMOVED lines=51> */
.L_x_2338:
[----:B------:R-:W-:Y:S05]  /*6ca0*/  BSYNC.RECONVERGENT B1 ;  /* 0x0000000000017941 */ /* 0x000fea0003800200 */
.L_x_2337:
        /* <DEDUP_REMOVED lines=8> */
.L_x_2312:
        /* <DEDUP_REMOVED lines=99> */
.L_x_2348:
[----:B------:R-:W-:Y:S05]  /*7360*/  BSYNC.RECONVERGENT B0 ;  /* 0x0000000000007941 */ /* 0x000fea0003800200 */
.L_x_2347:
        /* <DEDUP_REMOVED lines=93> */
.L_x_2350:
[----:B------:R-:W-:Y:S05]  /*7940*/  BSYNC.RECONVERGENT B0 ;  /* 0x0000000000007941 */ /* 0x000fea0003800200 */
.L_x_2349:
        /* <DEDUP_REMOVED lines=93> */
.L_x_2352:
[----:B------:R-:W-:Y:S05]  /*7f20*/  BSYNC.RECONVERGENT B0 ;  /* 0x0000000000007941 */ /* 0x000fea0003800200 */
.L_x_2351:
        /* <DEDUP_REMOVED lines=92> */
.L_x_2346:
[----:B------:R-:W-:Y:S05]  /*84f0*/  BSYNC.RECONVERGENT B1 ;  /* 0x0000000000017941 */ /* 0x000fea0003800200 */
.L_x_2345:
        /* <DEDUP_REMOVED lines=102> */
.L_x_2356:
[----:B------:R-:W-:Y:S05]  /*8b60*/  BSYNC.RECONVERGENT B0 ;  /* 0x0000000000007941 */ /* 0x000fea0003800200 */
.L_x_2355:
        /* <DEDUP_REMOVED lines=93> */
.L_x_2358:
[----:B------:R-:W-:Y:S05]  /*9140*/  BSYNC.RECONVERGENT B0 ;  /* 0x0000000000007941 */ /* 0x000fea0003800200 */
.L_x_2357:
        /* <DEDUP_REMOVED lines=93> */
.L_x_2360:
[----:B------:R-:W-:Y:S05]  /*9720*/  BSYNC.RECONVERGENT B0 ;  /* 0x0000000000007941 */ /* 0x000fea0003800200 */
.L_x_2359:
        /* <DEDUP_REMOVED lines=92> */
.L_x_2354:
[----:B------:R-:W-:Y:S05]  /*9cf0*/  BSYNC.RECONVERGENT B1 ;  /* 0x0000000000017941 */ /* 0x000fea0003800200 */
.L_x_2353:
        /* <DEDUP_REMOVED lines=102> */
.L_x_2364:
[----:B------:R-:W-:Y:S05]  /*a360*/  BSYNC.RECONVERGENT B0 ;  /* 0x0000000000007941 */ /* 0x000fea0003800200 */
.L_x_2363:
        /* <DEDUP_REMOVED lines=92> */
.L_x_2366:
[----:B------:R-:W-:Y:S05]  /*a930*/  BSYNC.RECONVERGENT B0 ;  /* 0x0000000000007941 */ /* 0x000fea0003800200 */
.L_x_2365:
        /* <DEDUP_REMOVED lines=92> */
.L_x_2368:
[----:B------:R-:W-:Y:S05]  /*af00*/  BSYNC.RECONVERGENT B0 ;  /* 0x0000000000007941 */ /* 0x000fea0003800200 */
.L_x_2367:
        /* <DEDUP_REMOVED lines=90> */
.L_x_2362:
[----:B------:R-:W-:Y:S05]  /*b4b0*/  BSYNC.RECONVERGENT B1 ;  /* 0x0000000000017941 */ /* 0x000fea0003800200 */
.L_x_2361:
        /* <DEDUP_REMOVED lines=105> */
.L_x_2372:
[----:B------:R-:W-:Y:S05]  /*bb50*/  BSYNC.RECONVERGENT B0 ;  /* 0x0000000000007941 */ /* 0x000fea0003800200 */
.L_x_2371:
        /* <DEDUP_REMOVED lines=92> */
.L_x_2374:
[----:B------:R-:W-:Y:S05]  /*c120*/  BSYNC.RECONVERGENT B0 ;  /* 0x0000000000007941 */ /* 0x000fea0003800200 */
.L_x_2373:
        /* <DEDUP_REMOVED lines=91> */
.L_x_2376:
[----:B------:R-:W-:Y:S05]  /*c6e0*/  BSYNC.RECONVERGENT B0 ;  /* 0x0000000000007941 */ /* 0x000fea0003800200 */
.L_x_2375:
        /* <DEDUP_REMOVED lines=90> */
.L_x_2370:
[----:B------:R-:W-:Y:S05]  /*cc90*/  BSYNC.RECONVERGENT B1 ;  /* 0x0000000000017941 */ /* 0x000fea0003800200 */
.L_x_2369:
[----:B------:R-:W5:Y:S08]  /*cca0*/  LDC R3, c[0x0][0x450] ;  /* 0x00011400ff037b82 */ /* 0x000f700000000800 */
[----:B------:R-:W1:Y:S01]  /*ccb0*/  LDC R18, c[0x0][0x450] ;  /* 0x00011400ff127b82 */ /* 0x000e620000000800 */
[----:B-----5:R-:W-:Y:S05]  /*ccc0*/  IMAD.U32 R3, R3, -0x20, RZ ;  /* 0xffffffe003037824 */ /* 0x020fea00078e00ff */
[C---:B------:R-:W-:Y:S02]  /*ccd0*/  LEA R84, P1, R3.reuse, R84, 0x1 ;  /* 0x0000005403547211 */ /* 0x040fe400078208ff */
[C---:B------:R-:W-:Y:S02]  /*cce0*/  LEA R82, P0, R3.reuse, R82, 0x1 ;  /* 0x0000005203527211 */ /* 0x040fe400078008ff */
[C---:B------:R-:W-:Y:S02]  /*ccf0*/  LEA.HI.X.SX32 R85, R3.reuse, R85, 0x1, P1 ;  /* 0x0000005503557211 */ /* 0x040fe400008f0eff */
[----:B-1----:R-:W-:Y:S09]  /*cd00*/  LEA.HI.X.SX32 R83, R3, R83, 0x1, P0 ;  /* 0x0000005303537211 */ /* 0x002ff200000f0eff */
.L_x_2311:
[----:B------:R-:W-:Y:S05]  /*cd10*/  BSYNC.RECONVERGENT B2 ;  /* 0x0000000000027941 */ /* 0x000fea0003800200 */
.L_x_2303:
        /* <DEDUP_REMOVED lines=89> */
.L_x_2377:
[----:B------:R-:W-:Y:S01]  /*d2b0*/  UISETP.GT.AND UP0, UPT, UR18, UR6, UPT ;  /* 0x000000061200728c */ /* 0x000fe2000bf04270 */
[----:B------:R-:W-:Y:S02]  /*d2c0*/  IADD3 R80, P1, PT, R80, R87, RZ ;  /* 0x0000005750507210 */ /* 0x000fe40007f3e0ff */
[----:B------:R-:W-:Y:S03]  /*d2d0*/  IADD3 R14, P0, PT, R14, R91, RZ ;  /* 0x0000005b0e0e7210 */ /* 0x000fe60007f1e0ff */
[----:B------:R-:W-:Y:S02]  /*d2e0*/  IMAD.X R81, R81, 0x1, R86, P1 ;  /* 0x0000000151517824 */ /* 0x000fe400008e0656 */
[----:B------:R-:W-:Y:S01]  /*d2f0*/  IMAD.X R15, R15, 0x1, R89, P0 ;  /* 0x000000010f0f7824 */ /* 0x000fe200000e0659 */
[----:B------:R-:W-:Y:S07]  /*d300*/  BRA.U UP0, `(.L_x_2378) ;  /* 0xffffff5500547547 */ /* 0x000fee000b83ffff */
.L_x_2294:
        /* <DEDUP_REMOVED lines=57> */
.L_x_2382:
[----:B------:R-:W-:Y:S05]  /*d6a0*/  BSYNC.RECONVERGENT B0 ;  /* 0x0000000000007941 */ /* 0x000fea0003800200 */
.L_x_2381:
        /* <DEDUP_REMOVED lines=29> */
.L_x_2384:
[----:B------:R-:W-:Y:S05]  /*d880*/  BSYNC.RECONVERGENT B0 ;  /* 0x0000000000007941 */ /* 0x000fea0003800200 */
.L_x_2383:
        /* <DEDUP_REMOVED lines=29> */
.L_x_2386:
[----:B------:R-:W-:Y:S05]  /*da60*/  BSYNC.RECONVERGENT B0 ;  /* 0x0000000000007941 */ /* 0x000fea0003800200 */
.L_x_2385:
        /* <DEDUP_REMOVED lines=30> */
.L_x_2380:
        /* <DEDUP_REMOVED lines=84> */
.L_x_2394:
[----:B------:R-:W-:Y:S05]  /*e190*/  BSYNC.RECONVERGENT B0 ;  /* 0x0000000000007941 */ /* 0x000fea0003800200 */
.L_x_2393:
[----:B-----5:R-:W-:Y:S01]  /*e1a0*/  IMAD.MOV.U32 R6, RZ, RZ, R18 ;  /* 0x000000ffff067224 */ /* 0x020fe200078e0012 */
[----:B------:R-:W-:Y:S01]  /*e1b0*/  MOV R4, R16 ;  /* 0x0000001000047202 */ /* 0x000fe20000000f00 */
[----:B------:R-:W-:Y:S01]  /*e1c0*/  IMAD.MOV.U32 R7, RZ, RZ, R19 ;  /* 0x000000ffff077224 */ /* 0x000fe200078e0013 */
[----:B------:R-:W-:Y:S02]  /*e1d0*/  MOV R5, R17 ;  /* 0x0000001100057202 */ /* 0x000fe40000000f00 */
.L_x_2392:
[----:B------:R-:W-:Y:S05]  /*e1e0*/  BSYNC.RECONVERGENT B1 ;  /* 0x0000000000017941 */ /* 0x000fea0003800200 */
.L_x_2391:
        /* <DEDUP_REMOVED lines=51> */
.L_x_2398:
[----:B------:R-:W-:Y:S05]  /*e520*/  BSYNC.RECONVERGENT B0 ;  /* 0x0000000000007941 */ /* 0x000fea0003800200 */
.L_x_2397:
[----:B-----5:R4:W-:Y:S02]  /*e530*/  STS.128 [R241+0x2000], R16 ;  /* 0x00200010f1007388 */ /* 0x0209e40000000c00 */
.L_x_2396:
[----:B------:R-:W-:Y:S05]  /*e540*/  BSYNC.RECONVERGENT B1 ;  /* 0x0000000000017941 */ /* 0x000fea0003800200 */
.L_x_2395:
        /* <DEDUP_REMOVED lines=50> */
.L_x_2402:
[----:B------:R-:W-:Y:S05]  /*e870*/  BSYNC.RECONVERGENT B0 ;  /* 0x0000000000007941 */ /* 0x000fea0003800200 */
.L_x_2401:
[----:B-----5:R1:W-:Y:S02]  /*e880*/  STS.128 [R241+0x4000], R16 ;  /* 0x00400010f1007388 */ /* 0x0203e40000000c00 */
.L_x_2400:
[----:B------:R-:W-:Y:S05]  /*e890*/  BSYNC.RECONVERGENT B1 ;  /* 0x0000000000017941 */ /* 0x000fea0003800200 */
.L_x_2399:
        /* <DEDUP_REMOVED lines=47> */
.L_x_2404:
[----:B------:R-:W-:Y:S05]  /*eb90*/  BSYNC.RECONVERGENT B0 ;  /* 0x0000000000007941 */ /* 0x000fea0003800200 */
.L_x_2403:
[----:B-----5:R4:W-:Y:S02]  /*eba0*/  STS.128 [R241+0x6000], R16 ;  /* 0x00600010f1007388 */ /* 0x0209e40000000c00 */
.L_x_2390:
[----:B------:R-:W-:Y:S05]  /*ebb0*/  BSYNC.RECONVERGENT B2 ;  /* 0x0000000000027941 */ /* 0x000fea0003800200 */
.L_x_2389:
        /* <DEDUP_REMOVED lines=67> */
.L_x_2410:
[----:B------:R-:W-:Y:S05]  /*eff0*/  BSYNC.RECONVERGENT B0 ;  /* 0x0000000000007941 */ /* 0x000fea0003800200 */
.L_x_2409:
[----:B-----5:R1:W-:Y:S02]  /*f000*/  STS.128 [R241+0x800], R16 ;  /* 0x00080010f1007388 */ /* 0x0203e40000000c00 */
.L_x_2408:
[----:B------:R-:W-:Y:S05]  /*f010*/  BSYNC.RECONVERGENT B1 ;  /* 0x0000000000017941 */ /* 0x000fea0003800200 */
.L_x_2407:
        /* <DEDUP_REMOVED lines=60> */
.L_x_2414:
[----:B------:R-:W-:Y:S05]  /*f3e0*/  BSYNC.RECONVERGENT B0 ;  /* 0x0000000000007941 */ /* 0x000fea0003800200 */
.L_x_2413:
[----:B-----5:R4:W-:Y:S02]  /*f3f0*/  STS.128 [R241+0x2800], R16 ;  /* 0x00280010f1007388 */ /* 0x0209e40000000c00 */
.L_x_2412:
[----:B------:R-:W-:Y:S05]  /*f400*/  BSYNC.RECONVERGENT B1 ;  /* 0x0000000000017941 */ /* 0x000fea0003800200 */
.L_x_2411:
        /* <DEDUP_REMOVED lines=60> */
.L_x_2418:
[----:B------:R-:W-:Y:S05]  /*f7d0*/  BSYNC.RECONVERGENT B0 ;  /* 0x0000000000007941 */ /* 0x000fea0003800200 */
.L_x_2417:
[----:B-----5:R4:W-:Y:S02]  /*f7e0*/  STS.128 [R241+0x4800], R16 ;  /* 0x00480010f1007388 */ /* 0x0209e40000000c00 */
.L_x_2416:
[----:B------:R-:W-:Y:S05]  /*f7f0*/  BSYNC.RECONVERGENT B1 ;  /* 0x0000000000017941 */ /* 0x000fea0003800200 */
.L_x_2415:
        /* <DEDUP_REMOVED lines=57> */
.L_x_2420:
[----:B------:R-:W-:Y:S05]  /*fb90*/  BSYNC.RECONVERGENT B0 ;  /* 0x0000000000007941 */ /* 0x000fea0003800200 */
.L_x_2419:
[----:B-----5:R4:W-:Y:S02]  /*fba0*/  STS.128 [R241+0x6800], R16 ;  /* 0x00680010f1007388 */ /* 0x0209e40000000c00 */
.L_x_2406:
[----:B------:R-:W-:Y:S05]  /*fbb0*/  BSYNC.RECONVERGENT B2 ;  /* 0x0000000000027941 */ /* 0x000fea0003800200 */
.L_x_2405:
        /* <DEDUP_REMOVED lines=66> */
.L_x_2426:
[----:B------:R-:W-:Y:S05]  /*ffe0*/  BSYNC.RECONVERGENT B0 ;  /* 0x0000000000007941 */ /* 0x000fea0003800200 */
.L_x_2425:
[----:B-----5:R4:W-:Y:S02]  /*fff0*/  STS.128 [R241+0x1000], R16 ;  /* 0x00100010f1007388 */ /* 0x0209e40000000c00 */
.L_x_2424:
[----:B------:R-:W-:Y:S05]  /*10000*/  BSYNC.RECONVERGENT B1 ;  /* 0x0000000000017941 */ /* 0x000fea0003800200 */
.L_x_2423:
        /* <DEDUP_REMOVED lines=58> */
.L_x_2430:
[----:B------:R-:W-:Y:S05]  /*103b0*/  BSYNC.RECONVERGENT B0 ;  /* 0x0000000000007941 */ /* 0x000fea0003800200 */
.L_x_2429:
[----:B-----5:R1:W-:Y:S02]  /*103c0*/  STS.128 [R241+0x3000], R16 ;  /* 0x00300010f1007388 */ /* 0x0203e40000000c00 */
.L_x_2428:
[----:B------:R-:W-:Y:S05]  /*103d0*/  BSYNC.RECONVERGENT B1 ;  /* 0x0000000000017941 */ /* 0x000fea0003800200 */
.L_x_2427:
        /* <DEDUP_REMOVED lines=58> */
.L_x_2434:
[----:B------:R-:W-:Y:S05]  /*10780*/  BSYNC.RECONVERGENT B0 ;  /* 0x0000000000007941 */ /* 0x000fea0003800200 */
.L_x_2433:
[----:B-----5:R4:W-:Y:S02]  /*10790*/  STS.128 [R241+0x5000], R16 ;  /* 0x00500010f1007388 */ /* 0x0209e40000000c00 */
.L_x_2432:
[----:B------:R-:W-:Y:S05]  /*107a0*/  BSYNC.RECONVERGENT B1 ;  /* 0x0000000000017941 */ /* 0x000fea0003800200 */
.L_x_2431:
        /* <DEDUP_REMOVED lines=57> */
.L_x_2436:
[----:B------:R-:W-:Y:S05]  /*10b40*/  BSYNC.RECONVERGENT B0 ;  /* 0x0000000000007941 */ /* 0x000fea0003800200 */
.L_x_2435:
[----:B-----5:R4:W-:Y:S02]  /*10b50*/  STS.128 [R241+0x7000], R16 ;  /* 0x00700010f1007388 */ /* 0x0209e40000000c00 */
.L_x_2422:
[----:B------:R-:W-:Y:S05]  /*10b60*/  BSYNC.RECONVERGENT B2 ;  /* 0x0000000000027941 */ /* 0x000fea0003800200 */
.L_x_2421:
        /* <DEDUP_REMOVED lines=66> */
.L_x_2440:
[----:B------:R-:W-:Y:S05]  /*10f90*/  BSYNC.RECONVERGENT B0 ;  /* 0x0000000000007941 */ /* 0x000fea0003800200 */
.L_x_2439:
[----:B-----5:R3:W-:Y:S02]  /*10fa0*/  STS.128 [R241+0x1800], R16 ;  /* 0x00180010f1007388 */ /* 0x0207e40000000c00 */
.L_x_2438:
[----:B------:R-:W-:Y:S05]  /*10fb0*/  BSYNC.RECONVERGENT B1 ;  /* 0x0000000000017941 */ /* 0x000fea0003800200 */
.L_x_2437:
        /* <DEDUP_REMOVED lines=58> */
.L_x_2444:
[----:B------:R-:W-:Y:S05]  /*11360*/  BSYNC.RECONVERGENT B0 ;  /* 0x0000000000007941 */ /* 0x000fea0003800200 */
.L_x_2443:
[----:B-----5:R1:W-:Y:S02]  /*11370*/  STS.128 [R241+0x3800], R16 ;  /* 0x00380010f1007388 */ /* 0x0203e40000000c00 */
.L_x_2442:
[----:B------:R-:W-:Y:S05]  /*11380*/  BSYNC.RECONVERGENT B1 ;  /* 0x0000000000017941 */ /* 0x000fea0003800200 */
.L_x_2441:
        /* <DEDUP_REMOVED lines=58> */
.L_x_2448:
[----:B------:R-:W-:Y:S05]  /*11730*/  BSYNC.RECONVERGENT B0 ;  /* 0x0000000000007941 */ /* 0x000fea0003800200 */
.L_x_2447:
[----:B-----5:R3:W-:Y:S02]  /*11740*/  STS.128 [R241+0x5800], R16 ;  /* 0x00580010f1007388 */ /* 0x0207e40000000c00 */
.L_x_2446:
[----:B------:R-:W-:Y:S05]  /*11750*/  BSYNC.RECONVERGENT B1 ;  /* 0x0000000000017941 */ /* 0x000fea0003800200 */
.L_x_2445:
        /* <DEDUP_REMOVED lines=56> */
.L_x_2450:
[----:B------:R-:W-:Y:S05]  /*11ae0*/  BSYNC.RECONVERGENT B0 ;  /* 0x0000000000007941 */ /* 0x000fea0003800200 */
.L_x_2449:
[----:B-----5:R3:W-:Y:S01]  /*11af0*/  STS.128 [R241+0x7800], R16 ;  /* 0x00780010f1007388 */ /* 0x0207e20000000c00 */
[----:B------:R-:W-:Y:S05]  /*11b00*/  BRA `(.L_x_2387) ;  /* 0x0000005800f87947 */ /* 0x000fea0003800000 */
.L_x_2388:
        /* <DEDUP_REMOVED lines=95> */
.L_x_2456:
[----:B------:R-:W-:Y:S05]  /*12100*/  BSYNC.RECONVERGENT B0 ;  /* 0x0000000000007941 */ /* 0x000fea0003800200 */
.L_x_2455:
[----:B-----5:R-:W-:Y:S01]  /*12110*/  IMAD.MOV.U32 R6, RZ, RZ, R38 ;  /* 0x000000ffff067224 */ /* 0x020fe200078e0026 */
[----:B------:R-:W-:Y:S01]  /*12120*/  MOV R4, R36 ;  /* 0x0000002400047202 */ /* 0x000fe20000000f00 */
[----:B------:R-:W-:Y:S01]  /*12130*/  IMAD.MOV.U32 R7, RZ, RZ, R39 ;  /* 0x000000ffff077224 */ /* 0x000fe200078e0027 */
[----:B------:R-:W-:Y:S02]  /*12140*/  MOV R5, R37 ;  /* 0x0000002500057202 */ /* 0x000fe40000000f00 */
.L_x_2454:
[----:B------:R-:W-:Y:S05]  /*12150*/  BSYNC.RECONVERGENT B1 ;  /* 0x0000000000017941 */ /* 0x000fea0003800200 */
.L_x_2453:
        /* <DEDUP_REMOVED lines=87> */
.L_x_2460:
[----:B------:R-:W-:Y:S05]  /*126d0*/  BSYNC.RECONVERGENT B0 ;  /* 0x0000000000007941 */ /* 0x000fea0003800200 */
.L_x_2459:
[----:B-----5:R4:W-:Y:S02]  /*126e0*/  STS.128 [R241+0x2000], R36 ;  /* 0x00200024f1007388 */ /* 0x0209e40000000c00 */
.L_x_2458:
[----:B------:R-:W-:Y:S05]  /*126f0*/  BSYNC.RECONVERGENT B1 ;  /* 0x0000000000017941 */ /* 0x000fea0003800200 */
.L_x_2457:
        /* <DEDUP_REMOVED lines=86> */
.L_x_2464:
[----:B------:R-:W-:Y:S05]  /*12c60*/  BSYNC.RECONVERGENT B0 ;  /* 0x0000000000007941 */ /* 0x000fea0003800200 */
.L_x_2463:
[----:B-----5:R1:W-:Y:S02]  /*12c70*/  STS.128 [R241+0x4000], R36 ;  /* 0x00400024f1007388 */ /* 0x0203e40000000c00 */
.L_x_2462:
[----:B------:R-:W-:Y:S05]  /*12c80*/  BSYNC.RECONVERGENT B1 ;  /* 0x0000000000017941 */ /* 0x000fea0003800200 */
.L_x_2461:
        /* <DEDUP_REMOVED lines=85> */
.L_x_2466:
[----:B------:R-:W-:Y:S05]  /*131e0*/  BSYNC.RECONVERGENT B0 ;  /* 0x0000000000007941 */ /* 0x000fea0003800200 */
.L_x_2465:
[----:B-----5:R4:W-:Y:S02]  /*131f0*/  STS.128 [R241+0x6000], R36 ;  /* 0x00600024f1007388 */ /* 0x0209e40000000c00 */
.L_x_2452:
[----:B------:R-:W-:Y:S05]  /*13200*/  BSYNC.RECONVERGENT B2 ;  /* 0x0000000000027941 */ /* 0x000fea0003800200 */
.L_x_2451:
        /* <DEDUP_REMOVED lines=94> */
.L_x_2472:
[----:B------:R-:W-:Y:S05]  /*137f0*/  BSYNC.RECONVERGENT B0 ;  /* 0x0000000000007941 */ /* 0x000fea0003800200 */
.L_x_2471:
[----:B-----5:R4:W-:Y:S02]  /*13800*/  STS.128 [R241+0x800], R32 ;  /* 0x00080020f1007388 */ /* 0x0209e40000000c00 */
.L_x_2470:
[----:B------:R-:W-:Y:S05]  /*13810*/  BSYNC.RECONVERGENT B1 ;  /* 0x0000000000017941 */ /* 0x000fea0003800200 */
.L_x_2469:
        /* <DEDUP_REMOVED lines=87> */
.L_x_2476:
[----:B------:R-:W-:Y:S05]  /*13d90*/  BSYNC.RECONVERGENT B0 ;  /* 0x0000000000007941 */ /* 0x000fea0003800200 */
.L_x_2475:
[----:B-----5:R1:W-:Y:S02]  /*13da0*/  STS.128 [R241+0x2800], R32 ;  /* 0x00280020f1007388 */ /* 0x0203e40000000c00 */
.L_x_2474:
[----:B------:R-:W-:Y:S05]  /*13db0*/  BSYNC.RECONVERGENT B1 ;  /* 0x0000000000017941 */ /* 0x000fea0003800200 */
.L_x_2473:
        /* <DEDUP_REMOVED lines=87> */
.L_x_2480:
[----:B------:R-:W-:Y:S05]  /*14330*/  BSYNC.RECONVERGENT B0 ;  /* 0x0000000000007941 */ /* 0x000fea0003800200 */
.L_x_2479:
[----:B-----5:R4:W-:Y:S02]  /*14340*/  STS.128 [R241+0x4800], R32 ;  /* 0x00480020f1007388 */ /* 0x0209e40000000c00 */
.L_x_2478:
[----:B------:R-:W-:Y:S05]  /*14350*/  BSYNC.RECONVERGENT B1 ;  /* 0x0000000000017941 */ /* 0x000fea0003800200 */
.L_x_2477:
        /* <DEDUP_REMOVED lines=86> */
.L_x_2482:
[----:B------:R-:W-:Y:S05]  /*148c0*/  BSYNC.RECONVERGENT B0 ;  /* 0x0000000000007941 */ /* 0x000fea0003800200 */
.L_x_2481:
[----:B-----5:R4:W-:Y:S02]  /*148d0*/  STS.128 [R241+0x6800], R32 ;  /* 0x00680020f1007388 */ /* 0x0209e40000000c00 */
.L_x_2468:
[----:B------:R-:W-:Y:S05]  /*148e0*/  BSYNC.RECONVERGENT B2 ;  /* 0x0000000000027941 */ /* 0x000fea0003800200 */
.L_x_2467:
        /* <DEDUP_REMOVED lines=96> */
.L_x_2488:
[----:B------:R-:W-:Y:S05]  /*14ef0*/  BSYNC.RECONVERGENT B0 ;  /* 0x0000000000007941 */ /* 0x000fea0003800200 */
.L_x_2487:
[----:B-----5:R3:W-:Y:S02]  /*14f00*/  STS.128 [R241+0x1000], R32 ;  /* 0x00100020f1007388 */ /* 0x0207e40000000c00 */
.L_x_2486:
[----:B------:R-:W-:Y:S05]  /*14f10*/  BSYNC.RECONVERGENT B1 ;  /* 0x0000000000017941 */ /* 0x000fea0003800200 */
.L_x_2485:
        /* <DEDUP_REMOVED lines=88> */
.L_x_2492:
[----:B------:R-:W-:Y:S05]  /*154a0*/  BSYNC.RECONVERGENT B0 ;  /* 0x0000000000007941 */ /* 0x000fea0003800200 */
.L_x_2491:
[----:B-----5:R1:W-:Y:S02]  /*154b0*/  STS.128 [R241+0x3000], R32 ;  /* 0x00300020f1007388 */ /* 0x0203e40000000c00 */
.L_x_2490:
[----:B------:R-:W-:Y:S05]  /*154c0*/  BSYNC.RECONVERGENT B1 ;  /* 0x0000000000017941 */ /* 0x000fea0003800200 */
.L_x_2489:
        /* <DEDUP_REMOVED lines=88> */
.L_x_2496:
[----:B------:R-:W-:Y:S05]  /*15a50*/  BSYNC.RECONVERGENT B0 ;  /* 0x0000000000007941 */ /* 0x000fea0003800200 */
.L_x_2495:
[----:B-----5:R3:W-:Y:S02]  /*15a60*/  STS.128 [R241+0x5000], R32 ;  /* 0x00500020f1007388 */ /* 0x0207e40000000c00 */
.L_x_2494:
[----:B------:R-:W-:Y:S05]  /*15a70*/  BSYNC.RECONVERGENT B1 ;  /* 0x0000000000017941 */ /* 0x000fea0003800200 */
.L_x_2493:
        /* <DEDUP_REMOVED lines=86> */
.L_x_2498:
[----:B------:R-:W-:Y:S05]  /*15fe0*/  BSYNC.RECONVERGENT B0 ;  /* 0x0000000000007941 */ /* 0x000fea0003800200 */
.L_x_2497:
[----:B-----5:R3:W-:Y:S02]  /*15ff0*/  STS.128 [R241+0x7000], R32 ;  /* 0x00700020f1007388 */ /* 0x0207e40000000c00 */
.L_x_2484:
[----:B------:R-:W-:Y:S05]  /*16000*/  BSYNC.RECONVERGENT B2 ;  /* 0x0000000000027941 */ /* 0x000fea0003800200 */
.L_x_2483:
        /* <DEDUP_REMOVED lines=95> */
.L_x_2502:
[----:B------:R-:W-:Y:S05]  /*16600*/  BSYNC.RECONVERGENT B0 ;  /* 0x0000000000007941 */ /* 0x000fea0003800200 */
.L_x_2501:
[----:B-----5:R3:W-:Y:S02]  /*16610*/  STS.128 [R241+0x1800], R32 ;  /* 0x00180020f1007388 */ /* 0x0207e40000000c00 */
.L_x_2500:
[----:B------:R-:W-:Y:S05]  /*16620*/  BSYNC.RECONVERGENT B1 ;  /* 0x0000000000017941 */ /* 0x000fea0003800200 */
.L_x_2499:
        /* <DEDUP_REMOVED lines=87> */
.L_x_2506:
[----:B------:R-:W-:Y:S05]  /*16ba0*/  BSYNC.RECONVERGENT B0 ;  /* 0x0000000000007941 */ /* 0x000fea0003800200 */
.L_x_2505:
[----:B-----5:R1:W-:Y:S02]  /*16bb0*/  STS.128 [R241+0x3800], R32 ;  /* 0x00380020f1007388 */ /* 0x0203e40000000c00 */
.L_x_2504:
[----:B------:R-:W-:Y:S05]  /*16bc0*/  BSYNC.RECONVERGENT B1 ;  /* 0x0000000000017941 */ /* 0x000fea0003800200 */
.L_x_2503:
        /* <DEDUP_REMOVED lines=87> */
.L_x_2510:
[----:B------:R-:W-:Y:S05]  /*17140*/  BSYNC.RECONVERGENT B0 ;  /* 0x0000000000007941 */ /* 0x000fea0003800200 */
.L_x_2509:
[----:B-----5:R3:W-:Y:S02]  /*17150*/  STS.128 [R241+0x5800], R32 ;  /* 0x00580020f1007388 */ /* 0x0207e40000000c00 */
.L_x_2508:
[----:B------:R-:W-:Y:S05]  /*17160*/  BSYNC.RECONVERGENT B1 ;  /* 0x0000000000017941 */ /* 0x000fea0003800200 */
.L_x_2507:
        /* <DEDUP_REMOVED lines=86> */
.L_x_2512:
[----:B------:R-:W-:Y:S05]  /*176d0*/  BSYNC.RECONVERGENT B0 ;  /* 0x0000000000007941 */ /* 0x000fea0003800200 */
.L_x_2511:
[----:B-----5:R3:W-:Y:S02]  /*176e0*/  STS.128 [R241+0x7800], R32 ;  /* 0x00780020f1007388 */ /* 0x0207e40000000c00 */
.L_x_2387:
[----:B------:R-:W-:Y:S05]  /*176f0*/  BSYNC.RECONVERGENT B3 ;  /* 0x0000000000037941 */ /* 0x000fea0003800200 */
.L_x_2379:
        /* <DEDUP_REMOVED lines=35> */
.L_x_2514:
[----:B------:R-:W-:Y:S05]  /*17930*/  BSYNC.RECONVERGENT B0 ;  /* 0x0000000000007941 */ /* 0x000fea0003800200 */
.L_x_2513:
        /* <DEDUP_REMOVED lines=31> */
.L_x_2516:
[----:B------:R-:W-:Y:S05]  /*17b30*/  BSYNC.RECONVERGENT B0 ;  /* 0x0000000000007941 */ /* 0x000fea0003800200 */
.L_x_2515:
        /* <DEDUP_REMOVED lines=31> */
.L_x_2518:
[----:B------:R-:W-:Y:S05]  /*17d30*/  BSYNC.RECONVERGENT B0 ;  /* 0x0000000000007941 */ /* 0x000fea0003800200 */
.L_x_2517:
        /* <DEDUP_REMOVED lines=31> */
.L_x_2520:
[----:B------:R-:W-:Y:S05]  /*17f30*/  BSYNC.RECONVERGENT B0 ;  /* 0x0000000000007941 */ /* 0x000fea0003800200 */
.L_x_2519:
[----:B------:R-:W0:Y:S01]  /*17f40*/  LDGDEPBAR ;  /* 0x00000000000079af */ /* 0x000e220000000000 */
[C---:B------:R-:W-:Y:S01]  /*17f50*/  IMAD.SHL.U32 R212, R62.reuse, 0x20, RZ ;  /* 0x000000203ed47824 */ /* 0x040fe200078e00ff */
[----:B------:R-:W-:Y:S01]  /*17f60*/  BSSY.RECONVERGENT B0, `(.L_x_2521) ;  /* 0x000002b000007945 */ /* 0x000fe20003800200 */
[----:B-1----:R-:W-:Y:S01]  /*17f70*/  IMAD.SHL.U32 R3, R62, 0x40, RZ ;  /* 0x000000403e037824 */ /* 0x002fe200078e00ff */
[----:B------:R-:W-:Y:S02]  /*17f80*/  LOP3.LUT R8, R64, 0x1f0, RZ, 0xc0, !PT ;  /* 0x000001f040087812 */ /* 0x000fe400078ec0ff */
        /* <DEDUP_REMOVED lines=11> */
[--C-:B--23--:R-:W-:Y:S02]  /*18040*/  @!P2 IMAD.MOV.U32 R6, RZ, RZ, R228.reuse ;  /* 0x000000ffff06a224 */ /* 0x10cfe400078e00e4 */
[--C-:B------:R-:W-:Y:S02]  /*18050*/  @!P2 IMAD.MOV.U32 R7, RZ, RZ, R229.reuse ;  /* 0x000000ffff07a224 */ /* 0x100fe400078e00e5 */
[----:B----4-:R-:W-:Y:S01]  /*18060*/  @!P1 IMAD.MOV.U32 R4, RZ, RZ, R228 ;  /* 0x000000ffff049224 */ /* 0x010fe200078e00e4 */
        /* <DEDUP_REMOVED lines=22> */
.L_x_2522:
[----:B------:R1:W-:Y:S04]  /*181d0*/  STS.128 [R241+0x10000], RZ ;  /* 0x010000fff1007388 */ /* 0x0003e80000000c00 */
[----:B------:R1:W-:Y:S04]  /*181e0*/  STS.128 [R241+0x12000], RZ ;  /* 0x012000fff1007388 */ /* 0x0003e80000000c00 */
[----:B------:R1:W-:Y:S04]  /*181f0*/  STS.128 [R241+0x14000], RZ ;  /* 0x014000fff1007388 */ /* 0x0003e80000000c00 */
[----:B------:R1:W-:Y:S02]  /*18200*/  STS.128 [R241+0x16000], RZ ;  /* 0x016000fff1007388 */ /* 0x0003e40000000c00 */
.L_x_2523:
[----:B------:R-:W-:Y:S05]  /*18210*/  BSYNC.RECONVERGENT B0 ;  /* 0x0000000000007941 */ /* 0x000fea0003800200 */
.L_x_2521:
        /* <DEDUP_REMOVED lines=14> */
[----:B------:R-:W3:Y:S01]  /*18300*/  LDCU UR8, c[0x0][0x440] ;  /* 0x00008800ff0877ac */ /* 0x000ee20008000800 */
[----:B-12-4-:R-:W-:Y:S02]  /*18310*/  IMAD.U32 R5, RZ, RZ, UR30 ;  /* 0x0000001eff057e24 */ /* 0x016fe4000f8e00ff */
[----:B------:R-:W-:-:S03]  /*18320*/  IMAD.U32 R0, RZ, RZ, UR29 ;  /* 0x0000001dff007e24 */ /* 0x000fc6000f8e00ff */
[----:B------:R-:W-:-:S04]  /*18330*/  LEA R4, P4, R5, R228, 0x1 ;  /* 0x000000e405047211 */ /* 0x000fc800078808ff */
        /* <DEDUP_REMOVED lines=25> */
.L_x_2525:
[----:B------:R-:W-:Y:S05]  /*184d0*/  BSYNC.RECONVERGENT B0 ;  /* 0x0000000000007941 */ /* 0x000fea0003800200 */
.L_x_2524:
[----:B------:R1:W-:Y:S01]  /*184e0*/  @P6 STS.128 [R241+0x11000], RZ ;  /* 0x011000fff1006388 */ /* 0x0003e20000000c00 */
[----:B------:R-:W-:Y:S03]  /*184f0*/  BSSY.RECONVERGENT B0, `(.L_x_2526) ;  /* 0x0000021000007945 */ /* 0x000fe60003800200 */
[----:B------:R1:W-:Y:S04]  /*18500*/  @P6 STS.128 [R241+0x13000], RZ ;  /* 0x013000fff1006388 */ /* 0x0003e80000000c00 */
[----:B------:R1:W-:Y:S04]  /*18510*/  @P6 STS.128 [R241+0x15000], RZ ;  /* 0x015000fff1006388 */ /* 0x0003e80000000c00 */
[----:B------:R1:W-:Y:S01]  /*18520*/  @P6 STS.128 [R241+0x17000], RZ ;  /* 0x017000fff1006388 */ /* 0x0003e20000000c00 */
[----:B------:R-:W-:Y:S05]  /*18530*/  @P6 BRA `(.L_x_2527) ;  /* 0x0000000000706947 */ /* 0x000fea0003800000 */
[----:B-12-4-:R-:W3:Y:S01]  /*18540*/  LDC.64 R4, c[0x0][0x3c0] ;  /* 0x0000f000ff047b82 */ /* 0x016ee20000000a00 */
        /* <DEDUP_REMOVED lines=27> */
.L_x_2527:
[----:B------:R-:W-:Y:S05]  /*18700*/  BSYNC.RECONVERGENT B0 ;  /* 0x0000000000007941 */ /* 0x000fea0003800200 */
.L_x_2526:
        /* <DEDUP_REMOVED lines=35> */
.L_x_2529:
[----:B------:R-:W-:Y:S05]  /*18940*/  BSYNC.RECONVERGENT B0 ;  /* 0x0000000000007941 */ /* 0x000fea0003800200 */
.L_x_2528:
[----:B------:R-:W-:Y:S01]  /*18950*/  LDSM.16.M88.4 R56, [R91] ;  /* 0x000000005b38783b */ /* 0x000fe20000000200 */
[----:B------:R-:W-:Y:S01]  /*18960*/  LOP3.LUT P0, RZ, R62, 0x2, RZ, 0xc0, !PT ;  /* 0x000000023eff7812 */ /* 0x000fe2000780c0ff */
[----:B------:R-:W1:Y:S01]  /*18970*/  LDCU.64 UR8, c[0x0][0x508] ;  /* 0x0000a100ff0877ac */ /* 0x000e620008000a00 */
[----:B------:R-:W-:Y:S01]  /*18980*/  MOV R0, 0x20 ;  /* 0x0000002000007802 */ /* 0x000fe20000000f00 */
[----:B------:R-:W1:Y:S01]  /*18990*/  LDSM.16.M88.4 R28, [R90+UR6+0x8000] ;  /* 0x008000065a1c783b */ /* 0x000e620008000200 */
[----:B--234-:R-:W-:Y:S01]  /*189a0*/  IADD3 R15, PT, PT, R90, UR6, RZ ;  /* 0x000000065a0f7c10 */ /* 0x01cfe2000fffe0ff */
[----:B------:R-:W-:Y:S01]  /*189b0*/  UISETP.GT.AND UP0, UPT, UR31, UR7, UPT ;  /* 0x000000071f00728c */ /* 0x000fe2000bf04270 */
[----:B------:R-:W-:Y:S01]  /*189c0*/  SEL R2, R0, 0xffffffe0, !P0 ;  /* 0xffffffe000027807 */ /* 0x000fe20004000000 */
[----:B------:R-:W2:Y:S01]  /*189d0*/  LDSM.16.M88.4 R20, [R90+UR6+0x8800] ;  /* 0x008800065a14783b */ /* 0x000ea20008000200 */
        /* <DEDUP_REMOVED lines=8> */
[----:B-1----:R-:W-:Y:S01]  /*18a60*/  LDSM.16.M88.4 R4, [R88] ;  /* 0x000000005804783b */ /* 0x002fe20000000200 */
[----:B------:R-:W-:Y:S01]  /*18a70*/  SEL R166, R166, 0xffffffc0, !P0 ;  /* 0xffffffc0a6a67807 */ /* 0x000fe20004000000 */
[----:B------:R-:W-:Y:S01]  /*18a80*/  UIADD3 UR8, UPT, UPT, UR26, UR8, -UR21 ;  /* 0x000000081a087290 */ /* 0x000fe2000fffe815 */
        /* <DEDUP_REMOVED lines=10> */
[C---:B------:R-:W-:Y:S03]  /*18b30*/  HMMA.16816.F32 R32, R56.reuse, R28, RZ ;  /* 0x0000001c3820723c */ /* 0x040fe600000018ff */
[----:B-----5:R-:W-:Y:S04]  /*18b40*/  LDSM.16.M88.4 R80, [R15+0x8800] ;  /* 0x008800000f50783b */ /* 0x020fe80000000200 */
        /* <DEDUP_REMOVED lines=62> */
[----:B------:R-:W2:Y:S03]  /*18f30*/  LDSM.16.M88.4 R44, [R15+0xb000] ;  /* 0x00b000000f2c783b */ /* 0x000ea60000000200 */
        /* <DEDUP_REMOVED lines=19> */
[C---:B------:R-:W-:Y:S08]  /*19070*/  HMMA.16816.F32 R72, R36.reuse, R44, R72 ;  /* 0x0000002c2448723c */ /* 0x040ff00000001848 */
[C---:B------:R-:W-:Y:S01]  /*19080*/  HMMA.16816.F32 R68, R36.reuse, R46, R68 ;  /* 0x0000002e2444723c */ /* 0x040fe20000001844 */
[----:B------:R-:W-:Y:S07]  /*19090*/  LDSM.16.M88.4 R44, [R90+UR6+0xc800] ;  /* 0x00c800065a2c783b */ /* 0x000fee0008000200 */
[C---:B----4-:R-:W-:Y:S08]  /*190a0*/  HMMA.16816.F32 R64, R36.reuse, R40, R64 ;  /* 0x000000282440723c */ /* 0x050ff00000001840 */
        /* <DEDUP_REMOVED lines=54> */
[----:B------:R-:W4:Y:S03]  /*19410*/  LDSM.16.M88.4 R52, [R88+0x6000] ;  /* 0x006000005834783b */ /* 0x000f260000000200 */
        /* <DEDUP_REMOVED lines=9> */
[----:B------:R-:W1:Y:S04]  /*194b0*/  LDSM.16.M88.4 R4, [R90+UR6+0xf000] ;  /* 0x00f000065a04783b */ /* 0x000e680008000200 */
[----:B------:R-:W-:Y:S03]  /*194c0*/  LDSM.16.M88.4 R88, [R90+UR6+0xf800] ;  /* 0x00f800065a58783b */ /* 0x000fe60008000200 */
[----:B------:R-:W-:Y:S01]  /*194d0*/  HMMA.16816.F32 R28, R80, R58, R28 ;  /* 0x0000003a501c723c */ /* 0x000fe2000000181c */
[----:B------:R-:W-:Y:S07]  /*194e0*/  LDSM.16.M88.4 R56, [R60+0xe800] ;  /* 0x00e800003c38783b */ /* 0x000fee0000000200 */
[C---:B----4-:R-:W-:Y:S08]  /*194f0*/  HMMA.16816.F32 R64, R48.reuse, R40, R64 ;  /* 0x000000283040723c */ /* 0x050ff00000001840 */
[----:B------:R-:W-:Y:S01]  /*19500*/  HMMA.16816.F32 R76, R48, R42, R76 ;  /* 0x0000002a304c723c */ /* 0x000fe2000000184c */
[----:B------:R-:W-:Y:S04]  /*19510*/  LDSM.16.M88.4 R48, [R63+0x6000] ;  /* 0x006000003f30783b */ /* 0x000fe80000000200 */
[----:B------:R-:W4:Y:S03]  /*19520*/  LDSM.16.M88.4 R40, [R14+0xe000] ;  /* 0x00e000000e28783b */ /* 0x000f260000000200 */
[C---:B------:R-:W-:Y:S08]  /*19530*/  HMMA.16816.F32 R32, R52.reuse, R44, R32 ;  /* 0x0000002c3420723c */ /* 0x040ff00000001820 */
        /* <DEDUP_REMOVED lines=8> */
[----:B------:R-:W-:Y:S08]  /*195c0*/  HMMA.16816.F32 R28, R84, R38, R28 ;  /* 0x00000026541c723c */ /* 0x000ff0000000181c */
[----:B----4-:R-:W-:Y:S08]  /*195d0*/  HMMA.16816.F32 R32, R48, R40, R32 ;  /* 0x000000283020723c */ /* 0x010ff00000001820 */
[----:B------:R-:W-:Y:S01]  /*195e0*/  HMMA.16816.F32 R36, R52, R56, R24 ;  /* 0x000000383424723c */ /* 0x000fe20000001818 */
[----:B------:R-:W3:Y:S07]  /*195f0*/  LDSM.16.M88.4 R24, [R14+0xe800] ;  /* 0x00e800000e18783b */ /* 0x000eee0000000200 */
[----:B------:R-:W-:Y:S01]  /*19600*/  HMMA.16816.F32 R28, R48, R42, R28 ;  /* 0x0000002a301c723c */ /* 0x000fe2000000181c */
[----:B------:R-:W4:Y:S02]  /*19610*/  LDSM.16.M88.4 R40, [R60+0xf800] ;  /* 0x00f800003c28783b */ /* 0x000f240000000200 */
[----:B------:R-:W-:Y:S01]  /*19620*/  FMUL.FTZ R32, R32, UR9 ;  /* 0x0000000920207c20 */ /* 0x000fe20008410000 */
[----:B------:R-:W-:Y:S01]  /*19630*/  FMUL.FTZ R46, R33, UR9 ;  /* 0x00000009212e7c20 */ /* 0x000fe20008410000 */
[----:B------:R-:W-:Y:S01]  /*19640*/  FMUL.FTZ R45, R34, UR9 ;  /* 0x00000009222d7c20 */ /* 0x000fe20008410000 */
[----:B------:R-:W-:Y:S01]  /*19650*/  FMUL.FTZ R47, R35, UR9 ;  /* 0x00000009232f7c20 */ /* 0x000fe20008410000 */
[----:B------:R1:W3:Y:S01]  /*19660*/  MUFU.TANH R44, R32 ;  /* 0x00000020002c7308 */ /* 0x0002e20000002400 */
[----:B------:R-:W-:Y:S07]  /*19670*/  HMMA.16816.F32 R20, R52, R58, R20 ;  /* 0x0000003a3414723c */ /* 0x000fee0000001814 */
[----:B------:R-:W3:Y:S01]  /*19680*/  MUFU.TANH R46, R46 ;  /* 0x0000002e002e7308 */ /* 0x000ee20000002400 */
[----:B--2---:R-:W-:Y:S03]  /*19690*/  HMMA.16816.F32 R36, R84, R16, R36 ;  /* 0x000000105424723c */ /* 0x004fe60000001824 */
[----:B------:R-:W-:Y:S01]  /*196a0*/  FMUL.FTZ R28, R28, UR9 ;  /* 0x000000091c1c7c20 */ /* 0x000fe20008410000 */
[----:B------:R-:W-:Y:S01]  /*196b0*/  FMUL.FTZ R29, R29, UR9 ;  /* 0x000000091d1d7c20 */ /* 0x000fe20008410000 */
[----:B------:R-:W-:Y:S01]  /*196c0*/  FMUL.FTZ R30, R30, UR9 ;  /* 0x000000091e1e7c20 */ /* 0x000fe20008410000 */
[----:B------:R-:W-:Y:S01]  /*196d0*/  FMUL.FTZ R31, R31, UR9 ;  /* 0x000000091f1f7c20 */ /* 0x000fe20008410000 */
[----:B------:R-:W2:Y:S01]  /*196e0*/  MUFU.TANH R45, R45 ;  /* 0x0000002d002d7308 */ /* 0x000ea20000002400 */
[----:B-1----:R-:W-:Y:S01]  /*196f0*/  HMMA.16816.F32 R72, R52, R4, R72 ;  /* 0x000000043448723c */ /* 0x002fe20000001848 */
[----:B------:R-:W1:Y:S06]  /*19700*/  LDSM.16.M88.4 R32, [R15+0xf000] ;  /* 0x00f000000f20783b */ /* 0x000e6c0000000200 */
[----:B------:R-:W1:Y:S01]  /*19710*/  MUFU.TANH R47, R47 ;  /* 0x0000002f002f7308 */ /* 0x000e620000002400 */
        /* <DEDUP_REMOVED lines=10> */
[C---:B---3--:R-:W-:Y:S08]  /*197c0*/  HMMA.16816.F32 R36, R48.reuse, R24, R36 ;  /* 0x000000183024723c */ /* 0x048ff00000001824 */
[----:B------:R-:W-:Y:S01]  /*197d0*/  HMMA.16816.F32 R20, R48, R26, R20 ;  /* 0x0000001a3014723c */ /* 0x000fe20000001814 */
[----:B------:R-:W3:Y:S01]  /*197e0*/  LDSM.16.M88.4 R24, [R14+0xf800] ;  /* 0x00f800000e18783b */ /* 0x000ee20000000200 */
[----:B------:R-:W-:-:S06]  /*197f0*/  DEPBAR.LE SB0, 0x0 ;  /* 0x000080000000791a */ /* 0x000fcc0000000000 */
[----:B----4-:R-:W-:Y:S03]  /*19800*/  HMMA.16816.F32 R64, R52, R40, R64 ;  /* 0x000000283440723c */ /* 0x010fe60000001840 */
[----:B------:R-:W-:Y:S01]  /*19810*/  FMUL.FTZ R36, R36, UR9 ;  /* 0x0000000924247c20 */ /* 0x000fe20008410000 */
[----:B------:R-:W-:-:S04]  /*19820*/  FMUL.FTZ R37, R37, UR9 ;  /* 0x0000000925257c20 */ /* 0x000fc80008410000 */
[----:B------:R-:W-:Y:S01]  /*19830*/  HMMA.16816.F32 R76, R52, R42, R76 ;  /* 0x0000002a344c723c */ /* 0x000fe2000000184c */
[----:B------:R-:W4:Y:S02]  /*19840*/  MUFU.TANH R36, R36 ;  /* 0x0000002400247308 */ /* 0x000f240000002400 */
[----:B------:R-:W-:-:S05]  /*19850*/  FMUL.FTZ R20, R20, UR9 ;  /* 0x0000000914147c20 */ /* 0x000fca0008410000 */
[C---:B-1----:R-:W-:Y:S01]  /*19860*/  HMMA.16816.F32 R72, R84.reuse, R32, R72 ;  /* 0x000000205448723c */ /* 0x042fe20000001848 */
[----:B------:R-:W-:Y:S01]  /*19870*/  FMUL.FTZ R33, R39, UR9 ;  /* 0x0000000927217c20 */ /* 0x000fe20008410000 */
[----:B------:R-:W-:Y:S01]  /*19880*/  FMUL.FTZ R32, R38, UR9 ;  /* 0x0000000926207c20 */ /* 0x000fe20008410000 */
[----:B------:R-:W1:Y:S05]  /*19890*/  MUFU.TANH R37, R37 ;  /* 0x0000002500257308 */ /* 0x000e6a0000002400 */
[C---:B------:R-:W-:Y:S03]  /*198a0*/  HMMA.16816.F32 R68, R84.reuse, R34, R68 ;  /* 0x000000225444723c */ /* 0x040fe60000001844 */
[----:B------:R-:W1:Y:S05]  /*198b0*/  MUFU.TANH R32, R32 ;  /* 0x0000002000207308 */ /* 0x000e6a0000002400 */
[----:B--2---:R-:W-:Y:S01]  /*198c0*/  HMMA.16816.F32 R64, R84, R4, R64 ;  /* 0x000000045440723c */ /* 0x004fe20000001840 */
[----:B------:R-:W-:-:S02]  /*198d0*/  FMUL.FTZ R4, R23, UR9 ;  /* 0x0000000917047c20 */ /* 0x000fc40008410000 */
[----:B------:R-:W2:Y:S05]  /*198e0*/  MUFU.TANH R33, R33 ;  /* 0x0000002100217308 */ /* 0x000eaa0000002400 */
[----:B------:R-:W-:Y:S01]  /*198f0*/  HMMA.16816.F32 R76, R84, R6, R76 ;  /* 0x00000006544c723c */ /* 0x000fe2000000184c */
[----:B------:R-:W-:Y:S02]  /*19900*/  SHF.R.U32.HI R7, RZ, 0x2, R62 ;  /* 0x00000002ff077819 */ /* 0x000fe4000001163e */
[----:B------:R-:W1:Y:S02]  /*19910*/  MUFU.TANH R20, R20 ;  /* 0x0000001400147308 */ /* 0x000e640000002400 */
[----:B------:R-:W-:-:S03]  /*19920*/  LOP3.LUT R7, R7, 0x7, RZ, 0xc0, !PT ;  /* 0x0000000707077812 */ /* 0x000fc600078ec0ff */
[----:B------:R-:W-:Y:S01]  /*19930*/  HMMA.16816.F32 R72, R48, R16, R72 ;  /* 0x000000103048723c */ /* 0x000fe20000001848 */
[----:B------:R-:W-:Y:S01]  /*19940*/  FMUL.FTZ R16, R21, UR9 ;  /* 0x0000000915107c20 */ /* 0x000fe20008410000 */
[----:B------:R-:W-:Y:S01]  /*19950*/  FMUL.FTZ R17, R22, UR9 ;  /* 0x0000000916117c20 */ /* 0x000fe20008410000 */
[----:B------:R-:W1:Y:S01]  /*19960*/  MUFU.TANH R4, R4 ;  /* 0x0000000400047308 */ /* 0x000e620000002400 */
[----:B------:R-:W-:-:S04]  /*19970*/  IADD3 R8, PT, PT, R7, UR25, R8 ;  /* 0x0000001907087c10 */ /* 0x000fc8000fffe008 */
[C---:B------:R-:W-:Y:S01]  /*19980*/  HMMA.16816.F32 R68, R48.reuse, R18, R68 ;  /* 0x000000123044723c */ /* 0x040fe20000001844 */
[C---:B------:R-:W-:Y:S02]  /*19990*/  IADD3 R7, PT, PT, R8.reuse, UR8, RZ ;  /* 0x0000000808077c10 */ /* 0x040fe4000fffe0ff */
[----:B------:R-:W1:Y:S01]  /*199a0*/  MUFU.TANH R16, R16 ;  /* 0x0000001000107308 */ /* 0x000e620000002400 */
[----:B------:R-:W-:Y:S02]  /*199b0*/  IADD3 R233, PT, PT, R8, UR26, -R233 ;  /* 0x0000001a08e97c10 */ /* 0x000fe4000fffe8e9 */
[C-C-:B------:R-:W-:Y:S02]  /*199c0*/  VIADDMNMX R232, R7.reuse, 0x1, R224.reuse, PT ;  /* 0x0000000107e87846 */ /* 0x140fe400038001e0 */
[C---:B---3--:R-:W-:Y:S01]  /*199d0*/  HMMA.16816.F32 R64, R48.reuse, R24, R64 ;  /* 0x000000183040723c */ /* 0x048fe20000001840 */
[----:B------:R-:W-:Y:S02]  /*199e0*/  VIADDMNMX R224, R7, 0x9, R224, PT ;  /* 0x0000000907e07846 */ /* 0x000fe400038001e0 */
        /* <DEDUP_REMOVED lines=39> */
[----:B------:R-:W2:Y:S01]  /*19c60*/  LDCU UR10, c[0x0][0x3b8] ;  /* 0x00007700ff0a77ac */ /* 0x000ea20008000800 */
[----:B------:R-:W-:Y:S02]  /*19c70*/  UMOV UR9, URZ ;  /* 0x000000ff00097c82 */ /* 0x000fe40008000000 */
[----:B------:R-:W-:Y:S01]  /*19c80*/  IADD3 R7, P0, PT, RZ, -UR9, RZ ;  /* 0x80000009ff077c10 */ /* 0x000fe2000ff1e0ff */
[----:B--2---:R-:W-:-:S06]  /*19c90*/  USHF.L.U32 UR8, UR10, 0x6, URZ ;  /* 0x000000060a087899 */ /* 0x004fcc00080006ff */
[----:B------:R-:W-:-:S05]  /*19ca0*/  IMAD.X R8, RZ, RZ, ~UR8, P0 ;  /* 0x80000008ff087e24 */ /* 0x000fca00080e06ff */
[----:B------:R-:W-:-:S04]  /*19cb0*/  SHF.R.S64 R7, R7, 0x1f, R8 ;  /* 0x0000001f07077819 */ /* 0x000fc80000001008 */
[----:B------:R-:W-:-:S04]  /*19cc0*/  IADD3 R226, P0, PT, R7, R226, RZ ;  /* 0x000000e207e27210 */ /* 0x000fc80007f1e0ff */
[----:B------:R-:W-:Y:S01]  /*19cd0*/  LEA.HI.X.SX32 R227, R8, R227, 0x1, P0 ;  /* 0x000000e308e37211 */ /* 0x000fe200000f0eff */
[----:B------:R-:W-:Y:S08]  /*19ce0*/  BRA `(.L_x_2532) ;  /* 0x0000000000f87947 */ /* 0x000ff00003800000 */
.L_x_2531:
        /* <DEDUP_REMOVED lines=17> */
[----:B------:R-:W-:-:S04]  /*19e00*/  IMAD.HI.U32 R38, R38, R23, RZ ;  /* 0x0000001726267227 */ /* 0x000fc800078e00ff */
[----:B------:R-:W-:Y:S01]  /*19e10*/  IMAD.MOV R14, RZ, RZ, -R25 ;  /* 0x000000ffff0e7224 */ /* 0x000fe200078e0a19 */
[----:B------:R-:W-:-:S03]  /*19e20*/  IADD3 R26, PT, PT, -R38, RZ, RZ ;  /* 0x000000ff261a7210 */ /* 0x000fc60007ffe1ff */
[C---:B------:R-:W-:Y:S02]  /*19e30*/  IMAD R14, R7.reuse, R14, R15 ;  /* 0x0000000e070e7224 */ /* 0x040fe400078e020f */
[----:B------:R-:W-:-:S03]  /*19e40*/  IMAD R26, R7, R26, R23 ;  /* 0x0000001a071a7224 */ /* 0x000fc600078e0217 */
[C---:B------:R-:W-:Y:S02]  /*19e50*/  ISETP.GT.U32.AND P1, PT, R7.reuse, R14, PT ;  /* 0x0000000e0700720c */ /* 0x040fe40003f24070 */
[----:B------:R-:W-:-:S11]  /*19e60*/  ISETP.GT.U32.AND P3, PT, R7, R26, PT ;  /* 0x0000001a0700720c */ /* 0x000fd60003f64070 */
[----:B------:R-:W-:Y:S02]  /*19e70*/  @!P1 IMAD.IADD R14, R14, 0x1, -R7 ;  /* 0x000000010e0e9824 */ /* 0x000fe400078e0a07 */
[-C--:B------:R-:W-:Y:S01]  /*19e80*/  @!P3 IADD3 R26, PT, PT, R26, -R7.reuse, RZ ;  /* 0x800000071a1ab210 */ /* 0x080fe20007ffe0ff */
[----:B------:R-:W-:Y:S01]  /*19e90*/  @!P1 VIADD R25, R25, 0x1 ;  /* 0x0000000119199836 */ /* 0x000fe20000000000 */
[----:B------:R-:W-:Y:S02]  /*19ea0*/  @!P3 IADD3 R38, PT, PT, R38, 0x1, RZ ;  /* 0x000000012626b810 */ /* 0x000fe40007ffe0ff */
[-C--:B------:R-:W-:Y:S02]  /*19eb0*/  ISETP.GE.U32.AND P4, PT, R14, R7.reuse, PT ;  /* 0x000000070e00720c */ /* 0x080fe40003f86070 */
[----:B------:R-:W-:Y:S02]  /*19ec0*/  ISETP.GE.U32.AND P5, PT, R26, R7, PT ;  /* 0x000000071a00720c */ /* 0x000fe40003fa6070 */
[C---:B------:R-:W-:Y:S01]  /*19ed0*/  LOP3.LUT R7, R8.reuse, UR8, RZ, 0x3c, !PT ;  /* 0x0000000808077c12 */ /* 0x040fe2000f8e3cff */
[----:B------:R-:W2:Y:S01]  /*19ee0*/  LDCU.64 UR8, c[0x0][0x3a0] ;  /* 0x00007400ff0877ac */ /* 0x000ea20008000a00 */
[----:B------:R-:W-:-:S02]  /*19ef0*/  LOP3.LUT R14, R8, UR32, RZ, 0x3c, !PT ;  /* 0x00000020080e7c12 */ /* 0x000fc4000f8e3cff */
[----:B------:R-:W-:Y:S02]  /*19f00*/  ISETP.GE.AND P0, PT, R7, RZ, PT ;  /* 0x000000ff0700720c */ /* 0x000fe40003f06270 */
[----:B------:R-:W-:Y:S02]  /*19f10*/  ISETP.GE.AND P2, PT, R14, RZ, PT ;  /* 0x000000ff0e00720c */ /* 0x000fe40003f46270 */
[----:B------:R-:W-:Y:S01]  /*19f20*/  ISETP.NE.AND P1, PT, R8, RZ, PT ;  /* 0x000000ff0800720c */ /* 0x000fe20003f25270 */
[----:B------:R-:W-:Y:S01]  /*19f30*/  @P4 VIADD R25, R25, 0x1 ;  /* 0x0000000119194836 */ /* 0x000fe20000000000 */
[----:B------:R-:W-:Y:S02]  /*19f40*/  LOP3.LUT R7, RZ, R8, RZ, 0x33, !PT ;  /* 0x00000008ff077212 */ /* 0x000fe400078e33ff */
[----:B------:R-:W-:-:S05]  /*19f50*/  @P5 IADD3 R38, PT, PT, R38, 0x1, RZ ;  /* 0x0000000126265810 */ /* 0x000fca0007ffe0ff */
        /* <DEDUP_REMOVED lines=9> */
[----:B------:R-:W-:-:S04]  /*19ff0*/  IMAD R8, R7, R8, -0x40 ;  /* 0xffffffc007087424 */ /* 0x000fc800078e0208 */
[----:B---3--:R-:W-:Y:S01]  /*1a000*/  IMAD.WIDE.U32 R50, R8, UR10, RZ ;  /* 0x0000000a08327c25 */ /* 0x008fe2000f8e00ff */
[----:B------:R-:W-:-:S05]  /*1a010*/  SHF.R.S32.HI R7, RZ, 0x1f, R8 ;  /* 0x0000001fff077819 */ /* 0x000fca0000011408 */
[----:B------:R-:W-:-:S04]  /*1a020*/  IMAD R7, R7, UR10, RZ ;  /* 0x0000000a07077c24 */ /* 0x000fc8000f8e02ff */
[----:B------:R-:W-:-:S04]  /*1a030*/  IMAD R7, R8, UR11, R7 ;  /* 0x0000000b08077c24 */ /* 0x000fc8000f8e0207 */
[----:B------:R-:W-:Y:S01]  /*1a040*/  IMAD.IADD R51, R51, 0x1, R7 ;  /* 0x0000000133337824 */ /* 0x000fe200078e0207 */
[----:B----4-:R-:W-:-:S04]  /*1a050*/  IADD3 R14, PT, PT, R15, -R14, RZ ;  /* 0x8000000e0f0e7210 */ /* 0x010fc80007ffe0ff */
[----:B------:R-:W-:Y:S01]  /*1a060*/  SHF.R.S32.HI R8, RZ, 0x1f, R14 ;  /* 0x0000001fff087819 */ /* 0x000fe2000001140e */
[----:B--2---:R-:W-:-:S04]  /*1a070*/  IMAD.WIDE.U32 R50, R14, UR8, R50 ;  /* 0x000000080e327c25 */ /* 0x004fc8000f8e0032 */
[----:B------:R-:W-:Y:S01]  /*1a080*/  IMAD R7, R8, UR8, RZ ;  /* 0x0000000808077c24 */ /* 0x000fe2000f8e02ff */
[----:B------:R-:W-:-:S03]  /*1a090*/  LEA R226, P0, R50, R226, 0x1 ;  /* 0x000000e232e27211 */ /* 0x000fc600078008ff */
[----:B------:R-:W-:-:S05]  /*1a0a0*/  IMAD R7, R14, UR9, R7 ;  /* 0x000000090e077c24 */ /* 0x000fca000f8e0207 */
[----:B------:R-:W-:-:S04]  /*1a0b0*/  IADD3 R7, PT, PT, R51, R7, RZ ;  /* 0x0000000733077210 */ /* 0x000fc80007ffe0ff */
[----:B------:R-:W-:-:S07]  /*1a0c0*/  LEA.HI.X R227, R50, R227, R7, 0x1, P0 ;  /* 0x000000e332e37211 */ /* 0x000fce00000f0c07 */
.L_x_2532:
[----:B------:R-:W2:Y:S01]  /*1a0d0*/  LDCU UR9, c[0x0][0x440] ;  /* 0x00008800ff0977ac */ /* 0x000ea20008000800 */
[----:B------:R-:W-:Y:S02]  /*1a0e0*/  IMAD.U32 R7, RZ, RZ, UR28 ;  /* 0x0000001cff077e24 */ /* 0x000fe4000f8e00ff */
[----:B------:R-:W-:Y:S01]  /*1a0f0*/  IMAD.U32 R8, RZ, RZ, UR27 ;  /* 0x0000001bff087e24 */ /* 0x000fe2000f8e00ff */
[----:B------:R-:W3:Y:S01]  /*1a100*/  LDCU UR8, c[0x0][0x3bc] ;  /* 0x00007780ff0877ac */ /* 0x000ee20008000800 */
[----:B------:R-:W-:Y:S01]  /*1a110*/  USHF.L.U32 UR11, UR10, 0x5, URZ ;  /* 0x000000050a0b7899 */ /* 0x000fe200080006ff */
[----:B--2---:R-:W-:Y:S02]  /*1a120*/  ISETP.GE.AND P2, PT, R10, UR9, PT ;  /* 0x000000090a007c0c */ /* 0x004fe4000bf46270 */
[----:B------:R-:W-:Y:S02]  /*1a130*/  ISETP.GE.AND P4, PT, R12, UR9, PT ;  /* 0x000000090c007c0c */ /* 0x000fe4000bf86270 */
[----:B------:R-:W-:Y:S01]  /*1a140*/  ISETP.GE.AND P3, PT, R11, UR9, PT ;  /* 0x000000090b007c0c */ /* 0x000fe2000bf66270 */
[----:B---3--:R-:W-:Y:S01]  /*1a150*/  USHF.L.U64.HI UR8, UR10, 0x5, UR8 ;  /* 0x000000050a087899 */ /* 0x008fe20008010208 */
[----:B------:R-:W-:-:S02]  /*1a160*/  ISETP.GE.AND P1, PT, R9, UR9, PT ;  /* 0x0000000909007c0c */ /* 0x000fc4000bf26270 */
[----:B------:R-:W-:-:S04]  /*1a170*/  LEA R10, P0, R7, R226, 0x1 ;  /* 0x000000e2070a7211 */ /* 0x000fc800078008ff */
[----:B------:R-:W-:Y:S01]  /*1a180*/  LEA.HI.X R11, R7, R227, R8, 0x1, P0 ;  /* 0x000000e3070b7211 */ /* 0x000fe200000f0c08 */
        /* <DEDUP_REMOVED lines=87> */
.L_x_2530:
[----:B------:R-:W-:Y:S01]  /*1a700*/  IMAD.SHL.U32 R50, R62, 0x2, RZ ;  /* 0x000000023e327824 */ /* 0x000fe200078e00ff */
[----:B------:R-:W3:Y:S01]  /*1a710*/  LDCU UR14, c[0x0][0x45c] ;  /* 0x00008b80ff0e77ac */ /* 0x000ee20008000800 */
[----:B------:R-:W-:Y:S01]  /*1a720*/  VIADD R49, R233, 0x8 ;  /* 0x00000008e9317836 */ /* 0x000fe20000000000 */
[----:B------:R-:W-:Y:S02]  /*1a730*/  LOP3.LUT R215, R61, 0x200, R3, 0xf8, !PT ;  /* 0x000002003dd77812 */ /* 0x000fe400078ef803 */
[----:B------:R-:W-:Y:S01]  /*1a740*/  LOP3.LUT R50, R50, 0x6, RZ, 0xc0, !PT ;  /* 0x0000000632327812 */ /* 0x000fe200078ec0ff */
[----:B------:R-:W-:Y:S01]  /*1a750*/  UISETP.GT.AND UP0, UPT, UR31, UR7, UPT ;  /* 0x000000071f00728c */ /* 0x000fe2000bf04270 */
[----:B------:R-:W-:Y:S02]  /*1a760*/  LEA R215, R215, UR6, 0x1 ;  /* 0x00000006d7d77c11 */ /* 0x000fe4000f8e08ff */
[----:B------:R-:W-:-:S03]  /*1a770*/  LOP3.LUT R50, R50, UR32, RZ, 0xfc, !PT ;  /* 0x0000002032327c12 */ /* 0x000fc6000f8efcff */
[--C-:B------:R-:W-:Y:S01]  /*1a780*/  IMAD.IADD R191, R2, 0x1, R215.reuse ;  /* 0x0000000102bf7824 */ /* 0x100fe200078e02d7 */
[----:B------:R-:W-:Y:S01]  /*1a790*/  LDSM.16.MT88.4 R156, [R215+0x10000] ;  /* 0x01000000d79c783b */ /* 0x000fe20000004200 */
[C---:B--2---:R-:W-:Y:S02]  /*1a7a0*/  VIADD R8, R50.reuse, 0x1 ;  /* 0x0000000132087836 */ /* 0x044fe40000000000 */
[C---:B------:R-:W-:Y:S01]  /*1a7b0*/  VIADD R7, R50.reuse, 0x8 ;  /* 0x0000000832077836 */ /* 0x040fe20000000000 */
[----:B------:R-:W-:Y:S01]  /*1a7c0*/  LDSM.16.MT88.4 R148, [R191+0x10000] ;  /* 0x01000000bf94783b */ /* 0x000fe20000004200 */
[----:B------:R-:W-:Y:S01]  /*1a7d0*/  VIADD R9, R50, 0x10 ;  /* 0x0000001032097836 */ /* 0x000fe20000000000 */
[-C--:B------:R-:W-:Y:S01]  /*1a7e0*/  ISETP.GT.AND P0, PT, R233, R8.reuse, PT ;  /* 0x00000008e900720c */ /* 0x080fe20003f04270 */
[----:B------:R-:W-:Y:S01]  /*1a7f0*/  IMAD.IADD R195, R166, 0x1, R215 ;  /* 0x00000001a6c37824 */ /* 0x000fe200078e02d7 */
[----:B------:R-:W-:Y:S01]  /*1a800*/  ISETP.GT.AND P1, PT, R49, R8, PT ;  /* 0x000000083100720c */ /* 0x000fe20003f24270 */
[----:B------:R-:W-:Y:S01]  /*1a810*/  LDSM.16.MT88.4 R80, [R191+0x14000] ;  /* 0x01400000bf50783b */ /* 0x000fe20000004200 */
[----:B------:R-:W-:Y:S01]  /*1a820*/  FSEL R38, R46, -INF , !P0 ;  /* 0xff8000002e267808 */ /* 0x000fe20004000000 */
[----:B------:R-:W-:Y:S01]  /*1a830*/  IMAD.IADD R189, R2, 0x1, R195 ;  /* 0x0000000102bd7824 */ /* 0x000fe200078e02c3 */
[C---:B------:R-:W-:Y:S01]  /*1a840*/  ISETP.GE.AND P5, PT, R8.reuse, R232, PT ;  /* 0x000000e80800720c */ /* 0x040fe20003fa6270 */
[----:B------:R-:W-:Y:S01]  /*1a850*/  LDSM.16.MT88.4 R112, [R191+0x16000] ;  /* 0x01600000bf70783b */ /* 0x000fe20000004200 */
[----:B------:R-:W-:Y:S01]  /*1a860*/  ISETP.GE.AND P3, PT, R8, R224, PT ;  /* 0x000000e00800720c */ /* 0x000fe20003f66270 */
[----:B------:R-:W-:Y:S01]  /*1a870*/  VIADD R8, R50, 0x9 ;  /* 0x0000000932087836 */ /* 0x000fe20000000000 */
[----:B------:R-:W-:Y:S01]  /*1a880*/  ISETP.GT.AND P4, PT, R233, R7, PT ;  /* 0x00000007e900720c */ /* 0x000fe20003f84270 */
[----:B------:R-:W-:Y:S01]  /*1a890*/  LDSM.16.MT88.4 R140, [R195+0x10000] ;  /* 0x01000000c38c783b */ /* 0x000fe20000004200 */
[----:B------:R-:W-:-:S02]  /*1a8a0*/  ISETP.GE.AND P6, PT, R7, R232, PT ;  /* 0x000000e80700720c */ /* 0x000fc40003fc6270 */
[----:B------:R-:W-:Y:S01]  /*1a8b0*/  ISETP.GT.AND P2, PT, R49, R7, PT ;  /* 0x000000073100720c */ /* 0x000fe20003f44270 */
[----:B------:R-:W-:Y:S01]  /*1a8c0*/  LDSM.16.MT88.4 R132, [R189+0x10000] ;  /* 0x01000000bd84783b */ /* 0x000fe20000004200 */
[----:B------:R-:W-:Y:S02]  /*1a8d0*/  ISETP.GE.AND P0, PT, R7, R224, PT ;  /* 0x000000e00700720c */ /* 0x000fe40003f06270 */
[----:B------:R-:W-:Y:S01]  /*1a8e0*/  FSEL R7, R47, -INF , !P1 ;  /* 0xff8000002f077808 */ /* 0x000fe20004800000 */
[----:B------:R-:W-:Y:S01]  /*1a8f0*/  LDSM.16.MT88.4 R56, [R195+0x12000] ;  /* 0x01200000c338783b */ /* 0x000fe20000004200 */
[----:B------:R-:W-:Y:S02]  /*1a900*/  FSEL R38, R38, -INF , !P5 ;  /* 0xff80000026267808 */ /* 0x000fe40006800000 */
[----:B------:R-:W-:Y:S01]  /*1a910*/  FSEL R7, R7, -INF , !P3 ;  /* 0xff80000007077808 */ /* 0x000fe20005800000 */
[----:B------:R-:W-:Y:S01]  /*1a920*/  LDSM.16.MT88.4 R64, [R189+0x12000] ;  /* 0x01200000bd40783b */ /* 0x000fe20000004200 */
[----:B------:R-:W-:-:S02]  /*1a930*/  ISETP.GT.AND P3, PT, R49, R8, PT ;  /* 0x000000083100720c */ /* 0x000fc40003f64270 */
[----:B------:R-:W-:Y:S01]  /*1a940*/  ISETP.GT.AND P1, PT, R233, R8, PT ;  /* 0x00000008e900720c */ /* 0x000fe20003f24270 */
[----:B------:R-:W-:Y:S01]  /*1a950*/  LDSM.16.MT88.4 R72, [R215+0x14000] ;  /* 0x01400000d748783b */ /* 0x000fe20000004200 */
[----:B------:R-:W-:Y:S02]  /*1a960*/  FSEL R26, R28, -INF , !P4 ;  /* 0xff8000001c1a7808 */ /* 0x000fe40006000000 */
[----:B------:R-:W-:Y:S01]  /*1a970*/  FSEL R25, R30, -INF , !P2 ;  /* 0xff8000001e197808 */ /* 0x000fe20005000000 */
[----:B------:R-:W-:Y:S01]  /*1a980*/  LDSM.16.MT88.4 R88, [R195+0x14000] ;  /* 0x01400000c358783b */ /* 0x000fe20000004200 */
[C---:B------:R-:W-:Y:S02]  /*1a990*/  ISETP.GE.AND P5, PT, R8.reuse, R232, PT ;  /* 0x000000e80800720c */ /* 0x040fe40003fa6270 */
        /* <DEDUP_REMOVED lines=8> */
[-C--:B------:R-:W-:Y:S01]  /*1aa20*/  ISETP.GT.AND P2, PT, R233, R9.reuse, PT ;  /* 0x00000009e900720c */ /* 0x080fe20003f44270 */
[----:B------:R-:W-:Y:S01]  /*1aa30*/  LDSM.16.MT88.4 R120, [R195+0x16000] ;  /* 0x01600000c378783b */ /* 0x000fe20000004200 */
[----:B------:R-:W-:Y:S02]  /*1aa40*/  ISETP.GE.AND P6, PT, R9, R232, PT ;  /* 0x000000e80900720c */ /* 0x000fe40003fc6270 */
[----:B------:R-:W-:Y:S01]  /*1aa50*/  ISETP.GT.AND P0, PT, R49, R9, PT ;  /* 0x000000093100720c */ /* 0x000fe20003f04270 */
[----:B------:R-:W-:Y:S01]  /*1aa60*/  LDSM.16.MT88.4 R172, [R189+0x10800] ;  /* 0x01080000bdac783b */ /* 0x000fe20000004200 */
[----:B------:R-:W-:Y:S01]  /*1aa70*/  ISETP.GE.AND P1, PT, R9, R224, PT ;  /* 0x000000e00900720c */ /* 0x000fe20003f26270 */
[----:B------:R-:W-:Y:S01]  /*1aa80*/  VIADD R9, R50, 0x18 ;  /* 0x0000001832097836 */ /* 0x000fe20000000000 */
[----:B------:R-:W-:Y:S01]  /*1aa90*/  FSEL R23, R23, -INF , !P4 ;  /* 0xff80000017177808 */ /* 0x000fe20006000000 */
[----:B------:R-:W-:Y:S01]  /*1aaa0*/  LDSM.16.MT88.4 R168, [R215+0x12800] ;  /* 0x01280000d7a8783b */ /* 0x000fe20000004200 */
[----:B------:R-:W-:-:S02]  /*1aab0*/  ISETP.GT.AND P3, PT, R233, R8, PT ;  /* 0x00000008e900720c */ /* 0x000fc40003f64270 */
[----:B------:R-:W-:Y:S02]  /*1aac0*/  ISETP.GT.AND P4, PT, R49, R8, PT ;  /* 0x000000083100720c */ /* 0x000fe40003f84270 */
[----:B------:R-:W-:Y:S02]  /*1aad0*/  FSEL R28, R28, -INF , !P5 ;  /* 0xff8000001c1c7808 */ /* 0x000fe40006800000 */
[----:B------:R-:W-:Y:S02]  /*1aae0*/  FSEL R14, R36, -INF , !P2 ;  /* 0xff800000240e7808 */ /* 0x000fe40005000000 */
[C---:B------:R-:W-:Y:S02]  /*1aaf0*/  ISETP.GE.AND P5, PT, R8.reuse, R232, PT ;  /* 0x000000e80800720c */ /* 0x040fe40003fa6270 */
[----:B------:R-:W-:Y:S01]  /*1ab00*/  ISETP.GE.AND P2, PT, R8, R224, PT ;  /* 0x000000e00800720c */ /* 0x000fe20003f46270 */
[----:B------:R-:W-:Y:S01]  /*1ab10*/  VIADD R8, R50, 0x19 ;  /* 0x0000001932087836 */ /* 0x000fe20000000000 */
[----:B-1----:R-:W-:-:S02]  /*1ab20*/  FSEL R15, R32, -INF , !P0 ;  /* 0xff800000200f7808 */ /* 0x002fc40004000000 */
[----:B------:R-:W-:Y:S02]  /*1ab30*/  ISETP.GT.AND P0, PT, R233, R9, PT ;  /* 0x00000009e900720c */ /* 0x000fe40003f04270 */
[----:B------:R-:W-:Y:S02]  /*1ab40*/  FSEL R12, R37, -INF , !P3 ;  /* 0xff800000250c7808 */ /* 0x000fe40005800000 */
[----:B------:R-:W-:Y:S02]  /*1ab50*/  FSEL R13, R33, -INF , !P4 ;  /* 0xff800000210d7808 */ /* 0x000fe40006000000 */
[----:B------:R-:W-:Y:S02]  /*1ab60*/  FSEL R12, R12, -INF , !P5 ;  /* 0xff8000000c0c7808 */ /* 0x000fe40006800000 */
[----:B------:R-:W-:Y:S02]  /*1ab70*/  FSEL R13, R13, -INF , !P2 ;  /* 0xff8000000d0d7808 */ /* 0x000fe40005000000 */
[----:B------:R-:W-:Y:S01]  /*1ab80*/  FSEL R10, R20, -INF , !P0 ;  /* 0xff800000140a7808 */ /* 0x000fe20004000000 */
[----:B------:R-:W-:Y:S01]  /*1ab90*/  VIADD R20, R50, 0x21 ;  /* 0x0000002132147836 */ /* 0x000fe20000000000 */
[----:B------:R-:W-:-:S02]  /*1aba0*/  ISETP.GT.AND P5, PT, R233, R8, PT ;  /* 0x00000008e900720c */ /* 0x000fc40003fa4270 */
[C---:B------:R-:W-:Y:S02]  /*1abb0*/  ISETP.GE.AND P4, PT, R8.reuse, R232, PT ;  /* 0x000000e80800720c */ /* 0x040fe40003f86270 */
[C---:B------:R-:W-:Y:S02]  /*1abc0*/  ISETP.GT.AND P2, PT, R49.reuse, R8, PT ;  /* 0x000000083100720c */ /* 0x040fe40003f44270 */
[----:B------:R-:W-:Y:S01]  /*1abd0*/  ISETP.GE.AND P0, PT, R8, R224, PT ;  /* 0x000000e00800720c */ /* 0x000fe20003f06270 */
[----:B------:R-:W-:Y:S01]  /*1abe0*/  VIADD R8, R50, 0x20 ;  /* 0x0000002032087836 */ /* 0x000fe20000000000 */
[----:B------:R-:W-:Y:S02]  /*1abf0*/  ISETP.GT.AND P3, PT, R49, R9, PT ;  /* 0x000000093100720c */ /* 0x000fe40003f64270 */
[----:B------:R-:W-:Y:S02]  /*1ac00*/  FSEL R14, R14, -INF , !P6 ;  /* 0xff8000000e0e7808 */ /* 0x000fe40007000000 */
[----:B------:R-:W-:-:S02]  /*1ac10*/  FSEL R15, R15, -INF , !P1 ;  /* 0xff8000000f0f7808 */ /* 0x000fc40004800000 */
[C---:B------:R-:W-:Y:S02]  /*1ac20*/  ISETP.GE.AND P6, PT, R9.reuse, R232, PT ;  /* 0x000000e80900720c */ /* 0x040fe40003fc6270 */
[----:B------:R-:W-:Y:S02]  /*1ac30*/  ISETP.GE.AND P1, PT, R9, R224, PT ;  /* 0x000000e00900720c */ /* 0x000fe40003f26270 */
[----:B------:R-:W-:Y:S02]  /*1ac40*/  FSEL R11, R17, -INF , !P3 ;  /* 0xff800000110b7808 */ /* 0x000fe40005800000 */
[----:B------:R-:W-:Y:S02]  /*1ac50*/  ISETP.GT.AND P3, PT, R233, R8, PT ;  /* 0x00000008e900720c */ /* 0x000fe40003f64270 */
[----:B------:R-:W-:Y:S02]  /*1ac60*/  FSEL R16, R16, -INF , !P5 ;  /* 0xff80000010107808 */ /* 0x000fe40006800000 */
[----:B------:R-:W-:-:S02]  /*1ac70*/  FSEL R4, R4, -INF , !P2 ;  /* 0xff80000004047808 */ /* 0x000fc40005000000 */
[----:B------:R-:W-:Y:S02]  /*1ac80*/  FSEL R10, R10, -INF , !P6 ;  /* 0xff8000000a0a7808 */ /* 0x000fe40007000000 */
[----:B------:R-:W-:Y:S02]  /*1ac90*/  FSEL R11, R11, -INF , !P1 ;  /* 0xff8000000b0b7808 */ /* 0x000fe40004800000 */
[C---:B------:R-:W-:Y:S02]  /*1aca0*/  ISETP.GE.AND P6, PT, R8.reuse, R232, PT ;  /* 0x000000e80800720c */ /* 0x040fe40003fc6270 */
[----:B------:R-:W-:Y:S02]  /*1acb0*/  ISETP.GT.AND P5, PT, R49, R8, PT ;  /* 0x000000083100720c */ /* 0x000fe40003fa4270 */
[----:B------:R-:W-:Y:S02]  /*1acc0*/  ISETP.GE.AND P1, PT, R8, R224, PT ;  /* 0x000000e00800720c */ /* 0x000fe40003f26270 */
[----:B------:R-:W-:Y:S01]  /*1acd0*/  FSEL R206, R5, -INF , !P3 ;  /* 0xff80000005ce7808 */ /* 0x000fe20005800000 */
[----:B------:R-:W-:Y:S01]  /*1ace0*/  VIADD R5, R50, 0x28 ;  /* 0x0000002832057836 */ /* 0x000fe20000000000 */
[----:B------:R-:W-:Y:S01]  /*1acf0*/  FSEL R8, R16, -INF , !P4 ;  /* 0xff80000010087808 */ /* 0x000fe20006000000 */
[----:B------:R-:W-:Y:S01]  /*1ad00*/  VIADD R16, R50, 0x30 ;  /* 0x0000003032107836 */ /* 0x000fe20000000000 */
[----:B------:R-:W-:Y:S01]  /*1ad10*/  FSEL R9, R4, -INF , !P0 ;  /* 0xff80000004097808 */ /* 0x000fe20004000000 */
[----:B------:R-:W-:Y:S01]  /*1ad20*/  VIADD R4, R50, 0x29 ;  /* 0x0000002932047836 */ /* 0x000fe20000000000 */
[----:B------:R-:W-:-:S02]  /*1ad30*/  ISETP.GT.AND P4, PT, R233, R20, PT ;  /* 0x00000014e900720c */ /* 0x000fc40003f84270 */
[----:B------:R-:W-:Y:S02]  /*1ad40*/  ISETP.GT.AND P0, PT, R49, R20, PT ;  /* 0x000000143100720c */ /* 0x000fe40003f04270 */
[----:B------:R-:W-:Y:S02]  /*1ad50*/  FSEL R21, R21, -INF , !P5 ;  /* 0xff80000015157808 */ /* 0x000fe40006800000 */
[C---:B------:R-:W-:Y:S02]  /*1ad60*/  ISETP.GE.AND P2, PT, R20.reuse, R232, PT ;  /* 0x000000e81400720c */ /* 0x040fe40003f46270 */
[----:B------:R-:W-:Y:S02]  /*1ad70*/  ISETP.GE.AND P3, PT, R20, R224, PT ;  /* 0x000000e01400720c */ /* 0x000fe40003f66270 */
[----:B------:R-:W-:Y:S02]  /*1ad80*/  ISETP.GT.AND P5, PT, R233, R5, PT ;  /* 0x00000005e900720c */ /* 0x000fe40003fa4270 */
[----:B------:R-:W-:-:S02]  /*1ad90*/  FSEL R18, R18, -INF , !P4 ;  /* 0xff80000012127808 */ /* 0x000fc40006000000 */
[----:B------:R-:W-:Y:S02]  /*1ada0*/  FSEL R19, R19, -INF , !P0 ;  /* 0xff80000013137808 */ /* 0x000fe40004000000 */
[----:B------:R-:W-:Y:S02]  /*1adb0*/  FSEL R196, R18, -INF , !P2 ;  /* 0xff80000012c47808 */ /* 0x000fe40005000000 */
[----:B------:R-:W-:Y:S02]  /*1adc0*/  FSEL R22, R22, -INF , !P5 ;  /* 0xff80000016167808 */ /* 0x000fe40006800000 */
[----:B------:R-:W-:Y:S02]  /*1add0*/  FSEL R209, R19, -INF , !P3 ;  /* 0xff80000013d17808 */ /* 0x000fe40005800000 */
[----:B------:R-:W-:Y:S02]  /*1ade0*/  ISETP.GT.AND P2, PT, R233, R4, PT ;  /* 0x00000004e900720c */ /* 0x000fe40003f44270 */
[----:B------:R-:W-:-:S02]  /*1adf0*/  ISETP.GE.AND P0, PT, R4, R232, PT ;  /* 0x000000e80400720c */ /* 0x000fc40003f06270 */
[C---:B------:R-:W-:Y:S02]  /*1ae00*/  ISETP.GT.AND P5, PT, R49.reuse, R4, PT ;  /* 0x000000043100720c */ /* 0x040fe40003fa4270 */
[----:B------:R-:W-:Y:S01]  /*1ae10*/  ISETP.GE.AND P3, PT, R4, R224, PT ;  /* 0x000000e00400720c */ /* 0x000fe20003f66270 */
[----:B------:R-:W-:Y:S01]  /*1ae20*/  VIADD R4, R50, 0x31 ;  /* 0x0000003132047836 */ /* 0x000fe20000000000 */
[----:B------:R-:W-:Y:S02]  /*1ae30*/  ISETP.GT.AND P4, PT, R49, R5, PT ;  /* 0x000000053100720c */ /* 0x000fe40003f84270 */
[----:B------:R-:W-:Y:S02]  /*1ae40*/  FSEL R206, R206, -INF , !P6 ;  /* 0xff800000cece7808 */ /* 0x000fe40007000000 */
[----:B------:R-:W-:Y:S02]  /*1ae50*/  FSEL R197, R21, -INF , !P1 ;  /* 0xff80000015c57808 */ /* 0x000fe40004800000 */
[----:B------:R-:W-:-:S02]  /*1ae60*/  ISETP.GE.AND P6, PT, R5, R232, PT ;  /* 0x000000e80500720c */ /* 0x000fc40003fc6270 */
[----:B------:R-:W-:Y:S01]  /*1ae70*/  ISETP.GE.AND P1, PT, R5, R224, PT ;  /* 0x000000e00500720c */ /* 0x000fe20003f26270 */
[----:B------:R-:W-:Y:S01]  /*1ae80*/  VIADD R5, R50, 0x38 ;  /* 0x0000003832057836 */ /* 0x000fe20000000000 */
[----:B------:R-:W-:Y:S02]  /*1ae90*/  FSEL R24, R24, -INF , !P4 ;  /* 0xff80000018187808 */ /* 0x000fe40006000000 */
[----:B------:R-:W-:Y:S02]  /*1aea0*/  FSEL R34, R34, -INF , !P5 ;  /* 0xff80000022227808 */ /* 0x000fe40006800000 */
[C---:B------:R-:W-:Y:S02]  /*1aeb0*/  ISETP.GT.AND P4, PT, R233.reuse, R16, PT ;  /* 0x00000010e900720c */ /* 0x040fe40003f84270 */
[----:B------:R-:W-:Y:S02]  /*1aec0*/  ISETP.GT.AND P5, PT, R233, R4, PT ;  /* 0x00000004e900720c */ /* 0x000fe40003fa4270 */
[----:B------:R-:W-:-:S02]  /*1aed0*/  FSEL R35, R35, -INF , !P4 ;  /* 0xff80000023237808 */ /* 0x000fc40006000000 */
[----:B------:R-:W-:Y:S02]  /*1aee0*/  FSEL R39, R39, -INF , !P5 ;  /* 0xff80000027277808 */ /* 0x000fe40006800000 */
[----:B------:R-:W-:Y:S02]  /*1aef0*/  FSEL R202, R22, -INF , !P6 ;  /* 0xff80000016ca7808 */ /* 0x000fe40007000000 */
[C---:B------:R-:W-:Y:S02]  /*1af00*/  ISETP.GT.AND P4, PT, R49.reuse, R4, PT ;  /* 0x000000043100720c */ /* 0x040fe40003f84270 */
[----:B------:R-:W-:Y:S02]  /*1af10*/  ISETP.GT.AND P5, PT, R49, R5, PT ;  /* 0x000000053100720c */ /* 0x000fe40003fa4270 */
[----:B------:R-:W-:Y:S02]  /*1af20*/  ISETP.GT.AND P6, PT, R233, R50, PT ;  /* 0x00000032e900720c */ /* 0x000fe40003fc4270 */
[----:B------:R-:W-:-:S02]  /*1af30*/  FSEL R6, R6, -INF , !P2 ;  /* 0xff80000006067808 */ /* 0x000fc40005000000 */
[----:B------:R-:W-:Y:S02]  /*1af40*/  FSEL R42, R42, -INF , !P4 ;  /* 0xff8000002a2a7808 */ /* 0x000fe40006000000 */
[----:B------:R-:W-:Y:S02]  /*1af50*/  FSEL R48, R48, -INF , !P5 ;  /* 0xff80000030307808 */ /* 0x000fe40006800000 */
[-C--:B------:R-:W-:Y:S02]  /*1af60*/  ISETP.GE.AND P4, PT, R16, R232.reuse, PT ;  /* 0x000000e81000720c */ /* 0x080fe40003f86270 */
[----:B------:R-:W-:Y:S02]  /*1af70*/  ISETP.GE.AND P5, PT, R50, R232, PT ;  /* 0x000000e83200720c */ /* 0x000fe40003fa6270 */
[----:B------:R-:W-:Y:S02]  /*1af80*/  FSEL R44, R44, -INF , !P6 ;  /* 0xff8000002c2c7808 */ /* 0x000fe40007000000 */
[----:B------:R-:W-:-:S02]  /*1af90*/  FSEL R198, R6, -INF , !P0 ;  /* 0xff80000006c67808 */ /* 0x000fc40004000000 */
[C---:B------:R-:W-:Y:S02]  /*1afa0*/  ISETP.GT.AND P0, PT, R49.reuse, R50, PT ;  /* 0x000000323100720c */ /* 0x040fe40003f04270 */
[----:B------:R-:W-:Y:S02]  /*1afb0*/  FSEL R207, R24, -INF , !P1 ;  /* 0xff80000018cf7808 */ /* 0x000fe40004800000 */
[----:B------:R-:W-:Y:S02]  /*1afc0*/  ISETP.GT.AND P2, PT, R49, R16, PT ;  /* 0x000000103100720c */ /* 0x000fe40003f44270 */
[C---:B------:R-:W-:Y:S02]  /*1afd0*/  ISETP.GE.AND P6, PT, R4.reuse, R232, PT ;  /* 0x000000e80400720c */ /* 0x040fe40003fc6270 */
[----:B------:R-:W-:Y:S02]  /*1afe0*/  ISETP.GE.AND P1, PT, R4, R224, PT ;  /* 0x000000e00400720c */ /* 0x000fe40003f26270 */
[----:B------:R-:W-:-:S02]  /*1aff0*/  FSEL R4, R44, -INF , !P5 ;  /* 0xff8000002c047808 */ /* 0x000fc40006800000 */
[----:B------:R-:W-:Y:S02]  /*1b000*/  FSEL R210, R35, -INF , !P4 ;  /* 0xff80000023d27808 */ /* 0x000fe40006000000 */
[C---:B------:R-:W-:Y:S01]  /*1b010*/  ISETP.GE.AND P4, PT, R50.reuse, R224, PT ;  /* 0x000000e03200720c */ /* 0x040fe20003f86270 */
[----:B------:R-:W-:Y:S01]  /*1b020*/  VIADD R50, R50, 0x39 ;  /* 0x0000003932327836 */ /* 0x000fe20000000000 */
[----:B------:R-:W-:Y:S02]  /*1b030*/  FSEL R45, R45, -INF , !P0 ;  /* 0xff8000002d2d7808 */ /* 0x000fe40004000000 */
[----:B------:R-:W-:Y:S02]  /*1b040*/  FSEL R40, R40, -INF , !P2 ;  /* 0xff80000028287808 */ /* 0x000fe40005000000 */
[----:B------:R-:W-:Y:S02]  /*1b050*/  ISETP.GT.AND P2, PT, R233, R5, PT ;  /* 0x00000005e900720c */ /* 0x000fe40003f44270 */
[----:B------:R-:W-:-:S02]  /*1b060*/  FMNMX3.FTZ R17, R4, R38, R26, !PT ;  /* 0x0000002604117276 */ /* 0x000fc4000781001a */
[C---:B------:R-:W-:Y:S02]  /*1b070*/  ISETP.GE.AND P5, PT, R5.reuse, R232, PT ;  /* 0x000000e80500720c */ /* 0x040fe40003fa6270 */
[----:B------:R-:W-:Y:S02]  /*1b080*/  ISETP.GE.AND P0, PT, R5, R224, PT ;  /* 0x000000e00500720c */ /* 0x000fe40003f06270 */
[----:B------:R-:W-:Y:S02]  /*1b090*/  FSEL R5, R45, -INF , !P4 ;  /* 0xff8000002d057808 */ /* 0x000fe40006000000 */
[----:B------:R-:W-:Y:S02]  /*1b0a0*/  FMNMX3.FTZ R17, R17, R28, R14, !PT ;  /* 0x0000001c11117276 */ /* 0x000fe4000781000e */
[----:B------:R-:W-:Y:S02]  /*1b0b0*/  FMNMX3.FTZ R6, R5, R7, R25, !PT ;  /* 0x0000000705067276 */ /* 0x000fe40007810019 */
[----:B------:R-:W-:-:S02]  /*1b0c0*/  FMNMX3.FTZ R17, R17, R12, R10, !PT ;  /* 0x0000000c11117276 */ /* 0x000fc4000781000a */
[----:B------:R-:W-:Y:S02]  /*1b0d0*/  FMNMX3.FTZ R6, R6, R23, R15, !PT ;  /* 0x0000001706067276 */ /* 0x000fe4000781000f */
[----:B------:R-:W-:Y:S02]  /*1b0e0*/  FMNMX3.FTZ R17, R17, R8, R206, !PT ;  /* 0x0000000811117276 */ /* 0x000fe400078100ce */
[----:B------:R-:W-:Y:S02]  /*1b0f0*/  FMNMX3.FTZ R6, R6, R13, R11, !PT ;  /* 0x0000000d06067276 */ /* 0x000fe4000781000b */
[----:B------:R-:W-:Y:S02]  /*1b100*/  FSEL R208, R39, -INF , !P6 ;  /* 0xff80000027d07808 */ /* 0x000fe40007000000 */
[----:B------:R-:W-:Y:S02]  /*1b110*/  ISETP.GT.AND P4, PT, R49, R50, PT ;  /* 0x000000323100720c */ /* 0x000fe40003f84270 */
[----:B------:R-:W-:-:S02]  /*1b120*/  FSEL R43, R43, -INF , !P2 ;  /* 0xff8000002b2b7808 */ /* 0x000fc40005000000 */
[----:B------:R-:W-:Y:S02]  /*1b130*/  ISETP.GT.AND P6, PT, R233, R50, PT ;  /* 0x00000032e900720c */ /* 0x000fe40003fc4270 */
[----:B------:R-:W-:Y:S02]  /*1b140*/  FMNMX3.FTZ R17, R17, R196, R202, !PT ;  /* 0x000000c411117276 */ /* 0x000fe400078100ca */
[----:B------:R-:W-:Y:S02]  /*1b150*/  ISETP.GE.AND P2, PT, R16, R224, PT ;  /* 0x000000e01000720c */ /* 0x000fe40003f46270 */
[----:B------:R-:W-:Y:S02]  /*1b160*/  FMNMX3.FTZ R6, R6, R9, R197, !PT ;  /* 0x0000000906067276 */ /* 0x000fe400078100c5 */
[----:B------:R-:W-:Y:S02]  /*1b170*/  FSEL R41, R41, -INF , !P4 ;  /* 0xff80000029297808 */ /* 0x000fe40006000000 */
[----:B------:R-:W-:-:S02]  /*1b180*/  ISETP.GE.AND P4, PT, R50, R232, PT ;  /* 0x000000e83200720c */ /* 0x000fc40003f86270 */
[----:B------:R-:W-:Y:S02]  /*1b190*/  FSEL R27, R27, -INF , !P6 ;  /* 0xff8000001b1b7808 */ /* 0x000fe40007000000 */
        /* <DEDUP_REMOVED lines=11> */
[----:B------:R-:W-:Y:S01]  /*1b250*/  FMNMX3.FTZ R6, R6, R205, R201, !PT ;  /* 0x000000cd06067276 */ /* 0x000fe200078100c9 */
[----:B------:R-:W-:Y:S01]  /*1b260*/  LDSM.16.MT88.4 R48, [R191+0x12000] ;  /* 0x01200000bf30783b */ /* 0x000fe20000004200 */
[----:B------:R-:W-:-:S02]  /*1b270*/  FMNMX.FTZ R16, R200, R17, !PT ;  /* 0x00000011c8107209 */ /* 0x000fc40007810000 */
[----:B------:R-:W-:Y:S02]  /*1b280*/  FSEL R192, R41, -INF , !P5 ;  /* 0xff80000029c07808 */ /* 0x000fe40006800000 */
[----:B------:R-:W-:Y:S01]  /*1b290*/  FMNMX3.FTZ R17, R6, R199, R193, !PT ;  /* 0x000000c706117276 */ /* 0x000fe200078100c1 */
[----:B------:R-:W1:Y:S03]  /*1b2a0*/  SHFL.BFLY PT, R19, R16, 0x2, 0x1f ;  /* 0x0c401f0010137f89 */ /* 0x000e6600000e0000 */
[----:B------:R-:W-:Y:S01]  /*1b2b0*/  FMNMX.FTZ R18, R192, R17, !PT ;  /* 0x00000011c0127209 */ /* 0x000fe20007810000 */
[----:B------:R-:W-:Y:S04]  /*1b2c0*/  LDSM.16.MT88.4 R40, [R215+0x12000] ;  /* 0x01200000d728783b */ /* 0x000fe80000004200 */
[----:B------:R-:W2:Y:S01]  /*1b2d0*/  SHFL.BFLY PT, R17, R18, 0x2, 0x1f ;  /* 0x0c401f0012117f89 */ /* 0x000ea200000e0000 */
[----:B-1----:R-:W-:-:S05]  /*1b2e0*/  FMNMX.FTZ R19, R16, R19, !PT ;  /* 0x0000001310137209 */ /* 0x002fca0007810000 */
[----:B------:R-:W1:Y:S01]  /*1b2f0*/  SHFL.BFLY PT, R164, R19, 0x1, 0x1f ;  /* 0x0c201f0013a47f89 */ /* 0x000e6200000e0000 */
[----:B--2---:R-:W-:-:S05]  /*1b300*/  FMNMX.FTZ R17, R18, R17, !PT ;  /* 0x0000001112117209 */ /* 0x004fca0007810000 */
[----:B------:R-:W2:Y:S01]  /*1b310*/  SHFL.BFLY PT, R6, R17, 0x1, 0x1f ;  /* 0x0c201f0011067f89 */ /* 0x000ea200000e0000 */
[----:B-1----:R-:W-:-:S04]  /*1b320*/  FMNMX.FTZ R164, R19, R164, !PT ;  /* 0x000000a413a47209 */ /* 0x002fc80007810000 */
[C---:B------:R-:W-:Y:S01]  /*1b330*/  FSETP.NEU.FTZ.AND P0, PT, R164.reuse, -INF , PT ;  /* 0xff800000a400780b */ /* 0x040fe20003f1d000 */
[----:B---3--:R-:W-:Y:S01]  /*1b340*/  FMUL.FTZ R203, R164, UR14 ;  /* 0x0000000ea4cb7c20 */ /* 0x008fe20008410000 */
[----:B--2---:R-:W-:-:S04]  /*1b350*/  FMNMX.FTZ R3, R17, R6, !PT ;  /* 0x0000000611037209 */ /* 0x004fc80007810000 */
        /* <DEDUP_REMOVED lines=17> */
[----:B------:R-:W2:Y:S01]  /*1b470*/  MUFU.EX2 R187, R187 ;  /* 0x000000bb00bb7308 */ /* 0x000ea20000000800 */
[--C-:B------:R-:W-:Y:S01]  /*1b480*/  FFMA.FTZ R178, R10, UR14, -R203.reuse ;  /* 0x0000000e0ab27c23 */ /* 0x100fe200080108cb */
[--C-:B------:R-:W-:Y:S01]  /*1b490*/  FFMA.FTZ R167, R8, UR14, -R203.reuse ;  /* 0x0000000e08a77c23 */ /* 0x100fe200080108cb */
[--C-:B------:R-:W-:Y:S01]  /*1b4a0*/  FFMA.FTZ R180, R15, UR14, -R194.reuse ;  /* 0x0000000e0fb47c23 */ /* 0x100fe200080108c2 */
[----:B------:R-:W-:Y:S01]  /*1b4b0*/  MUFU.EX2 R186, R186 ;  /* 0x000000ba00ba7308 */ /* 0x000fe20000000800 */
[--C-:B------:R-:W-:Y:S01]  /*1b4c0*/  FFMA.FTZ R177, R13, UR14, -R194.reuse ;  /* 0x0000000e0db17c23 */ /* 0x100fe200080108c2 */
[--C-:B------:R-:W-:Y:S01]  /*1b4d0*/  FFMA.FTZ R165, R11, UR14, -R194.reuse ;  /* 0x0000000e0ba57c23 */ /* 0x100fe200080108c2 */
[--C-:B------:R-:W-:Y:S01]  /*1b4e0*/  FFMA.FTZ R2, R9, UR14, -R194.reuse ;  /* 0x0000000e09027c23 */ /* 0x100fe200080108c2 */
[----:B------:R-:W3:Y:S01]  /*1b4f0*/  MUFU.EX2 R183, R183 ;  /* 0x000000b700b77308 */ /* 0x000ee20000000800 */
[----:B------:R-:W4:Y:S01]  /*1b500*/  LDSM.16.MT88.4 R12, [R191+0x14800] ;  /* 0x01480000bf0c783b */ /* 0x000f220000004200 */
[--C-:B------:R-:W-:Y:S01]  /*1b510*/  FFMA.FTZ R206, R206, UR14, -R203.reuse ;  /* 0x0000000ecece7c23 */ /* 0x100fe200080108cb */
[--C-:B------:R-:W-:Y:S01]  /*1b520*/  FFMA.FTZ R205, R205, UR14, -R194.reuse ;  /* 0x0000000ecdcd7c23 */ /* 0x100fe200080108c2 */
[----:B------:R-:W-:Y:S01]  /*1b530*/  MUFU.EX2 R188, R188 ;  /* 0x000000bc00bc7308 */ /* 0x000fe20000000800 */
[----:B------:R-:W5:Y:S01]  /*1b540*/  LDSM.16.MT88.4 R8, [R215+0x10800] ;  /* 0x01080000d708783b */ /* 0x000f620000004200 */
[----:B--2---:R-:W-:Y:S01]  /*1b550*/  F2FP.F16.F32.PACK_AB R128, R187, R190 ;  /* 0x000000bebb80723e */ /* 0x004fe200000000ff */
[--C-:B------:R-:W-:Y:S01]  /*1b560*/  FFMA.FTZ R239, R200, UR14, -R203.reuse ;  /* 0x0000000ec8ef7c23 */ /* 0x100fe200080108cb */
[----:B------:R-:W2:Y:S01]  /*1b570*/  MUFU.EX2 R185, R185 ;  /* 0x000000b900b97308 */ /* 0x000ea20000000800 */
        /* <DEDUP_REMOVED lines=10> */
[----:B------:R-:W-:Y:S01]  /*1b620*/  FADD.FTZ R187, R190, R187 ;  /* 0x000000bbbebb7221 */ /* 0x000fe20000010000 */
[----:B------:R-:W-:Y:S01]  /*1b630*/  MUFU.EX2 R182, R182 ;  /* 0x000000b600b67308 */ /* 0x000fe20000000800 */
[----:B--2---:R-:W-:Y:S01]  /*1b640*/  F2FP.F16.F32.PACK_AB R129, R185, R188 ;  /* 0x000000bcb981723e */ /* 0x004fe200000000ff */
[----:B------:R-:W-:-:S02]  /*1b650*/  FADD.FTZ R185, R188, R185 ;  /* 0x000000b9bcb97221 */ /* 0x000fc40000010000 */
[----:B------:R-:W2:Y:S01]  /*1b660*/  MUFU.EX2 R179, R179 ;  /* 0x000000b300b37308 */ /* 0x000ea20000000800 */
[----:B------:R-:W-:-:S03]  /*1b670*/  FADD.FTZ R186, R186, R187 ;  /* 0x000000bbbaba7221 */ /* 0x000fc60000010000 */
[----:B------:R-:W-:Y:S01]  /*1b680*/  MUFU.EX2 R178, R178 ;  /* 0x000000b200b27308 */ /* 0x000fe20000000800 */
[----:B------:R-:W-:Y:S01]  /*1b690*/  FADD.FTZ R183, R183, R186 ;  /* 0x000000bab7b77221 */ /* 0x000fe20000010000 */
[C---:B---3--:R-:W-:Y:S01]  /*1b6a0*/  F2FP.F16.F32.PACK_AB R131, R181.reuse, R184 ;  /* 0x000000b8b583723e */ /* 0x048fe200000000ff */
[----:B------:R-:W-:Y:S01]  /*1b6b0*/  FADD.FTZ R184, R184, R185 ;  /* 0x000000b9b8b87221 */ /* 0x000fe20000010000 */
[----:B------:R-:W-:Y:S03]  /*1b6c0*/  MUFU.EX2 R167, R167 ;  /* 0x000000a700a77308 */ /* 0x000fe60000000800 */
[----:B------:R-:W-:Y:S01]  /*1b6d0*/  FADD.FTZ R181, R181, R184 ;  /* 0x000000b8b5b57221 */ /* 0x000fe20000010000 */
[----:B------:R-:W-:Y:S01]  /*1b6e0*/  MUFU.EX2 R180, R180 ;  /* 0x000000b400b47308 */ /* 0x000fe20000000800 */
[C---:B------:R-:W-:Y:S03]  /*1b6f0*/  HMMA.16816.F32 R44, R128.reuse, R48, RZ ;  /* 0x00000030802c723c */ /* 0x040fe600000018ff */
[----:B------:R-:W3:Y:S04]  /*1b700*/  MUFU.EX2 R177, R177 ;  /* 0x000000b100b17308 */ /* 0x000ee80000000800 */
[----:B------:R-:W-:Y:S01]  /*1b710*/  MUFU.EX2 R165, R165 ;  /* 0x000000a500a57308 */ /* 0x000fe20000000800 */
[C---:B------:R-:W-:Y:S03]  /*1b720*/  HMMA.16816.F32 R48, R128.reuse, R50, RZ ;  /* 0x000000328030723c */ /* 0x040fe600000018ff */
[----:B------:R-:W4:Y:S04]  /*1b730*/  MUFU.EX2 R2, R2 ;  /* 0x0000000200027308 */ /* 0x000f280000000800 */
[----:B------:R-:W-:Y:S01]  /*1b740*/  MUFU.EX2 R205, R205 ;  /* 0x000000cd00cd7308 */ /* 0x000fe20000000800 */
[C---:B------:R-:W-:Y:S03]  /*1b750*/  HMMA.16816.F32 R152, R128.reuse, R148, RZ ;  /* 0x000000948098723c */ /* 0x040fe600000018ff */
[----:B------:R-:W-:Y:S04]  /*1b760*/  MUFU.EX2 R239, R239 ;  /* 0x000000ef00ef7308 */ /* 0x000fe80000000800 */
[----:B------:R1:W-:Y:S01]  /*1b770*/  MUFU.EX2 R192, R193 ;  /* 0x000000c100c07308 */ /* 0x0003e20000000800 */
[C---:B------:R-:W-:Y:S03]  /*1b780*/  HMMA.16816.F32 R76, R128.reuse, R80, RZ ;  /* 0x00000050804c723c */ /* 0x040fe600000018ff */
[----:B------:R-:W-:Y:S05]  /*1b790*/  MUFU.EX2 R237, R237 ;  /* 0x000000ed00ed7308 */ /* 0x000fea0000000800 */
[----:B------:R-:W-:Y:S01]  /*1b7a0*/  HMMA.16816.F32 R108, R128, R112, RZ ;  /* 0x00000070806c723c */ /* 0x000fe200000018ff */
[----:B-1----:R-:W-:-:S07]  /*1b7b0*/  IMAD.IADD R193, R166, 0x1, R215 ;  /* 0x00000001a6c17824 */ /* 0x002fce00078e02d7 */
        /* <DEDUP_REMOVED lines=26> */
[----:B--2---:R-:W-:Y:S01]  /*1b960*/  F2FP.F16.F32.PACK_AB R4, R179, R182 ;  /* 0x000000b6b304723e */ /* 0x004fe200000000ff */
[----:B------:R-:W-:Y:S01]  /*1b970*/  FADD.FTZ R182, R182, R183 ;  /* 0x000000b7b6b67221 */ /* 0x000fe20000010000 */
[----:B---3--:R-:W-:-:S03]  /*1b980*/  F2FP.F16.F32.PACK_AB R5, R177, R180 ;  /* 0x000000b4b105723e */ /* 0x008fc600000000ff */
[----:B------:R-:W-:Y:S02]  /*1b990*/  FADD.FTZ R179, R179, R182 ;  /* 0x000000b6b3b37221 */ /* 0x000fe40000010000 */
[----:B------:R-:W-:Y:S01]  /*1b9a0*/  HMMA.16816.F32 R128, R128, R6, RZ ;  /* 0x000000068080723c */ /* 0x000fe200000018ff */
[----:B------:R-:W-:Y:S01]  /*1b9b0*/  F2FP.F16.F32.PACK_AB R6, R167, R178 ;  /* 0x000000b2a706723e */ /* 0x000fe200000000ff */
[----:B------:R-:W-:Y:S01]  /*1b9c0*/  FADD.FTZ R178, R178, R179 ;  /* 0x000000b3b2b27221 */ /* 0x000fe20000010000 */
[----:B----4-:R-:W-:-:S03]  /*1b9d0*/  F2FP.F16.F32.PACK_AB R7, R2, R165 ;  /* 0x000000a50207723e */ /* 0x010fc600000000ff */
[----:B------:R-:W-:-:S04]  /*1b9e0*/  FADD.FTZ R167, R167, R178 ;  /* 0x000000b2a7a77221 */ /* 0x000fc80000010000 */
[C---:B------:R-:W-:Y:S08]  /*1b9f0*/  HMMA.16816.F32 R44, R4.reuse, R16, R44 ;  /* 0x00000010042c723c */ /* 0x040ff0000000182c */
[C---:B------:R-:W-:Y:S01]  /*1ba00*/  HMMA.16816.F32 R48, R4.reuse, R18, R48 ;  /* 0x000000120430723c */ /* 0x040fe20000001830 */
[----:B------:R-:W1:Y:S07]  /*1ba10*/  LDSM.16.MT88.4 R16, [R195+0x10800] ;  /* 0x01080000c310783b */ /* 0x000e6e0000004200 */
[C---:B------:R-:W-:Y:S08]  /*1ba20*/  HMMA.16816.F32 R76, R4.reuse, R12, R76 ;  /* 0x0000000c044c723c */ /* 0x040ff0000000184c */
[C---:B------:R-:W-:Y:S01]  /*1ba30*/  HMMA.16816.F32 R80, R4.reuse, R14, R80 ;  /* 0x0000000e0450723c */ /* 0x040fe20000001850 */
[----:B------:R-:W2:Y:S07]  /*1ba40*/  LDSM.16.MT88.4 R12, [R189+0x12800] ;  /* 0x01280000bd0c783b */ /* 0x000eae0000004200 */
[C---:B-----5:R-:W-:Y:S08]  /*1ba50*/  HMMA.16816.F32 R160, R4.reuse, R8, R160 ;  /* 0x0000000804a0723c */ /* 0x060ff000000018a0 */
        /* <DEDUP_REMOVED lines=10> */
[----:B------:R5:W1:Y:S07]  /*1bb00*/  LDSM.16.MT88.4 R24, [R195+0x14800] ;  /* 0x01480000c318783b */ /* 0x000a6e0000004200 */
[C---:B--2---:R-:W-:Y:S08]  /*1bb10*/  HMMA.16816.F32 R60, R4.reuse, R12, R60 ;  /* 0x0000000c043c723c */ /* 0x044ff0000000183c */
[C---:B------:R-:W-:Y:S01]  /*1bb20*/  HMMA.16816.F32 R64, R4.reuse, R14, R64 ;  /* 0x0000000e0440723c */ /* 0x040fe20000001840 */
[----:B------:R-:W2:Y:S07]  /*1bb30*/  LDSM.16.MT88.4 R12, [R189+0x16800] ;  /* 0x01680000bd0c783b */ /* 0x000eae0000004200 */
[----:B---3--:R-:W-:Y:S01]  /*1bb40*/  HMMA.16816.F32 R100, R4, R8, R100 ;  /* 0x000000080464723c */ /* 0x008fe20000001864 */
[----:B-----5:R-:W-:-:S02]  /*1bb50*/  FFMA.FTZ R195, R196, UR14, -R203 ;  /* 0x0000000ec4c37c23 */ /* 0x020fc400080108cb */
[----:B------:R3:W-:Y:S04]  /*1bb60*/  MUFU.EX2 R196, R206 ;  /* 0x000000ce00c47308 */ /* 0x0007e80000000800 */
[----:B------:R-:W5:Y:S01]  /*1bb70*/  MUFU.EX2 R195, R195 ;  /* 0x000000c300c37308 */ /* 0x000f620000000800 */
[C---:B------:R-:W-:Y:S01]  /*1bb80*/  HMMA.16816.F32 R104, R4.reuse, R10, R104 ;  /* 0x0000000a0468723c */ /* 0x040fe20000001868 */
[----:B------:R-:W5:Y:S07]  /*1bb90*/  LDSM.16.MT88.4 R8, [R191+0x13000] ;  /* 0x01300000bf08783b */ /* 0x000f6e0000004200 */
[----:B----4-:R-:W-:Y:S01]  /*1bba0*/  HMMA.16816.F32 R92, R4, R20, R92 ;  /* 0x00000014045c723c */ /* 0x010fe2000000185c */
[--C-:B------:R-:W-:Y:S01]  /*1bbb0*/  FFMA.FTZ R20, R202, UR14, -R203.reuse ;  /* 0x0000000eca147c23 */ /* 0x100fe200080108cb */
[--C-:B------:R-:W-:Y:S01]  /*1bbc0*/  FFMA.FTZ R202, R197, UR14, -R194.reuse ;  /* 0x0000000ec5ca7c23 */ /* 0x100fe200080108c2 */
[----:B---3--:R-:W-:Y:S01]  /*1bbd0*/  FFMA.FTZ R206, R207, UR14, -R194 ;  /* 0x0000000ecfce7c23 */ /* 0x008fe200080108c2 */
[----:B------:R-:W-:-:S02]  /*1bbe0*/  FFMA.FTZ R21, R198, UR14, -R203 ;  /* 0x0000000ec6157c23 */ /* 0x000fc400080108cb */
[----:B------:R-:W-:Y:S02]  /*1bbf0*/  MUFU.EX2 R198, R20 ;  /* 0x0000001400c67308 */ /* 0x000fe40000000800 */
[----:B------:R-:W-:Y:S01]  /*1bc00*/  HMMA.16816.F32 R68, R4, R28, R68 ;  /* 0x0000001c0444723c */ /* 0x000fe20000001844 */
[----:B------:R-:W-:Y:S01]  /*1bc10*/  FFMA.FTZ R28, R209, UR14, -R194 ;  /* 0x0000000ed11c7c23 */ /* 0x000fe200080108c2 */
[----:B------:R-:W-:Y:S01]  /*1bc20*/  MUFU.EX2 R197, R21 ;  /* 0x0000001500c57308 */ /* 0x000fe20000000800 */
[----:B------:R-:W-:-:S03]  /*1bc30*/  IMAD.IADD R209, R166, 0x1, R215 ;  /* 0x00000001a6d17824 */ /* 0x000fc600078e02d7 */
[----:B------:R-:W-:Y:S02]  /*1bc40*/  MUFU.EX2 R202, R202 ;  /* 0x000000ca00ca7308 */ /* 0x000fe40000000800 */
[C---:B-1----:R-:W-:Y:S02]  /*1bc50*/  HMMA.16816.F32 R116, R4.reuse, R16, R116 ;  /* 0x000000100474723c */ /* 0x042fe40000001874 */
[----:B------:R1:W3:Y:S04]  /*1bc60*/  MUFU.EX2 R207, R28 ;  /* 0x0000001c00cf7308 */ /* 0x0002e80000000800 */
[----:B------:R-:W4:Y:S02]  /*1bc70*/  MUFU.EX2 R206, R206 ;  /* 0x000000ce00ce7308 */ /* 0x000f240000000800 */
[C---:B------:R-:W-:Y:S01]  /*1bc80*/  HMMA.16816.F32 R120, R4.reuse, R18, R120 ;  /* 0x000000120478723c */ /* 0x040fe20000001878 */
[----:B------:R-:W4:Y:S07]  /*1bc90*/  LDSM.16.MT88.4 R16, [R191+0x15000] ;  /* 0x01500000bf10783b */ /* 0x000f2e0000004200 */
        /* <DEDUP_REMOVED lines=13> */
[----:B------:R-:W-:Y:S07]  /*1bd70*/  LDSM.16.MT88.4 R24, [R191+0x11000] ;  /* 0x01100000bf18783b */ /* 0x000fee0000004200 */
[C---:B------:R-:W-:Y:S01]  /*1bd80*/  HMMA.16816.F32 R96, R4.reuse, R22, R96 ;  /* 0x000000160460723c */ /* 0x040fe20000001860 */
[----:B------:R-:W-:Y:S07]  /*1bd90*/  LDSM.16.MT88.4 R20, [R191+0x17000] ;  /* 0x01700000bf14783b */ /* 0x000fee0000004200 */
[C---:B--2---:R-:W-:Y:S08]  /*1bda0*/  HMMA.16816.F32 R124, R4.reuse, R12, R124 ;  /* 0x0000000c047c723c */ /* 0x044ff0000000187c */
[----:B------:R-:W-:Y:S01]  /*1bdb0*/  HMMA.16816.F32 R128, R4, R14, R128 ;  /* 0x0000000e0480723c */ /* 0x000fe20000001880 */
[----:B------:R-:W1:Y:S01]  /*1bdc0*/  LDSM.16.MT88.4 R12, [R209+0x11000] ;  /* 0x01100000d10c783b */ /* 0x000e620000004200 */
[----:B-----5:R-:W-:Y:S01]  /*1bdd0*/  F2FP.F16.F32.PACK_AB R4, R195, R196 ;  /* 0x000000c4c304723e */ /* 0x020fe200000000ff */
[----:B------:R-:W-:Y:S01]  /*1bde0*/  FADD.FTZ R196, R196, R167 ;  /* 0x000000a7c4c47221 */ /* 0x000fe20000010000 */
[----:B---3--:R-:W-:-:S02]  /*1bdf0*/  F2FP.F16.F32.PACK_AB R5, R207, R202 ;  /* 0x000000cacf05723e */ /* 0x008fc400000000ff */
[----:B------:R-:W-:Y:S01]  /*1be00*/  F2FP.F16.F32.PACK_AB R6, R197, R198 ;  /* 0x000000c6c506723e */ /* 0x000fe200000000ff */
[----:B------:R-:W-:Y:S01]  /*1be10*/  FADD.FTZ R195, R195, R196 ;  /* 0x000000c4c3c37221 */ /* 0x000fe20000010000 */
[----:B----4-:R-:W-:-:S03]  /*1be20*/  F2FP.F16.F32.PACK_AB R7, R205, R206 ;  /* 0x000000cecd07723e */ /* 0x010fc600000000ff */
[----:B------:R-:W-:-:S04]  /*1be30*/  FADD.FTZ R198, R198, R195 ;  /* 0x000000c3c6c67221 */ /* 0x000fc80000010000 */
[----:B------:R-:W-:Y:S01]  /*1be40*/  HMMA.16816.F32 R44, R4, R8, R44 ;  /* 0x00000008042c723c */ /* 0x000fe2000000182c */
[----:B------:R-:W-:-:S07]  /*1be50*/  FADD.FTZ R197, R197, R198 ;  /* 0x000000c6c5c57221 */ /* 0x000fce0000010000 */
[C---:B------:R-:W-:Y:S01]  /*1be60*/  HMMA.16816.F32 R48, R4.reuse, R10, R48 ;  /* 0x0000000a0430723c */ /* 0x040fe20000001830 */
[----:B------:R2:W3:Y:S07]  /*1be70*/  LDSM.16.MT88.4 R8, [R209+0x13000] ;  /* 0x01300000d108783b */ /* 0x0004ee0000004200 */
[C---:B------:R-:W-:Y:S08]  /*1be80*/  HMMA.16816.F32 R76, R4.reuse, R16, R76 ;  /* 0x00000010044c723c */ /* 0x040ff0000000184c */
[C---:B------:R-:W-:Y:S01]  /*1be90*/  HMMA.16816.F32 R80, R4.reuse, R18, R80 ;  /* 0x000000120450723c */ /* 0x040fe20000001850 */
[----:B------:R-:W4:Y:S07]  /*1bea0*/  LDSM.16.MT88.4 R16, [R189+0x11000] ;  /* 0x01100000bd10783b */ /* 0x000f2e0000004200 */
[----:B-1----:R-:W-:Y:S01]  /*1beb0*/  HMMA.16816.F32 R144, R4, R12, R144 ;  /* 0x0000000c0490723c */ /* 0x002fe20000001890 */
[----:B--2---:R-:W-:-:S02]  /*1bec0*/  FFMA.FTZ R209, R208, UR14, -R203 ;  /* 0x0000000ed0d17c23 */ /* 0x004fc400080108cb */
[----:B------:R-:W-:Y:S04]  /*1bed0*/  MUFU.EX2 R208, R210 ;  /* 0x000000d200d07308 */ /* 0x000fe80000000800 */
[----:B------:R-:W1:Y:S01]  /*1bee0*/  MUFU.EX2 R209, R209 ;  /* 0x000000d100d17308 */ /* 0x000e620000000800 */
[C---:B------:R-:W-:Y:S01]  /*1bef0*/  HMMA.16816.F32 R140, R4.reuse, R14, R140 ;  /* 0x0000000e048c723c */ /* 0x040fe2000000188c */
[----:B------:R-:W2:Y:S07]  /*1bf00*/  LDSM.16.MT88.4 R12, [R189+0x15000] ;  /* 0x01500000bd0c783b */ /* 0x000eae0000004200 */
[C---:B------:R-:W-:Y:S08]  /*1bf10*/  HMMA.16816.F32 R108, R4.reuse, R20, R108 ;  /* 0x00000014046c723c */ /* 0x040ff0000000186c */
[C---:B---3--:R-:W-:Y:S08]  /*1bf20*/  HMMA.16816.F32 R52, R4.reuse, R8, R52 ;  /* 0x000000080434723c */ /* 0x048ff00000001834 */
[C---:B------:R-:W-:Y:S01]  /*1bf30*/  HMMA.16816.F32 R56, R4.reuse, R10, R56 ;  /* 0x0000000a0438723c */ /* 0x040fe20000001838 */
[----:B------:R-:W3:Y:S07]  /*1bf40*/  LDSM.16.MT88.4 R8, [R215+0x17000] ;  /* 0x01700000d708783b */ /* 0x000eee0000004200 */
[C---:B------:R-:W-:Y:S01]  /*1bf50*/  HMMA.16816.F32 R112, R4.reuse, R22, R112 ;  /* 0x000000160470723c */ /* 0x040fe20000001870 */
[----:B------:R-:W5:Y:S07]  /*1bf60*/  LDSM.16.MT88.4 R20, [R215+0x15000] ;  /* 0x01500000d714783b */ /* 0x000f6e0000004200 */
[C---:B----4-:R-:W-:Y:S08]  /*1bf70*/  HMMA.16816.F32 R136, R4.reuse, R16, R136 ;  /* 0x000000100488723c */ /* 0x050ff00000001888 */
[C---:B------:R-:W-:Y:S01]  /*1bf80*/  HMMA.16816.F32 R132, R4.reuse, R18, R132 ;  /* 0x000000120484723c */ /* 0x040fe20000001884 */
[----:B------:R-:W4:Y:S07]  /*1bf90*/  LDSM.16.MT88.4 R16, [R189+0x17000] ;  /* 0x01700000bd10783b */ /* 0x000f2e0000004200 */
        /* <DEDUP_REMOVED lines=10> */
[----:B------:R-:W-:Y:S01]  /*1c040*/  FFMA.FTZ R20, R204, UR14, -R203 ;  /* 0x0000000ecc147c23 */ /* 0x000fe200080108cb */
[----:B------:R-:W-:-:S02]  /*1c050*/  FFMA.FTZ R204, R199, UR14, -R194 ;  /* 0x0000000ec7cc7c23 */ /* 0x000fc400080108c2 */
[----:B------:R-:W-:Y:S04]  /*1c060*/  MUFU.EX2 R199, R201 ;  /* 0x000000c900c77308 */ /* 0x000fe80000000800 */
[----:B------:R5:W-:Y:S01]  /*1c070*/  MUFU.EX2 R200, R20 ;  /* 0x0000001400c87308 */ /* 0x000be20000000800 */
[C---:B----4-:R-:W-:Y:S03]  /*1c080*/  HMMA.16816.F32 R124, R4.reuse, R16, R124 ;  /* 0x00000010047c723c */ /* 0x050fe6000000187c */
[----:B------:R-:W4:Y:S05]  /*1c090*/  MUFU.EX2 R204, R204 ;  /* 0x000000cc00cc7308 */ /* 0x000f2a0000000800 */
        /* <DEDUP_REMOVED lines=16> */
[----:B------:R-:W-:Y:S07]  /*1c1a0*/  LDSM.16.MT88.4 R24, [R215+0x13800] ;  /* 0x01380000d718783b */ /* 0x000fee0000004200 */
[----:B------:R-:W-:Y:S01]  /*1c1b0*/  HMMA.16816.F32 R72, R4, R22, R72 ;  /* 0x000000160448723c */ /* 0x000fe20000001848 */
[----:B------:R-:W-:Y:S01]  /*1c1c0*/  F2FP.F16.F32.PACK_AB R4, R209, R208 ;  /* 0x000000d0d104723e */ /* 0x000fe200000000ff */
[----:B-----5:R-:W1:Y:S01]  /*1c1d0*/  LDSM.16.MT88.4 R20, [R191+0x15800] ;  /* 0x01580000bf14783b */ /* 0x020e620000004200 */
[----:B----4-:R-:W-:Y:S01]  /*1c1e0*/  F2FP.F16.F32.PACK_AB R5, R204, R199 ;  /* 0x000000c7cc05723e */ /* 0x010fe200000000ff */
[----:B------:R-:W-:Y:S01]  /*1c1f0*/  FADD.FTZ R208, R208, R197 ;  /* 0x000000c5d0d07221 */ /* 0x000fe20000010000 */
[----:B------:R-:W-:-:S02]  /*1c200*/  F2FP.F16.F32.PACK_AB R6, R239, R200 ;  /* 0x000000c8ef06723e */ /* 0x000fc400000000ff */
[----:B------:R-:W-:Y:S01]  /*1c210*/  F2FP.F16.F32.PACK_AB R7, R237, R192 ;  /* 0x000000c0ed07723e */ /* 0x000fe200000000ff */
[----:B------:R-:W-:-:S04]  /*1c220*/  FADD.FTZ R209, R209, R208 ;  /* 0x000000d0d1d17221 */ /* 0x000fc80000010000 */
[----:B------:R-:W-:Y:S02]  /*1c230*/  FADD.FTZ R200, R200, R209 ;  /* 0x000000d1c8c87221 */ /* 0x000fe40000010000 */
[----:B--2---:R-:W-:Y:S02]  /*1c240*/  HMMA.16816.F32 R152, R4, R12, R152 ;  /* 0x0000000c0498723c */ /* 0x004fe40000001898 */
[----:B------:R-:W-:-:S06]  /*1c250*/  FADD.FTZ R239, R239, R200 ;  /* 0x000000c8efef7221 */ /* 0x000fcc0000010000 */
[C---:B------:R-:W-:Y:S01]  /*1c260*/  HMMA.16816.F32 R148, R4.reuse, R14, R148 ;  /* 0x0000000e0494723c */ /* 0x040fe20000001894 */
[----:B------:R-:W2:Y:S07]  /*1c270*/  LDSM.16.MT88.4 R12, [R193+0x11800] ;  /* 0x01180000c10c783b */ /* 0x000eae0000004200 */
[C---:B---3--:R-:W-:Y:S08]  /*1c280*/  HMMA.16816.F32 R44, R4.reuse, R8, R44 ;  /* 0x00000008042c723c */ /* 0x048ff0000000182c */
[C---:B------:R-:W-:Y:S01]  /*1c290*/  HMMA.16816.F32 R48, R4.reuse, R10, R48 ;  /* 0x0000000a0430723c */ /* 0x040fe20000001830 */
[----:B------:R-:W3:Y:S07]  /*1c2a0*/  LDSM.16.MT88.4 R8, [R215+0x11800] ;  /* 0x01180000d708783b */ /* 0x000eee0000004200 */
[C---:B------:R-:W-:Y:S08]  /*1c2b0*/  HMMA.16816.F32 R108, R4.reuse, R16, R108 ;  /* 0x00000010046c723c */ /* 0x040ff0000000186c */
[C---:B------:R-:W-:Y:S01]  /*1c2c0*/  HMMA.16816.F32 R112, R4.reuse, R18, R112 ;  /* 0x000000120470723c */ /* 0x040fe20000001870 */
[----:B------:R-:W4:Y:S07]  /*1c2d0*/  LDSM.16.MT88.4 R16, [R215+0x15800] ;  /* 0x01580000d710783b */ /* 0x000f2e0000004200 */
[C---:B-1----:R-:W-:Y:S08]  /*1c2e0*/  HMMA.16816.F32 R76, R4.reuse, R20, R76 ;  /* 0x00000014044c723c */ /* 0x042ff0000000184c */
[C---:B--2---:R-:W-:Y:S08]  /*1c2f0*/  HMMA.16816.F32 R144, R4.reuse, R12, R144 ;  /* 0x0000000c0490723c */ /* 0x044ff00000001890 */
[C---:B------:R-:W-:Y:S01]  /*1c300*/  HMMA.16816.F32 R140, R4.reuse, R14, R140 ;  /* 0x0000000e048c723c */ /* 0x040fe2000000188c */
[----:B------:R-:W1:Y:S07]  /*1c310*/  LDSM.16.MT88.4 R12, [R189+0x15800] ;  /* 0x01580000bd0c783b */ /* 0x000e6e0000004200 */
[C---:B---3--:R-:W-:Y:S08]  /*1c320*/  HMMA.16816.F32 R160, R4.reuse, R8, R160 ;  /* 0x0000000804a0723c */ /* 0x048ff000000018a0 */
[C---:B------:R-:W-:Y:S01]  /*1c330*/  HMMA.16816.F32 R156, R4.reuse, R10, R156 ;  /* 0x0000000a049c723c */ /* 0x040fe2000000189c */
[----:B------:R-:W2:Y:S07]  /*1c340*/  LDSM.16.MT88.4 R8, [R215+0x17800] ;  /* 0x01780000d708783b */ /* 0x000eae0000004200 */
        /* <DEDUP_REMOVED lines=8> */
[C---:B------:R-:W-:Y:S08]  /*1c3d0*/  HMMA.16816.F32 R52, R4.reuse, R172, R52 ;  /* 0x000000ac0434723c */ /* 0x040ff00000001834 */
[----:B--2---:R-:W-:Y:S01]  /*1c3e0*/  HMMA.16816.F32 R100, R4, R8, R100 ;  /* 0x000000080464723c */ /* 0x004fe20000001864 */
        /* <DEDUP_REMOVED lines=97> */
.L_x_2534:
        /* <DEDUP_REMOVED lines=8> */
.L_x_2535:
[----:B------:R-:W1:Y:S01]  /*1ca80*/  S2R R2, SR_TID.X ;  /* 0x0000000000027919 */ /* 0x000e620000002100 */
[----:B------:R-:W2:Y:S01]  /*1ca90*/  LDCU UR9, c[0x0][0x440] ;  /* 0x00008800ff0977ac */ /* 0x000ea20008000800 */
[----:B------:R-:W3:Y:S01]  /*1caa0*/  LDCU UR8, c[0x0][0x3c4] ;  /* 0x00007880ff0877ac */ /* 0x000ee20008000800 */
[----:B------:R-:W-:Y:S02]  /*1cab0*/  UISETP.GT.AND UP1, UPT, UR31, UR7, UPT ;  /* 0x000000071f00728c */ /* 0x000fe4000bf24270 */
[----:B---3--:R-:W-:Y:S01]  /*1cac0*/  USHF.L.U64.HI UR8, UR10, 0x5, UR8 ;  /* 0x000000050a087899 */ /* 0x008fe20008010208 */
[C---:B-1----:R-:W-:Y:S02]  /*1cad0*/  SHF.L.U32 R8, R2.reuse, 0x3, RZ ;  /* 0x0000000302087819 */ /* 0x042fe400000006ff */
[----:B------:R-:W-:Y:S02]  /*1cae0*/  SHF.L.U32 R9, R2, 0x6, RZ ;  /* 0x0000000602097819 */ /* 0x000fe400000006ff */
[----:B------:R-:W-:-:S02]  /*1caf0*/  LOP3.LUT R6, R8, 0x38, RZ, 0xc0, !PT ;  /* 0x0000003808067812 */ /* 0x000fc400078ec0ff */
[----:B------:R-:W-:Y:S02]  /*1cb00*/  SHF.R.U32.HI R10, RZ, 0x1, R2 ;  /* 0x00000001ff0a7819 */ /* 0x000fe40000011602 */
        /* <DEDUP_REMOVED lines=8> */
[----:B------:R-:W-:Y:S01]  /*1cb90*/  LOP3.LUT R9, R9, 0x1c0, RZ, 0xc0, !PT ;  /* 0x000001c009097812 */ /* 0x000fe200078ec0ff */
[----:B------:R-:W-:Y:S01]  /*1cba0*/  @!PT LDS RZ, [RZ] ;  /* 0x00000000fffff984 */ /* 0x000fe20000000800 */
[----:B------:R-:W-:Y:S01]  /*1cbb0*/  @!PT LDS RZ, [RZ] ;  /* 0x00000000fffff984 */ /* 0x000fe20000000800 */
[----:B------:R-:W-:Y:S01]  /*1cbc0*/  @!PT LDS RZ, [RZ] ;  /* 0x00000000fffff984 */ /* 0x000fe20000000800 */
[----:B------:R-:W-:Y:S01]  /*1cbd0*/  @!P4 LDGSTS.E.BYPASS.LTC128B.128 [R241+0x10000], desc[UR4][R228.64] ;  /* 0x10000000e4f1cfae */ /* 0x000fe2000b981a04 */
[----:B------:R-:W-:Y:S02]  /*1cbe0*/  SHF.L.U32 R4, R2, 0x6, RZ ;  /* 0x0000000602047819 */ /* 0x000fe400000006ff */
[----:B------:R-:W-:Y:S01]  /*1cbf0*/  LOP3.LUT R5, R9, 0x8, R10, 0xf8, !PT ;  /* 0x0000000809057812 */ /* 0x000fe200078ef80a */
[----:B------:R-:W-:Y:S01]  /*1cc00*/  @P4 STS.128 [R241+0x10000], RZ ;  /* 0x010000fff1004388 */ /* 0x000fe20000000c00 */
[----:B------:R-:W-:-:S02]  /*1cc10*/  IADD3 R10, P0, PT, R228, UR9, RZ ;  /* 0x00000009e40a7c10 */ /* 0x000fc4000ff1e0ff */
[----:B------:R-:W-:Y:S01]  /*1cc20*/  LOP3.LUT R9, R9, 0x8, R2, 0xf8, !PT ;  /* 0x0000000809097812 */ /* 0x000fe200078ef802 */
[----:B------:R-:W-:Y:S01]  /*1cc30*/  @!PT LDS RZ, [RZ] ;  /* 0x00000000fffff984 */ /* 0x000fe20000000800 */
[----:B------:R-:W-:Y:S01]  /*1cc40*/  @!PT LDS RZ, [RZ] ;  /* 0x00000000fffff984 */ /* 0x000fe20000000800 */
[----:B------:R-:W-:Y:S01]  /*1cc50*/  @!PT LDS RZ, [RZ] ;  /* 0x00000000fffff984 */ /* 0x000fe20000000800 */
[----:B------:R-:W-:Y:S01]  /*1cc60*/  @!P3 LDGSTS.E.BYPASS.LTC128B.128 [R241+0x12000], desc[UR4][R228.64+0x80] ;  /* 0x12000080e4f1bfae */ /* 0x000fe2000b981a04 */
[----:B------:R-:W-:Y:S02]  /*1cc70*/  IADD3.X R11, PT, PT, R229, UR8, RZ, P0, !PT ;  /* 0x00000008e50b7c10 */ /* 0x000fe400087fe4ff */
[--C-:B------:R-:W-:Y:S01]  /*1cc80*/  LOP3.LUT R5, R5, 0x38, R8.reuse, 0x78, !PT ;  /* 0x0000003805057812 */ /* 0x100fe200078e7808 */
[----:B------:R-:W-:Y:S01]  /*1cc90*/  @P3 STS.128 [R241+0x12000], RZ ;  /* 0x012000fff1003388 */ /* 0x000fe20000000c00 */
[----:B------:R-:W-:Y:S02]  /*1cca0*/  LOP3.LUT R9, R9, 0x38, R8, 0x78, !PT ;  /* 0x0000003809097812 */ /* 0x000fe400078e7808 */
[----:B------:R-:W-:Y:S01]  /*1ccb0*/  LOP3.LUT R4, R4, 0x400, RZ, 0xc0, !PT ;  /* 0x0000040004047812 */ /* 0x000fe200078ec0ff */
[----:B------:R-:W-:Y:S01]  /*1ccc0*/  @!PT LDS RZ, [RZ] ;  /* 0x00000000fffff984 */ /* 0x000fe20000000800 */
[----:B------:R-:W-:Y:S01]  /*1ccd0*/  @!PT LDS RZ, [RZ] ;  /* 0x00000000fffff984 */ /* 0x000fe20000000800 */
[----:B------:R-:W-:Y:S01]  /*1cce0*/  @!PT LDS RZ, [RZ] ;  /* 0x00000000fffff984 */ /* 0x000fe20000000800 */
[----:B------:R-:W-:Y:S01]  /*1ccf0*/  @!P2 LDGSTS.E.BYPASS.LTC128B.128 [R241+0x14000], desc[UR4][R228.64+0x100] ;  /* 0x14000100e4f1afae */ /* 0x000fe2000b981a04 */
[----:B------:R-:W-:-:S02]  /*1cd00*/  IADD3 R8, P0, PT, R10, UR9, RZ ;  /* 0x000000090a087c10 */ /* 0x000fc4000ff1e0ff */
[----:B------:R-:W-:Y:S01]  /*1cd10*/  LEA R208, R9, R4, 0x1 ;  /* 0x0000000409d07211 */ /* 0x000fe200078e08ff */
[----:B------:R-:W-:Y:S01]  /*1cd20*/  @P2 STS.128 [R241+0x14000], RZ ;  /* 0x014000fff1002388 */ /* 0x000fe20000000c00 */
[----:B------:R-:W-:Y:S02]  /*1cd30*/  IADD3.X R9, PT, PT, R11, UR8, RZ, P0, !PT ;  /* 0x000000080b097c10 */ /* 0x000fe400087fe4ff */
[----:B------:R-:W-:Y:S01]  /*1cd40*/  IADD3 R6, P0, PT, R8, UR9, RZ ;  /* 0x0000000908067c10 */ /* 0x000fe2000ff1e0ff */
[----:B------:R-:W-:Y:S01]  /*1cd50*/  @!PT LDS RZ, [RZ] ;  /* 0x00000000fffff984 */ /* 0x000fe20000000800 */
[----:B------:R-:W-:Y:S01]  /*1cd60*/  @!PT LDS RZ, [RZ] ;  /* 0x00000000fffff984 */ /* 0x000fe20000000800 */
[----:B------:R-:W-:Y:S01]  /*1cd70*/  @!PT LDS RZ, [RZ] ;  /* 0x00000000fffff984 */ /* 0x000fe20000000800 */
[----:B------:R-:W-:Y:S01]  /*1cd80*/  @!P1 LDGSTS.E.BYPASS.LTC128B.128 [R241+0x16000], desc[UR4][R228.64+0x180] ;  /* 0x16000180e4f19fae */ /* 0x000fe2000b981a04 */
[----:B------:R-:W-:Y:S01]  /*1cd90*/  LOP3.LUT R5, R176, R5, RZ, 0xfc, !PT ;  /* 0x00000005b0057212 */ /* 0x000fe200078efcff */
[----:B------:R-:W-:Y:S01]  /*1cda0*/  VIADD R165, R208, UR6 ;  /* 0x00000006d0a57c36 */ /* 0x000fe20008000000 */
[----:B------:R-:W-:Y:S01]  /*1cdb0*/  IADD3.X R7, PT, PT, R9, UR8, RZ, P0, !PT ;  /* 0x0000000809077c10 */ /* 0x000fe200087fe4ff */
[----:B------:R-:W-:Y:S01]  /*1cdc0*/  @P1 STS.128 [R241+0x16000], RZ ;  /* 0x016000fff1001388 */ /* 0x000fe20000000c00 */
[----:B------:R-:W-:Y:S01]  /*1cdd0*/  LEA R213, R5, UR6, 0x1 ;  /* 0x0000000605d57c11 */ /* 0x000fe2000f8e08ff */
[----:B------:R-:W1:Y:S01]  /*1cde0*/  LDCU UR8, c[0x0][0x50c] ;  /* 0x0000a180ff0877ac */ /* 0x000e620008000800 */
[----:B------:R-:W-:Y:S01]  /*1cdf0*/  LOP3.LUT R4, R2, 0x2, RZ, 0xc0, !PT ;  /* 0x0000000202047812 */ /* 0x000fe200078ec0ff */
[----:B------:R-:W-:Y:S01]  /*1ce00*/  @!PT LDS RZ, [RZ] ;  /* 0x00000000fffff984 */ /* 0x000fe20000000800 */
[----:B------:R-:W-:Y:S01]  /*1ce10*/  @!PT LDS RZ, [RZ] ;  /* 0x00000000fffff984 */ /* 0x000fe20000000800 */
[----:B------:R-:W-:Y:S01]  /*1ce20*/  @!PT LDS RZ, [RZ] ;  /* 0x00000000fffff984 */ /* 0x000fe20000000800 */
[----:B------:R-:W-:Y:S02]  /*1ce30*/  @!P4 LDGSTS.E.BYPASS.LTC128B.128 [R241+0x10800], desc[UR4][R10.64] ;  /* 0x108000000af1cfae */ /* 0x000fe4000b981a04 */
[----:B------:R-:W-:Y:S01]  /*1ce40*/  IMAD.IADD R209, R166, 0x1, R213 ;  /* 0x00000001a6d17824 */ /* 0x000fe200078e02d5 */
[----:B------:R-:W-:Y:S01]  /*1ce50*/  ISETP.NE.AND P0, PT, R4, RZ, PT ;  /* 0x000000ff0400720c */ /* 0x000fe20003f05270 */
[----:B------:R-:W-:Y:S01]  /*1ce60*/  @P4 STS.128 [R241+0x10800], RZ ;  /* 0x010800fff1004388 */ /* 0x000fe20000000c00 */
[----:B------:R-:W-:-:S02]  /*1ce70*/  IADD3 R166, PT, PT, R166, R165, RZ ;  /* 0x000000a5a6a67210 */ /* 0x000fc40007ffe0ff */
[----:B------:R-:W-:Y:S01]  /*1ce80*/  SEL R172, R0, 0xffffffe0, !P0 ;  /* 0xffffffe000ac7807 */ /* 0x000fe20004000000 */
[----:B------:R-:W-:Y:S01]  /*1ce90*/  @!PT LDS RZ, [RZ] ;  /* 0x00000000fffff984 */ /* 0x000fe20000000800 */
[----:B------:R-:W-:Y:S01]  /*1cea0*/  @!PT LDS RZ, [RZ] ;  /* 0x00000000fffff984 */ /* 0x000fe20000000800 */
[----:B------:R-:W-:Y:S01]  /*1ceb0*/  @!PT LDS RZ, [RZ] ;  /* 0x00000000fffff984 */ /* 0x000fe20000000800 */
[----:B------:R-:W-:Y:S03]  /*1cec0*/  @!P3 LDGSTS.E.BYPASS.LTC128B.128 [R241+0x12800], desc[UR4][R10.64+0x80] ;  /* 0x128000800af1bfae */ /* 0x000fe6000b981a04 */
[C---:B------:R-:W-:Y:S01]  /*1ced0*/  IADD3 R211, PT, PT, R172.reuse, R213, RZ ;  /* 0x000000d5acd37210 */ /* 0x040fe20007ffe0ff */
[----:B------:R-:W-:Y:S01]  /*1cee0*/  @P3 STS.128 [R241+0x12800], RZ ;  /* 0x012800fff1003388 */ /* 0x000fe20000000c00 */
[----:B------:R-:W-:Y:S02]  /*1cef0*/  IADD3 R167, PT, PT, R165, R172, RZ ;  /* 0x000000aca5a77210 */ /* 0x000fe40007ffe0ff */
[C---:B------:R-:W-:Y:S01]  /*1cf00*/  IADD3 R210, PT, PT, R172.reuse, R209, RZ ;  /* 0x000000d1acd27210 */ /* 0x040fe20007ffe0ff */
[----:B------:R-:W-:Y:S01]  /*1cf10*/  @!PT LDS RZ, [RZ] ;  /* 0x00000000fffff984 */ /* 0x000fe20000000800 */
[----:B------:R-:W-:Y:S01]  /*1cf20*/  @!PT LDS RZ, [RZ] ;  /* 0x00000000fffff984 */ /* 0x000fe20000000800 */
[----:B------:R-:W-:Y:S01]  /*1cf30*/  @!PT LDS RZ, [RZ] ;  /* 0x00000000fffff984 */ /* 0x000fe20000000800 */
[----:B------:R-:W-:Y:S01]  /*1cf40*/  @!P2 LDGSTS.E.BYPASS.LTC128B.128 [R241+0x14800], desc[UR4][R10.64+0x100] ;  /* 0x148001000af1afae */ /* 0x000fe2000b981a04 */
[----:B------:R-:W-:-:S03]  /*1cf50*/  IADD3 R165, PT, PT, R172, R166, RZ ;  /* 0x000000a6aca57210 */ /* 0x000fc60007ffe0ff */
        /* <DEDUP_REMOVED lines=50> */
[----:B------:R-:W1:Y:S04]  /*1d280*/  LDSM.16.M88.4 R28, [R208+UR6+0x9800] ;  /* 0x00980006d01c783b */ /* 0x000e680008000200 */
        /* <DEDUP_REMOVED lines=45> */
[C---:B--2---:R-:W-:Y:S08]  /*1d560*/  HMMA.16816.F32 R24, R32.reuse, R8, R24 ;  /* 0x000000082018723c */ /* 0x044ff00000001818 */
[C---:B------:R-:W-:Y:S01]  /*1d570*/  HMMA.16816.F32 R20, R32.reuse, R10, R20 ;  /* 0x0000000a2014723c */ /* 0x040fe20000001814 */
[----:B------:R-:W2:Y:S07]  /*1d580*/  LDSM.16.M88.4 R8, [R208+UR6+0xa000] ;  /* 0x00a00006d008783b */ /* 0x000eae0008000200 */
[C---:B---3--:R-:W-:Y:S08]  /*1d590*/  HMMA.16816.F32 R16, R32.reuse, R4, R16 ;  /* 0x000000042010723c */ /* 0x048ff00000001810 */
[C---:B------:R-:W-:Y:S01]  /*1d5a0*/  HMMA.16816.F32 R12, R32.reuse, R6, R12 ;  /* 0x00000006200c723c */ /* 0x040fe2000000180c */
[----:B------:R-:W3:Y:S07]  /*1d5b0*/  LDSM.16.M88.4 R4, [R208+UR6+0xa800] ;  /* 0x00a80006d004783b */ /* 0x000eee0008000200 */
[C---:B-1----:R-:W-:Y:S08]  /*1d5c0*/  HMMA.16816.F32 R192, R32.reuse, R168, R192 ;  /* 0x000000a820c0723c */ /* 0x042ff000000018c0 */
[C---:B------:R-:W-:Y:S01]  /*1d5d0*/  HMMA.16816.F32 R188, R32.reuse, R170, R188 ;  /* 0x000000aa20bc723c */ /* 0x040fe200000018bc */
[----:B------:R-:W1:Y:S07]  /*1d5e0*/  LDSM.16.M88.4 R168, [R208+UR6+0xb800] ;  /* 0x00b80006d0a8783b */ /* 0x000e6e0008000200 */
        /* <DEDUP_REMOVED lines=35> */
[----:B------:R-:W1:Y:S07]  /*1d820*/  LDSM.16.M88.4 R172, [R208+UR6+0xc000] ;  /* 0x00c00006d0ac783b */ /* 0x000e6e0008000200 */
[C---:B----4-:R-:W-:Y:S08]  /*1d830*/  HMMA.16816.F32 R184, R28.reuse, R32, R184 ;  /* 0x000000201cb8723c */ /* 0x050ff000000018b8 */
[----:B------:R-:W-:Y:S01]  /*1d840*/  HMMA.16816.F32 R180, R28, R34, R180 ;  /* 0x000000221cb4723c */ /* 0x000fe200000018b4 */
[----:B------:R-:W4:Y:S07]  /*1d850*/  LDSM.16.M88.4 R32, [R208+UR6+0xd000] ;  /* 0x00d00006d020783b */ /* 0x000f2e0008000200 */
        /* <DEDUP_REMOVED lines=8> */
[----:B------:R-:W3:Y:S04]  /*1d8e0*/  LDSM.16.M88.4 R168, [R208+UR6+0xc800] ;  /* 0x00c80006d0a8783b */ /* 0x000ee80008000200 */
[----:B------:R-:W3:Y:S03]  /*1d8f0*/  LDSM.16.M88.4 R28, [R208+UR6+0xd800] ;  /* 0x00d80006d01c783b */ /* 0x000ee60008000200 */
        /* <DEDUP_REMOVED lines=24> */
[----:B------:R-:W-:Y:S07]  /*1da80*/  LDSM.16.M88.4 R180, [R208+UR6+0xe000] ;  /* 0x00e00006d0b4783b */ /* 0x000fee0008000200 */
        /* <DEDUP_REMOVED lines=22> */
[----:B------:R-:W1:Y:S07]  /*1dbf0*/  LDSM.16.M88.4 R8, [R208+UR6+0xe800] ;  /* 0x00e80006d008783b */ /* 0x000e6e0008000200 */
[C---:B--2---:R-:W-:Y:S08]  /*1dc00*/  HMMA.16816.F32 R200, R172.reuse, R4, R200 ;  /* 0x00000004acc8723c */ /* 0x044ff000000018c8 */
[C---:B------:R-:W-:Y:S01]  /*1dc10*/  HMMA.16816.F32 R188, R172.reuse, R6, R188 ;  /* 0x00000006acbc723c */ /* 0x040fe200000018bc */
[----:B------:R-:W2:Y:S07]  /*1dc20*/  LDSM.16.M88.4 R4, [R208+UR6+0xf000] ;  /* 0x00f00006d004783b */ /* 0x000eae0008000200 */
        /* <DEDUP_REMOVED lines=10> */
[----:B------:R-:W-:Y:S07]  /*1dcd0*/  LDSM.16.M88.4 R24, [R208+UR6+0xf800] ;  /* 0x00f80006d018783b */ /* 0x000fee0008000200 */
        /* <DEDUP_REMOVED lines=8> */
[----:B------:R-:W2:Y:S07]  /*1dd60*/  LDSM.16.M88.4 R4, [R167+0xf000] ;  /* 0x00f00000a704783b */ /* 0x000eae0000000200 */
[C---:B---3--:R-:W-:Y:S08]  /*1dd70*/  HMMA.16816.F32 R204, R176.reuse, R28, R204 ;  /* 0x0000001cb0cc723c */ /* 0x048ff000000018cc */
[----:B------:R-:W-:Y:S08]  /*1dd80*/  HMMA.16816.F32 R20, R176, R30, R20 ;  /* 0x0000001eb014723c */ /* 0x000ff00000001814 */
[C---:B-----5:R-:W-:Y:S01]  /*1dd90*/  HMMA.16816.F32 R28, R168.reuse, R180, R16 ;  /* 0x000000b4a81c723c */ /* 0x060fe20000001810 */
[----:B------:R-:W3:Y:S07]  /*1dda0*/  LDSM.16.M88.4 R16, [R165+0xe800] ;  /* 0x00e80000a510783b */ /* 0x000eee0000000200 */
[----:B------:R-:W-:Y:S01]  /*1ddb0*/  HMMA.16816.F32 R12, R168, R182, R12 ;  /* 0x000000b6a80c723c */ /* 0x000fe2000000180c */
[----:B------:R-:W5:Y:S07]  /*1ddc0*/  LDSM.16.M88.4 R180, [R167+0xf800] ;  /* 0x00f80000a7b4783b */ /* 0x000f6e0000000200 */
        /* <DEDUP_REMOVED lines=18> */
[----:B------:R-:W4:Y:S01]  /*1def0*/  LDSM.16.M88.4 R4, [R166+0xf800] ;  /* 0x00f80000a604783b */ /* 0x000f220000000200 */
        /* <DEDUP_REMOVED lines=8> */
[----:B------:R-:W2:Y:S01]  /*1df80*/  LDSM.16.M88.4 R16, [R165+0xf800] ;  /* 0x00f80000a510783b */ /* 0x000ea20000000200 */
[----:B------:R-:W-:-:S04]  /*1df90*/  DEPBAR.LE SB0, 0x0 ;  /* 0x000080000000791a */ /* 0x000fc80000000000 */
[----:B------:R-:W1:Y:S02]  /*1dfa0*/  MUFU.TANH R22, R22 ;  /* 0x0000001600167308 */ /* 0x000e640000002400 */
[C---:B-----5:R-:W-:Y:S03]  /*1dfb0*/  HMMA.16816.F32 R184, R168.reuse, R180, R184 ;  /* 0x000000b4a8b8723c */ /* 0x060fe600000018b8 */
        /* <DEDUP_REMOVED lines=12> */
[----:B----4-:R-:W-:Y:S01]  /*1e080*/  HMMA.16816.F32 R184, R176, R4, R184 ;  /* 0x00000004b0b8723c */ /* 0x010fe200000018b8 */
[----:B------:R-:W-:-:S06]  /*1e090*/  FMUL.FTZ R4, R15, UR8 ;  /* 0x000000080f047c20 */ /* 0x000fcc0008410000 */
[----:B------:R-:W4:Y:S01]  /*1e0a0*/  MUFU.TANH R29, R29 ;  /* 0x0000001d001d7308 */ /* 0x000f220000002400 */
        /* <DEDUP_REMOVED lines=8> */
[C---:B--2---:R-:W-:Y:S03]  /*1e130*/  HMMA.16816.F32 R184, R172.reuse, R16, R184 ;  /* 0x00000010acb8723c */ /* 0x044fe600000018b8 */
[----:B------:R-:W-:Y:S01]  /*1e140*/  FMUL.FTZ R5, R200, UR8 ;  /* 0x00000008c8057c20 */ /* 0x000fe20008410000 */
[----:B------:R-:W-:Y:S01]  /*1e150*/  FMUL.FTZ R10, R201, UR8 ;  /* 0x00000008c90a7c20 */ /* 0x000fe20008410000 */
[----:B------:R-:W-:Y:S01]  /*1e160*/  FMUL.FTZ R13, R202, UR8 ;  /* 0x00000008ca0d7c20 */ /* 0x000fe20008410000 */
[----:B------:R-:W-:Y:S01]  /*1e170*/  FMUL.FTZ R11, R203, UR8 ;  /* 0x00000008cb0b7c20 */ /* 0x000fe20008410000 */
[----:B------:R-:W2:Y:S01]  /*1e180*/  MUFU.TANH R4, R4 ;  /* 0x0000000400047308 */ /* 0x000ea20000002400 */
        /* <DEDUP_REMOVED lines=34> */
[----:B------:R-:W-:Y:S01]  /*1e3b0*/  UIADD3 UR15, UPT, UPT, UR15, -0x80, URZ ;  /* 0xffffff800f0f7890 */ /* 0x000fe2000fffe0ff */
[----:B------:R-:W3:Y:S03]  /*1e3c0*/  LDCU.64 UR10, c[0x0][0x3b8] ;  /* 0x00007700ff0a77ac */ /* 0x000ee60008000a00 */
[----:B------:R-:W-:-:S04]  /*1e3d0*/  MOV R174, UR8 ;  /* 0x0000000800ae7c02 */ /* 0x000fc80008000f00 */
[----:B------:R-:W-:Y:S02]  /*1e3e0*/  IABS R174, R174 ;  /* 0x000000ae00ae7213 */ /* 0x000fe40000000000 */
[----:B--2---:R-:W-:-:S04]  /*1e3f0*/  IABS R19, R27 ;  /* 0x0000001b00137213 */ /* 0x004fc80000000000 */
[----:B------:R-:W2:Y:S08]  /*1e400*/  I2F.RP R31, R19 ;  /* 0x00000013001f7306 */ /* 0x000eb00000209400 */
[----:B--2---:R-:W2:Y:S02]  /*1e410*/  MUFU.RCP R172, R31 ;  /* 0x0000001f00ac7308 */ /* 0x004ea40000001000 */
[----:B--2---:R-:W-:-:S06]  /*1e420*/  VIADD R172, R172, 0xffffffe ;  /* 0x0ffffffeacac7836 */ /* 0x004fcc0000000000 */
[----:B------:R-:W2:Y:S02]  /*1e430*/  F2I.FTZ.U32.TRUNC.NTZ R173, R172 ;  /* 0x000000ac00ad7305 */ /* 0x000ea4000021f000 */
[----:B--2---:R-:W-:Y:S01]  /*1e440*/  IMAD.MOV R170, RZ, RZ, -R173 ;  /* 0x000000ffffaa7224 */ /* 0x004fe200078e0aad */
[----:B------:R-:W-:-:S03]  /*1e450*/  MOV R172, RZ ;  /* 0x000000ff00ac7202 */ /* 0x000fc60000000f00 */
[----:B------:R-:W-:Y:S02]  /*1e460*/  IMAD R17, R170, R19, RZ ;  /* 0x00000013aa117224 */ /* 0x000fe400078e02ff */
[----:B------:R-:W-:Y:S02]  /*1e470*/  IMAD.U32 R170, RZ, RZ, UR15 ;  /* 0x0000000fffaa7e24 */ /* 0x000fe4000f8e00ff */
[----:B------:R-:W-:-:S03]  /*1e480*/  IMAD.HI.U32 R17, R173, R17, R172 ;  /* 0x00000011ad117227 */ /* 0x000fc600078e00ac */
[----:B------:R-:W-:-:S03]  /*1e490*/  IABS R170, R170 ;  /* 0x000000aa00aa7213 */ /* 0x000fc60000000000 */
[----:B------:R-:W-:-:S04]  /*1e4a0*/  IMAD.HI.U32 R31, R17, R174, RZ ;  /* 0x000000ae111f7227 */ /* 0x000fc800078e00ff */
[----:B------:R-:W-:Y:S02]  /*1e4b0*/  IMAD.MOV R172, RZ, RZ, -R31 ;  /* 0x000000ffffac7224 */ /* 0x000fe400078e0a1f */
[----:B------:R-:W-:-:S04]  /*1e4c0*/  IMAD.HI.U32 R17, R17, R170, RZ ;  /* 0x000000aa11117227 */ /* 0x000fc800078e00ff */
[----:B------:R-:W-:Y:S01]  /*1e4d0*/  IMAD R172, R19, R172, R174 ;  /* 0x000000ac13ac7224 */ /* 0x000fe200078e02ae */
[----:B------:R-:W-:-:S04]  /*1e4e0*/  IADD3 R33, PT, PT, -R17, RZ, RZ ;  /* 0x000000ff11217210 */ /* 0x000fc80007ffe1ff */
[C---:B------:R-:W-:Y:S01]  /*1e4f0*/  ISETP.GT.U32.AND P0, PT, R19.reuse, R172, PT ;  /* 0x000000ac1300720c */ /* 0x040fe20003f04070 */
[----:B------:R-:W-:Y:S01]  /*1e500*/  IMAD R170, R19, R33, R170 ;  /* 0x0000002113aa7224 */ /* 0x000fe200078e02aa */
[----:B------:R-:W-:Y:S01]  /*1e510*/  LOP3.LUT R33, R27, UR8, RZ, 0x3c, !PT ;  /* 0x000000081b217c12 */ /* 0x000fe2000f8e3cff */
[----:B------:R-:W2:Y:S03]  /*1e520*/  LDCU.64 UR8, c[0x0][0x3a0] ;  /* 0x00007400ff0877ac */ /* 0x000ea60008000a00 */
        /* <DEDUP_REMOVED lines=11> */
[----:B------:R-:W-:Y:S02]  /*1e5e0*/  MOV R172, R31 ;  /* 0x0000001f00ac7202 */ /* 0x000fe40000000f00 */
[----:B------:R-:W-:Y:S02]  /*1e5f0*/  @P0 IADD3 R17, PT, PT, R17, 0x1, RZ ;  /* 0x0000000111110810 */ /* 0x000fe40007ffe0ff */
[----:B------:R-:W-:Y:S02]  /*1e600*/  ISETP.NE.AND P0, PT, R27, RZ, PT ;  /* 0x000000ff1b00720c */ /* 0x000fe40003f05270 */
[----:B------:R-:W-:Y:S01]  /*1e610*/  @!P6 IADD3 R172, PT, PT, -R172, RZ, RZ ;  /* 0x000000ffacace210 */ /* 0x000fe20007ffe1ff */
[----:B------:R-:W-:Y:S01]  /*1e620*/  IMAD.MOV.U32 R170, RZ, RZ, R17 ;  /* 0x000000ffffaa7224 */ /* 0x000fe200078e0011 */
[----:B------:R-:W-:-:S03]  /*1e630*/  LOP3.LUT R17, RZ, R27, RZ, 0x33, !PT ;  /* 0x0000001bff117212 */ /* 0x000fc600078e33ff */
[----:B------:R-:W-:-:S05]  /*1e640*/  @!P5 IMAD.MOV R170, RZ, RZ, -R170 ;  /* 0x000000ffffaad224 */ /* 0x000fca00078e0aaa */
[C---:B------:R-:W-:Y:S02]  /*1e650*/  SEL R31, R17.reuse, R170, !P0 ;  /* 0x000000aa111f7207 */ /* 0x040fe40004000000 */
[----:B------:R-:W-:-:S03]  /*1e660*/  SEL R17, R17, R172, !P0 ;  /* 0x000000ac11117207 */ /* 0x000fc60004000000 */
[----:B------:R-:W-:-:S04]  /*1e670*/  IMAD.WIDE R170, R31, 0x4, R230 ;  /* 0x000000041faa7825 */ /* 0x000fc800078e02e6 */
[C---:B------:R-:W-:Y:S02]  /*1e680*/  IMAD.WIDE R174, R17.reuse, 0x4, R230 ;  /* 0x0000000411ae7825 */ /* 0x040fe400078e02e6 */
[----:B------:R-:W4:Y:S04]  /*1e690*/  LDG.E R170, desc[UR4][R170.64] ;  /* 0x00000004aaaa7981 */ /* 0x000f28000c1e1900 */
[----:B------:R-:W4:Y:S01]  /*1e6a0*/  LDG.E R19, desc[UR4][R174.64] ;  /* 0x00000004ae137981 */ /* 0x000f22000c1e1900 */
[----:B------:R-:W-:-:S04]  /*1e6b0*/  IMAD.IADD R172, R17, 0x1, -R31 ;  /* 0x0000000111ac7824 */ /* 0x000fc800078e0a1f */
[----:B------:R-:W-:-:S05]  /*1e6c0*/  IMAD R172, R172, R27, -0x40 ;  /* 0xffffffc0acac7424 */ /* 0x000fca00078e021b */
[----:B------:R-:W-:-:S05]  /*1e6d0*/  SHF.R.S32.HI R17, RZ, 0x1f, R172 ;  /* 0x0000001fff117819 */ /* 0x000fca00000114ac */
[----:B---3--:R-:W-:-:S04]  /*1e6e0*/  IMAD R17, R17, UR10, RZ ;  /* 0x0000000a11117c24 */ /* 0x008fc8000f8e02ff */
[C---:B------:R-:W-:Y:S02]  /*1e6f0*/  IMAD R17, R172.reuse, UR11, R17 ;  /* 0x0000000bac117c24 */ /* 0x040fe4000f8e0211 */
[----:B------:R-:W-:-:S04]  /*1e700*/  IMAD.WIDE.U32 R172, R172, UR10, RZ ;  /* 0x0000000aacac7c25 */ /* 0x000fc8000f8e00ff */
        /* <DEDUP_REMOVED lines=10> */
.L_x_2537:
[----:B------:R-:W2:Y:S01]  /*1e7b0*/  LDCU UR10, c[0x0][0x3b8] ;  /* 0x00007700ff0a77ac */ /* 0x000ea20008000800 */
[----:B------:R-:W-:Y:S02]  /*1e7c0*/  UMOV UR9, URZ ;  /* 0x000000ff00097c82 */ /* 0x000fe40008000000 */
[----:B------:R-:W-:Y:S01]  /*1e7d0*/  IADD3 R17, P0, PT, RZ, -UR9, RZ ;  /* 0x80000009ff117c10 */ /* 0x000fe2000ff1e0ff */
[----:B--2---:R-:W-:-:S06]  /*1e7e0*/  USHF.L.U32 UR8, UR10, 0x6, URZ ;  /* 0x000000060a087899 */ /* 0x004fcc00080006ff */
[----:B------:R-:W-:-:S05]  /*1e7f0*/  IMAD.X R170, RZ, RZ, ~UR8, P0 ;  /* 0x80000008ffaa7e24 */ /* 0x000fca00080e06ff */
[----:B------:R-:W-:-:S04]  /*1e800*/  SHF.R.S64 R17, R17, 0x1f, R170 ;  /* 0x0000001f11117819 */ /* 0x000fc800000010aa */
[----:B------:R-:W-:-:S04]  /*1e810*/  IADD3 R226, P0, PT, R17, R226, RZ ;  /* 0x000000e211e27210 */ /* 0x000fc80007f1e0ff */
[----:B------:R-:W-:-:S09]  /*1e820*/  LEA.HI.X.SX32 R227, R170, R227, 0x1, P0 ;  /* 0x000000e3aae37211 */ /* 0x000fd200000f0eff */
.L_x_2538:
[----:B------:R-:W2:Y:S01]  /*1e830*/  LDCU UR9, c[0x0][0x3bc] ;  /* 0x00007780ff0977ac */ /* 0x000ea20008000800 */
        /* <DEDUP_REMOVED lines=14> */
[----:B--2---:R-:W-:-:S03]  /*1e920*/  USHF.L.U64.HI UR9, UR10, 0x5, UR9 ;  /* 0x000000050a097899 */ /* 0x004fc60008010209 */
        /* <DEDUP_REMOVED lines=76> */
.L_x_2536:
[----:B---3--:R-:W-:Y:S01]  /*1edf0*/  SHF.L.U32 R172, R2, 0x1, RZ ;  /* 0x0000000102ac7819 */ /* 0x008fe200000006ff */
[----:B------:R-:W-:Y:S01]  /*1ee00*/  USHF.L.U32 UR4, UR22, 0x6, URZ ;  /* 0x0000000616047899 */ /* 0x000fe200080006ff */
[----:B------:R-:W-:Y:S01]  /*1ee10*/  IADD3 R170, PT, PT, R233, 0x8, RZ ;  /* 0x00000008e9aa7810 */ /* 0x000fe20007ffe0ff */
[----:B------:R-:W-:Y:S01]  /*1ee20*/  UISETP.GT.AND UP0, UPT, UR31, UR7, UPT ;  /* 0x000000071f00728c */ /* 0x000fe2000bf04270 */
[----:B------:R-:W-:Y:S02]  /*1ee30*/  LOP3.LUT R172, R172, 0x6, RZ, 0xc0, !PT ;  /* 0x00000006acac7812 */ /* 0x000fe400078ec0ff */
[----:B------:R-:W-:Y:S02]  /*1ee40*/  IADD3 R201, PT, PT, R215, 0x10040, RZ ;  /* 0x00010040d7c97810 */ /* 0x000fe40007ffe0ff */
[----:B------:R-:W-:-:S04]  /*1ee50*/  LOP3.LUT R172, R172, UR4, RZ, 0xfc, !PT ;  /* 0x00000004acac7c12 */ /* 0x000fc8000f8efcff */
[C---:B------:R-:W-:Y:S02]  /*1ee60*/  IADD3 R17, PT, PT, R172.reuse, -0x80, RZ ;  /* 0xffffff80ac117810 */ /* 0x040fe40007ffe0ff */
[----:B------:R-:W-:Y:S01]  /*1ee70*/  IADD3 R19, PT, PT, R172, -0x7f, RZ ;  /* 0xffffff81ac137810 */ /* 0x000fe20007ffe0ff */
[----:B------:R-:W-:Y:S01]  /*1ee80*/  @UP0 UIADD3 UR22, UPT, UPT, UR22, -0x3, URZ ;  /* 0xfffffffd16160890 */ /* 0x000fe2000fffe0ff */
[-C--:B------:R-:W-:Y:S02]  /*1ee90*/  ISETP.GT.AND P0, PT, R233, R17.reuse, PT ;  /* 0x00000011e900720c */ /* 0x080fe40003f04270 */
        /* <DEDUP_REMOVED lines=39> */
[----:B-1----:R-:W-:Y:S02]  /*1f110*/  FSEL R28, R28, -INF , !P4 ;  /* 0xff8000001c1c7808 */ /* 0x002fe40006000000 */
[----:B------:R-:W-:Y:S02]  /*1f120*/  IADD3 R165, PT, PT, R172, -0x68, RZ ;  /* 0xffffff98aca57810 */ /* 0x000fe40007ffe0ff */
[----:B------:R-:W-:Y:S02]  /*1f130*/  FSEL R195, R24, -INF , !P5 ;  /* 0xff80000018c37808 */ /* 0x000fe40006800000 */
[----:B------:R-:W-:Y:S02]  /*1f140*/  FSEL R171, R28, -INF , !P3 ;  /* 0xff8000001cab7808 */ /* 0x000fe40005800000 */
[----:B------:R-:W-:Y:S02]  /*1f150*/  FSEL R191, R25, -INF , !P1 ;  /* 0xff80000019bf7808 */ /* 0x000fe40004800000 */
[----:B------:R-:W-:-:S02]  /*1f160*/  ISETP.GT.AND P2, PT, R170, R167, PT ;  /* 0x000000a7aa00720c */ /* 0x000fc40003f44270 */
[-C--:B------:R-:W-:Y:S02]  /*1f170*/  ISETP.GT.AND P5, PT, R233, R165.reuse, PT ;  /* 0x000000a5e900720c */ /* 0x080fe40003fa4270 */
[C---:B------:R-:W-:Y:S02]  /*1f180*/  ISETP.GE.AND P4, PT, R165.reuse, R232, PT ;  /* 0x000000e8a500720c */ /* 0x040fe40003f86270 */
[----:B------:R-:W-:Y:S02]  /*1f190*/  ISETP.GT.AND P3, PT, R170, R165, PT ;  /* 0x000000a5aa00720c */ /* 0x000fe40003f64270 */
[----:B------:R-:W-:Y:S02]  /*1f1a0*/  ISETP.GE.AND P1, PT, R165, R224, PT ;  /* 0x000000e0a500720c */ /* 0x000fe40003f26270 */
[----:B------:R-:W-:Y:S02]  /*1f1b0*/  IADD3 R165, PT, PT, R172, -0x67, RZ ;  /* 0xffffff99aca57810 */ /* 0x000fe40007ffe0ff */
[----:B------:R-:W-:-:S02]  /*1f1c0*/  FSEL R29, R29, -INF , !P2 ;  /* 0xff8000001d1d7808 */ /* 0x000fc40005000000 */
[----:B------:R-:W-:Y:S02]  /*1f1d0*/  ISETP.GT.AND P2, PT, R233, R165, PT ;  /* 0x000000a5e900720c */ /* 0x000fe40003f44270 */
[----:B------:R-:W-:Y:S02]  /*1f1e0*/  FSEL R12, R12, -INF , !P5 ;  /* 0xff8000000c0c7808 */ /* 0x000fe40006800000 */
[----:B------:R-:W-:Y:S02]  /*1f1f0*/  FSEL R9, R9, -INF , !P3 ;  /* 0xff80000009097808 */ /* 0x000fe40005800000 */
[----:B------:R-:W-:Y:S02]  /*1f200*/  FSEL R23, R21, -INF , !P6 ;  /* 0xff80000015177808 */ /* 0x000fe40007000000 */
[----:B------:R-:W-:Y:S02]  /*1f210*/  IADD3 R25, PT, PT, R172, -0x60, RZ ;  /* 0xffffffa0ac197810 */ /* 0x000fe40007ffe0ff */
[----:B------:R-:W-:-:S02]  /*1f220*/  FSEL R21, R20, -INF , !P0 ;  /* 0xff80000014157808 */ /* 0x000fc40004000000 */
[C---:B------:R-:W-:Y:S02]  /*1f230*/  ISETP.GE.AND P6, PT, R167.reuse, R232, PT ;  /* 0x000000e8a700720c */ /* 0x040fe40003fc6270 */
[----:B------:R-:W-:Y:S02]  /*1f240*/  ISETP.GE.AND P0, PT, R167, R224, PT ;  /* 0x000000e0a700720c */ /* 0x000fe40003f06270 */
[----:B------:R-:W-:Y:S02]  /*1f250*/  FSEL R175, R12, -INF , !P4 ;  /* 0xff8000000caf7808 */ /* 0x000fe40006000000 */
[----:B------:R-:W-:Y:S01]  /*1f260*/  FSEL R167, R9, -INF , !P1 ;  /* 0xff80000009a77808 */ /* 0x000fe20004800000 */
[----:B------:R-:W-:Y:S01]  /*1f270*/  VIADD R9, R172, 0xffffffa8 ;  /* 0xffffffa8ac097836 */ /* 0x000fe20000000000 */
        /* <DEDUP_REMOVED lines=12> */
[----:B------:R-:W-:Y:S02]  /*1f340*/  ISETP.GE.AND P6, PT, R165, R232, PT ;  /* 0x000000e8a500720c */ /* 0x000fe40003fc6270 */
[----:B------:R-:W-:-:S02]  /*1f350*/  FSEL R243, R5, -INF , !P4 ;  /* 0xff80000005f37808 */ /* 0x000fc40006000000 */
[----:B------:R-:W-:Y:S02]  /*1f360*/  FSEL R183, R13, -INF , !P2 ;  /* 0xff8000000db77808 */ /* 0x000fe40005000000 */
[----:B------:R-:W-:Y:S02]  /*1f370*/  FSEL R10, R10, -INF , !P5 ;  /* 0xff8000000a0a7808 */ /* 0x000fe40006800000 */
[C---:B------:R-:W-:Y:S02]  /*1f380*/  ISETP.GT.AND P3, PT, R170.reuse, R25, PT ;  /* 0x00000019aa00720c */ /* 0x040fe40003f64270 */
[-C--:B------:R-:W-:Y:S02]  /*1f390*/  ISETP.GT.AND P1, PT, R233, R9.reuse, PT ;  /* 0x00000009e900720c */ /* 0x080fe40003f24270 */
[----:B------:R-:W-:Y:S02]  /*1f3a0*/  ISETP.GE.AND P4, PT, R9, R232, PT ;  /* 0x000000e80900720c */ /* 0x000fe40003f86270 */
[----:B------:R-:W-:-:S02]  /*1f3b0*/  ISETP.GT.AND P2, PT, R170, R9, PT ;  /* 0x00000009aa00720c */ /* 0x000fc40003f44270 */
[-C--:B------:R-:W-:Y:S02]  /*1f3c0*/  ISETP.GE.AND P5, PT, R9, R224.reuse, PT ;  /* 0x000000e00900720c */ /* 0x080fe40003fa6270 */
[----:B------:R-:W-:Y:S02]  /*1f3d0*/  IADD3 R9, PT, PT, R172, -0x57, RZ ;  /* 0xffffffa9ac097810 */ /* 0x000fe40007ffe0ff */
[----:B------:R-:W-:Y:S02]  /*1f3e0*/  FSEL R169, R29, -INF , !P0 ;  /* 0xff8000001da97808 */ /* 0x000fe40004000000 */
[----:B------:R-:W-:Y:S02]  /*1f3f0*/  FSEL R173, R8, -INF , !P6 ;  /* 0xff80000008ad7808 */ /* 0x000fe40007000000 */
[----:B------:R-:W-:Y:S02]  /*1f400*/  ISETP.GE.AND P0, PT, R165, R224, PT ;  /* 0x000000e0a500720c */ /* 0x000fe40003f06270 */
[----:B------:R-:W-:-:S02]  /*1f410*/  ISETP.GE.AND P6, PT, R25, R232, PT ;  /* 0x000000e81900720c */ /* 0x000fc40003fc6270 */
[----:B------:R-:W-:Y:S02]  /*1f420*/  FSEL R11, R11, -INF , !P3 ;  /* 0xff8000000b0b7808 */ /* 0x000fe40005800000 */
[----:B------:R-:W-:Y:S02]  /*1f430*/  ISETP.GT.AND P3, PT, R233, R9, PT ;  /* 0x00000009e900720c */ /* 0x000fe40003f64270 */
[----:B------:R-:W-:Y:S02]  /*1f440*/  FSEL R165, R4, -INF , !P0 ;  /* 0xff80000004a57808 */ /* 0x000fe40004000000 */
[----:B------:R-:W-:Y:S02]  /*1f450*/  FSEL R235, R10, -INF , !P6 ;  /* 0xff8000000aeb7808 */ /* 0x000fe40007000000 */
[----:B------:R-:W-:Y:S02]  /*1f460*/  ISETP.GE.AND P6, PT, R9, R232, PT ;  /* 0x000000e80900720c */ /* 0x000fe40003fc6270 */
[----:B------:R-:W-:-:S02]  /*1f470*/  FSEL R6, R6, -INF , !P3 ;  /* 0xff80000006067808 */ /* 0x000fc40005800000 */
[----:B------:R-:W-:Y:S02]  /*1f480*/  FMNMX3.FTZ R4, R164, R31, R35, !PT ;  /* 0x0000001fa4047276 */ /* 0x000fe40007810023 */
[----:B------:R-:W-:Y:S02]  /*1f490*/  ISETP.GE.AND P0, PT, R25, R224, PT ;  /* 0x000000e01900720c */ /* 0x000fe40003f06270 */
[----:B------:R-:W-:Y:S02]  /*1f4a0*/  FSEL R14, R14, -INF , !P1 ;  /* 0xff8000000e0e7808 */ /* 0x000fe40004800000 */
[----:B------:R-:W-:Y:S02]  /*1f4b0*/  FSEL R16, R16, -INF , !P2 ;  /* 0xff80000010107808 */ /* 0x000fe40005000000 */
[----:B------:R-:W-:Y:S02]  /*1f4c0*/  IADD3 R5, PT, PT, R172, -0x50, RZ ;  /* 0xffffffb0ac057810 */ /* 0x000fe40007ffe0ff */
[----:B------:R-:W-:-:S02]  /*1f4d0*/  FSEL R223, R6, -INF , !P6 ;  /* 0xff80000006df7808 */ /* 0x000fc40007000000 */
[----:B------:R-:W-:Y:S02]  /*1f4e0*/  FMNMX3.FTZ R4, R4, R33, R23, !PT ;  /* 0x0000002104047276 */ /* 0x000fe40007810017 */
[----:B------:R-:W-:Y:S02]  /*1f4f0*/  FSEL R181, R11, -INF , !P0 ;  /* 0xff8000000bb57808 */ /* 0x000fe40004000000 */
[----:B------:R-:W-:Y:S02]  /*1f500*/  FSEL R225, R14, -INF , !P4 ;  /* 0xff8000000ee17808 */ /* 0x000fe40006000000 */
[----:B------:R-:W-:Y:S01]  /*1f510*/  FSEL R179, R16, -INF , !P5 ;  /* 0xff80000010b37808 */ /* 0x000fe20006800000 */
[----:B------:R-:W-:Y:S01]  /*1f520*/  VIADD R16, R215, 0x10000 ;  /* 0x00010000d7107836 */ /* 0x000fe20000000000 */
[----:B------:R-:W-:Y:S02]  /*1f530*/  FMNMX3.FTZ R6, R3, R27, R19, !PT ;  /* 0x0000001b03067276 */ /* 0x000fe40007810013 */
[----:B------:R-:W-:-:S02]  /*1f540*/  ISETP.GT.AND P0, PT, R170, R9, PT ;  /* 0x00000009aa00720c */ /* 0x000fc40003f04270 */
[----:B------:R-:W-:Y:S02]  /*1f550*/  ISETP.GE.AND P1, PT, R9, R224, PT ;  /* 0x000000e00900720c */ /* 0x000fe40003f26270 */
[-C--:B------:R-:W-:Y:S02]  /*1f560*/  ISETP.GT.AND P2, PT, R233, R5.reuse, PT ;  /* 0x00000005e900720c */ /* 0x080fe40003f44270 */
[C---:B------:R-:W-:Y:S02]  /*1f570*/  ISETP.GE.AND P4, PT, R5.reuse, R232, PT ;  /* 0x000000e80500720c */ /* 0x040fe40003f86270 */
[----:B------:R-:W-:Y:S02]  /*1f580*/  ISETP.GT.AND P5, PT, R170, R5, PT ;  /* 0x00000005aa00720c */ /* 0x000fe40003fa4270 */
[----:B------:R-:W-:Y:S02]  /*1f590*/  ISETP.GE.AND P3, PT, R5, R224, PT ;  /* 0x000000e00500720c */ /* 0x000fe40003f66270 */
[----:B------:R-:W-:-:S02]  /*1f5a0*/  IADD3 R9, PT, PT, R172, -0x4f, RZ ;  /* 0xffffffb1ac097810 */ /* 0x000fc40007ffe0ff */
[----:B------:R-:W-:Y:S02]  /*1f5b0*/  IADD3 R5, PT, PT, R172, -0x48, RZ ;  /* 0xffffffb8ac057810 */ /* 0x000fe40007ffe0ff */
[----:B------:R-:W-:Y:S02]  /*1f5c0*/  FMNMX3.FTZ R4, R4, R195, R191, !PT ;  /* 0x000000c304047276 */ /* 0x000fe400078100bf */
[----:B------:R-:W-:Y:S02]  /*1f5d0*/  FMNMX3.FTZ R6, R6, R17, R21, !PT ;  /* 0x0000001106067276 */ /* 0x000fe40007810015 */
[----:B------:R-:W-:Y:S02]  /*1f5e0*/  FSEL R15, R15, -INF , !P0 ;  /* 0xff8000000f0f7808 */ /* 0x000fe40004000000 */
[----:B------:R-:W-:Y:S02]  /*1f5f0*/  FSEL R221, R7, -INF , !P2 ;  /* 0xff80000007dd7808 */ /* 0x000fe40005000000 */
[----:B------:R-:W-:-:S02]  /*1f600*/  FSEL R32, R32, -INF , !P5 ;  /* 0xff80000020207808 */ /* 0x000fc40006800000 */
[----:B------:R-:W-:Y:S02]  /*1f610*/  ISETP.GT.AND P0, PT, R233, R9, PT ;  /* 0x00000009e900720c */ /* 0x000fe40003f04270 */
[----:B------:R-:W-:Y:S02]  /*1f620*/  IADD3 R7, PT, PT, R172, -0x47, RZ ;  /* 0xffffffb9ac077810 */ /* 0x000fe40007ffe0ff */
[----:B------:R-:W-:Y:S02]  /*1f630*/  ISETP.GT.AND P5, PT, R170, R5, PT ;  /* 0x00000005aa00720c */ /* 0x000fe40003fa4270 */
[----:B------:R-:W-:Y:S02]  /*1f640*/  FMNMX3.FTZ R4, R4, R175, R173, !PT ;  /* 0x000000af04047276 */ /* 0x000fe400078100ad */
[----:B------:R-:W-:Y:S02]  /*1f650*/  FMNMX3.FTZ R6, R6, R171, R169, !PT ;  /* 0x000000ab06067276 */ /* 0x000fe400078100a9 */
[----:B------:R-:W-:-:S02]  /*1f660*/  FSEL R221, R221, -INF , !P4 ;  /* 0xff800000dddd7808 */ /* 0x000fc40006000000 */
[----:B------:R-:W-:Y:S02]  /*1f670*/  ISETP.GE.AND P6, PT, R9, R232, PT ;  /* 0x000000e80900720c */ /* 0x000fe40003fc6270 */
[----:B------:R-:W-:Y:S02]  /*1f680*/  FSEL R26, R26, -INF , !P0 ;  /* 0xff8000001a1a7808 */ /* 0x000fe40004000000 */
[----:B------:R-:W-:Y:S02]  /*1f690*/  ISETP.GT.AND P4, PT, R170, R7, PT ;  /* 0x00000007aa00720c */ /* 0x000fe40003f84270 */
[----:B------:R-:W-:Y:S02]  /*1f6a0*/  FSEL R166, R166, -INF , !P5 ;  /* 0xff800000a6a67808 */ /* 0x000fe40006800000 */
[----:B------:R-:W-:Y:S02]  /*1f6b0*/  FSEL R177, R15, -INF , !P1 ;  /* 0xff8000000fb17808 */ /* 0x000fe40004800000 */
[C---:B------:R-:W-:Y:S01]  /*1f6c0*/  ISETP.GT.AND P0, PT, R233.reuse, R5, PT ;  /* 0x00000005e900720c */ /* 0x040fe20003f04270 */
[----:B------:R-:W-:Y:S01]  /*1f6d0*/  LDSM.16.MT88.4 R12, [R215+0x10000] ;  /* 0x01000000d70c783b */ /* 0x000fe20000004200 */
[----:B------:R-:W-:-:S02]  /*1f6e0*/  ISETP.GT.AND P5, PT, R233, R7, PT ;  /* 0x00000007e900720c */ /* 0x000fc40003fa4270 */
[----:B------:R-:W-:Y:S02]  /*1f6f0*/  FMNMX3.FTZ R8, R4, R243, R235, !PT ;  /* 0x000000f304087276 */ /* 0x000fe400078100eb */
[----:B------:R-:W-:Y:S02]  /*1f700*/  ISETP.GT.AND P1, PT, R170, R9, PT ;  /* 0x00000009aa00720c */ /* 0x000fe40003f24270 */
[----:B------:R-:W-:Y:S02]  /*1f710*/  FMNMX3.FTZ R4, R6, R167, R165, !PT ;  /* 0x000000a706047276 */ /* 0x000fe400078100a5 */
[----:B------:R-:W-:Y:S02]  /*1f720*/  FSEL R219, R26, -INF , !P6 ;  /* 0xff8000001adb7808 */ /* 0x000fe40007000000 */
[----:B------:R-:W-:Y:S02]  /*1f730*/  FSEL R168, R168, -INF , !P4 ;  /* 0xff800000a8a87808 */ /* 0x000fe40006000000 */
[----:B------:R-:W-:-:S02]  /*1f740*/  ISETP.GE.AND P6, PT, R5, R232, PT ;  /* 0x000000e80500720c */ /* 0x000fc40003fc6270 */
[----:B------:R-:W-:Y:S02]  /*1f750*/  ISETP.GE.AND P4, PT, R7, R232, PT ;  /* 0x000000e80700720c */ /* 0x000fe40003f86270 */
[----:B------:R-:W-:Y:S02]  /*1f760*/  FSEL R30, R30, -INF , !P0 ;  /* 0xff8000001e1e7808 */ /* 0x000fe40004000000 */
[----:B------:R-:W-:Y:S02]  /*1f770*/  FSEL R34, R34, -INF , !P5 ;  /* 0xff80000022227808 */ /* 0x000fe40006800000 */
[----:B------:R-:W-:Y:S02]  /*1f780*/  FMNMX3.FTZ R6, R8, R225, R223, !PT ;  /* 0x000000e108067276 */ /* 0x000fe400078100df */
[----:B------:R-:W-:Y:S02]  /*1f790*/  ISETP.GE.AND P2, PT, R9, R224, PT ;  /* 0x000000e00900720c */ /* 0x000fe40003f46270 */
[----:B------:R-:W-:-:S02]  /*1f7a0*/  FSEL R18, R18, -INF , !P1 ;  /* 0xff80000012127808 */ /* 0x000fc40004800000 */
[----:B------:R-:W-:Y:S02]  /*1f7b0*/  FMNMX3.FTZ R4, R4, R183, R181, !PT ;  /* 0x000000b704047276 */ /* 0x000fe400078100b5 */
[----:B------:R-:W-:Y:S02]  /*1f7c0*/  FSEL R217, R30, -INF , !P6 ;  /* 0xff8000001ed97808 */ /* 0x000fe40007000000 */
[----:B------:R-:W-:Y:S02]  /*1f7d0*/  FSEL R213, R34, -INF , !P4 ;  /* 0xff80000022d57808 */ /* 0x000fe40006000000 */
[----:B------:R-:W-:Y:S02]  /*1f7e0*/  FMNMX3.FTZ R6, R6, R221, R219, !PT ;  /* 0x000000dd06067276 */ /* 0x000fe400078100db */
        /* <DEDUP_REMOVED lines=8> */
[----:B------:R-:W-:Y:S02]  /*1f870*/  FMNMX3.FTZ R6, R4, R211, R209, !PT ;  /* 0x000000d304067276 */ /* 0x000fe400078100d1 */
[----:B------:R-:W1:Y:S02]  /*1f880*/  SHFL.BFLY PT, R4, R7, 0x2, 0x1f ;  /* 0x0c401f0007047f89 */ /* 0x000e6400000e0000 */
        /* <DEDUP_REMOVED lines=9> */
[----:B--2---:R-:W-:Y:S02]  /*1f920*/  FMNMX.FTZ R184, R5, R184, !PT ;  /* 0x000000b805b87209 */ /* 0x004fe40007810000 */
[----:B------:R-:W-:Y:S02]  /*1f930*/  FSEL R5, R185, RZ, P1 ;  /* 0x000000ffb9057208 */ /* 0x000fe40000800000 */
[C---:B------:R-:W-:Y:S01]  /*1f940*/  FSETP.NEU.FTZ.AND P0, PT, R184.reuse, -INF , PT ;  /* 0xff800000b800780b */ /* 0x040fe20003f1d000 */
[----:B------:R-:W-:Y:S01]  /*1f950*/  FMUL.FTZ R204, R184, UR14 ;  /* 0x0000000eb8cc7c20 */ /* 0x000fe20008410000 */
[----:B------:R-:W-:Y:S01]  /*1f960*/  FSEL R206, R206, RZ, P1 ;  /* 0x000000ffcece7208 */ /* 0x000fe20000800000 */
[----:B------:R-:W-:Y:S01]  /*1f970*/  FADD.FTZ R5, R164, -R5 ;  /* 0x80000005a4057221 */ /* 0x000fe20000010000 */
[----:B------:R-:W-:-:S02]  /*1f980*/  R2P PR, R2, 0x6 ;  /* 0x0000000602007804 */ /* 0x000fc40000000000 */
[----:B------:R-:W-:Y:S01]  /*1f990*/  FSEL R4, R184, RZ, P0 ;  /* 0x000000ffb8047208 */ /* 0x000fe20000000000 */
[----:B------:R-:W-:Y:S01]  /*1f9a0*/  FMUL.FTZ R193, R5, UR14 ;  /* 0x0000000e05c17c20 */ /* 0x000fe20008410000 */
[--C-:B------:R-:W-:Y:S01]  /*1f9b0*/  FFMA.FTZ R192, R31, UR14, -R206.reuse ;  /* 0x0000000e1fc07c23 */ /* 0x100fe200080108ce */
[----:B------:R-:W-:Y:S01]  /*1f9c0*/  SEL R194, R0, 0xffffffe0, !P1 ;  /* 0xffffffe000c27807 */ /* 0x000fe20004800000 */
[----:B------:R-:W-:Y:S01]  /*1f9d0*/  FFMA.FTZ R189, R35, UR14, -R206 ;  /* 0x0000000e23bd7c23 */ /* 0x000fe200080108ce */
[----:B------:R-:W-:Y:S01]  /*1f9e0*/  FADD.FTZ R4, R3, -R4 ;  /* 0x8000000403047221 */ /* 0x000fe20000010000 */
[----:B------:R-:W-:Y:S01]  /*1f9f0*/  FSEL R204, R204, RZ, P0 ;  /* 0x000000ffcccc7208 */ /* 0x000fe20000000000 */
[----:B------:R-:W1:Y:S01]  /*1fa00*/  MUFU.EX2 R193, R193 ;  /* 0x000000c100c17308 */ /* 0x000e620000000800 */
[----:B------:R-:W-:Y:S01]  /*1fa10*/  IADD3 R203, PT, PT, R215, R194, RZ ;  /* 0x000000c2d7cb7210 */ /* 0x000fe20007ffe0ff */
[----:B------:R-:W-:Y:S01]  /*1fa20*/  FMUL.FTZ R0, R4, UR14 ;  /* 0x0000000e04007c20 */ /* 0x000fe20008410000 */
[--C-:B------:R-:W-:Y:S01]  /*1fa30*/  FFMA.FTZ R190, R33, UR14, -R206.reuse ;  /* 0x0000000e21be7c23 */ /* 0x100fe200080108ce */
[----:B------:R-:W-:Y:S01]  /*1fa40*/  @P2 IADD3 R201, PT, PT, R16, -0x40, RZ ;  /* 0xffffffc010c92810 */ /* 0x000fe20007ffe0ff */
[----:B------:R-:W-:Y:S01]  /*1fa50*/  FFMA.FTZ R187, R23, UR14, -R206 ;  /* 0x0000000e17bb7c23 */ /* 0x000fe200080108ce */
[--C-:B------:R-:W-:Y:S01]  /*1fa60*/  FFMA.FTZ R188, R27, UR14, -R204.reuse ;  /* 0x0000000e1bbc7c23 */ /* 0x100fe200080108cc */
[--C-:B------:R-:W-:Y:S01]  /*1fa70*/  FFMA.FTZ R186, R19, UR14, -R204.reuse ;  /* 0x0000000e13ba7c23 */ /* 0x100fe200080108cc */
[----:B------:R-:W2:Y:S01]  /*1fa80*/  MUFU.EX2 R0, R0 ;  /* 0x0000000000007308 */ /* 0x000ea20000000800 */
[----:B------:R-:W3:Y:S01]  /*1fa90*/  LDSM.16.MT88.4 R28, [R201] ;  /* 0x00000000c91c783b */ /* 0x000ee20000004200 */
[--C-:B------:R-:W-:Y:S01]  /*1faa0*/  FFMA.FTZ R17, R17, UR14, -R204.reuse ;  /* 0x0000000e11117c23 */ /* 0x100fe200080108cc */
[----:B------:R-:W-:Y:S01]  /*1fab0*/  FFMA.FTZ R8, R21, UR14, -R204 ;  /* 0x0000000e15087c23 */ /* 0x000fe200080108cc */
[----:B------:R-:W-:Y:S01]  /*1fac0*/  MUFU.EX2 R192, R192 ;  /* 0x000000c000c07308 */ /* 0x000fe20000000800 */
[----:B------:R-:W-:Y:S01]  /*1fad0*/  IADD3 R194, PT, PT, R194, R201, RZ ;  /* 0x000000c9c2c27210 */ /* 0x000fe20007ffe0ff */
[-C--:B-1----:R-:W-:Y:S01]  /*1fae0*/  FMUL.FTZ R32, R136, R193.reuse ;  /* 0x000000c188207220 */ /* 0x082fe20000410000 */
[-C--:B------:R-:W-:Y:S01]  /*1faf0*/  FMUL.FTZ R33, R137, R193.reuse ;  /* 0x000000c189217220 */ /* 0x080fe20000410000 */
[----:B------:R-:W1:Y:S01]  /*1fb00*/  MUFU.EX2 R189, R189 ;  /* 0x000000bd00bd7308 */ /* 0x000e620000000800 */
[-C--:B------:R-:W-:Y:S01]  /*1fb10*/  FMUL.FTZ R24, R144, R193.reuse ;  /* 0x000000c190187220 */ /* 0x080fe20000410000 */
[-C--:B------:R-:W-:Y:S01]  /*1fb20*/  FMUL.FTZ R25, R145, R193.reuse ;  /* 0x000000c191197220 */ /* 0x080fe20000410000 */
[-C--:B------:R-:W-:Y:S01]  /*1fb30*/  FMUL.FTZ R140, R140, R193.reuse ;  /* 0x000000c18c8c7220 */ /* 0x080fe20000410000 */
[----:B------:R-:W-:Y:S01]  /*1fb40*/  MUFU.EX2 R190, R190 ;  /* 0x000000be00be7308 */ /* 0x000fe20000000800 */
[-C--:B------:R-:W-:Y:S01]  /*1fb50*/  FMUL.FTZ R141, R141, R193.reuse ;  /* 0x000000c18d8d7220 */ /* 0x080fe20000410000 */
[-C--:B--2---:R-:W-:Y:S01]  /*1fb60*/  FMUL.FTZ R34, R138, R0.reuse ;  /* 0x000000008a227220 */ /* 0x084fe20000410000 */
[-C--:B------:R-:W-:Y:S01]  /*1fb70*/  FMUL.FTZ R35, R139, R0.reuse ;  /* 0x000000008b237220 */ /* 0x080fe20000410000 */
[----:B------:R-:W2:Y:S01]  /*1fb80*/  MUFU.EX2 R187, R187 ;  /* 0x000000bb00bb7308 */ /* 0x000ea20000000800 */
[----:B------:R-:W4:Y:S01]  /*1fb90*/  LDSM.16.MT88.4 R136, [R203+0x12000] ;  /* 0x01200000cb88783b */ /* 0x000f220000004200 */
        /* <DEDUP_REMOVED lines=9> */
[-C--:B------:R-:W-:Y:S01]  /*1fc30*/  FMUL.FTZ R45, R45, R193.reuse ;  /* 0x000000c12d2d7220 */ /* 0x080fe20000410000 */
[----:B------:R-:W-:Y:S01]  /*1fc40*/  MUFU.EX2 R2, R17 ;  /* 0x0000001100027308 */ /* 0x000fe20000000800 */
[----:B------:R-:W-:Y:S01]  /*1fc50*/  FMUL.FTZ R46, R46, R0 ;  /* 0x000000002e2e7220 */ /* 0x000fe20000410000 */
[----:B--2---:R-:W-:Y:S01]  /*1fc60*/  F2FP.F16.F32.PACK_AB R6, R187, R190 ;  /* 0x000000bebb06723e */ /* 0x004fe200000000ff */
[-C--:B------:R-:W-:Y:S01]  /*1fc70*/  FMUL.FTZ R47, R47, R0.reuse ;  /* 0x000000002f2f7220 */ /* 0x080fe20000410000 */
[----:B------:R-:W2:Y:S01]  /*1fc80*/  MUFU.EX2 R3, R8 ;  /* 0x0000000800037308 */ /* 0x000ea20000000800 */
[-C--:B------:R-:W-:Y:S01]  /*1fc90*/  FMUL.FTZ R48, R48, R193.reuse ;  /* 0x000000c130307220 */ /* 0x080fe20000410000 */
[-C--:B------:R-:W-:Y:S01]  /*1fca0*/  FMUL.FTZ R49, R49, R193.reuse ;  /* 0x000000c131317220 */ /* 0x080fe20000410000 */
        /* <DEDUP_REMOVED lines=10> */
[----:B------:R-:W-:Y:S01]  /*1fd50*/  FMUL.FTZ R59, R59, R0 ;  /* 0x000000003b3b7220 */ /* 0x000fe20000410000 */
[----:B--2---:R-:W-:Y:S01]  /*1fd60*/  F2FP.F16.F32.PACK_AB R7, R3, R2 ;  /* 0x000000020307723e */ /* 0x004fe200000000ff */
        /* <DEDUP_REMOVED lines=19> */
[----:B------:R-:W-:Y:S01]  /*1fea0*/  LDSM.16.MT88.4 R20, [R203+0x10000] ;  /* 0x01000000cb14783b */ /* 0x000fe20000004200 */
[-C--:B------:R-:W-:Y:S01]  /*1feb0*/  FMUL.FTZ R16, R152, R193.reuse ;  /* 0x000000c198107220 */ /* 0x080fe20000410000 */
[-C--:B------:R-:W-:Y:S01]  /*1fec0*/  FMUL.FTZ R17, R153, R193.reuse ;  /* 0x000000c199117220 */ /* 0x080fe20000410000 */
[C---:B----4-:R-:W-:Y:S01]  /*1fed0*/  HMMA.16816.F32 R44, R4.reuse, R136, R44 ;  /* 0x00000088042c723c */ /* 0x050fe2000000182c */
[-C--:B------:R-:W-:Y:S01]  /*1fee0*/  FMUL.FTZ R18, R154, R0.reuse ;  /* 0x000000009a127220 */ /* 0x080fe20000410000 */
[-C--:B------:R-:W-:Y:S01]  /*1fef0*/  FMUL.FTZ R19, R155, R0.reuse ;  /* 0x000000009b137220 */ /* 0x080fe20000410000 */
[-C--:B------:R-:W-:Y:S01]  /*1ff00*/  FMUL.FTZ R76, R76, R193.reuse ;  /* 0x000000c14c4c7220 */ /* 0x080fe20000410000 */
[----:B------:R-:W-:Y:S01]  /*1ff10*/  LDSM.16.MT88.4 R152, [R194] ;  /* 0x00000000c298783b */ /* 0x000fe20000004200 */
        /* <DEDUP_REMOVED lines=58> */
[--C-:B------:R-:W-:Y:S01]  /*202c0*/  FFMA.FTZ R202, R195, UR14, -R206.reuse ;  /* 0x0000000ec3ca7c23 */ /* 0x100fe200080108ce */
[--C-:B------:R-:W-:Y:S01]  /*202d0*/  FFMA.FTZ R197, R191, UR14, -R206.reuse ;  /* 0x0000000ebfc57c23 */ /* 0x100fe200080108ce */
[C---:B---3--:R-:W-:Y:S01]  /*202e0*/  HMMA.16816.F32 R76, R4.reuse, R144, R76 ;  /* 0x00000090044c723c */ /* 0x048fe2000000184c */
[-C--:B------:R-:W-:Y:S01]  /*202f0*/  FMUL.FTZ R116, R116, R193.reuse ;  /* 0x000000c174747220 */ /* 0x080fe20000410000 */
[-C--:B------:R-:W-:Y:S01]  /*20300*/  FMUL.FTZ R117, R117, R193.reuse ;  /* 0x000000c175757220 */ /* 0x080fe20000410000 */
[-C--:B------:R-:W-:Y:S01]  /*20310*/  FMUL.FTZ R118, R118, R0.reuse ;  /* 0x0000000076767220 */ /* 0x080fe20000410000 */
[-C--:B------:R-:W-:Y:S01]  /*20320*/  FMUL.FTZ R119, R119, R0.reuse ;  /* 0x0000000077777220 */ /* 0x080fe20000410000 */
[--C-:B------:R-:W-:Y:S01]  /*20330*/  FFMA.FTZ R198, R175, UR14, -R206.reuse ;  /* 0x0000000eafc67c23 */ /* 0x100fe200080108ce */
[-C--:B------:R-:W-:Y:S01]  /*20340*/  FMUL.FTZ R120, R120, R193.reuse ;  /* 0x000000c178787220 */ /* 0x080fe20000410000 */
[-C--:B------:R-:W-:Y:S01]  /*20350*/  FMUL.FTZ R121, R121, R193.reuse ;  /* 0x000000c179797220 */ /* 0x080fe20000410000 */
[C---:B------:R-:W-:Y:S01]  /*20360*/  HMMA.16816.F32 R80, R4.reuse, R146, R80 ;  /* 0x000000920450723c */ /* 0x040fe20000001850 */
[----:B------:R-:W3:Y:S01]  /*20370*/  LDSM.16.MT88.4 R144, [R215+0x16000] ;  /* 0x01600000d790783b */ /* 0x000ee20000004200 */
[-C--:B------:R-:W-:Y:S01]  /*20380*/  FMUL.FTZ R122, R122, R0.reuse ;  /* 0x000000007a7a7220 */ /* 0x080fe20000410000 */
[-C--:B------:R-:W-:Y:S01]  /*20390*/  FMUL.FTZ R123, R123, R0.reuse ;  /* 0x000000007b7b7220 */ /* 0x080fe20000410000 */
[----:B------:R-:W-:Y:S01]  /*203a0*/  FFMA.FTZ R191, R173, UR14, -R206 ;  /* 0x0000000eadbf7c23 */ /* 0x000fe200080108ce */
[--C-:B------:R-:W-:Y:S01]  /*203b0*/  FFMA.FTZ R196, R171, UR14, -R204.reuse ;  /* 0x0000000eabc47c23 */ /* 0x100fe200080108cc */
[--C-:B------:R-:W-:Y:S01]  /*203c0*/  FFMA.FTZ R199, R169, UR14, -R204.reuse ;  /* 0x0000000ea9c77c23 */ /* 0x100fe200080108cc */
[--C-:B------:R-:W-:Y:S01]  /*203d0*/  FFMA.FTZ R195, R167, UR14, -R204.reuse ;  /* 0x0000000ea7c37c23 */ /* 0x100fe200080108cc */
[C---:B------:R-:W-:Y:S01]  /*203e0*/  HMMA.16816.F32 R16, R4.reuse, R20, R16 ;  /* 0x000000140410723c */ /* 0x040fe20000001810 */
[----:B------:R-:W-:Y:S01]  /*203f0*/  FFMA.FTZ R200, R165, UR14, -R204 ;  /* 0x0000000ea5c87c23 */ /* 0x000fe200080108cc */
[----:B------:R-:W-:Y:S01]  /*20400*/  MUFU.EX2 R202, R202 ;  /* 0x000000ca00ca7308 */ /* 0x000fe20000000800 */
[-C--:B------:R-:W-:Y:S01]  /*20410*/  FMUL.FTZ R8, R160, R193.reuse ;  /* 0x000000c1a0087220 */ /* 0x080fe20000410000 */
[-C--:B------:R-:W-:Y:S01]  /*20420*/  FMUL.FTZ R9, R161, R193.reuse ;  /* 0x000000c1a1097220 */ /* 0x080fe20000410000 */
[-C--:B------:R-:W-:Y:S01]  /*20430*/  FMUL.FTZ R10, R162, R0.reuse ;  /* 0x00000000a20a7220 */ /* 0x080fe20000410000 */
[----:B------:R-:W4:Y:S01]  /*20440*/  MUFU.EX2 R197, R197 ;  /* 0x000000c500c57308 */ /* 0x000f220000000800 */
        /* <DEDUP_REMOVED lines=15> */
[----:B------:R-:W5:Y:S01]  /*20540*/  MUFU.EX2 R199, R199 ;  /* 0x000000c700c77308 */ /* 0x000f620000000800 */
[-C--:B------:R-:W-:Y:S01]  /*20550*/  FMUL.FTZ R40, R40, R193.reuse ;  /* 0x000000c128287220 */ /* 0x080fe20000410000 */
[C---:B--2---:R-:W-:Y:S01]  /*20560*/  HMMA.16816.F32 R92, R4.reuse, R136, R92 ;  /* 0x00000088045c723c */ /* 0x044fe2000000185c */
[-C--:B------:R-:W-:Y:S01]  /*20570*/  FMUL.FTZ R41, R41, R193.reuse ;  /* 0x000000c129297220 */ /* 0x080fe20000410000 */
[----:B------:R-:W-:Y:S01]  /*20580*/  MUFU.EX2 R195, R195 ;  /* 0x000000c300c37308 */ /* 0x000fe20000000800 */
[-C--:B------:R-:W-:Y:S01]  /*20590*/  FMUL.FTZ R42, R42, R0.reuse ;  /* 0x000000002a2a7220 */ /* 0x080fe20000410000 */
[-C--:B------:R-:W-:Y:S01]  /*205a0*/  FMUL.FTZ R43, R43, R0.reuse ;  /* 0x000000002b2b7220 */ /* 0x080fe20000410000 */
[-C--:B------:R-:W-:Y:S01]  /*205b0*/  FMUL.FTZ R124, R124, R193.reuse ;  /* 0x000000c17c7c7220 */ /* 0x080fe20000410000 */
[----:B------:R-:W2:Y:S01]  /*205c0*/  MUFU.EX2 R200, R200 ;  /* 0x000000c800c87308 */ /* 0x000ea20000000800 */
[-C--:B------:R-:W-:Y:S01]  /*205d0*/  FMUL.FTZ R125, R125, R193.reuse ;  /* 0x000000c17d7d7220 */ /* 0x080fe20000410000 */
[C---:B------:R-:W-:Y:S01]  /*205e0*/  HMMA.16816.F32 R96, R4.reuse, R138, R96 ;  /* 0x0000008a0460723c */ /* 0x040fe20000001860 */
[----:B------:R-:W4:Y:S01]  /*205f0*/  LDSM.16.MT88.4 R136, [R201+0x6000] ;  /* 0x00600000c988783b */ /* 0x000f220000004200 */
[-C--:B------:R-:W-:Y:S01]  /*20600*/  FMUL.FTZ R126, R126, R0.reuse ;  /* 0x000000007e7e7220 */ /* 0x080fe20000410000 */
[-C--:B------:R-:W-:Y:S01]  /*20610*/  FMUL.FTZ R127, R127, R0.reuse ;  /* 0x000000007f7f7220 */ /* 0x080fe20000410000 */
[-C--:B------:R-:W-:Y:S01]  /*20620*/  FMUL.FTZ R128, R128, R193.reuse ;  /* 0x000000c180807220 */ /* 0x080fe20000410000 */
[-C--:B------:R-:W-:Y:S01]  /*20630*/  FMUL.FTZ R129, R129, R193.reuse ;  /* 0x000000c181817220 */ /* 0x080fe20000410000 */
[-C--:B------:R-:W-:Y:S01]  /*20640*/  FMUL.FTZ R130, R130, R0.reuse ;  /* 0x0000000082827220 */ /* 0x080fe20000410000 */
[----:B------:R-:W-:Y:S01]  /*20650*/  FMUL.FTZ R131, R131, R0 ;  /* 0x0000000083837220 */ /* 0x000fe20000410000 */
[C---:B------:R-:W-:Y:S01]  /*20660*/  HMMA.16816.F32 R20, R4.reuse, R22, R148 ;  /* 0x000000160414723c */ /* 0x040fe20000001894 */
[----:B------:R-:W5:Y:S01]  /*20670*/  LDSM.16.MT88.4 R148, [R215+0x12000] ;  /* 0x01200000d794783b */ /* 0x000f620000004200 */
[--C-:B------:R-:W-:Y:S01]  /*20680*/  FFMA.FTZ R208, R243, UR14, -R206.reuse ;  /* 0x0000000ef3d07c23 */ /* 0x100fe200080108ce */
[----:B------:R-:W-:Y:S01]  /*20690*/  FFMA.FTZ R210, R223, UR14, -R206 ;  /* 0x0000000edfd27c23 */ /* 0x000fe200080108ce */
[--C-:B------:R-:W-:Y:S01]  /*206a0*/  FFMA.FTZ R216, R183, UR14, -R204.reuse ;  /* 0x0000000eb7d87c23 */ /* 0x100fe200080108cc */
[----:B------:R-:W-:Y:S01]  /*206b0*/  LDSM.16.MT88.4 R172, [R215+0x12800] ;  /* 0x01280000d7ac783b */ /* 0x000fe20000004200 */
[--C-:B------:R-:W-:Y:S01]  /*206c0*/  FFMA.FTZ R214, R179, UR14, -R204.reuse ;  /* 0x0000000eb3d67c23 */ /* 0x100fe200080108cc */
[--C-:B------:R-:W-:Y:S01]  /*206d0*/  FFMA.FTZ R243, R177, UR14, -R204.reuse ;  /* 0x0000000eb1f37c23 */ /* 0x100fe200080108cc */
[C---:B------:R-:W-:Y:S01]  /*206e0*/  HMMA.16816.F32 R32, R4.reuse, R152, R32 ;  /* 0x000000980420723c */ /* 0x040fe20000001820 */
[----:B------:R-:W-:Y:S01]  /*206f0*/  LDSM.16.MT88.4 R168, [R203+0x12800] ;  /* 0x01280000cba8783b */ /* 0x000fe20000004200 */
[----:B------:R-:W-:Y:S01]  /*20700*/  MUFU.EX2 R208, R208 ;  /* 0x000000d000d07308 */ /* 0x000fe20000000800 */
[--C-:B------:R-:W-:Y:S01]  /*20710*/  FFMA.FTZ R205, R205, UR14, -R204.reuse ;  /* 0x0000000ecdcd7c23 */ /* 0x100fe200080108cc */
[----:B------:R-:W-:Y:S01]  /*20720*/  FFMA.FTZ R209, R209, UR14, -R204 ;  /* 0x0000000ed1d17c23 */ /* 0x000fe200080108cc */
[----:B------:R-:W-:Y:S01]  /*20730*/  LDSM.16.MT88.4 R164, [R201+0x2800] ;  /* 0x00280000c9a4783b */ /* 0x000fe20000004200 */
[----:B------:R-:W-:Y:S01]  /*20740*/  MUFU.EX2 R210, R210 ;  /* 0x000000d200d27308 */ /* 0x000fe20000000800 */
[----:B------:R-:W-:Y:S01]  /*20750*/  FFMA.FTZ R192, R239, R193, R192 ;  /* 0x000000c1efc07223 */ /* 0x000fe200000100c0 */
[C---:B------:R-:W-:Y:S01]  /*20760*/  HMMA.16816.F32 R132, R4.reuse, R154, R132 ;  /* 0x0000009a0484723c */ /* 0x040fe20000001884 */
[----:B------:R-:W2:Y:S01]  /*20770*/  LDSM.16.MT88.4 R152, [R194+0x6000] ;  /* 0x00600000c298783b */ /* 0x000ea20000004200 */
[----:B------:R-:W-:Y:S01]  /*20780*/  MUFU.EX2 R216, R216 ;  /* 0x000000d800d87308 */ /* 0x000fe20000000800 */
[----:B------:R-:W-:Y:S01]  /*20790*/  FADD.FTZ R189, R189, R192 ;  /* 0x000000c0bdbd7221 */ /* 0x000fe20000010000 */
[----:B------:R-:W-:Y:S01]  /*207a0*/  PLOP3.LUT P0, PT, PT, PT, UP0, 0x80, 0x8 ;  /* 0x000000000008781c */ /* 0x000fe20003f0f008 */
[----:B------:R-:W-:Y:S01]  /*207b0*/  LDSM.16.MT88.4 R160, [R215+0x14800] ;  /* 0x01480000d7a0783b */ /* 0x000fe20000004200 */
[----:B------:R-:W-:Y:S01]  /*207c0*/  MUFU.EX2 R214, R214 ;  /* 0x000000d600d67308 */ /* 0x000fe20000000800 */
[----:B------:R-:W-:Y:S01]  /*207d0*/  FADD.FTZ R190, R190, R189 ;  /* 0x000000bdbebe7221 */ /* 0x000fe20000010000 */
[----:B---3--:R-:W-:Y:S01]  /*207e0*/  HMMA.16816.F32 R100, R4, R144, R100 ;  /* 0x000000900464723c */ /* 0x008fe20000001864 */
[----:B------:R-:W-:Y:S01]  /*207f0*/  LDSM.16.MT88.4 R176, [R194+0x1000] ;  /* 0x00100000c2b0783b */ /* 0x000fe20000004200 */
[----:B------:R-:W-:Y:S01]  /*20800*/  MUFU.EX2 R243, R243 ;  /* 0x000000f300f37308 */ /* 0x000fe20000000800 */
[----:B------:R-:W-:-:S03]  /*20810*/  FADD.FTZ R187, R187, R190 ;  /* 0x000000bebbbb7221 */ /* 0x000fc60000010000 */
[----:B------:R-:W-:Y:S02]  /*20820*/  MUFU.EX2 R205, R205 ;  /* 0x000000cd00cd7308 */ /* 0x000fe40000000800 */
[C---:B------:R-:W-:Y:S01]  /*20830*/  HMMA.16816.F32 R104, R4.reuse, R146, R104 ;  /* 0x000000920468723c */ /* 0x040fe20000001868 */
[----:B------:R-:W3:Y:S07]  /*20840*/  LDSM.16.MT88.4 R144, [R203+0x10800] ;  /* 0x01080000cb90783b */ /* 0x000eee0000004200 */
[C---:B-1----:R-:W-:Y:S08]  /*20850*/  HMMA.16816.F32 R108, R4.reuse, R140, R108 ;  /* 0x0000008c046c723c */ /* 0x042ff0000000186c */
[C---:B------:R-:W-:Y:S01]  /*20860*/  HMMA.16816.F32 R112, R4.reuse, R142, R112 ;  /* 0x0000008e0470723c */ /* 0x040fe20000001870 */
[----:B------:R-:W1:Y:S07]  /*20870*/  LDSM.16.MT88.4 R140, [R201+0x800] ;  /* 0x00080000c98c783b */ /* 0x000e6e0000004200 */
[C---:B----4-:R-:W-:Y:S08]  /*20880*/  HMMA.16816.F32 R116, R4.reuse, R136, R116 ;  /* 0x000000880474723c */ /* 0x050ff00000001874 */
[C---:B------:R-:W-:Y:S01]  /*20890*/  HMMA.16816.F32 R120, R4.reuse, R138, R120 ;  /* 0x0000008a0478723c */ /* 0x040fe20000001878 */
[----:B------:R-:W4:Y:S07]  /*208a0*/  LDSM.16.MT88.4 R136, [R194+0x800] ;  /* 0x00080000c288783b */ /* 0x000f2e0000004200 */
        /* <DEDUP_REMOVED lines=9> */
[----:B------:R-:W2:Y:S01]  /*20940*/  LDSM.16.MT88.4 R152, [R194+0x2800] ;  /* 0x00280000c298783b */ /* 0x000ea20000004200 */
        /* <DEDUP_REMOVED lines=16> */
[C---:B-----5:R-:W-:Y:S08]  /*20a50*/  HMMA.16816.F32 R8, R128.reuse, R148, R8 ;  /* 0x000000948008723c */ /* 0x060ff00000001808 */
        /* <DEDUP_REMOVED lines=14> */
[C---:B----4-:R-:W-:Y:S01]  /*20b40*/  HMMA.16816.F32 R108, R128.reuse, R136, R108 ;  /* 0x00000088806c723c */ /* 0x050fe2000000186c */
[----:B------:R-:W-:Y:S01]  /*20b50*/  FFMA.FTZ R136, R235, UR14, -R206 ;  /* 0x0000000eeb887c23 */ /* 0x000fe200080108ce */
[----:B------:R-:W-:Y:S01]  /*20b60*/  FFMA.FTZ R235, R181, UR14, -R204 ;  /* 0x0000000eb5eb7c23 */ /* 0x000fe200080108cc */
[----:B------:R-:W-:Y:S01]  /*20b70*/  FFMA.FTZ R137, R225, UR14, -R206 ;  /* 0x0000000ee1897c23 */ /* 0x000fe200080108ce */
[----:B------:R-:W-:Y:S01]  /*20b80*/  LDSM.16.MT88.4 R180, [R215+0x13000] ;  /* 0x01300000d7b4783b */ /* 0x000fe20000004200 */
[----:B------:R-:W4:Y:S03]  /*20b90*/  MUFU.EX2 R225, R136 ;  /* 0x0000008800e17308 */ /* 0x000f260000000800 */
[C---:B------:R-:W-:Y:S01]  /*20ba0*/  HMMA.16816.F32 R112, R128.reuse, R138, R112 ;  /* 0x0000008a8070723c */ /* 0x040fe20000001870 */
[----:B------:R5:W-:Y:S04]  /*20bb0*/  MUFU.EX2 R223, R137 ;  /* 0x0000008900df7308 */ /* 0x000be80000000800 */
[----:B------:R-:W4:Y:S03]  /*20bc0*/  MUFU.EX2 R235, R235 ;  /* 0x000000eb00eb7308 */ /* 0x000f260000000800 */
        /* <DEDUP_REMOVED lines=15> */
[C---:B--2---:R-:W-:Y:S08]  /*20cc0*/  HMMA.16816.F32 R116, R128.reuse, R152, R116 ;  /* 0x000000988074723c */ /* 0x044ff00000001874 */
[C---:B------:R-:W-:Y:S01]  /*20cd0*/  HMMA.16816.F32 R120, R128.reuse, R154, R120 ;  /* 0x0000009a8078723c */ /* 0x040fe20000001878 */
[----:B------:R-:W-:Y:S07]  /*20ce0*/  LDSM.16.MT88.4 R152, [R215+0x15000] ;  /* 0x01500000d798783b */ /* 0x000fee0000004200 */
[C---:B---3--:R-:W-:Y:S08]  /*20cf0*/  HMMA.16816.F32 R124, R128.reuse, R144, R124 ;  /* 0x00000090807c723c */ /* 0x048ff0000000187c */
[----:B------:R-:W-:Y:S01]  /*20d00*/  HMMA.16816.F32 R128, R128, R146, R4 ;  /* 0x000000928080723c */ /* 0x000fe20000001804 */
[----:B----4-:R-:W-:Y:S01]  /*20d10*/  F2FP.F16.F32.PACK_AB R4, R225, R208 ;  /* 0x000000d0e104723e */ /* 0x010fe200000000ff */
[----:B------:R-:W-:Y:S01]  /*20d20*/  LDSM.16.MT88.4 R144, [R201+0x5000] ;  /* 0x00500000c990783b */ /* 0x000fe20000004200 */
[----:B------:R-:W-:Y:S01]  /*20d30*/  F2FP.F16.F32.PACK_AB R5, R235, R216 ;  /* 0x000000d8eb05723e */ /* 0x000fe200000000ff */
[----:B------:R-:W-:Y:S01]  /*20d40*/  FADD.FTZ R208, R208, R191 ;  /* 0x000000bfd0d07221 */ /* 0x000fe20000010000 */
[----:B------:R-:W-:-:S02]  /*20d50*/  F2FP.F16.F32.PACK_AB R6, R210, R223 ;  /* 0x000000dfd206723e */ /* 0x000fc400000000ff */
[----:B------:R-:W-:Y:S01]  /*20d60*/  F2FP.F16.F32.PACK_AB R7, R243, R214 ;  /* 0x000000d6f307723e */ /* 0x000fe200000000ff */
[----:B------:R-:W-:-:S04]  /*20d70*/  FADD.FTZ R208, R225, R208 ;  /* 0x000000d0e1d07221 */ /* 0x000fc80000010000 */
[----:B------:R-:W-:Y:S02]  /*20d80*/  FADD.FTZ R223, R223, R208 ;  /* 0x000000d0dfdf7221 */ /* 0x000fe40000010000 */
[----:B-1----:R-:W-:Y:S02]  /*20d90*/  HMMA.16816.F32 R16, R4, R140, R16 ;  /* 0x0000008c0410723c */ /* 0x002fe40000001810 */
        /* <DEDUP_REMOVED lines=128> */
.L_x_2533:
[----:B------:R-:W-:-:S12]  /*215a0*/  UIADD3 UR22, UPT, UPT, UR31, -0x1, URZ ;  /* 0xffffffff1f167890 */ /* 0x000fd8000fffe0ff */
.L_x_2539:
        /* <DEDUP_REMOVED lines=26> */
[----:B------:R-:W4:Y:S01]  /*21750*/  LDCU UR18, c[0x0][0x50c] ;  /* 0x0000a180ff1277ac */ /* 0x000f220008000800 */
        /* <DEDUP_REMOVED lines=10> */
[----:B------:R-:W1:Y:S01]  /*21800*/  LDCU.64 UR14, c[0x0][0x3a8] ;  /* 0x00007500ff0e77ac */ /* 0x000e620008000a00 */
[----:B------:R-:W-:-:S02]  /*21810*/  UIADD3 UR25, UPT, UPT, UR25, 0x40, URZ ;  /* 0x0000004019197890 */ /* 0x000fc4000fffe0ff */
[----:B--23--:R-:W-:-:S12]  /*21820*/  ULEA UR6, UR6, UR16, 0x18 ;  /* 0x0000001006067291 */ /* 0x00cfd8000f8ec0ff */
.L_x_2544:
        /* <DEDUP_REMOVED lines=105> */
.L_x_2541:
[----:B------:R-:W-:Y:S01]  /*21ec0*/  @!PT LDS RZ, [RZ] ;  /* 0x00000000fffff984 */ /* 0x000fe20000000800 */
[----:B------:R-:W-:Y:S01]  /*21ed0*/  @!PT LDS RZ, [RZ] ;  /* 0x00000000fffff984 */ /* 0x000fe20000000800 */
[----:B------:R-:W-:Y:S01]  /*21ee0*/  @!PT LDS RZ, [RZ] ;  /* 0x00000000fffff984 */ /* 0x000fe20000000800 */
[----:B-1----:R-:W-:Y:S01]  /*21ef0*/  @!P6 LDGSTS.E.BYPASS.LTC128B.128 [R241+0x10000], desc[UR26][R228.64] ;  /* 0x10000000e4f1efae */ /* 0x002fe2000b981a1a */
[----:B------:R-:W-:Y:S01]  /*21f00*/  USHF.L.U32 UR16, UR17, 0x5, URZ ;  /* 0x0000000511107899 */ /* 0x000fe200080006ff */
[----:B------:R-:W-:Y:S01]  /*21f10*/  LEA R225, R225, UR6, 0x1 ;  /* 0x00000006e1e17c11 */ /* 0x000fe2000f8e08ff */
[----:B------:R-:W-:Y:S02]  /*21f20*/  USHF.L.U64.HI UR17, UR17, 0x5, UR19 ;  /* 0x0000000511117899 */ /* 0x000fe40008010213 */
[----:B------:R-:W-:Y:S01]  /*21f30*/  @P6 STS.128 [R241+0x10000], RZ ;  /* 0x010000fff1006388 */ /* 0x000fe20000000c00 */
[----:B------:R-:W-:Y:S01]  /*21f40*/  MOV R217, 0x20 ;  /* 0x0000002000d97802 */ /* 0x000fe20000000f00 */
[----:B------:R-:W-:Y:S01]  /*21f50*/  UIADD3 UR24, UPT, UPT, UR24, -0x1, URZ ;  /* 0xffffffff18187890 */ /* 0x000fe2000fffe0ff */
[----:B------:R-:W-:Y:S02]  /*21f60*/  IADD3 R8, P0, PT, R228, UR16, RZ ;  /* 0x00000010e4087c10 */ /* 0x000fe4000ff1e0ff */
[----:B------:R-:W-:Y:S01]  /*21f70*/  @!PT LDS RZ, [RZ] ;  /* 0x00000000fffff984 */ /* 0x000fe20000000800 */
[----:B------:R-:W-:Y:S01]  /*21f80*/  @!PT LDS RZ, [RZ] ;  /* 0x00000000fffff984 */ /* 0x000fe20000000800 */
[----:B------:R-:W-:Y:S01]  /*21f90*/  @!PT LDS RZ, [RZ] ;  /* 0x00000000fffff984 */ /* 0x000fe20000000800 */
[----:B------:R-:W-:Y:S01]  /*21fa0*/  @!P5 LDGSTS.E.BYPASS.LTC128B.128 [R241+0x12000], desc[UR26][R228.64+0x80] ;  /* 0x12000080e4f1dfae */ /* 0x000fe2000b981a1a */
[----:B------:R-:W-:Y:S01]  /*21fb0*/  IADD3 R219, PT, PT, R223, UR6, RZ ;  /* 0x00000006dfdb7c10 */ /* 0x000fe2000fffe0ff */
[----:B------:R-:W-:Y:S01]  /*21fc0*/  UISETP.GT.AND UP2, UPT, UR24, UR7, UPT ;  /* 0x000000071800728c */ /* 0x000fe2000bf44270 */
        /* <DEDUP_REMOVED lines=9> */
[----:B------:R-:W-:Y:S02]  /*22060*/  IADD3 R4, P0, PT, R6, UR16, RZ ;  /* 0x0000001006047c10 */ /* 0x000fe4000ff1e0ff */
[----:B------:R-:W-:Y:S02]  /*22070*/  @P4 STS.128 [R241+0x14000], RZ ;  /* 0x014000fff1004388 */ /* 0x000fe40000000c00 */
[----:B------:R-:W-:Y:S03]  /*22080*/  IADD3.X R5, PT, PT, R7, UR17, RZ, P0, !PT ;  /* 0x0000001107057c10 */ /* 0x000fe600087fe4ff */
[----:B------:R-:W-:Y:S01]  /*22090*/  @!PT LDS RZ, [RZ] ;  /* 0x00000000fffff984 */ /* 0x000fe20000000800 */
[----:B------:R-:W-:Y:S01]  /*220a0*/  @!PT LDS RZ, [RZ] ;  /* 0x00000000fffff984 */ /* 0x000fe20000000800 */
[----:B------:R-:W-:Y:S01]  /*220b0*/  @!PT LDS RZ, [RZ] ;  /* 0x00000000fffff984 */ /* 0x000fe20000000800 */
[----:B------:R-:W-:Y:S01]  /*220c0*/  @!P1 LDGSTS.E.BYPASS.LTC128B.128 [R241+0x16000], desc[UR26][R228.64+0x180] ;  /* 0x16000180e4f19fae */ /* 0x000fe2000b981a1a */
[----:B------:R-:W-:Y:S02]  /*220d0*/  LOP3.LUT P0, RZ, R3, 0x2, RZ, 0xc0, !PT ;  /* 0x0000000203ff7812 */ /* 0x000fe4000780c0ff */
[----:B------:R-:W-:Y:S02]  /*220e0*/  MOV R3, 0x40 ;  /* 0x0000004000037802 */ /* 0x000fe40000000f00 */
[----:B------:R-:W-:Y:S01]  /*220f0*/  @P1 STS.128 [R241+0x16000], RZ ;  /* 0x016000fff1001388 */ /* 0x000fe20000000c00 */
[----:B------:R-:W-:Y:S02]  /*22100*/  SEL R216, R217, 0xffffffe0, !P0 ;  /* 0xffffffe0d9d87807 */ /* 0x000fe40004000000 */
[----:B------:R-:W-:Y:S02]  /*22110*/  SEL R184, R3, 0xffffffc0, !P3 ;  /* 0xffffffc003b87807 */ /* 0x000fe40005800000 */
[----:B------:R-:W-:Y:S01]  /*22120*/  @!PT LDS RZ, [RZ] ;  /* 0x00000000fffff984 */ /* 0x000fe20000000800 */
[----:B------:R-:W-:Y:S01]  /*22130*/  @!PT LDS RZ, [RZ] ;  /* 0x00000000fffff984 */ /* 0x000fe20000000800 */
[----:B------:R-:W-:Y:S01]  /*22140*/  @!PT LDS RZ, [RZ] ;  /* 0x00000000fffff984 */ /* 0x000fe20000000800 */
[----:B------:R-:W-:Y:S01]  /*22150*/  @!P6 LDGSTS.E.BYPASS.LTC128B.128 [R241+0x10800], desc[UR26][R8.64] ;  /* 0x1080000008f1efae */ /* 0x000fe2000b981a1a */
[-C--:B------:R-:W-:Y:S02]  /*22160*/  IADD3 R222, PT, PT, R225, R216.reuse, RZ ;  /* 0x000000d8e1de7210 */ /* 0x080fe40007ffe0ff */
[----:B------:R-:W-:Y:S02]  /*22170*/  IADD3 R220, PT, PT, R219, R216, RZ ;  /* 0x000000d8dbdc7210 */ /* 0x000fe40007ffe0ff */
[----:B------:R-:W-:Y:S01]  /*22180*/  @P6 STS.128 [R241+0x10800], RZ ;  /* 0x010800fff1006388 */ /* 0x000fe20000000c00 */
[-C--:B------:R-:W-:Y:S02]  /*22190*/  IADD3 R221, PT, PT, R225, R184.reuse, RZ ;  /* 0x000000b8e1dd7210 */ /* 0x080fe40007ffe0ff */
[----:B------:R-:W-:Y:S02]  /*221a0*/  IADD3 R219, PT, PT, R219, R184, RZ ;  /* 0x000000b8dbdb7210 */ /* 0x000fe40007ffe0ff */
[----:B------:R-:W-:Y:S01]  /*221b0*/  @!PT LDS RZ, [RZ] ;  /* 0x00000000fffff984 */ /* 0x000fe20000000800 */
[----:B------:R-:W-:Y:S01]  /*221c0*/  @!PT LDS RZ, [RZ] ;  /* 0x00000000fffff984 */ /* 0x000fe20000000800 */
[----:B------:R-:W-:Y:S01]  /*221d0*/  @!PT LDS RZ, [RZ] ;  /* 0x00000000fffff984 */ /* 0x000fe20000000800 */
[----:B------:R-:W-:Y:S01]  /*221e0*/  @!P5 LDGSTS.E.BYPASS.LTC128B.128 [R241+0x12800], desc[UR26][R8.64+0x80] ;  /* 0x1280008008f1dfae */ /* 0x000fe2000b981a1a */
[C---:B------:R-:W-:Y:S02]  /*221f0*/  IADD3 R218, PT, PT, R216.reuse, R221, RZ ;  /* 0x000000ddd8da7210 */ /* 0x040fe40007ffe0ff */
[----:B------:R-:W-:Y:S02]  /*22200*/  IADD3 R3, PT, PT, R216, R219, RZ ;  /* 0x000000dbd8037210 */ /* 0x000fe40007ffe0ff */
        /* <DEDUP_REMOVED lines=56> */
[----:B------:R-:W5:Y:S05]  /*22590*/  LDSM.16.M88.4 R164, [R223+UR6+0x9800] ;  /* 0x00980006dfa4783b */ /* 0x000f6a0008000200 */
[----:B------:R-:W-:Y:S05]  /*225a0*/  LDSM.16.M88.4 R168, [R222] ;  /* 0x00000000dea8783b */ /* 0x000fea0000000200 */
[----:B------:R-:W4:Y:S05]  /*225b0*/  LDSM.16.M88.4 R172, [R220+0x8000] ;  /* 0x00800000dcac783b */ /* 0x000f2a0000000200 */
[----:B------:R-:W4:Y:S05]  /*225c0*/  LDSM.16.M88.4 R176, [R220+0x8800] ;  /* 0x00880000dcb0783b */ /* 0x000f2a0000000200 */
        /* <DEDUP_REMOVED lines=14> */
[C---:B-----5:R-:W-:Y:S08]  /*226b0*/  HMMA.16816.F32 R28, R32.reuse, R164, RZ ;  /* 0x000000a4201c723c */ /* 0x060ff000000018ff */
        /* <DEDUP_REMOVED lines=194> */
[----:B------:R-:W4:Y:S10]  /*232e0*/  MUFU.TANH R172, R10 ;  /* 0x0000000a00ac7308 */ /* 0x000f340000002400 */
[----:B------:R5:W2:Y:S10]  /*232f0*/  MUFU.TANH R173, R11 ;  /* 0x0000000b00ad7308 */ /* 0x000ab40000002400 */
[----:B------:R-:W2:Y:S01]  /*23300*/  MUFU.TANH R169, R169 ;  /* 0x000000a900a97308 */ /* 0x000ea20000002400 */
[C---:B-1----:R-:W-:Y:S09]  /*23310*/  HMMA.16816.F32 R20, R188.reuse, R4, R20 ;  /* 0x00000004bc14723c */ /* 0x042ff20000001814 */
[----:B------:R-:W1:Y:S01]  /*23320*/  MUFU.TANH R170, R170 ;  /* 0x000000aa00aa7308 */ /* 0x000e620000002400 */
[----:B-----5:R5:W3:Y:S01]  /*23330*/  LDSM.16.M88.4 R8, [R3+0xf800] ;  /* 0x00f800000308783b */ /* 0x020ae20000000200 */
[----:B------:R-:W-:Y:S08]  /*23340*/  DEPBAR.LE SB0, 0x0 ;  /* 0x000080000000791a */ /* 0x000ff00000000000 */
[----:B------:R-:W1:Y:S01]  /*23350*/  MUFU.TANH R171, R171 ;  /* 0x000000ab00ab7308 */ /* 0x000e620000002400 */
[----:B------:R-:W-:Y:S01]  /*23360*/  BAR.SYNC.DEFER_BLOCKING 0x0 ;  /* 0x0000000000007b1d */ /* 0x000fe20000010000 */
[C---:B------:R-:W-:Y:S05]  /*23370*/  HMMA.16816.F32 R24, R188.reuse, R6, R24 ;  /* 0x00000006bc18723c */ /* 0x040fea0000001818 */
[----:B------:R-:W-:Y:S03]  /*23380*/  FMUL.FTZ R4, R16, UR18 ;  /* 0x0000001210047c20 */ /* 0x000fe60008410000 */
        /* <DEDUP_REMOVED lines=8> */
[----:B-----5:R-:W-:Y:S01]  /*23410*/  FMUL.FTZ R3, R21, UR18 ;  /* 0x0000001215037c20 */ /* 0x020fe20008410000 */
[----:B------:R-:W-:Y:S01]  /*23420*/  FMUL.FTZ R7, R24, UR18 ;  /* 0x0000001218077c20 */ /* 0x000fe20008410000 */
[----:B------:R-:W-:Y:S07]  /*23430*/  FMUL.FTZ R21, R27, UR18 ;  /* 0x000000121b157c20 */ /* 0x000fee0008410000 */
[----:B------:R1:W1:Y:S10]  /*23440*/  MUFU.TANH R12, R175 ;  /* 0x000000af000c7308 */ /* 0x0002740000002400 */
[----:B------:R-:W1:Y:S01]  /*23450*/  MUFU.TANH R13, R13 ;  /* 0x0000000d000d7308 */ /* 0x000e620000002400 */
[C---:B---3--:R-:W-:Y:S03]  /*23460*/  HMMA.16816.F32 R28, R188.reuse, R8, R28 ;  /* 0x00000008bc1c723c */ /* 0x048fe6000000181c */
[----:B------:R-:W-:Y:S01]  /*23470*/  FMUL.FTZ R8, R25, UR18 ;  /* 0x0000001219087c20 */ /* 0x000fe20008410000 */
[----:B----4-:R-:W-:Y:S05]  /*23480*/  FMUL.FTZ R20, R26, UR18 ;  /* 0x000000121a147c20 */ /* 0x010fea0008410000 */
[----:B------:R-:W3:Y:S01]  /*23490*/  MUFU.TANH R14, R14 ;  /* 0x0000000e000e7308 */ /* 0x000ee20000002400 */
[----:B------:R-:W-:Y:S09]  /*234a0*/  HMMA.16816.F32 R32, R188, R10, R32 ;  /* 0x0000000abc20723c */ /* 0x000ff20000001820 */
[----:B------:R-:W4:Y:S01]  /*234b0*/  MUFU.TANH R15, R15 ;  /* 0x0000000f000f7308 */ /* 0x000f220000002400 */
        /* <DEDUP_REMOVED lines=18> */
[----:B------:R-:W1:Y:S10]  /*235e0*/  MUFU.TANH R21, R21 ;  /* 0x0000001500157308 */ /* 0x000e740000002400 */
[----:B------:R-:W1:Y:S10]  /*235f0*/  MUFU.TANH R23, R23 ;  /* 0x0000001700177308 */ /* 0x000e740000002400 */
[----:B------:R1:W1:Y:S10]  /*23600*/  MUFU.TANH R195, R29 ;  /* 0x0000001d00c37308 */ /* 0x0002740000002400 */
[----:B------:R1:W1:Y:S10]  /*23610*/  MUFU.TANH R194, R30 ;  /* 0x0000001e00c27308 */ /* 0x0002740000002400 */
[----:B------:R1:W1:Y:S10]  /*23620*/  MUFU.TANH R190, R31 ;  /* 0x0000001f00be7308 */ /* 0x0002740000002400 */
[----:B------:R-:W1:Y:S10]  /*23630*/  MUFU.TANH R182, R182 ;  /* 0x000000b600b67308 */ /* 0x000e740000002400 */
[----:B------:R1:W1:Y:S10]  /*23640*/  MUFU.TANH R181, R33 ;  /* 0x0000002100b57308 */ /* 0x0002740000002400 */
[----:B------:R1:W1:Y:S10]  /*23650*/  MUFU.TANH R166, R34 ;  /* 0x0000002200a67308 */ /* 0x0002740000002400 */
[----:B------:R-:W1:Y:S01]  /*23660*/  MUFU.TANH R32, R32 ;  /* 0x0000002000207308 */ /* 0x000e620000002400 */
[----:B--234-:R-:W-:Y:S05]  /*23670*/  BRA.U !UP2, `(.L_x_2542) ;  /* 0x000000090ab87547 */ /* 0x01cfea000b800000 */
[----:B------:R-:W-:Y:S01]  /*23680*/  UPLOP3.LUT UP1, UPT, UPT, UPT, UP0, 0x80, 0x8 ;  /* 0x000000000008789c */ /* 0x000fe20003f2f000 */
[----:B------:R-:W-:Y:S05]  /*23690*/  P2R R9, PR, RZ, 0x2 ;  /* 0x00000002ff097803 */ /* 0x000fea0000000000 */
[----:B------:R-:W-:Y:S05]  /*236a0*/  PLOP3.LUT P0, PT, PT, PT, UP1, 0x80, 0x8 ;  /* 0x000000000008781c */ /* 0x000fea0003f0f018 */
[----:B------:R-:W2:Y:S01]  /*236b0*/  @!UP1 LDCU UR17, c[0x0][0x3b8] ;  /* 0x00007700ff1197ac */ /* 0x000ea20008000800 */
[----:B------:R-:W-:Y:S02]  /*236c0*/  @!UP1 UMOV UR23, URZ ;  /* 0x000000ff00179c82 */ /* 0x000fe40008000000 */
[----:B------:R-:W-:Y:S02]  /*236d0*/  @!UP1 UIADD3 UR23, UP2, UPT, URZ, -UR23, URZ ;  /* 0x80000017ff179290 */ /* 0x000fe4000ff5e0ff */
[----:B--2---:R-:W-:Y:S04]  /*236e0*/  @!UP1 USHF.L.U32 UR16, UR17, 0x6, URZ ;  /* 0x0000000611109899 */ /* 0x004fe800080006ff */
        /* <DEDUP_REMOVED lines=10> */
[----:B------:R-:W2:Y:S01]  /*23790*/  LDC R11, c[0x0][0x4f0] ;  /* 0x00013c00ff0b7b82 */ /* 0x000ea20000000800 */
[----:B------:R-:W-:Y:S02]  /*237a0*/  UIADD3 UR17, UPT, UPT, UR25, -0x80, URZ ;  /* 0xffffff8019117890 */ /* 0x000fe4000fffe0ff */
[----:B------:R-:W-:Y:S04]  /*237b0*/  UIADD3 UR16, UPT, UPT, UR25, -0x40, URZ ;  /* 0xffffffc019107890 */ /* 0x000fe8000fffe0ff */
        /* <DEDUP_REMOVED lines=9> */
[----:B------:R-:W-:Y:S02]  /*23850*/  IMAD R10, R9, R18, RZ ;  /* 0x00000012090a7224 */ /* 0x000fe400078e02ff */
[----:B------:R-:W-:Y:S02]  /*23860*/  IMAD.U32 R9, RZ, RZ, UR16 ;  /* 0x00000010ff097e24 */ /* 0x000fe4000f8e00ff */
[----:B------:R-:W-:Y:S03]  /*23870*/  IMAD.HI.U32 R10, R27, R10, R26 ;  /* 0x0000000a1b0a7227 */ /* 0x000fe600078e001a */
[----:B------:R-:W-:Y:S03]  /*23880*/  IABS R9, R9 ;  /* 0x0000000900097213 */ /* 0x000fe60000000000 */
[----:B-1----:R-:W-:Y:S04]  /*23890*/  IMAD.HI.U32 R22, R10, R25, RZ ;  /* 0x000000190a167227 */ /* 0x002fe800078e00ff */
        /* <DEDUP_REMOVED lines=49> */
.L_x_2543:
        /* <DEDUP_REMOVED lines=91> */
.L_x_2542:
[C---:B------:R-:W-:Y:S01]  /*24160*/  IADD3 R9, PT, PT, R236.reuse, -0x20, RZ ;  /* 0xffffffe0ec097810 */ /* 0x040fe20007ffe0ff */
[----:B------:R-:W-:Y:S01]  /*24170*/  UISETP.GT.AND UP2, UPT, UR24, UR7, UPT ;  /* 0x000000071800728c */ /* 0x000fe2000bf44270 */
[CC--:B------:R-:W-:Y:S01]  /*24180*/  ISETP.GT.AND P5, PT, R233.reuse, R236.reuse, PT ;  /* 0x000000ece900720c */ /* 0x0c0fe20003fa4270 */
[----:B------:R-:W-:Y:S01]  /*24190*/  UIADD3 UR25, UPT, UPT, UR25, -0x40, URZ ;  /* 0xffffffc019197890 */ /* 0x000fe2000fffe0ff */
[----:B------:R-:W-:Y:S02]  /*241a0*/  ISETP.GT.AND P1, PT, R233, R9, PT ;  /* 0x00000009e900720c */ /* 0x000fe40003f24270 */
[----:B-1----:R-:W-:Y:S02]  /*241b0*/  FSEL R219, R219, -INF , !P5 ;  /* 0xff800000dbdb7808 */ /* 0x002fe40006800000 */
[----:B------:R-:W-:Y:S02]  /*241c0*/  IADD3 R31, PT, PT, R236, -0x1f, RZ ;  /* 0xffffffe1ec1f7810 */ /* 0x000fe40007ffe0ff */
[C---:B------:R-:W-:Y:S02]  /*241d0*/  ISETP.GT.AND P5, PT, R235.reuse, R236, PT ;  /* 0x000000eceb00720c */ /* 0x040fe40003fa4270 */
[----:B------:R-:W-:Y:S02]  /*241e0*/  FSEL R168, R168, -INF , !P1 ;  /* 0xff800000a8a87808 */ /* 0x000fe40004800000 */
[C---:B------:R-:W-:Y:S02]  /*241f0*/  ISETP.GT.AND P1, PT, R235.reuse, R31, PT ;  /* 0x0000001feb00720c */ /* 0x040fe40003f24270 */
[----:B------:R-:W-:Y:S02]  /*24200*/  ISETP.GT.AND P0, PT, R235, R9, PT ;  /* 0x00000009eb00720c */ /* 0x000fe40003f04270 */
[----:B------:R-:W-:Y:S02]  /*24210*/  FSEL R210, R210, -INF , !P5 ;  /* 0xff800000d2d27808 */ /* 0x000fe40006800000 */
[C---:B------:R-:W-:Y:S02]  /*24220*/  IADD3 R28, PT, PT, R236.reuse, -0x17, RZ ;  /* 0xffffffe9ec1c7810 */ /* 0x040fe40007ffe0ff */
[----:B------:R-:W-:Y:S02]  /*24230*/  ISETP.GT.AND P5, PT, R233, R31, PT ;  /* 0x0000001fe900720c */ /* 0x000fe40003fa4270 */
[----:B--2---:R-:W-:Y:S02]  /*24240*/  IADD3 R11, PT, PT, R236, -0x18, RZ ;  /* 0xffffffe8ec0b7810 */ /* 0x004fe40007ffe0ff */
[----:B------:R-:W-:Y:S02]  /*24250*/  FSEL R170, R170, -INF , !P0 ;  /* 0xff800000aaaa7808 */ /* 0x000fe40004000000 */
[----:B------:R-:W-:Y:S02]  /*24260*/  FSEL R171, R171, -INF , !P1 ;  /* 0xff800000abab7808 */ /* 0x000fe40004800000 */
[----:B------:R-:W-:Y:S02]  /*24270*/  ISETP.GT.AND P0, PT, R233, R28, PT ;  /* 0x0000001ce900720c */ /* 0x000fe40003f04270 */
[----:B------:R-:W-:Y:S02]  /*24280*/  FSEL R169, R169, -INF , !P5 ;  /* 0xff800000a9a97808 */ /* 0x000fe40006800000 */
[-C--:B------:R-:W-:Y:S02]  /*24290*/  ISETP.GT.AND P1, PT, R235, R11.reuse, PT ;  /* 0x0000000beb00720c */ /* 0x080fe40003f24270 */
[C---:B------:R-:W-:Y:S02]  /*242a0*/  IADD3 R27, PT, PT, R236.reuse, -0xf, RZ ;  /* 0xfffffff1ec1b7810 */ /* 0x040fe40007ffe0ff */
[----:B------:R-:W-:Y:S02]  /*242b0*/  ISETP.GT.AND P5, PT, R233, R11, PT ;  /* 0x0000000be900720c */ /* 0x000fe40003fa4270 */
[----:B------:R-:W-:Y:S02]  /*242c0*/  IADD3 R10, PT, PT, R236, -0x10, RZ ;  /* 0xfffffff0ec0a7810 */ /* 0x000fe40007ffe0ff */
[----:B------:R-:W-:Y:S02]  /*242d0*/  FSEL R30, R165, -INF , !P0 ;  /* 0xff800000a51e7808 */ /* 0x000fe40004000000 */
[----:B------:R-:W-:Y:S02]  /*242e0*/  FSEL R172, R172, -INF , !P1 ;  /* 0xff800000acac7808 */ /* 0x000fe40004800000 */
[----:B------:R-:W-:Y:S02]  /*242f0*/  FSEL R164, R164, -INF , !P5 ;  /* 0xff800000a4a47808 */ /* 0x000fe40006800000 */
[CC--:B------:R-:W-:Y:S02]  /*24300*/  ISETP.GT.AND P1, PT, R233.reuse, R27.reuse, PT ;  /* 0x0000001be900720c */ /* 0x0c0fe40003f24270 */
[----:B------:R-:W-:Y:S02]  /*24310*/  ISETP.GT.AND P0, PT, R233, R10, PT ;  /* 0x0000000ae900720c */ /* 0x000fe40003f04270 */
[----:B------:R-:W-:Y:S02]  /*24320*/  ISETP.GT.AND P5, PT, R235, R28, PT ;  /* 0x0000001ceb00720c */ /* 0x000fe40003fa4270 */
[----:B------:R-:W-:Y:S02]  /*24330*/  IADD3 R26, PT, PT, R236, -0x8, RZ ;  /* 0xfffffff8ec1a7810 */ /* 0x000fe40007ffe0ff */
[----:B------:R-:W-:Y:S02]  /*24340*/  FSEL R179, R12, -INF , !P0 ;  /* 0xff8000000cb37808 */ /* 0x000fe40004000000 */
[----:B------:R-:W-:Y:S02]  /*24350*/  FSEL R177, R13, -INF , !P1 ;  /* 0xff8000000db17808 */ /* 0x000fe40004800000 */
[----:B------:R-:W-:Y:S02]  /*24360*/  FSEL R173, R173, -INF , !P5 ;  /* 0xff800000adad7808 */ /* 0x000fe40006800000 */
[----:B------:R-:W-:Y:S02]  /*24370*/  ISETP.GT.AND P0, PT, R235, R27, PT ;  /* 0x0000001beb00720c */ /* 0x000fe40003f04270 */
[----:B------:R-:W-:Y:S02]  /*24380*/  ISETP.GT.AND P1, PT, R233, R26, PT ;  /* 0x0000001ae900720c */ /* 0x000fe40003f24270 */
[----:B------:R-:W-:Y:S02]  /*24390*/  IADD3 R25, PT, PT, R236, -0x7, RZ ;  /* 0xfffffff9ec197810 */ /* 0x000fe40007ffe0ff */
[----:B------:R-:W-:Y:S02]  /*243a0*/  ISETP.GT.AND P5, PT, R235, R10, PT ;  /* 0x0000000aeb00720c */ /* 0x000fe40003fa4270 */
[----:B------:R-:W-:Y:S02]  /*243b0*/  FSEL R15, R15, -INF , !P0 ;  /* 0xff8000000f0f7808 */ /* 0x000fe40004000000 */
[----:B------:R-:W-:Y:S02]  /*243c0*/  FSEL R175, R4, -INF , !P1 ;  /* 0xff80000004af7808 */ /* 0x000fe40004800000 */
[----:B------:R-:W-:Y:S02]  /*243d0*/  FSEL R178, R14, -INF , !P5 ;  /* 0xff8000000eb27808 */ /* 0x000fe40006800000 */
[C---:B------:R-:W-:Y:S02]  /*243e0*/  ISETP.GT.AND P0, PT, R235.reuse, R26, PT ;  /* 0x0000001aeb00720c */ /* 0x040fe40003f04270 */
[-C--:B------:R-:W-:Y:S02]  /*243f0*/  ISETP.GT.AND P1, PT, R235, R25.reuse, PT ;  /* 0x00000019eb00720c */ /* 0x080fe40003f24270 */
[C---:B------:R-:W-:Y:S02]  /*24400*/  IADD3 R22, PT, PT, R236.reuse, 0x8, RZ ;  /* 0x00000008ec167810 */ /* 0x040fe40007ffe0ff */
[----:B------:R-:W-:Y:S02]  /*24410*/  IADD3 R24, PT, PT, R236, 0x1, RZ ;  /* 0x00000001ec187810 */ /* 0x000fe40007ffe0ff */
[----:B------:R-:W-:Y:S02]  /*24420*/  ISETP.GT.AND P5, PT, R233, R25, PT ;  /* 0x00000019e900720c */ /* 0x000fe40003fa4270 */
[----:B------:R-:W-:Y:S02]  /*24430*/  FSEL R16, R16, -INF , !P0 ;  /* 0xff80000010107808 */ /* 0x000fe40004000000 */
[----:B------:R-:W-:Y:S02]  /*24440*/  FSEL R17, R17, -INF , !P1 ;  /* 0xff80000011117808 */ /* 0x000fe40004800000 */
[----:B------:R-:W-:Y:S02]  /*24450*/  FSEL R29, R5, -INF , !P5 ;  /* 0xff800000051d7808 */ /* 0x000fe40006800000 */
[----:B------:R-:W-:Y:S02]  /*24460*/  ISETP.GT.AND P1, PT, R233, R22, PT ;  /* 0x00000016e900720c */ /* 0x000fe40003f24270 */
[-C--:B------:R-:W-:Y:S02]  /*24470*/  ISETP.GT.AND P0, PT, R235, R24.reuse, PT ;  /* 0x00000018eb00720c */ /* 0x080fe40003f04270 */
[----:B------:R-:W-:Y:S02]  /*24480*/  IADD3 R19, PT, PT, R236, 0x9, RZ ;  /* 0x00000009ec137810 */ /* 0x000fe40007ffe0ff */
[----:B------:R-:W-:Y:S02]  /*24490*/  ISETP.GT.AND P5, PT, R233, R24, PT ;  /* 0x00000018e900720c */ /* 0x000fe40003fa4270 */
[----:B------:R-:W-:Y:S02]  /*244a0*/  FSEL R6, R6, -INF , !P0 ;  /* 0xff80000006067808 */ /* 0x000fe40004000000 */
[----:B------:R-:W-:Y:S02]  /*244b0*/  FSEL R209, R7, -INF , !P1 ;  /* 0xff80000007d17808 */ /* 0x000fe40004800000 */
[----:B------:R-:W-:Y:S02]  /*244c0*/  ISETP.GT.AND P0, PT, R235, R22, PT ;  /* 0x00000016eb00720c */ /* 0x000fe40003f04270 */
[C---:B------:R-:W-:Y:S02]  /*244d0*/  ISETP.GE.AND P6, PT, R9.reuse, R232, PT ;  /* 0x000000e80900720c */ /* 0x040fe40003fc6270 */
[----:B------:R-:W-:Y:S02]  /*244e0*/  ISETP.GE.AND P4, PT, R9, R224, PT ;  /* 0x000000e00900720c */ /* 0x000fe40003f86270 */
[-C--:B------:R-:W-:Y:S02]  /*244f0*/  ISETP.GT.AND P1, PT, R235, R19.reuse, PT ;  /* 0x00000013eb00720c */ /* 0x080fe40003f24270 */
[----:B------:R-:W-:Y:S02]  /*24500*/  FSEL R211, R3, -INF , !P5 ;  /* 0xff80000003d37808 */ /* 0x000fe40006800000 */
[C---:B------:R-:W-:Y:S02]  /*24510*/  IADD3 R9, PT, PT, R236.reuse, 0x11, RZ ;  /* 0x00000011ec097810 */ /* 0x040fe40007ffe0ff */
[----:B------:R-:W-:Y:S02]  /*24520*/  ISETP.GT.AND P5, PT, R233, R19, PT ;  /* 0x00000013e900720c */ /* 0x000fe40003fa4270 */
[----:B------:R-:W-:Y:S02]  /*24530*/  IADD3 R18, PT, PT, R236, 0x10, RZ ;  /* 0x00000010ec127810 */ /* 0x000fe40007ffe0ff */
[----:B------:R-:W-:Y:S02]  /*24540*/  FSEL R20, R20, -INF , !P0 ;  /* 0xff80000014147808 */ /* 0x000fe40004000000 */
[----:B------:R-:W-:Y:S02]  /*24550*/  FSEL R21, R21, -INF , !P1 ;  /* 0xff80000015157808 */ /* 0x000fe40004800000 */
[C---:B------:R-:W-:Y:S02]  /*24560*/  ISETP.GT.AND P0, PT, R233.reuse, R9, PT ;  /* 0x00000009e900720c */ /* 0x040fe40003f04270 */
[----:B------:R-:W-:Y:S02]  /*24570*/  FSEL R207, R8, -INF , !P5 ;  /* 0xff80000008cf7808 */ /* 0x000fe40006800000 */
[C---:B------:R-:W-:Y:S02]  /*24580*/  ISETP.GE.AND P1, PT, R236.reuse, R232, PT ;  /* 0x000000e8ec00720c */ /* 0x040fe40003f26270 */
[----:B------:R-:W-:Y:S02]  /*24590*/  ISETP.GT.AND P5, PT, R233, R18, PT ;  /* 0x00000012e900720c */ /* 0x000fe40003fa4270 */
[C---:B------:R-:W-:Y:S02]  /*245a0*/  IADD3 R4, PT, PT, R236.reuse, 0x19, RZ ;  /* 0x00000019ec047810 */ /* 0x040fe40007ffe0ff */
[----:B------:R-:W-:Y:S02]  /*245b0*/  FSEL R219, R219, -INF , !P1 ;  /* 0xff800000dbdb7808 */ /* 0x000fe40004800000 */
[----:B------:R-:W-:Y:S02]  /*245c0*/  FSEL R195, R195, -INF , !P0 ;  /* 0xff800000c3c37808 */ /* 0x000fe40004000000 */
[----:B------:R-:W-:Y:S02]  /*245d0*/  FSEL R23, R23, -INF , !P5 ;  /* 0xff80000017177808 */ /* 0x000fe40006800000 */
[----:B------:R-:W-:Y:S02]  /*245e0*/  ISETP.GT.AND P1, PT, R233, R4, PT ;  /* 0x00000004e900720c */ /* 0x000fe40003f24270 */
[C---:B------:R-:W-:Y:S02]  /*245f0*/  ISETP.GE.AND P0, PT, R236.reuse, R224, PT ;  /* 0x000000e0ec00720c */ /* 0x040fe40003f06270 */
[----:B------:R-:W-:Y:S02]  /*24600*/  ISETP.GT.AND P5, PT, R235, R18, PT ;  /* 0x00000012eb00720c */ /* 0x000fe40003fa4270 */
[----:B------:R-:W-:Y:S02]  /*24610*/  IADD3 R3, PT, PT, R236, 0x18, RZ ;  /* 0x00000018ec037810 */ /* 0x000fe40007ffe0ff */
[----:B------:R-:W-:Y:S02]  /*24620*/  FSEL R210, R210, -INF , !P0 ;  /* 0xff800000d2d27808 */ /* 0x000fe40004000000 */
[----:B------:R-:W-:Y:S02]  /*24630*/  FSEL R181, R181, -INF , !P1 ;  /* 0xff800000b5b57808 */ /* 0x000fe40004800000 */
[C---:B------:R-:W-:Y:S02]  /*24640*/  ISETP.GT.AND P0, PT, R235.reuse, R4, PT ;  /* 0x00000004eb00720c */ /* 0x040fe40003f04270 */
[----:B------:R-:W-:Y:S02]  /*24650*/  FSEL R194, R194, -INF , !P5 ;  /* 0xff800000c2c27808 */ /* 0x000fe40006800000 */
[C---:B------:R-:W-:Y:S02]  /*24660*/  ISETP.GT.AND P1, PT, R235.reuse, R3, PT ;  /* 0x00000003eb00720c */ /* 0x040fe40003f24270 */
[----:B------:R-:W-:Y:S02]  /*24670*/  ISETP.GT.AND P5, PT, R235, R9, PT ;  /* 0x00000009eb00720c */ /* 0x000fe40003fa4270 */
[----:B------:R-:W-:Y:S02]  /*24680*/  FSEL R165, R32, -INF , !P0 ;  /* 0xff80000020a57808 */ /* 0x000fe40004000000 */
[----:B------:R-:W-:Y:S02]  /*24690*/  FSEL R166, R166, -INF , !P1 ;  /* 0xff800000a6a67808 */ /* 0x000fe40004800000 */
[----:B------:R-:W-:Y:S02]  /*246a0*/  ISETP.GE.AND P0, PT, R31, R224, PT ;  /* 0x000000e01f00720c */ /* 0x000fe40003f06270 */
[----:B------:R-:W-:Y:S02]  /*246b0*/  FSEL R190, R190, -INF , !P5 ;  /* 0xff800000bebe7808 */ /* 0x000fe40006800000 */
[----:B------:R-:W-:Y:S02]  /*246c0*/  ISETP.GE.AND P1, PT, R11, R232, PT ;  /* 0x000000e80b00720c */ /* 0x000fe40003f26270 */
[----:B------:R-:W-:Y:S02]  /*246d0*/  ISETP.GT.AND P5, PT, R233, R3, PT ;  /* 0x00000003e900720c */ /* 0x000fe40003fa4270 */
[----:B------:R-:W-:Y:S02]  /*246e0*/  FSEL R14, R170, -INF , !P4 ;  /* 0xff800000aa0e7808 */ /* 0x000fe40006000000 */
[----:B------:R-:W-:Y:S02]  /*246f0*/  ISETP.GE.AND P4, PT, R28, R224, PT ;  /* 0x000000e01c00720c */ /* 0x000fe40003f86270 */
[----:B------:R-:W-:Y:S02]  /*24700*/  FSEL R12, R171, -INF , !P0 ;  /* 0xff800000ab0c7808 */ /* 0x000fe40004000000 */
[----:B------:R-:W-:Y:S02]  /*24710*/  FSEL R7, R164, -INF , !P1 ;  /* 0xff800000a4077808 */ /* 0x000fe40004800000 */
[----:B------:R-:W-:Y:S02]  /*24720*/  FSEL R182, R182, -INF , !P5 ;  /* 0xff800000b6b67808 */ /* 0x000fe40006800000 */
[C---:B------:R-:W-:Y:S02]  /*24730*/  ISETP.GE.AND P0, PT, R10.reuse, R232, PT ;  /* 0x000000e80a00720c */ /* 0x040fe40003f06270 */
[----:B------:R-:W-:Y:S02]  /*24740*/  ISETP.GE.AND P1, PT, R10, R224, PT ;  /* 0x000000e00a00720c */ /* 0x000fe40003f26270 */
[-C--:B------:R-:W-:Y:S02]  /*24750*/  ISETP.GE.AND P5, PT, R31, R232.reuse, PT ;  /* 0x000000e81f00720c */ /* 0x080fe40003fa6270 */
[----:B------:R-:W-:Y:S02]  /*24760*/  FSEL R13, R168, -INF , !P6 ;  /* 0xff800000a80d7808 */ /* 0x000fe40007000000 */
[----:B------:R-:W-:Y:S02]  /*24770*/  FSEL R8, R173, -INF , !P4 ;  /* 0xff800000ad087808 */ /* 0x000fe40006000000 */
[----:B------:R-:W-:Y:S02]  /*24780*/  FSEL R179, R179, -INF , !P0 ;  /* 0xff800000b3b37808 */ /* 0x000fe40004000000 */
[----:B------:R-:W-:Y:S02]  /*24790*/  FSEL R178, R178, -INF , !P1 ;  /* 0xff800000b2b27808 */ /* 0x000fe40004800000 */
[C---:B------:R-:W-:Y:S02]  /*247a0*/  ISETP.GE.AND P4, PT, R26.reuse, R232, PT ;  /* 0x000000e81a00720c */ /* 0x040fe40003f86270 */
[-C--:B------:R-:W-:Y:S02]  /*247b0*/  ISETP.GE.AND P6, PT, R11, R224.reuse, PT ;  /* 0x000000e00b00720c */ /* 0x080fe40003fc6270 */
[----:B------:R-:W-:Y:S02]  /*247c0*/  FSEL R11, R169, -INF , !P5 ;  /* 0xff800000a90b7808 */ /* 0x000fe40006800000 */
[-C--:B------:R-:W-:Y:S02]  /*247d0*/  ISETP.GE.AND P0, PT, R26, R224.reuse, PT ;  /* 0x000000e01a00720c */ /* 0x080fe40003f06270 */
[----:B------:R-:W-:Y:S02]  /*247e0*/  ISETP.GE.AND P1, PT, R25, R224, PT ;  /* 0x000000e01900720c */ /* 0x000fe40003f26270 */
[----:B------:R-:W-:Y:S02]  /*247f0*/  ISETP.GE.AND P5, PT, R28, R232, PT ;  /* 0x000000e81c00720c */ /* 0x000fe40003fa6270 */
[----:B------:R-:W-:Y:S02]  /*24800*/  FSEL R175, R175, -INF , !P4 ;  /* 0xff800000afaf7808 */ /* 0x000fe40006000000 */
[----:B------:R-:W-:Y:S02]  /*24810*/  FSEL R10, R172, -INF , !P6 ;  /* 0xff800000ac0a7808 */ /* 0x000fe40007000000 */
[----:B------:R-:W-:Y:S02]  /*24820*/  FSEL R174, R16, -INF , !P0 ;  /* 0xff80000010ae7808 */ /* 0x000fe40004000000 */
[----:B------:R-:W-:Y:S02]  /*24830*/  FSEL R172, R17, -INF , !P1 ;  /* 0xff80000011ac7808 */ /* 0x000fe40004800000 */
[-C--:B------:R-:W-:Y:S02]  /*24840*/  ISETP.GE.AND P4, PT, R24, R224.reuse, PT ;  /* 0x000000e01800720c */ /* 0x080fe40003f86270 */
[----:B------:R-:W-:Y:S02]  /*24850*/  FSEL R5, R30, -INF , !P5 ;  /* 0xff8000001e057808 */ /* 0x000fe40006800000 */
[-C--:B------:R-:W-:Y:S02]  /*24860*/  ISETP.GE.AND P0, PT, R22, R224.reuse, PT ;  /* 0x000000e01600720c */ /* 0x080fe40003f06270 */
[----:B------:R-:W-:Y:S02]  /*24870*/  ISETP.GE.AND P6, PT, R27, R224, PT ;  /* 0x000000e01b00720c */ /* 0x000fe40003fc6270 */
[-C--:B------:R-:W-:Y:S02]  /*24880*/  ISETP.GE.AND P1, PT, R19, R232.reuse, PT ;  /* 0x000000e81300720c */ /* 0x080fe40003f26270 */
[-C--:B------:R-:W-:Y:S02]  /*24890*/  ISETP.GE.AND P5, PT, R27, R232.reuse, PT ;  /* 0x000000e81b00720c */ /* 0x080fe40003fa6270 */
[----:B------:R-:W-:Y:S02]  /*248a0*/  FSEL R208, R6, -INF , !P4 ;  /* 0xff80000006d07808 */ /* 0x000fe40006000000 */
[----:B------:R-:W-:Y:S02]  /*248b0*/  FSEL R176, R15, -INF , !P6 ;  /* 0xff8000000fb07808 */ /* 0x000fe40007000000 */
[----:B------:R-:W-:Y:S02]  /*248c0*/  FSEL R206, R20, -INF , !P0 ;  /* 0xff80000014ce7808 */ /* 0x000fe40004000000 */
[----:B------:R-:W-:Y:S02]  /*248d0*/  FMNMX3.FTZ R6, R0, R13, R11, !PT ;  /* 0x0000000d00067276 */ /* 0x000fe4000781000b */
[----:B------:R-:W-:Y:S02]  /*248e0*/  FSEL R207, R207, -INF , !P1 ;  /* 0xff800000cfcf7808 */ /* 0x000fe40004800000 */
[----:B------:R-:W-:Y:S02]  /*248f0*/  FSEL R177, R177, -INF , !P5 ;  /* 0xff800000b1b17808 */ /* 0x000fe40006800000 */
[-C--:B------:R-:W-:Y:S02]  /*24900*/  ISETP.GE.AND P6, PT, R24, R232.reuse, PT ;  /* 0x000000e81800720c */ /* 0x080fe40003fc6270 */
[C---:B------:R-:W-:Y:S02]  /*24910*/  ISETP.GE.AND P1, PT, R9.reuse, R232, PT ;  /* 0x000000e80900720c */ /* 0x040fe40003f26270 */
[----:B------:R-:W-:Y:S02]  /*24920*/  ISETP.GE.AND P0, PT, R9, R224, PT ;  /* 0x000000e00900720c */ /* 0x000fe40003f06270 */
[----:B------:R-:W-:Y:S02]  /*24930*/  FMNMX3.FTZ R9, R2, R14, R12, !PT ;  /* 0x0000000e02097276 */ /* 0x000fe4000781000c */
[----:B------:R-:W-:Y:S02]  /*24940*/  ISETP.GE.AND P5, PT, R25, R232, PT ;  /* 0x000000e81900720c */ /* 0x000fe40003fa6270 */
[----:B------:R-:W-:Y:S02]  /*24950*/  FMNMX3.FTZ R6, R6, R7, R5, !PT ;  /* 0x0000000706067276 */ /* 0x000fe40007810005 */
[----:B------:R-:W-:Y:S02]  /*24960*/  FSEL R211, R211, -INF , !P6 ;  /* 0xff800000d3d37808 */ /* 0x000fe40007000000 */
[----:B------:R-:W-:Y:S02]  /*24970*/  FSEL R173, R29, -INF , !P5 ;  /* 0xff8000001dad7808 */ /* 0x000fe40006800000 */
[----:B------:R-:W-:Y:S02]  /*24980*/  ISETP.GE.AND P6, PT, R19, R224, PT ;  /* 0x000000e01300720c */ /* 0x000fe40003fc6270 */
[----:B------:R-:W-:Y:S02]  /*24990*/  ISETP.GE.AND P4, PT, R18, R232, PT ;  /* 0x000000e81200720c */ /* 0x000fe40003f86270 */
[----:B------:R-:W-:Y:S02]  /*249a0*/  FMNMX3.FTZ R9, R9, R10, R8, !PT ;  /* 0x0000000a09097276 */ /* 0x000fe40007810008 */
[----:B------:R-:W-:Y:S02]  /*249b0*/  ISETP.GE.AND P5, PT, R22, R232, PT ;  /* 0x000000e81600720c */ /* 0x000fe40003fa6270 */
[----:B------:R-:W-:Y:S02]  /*249c0*/  FMNMX3.FTZ R6, R6, R179, R177, !PT ;  /* 0x000000b306067276 */ /* 0x000fe400078100b1 */
[----:B------:R-:W-:Y:S02]  /*249d0*/  FSEL R204, R21, -INF , !P6 ;  /* 0xff80000015cc7808 */ /* 0x000fe40007000000 */
[----:B------:R-:W-:Y:S02]  /*249e0*/  FSEL R197, R23, -INF , !P4 ;  /* 0xff80000017c57808 */ /* 0x000fe40006000000 */
[----:B------:R-:W-:Y:S02]  /*249f0*/  FMNMX3.FTZ R9, R9, R178, R176, !PT ;  /* 0x000000b209097276 */ /* 0x000fe400078100b0 */
[----:B------:R-:W-:Y:S02]  /*24a00*/  FSEL R209, R209, -INF , !P5 ;  /* 0xff800000d1d17808 */ /* 0x000fe40006800000 */
[C---:B------:R-:W-:Y:S02]  /*24a10*/  ISETP.GE.AND P6, PT, R4.reuse, R232, PT ;  /* 0x000000e80400720c */ /* 0x040fe40003fc6270 */
[-C--:B------:R-:W-:Y:S02]  /*24a20*/  ISETP.GE.AND P4, PT, R4, R224.reuse, PT ;  /* 0x000000e00400720c */ /* 0x080fe40003f86270 */
[----:B------:R-:W-:Y:S02]  /*24a30*/  FMNMX3.FTZ R4, R6, R175, R173, !PT ;  /* 0x000000af06047276 */ /* 0x000fe400078100ad */
[----:B------:R-:W-:Y:S02]  /*24a40*/  ISETP.GE.AND P5, PT, R18, R224, PT ;  /* 0x000000e01200720c */ /* 0x000fe40003fa6270 */
[----:B------:R-:W-:Y:S02]  /*24a50*/  FMNMX3.FTZ R9, R9, R174, R172, !PT ;  /* 0x000000ae09097276 */ /* 0x000fe400078100ac */
[----:B------:R-:W-:Y:S02]  /*24a60*/  FSEL R195, R195, -INF , !P1 ;  /* 0xff800000c3c37808 */ /* 0x000fe40004800000 */
[----:B------:R-:W-:Y:S02]  /*24a70*/  FSEL R194, R194, -INF , !P5 ;  /* 0xff800000c2c27808 */ /* 0x000fe40006800000 */
[----:B------:R-:W-:Y:S02]  /*24a80*/  FMNMX3.FTZ R4, R4, R219, R211, !PT ;  /* 0x000000db04047276 */ /* 0x000fe400078100d3 */
[C---:B------:R-:W-:Y:S02]  /*24a90*/  ISETP.GE.AND P1, PT, R3.reuse, R232, PT ;  /* 0x000000e80300720c */ /* 0x040fe40003f26270 */
[----:B------:R-:W-:Y:S02]  /*24aa0*/  ISETP.GE.AND P5, PT, R3, R224, PT ;  /* 0x000000e00300720c */ /* 0x000fe40003fa6270 */
[----:B------:R-:W-:Y:S02]  /*24ab0*/  FMNMX3.FTZ R3, R9, R210, R208, !PT ;  /* 0x000000d209037276 */ /* 0x000fe400078100d0 */
[----:B------:R-:W-:Y:S02]  /*24ac0*/  FMNMX3.FTZ R4, R4, R209, R207, !PT ;  /* 0x000000d104047276 */ /* 0x000fe400078100cf */
[----:B------:R-:W-:Y:S02]  /*24ad0*/  FMNMX3.FTZ R3, R3, R206, R204, !PT ;  /* 0x000000ce03037276 */ /* 0x000fe400078100cc */
[----:B------:R-:W-:Y:S02]  /*24ae0*/  FSEL R190, R190, -INF , !P0 ;  /* 0xff800000bebe7808 */ /* 0x000fe40004000000 */
        /* <DEDUP_REMOVED lines=29> */
[--C-:B------:R-:W-:Y:S01]  /*24cc0*/  FFMA.FTZ R191, R13, UR4, -R192.reuse ;  /* 0x000000040dbf7c23 */ /* 0x100fe200080108c0 */
[----:B------:R-:W-:Y:S01]  /*24cd0*/  FFMA.FTZ R184, R5, UR4, -R192 ;  /* 0x0000000405b87c23 */ /* 0x000fe200080108c0 */
[--C-:B------:R-:W-:Y:S01]  /*24ce0*/  FFMA.FTZ R189, R14, UR4, -R183.reuse ;  /* 0x000000040ebd7c23 */ /* 0x100fe200080108b7 */
[--C-:B------:R-:W-:Y:S01]  /*24cf0*/  FFMA.FTZ R187, R12, UR4, -R183.reuse ;  /* 0x000000040cbb7c23 */ /* 0x100fe200080108b7 */
[----:B------:R-:W-:Y:S01]  /*24d00*/  FADD.FTZ R0, -R7, R0 ;  /* 0x0000000007007221 */ /* 0x000fe20000010100 */
[----:B------:R-:W1:Y:S01]  /*24d10*/  LDSM.16.MT88.4 R12, [R215+0x10000] ;  /* 0x01000000d70c783b */ /* 0x000e620000004200 */
[----:B------:R-:W-:Y:S01]  /*24d20*/  FSEL R5, R3, RZ, P0 ;  /* 0x000000ff03057208 */ /* 0x000fe20000000000 */
[----:B------:R-:W-:Y:S01]  /*24d30*/  FFMA.FTZ R188, R11, UR4, -R192 ;  /* 0x000000040bbc7c23 */ /* 0x000fe200080108c0 */
[----:B------:R-:W-:Y:S01]  /*24d40*/  FMUL.FTZ R6, R0, UR4 ;  /* 0x0000000400067c20 */ /* 0x000fe20008410000 */
[----:B------:R-:W-:Y:S01]  /*24d50*/  SEL R0, R217, 0xffffffe0, !P2 ;  /* 0xffffffe0d9007807 */ /* 0x000fe20005000000 */
[--C-:B------:R-:W-:Y:S01]  /*24d60*/  FFMA.FTZ R186, R10, UR4, -R183.reuse ;  /* 0x000000040aba7c23 */ /* 0x100fe200080108b7 */
[----:B------:R-:W-:Y:S01]  /*24d70*/  FADD.FTZ R2, -R5, R2 ;  /* 0x0000000205027221 */ /* 0x000fe20000010100 */
[--C-:B------:R-:W-:Y:S01]  /*24d80*/  FFMA.FTZ R193, R8, UR4, -R183.reuse ;  /* 0x0000000408c17c23 */ /* 0x100fe200080108b7 */
[----:B------:R-:W-:Y:S01]  /*24d90*/  IADD3 R180, PT, PT, R215, R0, RZ ;  /* 0x00000000d7b47210 */ /* 0x000fe20007ffe0ff */
[----:B------:R-:W-:Y:S01]  /*24da0*/  MUFU.EX2 R191, R191 ;  /* 0x000000bf00bf7308 */ /* 0x000fe20000000800 */
[----:B------:R-:W-:Y:S01]  /*24db0*/  FMUL.FTZ R8, R2, UR4 ;  /* 0x0000000402087c20 */ /* 0x000fe20008410000 */
[--C-:B------:R-:W-:Y:S01]  /*24dc0*/  FFMA.FTZ R199, R179, UR4, -R192.reuse ;  /* 0x00000004b3c77c23 */ /* 0x100fe200080108c0 */
[--C-:B------:R-:W-:Y:S01]  /*24dd0*/  FFMA.FTZ R196, R177, UR4, -R192.reuse ;  /* 0x00000004b1c47c23 */ /* 0x100fe200080108c0 */
[----:B------:R-:W2:Y:S06]  /*24de0*/  LDSM.16.MT88.4 R20, [R180+0x10000] ;  /* 0x01000000b414783b */ /* 0x000eac0000004200 */
        /* <DEDUP_REMOVED lines=424> */
.L_x_2540:
        /* <DEDUP_REMOVED lines=349> */
.L_x_2546:
[----:B------:R-:W-:Y:S05]  /*27e40*/  BSYNC.RECONVERGENT B0 ;  /* 0x0000000000007941 */ /* 0x000fea0003800200 */
.L_x_2545:
        /* <DEDUP_REMOVED lines=45> */
.L_x_2548:
[----:B------:R-:W-:Y:S05]  /*28120*/  BSYNC.RECONVERGENT B0 ;  /* 0x0000000000007941 */ /* 0x000fea0003800200 */
.L_x_2547:
        /* <DEDUP_REMOVED lines=26> */
.L_x_2550:
[----:B------:R-:W-:Y:S05]  /*282d0*/  BSYNC.RECONVERGENT B0 ;  /* 0x0000000000007941 */ /* 0x000fea0003800200 */
.L_x_2549:
        /* <DEDUP_REMOVED lines=26> */
.L_x_2552:
[----:B------:R-:W-:Y:S05]  /*28480*/  BSYNC.RECONVERGENT B0 ;  /* 0x0000000000007941 */ /* 0x000fea0003800200 */
.L_x_2551:
        /* <DEDUP_REMOVED lines=20> */
[----:B-1----:R1:W-:Y:S04]  /*285d0*/  @!P1 STG.E.128 desc[UR12][R4.64+0x100], R12 ;  /* 0x0001000c04009986 */ /* 0x0023e8000c101d0c */
[----:B------:R1:W-:Y:S04]  /*285e0*/  @!P3 STG.E.128 desc[UR12][R4.64], R8 ;  /* 0x000000080400b986 */ /* 0x0003e8000c101d0c */
[----:B--2---:R1:W-:Y:S02]  /*285f0*/  @!P2 STG.E.128 desc[UR12][R4.64+0x80], R16 ;  /* 0x000080100400a986 */ /* 0x0043e4000c101d0c */
[----:B----4-:R-:W-:Y:S05]  /*28600*/  @P0 EXIT ;  /* 0x000000000000094d */ /* 0x010fea0003800000 */
[----:B------:R-:W-:Y:S01]  /*28610*/  STG.E.128 desc[UR12][R4.64+0x180], R20 ;  /* 0x0001801404007986 */ /* 0x000fe2000c101d0c */
[----:B------:R-:W-:Y:S05]  /*28620*/  EXIT ;  /* 0x000000000000794d */ /* 0x000fea0003800000 */
.L_x_2553:
        /* <DEDUP_REMOVED lines=13> */
.L_x_7487:


//--------------------- .text._ZN5flash24flash_fwd_splitkv_kernelI23Flash_fwd_kernel_traitsILi256ELi64ELi64ELi4ELb0ELb0EN7cutlass6half_tE19Flash_kernel_traitsILi256ELi64ELi64ELi4ES3_EELb0ELb1ELb0ELb0ELb0ELb0ELb1ELb0EEEvNS_16Flash_fwd_paramsE --------------------------
	.section	.text._ZN5flash24flash_fwd_splitkv_kernelI23Flash_fwd_kernel_traitsILi256ELi64ELi64ELi4ELb0ELb0EN7cutlass6half_tE19Flash_kernel_traitsILi256ELi64ELi64ELi4ES3_EELb0ELb1ELb0ELb0ELb0ELb0ELb1ELb0EEEvNS_16Flash_fwd_paramsE,"ax",@progbits
	.align	128
        .global         _ZN5flash24flash_fwd_splitkv_kernelI23Flash_fwd_kernel_traitsILi256ELi64ELi64ELi4ELb0ELb0EN7cutlass6half_tE19Flash_kernel_traitsILi256ELi64ELi64ELi4ES3_EELb0ELb1ELb0ELb0ELb0ELb0ELb1ELb0EEEvNS_16Flash_fwd_paramsE
        .type           _ZN5flash24flash_fwd_splitkv_kernelI23Flash_fwd_kernel_traitsILi256ELi64ELi64ELi4ELb0ELb0EN7cutlass6half_tE19Flash_kernel_traitsILi256ELi64ELi64ELi4ES3_EELb0ELb1ELb0ELb0ELb0ELb0ELb1ELb0EEEvNS_16Flash_fwd_paramsE,@function
        .size           _ZN5flash24flash_fwd_splitkv_kernelI23Flash_fwd_kernel_traitsILi256ELi64ELi64ELi4ELb0ELb0EN7cutlass6half_tE19Flash_kernel_traitsILi256ELi64ELi64ELi4ES3_EELb0ELb1ELb0ELb0ELb0ELb0ELb1ELb0EEEvNS_16Flash_fwd_paramsE,(.L_x_7488 - _ZN5flash24flash_fwd_splitkv_kernelI23Flash_fwd_kernel_traitsILi256ELi64ELi64ELi4ELb0ELb0EN7cutlass6half_tE19Flash_kernel_traitsILi256ELi64ELi64ELi4ES3_EELb0ELb1ELb0ELb0ELb0ELb0ELb1ELb0EEEvNS_16Flash_fwd_paramsE)
        .other          _ZN5flash24flash_fwd_splitkv_kernelI23Flash_fwd_kernel_traitsILi256ELi64ELi64ELi4ELb0ELb0EN7cutlass6half_tE19Flash_kernel_traitsILi256ELi64ELi64ELi4ES3_EELb0ELb1ELb0ELb0ELb0ELb0ELb1ELb0EEEvNS_16Flash_fwd_paramsE,@"STO_CUDA_ENTRY STV_DEFAULT"
_ZN5flash24flash_fwd_splitkv_kernelI23Flash_fwd_kernel_traitsILi256ELi64ELi64ELi4ELb0ELb0EN7cutlass6half_tE19Flash_kernel_traitsILi256ELi64ELi64ELi4ES3_EELb0ELb1ELb0ELb0ELb0ELb0ELb1ELb0EEEvNS_16Flash_fwd_paramsE:
.text._ZN5flash24flash_fwd_splitkv_kernelI23Flash_fwd_kernel_traitsILi256ELi64ELi64ELi4ELb0ELb0EN7cutlass6half_tE19Flash_kernel_traitsILi256ELi64ELi64ELi4ES3_EELb0ELb1ELb0ELb0ELb0ELb0ELb1ELb0EEEvNS_16Flash_fwd_paramsE:
        /* <DEDUP_REMOVED lines=23> */
[----:B------:R-:W-:Y:S02]  /*0170*/  UISETP.GE.U32.AND UP2, UPT, UR7, UR6, UPT ;  /* 0x000000060700728c */ /* 0x000fe4000bf46070 */
[----:B-1----:R-:W-:Y:S01]  /*0180*/  UISETP.NE.U32.AND UP4, UPT, UR4, URZ, UPT ;  /* 0x000000ff0400728c */ /* 0x002fe2000bf85070 */
[----:B------:R-:W-:-:S08]  /*0190*/  ISETP.NE.U32.AND P4, PT, RZ, UR4, PT ;  /* 0x00000004ff007c0c */ /* 0x000fd0000bf85070 */
[----:B------:R-:W-:Y:S02]  /*01a0*/  @UP2 UIADD3 UR7, UPT, UPT, UR7, -UR6, URZ ;  /* 0x8000000607072290 */ /* 0x000fe4000fffe0ff */
[----:B------:R-:W-:Y:S01]  /*01b0*/  UISETP.NE.AND.EX UP4, UPT, UR5, URZ, UPT, UP4 ;  /* 0x000000ff0500728c */ /* 0x000fe2000bf85340 */
[----:B------:R-:W-:Y:S01]  /*01c0*/  ISETP.NE.AND.EX P4, PT, RZ, UR5, PT, P4 ;  /* 0x00000005ff007c0c */ /* 0x000fe2000bf85340 */
[----:B------:R-:W-:Y:S01]  /*01d0*/  UISETP.GE.U32.AND UP1, UPT, UR7, UR6, UPT ;  /* 0x000000060700728c */ /* 0x000fe2000bf26070 */
[----:B------:R-:W1:Y:S03]  /*01e0*/  LDCU.64 UR4, c[0x0][0x468] ;  /* 0x00008d00ff0477ac */ /* 0x000e660008000a00 */
[----:B------:R-:W-:Y:S01]  /*01f0*/  PLOP3.LUT P2, PT, PT, PT, UP4, 0x80, 0x8 ;  /* 0x000000000008781c */ /* 0x000fe20003f4f048 */
[----:B------:R-:W-:Y:S02]  /*0200*/  @UP2 UIADD3 UR19, UPT, UPT, UR19, 0x1, URZ ;  /* 0x0000000113132890 */ /* 0x000fe4000fffe0ff */
[----:B------:R-:W2:Y:S04]  /*0210*/  LDCU.U8 UR7, c[0x0][0x532] ;  /* 0x0000a640ff0777ac */ /* 0x000ea80008000000 */
[----:B------:R-:W-:-:S02]  /*0220*/  @UP1 UIADD3 UR19, UPT, UPT, UR19, 0x1, URZ ;  /* 0x0000000113131890 */ /* 0x000fc4000fffe0ff */
[----:B------:R-:W-:Y:S02]  /*0230*/  @!UP0 ULOP3.LUT UR19, URZ, UR6, URZ, 0x33, !UPT ;  /* 0x00000006ff138292 */ /* 0x000fe4000f8e33ff */
[----:B----4-:R-:W-:Y:S02]  /*0240*/  UISETP.NE.U32.AND UP2, UPT, UR10, URZ, UPT ;  /* 0x000000ff0a00728c */ /* 0x010fe4000bf45070 */
[----:B------:R-:W-:Y:S02]  /*0250*/  UIMAD.WIDE.U32 UR8, UR19, 0x4, UR8 ;  /* 0x00000004130878a5 */ /* 0x000fe4000f8e0008 */
[----:B------:R-:W-:Y:S02]  /*0260*/  UISETP.NE.AND.EX UP2, UPT, UR11, URZ, UPT, UP2 ;  /* 0x000000ff0b00728c */ /* 0x000fe4000bf45320 */
[----:B-1----:R-:W-:Y:S02]  /*0270*/  UISETP.EQ.U32.AND UP6, UPT, UR4, URZ, UPT ;  /* 0x000000ff0400728c */ /* 0x002fe4000bfc2070 */
[----:B------:R-:W-:Y:S01]  /*0280*/  IMAD.U32 R7, RZ, RZ, UR9 ;  /* 0x00000009ff077e24 */ /* 0x000fe2000f8e00ff */
[----:B--2---:R-:W-:Y:S01]  /*0290*/  UISETP.NE.AND UP5, UPT, UR7, URZ, UPT ;  /* 0x000000ff0700728c */ /* 0x004fe2000bfa5270 */
[----:B------:R-:W-:Y:S01]  /*02a0*/  IMAD.U32 R6, RZ, RZ, UR8 ;  /* 0x00000008ff067e24 */ /* 0x000fe2000f8e00ff */
[----:B------:R-:W-:-:S02]  /*02b0*/  USHF.L.U32 UR9, UR19, 0x2, URZ ;  /* 0x0000000213097899 */ /* 0x000fc400080006ff */
[----:B------:R-:W-:Y:S02]  /*02c0*/  UISETP.EQ.OR.EX UP6, UPT, UR5, URZ, !UP5, UP6 ;  /* 0x000000ff0500728c */ /* 0x000fe4000efc2760 */
[----:B------:R-:W-:Y:S01]  /*02d0*/  USHF.R.U32.HI UR8, URZ, 0x1e, UR19 ;  /* 0x0000001eff087899 */ /* 0x000fe20008011613 */
[----:B------:R-:W2:Y:S01]  /*02e0*/  @P4 LDG.E R5, desc[UR24][R6.64] ;  /* 0x0000001806054981 */ /* 0x000ea2000c1e1900 */
[----:B------:R-:W-:Y:S02]  /*02f0*/  @UP3 UIADD3 UR12, UP0, UPT, UR9, UR12, URZ ;  /* 0x0000000c090c3290 */ /* 0x000fe4000ff1e0ff */
[----:B------:R-:W-:Y:S01]  /*0300*/  UIADD3 UR7, UP1, UPT, UR9, UR4, URZ ;  /* 0x0000000409077290 */ /* 0x000fe2000ff3e0ff */
[----:B------:R1:W3:Y:S01]  /*0310*/  @P2 LDG.E R2, desc[UR24][R6.64+0x4] ;  /* 0x0000041806022981 */ /* 0x0002e2000c1e1900 */
[----:B------:R-:W-:Y:S01]  /*0320*/  @UP3 UIADD3.X UR13, UPT, UPT, UR8, UR13, URZ, UP0, !UPT ;  /* 0x0000000d080d3290 */ /* 0x000fe200087fe4ff */
[----:B------:R-:W-:Y:S01]  /*0330*/  PLOP3.LUT P3, PT, PT, PT, UP6, 0x80, 0x8 ;  /* 0x000000000008781c */ /* 0x000fe20003f6f068 */
[----:B------:R-:W-:Y:S01]  /*0340*/  @UP2 UIADD3 UR14, UP0, UPT, UR9, UR10, URZ ;  /* 0x0000000a090e2290 */ /* 0x000fe2000ff1e0ff */
[----:B------:R-:W-:Y:S01]  /*0350*/  PLOP3.LUT P1, PT, PT, PT, UP3, 0x80, 0x8 ;  /* 0x000000000008781c */ /* 0x000fe20003f2f038 */
[----:B------:R-:W-:Y:S01]  /*0360*/  UIADD3.X UR10, UPT, UPT, UR8, UR5, URZ, UP1, !UPT ;  /* 0x00000005080a7290 */ /* 0x000fe20008ffe4ff */
[----:B------:R-:W-:Y:S01]  /*0370*/  PLOP3.LUT P0, PT, PT, PT, UP2, 0x80, 0x8 ;  /* 0x000000000008781c */ /* 0x000fe20003f0f028 */
[----:B------:R-:W-:Y:S01]  /*0380*/  @UP2 UIADD3.X UR15, UPT, UPT, UR8, UR11, URZ, UP0, !UPT ;  /* 0x0000000b080f2290 */ /* 0x000fe200087fe4ff */
[----:B------:R-:W-:-:S02]  /*0390*/  IMAD.U32 R10, RZ, RZ, UR12 ;  /* 0x0000000cff0a7e24 */ /* 0x000fc4000f8e00ff */
[----:B------:R-:W-:Y:S02]  /*03a0*/  IMAD.U32 R11, RZ, RZ, UR13 ;  /* 0x0000000dff0b7e24 */ /* 0x000fe4000f8e00ff */
        /* <DEDUP_REMOVED lines=28> */
.L_x_2554:
        /* <DEDUP_REMOVED lines=8> */
[----:B------:R-:W3:Y:S01]  /*05f0*/  LDCU UR22, c[0x0][0x508] ;  /* 0x0000a100ff1677ac */ /* 0x000ee20008000800 */
        /* <DEDUP_REMOVED lines=9> */
[----:B------:R-:W-:-:S03]  /*0690*/  UIADD3 UR13, UPT, UPT, UR13, -0x1, URZ ;  /* 0xffffffff0d0d7890 */ /* 0x000fc6000fffe0ff */
[----:B------:R-:W1:Y:S01]  /*06a0*/  @!UP2 LDCU.64 UR4, c[0x0][0x488] ;  /* 0x00009100ff04a7ac */ /* 0x000e620008000a00 */
[----:B------:R-:W2:Y:S08]  /*06b0*/  I2F.RP R6, UR12 ;  /* 0x0000000c00067d06 */ /* 0x000eb00008209400 */
[----:B--2---:R-:W2:Y:S01]  /*06c0*/  MUFU.RCP R5, R6 ;  /* 0x0000000600057308 */ /* 0x004ea20000001000 */
[----:B-1----:R-:W-:Y:S01]  /*06d0*/  @!UP2 UISETP.NE.U32.AND UP0, UPT, UR4, URZ, UPT ;  /* 0x000000ff0400a28c */ /* 0x002fe2000bf05070 */
[----:B------:R-:W1:Y:S03]  /*06e0*/  S2UR UR4, SR_CTAID.Y ;  /* 0x00000000000479c3 */ /* 0x000e660000002600 */
[----:B------:R-:W-:-:S04]  /*06f0*/  @!UP2 UISETP.NE.AND.EX UP0, UPT, UR5, URZ, UPT, UP0 ;  /* 0x000000ff0500a28c */ /* 0x000fc8000bf05300 */
[----:B---3--:R-:W-:Y:S02]  /*0700*/  @!UP2 USEL UR18, UR18, URZ, UP0 ;  /* 0x000000ff1212a287 */ /* 0x008fe40008000000 */
[----:B------:R-:W-:Y:S01]  /*0710*/  UISETP.NE.AND UP0, UPT, UR10, URZ, UPT ;  /* 0x000000ff0a00728c */ /* 0x000fe2000bf05270 */
[----:B--2---:R-:W-:-:S04]  /*0720*/  VIADD R5, R5, 0xffffffe ;  /* 0x0ffffffe05057836 */ /* 0x004fc80000000000 */
[----:B------:R-:W2:Y:S02]  /*0730*/  F2I.FTZ.U32.TRUNC.NTZ R4, R5 ;  /* 0x0000000500047305 */ /* 0x000ea4000021f000 */
[----:B--2---:R-:W-:Y:S01]  /*0740*/  R2UR UR21, R4 ;  /* 0x00000000041572ca */ /* 0x004fe200000e0000 */
[----:B------:R-:W-:Y:S01]  /*0750*/  IMAD.U32 R4, RZ, RZ, UR13 ;  /* 0x0000000dff047e24 */ /* 0x000fe2000f8e00ff */
[----:B------:R-:W-:-:S04]  /*0760*/  ULOP3.LUT UR13, UR13, UR10, URZ, 0x3c, !UPT ;  /* 0x0000000a0d0d7292 */ /* 0x000fc8000f8e3cff */
[----:B------:R-:W-:-:S04]  /*0770*/  IABS R4, R4 ;  /* 0x0000000400047213 */ /* 0x000fc80000000000 */
[----:B------:R-:W-:-:S03]  /*0780*/  R2UR UR17, R4 ;  /* 0x00000000041172ca */ /* 0x000fc600000e0000 */
[----:B------:R-:W-:-:S04]  /*0790*/  UIADD3 UR7, UPT, UPT, URZ, -UR21, URZ ;  /* 0x80000015ff077290 */ /* 0x000fc8000fffe0ff */
[----:B------:R-:W-:-:S04]  /*07a0*/  UIMAD UR7, UR7, UR12, URZ ;  /* 0x0000000c070772a4 */ /* 0x000fc8000f8e02ff */
[----:B------:R-:W-:-:S03]  /*07b0*/  UIMAD.WIDE.U32 UR20, UR21, UR7, UR20 ;  /* 0x00000007151472a5 */ /* 0x000fc6000f8e0014 */
[----:B------:R-:W-:Y:S01]  /*07c0*/  UMOV UR7, URZ ;  /* 0x000000ff00077c82 */ /* 0x000fe20008000000 */
[----:B------:R-:W-:Y:S01]  /*07d0*/  UIMAD.WIDE.U32 UR20, UR21, UR17, URZ ;  /* 0x00000011151472a5 */ /* 0x000fe2000f8e00ff */
[----:B------:R-:W-:-:S06]  /*07e0*/  @P1 R2UR UR7, R3 ;  /* 0x00000000030712ca */ /* 0x000fcc00000e0000 */
[----:B------:R-:W-:Y:S02]  /*07f0*/  UMOV UR11, UR21 ;  /* 0x00000015000b7c82 */ /* 0x000fe40008000000 */
[----:B------:R-:W-:Y:S02]  /*0800*/  UIMAD UR15, UR11, UR15, UR17 ;  /* 0x0000000f0b0f72a4 */ /* 0x000fe4000f8e0211 */
[----:B------:R-:W2:Y:S02]  /*0810*/  LDCU UR21, c[0x0][0x504] ;  /* 0x0000a080ff1577ac */ /* 0x000ea40008000800 */
[----:B------:R-:W-:Y:S02]  /*0820*/  UISETP.GT.U32.AND UP1, UPT, UR12, UR15, UPT ;  /* 0x0000000f0c00728c */ /* 0x000fe4000bf24070 */
[----:B------:R-:W-:Y:S02]  /*0830*/  @UP2 UIADD3 UR26, UPT, UPT, UR26, -UR7, URZ ;  /* 0x800000071a1a2290 */ /* 0x000fe4000fffe0ff */
[----:B------:R-:W-:-:S04]  /*0840*/  @!UP2 UIADD3 UR26, UPT, UPT, UR18, UR14, -UR7 ;  /* 0x0000000e121aa290 */ /* 0x000fc8000fffe807 */
[----:B------:R-:W-:-:S03]  /*0850*/  UIADD3 UR5, UPT, UPT, UR26, 0x3f, URZ ;  /* 0x0000003f1a057890 */ /* 0x000fc6000fffe0ff */
[----:B------:R-:W-:Y:S02]  /*0860*/  @!UP1 UIADD3 UR15, UPT, UPT, UR15, -UR12, URZ ;  /* 0x8000000c0f0f9290 */ /* 0x000fe4000fffe0ff */
[----:B------:R-:W-:Y:S02]  /*0870*/  @!UP1 UIADD3 UR11, UPT, UPT, UR11, 0x1, URZ ;  /* 0x000000010b0b9890 */ /* 0x000fe4000fffe0ff */
[----:B------:R-:W-:Y:S02]  /*0880*/  UISETP.GE.U32.AND UP2, UPT, UR15, UR12, UPT ;  /* 0x0000000c0f00728c */ /* 0x000fe4000bf46070 */
[----:B------:R-:W-:Y:S02]  /*0890*/  UISETP.GE.AND UP1, UPT, UR13, URZ, UPT ;  /* 0x000000ff0d00728c */ /* 0x000fe4000bf26270 */
[----:B------:R-:W-:Y:S02]  /*08a0*/  USHF.R.S32.HI UR13, URZ, 0x1f, UR5 ;  /* 0x0000001fff0d7899 */ /* 0x000fe40008011405 */
[----:B--2---:R-:W-:-:S02]  /*08b0*/  UIADD3 UR21, UPT, UPT, UR27, UR21, URZ ;  /* 0x000000151b157290 */ /* 0x004fc4000fffe0ff */
[----:B------:R-:W-:-:S03]  /*08c0*/  ULEA.HI UR13, UR13, UR5, URZ, 0x6 ;  /* 0x000000050d0d7291 */ /* 0x000fc6000f8f30ff */
[----:B------:R-:W-:-:S07]  /*08d0*/  @UP2 UIADD3 UR11, UPT, UPT, UR11, 0x1, URZ ;  /* 0x000000010b0b2890 */ /* 0x000fce000fffe0ff */
[----:B------:R-:W-:Y:S01]  /*08e0*/  UMOV UR12, UR11 ;  /* 0x0000000b000c7c82 */ /* 0x000fe20008000000 */
[----:B------:R-:W-:Y:S02]  /*08f0*/  USHF.R.S32.HI UR11, URZ, 0x6, UR13 ;  /* 0x00000006ff0b7899 */ /* 0x000fe4000801140d */
[----:B------:R-:W-:Y:S02]  /*0900*/  @!UP1 UIADD3 UR12, UPT, UPT, -UR12, URZ, URZ ;  /* 0x000000ff0c0c9290 */ /* 0x000fe4000fffe1ff */
[----:B------:R-:W-:Y:S02]  /*0910*/  @!UP0 ULOP3.LUT UR12, URZ, UR10, URZ, 0x33, !UPT ;  /* 0x0000000aff0c8292 */ /* 0x000fe4000f8e33ff */
[----:B------:R-:W-:Y:S01]  /*0920*/  IMAD.U32 R3, RZ, RZ, UR11 ;  /* 0x0000000bff037e24 */ /* 0x000fe2000f8e00ff */
[----:B------:R-:W-:Y:S02]  /*0930*/  UIADD3 UR10, UPT, UPT, UR5, UR23, -UR27 ;  /* 0x00000017050a7290 */ /* 0x000fe4000fffe81b */
[----:B-1----:R-:W-:Y:S01]  /*0940*/  UIMAD UR18, UR12, UR4, URZ ;  /* 0x000000040c1272a4 */ /* 0x002fe2000f8e02ff */
[----:B------:R-:W-:Y:S01]  /*0950*/  IMAD.U32 R0, RZ, RZ, UR12 ;  /* 0x0000000cff007e24 */ /* 0x000fe2000f8e00ff */
[----:B------:R-:W-:-:S02]  /*0960*/  UIADD3 UR12, UPT, UPT, -UR21, UR23, UR26 ;  /* 0x00000017150c7290 */ /* 0x000fc4000fffe11a */
[----:B------:R-:W-:Y:S02]  /*0970*/  UIADD3 UR10, UPT, UPT, UR10, 0x40, UR22 ;  /* 0x000000400a0a7890 */ /* 0x000fe4000fffe016 */
[----:B------:R-:W-:Y:S01]  /*0980*/  VIADDMNMX R0, R0, UR18, R3, PT ;  /* 0x0000001200007c46 */ /* 0x000fe2000b800103 */
[----:B------:R-:W-:Y:S02]  /*0990*/  USHF.R.S32.HI UR11, URZ, 0x1f, UR12 ;  /* 0x0000001fff0b7899 */ /* 0x000fe4000801140c */
[----:B------:R-:W-:Y:S01]  /*09a0*/  USHF.R.S32.HI UR5, URZ, 0x1f, UR10 ;  /* 0x0000001fff057899 */ /* 0x000fe2000801140a */
[----:B------:R-:W-:Y:S01]  /*09b0*/  R2UR UR20, R0 ;  /* 0x00000000001472ca */ /* 0x000fe200000e0000 */
[----:B------:R-:W-:Y:S02]  /*09c0*/  ULEA.HI UR11, UR11, UR12, URZ, 0x6 ;  /* 0x0000000c0b0b7291 */ /* 0x000fe4000f8f30ff */
[----:B------:R-:W-:Y:S02]  /*09d0*/  ULEA.HI UR10, UR5, UR10, URZ, 0x6 ;  /* 0x0000000a050a7291 */ /* 0x000fe4000f8f30ff */
[----:B------:R-:W-:-:S02]  /*09e0*/  USHF.R.S32.HI UR11, URZ, 0x6, UR11 ;  /* 0x00000006ff0b7899 */ /* 0x000fc4000801140b */
[----:B------:R-:W-:Y:S02]  /*09f0*/  USHF.R.S32.HI UR10, URZ, 0x6, UR10 ;  /* 0x00000006ff0a7899 */ /* 0x000fe4000801140a */
[----:B------:R-:W-:Y:S02]  /*0a00*/  UISETP.LT.AND UP1, UPT, UR18, UR11, UPT ;  /* 0x0000000b1200728c */ /* 0x000fe4000bf21270 */
[----:B------:R-:W-:Y:S02]  /*0a10*/  UIADD3 UR5, UPT, UPT, -UR19, URZ, URZ ;  /* 0x000000ff13057290 */ /* 0x000fe4000fffe1ff */
[----:B------:R-:W-:Y:S02]  /*0a20*/  UISETP.LT.AND UP0, UPT, UR20, UR10, UPT ;  /* 0x0000000a1400728c */ /* 0x000fe4000bf01270 */
[----:B------:R-:W-:Y:S02]  /*0a30*/  USEL UR18, UR18, UR11, !UP1 ;  /* 0x0000000b12127287 */ /* 0x000fe4000c800000 */
[----:B------:R-:W-:-:S02]  /*0a40*/  USEL UR20, UR20, UR10, UP0 ;  /* 0x0000000a14147287 */ /* 0x000fc40008000000 */
[----:B------:R-:W-:Y:S02]  /*0a50*/  UIMAD UR29, UR6, UR5, UR29 ;  /* 0x00000005061d72a4 */ /* 0x000fe4000f8e021d */
        /* <DEDUP_REMOVED lines=43> */
.L_x_2557:
[----:B------:R-:W-:Y:S05]  /*0d10*/  BSYNC.RECONVERGENT B0 ;  /* 0x0000000000007941 */ /* 0x000fea0003800200 */
.L_x_2556:
        /* <DEDUP_REMOVED lines=31> */
.L_x_2559:
[----:B------:R-:W-:Y:S05]  /*0f10*/  BSYNC.RECONVERGENT B0 ;  /* 0x0000000000007941 */ /* 0x000fea0003800200 */
.L_x_2558:
        /* <DEDUP_REMOVED lines=24> */
.L_x_2561:
[----:B------:R-:W-:Y:S05]  /*10a0*/  BSYNC.RECONVERGENT B0 ;  /* 0x0000000000007941 */ /* 0x000fea0003800200 */
.L_x_2560:
        /* <DEDUP_REMOVED lines=24> */
.L_x_2563:
[----:B------:R-:W-:Y:S05]  /*1230*/  BSYNC.RECONVERGENT B0 ;  /* 0x0000000000007941 */ /* 0x000fea0003800200 */
.L_x_2562:
        /* <DEDUP_REMOVED lines=24> */
.L_x_2565:
[----:B------:R-:W-:Y:S05]  /*13c0*/  BSYNC.RECONVERGENT B0 ;  /* 0x0000000000007941 */ /* 0x000fea0003800200 */
.L_x_2564:
        /* <DEDUP_REMOVED lines=24> */
.L_x_2567:
[----:B------:R-:W-:Y:S05]  /*1550*/  BSYNC.RECONVERGENT B0 ;  /* 0x0000000000007941 */ /* 0x000fea0003800200 */
.L_x_2566:
        /* <DEDUP_REMOVED lines=23> */
.L_x_2569:
[----:B------:R-:W-:Y:S05]  /*16d0*/  BSYNC.RECONVERGENT B0 ;  /* 0x0000000000007941 */ /* 0x000fea0003800200 */
.L_x_2568:
        /* <DEDUP_REMOVED lines=23> */
.L_x_2571:
[----:B------:R-:W-:Y:S05]  /*1850*/  BSYNC.RECONVERGENT B0 ;  /* 0x0000000000007941 */ /* 0x000fea0003800200 */
.L_x_2570:
        /* <DEDUP_REMOVED lines=33> */
.L_x_2555:
[----:B------:R-:W1:Y:S01]  /*1a70*/  LDCU.64 UR4, c[0x0][0x4d8] ;  /* 0x00009b00ff0477ac */ /* 0x000e620008000a00 */
[----:B------:R-:W2:Y:S01]  /*1a80*/  LDCU.64 UR12, c[0x0][0x4e0] ;  /* 0x00009c00ff0c77ac */ /* 0x000ea20008000a00 */
[----:B------:R-:W-:Y:S01]  /*1a90*/  UMOV UR6, UR19 ;  /* 0x0000001300067c82 */ /* 0x000fe20008000000 */
        /* <DEDUP_REMOVED lines=11> */
.L_x_2572:
[----:B------:R-:W-:Y:S05]  /*1b50*/  BRA.U !UP1, `(.L_x_2573) ;  /* 0x0000000509847547 */ /* 0x000fea000b800000 */
[----:B------:R-:W1:Y:S01]  /*1b60*/  LDC R6, c[0x0][0x4f0] ;  /* 0x00013c00ff067b82 */ /* 0x000e620000000800 */
[----:B------:R-:W-:Y:S01]  /*1b70*/  ULEA UR8, UR20, 0xffffffc0, 0x6 ;  /* 0xffffffc014087891 */ /* 0x000fe2000f8e30ff */
[----:B------:R-:W2:Y:S05]  /*1b80*/  LDCU.64 UR4, c[0x0][0x4e8] ;  /* 0x00009d00ff0477ac */ /* 0x000eaa0008000a00 */
[----:B------:R-:W-:Y:S01]  /*1b90*/  MOV R0, UR8 ;  /* 0x0000000800007c02 */ /* 0x000fe20008000f00 */
[----:B------:R-:W3:Y:S03]  /*1ba0*/  LDCU.64 UR10, c[0x0][0x3b8] ;  /* 0x00007700ff0a77ac */ /* 0x000ee60008000a00 */
        /* <DEDUP_REMOVED lines=33> */
[----:B------:R-:W-:-:S06]  /*1dc0*/  IMAD.WIDE R2, R7, 0x4, R236 ;  /* 0x0000000407027825 */ /* 0x000fcc00078e02ec */
[----:B------:R5:W3:Y:S01]  /*1dd0*/  LDG.E R2, desc[UR24][R2.64] ;  /* 0x0000001802027981 */ /* 0x000ae2000c1e1900 */
[----:B-1----:R-:W-:Y:S01]  /*1de0*/  IABS R5, R4 ;  /* 0x0000000400057213 */ /* 0x002fe20000000000 */
[----:B------:R-:W-:Y:S01]  /*1df0*/  IMAD.U32 R0, RZ, RZ, UR29 ;  /* 0x0000001dff007e24 */ /* 0x000fe2000f8e00ff */
[----:B------:R-:W-:Y:S02]  /*1e00*/  IADD3 R7, PT, PT, -R7, RZ, RZ ;  /* 0x000000ff07077210 */ /* 0x000fe40007ffe1ff */
[----:B------:R-:W1:Y:S02]  /*1e10*/  I2F.RP R10, R5 ;  /* 0x00000005000a7306 */ /* 0x000e640000209400 */
[----:B------:R-:W-:Y:S01]  /*1e20*/  IABS R0, R0 ;  /* 0x0000000000007213 */ /* 0x000fe20000000000 */
[----:B------:R-:W-:Y:S01]  /*1e30*/  IMAD R6, R6, R7, UR8 ;  /* 0x0000000806067e24 */ /* 0x000fe2000f8e0207 */
[----:B------:R-:W4:Y:S04]  /*1e40*/  LDCU.64 UR8, c[0x0][0x3c0] ;  /* 0x00007800ff0877ac */ /* 0x000f280008000a00 */
[----:B-1----:R-:W1:Y:S02]  /*1e50*/  MUFU.RCP R9, R10 ;  /* 0x0000000a00097308 */ /* 0x002e640000001000 */
[----:B-1----:R-:W-:-:S06]  /*1e60*/  IADD3 R9, PT, PT, R9, 0xffffffe, RZ ;  /* 0x0ffffffe09097810 */ /* 0x002fcc0007ffe0ff */
[----:B------:R-:W1:Y:S02]  /*1e70*/  F2I.FTZ.U32.TRUNC.NTZ R9, R9 ;  /* 0x0000000900097305 */ /* 0x000e64000021f000 */
[----:B-1----:R-:W-:-:S05]  /*1e80*/  IADD3 R8, PT, PT, RZ, -R9, RZ ;  /* 0x80000009ff087210 */ /* 0x002fca0007ffe0ff */
[----:B-----5:R-:W-:Y:S01]  /*1e90*/  IMAD R3, R8, R5, RZ ;  /* 0x0000000508037224 */ /* 0x020fe200078e02ff */
[----:B------:R-:W-:-:S05]  /*1ea0*/  MOV R8, RZ ;  /* 0x000000ff00087202 */ /* 0x000fca0000000f00 */
[----:B------:R-:W-:Y:S01]  /*1eb0*/  IMAD.HI.U32 R8, R9, R3, R8 ;  /* 0x0000000309087227 */ /* 0x000fe200078e0008 */
[----:B------:R-:W-:-:S05]  /*1ec0*/  MOV R3, R0 ;  /* 0x0000000000037202 */ /* 0x000fca0000000f00 */
[----:B------:R-:W-:-:S04]  /*1ed0*/  IMAD.HI.U32 R0, R8, R3, RZ ;  /* 0x0000000308007227 */ /* 0x000fc800078e00ff */
[----:B------:R-:W-:-:S04]  /*1ee0*/  IMAD.MOV R8, RZ, RZ, -R0 ;  /* 0x000000ffff087224 */ /* 0x000fc800078e0a00 */
[----:B------:R-:W-:Y:S01]  /*1ef0*/  IMAD R8, R5, R8, R3 ;  /* 0x0000000805087224 */ /* 0x000fe200078e0203 */
[----:B------:R-:W-:-:S04]  /*1f00*/  LOP3.LUT R3, R4, UR29, RZ, 0x3c, !PT ;  /* 0x0000001d04037c12 */ /* 0x000fc8000f8e3cff */
[----:B------:R-:W-:Y:S02]  /*1f10*/  ISETP.GT.U32.AND P1, PT, R5, R8, PT ;  /* 0x000000080500720c */ /* 0x000fe40003f24070 */
[----:B------:R-:W-:-:S11]  /*1f20*/  ISETP.GE.AND P0, PT, R3, RZ, PT ;  /* 0x000000ff0300720c */ /* 0x000fd60003f06270 */
[-C--:B------:R-:W-:Y:S01]  /*1f30*/  @!P1 IADD3 R8, PT, PT, R8, -R5.reuse, RZ ;  /* 0x8000000508089210 */ /* 0x080fe20007ffe0ff */
[----:B------:R-:W-:Y:S01]  /*1f40*/  @!P1 VIADD R0, R0, 0x1 ;  /* 0x0000000100009836 */ /* 0x000fe20000000000 */
[----:B------:R-:W-:Y:S02]  /*1f50*/  ISETP.NE.AND P1, PT, R4, RZ, PT ;  /* 0x000000ff0400720c */ /* 0x000fe40003f25270 */
[----:B------:R-:W-:-:S13]  /*1f60*/  ISETP.GE.U32.AND P2, PT, R8, R5, PT ;  /* 0x000000050800720c */ /* 0x000fda0003f46070 */
[----:B------:R-:W-:-:S04]  /*1f70*/  @P2 IADD3 R0, PT, PT, R0, 0x1, RZ ;  /* 0x0000000100002810 */ /* 0x000fc80007ffe0ff */
[----:B------:R-:W-:Y:S02]  /*1f80*/  @!P0 IADD3 R0, PT, PT, -R0, RZ, RZ ;  /* 0x000000ff00008210 */ /* 0x000fe40007ffe1ff */
[----:B------:R-:W-:Y:S02]  /*1f90*/  @!P1 LOP3.LUT R0, RZ, R4, RZ, 0x33, !PT ;  /* 0x00000004ff009212 */ /* 0x000fe400078e33ff */
[----:B---3--:R-:W-:Y:S01]  /*1fa0*/  SHF.R.S32.HI R3, RZ, 0x1f, R2 ;  /* 0x0000001fff037819 */ /* 0x008fe20000011402 */
        /* <DEDUP_REMOVED lines=8> */
[----:B------:R-:W-:Y:S01]  /*2030*/  IMAD.IADD R9, R9, 0x1, R5 ;  /* 0x0000000109097824 */ /* 0x000fe200078e0205 */
[----:B------:R-:W-:Y:S02]  /*2040*/  IADD3 R11, PT, PT, R11, R3, RZ ;  /* 0x000000030b0b7210 */ /* 0x000fe40007ffe0ff */
        /* <DEDUP_REMOVED lines=18> */
.L_x_2573:
        /* <DEDUP_REMOVED lines=13> */
[----:B------:R-:W-:Y:S01]  /*2240*/  UIADD3 UR15, UPT, UPT, UR15, UR5, URZ ;  /* 0x000000050f0f7290 */ /* 0x000fe2000fffe0ff */
[----:B------:R-:W-:Y:S11]  /*2250*/  BRA `(.L_x_2576) ;  /* 0x0000000000187947 */ /* 0x000ff60003800000 */
.L_x_2575:
[----:B------:R-:W1:Y:S01]  /*2260*/  LDCU.64 UR10, c[0x0][0x3b8] ;  /* 0x00007700ff0a77ac */ /* 0x000e620008000a00 */
[----:B------:R-:W-:-:S04]  /*2270*/  UIADD3 UR15, UPT, UPT, UR7, UR16, URZ ;  /* 0x00000010070f7290 */ /* 0x000fc8000fffe0ff */
[----:B-1----:R-:W-:Y:S02]  /*2280*/  UIMAD.WIDE.U32 UR4, UR15, UR10, URZ ;  /* 0x0000000a0f0472a5 */ /* 0x002fe4000f8e00ff */
[----:B------:R-:W-:-:S04]  /*2290*/  UIMAD UR15, UR15, UR11, URZ ;  /* 0x0000000b0f0f72a4 */ /* 0x000fc8000f8e02ff */
[----:B------:R-:W-:Y:S01]  /*22a0*/  UIADD3 UR15, UPT, UPT, UR5, UR15, URZ ;  /* 0x0000000f050f7290 */ /* 0x000fe2000fffe0ff */
[----:B------:R-:W-:-:S11]  /*22b0*/  UMOV UR14, UR4 ;  /* 0x00000004000e7c82 */ /* 0x000fd60008000000 */
.L_x_2576:
        /* <DEDUP_REMOVED lines=9> */
[----:B--2---:R-:W-:Y:S01]  /*2350*/  UIMAD UR7, UR7, UR4, URZ ;  /* 0x00000004070772a4 */ /* 0x004fe2000f8e02ff */
[----:B------:R-:W-:-:S03]  /*2360*/  UMOV UR16, UR30 ;  /* 0x0000001e00107c82 */ /* 0x000fc60008000000 */
[----:B------:R-:W-:Y:S02]  /*2370*/  UIMAD UR5, UR6, UR5, UR7 ;  /* 0x00000005060572a4 */ /* 0x000fe4000f8e0207 */
[----:B------:R-:W-:-:S04]  /*2380*/  UIMAD.WIDE.U32 UR16, UR6, UR4, UR16 ;  /* 0x00000004061072a5 */ /* 0x000fc8000f8e0010 */
[----:B------:R-:W-:Y:S01]  /*2390*/  UIADD3 UR5, UPT, UPT, UR17, UR5, URZ ;  /* 0x0000000511057290 */ /* 0x000fe2000fffe0ff */
[----:B------:R-:W-:Y:S11]  /*23a0*/  BRA `(.L_x_2578) ;  /* 0x0000000000147947 */ /* 0x000ff60003800000 */
.L_x_2577:
[----:B------:R-:W1:Y:S01]  /*23b0*/  LDCU.64 UR8, c[0x0][0x3c0] ;  /* 0x00007800ff0877ac */ /* 0x000e620008000a00 */
[----:B------:R-:W-:-:S04]  /*23c0*/  UIADD3 UR7, UPT, UPT, UR7, UR16, URZ ;  /* 0x0000001007077290 */ /* 0x000fc8000fffe0ff */
[----:B-1----:R-:W-:Y:S02]  /*23d0*/  UIMAD.WIDE.U32 UR16, UR7, UR8, URZ ;  /* 0x00000008071072a5 */ /* 0x002fe4000f8e00ff */
[----:B------:R-:W-:-:S04]  /*23e0*/  UIMAD UR5, UR7, UR9, URZ ;  /* 0x00000009070572a4 */ /* 0x000fc8000f8e02ff */
[----:B------:R-:W-:-:S12]  /*23f0*/  UIADD3 UR5, UPT, UPT, UR17, UR5, URZ ;  /* 0x0000000511057290 */ /* 0x000fd8000fffe0ff */
.L_x_2578:
[----:B------:R-:W1:Y:S01]  /*2400*/  LDC R0, c[0x0][0x3e8] ;  /* 0x0000fa00ff007b82 */ /* 0x000e620000000800 */
[----:B------:R-:W-:Y:S01]  /*2410*/  MOV R3, UR29 ;  /* 0x0000001d00037c02 */ /* 0x000fe20008000f00 */
[----:B------:R-:W-:Y:S01]  /*2420*/  ULEA UR4, UR20, 0xffffffc0, 0x6 ;  /* 0xffffffc014047891 */ /* 0x000fe2000f8e30ff */
[----:B------:R-:W-:Y:S01]  /*2430*/  CS2R R236, SRZ ;  /* 0x0000000000ec7805 */ /* 0x000fe2000001ff00 */
[----:B------:R-:W-:Y:S01]  /*2440*/  UMOV UR17, UR5 ;  /* 0x0000000500117c82 */ /* 0x000fe20008000000 */
[----:B------:R-:W-:Y:S01]  /*2450*/  IABS R3, R3 ;  /* 0x0000000300037213 */ /* 0x000fe20000000000 */
[----:B------:R-:W-:Y:S02]  /*2460*/  USHF.R.S32.HI UR5, URZ, 0x1f, UR4 ;  /* 0x0000001fff057899 */ /* 0x000fe40008011404 */
[----:B------:R-:W-:Y:S02]  /*2470*/  UIMAD.WIDE.U32 UR14, UR4, UR10, UR14 ;  /* 0x0000000a040e72a5 */ /* 0x000fe4000f8e000e */
[----:B------:R-:W-:-:S02]  /*2480*/  UIMAD UR6, UR5, UR8, URZ ;  /* 0x00000008050672a4 */ /* 0x000fc4000f8e02ff */
[----:B------:R-:W-:Y:S02]  /*2490*/  UIMAD UR5, UR5, UR10, URZ ;  /* 0x0000000a050572a4 */ /* 0x000fe4000f8e02ff */
[----:B------:R-:W-:Y:S01]  /*24a0*/  UIMAD.WIDE.U32 UR16, UR4, UR8, UR16 ;  /* 0x00000008041072a5 */ /* 0x000fe2000f8e0010 */
[----:B------:R-:W-:Y:S01]  /*24b0*/  MOV R9, UR15 ;  /* 0x0000000f00097c02 */ /* 0x000fe20008000f00 */
[----:B------:R-:W-:Y:S02]  /*24c0*/  UIMAD UR5, UR4, UR11, UR5 ;  /* 0x0000000b040572a4 */ /* 0x000fe4000f8e0205 */
[----:B------:R-:W-:Y:S02]  /*24d0*/  UIMAD UR6, UR4, UR9, UR6 ;  /* 0x00000009040672a4 */ /* 0x000fe4000f8e0206 */
[----:B------:R-:W-:Y:S01]  /*24e0*/  UIADD3 UR5, UPT, UPT, UR15, UR5, URZ ;  /* 0x000000050f057290 */ /* 0x000fe2000fffe0ff */
[----:B------:R-:W-:Y:S01]  /*24f0*/  MOV R13, UR17 ;  /* 0x00000011000d7c02 */ /* 0x000fe20008000f00 */
[----:B------:R-:W-:Y:S01]  /*2500*/  UIADD3 UR6, UPT, UPT, UR17, UR6, URZ ;  /* 0x0000000611067290 */ /* 0x000fe2000fffe0ff */
[----:B------:R-:W-:Y:S01]  /*2510*/  IMAD.U32 R12, RZ, RZ, UR16 ;  /* 0x00000010ff0c7e24 */ /* 0x000fe2000f8e00ff */
[----:B-1----:R-:W-:-:S02]  /*2520*/  IABS R2, R0 ;  /* 0x0000000000027213 */ /* 0x002fc40000000000 */
[----:B------:R-:W-:Y:S02]  /*2530*/  MOV R9, UR5 ;  /* 0x0000000500097c02 */ /* 0x000fe40008000f00 */
[----:B------:R-:W1:Y:S01]  /*2540*/  I2F.RP R8, R2 ;  /* 0x0000000200087306 */ /* 0x000e620000209400 */
[----:B------:R-:W-:-:S07]  /*2550*/  IMAD.U32 R13, RZ, RZ, UR6 ;  /* 0x00000006ff0d7e24 */ /* 0x000fce000f8e00ff */
[----:B-1----:R-:W1:Y:S02]  /*2560*/  MUFU.RCP R6, R8 ;  /* 0x0000000800067308 */ /* 0x002e640000001000 */
[----:B-1----:R-:W-:Y:S02]  /*2570*/  VIADD R6, R6, 0xffffffe ;  /* 0x0ffffffe06067836 */ /* 0x002fe40000000000 */
[----:B------:R-:W-:-:S04]  /*2580*/  IMAD.U32 R8, RZ, RZ, UR14 ;  /* 0x0000000eff087e24 */ /* 0x000fc8000f8e00ff */
[----:B------:R-:W1:Y:S02]  /*2590*/  F2I.FTZ.U32.TRUNC.NTZ R7, R6 ;  /* 0x0000000600077305 */ /* 0x000e64000021f000 */
        /* <DEDUP_REMOVED lines=16> */
[----:B------:R-:W-:-:S05]  /*26a0*/  @P2 VIADD R7, R7, 0x1 ;  /* 0x0000000107072836 */ /* 0x000fca0000000000 */
[----:B------:R-:W-:Y:S02]  /*26b0*/  @!P1 IADD3 R7, PT, PT, -R7, RZ, RZ ;  /* 0x000000ff07079210 */ /* 0x000fe40007ffe1ff */
[----:B------:R-:W-:-:S04]  /*26c0*/  @!P0 LOP3.LUT R7, RZ, R0, RZ, 0x33, !PT ;  /* 0x00000000ff078212 */ /* 0x000fc800078e33ff */
[----:B------:R-:W-:Y:S01]  /*26d0*/  SHF.R.S32.HI R11, RZ, 0x1f, R7 ;  /* 0x0000001fff0b7819 */ /* 0x000fe20000011407 */
[----:B-1----:R-:W-:-:S04]  /*26e0*/  IMAD.WIDE.U32 R12, R7, R4, R12 ;  /* 0x00000004070c7225 */ /* 0x002fc800078e000c */
[C---:B------:R-:W-:Y:S02]  /*26f0*/  IMAD R6, R11.reuse, R4, RZ ;  /* 0x000000040b067224 */ /* 0x040fe400078e02ff */
[-C--:B--2---:R-:W-:Y:S02]  /*2700*/  IMAD R0, R11, R2.reuse, RZ ;  /* 0x000000020b007224 */ /* 0x084fe400078e02ff */
[C---:B------:R-:W-:Y:S02]  /*2710*/  IMAD R5, R7.reuse, R5, R6 ;  /* 0x0000000507057224 */ /* 0x040fe400078e0206 */
[----:B------:R-:W-:-:S04]  /*2720*/  IMAD.WIDE.U32 R8, R7, R2, R8 ;  /* 0x0000000207087225 */ /* 0x000fc800078e0008 */
[----:B------:R-:W-:Y:S01]  /*2730*/  IMAD R3, R7, R3, R0 ;  /* 0x0000000307037224 */ /* 0x000fe200078e0200 */
[----:B------:R-:W-:Y:S01]  /*2740*/  IADD3 R0, PT, PT, R13, R5, RZ ;  /* 0x000000050d007210 */ /* 0x000fe20007ffe0ff */
[----:B------:R-:W-:-:S03]  /*2750*/  IMAD.MOV.U32 R6, RZ, RZ, R12 ;  /* 0x000000ffff067224 */ /* 0x000fc600078e000c */
[----:B------:R-:W-:-:S07]  /*2760*/  IADD3 R2, PT, PT, R9, R3, RZ ;  /* 0x0000000309027210 */ /* 0x000fce0007ffe0ff */
.L_x_2574:
[----:B------:R-:W-:Y:S01]  /*2770*/  UISETP.NE.AND UP0, UPT, UR28, -0x1, UPT ;  /* 0xffffffff1c00788c */ /* 0x000fe2000bf05270 */
[----:B------:R-:W-:Y:S01]  /*2780*/  IMAD.SHL.U32 R4, R213, 0x8, RZ ;  /* 0x00000008d5047824 */ /* 0x000fe200078e00ff */
[----:B------:R-:W1:Y:S01]  /*2790*/  LDCU.64 UR14, c[0x0][0x388] ;  /* 0x00007100ff0e77ac */ /* 0x000e620008000a00 */
[----:B------:R-:W2:Y:S01]  /*27a0*/  S2R R15, SR_CTAID.X ;  /* 0x00000000000f7919 */ /* 0x000ea20000002500 */
[----:B------:R-:W-:Y:S01]  /*27b0*/  SHF.R.U32.HI R10, RZ, 0x3, R213 ;  /* 0x00000003ff0a7819 */ /* 0x000fe200000116d5 */
[----:B------:R-:W-:Y:S01]  /*27c0*/  IMAD.MOV.U32 R11, RZ, RZ, RZ ;  /* 0x000000ffff0b7224 */ /* 0x000fe200078e00ff */
[----:B------:R-:W-:Y:S01]  /*27d0*/  LOP3.LUT R183, R4, 0x38, RZ, 0xc0, !PT ;  /* 0x0000003804b77812 */ /* 0x000fe200078ec0ff */
[----:B------:R-:W3:Y:S01]  /*27e0*/  LDCU.64 UR6, c[0x0][0x390] ;  /* 0x00007200ff0677ac */ /* 0x000ee20008000a00 */
[----:B------:R-:W-:Y:S02]  /*27f0*/  BSSY.RECONVERGENT B0, `(.L_x_2579) ;  /* 0x0000054000007945 */ /* 0x000fe40003800200 */
[C---:B------:R-:W-:Y:S01]  /*2800*/  IADD3 R8, P0, PT, R183.reuse, R8, RZ ;  /* 0x00000008b7087210 */ /* 0x040fe20007f1e0ff */
[----:B------:R-:W4:Y:S01]  /*2810*/  @!UP0 LDCU.64 UR4, c[0x0][0x398] ;  /* 0x00007300ff0487ac */ /* 0x000f220008000a00 */
[----:B------:R-:W-:-:S02]  /*2820*/  LOP3.LUT R181, R183, 0x40, RZ, 0xfc, !PT ;  /* 0x00000040b7b57812 */ /* 0x000fc400078efcff */
[C---:B------:R-:W-:Y:S01]  /*2830*/  LOP3.LUT R180, R183.reuse, 0x80, RZ, 0xfc, !PT ;  /* 0x00000080b7b47812 */ /* 0x040fe200078efcff */
[----:B------:R-:W5:Y:S01]  /*2840*/  @UP0 LDCU.64 UR16, c[0x0][0x3b0] ;  /* 0x00007600ff1007ac */ /* 0x000f620008000a00 */
[----:B------:R-:W-:Y:S01]  /*2850*/  IMAD.X R9, RZ, RZ, R2, P0 ;  /* 0x000000ffff097224 */ /* 0x000fe200000e0602 */
[C---:B------:R-:W-:Y:S02]  /*2860*/  IADD3 R6, P0, PT, R183.reuse, R6, RZ ;  /* 0x00000006b7067210 */ /* 0x040fe40007f1e0ff */
[----:B------:R-:W-:Y:S01]  /*2870*/  LOP3.LUT R176, R183, 0xc0, RZ, 0xfc, !PT ;  /* 0x000000c0b7b07812 */ /* 0x000fe200078efcff */
[----:B------:R-:W-:-:S04]  /*2880*/  IMAD.WIDE.U32 R2, R10, UR10, R8 ;  /* 0x0000000a0a027c25 */ /* 0x000fc8000f8e0008 */
[----:B------:R-:W-:Y:S01]  /*2890*/  IMAD R231, R10, UR11, R3 ;  /* 0x0000000b0ae77c24 */ /* 0x000fe2000f8e0203 */
[----:B-1----:R-:W-:Y:S01]  /*28a0*/  LEA R230, P1, R2, UR14, 0x1 ;  /* 0x0000000e02e67c11 */ /* 0x002fe2000f8208ff */
[----:B------:R-:W-:Y:S01]  /*28b0*/  USHF.R.S32.HI UR14, URZ, 0x1f, UR29 ;  /* 0x0000001fff0e7899 */ /* 0x000fe2000801141d */
[----:B------:R-:W-:Y:S01]  /*28c0*/  IMAD.X R7, RZ, RZ, R0, P0 ;  /* 0x000000ffff077224 */ /* 0x000fe200000e0600 */
[----:B------:R-:W-:Y:S01]  /*28d0*/  LOP3.LUT R0, R4, 0x1f8, RZ, 0xc0, !PT ;  /* 0x000001f804007812 */ /* 0x000fe200078ec0ff */
[----:B----4-:R-:W-:Y:S01]  /*28e0*/  @!UP0 UIMAD.WIDE.U32 UR32, UR19, UR4, URZ ;  /* 0x00000004132082a5 */ /* 0x010fe2000f8e00ff */
[----:B------:R-:W-:Y:S01]  /*28f0*/  LEA.HI.X R231, R2, UR15, R231, 0x1, P1 ;  /* 0x0000000f02e77c11 */ /* 0x000fe200088f0ce7 */
[----:B------:R-:W-:Y:S01]  /*2900*/  IMAD.WIDE.U32 R6, R10, UR8, R6 ;  /* 0x000000080a067c25 */ /* 0x000fe2000f8e0006 */
[----:B------:R-:W-:Y:S01]  /*2910*/  UMOV UR15, 0x400 ;  /* 0x00000400000f7882 */ /* 0x000fe20000000000 */
[----:B-----5:R-:W-:Y:S01]  /*2920*/  @UP0 UIMAD.WIDE.U32 UR34, UR28, UR16, URZ ;  /* 0x000000101c2202a5 */ /* 0x020fe2000f8e00ff */
[----:B------:R-:W-:Y:S01]  /*2930*/  LOP3.LUT R5, R0, 0x38, R213, 0x78, !PT ;  /* 0x0000003800057812 */ /* 0x000fe200078e78d5 */
[----:B------:R-:W-:Y:S01]  /*2940*/  @!UP0 UIMAD UR30, UR19, UR5, UR33 ;  /* 0x00000005131e82a4 */ /* 0x000fe2000f8e0221 */
[----:B------:R-:W-:Y:S01]  /*2950*/  IMAD R233, R10, UR9, R7 ;  /* 0x000000090ae97c24 */ /* 0x000fe2000f8e0207 */
[----:B------:R-:W1:Y:S01]  /*2960*/  LDCU.64 UR4, c[0x0][0x3c8] ;  /* 0x00007900ff0477ac */ /* 0x000e620008000a00 */
[C---:B---3--:R-:W-:Y:S01]  /*2970*/  LEA R232, P1, R6.reuse, UR6, 0x1 ;  /* 0x0000000606e87c11 */ /* 0x048fe2000f8208ff */
[----:B--2---:R-:W-:Y:S01]  /*2980*/  IMAD.WIDE.U32 R14, R15, 0x40, R10 ;  /* 0x000000400f0e7825 */ /* 0x004fe200078e000a */
[----:B------:R-:W-:Y:S01]  /*2990*/  LOP3.LUT R166, R5, 0x1e00, R4, 0xf8, !PT ;  /* 0x00001e0005a67812 */ /* 0x000fe200078ef804 */
[----:B------:R-:W-:Y:S01]  /*29a0*/  @UP0 UIMAD UR30, UR28, UR17, UR35 ;  /* 0x000000111c1e02a4 */ /* 0x000fe2000f8e0223 */
[----:B------:R-:W2:Y:S01]  /*29b0*/  S2UR UR17, SR_CgaCtaId ;  /* 0x00000000001179c3 */ /* 0x000ea20000008800 */
[----:B------:R-:W-:Y:S01]  /*29c0*/  UIADD3 UR16, UPT, UPT, -UR23, UR27, URZ ;  /* 0x0000001b17107290 */ /* 0x000fe2000fffe1ff */
[----:B------:R-:W-:Y:S01]  /*29d0*/  LEA.HI.X R233, R6, UR7, R233, 0x1, P1 ;  /* 0x0000000706e97c11 */ /* 0x000fe200088f0ce9 */
[----:B------:R-:W-:-:S02]  /*29e0*/  @UP0 UMOV UR32, UR34 ;  /* 0x0000002200200c82 */ /* 0x000fc40008000000 */
[----:B------:R-:W-:Y:S02]  /*29f0*/  IADD3 R2, P0, PT, R183, UR32, RZ ;  /* 0x00000020b7027c10 */ /* 0x000fe4000ff1e0ff */
[----:B------:R-:W-:-:S03]  /*2a00*/  ISETP.GE.AND P2, PT, R10, UR16, PT ;  /* 0x000000100a007c0c */ /* 0x000fc6000bf46270 */
[----:B------:R-:W-:Y:S01]  /*2a10*/  IMAD.X R3, RZ, RZ, UR30, P0 ;  /* 0x0000001eff037e24 */ /* 0x000fe200080e06ff */
[----:B-1----:R-:W-:Y:S01]  /*2a20*/  UIMAD UR14, UR14, UR4, URZ ;  /* 0x000000040e0e72a4 */ /* 0x002fe2000f8e02ff */
[----:B------:R-:W-:Y:S01]  /*2a30*/  IMAD.U32 R8, RZ, RZ, UR4 ;  /* 0x00000004ff087e24 */ /* 0x000fe2000f8e00ff */
[----:B------:R-:W-:Y:S02]  /*2a40*/  UIADD3 UR4, UPT, UPT, UR20, -0x1, URZ ;  /* 0xffffffff14047890 */ /* 0x000fe4000fffe0ff */
[----:B------:R-:W-:Y:S01]  /*2a50*/  UIMAD UR14, UR29, UR5, UR14 ;  /* 0x000000051d0e72a4 */ /* 0x000fe2000f8e020e */
[----:B------:R-:W-:Y:S01]  /*2a60*/  IMAD.WIDE.U32 R8, R8, UR29, R2 ;  /* 0x0000001d08087c25 */ /* 0x000fe2000f8e0002 */
[----:B------:R-:W-:-:S03]  /*2a70*/  USHF.L.U32 UR28, UR4, 0x6, URZ ;  /* 0x00000006041c7899 */ /* 0x000fc600080006ff */
[C---:B------:R-:W-:Y:S01]  /*2a80*/  VIADD R3, R10.reuse, 0x10 ;  /* 0x000000100a037836 */ /* 0x040fe20000000000 */
[----:B--2---:R-:W-:Y:S01]  /*2a90*/  ULEA UR5, UR17, UR15, 0x18 ;  /* 0x0000000f11057291 */ /* 0x004fe2000f8ec0ff */
[----:B------:R-:W-:Y:S01]  /*2aa0*/  VIADD R2, R10, 0x20 ;  /* 0x000000200a027836 */ /* 0x000fe20000000000 */
[----:B------:R-:W-:Y:S01]  /*2ab0*/  UIADD3 UR17, UPT, UPT, -UR28, UR26, URZ ;  /* 0x0000001a1c117290 */ /* 0x000fe2000fffe1ff */
        /* <DEDUP_REMOVED lines=39> */
.L_x_2580:
[----:B------:R-:W-:Y:S05]  /*2d30*/  BSYNC.RECONVERGENT B0 ;  /* 0x0000000000007941 */ /* 0x000fea0003800200 */
.L_x_2579:
        /* <DEDUP_REMOVED lines=41> */
.L_x_2582:
[----:B------:R-:W-:Y:S05]  /*2fd0*/  BSYNC.RECONVERGENT B0 ;  /* 0x0000000000007941 */ /* 0x000fea0003800200 */
.L_x_2581:
[----:B------:R-:W-:Y:S01]  /*2fe0*/  USHF.L.U64.HI UR29, UR10, 0x4, UR11 ;  /* 0x000000040a1d7899 */ /* 0x000fe2000801020b */
        /* <DEDUP_REMOVED lines=40> */
.L_x_2584:
[----:B------:R-:W-:Y:S05]  /*3270*/  BSYNC.RECONVERGENT B0 ;  /* 0x0000000000007941 */ /* 0x000fea0003800200 */
.L_x_2583:
[----:B------:R-:W-:Y:S01]  /*3280*/  USHF.L.U32 UR30, UR10, 0x4, URZ ;  /* 0x000000040a1e7899 */ /* 0x000fe200080006ff */
[----:B------:R-:W-:Y:S01]  /*3290*/  BSSY.RECONVERGENT B0, `(.L_x_2585) ;  /* 0x0000028000007945 */ /* 0x000fe20003800200 */
[----:B------:R-:W-:Y:S02]  /*32a0*/  ISETP.GE.AND P5, PT, R3, UR17, PT ;  /* 0x0000001103007c0c */ /* 0x000fe4000bfa6270 */
[----:B------:R-:W-:Y:S01]  /*32b0*/  ISETP.GE.AND P4, PT, R2, UR17, PT ;  /* 0x0000001102007c0c */ /* 0x000fe2000bf86270 */
[----:B------:R-:W-:-:S12]  /*32c0*/  @P0 BRA `(.L_x_2586) ;  /* 0x0000000000900947 */ /* 0x000fd80003800000 */
[----:B------:R-:W4:Y:S01]  /*32d0*/  LDCU.64 UR14, c[0x0][0x3b0] ;  /* 0x00007600ff0e77ac */ /* 0x000f220008000a00 */
[----:B------:R-:W-:Y:S01]  /*32e0*/  IADD3 R5, P0, PT, R14, 0x30, RZ ;  /* 0x000000300e057810 */ /* 0x000fe20007f1e0ff */
[----:B------:R-:W-:Y:S01]  /*32f0*/  IMAD.MOV.U32 R9, RZ, RZ, R13 ;  /* 0x000000ffff097224 */ /* 0x000fe200078e000d */
[----:B------:R-:W5:Y:S03]  /*3300*/  LDCU UR31, c[0x0][0x440] ;  /* 0x00008800ff1f77ac */ /* 0x000f660008000800 */
[----:B--23--:R-:W-:Y:S01]  /*3310*/  IMAD.X R6, RZ, RZ, R15, P0 ;  /* 0x000000ffff067224 */ /* 0x00cfe200000e060f */
[----:B------:R-:W2:Y:S03]  /*3320*/  LDCU.64 UR6, c[0x0][0x380] ;  /* 0x00007000ff0677ac */ /* 0x000ea60008000a00 */
[----:B----4-:R-:W-:-:S02]  /*3330*/  IMAD R6, R6, UR14, RZ ;  /* 0x0000000e06067c24 */ /* 0x010fc4000f8e02ff */
[----:B------:R-:W-:Y:S01]  /*3340*/  IMAD.WIDE.U32 R8, R5, UR14, R8 ;  /* 0x0000000e05087c25 */ /* 0x000fe2000f8e0008 */
[----:B-----5:R-:W-:-:S03]  /*3350*/  ISETP.GE.AND P3, PT, R183, UR31, PT ;  /* 0x0000001fb7007c0c */ /* 0x020fc6000bf66270 */
[----:B------:R-:W-:Y:S01]  /*3360*/  IMAD R5, R5, UR15, R6 ;  /* 0x0000000f05057c24 */ /* 0x000fe2000f8e0206 */
[----:B------:R-:W-:Y:S02]  /*3370*/  ISETP.GE.AND P2, PT, R181, UR31, PT ;  /* 0x0000001fb5007c0c */ /* 0x000fe4000bf46270 */
[----:B--2---:R-:W-:Y:S01]  /*3380*/  LEA R6, P0, R8, UR6, 0x1 ;  /* 0x0000000608067c11 */ /* 0x004fe2000f8008ff */
        /* <DEDUP_REMOVED lines=24> */
.L_x_2586:
[----:B------:R-:W-:Y:S05]  /*3510*/  BSYNC.RECONVERGENT B0 ;  /* 0x0000000000007941 */ /* 0x000fea0003800200 */
.L_x_2585:
        /* <DEDUP_REMOVED lines=8> */
[--C-:B------:R-:W-:Y:S02]  /*35a0*/  @!P2 IMAD.MOV.U32 R9, RZ, RZ, R231.reuse ;  /* 0x000000ffff09a224 */ /* 0x100fe400078e00e7 */
[----:B--234-:R-:W-:Y:S01]  /*35b0*/  @!P1 IMAD.MOV.U32 R6, RZ, RZ, R230 ;  /* 0x000000ffff069224 */ /* 0x01cfe200078e00e6 */
        /* <DEDUP_REMOVED lines=21> */
.L_x_2588:
[----:B------:R-:W-:Y:S05]  /*3710*/  BSYNC.RECONVERGENT B0 ;  /* 0x0000000000007941 */ /* 0x000fea0003800200 */
.L_x_2587:
[----:B------:R-:W-:Y:S04]  /*3720*/  BSSY.RECONVERGENT B0, `(.L_x_2589) ;  /* 0x000001f000007945 */ /* 0x000fe80003800200 */
[----:B------:R-:W-:Y:S05]  /*3730*/  @P5 BRA `(.L_x_2590) ;  /* 0x0000000000745947 */ /* 0x000fea0003800000 */
[----:B------:R-:W5:Y:S01]  /*3740*/  LDCU UR6, c[0x0][0x440] ;  /* 0x00008800ff0677ac */ /* 0x000f620008000800 */
[----:B------:R-:W-:Y:S02]  /*3750*/  IMAD.U32 R5, RZ, RZ, UR30 ;  /* 0x0000001eff057e24 */ /* 0x000fe4000f8e00ff */
[----:B--234-:R-:W-:-:S03]  /*3760*/  IMAD.U32 R6, RZ, RZ, UR29 ;  /* 0x0000001dff067e24 */ /* 0x01cfc6000f8e00ff */
        /* <DEDUP_REMOVED lines=26> */
.L_x_2590:
[----:B------:R-:W-:Y:S05]  /*3910*/  BSYNC.RECONVERGENT B0 ;  /* 0x0000000000007941 */ /* 0x000fea0003800200 */
.L_x_2589:
[----:B------:R-:W-:Y:S01]  /*3920*/  BSSY.RECONVERGENT B0, `(.L_x_2591) ;  /* 0x0000021000007945 */ /* 0x000fe20003800200 */
[----:B------:R-:W-:-:S03]  /*3930*/  ISETP.GE.AND P0, PT, R0, UR17, PT ;  /* 0x0000001100007c0c */ /* 0x000fc6000bf06270 */
[----:B------:R-:W-:Y:S10]  /*3940*/  @P4 BRA `(.L_x_2592) ;  /* 0x0000000000784947 */ /* 0x000ff40003800000 */
[----:B------:R-:W5:Y:S01]  /*3950*/  LDCU UR6, c[0x0][0x440] ;  /* 0x00008800ff0677ac */ /* 0x000f620008000800 */
[----:B--234-:R-:W-:Y:S02]  /*3960*/  IMAD.U32 R7, RZ, RZ, UR10 ;  /* 0x0000000aff077e24 */ /* 0x01cfe4000f8e00ff */
        /* <DEDUP_REMOVED lines=28> */
.L_x_2592:
[----:B------:R-:W-:Y:S05]  /*3b30*/  BSYNC.RECONVERGENT B0 ;  /* 0x0000000000007941 */ /* 0x000fea0003800200 */
.L_x_2591:
[----:B------:R-:W-:Y:S04]  /*3b40*/  BSSY.RECONVERGENT B0, `(.L_x_2593) ;  /* 0x000001f000007945 */ /* 0x000fe80003800200 */
[----:B------:R-:W-:Y:S05]  /*3b50*/  @P0 BRA `(.L_x_2594) ;  /* 0x0000000000740947 */ /* 0x000fea0003800000 */
[----:B------:R-:W5:Y:S01]  /*3b60*/  LDCU UR6, c[0x0][0x440] ;  /* 0x00008800ff0677ac */ /* 0x000f620008000800 */
[----:B------:R-:W-:Y:S01]  /*3b70*/  IMAD.U32 R5, RZ, RZ, UR10 ;  /* 0x0000000aff057e24 */ /* 0x000fe2000f8e00ff */
[----:B------:R-:W-:-:S03]  /*3b80*/  UIMAD UR7, UR11, 0x60, URZ ;  /* 0x000000600b0778a4 */ /* 0x000fc6000f8e02ff */
[----:B--234-:R-:W-:-:S04]  /*3b90*/  IMAD.WIDE.U32 R6, R5, 0x60, R230 ;  /* 0x0000006005067825 */ /* 0x01cfc800078e00e6 */
        /* <DEDUP_REMOVED lines=25> */
.L_x_2594:
[----:B------:R-:W-:Y:S05]  /*3d30*/  BSYNC.RECONVERGENT B0 ;  /* 0x0000000000007941 */ /* 0x000fea0003800200 */
.L_x_2593:
        /* <DEDUP_REMOVED lines=8> */
[----:B------:R-:W-:-:S02]  /*3dc0*/  LOP3.LUT R4, R5, 0x38, R4, 0xf8, !PT ;  /* 0x0000003805047812 */ /* 0x000fc400078ef804 */
[----:B------:R-:W-:Y:S02]  /*3dd0*/  LOP3.LUT R177, R216, 0x8, RZ, 0xc0, !PT ;  /* 0x00000008d8b17812 */ /* 0x000fe400078ec0ff */
[----:B------:R-:W-:Y:S02]  /*3de0*/  LOP3.LUT R178, R215, 0x200, R182, 0xf8, !PT ;  /* 0x00000200d7b27812 */ /* 0x000fe400078ef8b6 */
        /* <DEDUP_REMOVED lines=9> */
[--C-:B--2---:R-:W-:Y:S02]  /*3e80*/  @!P2 IMAD.MOV.U32 R8, RZ, RZ, R232.reuse ;  /* 0x000000ffff08a224 */ /* 0x104fe400078e00e8 */
[--C-:B------:R-:W-:Y:S02]  /*3e90*/  @!P2 IMAD.MOV.U32 R9, RZ, RZ, R233.reuse ;  /* 0x000000ffff09a224 */ /* 0x100fe400078e00e9 */
[----:B---34-:R-:W-:Y:S01]  /*3ea0*/  @!P1 IMAD.MOV.U32 R6, RZ, RZ, R232 ;  /* 0x000000ffff069224 */ /* 0x018fe200078e00e8 */
        /* <DEDUP_REMOVED lines=22> */
.L_x_2596:
[----:B------:R1:W-:Y:S04]  /*4010*/  STS.128 [R166+0x10000], RZ ;  /* 0x010000ffa6007388 */ /* 0x0003e80000000c00 */
[----:B------:R1:W-:Y:S04]  /*4020*/  STS.128 [R166+0x12000], RZ ;  /* 0x012000ffa6007388 */ /* 0x0003e80000000c00 */
[----:B------:R1:W-:Y:S04]  /*4030*/  STS.128 [R166+0x14000], RZ ;  /* 0x014000ffa6007388 */ /* 0x0003e80000000c00 */
[----:B------:R1:W-:Y:S02]  /*4040*/  STS.128 [R166+0x16000], RZ ;  /* 0x016000ffa6007388 */ /* 0x0003e40000000c00 */
.L_x_2597:
[----:B------:R-:W-:Y:S05]  /*4050*/  BSYNC.RECONVERGENT B0 ;  /* 0x0000000000007941 */ /* 0x000fea0003800200 */
.L_x_2595:
[----:B------:R-:W-:Y:S01]  /*4060*/  ISETP.GE.AND P0, PT, R3, UR17, PT ;  /* 0x0000001103007c0c */ /* 0x000fe2000bf06270 */
[----:B------:R-:W-:Y:S01]  /*4070*/  IMAD.IADD R90, R178, 0x1, R177 ;  /* 0x00000001b25a7824 */ /* 0x000fe200078e02b1 */
[----:B------:R-:W-:Y:S01]  /*4080*/  LOP3.LUT R3, R213, 0x8, RZ, 0xc0, !PT ;  /* 0x00000008d5037812 */ /* 0x000fe200078ec0ff */
[----:B------:R-:W-:Y:S01]  /*4090*/  BSSY.RECONVERGENT B0, `(.L_x_2598) ;  /* 0x000002c000007945 */ /* 0x000fe20003800200 */
[----:B------:R-:W-:Y:S02]  /*40a0*/  ISETP.GE.AND P6, PT, R2, UR17, PT ;  /* 0x0000001102007c0c */ /* 0x000fe4000bfc6270 */
[----:B------:R-:W-:Y:S02]  /*40b0*/  LOP3.LUT R3, R4, R3, RZ, 0x3c, !PT ;  /* 0x0000000304037212 */ /* 0x000fe400078e3cff */
[----:B------:R-:W-:Y:S02]  /*40c0*/  SHF.R.U32.HI R2, RZ, 0x4, R213 ;  /* 0x00000004ff027819 */ /* 0x000fe400000116d5 */
[----:B------:R-:W-:Y:S01]  /*40d0*/  ISETP.GE.AND P5, PT, R0, UR17, PT ;  /* 0x0000001100007c0c */ /* 0x000fe2000bfa6270 */
[----:B------:R-:W-:Y:S01]  /*40e0*/  IMAD.SHL.U32 R179, R3, 0x2, RZ ;  /* 0x0000000203b37824 */ /* 0x000fe200078e00ff */
[----:B------:R-:W-:Y:S01]  /*40f0*/  LEA R90, R90, UR5, 0x1 ;  /* 0x000000055a5a7c11 */ /* 0x000fe2000f8e08ff */
[----:B------:R1:W-:Y:S01]  /*4100*/  @P0 STS.128 [R166+0x10800], RZ ;  /* 0x010800ffa6000388 */ /* 0x0003e20000000c00 */
[----:B------:R-:W-:-:S03]  /*4110*/  IMAD.SHL.U32 R2, R2, 0x400, RZ ;  /* 0x0000040002027824 */ /* 0x000fc600078e00ff */
        /* <DEDUP_REMOVED lines=9> */
[----:B------:R-:W-:Y:S02]  /*41b0*/  LEA R4, P4, R3, R232, 0x1 ;  /* 0x000000e803047211 */ /* 0x000fe400078808ff */
        /* <DEDUP_REMOVED lines=25> */
.L_x_2599:
[----:B------:R-:W-:Y:S05]  /*4350*/  BSYNC.RECONVERGENT B0 ;  /* 0x0000000000007941 */ /* 0x000fea0003800200 */
.L_x_2598:
[----:B------:R1:W-:Y:S01]  /*4360*/  @P6 STS.128 [R166+0x11000], RZ ;  /* 0x011000ffa6006388 */ /* 0x0003e20000000c00 */
[----:B------:R-:W-:Y:S01]  /*4370*/  BSSY.RECONVERGENT B0, `(.L_x_2600) ;  /* 0x0000024000007945 */ /* 0x000fe20003800200 */
[----:B------:R-:W-:Y:S02]  /*4380*/  LOP3.LUT R89, R179, 0x400, R2, 0xf8, !PT ;  /* 0x00000400b3597812 */ /* 0x000fe400078ef802 */
[----:B------:R1:W-:Y:S04]  /*4390*/  @P6 STS.128 [R166+0x13000], RZ ;  /* 0x013000ffa6006388 */ /* 0x0003e80000000c00 */
[----:B------:R1:W-:Y:S04]  /*43a0*/  @P6 STS.128 [R166+0x15000], RZ ;  /* 0x015000ffa6006388 */ /* 0x0003e80000000c00 */
[----:B------:R1:W-:Y:S01]  /*43b0*/  @P6 STS.128 [R166+0x17000], RZ ;  /* 0x017000ffa6006388 */ /* 0x0003e20000000c00 */
[----:B------:R-:W-:Y:S05]  /*43c0*/  @P6 BRA `(.L_x_2601) ;  /* 0x0000000000786947 */ /* 0x000fea0003800000 */
[----:B------:R-:W5:Y:S01]  /*43d0*/  LDCU UR6, c[0x0][0x440] ;  /* 0x00008800ff0677ac */ /* 0x000f620008000800 */
[----:B------:R-:W-:Y:S02]  /*43e0*/  IMAD.U32 R3, RZ, RZ, UR8 ;  /* 0x00000008ff037e24 */ /* 0x000fe4000f8e00ff */
[----:B------:R-:W-:Y:S02]  /*43f0*/  IMAD.U32 R2, RZ, RZ, UR8 ;  /* 0x00000008ff027e24 */ /* 0x000fe4000f8e00ff */
[----:B------:R-:W-:Y:S01]  /*4400*/  IMAD.U32 R0, RZ, RZ, UR9 ;  /* 0x00000009ff007e24 */ /* 0x000fe2000f8e00ff */
        /* <DEDUP_REMOVED lines=26> */
.L_x_2601:
[----:B------:R-:W-:Y:S05]  /*45b0*/  BSYNC.RECONVERGENT B0 ;  /* 0x0000000000007941 */ /* 0x000fea0003800200 */
.L_x_2600:
        /* <DEDUP_REMOVED lines=35> */
.L_x_2603:
[----:B------:R-:W-:Y:S05]  /*47f0*/  BSYNC.RECONVERGENT B0 ;  /* 0x0000000000007941 */ /* 0x000fea0003800200 */
.L_x_2602:
        /* <DEDUP_REMOVED lines=10> */
[----:B------:R-:W-:Y:S01]  /*48a0*/  UISETP.GT.AND UP0, UPT, UR4, UR18, UPT ;  /* 0x000000120400728c */ /* 0x000fe2000bf04270 */
[----:B------:R-:W-:Y:S01]  /*48b0*/  IMAD.U32 R227, RZ, RZ, UR21 ;  /* 0x00000015ffe37e24 */ /* 0x000fe2000f8e00ff */
[----:B------:R-:W5:Y:S01]  /*48c0*/  LDSM.16.M88.4 R20, [R89+UR5+0x9000] ;  /* 0x009000055914783b */ /* 0x000f620008000200 */
[C-C-:B------:R-:W-:Y:S01]  /*48d0*/  IMAD.IADD R88, R90.reuse, 0x1, R84.reuse ;  /* 0x000000015a587824 */ /* 0x140fe200078e0254 */
[----:B------:R-:W-:Y:S01]  /*48e0*/  SEL R167, R167, 0xffffffc0, !P0 ;  /* 0xffffffc0a7a77807 */ /* 0x000fe20004000000 */
[C---:B------:R-:W-:Y:S01]  /*48f0*/  IMAD.IADD R85, R3.reuse, 0x1, R84 ;  /* 0x0000000103557824 */ /* 0x040fe200078e0254 */
[----:B------:R-:W5:Y:S03]  /*4900*/  LDSM.16.M88.4 R56, [R89+UR5+0x9800] ;  /* 0x009800055938783b */ /* 0x000f660008000200 */
[--C-:B------:R-:W-:Y:S01]  /*4910*/  IMAD.IADD R87, R90, 0x1, R167.reuse ;  /* 0x000000015a577824 */ /* 0x100fe200078e02a7 */
[----:B--234-:R-:W-:Y:S01]  /*4920*/  LDSM.16.M88.4 R4, [R88] ;  /* 0x000000005804783b */ /* 0x01cfe20000000200 */
[----:B------:R-:W-:-:S02]  /*4930*/  IMAD.IADD R3, R3, 0x1, R167 ;  /* 0x0000000103037824 */ /* 0x000fc400078e02a7 */
[C---:B------:R-:W-:Y:S01]  /*4940*/  IMAD.IADD R86, R84.reuse, 0x1, R87 ;  /* 0x0000000154567824 */ /* 0x040fe200078e0257 */
[----:B------:R-:W2:Y:S01]  /*4950*/  LDSM.16.M88.4 R8, [R85+0x8000] ;  /* 0x008000005508783b */ /* 0x000ea20000000200 */
[----:B------:R-:W-:-:S03]  /*4960*/  IMAD.IADD R0, R84, 0x1, R3 ;  /* 0x0000000154007824 */ /* 0x000fc600078e0203 */
[----:B------:R-:W3:Y:S04]  /*4970*/  LDSM.16.M88.4 R52, [R85+0x8800] ;  /* 0x008800005534783b */ /* 0x000ee80000000200 */
[----:B------:R-:W4:Y:S04]  /*4980*/  LDSM.16.M88.4 R48, [R85+0x9000] ;  /* 0x009000005530783b */ /* 0x000f280000000200 */
[----:B------:R-:W4:Y:S04]  /*4990*/  LDSM.16.M88.4 R12, [R85+0x9800] ;  /* 0x00980000550c783b */ /* 0x000f280000000200 */
        /* <DEDUP_REMOVED lines=10> */
[C---:B------:R-:W-:Y:S08]  /*4a40*/  HMMA.16816.F32 R24, R64.reuse, R20, RZ ;  /* 0x000000144018723c */ /* 0x040ff000000018ff */
[C---:B------:R-:W-:Y:S08]  /*4a50*/  HMMA.16816.F32 R28, R64.reuse, R30, RZ ;  /* 0x0000001e401c723c */ /* 0x040ff000000018ff */
[C---:B------:R-:W-:Y:S08]  /*4a60*/  HMMA.16816.F32 R20, R64.reuse, R22, RZ ;  /* 0x000000164014723c */ /* 0x040ff000000018ff */
[C---:B------:R-:W-:Y:S08]  /*4a70*/  HMMA.16816.F32 R68, R64.reuse, R56, RZ ;  /* 0x000000384044723c */ /* 0x040ff000000018ff */
[----:B------:R-:W-:Y:S01]  /*4a80*/  HMMA.16816.F32 R64, R64, R58, RZ ;  /* 0x0000003a4040723c */ /* 0x000fe200000018ff */
[----:B------:R-:W-:Y:S07]  /*4a90*/  LDSM.16.M88.4 R56, [R0+0x8000] ;  /* 0x008000000038783b */ /* 0x000fee0000000200 */
[C---:B--2---:R-:W-:Y:S08]  /*4aa0*/  HMMA.16816.F32 R40, R4.reuse, R8, R40 ;  /* 0x000000080428723c */ /* 0x044ff00000001828 */
[C---:B------:R-:W-:Y:S01]  /*4ab0*/  HMMA.16816.F32 R36, R4.reuse, R10, R36 ;  /* 0x0000000a0424723c */ /* 0x040fe20000001824 */
[----:B------:R-:W1:Y:S07]  /*4ac0*/  LDSM.16.M88.4 R8, [R3+0x8800] ;  /* 0x008800000308783b */ /* 0x000e6e0000000200 */
[C---:B---3--:R-:W-:Y:S08]  /*4ad0*/  HMMA.16816.F32 R32, R4.reuse, R52, R32 ;  /* 0x000000340420723c */ /* 0x048ff00000001820 */
[C---:B------:R-:W-:Y:S01]  /*4ae0*/  HMMA.16816.F32 R28, R4.reuse, R54, R28 ;  /* 0x00000036041c723c */ /* 0x040fe2000000181c */
[----:B------:R-:W-:Y:S07]  /*4af0*/  LDSM.16.M88.4 R52, [R0+0x9000] ;  /* 0x009000000034783b */ /* 0x000fee0000000200 */
[C---:B----4-:R-:W-:Y:S08]  /*4b00*/  HMMA.16816.F32 R24, R4.reuse, R48, R24 ;  /* 0x000000300418723c */ /* 0x050ff00000001818 */
[C---:B------:R-:W-:Y:S01]  /*4b10*/  HMMA.16816.F32 R20, R4.reuse, R50, R20 ;  /* 0x000000320414723c */ /* 0x040fe20000001814 */
[----:B------:R-:W-:Y:S07]  /*4b20*/  LDSM.16.M88.4 R48, [R0+0x9800] ;  /* 0x009800000030783b */ /* 0x000fee0000000200 */
[C---:B------:R-:W-:Y:S08]  /*4b30*/  HMMA.16816.F32 R68, R4.reuse, R12, R68 ;  /* 0x0000000c0444723c */ /* 0x040ff00000001844 */
        /* <DEDUP_REMOVED lines=145> */
[----:B------:R4:W1:Y:S03]  /*5450*/  LDSM.16.M88.4 R72, [R3+0xf800] ;  /* 0x00f800000348783b */ /* 0x0008660000000200 */
[C---:B--2---:R-:W-:Y:S08]  /*5460*/  HMMA.16816.F32 R40, R48.reuse, R4, R40 ;  /* 0x000000043028723c */ /* 0x044ff00000001828 */
[C---:B------:R-:W-:Y:S01]  /*5470*/  HMMA.16816.F32 R36, R48.reuse, R6, R36 ;  /* 0x000000063024723c */ /* 0x040fe20000001824 */
[----:B------:R-:W-:Y:S07]  /*5480*/  LDSM.16.M88.4 R4, [R0+0xf000] ;  /* 0x00f000000004783b */ /* 0x000fee0000000200 */
[----:B---3--:R-:W-:Y:S01]  /*5490*/  HMMA.16816.F32 R32, R48, R16, R32 ;  /* 0x000000103020723c */ /* 0x008fe20000001820 */
[----:B----4-:R-:W-:-:S07]  /*54a0*/  LOP3.LUT R3, R216, 0x1f0, RZ, 0xc0, !PT ;  /* 0x000001f0d8037812 */ /* 0x010fce00078ec0ff */
[C---:B------:R-:W-:Y:S01]  /*54b0*/  HMMA.16816.F32 R28, R48.reuse, R18, R28 ;  /* 0x00000012301c723c */ /* 0x040fe2000000181c */
[----:B------:R-:W-:Y:S07]  /*54c0*/  LDSM.16.M88.4 R16, [R0+0xe800] ;  /* 0x00e800000010783b */ /* 0x000fee0000000200 */
[C---:B------:R-:W-:Y:S08]  /*54d0*/  HMMA.16816.F32 R24, R48.reuse, R52, R24 ;  /* 0x000000343018723c */ /* 0x040ff00000001818 */
        /* <DEDUP_REMOVED lines=11> */
[----:B------:R-:W-:-:S03]  /*5590*/  IADD3 R227, PT, PT, R0, UR26, -R227 ;  /* 0x0000001a00e37c10 */ /* 0x000fc6000fffe8e3 */
[----:B------:R-:W-:Y:S01]  /*55a0*/  HMMA.16816.F32 R32, R60, R12, R32 ;  /* 0x0000000c3c20723c */ /* 0x000fe20000001820 */
[----:B------:R-:W-:Y:S02]  /*55b0*/  VIMNMX R229, PT, PT, RZ, R227, !PT ;  /* 0x000000e3ffe57248 */ /* 0x000fe40007fe0100 */
[----:B------:R-:W-:-:S05]  /*55c0*/  VIADDMNMX R227, R227, 0x8, RZ, !PT ;  /* 0x00000008e3e37846 */ /* 0x000fca00078001ff */
        /* <DEDUP_REMOVED lines=13> */
[----:B------:R-:W-:-:S05]  /*56a0*/  IMAD.U32 R5, RZ, RZ, UR22 ;  /* 0x00000016ff057e24 */ /* 0x000fca000f8e00ff */
[----:B------:R-:W-:-:S04]  /*56b0*/  IADD3 R228, PT, PT, R0, 0x1, R5 ;  /* 0x0000000100e47810 */ /* 0x000fc80007ffe005 */
[C---:B------:R-:W-:Y:S02]  /*56c0*/  VIADDMNMX R226, R228.reuse, 0x8, R3, PT ;  /* 0x00000008e4e27846 */ /* 0x040fe40003800103 */
[----:B------:R-:W-:Y:S01]  /*56d0*/  VIMNMX R228, PT, PT, R228, UR26, PT ;  /* 0x0000001ae4e47c48 */ /* 0x000fe2000bfe0100 */
        /* <DEDUP_REMOVED lines=13> */
.L_x_2605:
[----:B------:R-:W1:Y:S01]  /*57b0*/  LDC R3, c[0x0][0x4f0] ;  /* 0x00013c00ff037b82 */ /* 0x000e620000000800 */
[----:B------:R-:W-:Y:S01]  /*57c0*/  UIADD3 UR6, UPT, UPT, UR28, -0x40, URZ ;  /* 0xffffffc01c067890 */ /* 0x000fe2000fffe0ff */
[----:B------:R-:W-:-:S05]  /*57d0*/  IMAD.U32 R6, RZ, RZ, UR28 ;  /* 0x0000001cff067e24 */ /* 0x000fca000f8e00ff */
[----:B------:R-:W-:Y:S02]  /*57e0*/  MOV R4, UR6 ;  /* 0x0000000600047c02 */ /* 0x000fe40008000f00 */
[----:B------:R-:W-:Y:S02]  /*57f0*/  IABS R6, R6 ;  /* 0x0000000600067213 */ /* 0x000fe40000000000 */
        /* <DEDUP_REMOVED lines=56> */
.L_x_2606:
        /* <DEDUP_REMOVED lines=12> */
[----:B------:R-:W-:Y:S01]  /*5c40*/  @!P2 IMAD.MOV.U32 R6, RZ, RZ, R230 ;  /* 0x000000ffff06a224 */ /* 0x000fe200078e00e6 */
[----:B------:R-:W-:Y:S01]  /*5c50*/  IADD3.X R11, PT, PT, R5, UR6, RZ, P0, !PT ;  /* 0x00000006050b7c10 */ /* 0x000fe200087fe4ff */
[----:B------:R-:W-:Y:S01]  /*5c60*/  @!P2 IMAD.MOV.U32 R7, RZ, RZ, R231 ;  /* 0x000000ffff07a224 */ /* 0x000fe200078e00e7 */
        /* <DEDUP_REMOVED lines=83> */
.L_x_2604:
[----:B------:R-:W-:Y:S01]  /*61a0*/  IMAD.SHL.U32 R0, R213, 0x2, RZ ;  /* 0x00000002d5007824 */ /* 0x000fe200078e00ff */
[----:B------:R-:W2:Y:S01]  /*61b0*/  LDCU UR6, c[0x0][0x45c] ;  /* 0x00008b80ff0677ac */ /* 0x000ea20008000800 */
[----:B------:R-:W-:-:S03]  /*61c0*/  LOP3.LUT R165, R177, 0x200, R182, 0xf8, !PT ;  /* 0x00000200b1a57812 */ /* 0x000fc600078ef8b6 */
[----:B------:R-:W-:Y:S01]  /*61d0*/  LOP3.LUT R0, R0, 0x6, RZ, 0xc0, !PT ;  /* 0x0000000600007812 */ /* 0x000fe200078ec0ff */
[----:B------:R-:W-:Y:S01]  /*61e0*/  UISETP.GT.AND UP0, UPT, UR4, UR18, UPT ;  /* 0x000000120400728c */ /* 0x000fe2000bf04270 */
[----:B------:R-:W-:Y:S02]  /*61f0*/  LEA R214, R165, UR5, 0x1 ;  /* 0x00000005a5d67c11 */ /* 0x000fe4000f8e08ff */
[----:B------:R-:W-:-:S03]  /*6200*/  LOP3.LUT R44, R0, UR28, RZ, 0xfc, !PT ;  /* 0x0000001c002c7c12 */ /* 0x000fc6000f8efcff */
[--C-:B------:R-:W-:Y:S01]  /*6210*/  IMAD.IADD R202, R84, 0x1, R214.reuse ;  /* 0x0000000154ca7824 */ /* 0x100fe200078e02d6 */
[CC--:B------:R-:W-:Y:S01]  /*6220*/  ISETP.GE.AND P5, PT, R44.reuse, R229.reuse, PT ;  /* 0x000000e52c00720c */ /* 0x0c0fe20003fa6270 */
[C---:B------:R-:W-:Y:S01]  /*6230*/  VIADD R3, R44.reuse, 0x1 ;  /* 0x000000012c037836 */ /* 0x040fe20000000000 */
[CC--:B------:R-:W-:Y:S01]  /*6240*/  ISETP.GE.AND P6, PT, R44.reuse, R228.reuse, PT ;  /* 0x000000e42c00720c */ /* 0x0c0fe20003fc6270 */
[----:B------:R-:W-:Y:S01]  /*6250*/  VIADD R19, R44, 0x9 ;  /* 0x000000092c137836 */ /* 0x000fe20000000000 */
[----:B------:R-:W-:Y:S01]  /*6260*/  FSEL R45, R40, -INF , P5 ;  /* 0xff800000282d7808 */ /* 0x000fe20002800000 */
[C---:B------:R-:W-:Y:S01]  /*6270*/  VIADD R40, R44.reuse, 0x8 ;  /* 0x000000082c287836 */ /* 0x040fe20000000000 */
[CC--:B------:R-:W-:Y:S01]  /*6280*/  ISETP.GE.AND P1, PT, R3.reuse, R229.reuse, PT ;  /* 0x000000e50300720c */ /* 0x0c0fe20003f26270 */
[C---:B------:R-:W-:Y:S01]  /*6290*/  VIADD R17, R44.reuse, 0x10 ;  /* 0x000000102c117836 */ /* 0x040fe20000000000 */
[-C--:B------:R-:W-:Y:S01]  /*62a0*/  ISETP.GE.AND P4, PT, R3, R228.reuse, PT ;  /* 0x000000e40300720c */ /* 0x080fe20003f86270 */
[C---:B------:R-:W-:Y:S01]  /*62b0*/  VIADD R15, R44.reuse, 0x11 ;  /* 0x000000112c0f7836 */ /* 0x040fe20000000000 */
[----:B------:R-:W-:Y:S01]  /*62c0*/  FSEL R41, R41, -INF , P1 ;  /* 0xff80000029297808 */ /* 0x000fe20000800000 */
[----:B------:R-:W-:Y:S01]  /*62d0*/  VIADD R14, R44, 0x18 ;  /* 0x000000182c0e7836 */ /* 0x000fe20000000000 */
[-C--:B------:R-:W-:Y:S01]  /*62e0*/  ISETP.GE.AND P1, PT, R40, R229.reuse, PT ;  /* 0x000000e52800720c */ /* 0x080fe20003f26270 */
[C---:B-1----:R-:W-:Y:S01]  /*62f0*/  VIADD R10, R44.reuse, 0x19 ;  /* 0x000000192c0a7836 */ /* 0x042fe20000000000 */
[----:B------:R-:W-:Y:S01]  /*6300*/  FSEL R41, R41, -INF , !P4 ;  /* 0xff80000029297808 */ /* 0x000fe20006000000 */
[C---:B------:R-:W-:Y:S01]  /*6310*/  VIADD R6, R44.reuse, 0x20 ;  /* 0x000000202c067836 */ /* 0x040fe20000000000 */
[CC--:B------:R-:W-:Y:S01]  /*6320*/  ISETP.GE.AND P4, PT, R19.reuse, R229.reuse, PT ;  /* 0x000000e51300720c */ /* 0x0c0fe20003f86270 */
[----:B------:R-:W-:Y:S01]  /*6330*/  VIADD R4, R44, 0x28 ;  /* 0x000000282c047836 */ /* 0x000fe20000000000 */
[----:B------:R-:W-:Y:S01]  /*6340*/  FSEL R7, R36, -INF , P1 ;  /* 0xff80000024077808 */ /* 0x000fe20000800000 */
[C---:B------:R-:W-:Y:S01]  /*6350*/  VIADD R8, R44.reuse, 0x29 ;  /* 0x000000292c087836 */ /* 0x040fe20000000000 */
[-C--:B------:R-:W-:Y:S01]  /*6360*/  ISETP.GE.AND P1, PT, R19, R228.reuse, PT ;  /* 0x000000e41300720c */ /* 0x080fe20003f26270 */
[C---:B------:R-:W-:Y:S01]  /*6370*/  VIADD R12, R44.reuse, 0x30 ;  /* 0x000000302c0c7836 */ /* 0x040fe20000000000 */
[----:B------:R-:W-:Y:S01]  /*6380*/  FSEL R5, R37, -INF , P4 ;  /* 0xff80000025057808 */ /* 0x000fe20002000000 */
[C---:B------:R-:W-:Y:S01]  /*6390*/  VIADD R16, R44.reuse, 0x31 ;  /* 0x000000312c107836 */ /* 0x040fe20000000000 */
[-C--:B------:R-:W-:Y:S01]  /*63a0*/  ISETP.GE.AND P4, PT, R17, R229.reuse, PT ;  /* 0x000000e51100720c */ /* 0x080fe20003f86270 */
[----:B------:R-:W-:Y:S01]  /*63b0*/  VIADD R18, R44, 0x38 ;  /* 0x000000382c127836 */ /* 0x000fe20000000000 */
[----:B------:R-:W-:Y:S01]  /*63c0*/  FSEL R5, R5, -INF , !P1 ;  /* 0xff80000005057808 */ /* 0x000fe20004800000 */
[----:B------:R-:W-:Y:S01]  /*63d0*/  LDSM.16.MT88.4 R48, [R202+0x12000] ;  /* 0x01200000ca30783b */ /* 0x000fe20000004200 */
[-C--:B------:R-:W-:Y:S01]  /*63e0*/  ISETP.GE.AND P1, PT, R15, R229.reuse, PT ;  /* 0x000000e50f00720c */ /* 0x080fe20003f26270 */
[----:B------:R-:W-:Y:S01]  /*63f0*/  IMAD.IADD R201, R167, 0x1, R214 ;  /* 0x00000001a7c97824 */ /* 0x000fe200078e02d6 */
[----:B------:R-:W-:Y:S01]  /*6400*/  FSEL R11, R32, -INF , P4 ;  /* 0xff800000200b7808 */ /* 0x000fe20002000000 */
[----:B------:R-:W-:Y:S01]  /*6410*/  LDSM.16.MT88.4 R148, [R202+0x10000] ;  /* 0x01000000ca94783b */ /* 0x000fe20000004200 */
[----:B------:R-:W-:Y:S01]  /*6420*/  ISETP.GE.AND P4, PT, R15, R228, PT ;  /* 0x000000e40f00720c */ /* 0x000fe20003f86270 */
[----:B------:R-:W-:Y:S01]  /*6430*/  IMAD.IADD R200, R84, 0x1, R201 ;  /* 0x0000000154c87824 */ /* 0x000fe200078e02c9 */
[----:B------:R-:W-:Y:S01]  /*6440*/  FSEL R9, R33, -INF , P1 ;  /* 0xff80000021097808 */ /* 0x000fe20000800000 */
[----:B------:R-:W-:Y:S01]  /*6450*/  LDSM.16.MT88.4 R80, [R202+0x14000] ;  /* 0x01400000ca50783b */ /* 0x000fe20000004200 */
[----:B------:R-:W-:-:S02]  /*6460*/  ISETP.GE.AND P1, PT, R14, R229, PT ;  /* 0x000000e50e00720c */ /* 0x000fc40003f26270 */
[----:B------:R-:W-:Y:S01]  /*6470*/  FSEL R9, R9, -INF , !P4 ;  /* 0xff80000009097808 */ /* 0x000fe20006000000 */
[----:B------:R-:W-:Y:S01]  /*6480*/  LDSM.16.MT88.4 R112, [R202+0x16000] ;  /* 0x01600000ca70783b */ /* 0x000fe20000004200 */
[----:B------:R-:W-:Y:S02]  /*6490*/  ISETP.GE.AND P4, PT, R10, R229, PT ;  /* 0x000000e50a00720c */ /* 0x000fe40003f86270 */
[C---:B------:R-:W-:Y:S01]  /*64a0*/  ISETP.GE.AND P3, PT, R3.reuse, R227, PT ;  /* 0x000000e30300720c */ /* 0x040fe20003f66270 */
[----:B------:R-:W-:Y:S01]  /*64b0*/  LDSM.16.MT88.4 R156, [R214+0x10000] ;  /* 0x01000000d69c783b */ /* 0x000fe20000004200 */
[----:B------:R-:W-:Y:S01]  /*64c0*/  ISETP.GE.AND P2, PT, R3, R226, PT ;  /* 0x000000e20300720c */ /* 0x000fe20003f46270 */
[----:B------:R-:W-:Y:S01]  /*64d0*/  VIADD R3, R44, 0x21 ;  /* 0x000000212c037836 */ /* 0x000fe20000000000 */
[----:B------:R-:W-:Y:S01]  /*64e0*/  FSEL R28, R28, -INF , P1 ;  /* 0xff8000001c1c7808 */ /* 0x000fe20000800000 */
[----:B------:R-:W-:Y:S01]  /*64f0*/  LDSM.16.MT88.4 R140, [R201+0x10000] ;  /* 0x01000000c98c783b */ /* 0x000fe20000004200 */
[----:B------:R-:W-:-:S02]  /*6500*/  ISETP.GE.AND P1, PT, R10, R228, PT ;  /* 0x000000e40a00720c */ /* 0x000fc40003f26270 */
[----:B------:R-:W-:Y:S01]  /*6510*/  FSEL R13, R29, -INF , P4 ;  /* 0xff8000001d0d7808 */ /* 0x000fe20002000000 */
[----:B------:R-:W-:Y:S01]  /*6520*/  LDSM.16.MT88.4 R132, [R200+0x10000] ;  /* 0x01000000c884783b */ /* 0x000fe20000004200 */
[----:B------:R-:W-:Y:S02]  /*6530*/  FSEL R45, R45, -INF , !P6 ;  /* 0xff8000002d2d7808 */ /* 0x000fe40007000000 */
[----:B------:R-:W-:Y:S01]  /*6540*/  ISETP.GE.AND P6, PT, R40, R228, PT ;  /* 0x000000e42800720c */ /* 0x000fe20003fc6270 */
[----:B------:R-:W-:Y:S01]  /*6550*/  LDSM.16.MT88.4 R56, [R201+0x12000] ;  /* 0x01200000c938783b */ /* 0x000fe20000004200 */
[-C--:B------:R-:W-:Y:S02]  /*6560*/  ISETP.GE.AND P4, PT, R6, R229.reuse, PT ;  /* 0x000000e50600720c */ /* 0x080fe40003f86270 */
[----:B------:R-:W-:Y:S01]  /*6570*/  FSEL R13, R13, -INF , !P1 ;  /* 0xff8000000d0d7808 */ /* 0x000fe20004800000 */
[----:B------:R-:W-:Y:S01]  /*6580*/  LDSM.16.MT88.4 R72, [R214+0x14000] ;  /* 0x01400000d648783b */ /* 0x000fe20000004200 */
[----:B------:R-:W-:-:S02]  /*6590*/  ISETP.GE.AND P1, PT, R3, R229, PT ;  /* 0x000000e50300720c */ /* 0x000fc40003f26270 */
[----:B------:R-:W-:Y:S01]  /*65a0*/  FSEL R7, R7, -INF , !P6 ;  /* 0xff80000007077808 */ /* 0x000fe20007000000 */
[----:B------:R-:W-:Y:S01]  /*65b0*/  LDSM.16.MT88.4 R88, [R201+0x14000] ;  /* 0x01400000c958783b */ /* 0x000fe20000004200 */
[-C--:B------:R-:W-:Y:S02]  /*65c0*/  ISETP.GE.AND P6, PT, R17, R228.reuse, PT ;  /* 0x000000e41100720c */ /* 0x080fe40003fc6270 */
[----:B------:R-:W-:Y:S01]  /*65d0*/  FSEL R24, R24, -INF , P4 ;  /* 0xff80000018187808 */ /* 0x000fe20002000000 */
[----:B------:R-:W-:Y:S01]  /*65e0*/  LDSM.16.MT88.4 R96, [R200+0x14000] ;  /* 0x01400000c860783b */ /* 0x000fe20000004200 */
[----:B------:R-:W-:Y:S02]  /*65f0*/  ISETP.GE.AND P4, PT, R3, R228, PT ;  /* 0x000000e40300720c */ /* 0x000fe40003f86270 */
[----:B------:R-:W-:Y:S01]  /*6600*/  FSEL R25, R25, -INF , P1 ;  /* 0xff80000019197808 */ /* 0x000fe20000800000 */
[----:B------:R-:W-:Y:S01]  /*6610*/  LDSM.16.MT88.4 R104, [R214+0x16000] ;  /* 0x01600000d668783b */ /* 0x000fe20000004200 */
[----:B------:R-:W-:-:S02]  /*6620*/  FSEL R11, R11, -INF , !P6 ;  /* 0xff8000000b0b7808 */ /* 0x000fc40007000000 */
[----:B------:R-:W-:Y:S01]  /*6630*/  ISETP.GE.AND P6, PT, R14, R228, PT ;  /* 0x000000e40e00720c */ /* 0x000fe20003fc6270 */
[----:B------:R-:W-:Y:S01]  /*6640*/  LDSM.16.MT88.4 R120, [R201+0x16000] ;  /* 0x01600000c978783b */ /* 0x000fe20000004200 */
[-C--:B------:R-:W-:Y:S02]  /*6650*/  ISETP.GE.AND P1, PT, R4, R229.reuse, PT ;  /* 0x000000e50400720c */ /* 0x080fe40003f26270 */
[----:B------:R-:W-:Y:S01]  /*6660*/  FSEL R203, R25, -INF , !P4 ;  /* 0xff80000019cb7808 */ /* 0x000fe20006000000 */
[----:B------:R-:W-:Y:S01]  /*6670*/  LDSM.16.MT88.4 R172, [R201+0x10800] ;  /* 0x01080000c9ac783b */ /* 0x000fe20000004200 */
[----:B------:R-:W-:Y:S02]  /*6680*/  ISETP.GE.AND P4, PT, R8, R229, PT ;  /* 0x000000e50800720c */ /* 0x000fe40003f86270 */
[----:B------:R-:W-:Y:S01]  /*6690*/  FSEL R29, R28, -INF , !P6 ;  /* 0xff8000001c1d7808 */ /* 0x000fe20007000000 */
[----:B------:R-:W-:Y:S01]  /*66a0*/  LDSM.16.MT88.4 R168, [R200+0x10800] ;  /* 0x01080000c8a8783b */ /* 0x000fe20000004200 */
[----:B------:R-:W-:-:S02]  /*66b0*/  FSEL R20, R20, -INF , P1 ;  /* 0xff80000014147808 */ /* 0x000fc40000800000 */
[-C--:B------:R-:W-:Y:S02]  /*66c0*/  ISETP.GE.AND P6, PT, R6, R228.reuse, PT ;  /* 0x000000e40600720c */ /* 0x080fe40003fc6270 */
[----:B------:R-:W-:Y:S02]  /*66d0*/  ISETP.GE.AND P1, PT, R8, R228, PT ;  /* 0x000000e40800720c */ /* 0x000fe40003f26270 */
[----:B------:R-:W-:Y:S02]  /*66e0*/  FSEL R21, R21, -INF , P4 ;  /* 0xff80000015157808 */ /* 0x000fe40002000000 */
[----:B------:R-:W-:Y:S02]  /*66f0*/  FSEL R247, R24, -INF , !P6 ;  /* 0xff80000018f77808 */ /* 0x000fe40007000000 */
[----:B------:R-:W-:Y:S02]  /*6700*/  ISETP.GE.AND P4, PT, R12, R229, PT ;  /* 0x000000e50c00720c */ /* 0x000fe40003f86270 */
[----:B------:R-:W-:-:S02]  /*6710*/  FSEL R205, R21, -INF , !P1 ;  /* 0xff80000015cd7808 */ /* 0x000fc40004800000 */
[-C--:B------:R-:W-:Y:S02]  /*6720*/  ISETP.GE.AND P6, PT, R4, R228.reuse, PT ;  /* 0x000000e40400720c */ /* 0x080fe40003fc6270 */
[----:B------:R-:W-:Y:S02]  /*6730*/  ISETP.GE.AND P1, PT, R16, R229, PT ;  /* 0x000000e51000720c */ /* 0x000fe40003f26270 */
[----:B------:R-:W-:Y:S02]  /*6740*/  FSEL R68, R68, -INF , P4 ;  /* 0xff80000044447808 */ /* 0x000fe40002000000 */
[----:B------:R-:W-:Y:S01]  /*6750*/  FSEL R245, R20, -INF , !P6 ;  /* 0xff80000014f57808 */ /* 0x000fe20007000000 */
[----:B------:R-:W-:Y:S01]  /*6760*/  VIADD R20, R44, 0x39 ;  /* 0x000000392c147836 */ /* 0x000fe20000000000 */
[----:B------:R-:W-:Y:S02]  /*6770*/  ISETP.GE.AND P4, PT, R16, R228, PT ;  /* 0x000000e41000720c */ /* 0x000fe40003f86270 */
[----:B------:R-:W-:-:S02]  /*6780*/  FSEL R69, R69, -INF , P1 ;  /* 0xff80000045457808 */ /* 0x000fc40000800000 */
[-C--:B------:R-:W-:Y:S02]  /*6790*/  ISETP.GE.AND P6, PT, R12, R228.reuse, PT ;  /* 0x000000e40c00720c */ /* 0x080fe40003fc6270 */
[----:B------:R-:W-:Y:S02]  /*67a0*/  ISETP.GE.AND P1, PT, R18, R229, PT ;  /* 0x000000e51200720c */ /* 0x000fe40003f26270 */
[----:B------:R-:W-:Y:S02]  /*67b0*/  ISETP.GE.AND P0, PT, R44, R227, PT ;  /* 0x000000e32c00720c */ /* 0x000fe40003f06270 */
[----:B------:R-:W-:Y:S02]  /*67c0*/  FSEL R235, R69, -INF , !P4 ;  /* 0xff80000045eb7808 */ /* 0x000fe40006000000 */
[----:B------:R-:W-:Y:S02]  /*67d0*/  FSEL R239, R68, -INF , !P6 ;  /* 0xff80000044ef7808 */ /* 0x000fe40007000000 */
[----:B------:R-:W-:-:S02]  /*67e0*/  ISETP.GE.AND P4, PT, R18, R228, PT ;  /* 0x000000e41200720c */ /* 0x000fc40003f86270 */
[----:B------:R-:W-:Y:S02]  /*67f0*/  FSEL R64, R64, -INF , P1 ;  /* 0xff80000040407808 */ /* 0x000fe40000800000 */
[----:B------:R-:W-:Y:S02]  /*6800*/  ISETP.GE.AND P6, PT, R20, R229, PT ;  /* 0x000000e51400720c */ /* 0x000fe40003fc6270 */
[----:B------:R-:W-:Y:S02]  /*6810*/  FSEL R37, R42, -INF , P0 ;  /* 0xff8000002a257808 */ /* 0x000fe40000000000 */
[-C--:B------:R-:W-:Y:S02]  /*6820*/  ISETP.GE.AND P1, PT, R40, R227.reuse, PT ;  /* 0x000000e32800720c */ /* 0x080fe40003f26270 */
[----:B------:R-:W-:Y:S02]  /*6830*/  ISETP.GE.AND P0, PT, R19, R227, PT ;  /* 0x000000e31300720c */ /* 0x000fe40003f06270 */
[----:B------:R-:W-:-:S02]  /*6840*/  FSEL R221, R64, -INF , !P4 ;  /* 0xff80000040dd7808 */ /* 0x000fc40006000000 */
[----:B------:R-:W-:Y:S02]  /*6850*/  FSEL R65, R65, -INF , P6 ;  /* 0xff80000041417808 */ /* 0x000fe40003000000 */
[----:B------:R-:W-:Y:S02]  /*6860*/  ISETP.GE.AND P4, PT, R20, R228, PT ;  /* 0x000000e41400720c */ /* 0x000fe40003f86270 */
[----:B------:R-:W-:Y:S02]  /*6870*/  FSEL R43, R43, -INF , P3 ;  /* 0xff8000002b2b7808 */ /* 0x000fe40001800000 */
[----:B------:R-:W-:Y:S02]  /*6880*/  ISETP.GE.AND P6, PT, R40, R226, PT ;  /* 0x000000e22800720c */ /* 0x000fe40003fc6270 */
[----:B------:R-:W-:Y:S02]  /*6890*/  ISETP.GE.AND P3, PT, R17, R227, PT ;  /* 0x000000e31100720c */ /* 0x000fe40003f66270 */
[----:B------:R-:W-:-:S02]  /*68a0*/  FSEL R25, R38, -INF , P1 ;  /* 0xff80000026197808 */ /* 0x000fc40000800000 */
[----:B------:R-:W-:Y:S02]  /*68b0*/  FSEL R21, R39, -INF , P0 ;  /* 0xff80000027157808 */ /* 0x000fe40000000000 */
[----:B------:R-:W-:Y:S02]  /*68c0*/  ISETP.GE.AND P0, PT, R14, R227, PT ;  /* 0x000000e30e00720c */ /* 0x000fe40003f06270 */
[----:B------:R-:W-:Y:S02]  /*68d0*/  FSEL R219, R65, -INF , !P4 ;  /* 0xff80000041db7808 */ /* 0x000fe40006000000 */
[----:B------:R-:W-:Y:S02]  /*68e0*/  ISETP.GE.AND P4, PT, R17, R226, PT ;  /* 0x000000e21100720c */ /* 0x000fe40003f86270 */
[----:B------:R-:W-:Y:S02]  /*68f0*/  FSEL R25, R25, -INF , !P6 ;  /* 0xff80000019197808 */ /* 0x000fe40007000000 */
[----:B------:R-:W-:-:S02]  /*6900*/  FSEL R33, R34, -INF , P3 ;  /* 0xff80000022217808 */ /* 0x000fc40001800000 */
[-C--:B------:R-:W-:Y:S02]  /*6910*/  ISETP.GE.AND P6, PT, R14, R226.reuse, PT ;  /* 0x000000e20e00720c */ /* 0x080fe40003fc6270 */
[-C--:B------:R-:W-:Y:S02]  /*6920*/  ISETP.GE.AND P3, PT, R10, R227.reuse, PT ;  /* 0x000000e30a00720c */ /* 0x080fe40003f66270 */
[----:B------:R-:W-:Y:S02]  /*6930*/  FSEL R17, R30, -INF , P0 ;  /* 0xff8000001e117808 */ /* 0x000fe40000000000 */
[----:B------:R-:W-:Y:S02]  /*6940*/  ISETP.GE.AND P5, PT, R44, R226, PT ;  /* 0x000000e22c00720c */ /* 0x000fe40003fa6270 */
[----:B------:R-:W-:Y:S02]  /*6950*/  FSEL R43, R43, -INF , !P2 ;  /* 0xff8000002b2b7808 */ /* 0x000fe40005000000 */
[----:B------:R-:W-:-:S02]  /*6960*/  ISETP.GE.AND P1, PT, R15, R227, PT ;  /* 0x000000e30f00720c */ /* 0x000fc40003f26270 */
[-C--:B------:R-:W-:Y:S02]  /*6970*/  ISETP.GE.AND P2, PT, R15, R226.reuse, PT ;  /* 0x000000e20f00720c */ /* 0x080fe40003f46270 */
[----:B------:R-:W-:Y:S02]  /*6980*/  FSEL R15, R31, -INF , P3 ;  /* 0xff8000001f0f7808 */ /* 0x000fe40001800000 */
[----:B------:R-:W-:Y:S02]  /*6990*/  FSEL R17, R17, -INF , !P6 ;  /* 0xff80000011117808 */ /* 0x000fe40007000000 */
[C---:B------:R-:W-:Y:S02]  /*69a0*/  ISETP.GE.AND P3, PT, R4.reuse, R227, PT ;  /* 0x000000e30400720c */ /* 0x040fe40003f66270 */
[----:B------:R-:W-:Y:S02]  /*69b0*/  ISETP.GE.AND P6, PT, R4, R226, PT ;  /* 0x000000e20400720c */ /* 0x000fe40003fc6270 */
[----:B------:R-:W-:-:S02]  /*69c0*/  FSEL R37, R37, -INF , !P5 ;  /* 0xff80000025257808 */ /* 0x000fc40006800000 */
[----:B------:R-:W-:Y:S02]  /*69d0*/  FMNMX3.FTZ R4, R45, R41, R7, !PT ;  /* 0x000000292d047276 */ /* 0x000fe40007810007 */
[-C--:B------:R-:W-:Y:S02]  /*69e0*/  ISETP.GE.AND P5, PT, R19, R226.reuse, PT ;  /* 0x000000e21300720c */ /* 0x080fe40003fa6270 */
[----:B------:R-:W-:Y:S02]  /*69f0*/  FSEL R19, R35, -INF , P1 ;  /* 0xff80000023137808 */ /* 0x000fe40000800000 */
[----:B------:R-:W-:Y:S02]  /*6a00*/  FSEL R33, R33, -INF , !P4 ;  /* 0xff80000021217808 */ /* 0x000fe40006000000 */
[C---:B------:R-:W-:Y:S02]  /*6a10*/  ISETP.GE.AND P1, PT, R6.reuse, R227, PT ;  /* 0x000000e30600720c */ /* 0x040fe40003f26270 */
[----:B------:R-:W-:-:S02]  /*6a20*/  ISETP.GE.AND P4, PT, R6, R226, PT ;  /* 0x000000e20600720c */ /* 0x000fc40003f86270 */
[----:B------:R-:W-:Y:S02]  /*6a30*/  FMNMX3.FTZ R4, R4, R5, R11, !PT ;  /* 0x0000000504047276 */ /* 0x000fe4000781000b */
[----:B------:R-:W-:Y:S02]  /*6a40*/  FSEL R21, R21, -INF , !P5 ;  /* 0xff80000015157808 */ /* 0x000fe40006800000 */
[----:B------:R-:W-:Y:S02]  /*6a50*/  FMNMX3.FTZ R6, R37, R43, R25, !PT ;  /* 0x0000002b25067276 */ /* 0x000fe40007810019 */
[----:B------:R-:W-:Y:S02]  /*6a60*/  FSEL R19, R19, -INF , !P2 ;  /* 0xff80000013137808 */ /* 0x000fe40005000000 */
[----:B------:R-:W-:Y:S02]  /*6a70*/  ISETP.GE.AND P2, PT, R3, R227, PT ;  /* 0x000000e30300720c */ /* 0x000fe40003f46270 */
[----:B------:R-:W-:-:S02]  /*6a80*/  FMNMX3.FTZ R4, R4, R9, R29, !PT ;  /* 0x0000000904047276 */ /* 0x000fc4000781001d */
[-C--:B------:R-:W-:Y:S02]  /*6a90*/  ISETP.GE.AND P5, PT, R10, R226.reuse, PT ;  /* 0x000000e20a00720c */ /* 0x080fe40003fa6270 */
[----:B------:R-:W-:Y:S02]  /*6aa0*/  FSEL R26, R26, -INF , P1 ;  /* 0xff8000001a1a7808 */ /* 0x000fe40000800000 */
[----:B------:R-:W-:Y:S02]  /*6ab0*/  FMNMX3.FTZ R6, R6, R21, R33, !PT ;  /* 0x0000001506067276 */ /* 0x000fe40007810021 */
[----:B------:R-:W-:Y:S02]  /*6ac0*/  ISETP.GE.AND P0, PT, R3, R226, PT ;  /* 0x000000e20300720c */ /* 0x000fe40003f06270 */
[----:B------:R-:W-:Y:S02]  /*6ad0*/  FSEL R27, R27, -INF , P2 ;  /* 0xff8000001b1b7808 */ /* 0x000fe40001000000 */
[----:B------:R-:W-:-:S02]  /*6ae0*/  ISETP.GE.AND P1, PT, R8, R227, PT ;  /* 0x000000e30800720c */ /* 0x000fc40003f26270 */
[----:B------:R-:W-:Y:S02]  /*6af0*/  FMNMX3.FTZ R4, R4, R13, R247, !PT ;  /* 0x0000000d04047276 */ /* 0x000fe400078100f7 */
[----:B------:R-:W-:Y:S02]  /*6b00*/  FSEL R15, R15, -INF , !P5 ;  /* 0xff8000000f0f7808 */ /* 0x000fe40006800000 */
[----:B------:R-:W-:Y:S02]  /*6b10*/  FSEL R243, R26, -INF , !P4 ;  /* 0xff8000001af37808 */ /* 0x000fe40006000000 */
[----:B------:R-:W-:Y:S02]  /*6b20*/  ISETP.GE.AND P2, PT, R12, R227, PT ;  /* 0x000000e30c00720c */ /* 0x000fe40003f46270 */
[----:B------:R-:W-:Y:S02]  /*6b30*/  FSEL R22, R22, -INF , P3 ;  /* 0xff80000016167808 */ /* 0x000fe40001800000 */
[----:B------:R-:W-:-:S02]  /*6b40*/  FMNMX3.FTZ R6, R6, R19, R17, !PT ;  /* 0x0000001306067276 */ /* 0x000fc40007810011 */
[----:B------:R-:W-:Y:S02]  /*6b50*/  FSEL R223, R27, -INF , !P0 ;  /* 0xff8000001bdf7808 */ /* 0x000fe40004000000 */
[----:B------:R-:W-:Y:S02]  /*6b60*/  ISETP.GE.AND P0, PT, R16, R227, PT ;  /* 0x000000e31000720c */ /* 0x000fe40003f06270 */
[----:B------:R-:W-:Y:S02]  /*6b70*/  FSEL R23, R23, -INF , P1 ;  /* 0xff80000017177808 */ /* 0x000fe40000800000 */
[----:B------:R-:W-:Y:S02]  /*6b80*/  FMNMX3.FTZ R4, R4, R203, R245, !PT ;  /* 0x000000cb04047276 */ /* 0x000fe400078100f5 */
[-C--:B------:R-:W-:Y:S02]  /*6b90*/  ISETP.GE.AND P5, PT, R8, R226.reuse, PT ;  /* 0x000000e20800720c */ /* 0x080fe40003fa6270 */
[----:B------:R-:W-:-:S02]  /*6ba0*/  ISETP.GE.AND P4, PT, R12, R226, PT ;  /* 0x000000e20c00720c */ /* 0x000fc40003f86270 */
[----:B------:R-:W-:Y:S02]  /*6bb0*/  ISETP.GE.AND P1, PT, R18, R227, PT ;  /* 0x000000e31200720c */ /* 0x000fe40003f26270 */
[----:B------:R-:W-:Y:S02]  /*6bc0*/  FSEL R70, R70, -INF , P2 ;  /* 0xff80000046467808 */ /* 0x000fe40001000000 */
[----:B------:R-:W-:Y:S02]  /*6bd0*/  FSEL R241, R22, -INF , !P6 ;  /* 0xff80000016f17808 */ /* 0x000fe40007000000 */
[----:B------:R-:W-:Y:S02]  /*6be0*/  FMNMX3.FTZ R6, R6, R15, R243, !PT ;  /* 0x0000000f06067276 */ /* 0x000fe400078100f3 */
[----:B------:R-:W-:Y:S02]  /*6bf0*/  FSEL R71, R71, -INF , P0 ;  /* 0xff80000047477808 */ /* 0x000fe40000000000 */
[----:B------:R-:W-:-:S02]  /*6c00*/  FMNMX3.FTZ R4, R4, R205, R239, !PT ;  /* 0x000000cd04047276 */ /* 0x000fc400078100ef */
[-C--:B------:R-:W-:Y:S02]  /*6c10*/  ISETP.GE.AND P3, PT, R16, R226.reuse, PT ;  /* 0x000000e21000720c */ /* 0x080fe40003f66270 */
[----:B------:R-:W-:Y:S02]  /*6c20*/  ISETP.GE.AND P2, PT, R18, R226, PT ;  /* 0x000000e21200720c */ /* 0x000fe40003f46270 */
[----:B------:R-:W-:Y:S02]  /*6c30*/  ISETP.GE.AND P0, PT, R20, R227, PT ;  /* 0x000000e31400720c */ /* 0x000fe40003f06270 */
[----:B------:R-:W-:Y:S02]  /*6c40*/  FSEL R66, R66, -INF , P1 ;  /* 0xff80000042427808 */ /* 0x000fe40000800000 */
[----:B------:R-:W-:Y:S02]  /*6c50*/  FSEL R225, R23, -INF , !P5 ;  /* 0xff80000017e17808 */ /* 0x000fe40006800000 */
[----:B------:R-:W-:-:S02]  /*6c60*/  FSEL R217, R70, -INF , !P4 ;  /* 0xff80000046d97808 */ /* 0x000fc40006000000 */
[----:B------:R-:W-:Y:S02]  /*6c70*/  FMNMX3.FTZ R6, R6, R223, R241, !PT ;  /* 0x000000df06067276 */ /* 0x000fe400078100f1 */
[----:B------:R-:W-:Y:S02]  /*6c80*/  FMNMX3.FTZ R4, R4, R235, R221, !PT ;  /* 0x000000eb04047276 */ /* 0x000fe400078100dd */
[----:B------:R-:W-:Y:S02]  /*6c90*/  ISETP.GE.AND P1, PT, R20, R226, PT ;  /* 0x000000e21400720c */ /* 0x000fe40003f26270 */
[----:B------:R-:W-:Y:S02]  /*6ca0*/  FSEL R67, R67, -INF , P0 ;  /* 0xff80000043437808 */ /* 0x000fe40000000000 */
[----:B------:R-:W-:Y:S02]  /*6cb0*/  FSEL R211, R71, -INF , !P3 ;  /* 0xff80000047d37808 */ /* 0x000fe40005800000 */
[----:B------:R-:W-:-:S02]  /*6cc0*/  FSEL R209, R66, -INF , !P2 ;  /* 0xff80000042d17808 */ /* 0x000fc40005000000 */
[----:B------:R-:W-:Y:S02]  /*6cd0*/  FMNMX3.FTZ R8, R6, R225, R217, !PT ;  /* 0x000000e106087276 */ /* 0x000fe400078100d9 */
        /* <DEDUP_REMOVED lines=22> */
[----:B------:R-:W-:Y:S01]  /*6e40*/  LDSM.16.MT88.4 R4, [R200+0x16000] ;  /* 0x01600000c804783b */ /* 0x000fe20000004200 */
[--C-:B------:R-:W-:Y:S01]  /*6e50*/  FFMA.FTZ R199, R45, UR6, -R210.reuse ;  /* 0x000000062dc77c23 */ /* 0x100fe200080108d2 */
[----:B------:R-:W-:Y:S01]  /*6e60*/  MUFU.EX2 R198, R198 ;  /* 0x000000c600c67308 */ /* 0x000fe20000000800 */
[----:B------:R-:W-:Y:S01]  /*6e70*/  FFMA.FTZ R191, R11, UR6, -R210 ;  /* 0x000000060bbf7c23 */ /* 0x000fe200080108d2 */
[--C-:B------:R-:W-:Y:S01]  /*6e80*/  FFMA.FTZ R196, R43, UR6, -R206.reuse ;  /* 0x000000062bc47c23 */ /* 0x100fe200080108ce */
[--C-:B------:R-:W-:Y:S01]  /*6e90*/  FFMA.FTZ R197, R37, UR6, -R206.reuse ;  /* 0x0000000625c57c23 */ /* 0x100fe200080108ce */
[----:B------:R-:W1:Y:S01]  /*6ea0*/  LDSM.16.MT88.4 R40, [R214+0x12000] ;  /* 0x01200000d628783b */ /* 0x000e620000004200 */
[--C-:B------:R-:W-:Y:S01]  /*6eb0*/  FFMA.FTZ R193, R25, UR6, -R206.reuse ;  /* 0x0000000619c17c23 */ /* 0x100fe200080108ce */
[----:B------:R-:W-:Y:S01]  /*6ec0*/  FFMA.FTZ R192, R21, UR6, -R206 ;  /* 0x0000000615c07c23 */ /* 0x000fe200080108ce */
[----:B------:R-:W2:Y:S01]  /*6ed0*/  MUFU.EX2 R199, R199 ;  /* 0x000000c700c77308 */ /* 0x000ea20000000800 */
[----:B------:R-:W-:Y:S01]  /*6ee0*/  FFMA.FTZ R190, R9, UR6, -R210 ;  /* 0x0000000609be7c23 */ /* 0x000fe200080108d2 */
[--C-:B------:R-:W-:Y:S01]  /*6ef0*/  FFMA.FTZ R188, R19, UR6, -R206.reuse ;  /* 0x0000000613bc7c23 */ /* 0x100fe200080108ce */
[----:B------:R-:W3:Y:S01]  /*6f00*/  LDSM.16.MT88.4 R8, [R202+0x12800] ;  /* 0x01280000ca08783b */ /* 0x000ee20000004200 */
[----:B------:R-:W-:Y:S01]  /*6f10*/  MUFU.EX2 R195, R195 ;  /* 0x000000c300c37308 */ /* 0x000fe20000000800 */
[----:B------:R-:W-:Y:S01]  /*6f20*/  FFMA.FTZ R185, R17, UR6, -R206 ;  /* 0x0000000611b97c23 */ /* 0x000fe200080108ce */
[--C-:B------:R-:W-:Y:S01]  /*6f30*/  FFMA.FTZ R187, R29, UR6, -R210.reuse ;  /* 0x000000061dbb7c23 */ /* 0x100fe200080108d2 */
[----:B------:R-:W4:Y:S01]  /*6f40*/  LDSM.16.MT88.4 R16, [R202+0x16800] ;  /* 0x01680000ca10783b */ /* 0x000f220000004200 */
[----:B------:R-:W5:Y:S01]  /*6f50*/  MUFU.EX2 R194, R194 ;  /* 0x000000c200c27308 */ /* 0x000f620000000800 */
[----:B------:R-:W-:Y:S01]  /*6f60*/  FFMA.FTZ R186, R13, UR6, -R210 ;  /* 0x000000060dba7c23 */ /* 0x000fe200080108d2 */
[--C-:B------:R-:W-:Y:S01]  /*6f70*/  FFMA.FTZ R189, R33, UR6, -R206.reuse ;  /* 0x0000000621bd7c23 */ /* 0x100fe200080108ce */
[----:B------:R-:W-:Y:S01]  /*6f80*/  FFMA.FTZ R184, R15, UR6, -R206 ;  /* 0x000000060fb87c23 */ /* 0x000fe200080108ce */
[----:B------:R-:W-:Y:S01]  /*6f90*/  MUFU.EX2 R197, R197 ;  /* 0x000000c500c57308 */ /* 0x000fe20000000800 */
[----:B------:R-:W4:Y:S01]  /*6fa0*/  LDSM.16.MT88.4 R24, [R202+0x10800] ;  /* 0x01080000ca18783b */ /* 0x000f220000004200 */
[----:B--2---:R-:W-:Y:S01]  /*6fb0*/  F2FP.F16.F32.PACK_AB R128, R198, R199 ;  /* 0x000000c7c680723e */ /* 0x004fe200000000ff */
[--C-:B------:R-:W-:Y:S01]  /*6fc0*/  FFMA.FTZ R208, R203, UR6, -R210.reuse ;  /* 0x00000006cbd07c23 */ /* 0x100fe200080108d2 */
[----:B------:R-:W2:Y:S01]  /*6fd0*/  MUFU.EX2 R196, R196 ;  /* 0x000000c400c47308 */ /* 0x000ea20000000800 */
[----:B------:R-:W4:Y:S01]  /*6fe0*/  LDSM.16.MT88.4 R20, [R202+0x14800] ;  /* 0x01480000ca14783b */ /* 0x000f220000004200 */
[----:B------:R-:W-:Y:S01]  /*6ff0*/  FFMA.FTZ R204, R205, UR6, -R210 ;  /* 0x00000006cdcc7c23 */ /* 0x000fe200080108d2 */
[--C-:B------:R-:W-:Y:S01]  /*7000*/  FFMA.FTZ R218, R223, UR6, -R206.reuse ;  /* 0x00000006dfda7c23 */ /* 0x100fe200080108ce */
[----:B------:R-:W-:Y:S01]  /*7010*/  MUFU.EX2 R193, R193 ;  /* 0x000000c100c17308 */ /* 0x000fe20000000800 */
[----:B------:R-:W-:Y:S01]  /*7020*/  LDSM.16.MT88.4 R12, [R214+0x10800] ;  /* 0x01080000d60c783b */ /* 0x000fe20000004200 */
[----:B-----5:R-:W-:Y:S01]  /*7030*/  F2FP.F16.F32.PACK_AB R130, R194, R195 ;  /* 0x000000c3c282723e */ /* 0x020fe200000000ff */
[--C-:B------:R-:W-:Y:S01]  /*7040*/  FFMA.FTZ R212, R241, UR6, -R206.reuse ;  /* 0x00000006f1d47c23 */ /* 0x100fe200080108ce */
[----:B------:R-:W5:Y:S01]  /*7050*/  MUFU.EX2 R192, R192 ;  /* 0x000000c000c07308 */ /* 0x000f620000000800 */
[----:B------:R-:W-:Y:S01]  /*7060*/  LDSM.16.MT88.4 R28, [R200+0x12800] ;  /* 0x01280000c81c783b */ /* 0x000fe20000004200 */
[----:B------:R-:W-:Y:S01]  /*7070*/  FFMA.FTZ R225, R225, UR6, -R206 ;  /* 0x00000006e1e17c23 */ /* 0x000fe200080108ce */
[--C-:B------:R-:W-:Y:S01]  /*7080*/  FFMA.FTZ R247, R247, UR6, -R210.reuse ;  /* 0x00000006f7f77c23 */ /* 0x100fe200080108d2 */
[----:B------:R-:W-:Y:S01]  /*7090*/  MUFU.EX2 R191, R191 ;  /* 0x000000bf00bf7308 */ /* 0x000fe20000000800 */
[----:B------:R-:W-:Y:S01]  /*70a0*/  LDSM.16.MT88.4 R32, [R201+0x12800] ;  /* 0x01280000c920783b */ /* 0x000fe20000004200 */
[----:B--2---:R-:W-:Y:S01]  /*70b0*/  F2FP.F16.F32.PACK_AB R129, R196, R197 ;  /* 0x000000c5c481723e */ /* 0x004fe200000000ff */
[----:B------:R-:W-:Y:S01]  /*70c0*/  FFMA.FTZ R245, R245, UR6, -R210 ;  /* 0x00000006f5f57c23 */ /* 0x000fe200080108d2 */
[----:B------:R-:W2:Y:S01]  /*70d0*/  MUFU.EX2 R190, R190 ;  /* 0x000000be00be7308 */ /* 0x000ea20000000800 */
[----:B------:R-:W-:Y:S01]  /*70e0*/  FFMA.FTZ R243, R243, UR6, -R206 ;  /* 0x00000006f3f37c23 */ /* 0x000fe200080108ce */
[--C-:B------:R-:W-:Y:S01]  /*70f0*/  FFMA.FTZ R235, R235, UR6, -R210.reuse ;  /* 0x00000006ebeb7c23 */ /* 0x100fe200080108d2 */
[--C-:B------:R-:W-:Y:S01]  /*7100*/  FFMA.FTZ R220, R239, UR6, -R210.reuse ;  /* 0x00000006efdc7c23 */ /* 0x100fe200080108d2 */
[----:B------:R-:W-:Y:S01]  /*7110*/  MUFU.EX2 R187, R187 ;  /* 0x000000bb00bb7308 */ /* 0x000fe20000000800 */
[----:B------:R-:W-:Y:S01]  /*7120*/  FFMA.FTZ R239, R219, UR6, -R210 ;  /* 0x00000006dbef7c23 */ /* 0x000fe200080108d2 */
[----:B-----5:R-:W-:Y:S01]  /*7130*/  F2FP.F16.F32.PACK_AB R131, R192, R193 ;  /* 0x000000c1c083723e */ /* 0x020fe200000000ff */
[--C-:B------:R-:W-:Y:S01]  /*7140*/  FFMA.FTZ R222, R211, UR6, -R206.reuse ;  /* 0x00000006d3de7c23 */ /* 0x100fe200080108ce */
[----:B------:R-:W-:Y:S01]  /*7150*/  MUFU.EX2 R186, R186 ;  /* 0x000000ba00ba7308 */ /* 0x000fe20000000800 */
[--C-:B------:R-:W-:Y:S01]  /*7160*/  FFMA.FTZ R217, R217, UR6, -R206.reuse ;  /* 0x00000006d9d97c23 */ /* 0x100fe200080108ce */
[----:B------:R-:W-:Y:S01]  /*7170*/  FFMA.FTZ R209, R209, UR6, -R206 ;  /* 0x00000006d1d17c23 */ /* 0x000fe200080108ce */
[----:B------:R-:W-:Y:S01]  /*7180*/  FADD.FTZ R198, R199, R198 ;  /* 0x000000c6c7c67221 */ /* 0x000fe20000010000 */
        /* <DEDUP_REMOVED lines=8> */
[----:B------:R-:W-:Y:S01]  /*7210*/  HMMA.16816.F32 R48, R128, R50, RZ ;  /* 0x000000328030723c */ /* 0x000fe200000018ff */
[----:B------:R-:W-:-:S02]  /*7220*/  FADD.FTZ R192, R192, R193 ;  /* 0x000000c1c0c07221 */ /* 0x000fc40000010000 */
[----:B------:R-:W3:Y:S04]  /*7230*/  MUFU.EX2 R184, R184 ;  /* 0x000000b800b87308 */ /* 0x000ee80000000800 */
        /* <DEDUP_REMOVED lines=8> */
[----:B------:R-:W4:Y:S04]  /*72c0*/  MUFU.EX2 R218, R218 ;  /* 0x000000da00da7308 */ /* 0x000f280000000800 */
        /* <DEDUP_REMOVED lines=8> */
[----:B------:R-:W-:Y:S05]  /*7350*/  MUFU.EX2 R222, R222 ;  /* 0x000000de00de7308 */ /* 0x000fea0000000800 */
[C---:B-1----:R-:W-:Y:S08]  /*7360*/  HMMA.16816.F32 R36, R128.reuse, R40, RZ ;  /* 0x000000288024723c */ /* 0x042ff000000018ff */
        /* <DEDUP_REMOVED lines=37> */
[----:B------:R-:W1:Y:S07]  /*75c0*/  LDSM.16.MT88.4 R8, [R214+0x12800] ;  /* 0x01280000d608783b */ /* 0x000e6e0000004200 */
[C---:B----4-:R-:W-:Y:S08]  /*75d0*/  HMMA.16816.F32 R108, R4.reuse, R16, R108 ;  /* 0x00000010046c723c */ /* 0x050ff0000000186c */
        /* <DEDUP_REMOVED lines=39> */
[C---:B------:R-:W-:Y:S01]  /*7850*/  HMMA.16816.F32 R104, R4.reuse, R14, R104 ;  /* 0x0000000e0468723c */ /* 0x040fe20000001868 */
[----:B------:R-:W5:Y:S07]  /*7860*/  LDSM.16.MT88.4 R12, [R202+0x17000] ;  /* 0x01700000ca0c783b */ /* 0x000f6e0000004200 */
        /* <DEDUP_REMOVED lines=34> */
[----:B----4-:R-:W-:Y:S01]  /*7a90*/  HMMA.16816.F32 R84, R4, R20, R84 ;  /* 0x000000140454723c */ /* 0x010fe20000001854 */
[----:B------:R-:W-:-:S02]  /*7aa0*/  FFMA.FTZ R20, R221, UR6, -R210 ;  /* 0x00000006dd147c23 */ /* 0x000fc400080108d2 */
[----:B------:R4:W3:Y:S04]  /*7ab0*/  MUFU.EX2 R221, R235 ;  /* 0x000000eb00dd7308 */ /* 0x0008e80000000800 */
[----:B------:R3:W1:Y:S01]  /*7ac0*/  MUFU.EX2 R210, R20 ;  /* 0x0000001400d27308 */ /* 0x0006620000000800 */
[C---:B-----5:R-:W-:Y:S08]  /*7ad0*/  HMMA.16816.F32 R92, R4.reuse, R12, R92 ;  /* 0x0000000c045c723c */ /* 0x060ff0000000185c */
[----:B------:R-:W-:Y:S01]  /*7ae0*/  HMMA.16816.F32 R96, R4, R14, R96 ;  /* 0x0000000e0460723c */ /* 0x000fe20000001860 */
[----:B------:R-:W5:Y:S01]  /*7af0*/  LDSM.16.MT88.4 R12, [R202+0x11800] ;  /* 0x01180000ca0c783b */ /* 0x000f620000004200 */
[----:B----4-:R-:W-:-:S02]  /*7b00*/  FFMA.FTZ R235, R207, UR6, -R206 ;  /* 0x00000006cfeb7c23 */ /* 0x010fc400080108ce */
[----:B------:R-:W-:Y:S04]  /*7b10*/  MUFU.EX2 R206, R209 ;  /* 0x000000d100ce7308 */ /* 0x000fe80000000800 */
[C---:B--2---:R-:W-:Y:S01]  /*7b20*/  HMMA.16816.F32 R116, R4.reuse, R16, R116 ;  /* 0x000000100474723c */ /* 0x044fe20000001874 */
[----:B------:R-:W2:Y:S07]  /*7b30*/  MUFU.EX2 R235, R235 ;  /* 0x000000eb00eb7308 */ /* 0x000eae0000000800 */
        /* <DEDUP_REMOVED lines=15> */
[----:B---3--:R-:W3:Y:S07]  /*7c30*/  LDSM.16.MT88.4 R20, [R202+0x15800] ;  /* 0x01580000ca14783b */ /* 0x008eee0000004200 */
[C---:B------:R-:W-:Y:S08]  /*7c40*/  HMMA.16816.F32 R124, R4.reuse, R24, R124 ;  /* 0x00000018047c723c */ /* 0x040ff0000000187c */
[----:B------:R-:W-:Y:S01]  /*7c50*/  HMMA.16816.F32 R128, R4, R26, R128 ;  /* 0x0000001a0480723c */ /* 0x000fe20000001880 */
[----:B------:R-:W-:Y:S01]  /*7c60*/  F2FP.F16.F32.PACK_AB R4, R221, R220 ;  /* 0x000000dcdd04723e */ /* 0x000fe200000000ff */
[----:B------:R-:W-:Y:S01]  /*7c70*/  LDSM.16.MT88.4 R24, [R214+0x13800] ;  /* 0x01380000d618783b */ /* 0x000fe20000004200 */
[----:B------:R-:W-:-:S02]  /*7c80*/  F2FP.F16.F32.PACK_AB R5, R222, R211 ;  /* 0x000000d3de05723e */ /* 0x000fc400000000ff */
[----:B-1----:R-:W-:Y:S02]  /*7c90*/  F2FP.F16.F32.PACK_AB R6, R239, R210 ;  /* 0x000000d2ef06723e */ /* 0x002fe400000000ff */
[----:B--2---:R-:W-:-:S07]  /*7ca0*/  F2FP.F16.F32.PACK_AB R7, R235, R206 ;  /* 0x000000ceeb07723e */ /* 0x004fce00000000ff */
[C---:B------:R-:W-:Y:S08]  /*7cb0*/  HMMA.16816.F32 R44, R4.reuse, R8, R44 ;  /* 0x00000008042c723c */ /* 0x040ff0000000182c */
[C---:B------:R-:W-:Y:S01]  /*7cc0*/  HMMA.16816.F32 R48, R4.reuse, R10, R48 ;  /* 0x0000000a0430723c */ /* 0x040fe20000001830 */
[----:B------:R-:W1:Y:S07]  /*7cd0*/  LDSM.16.MT88.4 R8, [R214+0x11800] ;  /* 0x01180000d608783b */ /* 0x000e6e0000004200 */
[C---:B-----5:R-:W-:Y:S08]  /*7ce0*/  HMMA.16816.F32 R152, R4.reuse, R12, R152 ;  /* 0x0000000c0498723c */ /* 0x060ff00000001898 */
[C---:B------:R-:W-:Y:S01]  /*7cf0*/  HMMA.16816.F32 R148, R4.reuse, R14, R148 ;  /* 0x0000000e0494723c */ /* 0x040fe20000001894 */
[----:B------:R-:W2:Y:S07]  /*7d00*/  LDSM.16.MT88.4 R12, [R201+0x11800] ;  /* 0x01180000c90c783b */ /* 0x000eae0000004200 */
[C---:B----4-:R-:W-:Y:S08]  /*7d10*/  HMMA.16816.F32 R108, R4.reuse, R16, R108 ;  /* 0x00000010046c723c */ /* 0x050ff0000000186c */
[C---:B------:R-:W-:Y:S01]  /*7d20*/  HMMA.16816.F32 R112, R4.reuse, R18, R112 ;  /* 0x000000120470723c */ /* 0x040fe20000001870 */
[----:B------:R-:W4:Y:S07]  /*7d30*/  LDSM.16.MT88.4 R16, [R214+0x15800] ;  /* 0x01580000d610783b */ /* 0x000f2e0000004200 */
[C---:B---3--:R-:W-:Y:S08]  /*7d40*/  HMMA.16816.F32 R76, R4.reuse, R20, R76 ;  /* 0x00000014044c723c */ /* 0x048ff0000000184c */
[C---:B-1----:R-:W-:Y:S08]  /*7d50*/  HMMA.16816.F32 R160, R4.reuse, R8, R160 ;  /* 0x0000000804a0723c */ /* 0x042ff000000018a0 */
[C---:B------:R-:W-:Y:S01]  /*7d60*/  HMMA.16816.F32 R156, R4.reuse, R10, R156 ;  /* 0x0000000a049c723c */ /* 0x040fe2000000189c */
[----:B------:R-:W1:Y:S07]  /*7d70*/  LDSM.16.MT88.4 R8, [R214+0x17800] ;  /* 0x01780000d608783b */ /* 0x000e6e0000004200 */
[C---:B------:R-:W-:Y:S01]  /*7d80*/  HMMA.16816.F32 R80, R4.reuse, R22, R80 ;  /* 0x000000160450723c */ /* 0x040fe20000001850 */
[----:B------:R-:W3:Y:S07]  /*7d90*/  LDSM.16.MT88.4 R20, [R200+0x13800] ;  /* 0x01380000c814783b */ /* 0x000eee0000004200 */
[C---:B--2---:R-:W-:Y:S08]  /*7da0*/  HMMA.16816.F32 R144, R4.reuse, R12, R144 ;  /* 0x0000000c0490723c */ /* 0x044ff00000001890 */
[C---:B------:R-:W-:Y:S01]  /*7db0*/  HMMA.16816.F32 R140, R4.reuse, R14, R140 ;  /* 0x0000000e048c723c */ /* 0x040fe2000000188c */
[----:B------:R-:W2:Y:S07]  /*7dc0*/  LDSM.16.MT88.4 R12, [R200+0x15800] ;  /* 0x01580000c80c783b */ /* 0x000eae0000004200 */
        /* <DEDUP_REMOVED lines=29> */
[C---:B--2---:R-:W-:Y:S08]  /*7fa0*/  HMMA.16816.F32 R92, R4.reuse, R12, R92 ;  /* 0x0000000c045c723c */ /* 0x044ff0000000185c */
        /* <DEDUP_REMOVED lines=73> */
.L_x_2608:
[----:B------:R-:W-:Y:S01]  /*8440*/  UMOV UR7, URZ ;  /* 0x000000ff00077c82 */ /* 0x000fe20008000000 */
[----:B------:R-:W-:Y:S01]  /*8450*/  USHF.L.U32 UR6, UR8, 0x6, URZ ;  /* 0x0000000608067899 */ /* 0x000fe200080006ff */
[----:B------:R-:W-:-:S05]  /*8460*/  IADD3 R5, P0, PT, RZ, -UR7, RZ ;  /* 0x80000007ff057c10 */ /* 0x000fca000ff1e0ff */
[----:B------:R-:W-:-:S05]  /*8470*/  IMAD.X R4, RZ, RZ, ~UR6, P0 ;  /* 0x80000006ff047e24 */ /* 0x000fca00080e06ff */
[----:B------:R-:W-:-:S04]  /*8480*/  SHF.R.S64 R5, R5, 0x1f, R4 ;  /* 0x0000001f05057819 */ /* 0x000fc80000001004 */
[----:B------:R-:W-:-:S04]  /*8490*/  IADD3 R232, P0, PT, R5, R232, RZ ;  /* 0x000000e805e87210 */ /* 0x000fc80007f1e0ff */
[----:B------:R-:W-:-:S09]  /*84a0*/  LEA.HI.X.SX32 R233, R4, R233, 0x1, P0 ;  /* 0x000000e904e97211 */ /* 0x000fd200000f0eff */
.L_x_2609:
[----:B------:R-:W1:Y:S01]  /*84b0*/  LDCU UR6, c[0x0][0x440] ;  /* 0x00008800ff0677ac */ /* 0x000e620008000800 */
[----:B------:R-:W-:Y:S02]  /*84c0*/  LOP3.LUT R234, R178, R177, RZ, 0xfc, !PT ;  /* 0x000000b1b2ea7212 */ /* 0x000fe400078efcff */
[----:B------:R-:W-:Y:S01]  /*84d0*/  LOP3.LUT R224, R179, 0x400, R182, 0xf8, !PT ;  /* 0x00000400b3e07812 */ /* 0x000fe200078ef8b6 */
[----:B------:R-:W-:Y:S01]  /*84e0*/  UISETP.GT.AND UP0, UPT, UR12, UR18, UPT ;  /* 0x000000120c00728c */ /* 0x000fe2000bf04270 */
[----:B------:R-:W-:-:S03]  /*84f0*/  LEA R234, R234, UR5, 0x1 ;  /* 0x00000005eaea7c11 */ /* 0x000fc6000f8e08ff */
[----:B------:R-:W-:Y:S02]  /*8500*/  VIADD R214, R224, UR5 ;  /* 0x00000005e0d67c36 */ /* 0x000fe40008000000 */
[----:B------:R-:W-:Y:S01]  /*8510*/  IMAD.IADD R217, R167, 0x1, R234 ;  /* 0x00000001a7d97824 */ /* 0x000fe200078e02ea */
[----:B-1----:R-:W-:Y:S02]  /*8520*/  ISETP.GE.AND P4, PT, R183, UR6, PT ;  /* 0x00000006b7007c0c */ /* 0x002fe4000bf86270 */
[----:B------:R-:W-:Y:S02]  /*8530*/  ISETP.GE.AND P3, PT, R181, UR6, PT ;  /* 0x00000006b5007c0c */ /* 0x000fe4000bf66270 */
[----:B------:R-:W-:Y:S02]  /*8540*/  ISETP.GE.AND P2, PT, R180, UR6, PT ;  /* 0x00000006b4007c0c */ /* 0x000fe4000bf46270 */
[----:B------:R-:W-:Y:S01]  /*8550*/  ISETP.GE.AND P1, PT, R176, UR6, PT ;  /* 0x00000006b0007c0c */ /* 0x000fe2000bf26270 */
[----:B------:R-:W-:-:S02]  /*8560*/  USHF.L.U32 UR6, UR8, 0x5, URZ ;  /* 0x0000000508067899 */ /* 0x000fc400080006ff */
[----:B------:R-:W-:-:S04]  /*8570*/  USHF.L.U64.HI UR8, UR8, 0x5, UR9 ;  /* 0x0000000508087899 */ /* 0x000fc80008010209 */
[----:B------:R-:W-:Y:S01]  /*8580*/  IADD3 R8, P0, PT, R232, UR6, RZ ;  /* 0x00000006e8087c10 */ /* 0x000fe2000ff1e0ff */
[----:B------:R-:W-:Y:S01]  /*8590*/  @!PT LDS RZ, [RZ] ;  /* 0x00000000fffff984 */ /* 0x000fe20000000800 */
[----:B------:R-:W-:Y:S01]  /*85a0*/  @!PT LDS RZ, [RZ] ;  /* 0x00000000fffff984 */ /* 0x000fe20000000800 */
[----:B------:R-:W-:Y:S01]  /*85b0*/  @!PT LDS RZ, [RZ] ;  /* 0x00000000fffff984 */ /* 0x000fe20000000800 */
[----:B------:R-:W-:Y:S03]  /*85c0*/  @!P4 LDGSTS.E.BYPASS.LTC128B.128 [R166+0x10000], desc[UR24][R232.64] ;  /* 0x10000000e8a6cfae */ /* 0x000fe6000b981a18 */
[----:B------:R-:W-:Y:S01]  /*85d0*/  IADD3.X R9, PT, PT, R233, UR8, RZ, P0, !PT ;  /* 0x00000008e9097c10 */ /* 0x000fe200087fe4ff */
[----:B------:R-:W-:Y:S01]  /*85e0*/  @P4 STS.128 [R166+0x10000], RZ ;  /* 0x010000ffa6004388 */ /* 0x000fe20000000c00 */
[----:B------:R-:W-:-:S03]  /*85f0*/  IADD3 R6, P0, PT, R8, UR6, RZ ;  /* 0x0000000608067c10 */ /* 0x000fc6000ff1e0ff */
[----:B------:R-:W-:Y:S01]  /*8600*/  @!PT LDS RZ, [RZ] ;  /* 0x00000000fffff984 */ /* 0x000fe20000000800 */
[----:B------:R-:W-:Y:S01]  /*8610*/  @!PT LDS RZ, [RZ] ;  /* 0x00000000fffff984 */ /* 0x000fe20000000800 */
[----:B------:R-:W-:Y:S01]  /*8620*/  @!PT LDS RZ, [RZ] ;  /* 0x00000000fffff984 */ /* 0x000fe20000000800 */
[----:B------:R-:W-:Y:S01]  /*8630*/  @!P3 LDGSTS.E.BYPASS.LTC128B.128 [R166+0x12000], desc[UR24][R232.64+0x80] ;  /* 0x12000080e8a6bfae */ /* 0x000fe2000b981a18 */
[----:B------:R-:W-:Y:S02]  /*8640*/  IADD3.X R7, PT, PT, R9, UR8, RZ, P0, !PT ;  /* 0x0000000809077c10 */ /* 0x000fe400087fe4ff */
[----:B------:R-:W-:Y:S01]  /*8650*/  IADD3 R4, P0, PT, R6, UR6, RZ ;  /* 0x0000000606047c10 */ /* 0x000fe2000ff1e0ff */
[----:B------:R-:W-:Y:S03]  /*8660*/  @P3 STS.128 [R166+0x12000], RZ ;  /* 0x012000ffa6003388 */ /* 0x000fe60000000c00 */
[----:B------:R-:W-:Y:S01]  /*8670*/  IADD3.X R5, PT, PT, R7, UR8, RZ, P0, !PT ;  /* 0x0000000807057c10 */ /* 0x000fe200087fe4ff */
[----:B------:R-:W-:Y:S01]  /*8680*/  @!PT LDS RZ, [RZ] ;  /* 0x00000000fffff984 */ /* 0x000fe20000000800 */
[----:B------:R-:W-:Y:S01]  /*8690*/  @!PT LDS RZ, [RZ] ;  /* 0x00000000fffff984 */ /* 0x000fe20000000800 */
[----:B------:R-:W-:Y:S01]  /*86a0*/  @!PT LDS RZ, [RZ] ;  /* 0x00000000fffff984 */ /* 0x000fe20000000800 */
[----:B------:R-:W-:Y:S01]  /*86b0*/  @!P2 LDGSTS.E.BYPASS.LTC128B.128 [R166+0x14000], desc[UR24][R232.64+0x100] ;  /* 0x14000100e8a6afae */ /* 0x000fe2000b981a18 */
[----:B------:R-:W-:Y:S01]  /*86c0*/  ISETP.NE.AND P0, PT, R2, RZ, PT ;  /* 0x000000ff0200720c */ /* 0x000fe20003f05270 */
[----:B------:R-:W-:-:S02]  /*86d0*/  IMAD.MOV.U32 R2, RZ, RZ, 0x20 ;  /* 0x00000020ff027424 */ /* 0x000fc400078e00ff */
[----:B------:R-:W-:Y:S03]  /*86e0*/  @P2 STS.128 [R166+0x14000], RZ ;  /* 0x014000ffa6002388 */ /* 0x000fe60000000c00 */
[----:B------:R-:W-:Y:S01]  /*86f0*/  SEL R197, R2, 0xffffffe0, !P0 ;  /* 0xffffffe002c57807 */ /* 0x000fe20004000000 */
[----:B------:R-:W-:Y:S01]  /*8700*/  @!PT LDS RZ, [RZ] ;  /* 0x00000000fffff984 */ /* 0x000fe20000000800 */
[----:B------:R-:W-:Y:S01]  /*8710*/  @!PT LDS RZ, [RZ] ;  /* 0x00000000fffff984 */ /* 0x000fe20000000800 */
[----:B------:R-:W-:Y:S01]  /*8720*/  @!PT LDS RZ, [RZ] ;  /* 0x00000000fffff984 */ /* 0x000fe20000000800 */
[----:B------:R-:W-:Y:S04]  /*8730*/  @!P1 LDGSTS.E.BYPASS.LTC128B.128 [R166+0x16000], desc[UR24][R232.64+0x180] ;  /* 0x16000180e8a69fae */ /* 0x000fe8000b981a18 */
[----:B------:R-:W-:Y:S01]  /*8740*/  @P1 STS.128 [R166+0x16000], RZ ;  /* 0x016000ffa6001388 */ /* 0x000fe20000000c00 */
[----:B------:R-:W-:Y:S02]  /*8750*/  IMAD.IADD R219, R197, 0x1, R234 ;  /* 0x00000001c5db7824 */ /* 0x000fe400078e02ea */
[----:B------:R-:W-:Y:S01]  /*8760*/  IMAD.IADD R218, R214, 0x1, R197 ;  /* 0x00000001d6da7824 */ /* 0x000fe200078e02c5 */
[----:B------:R-:W-:Y:S01]  /*8770*/  @!PT LDS RZ, [RZ] ;  /* 0x00000000fffff984 */ /* 0x000fe20000000800 */
[----:B------:R-:W-:Y:S01]  /*8780*/  @!PT LDS RZ, [RZ] ;  /* 0x00000000fffff984 */ /* 0x000fe20000000800 */
[----:B------:R-:W-:Y:S01]  /*8790*/  @!PT LDS RZ, [RZ] ;  /* 0x00000000fffff984 */ /* 0x000fe20000000800 */
[----:B------:R-:W-:Y:S01]  /*87a0*/  @!P4 LDGSTS.E.BYPASS.LTC128B.128 [R166+0x10800], desc[UR24][R8.64] ;  /* 0x1080000008a6cfae */ /* 0x000fe2000b981a18 */
[----:B------:R-:W-:-:S02]  /*87b0*/  IMAD.IADD R214, R167, 0x1, R214 ;  /* 0x00000001a7d67824 */ /* 0x000fc400078e02d6 */
        /* <DEDUP_REMOVED lines=293> */
[----:B------:R-:W-:Y:S01]  /*9a10*/  IMAD R8, R5, R8, R7 ;  /* 0x0000000805087224 */ /* 0x000fe200078e0207 */
[----:B------:R-:W-:-:S04]  /*9a20*/  LOP3.LUT R7, R6, UR5, RZ, 0x3c, !PT ;  /* 0x0000000506077c12 */ /* 0x000fc8000f8e3cff */
        /* <DEDUP_REMOVED lines=8> */
[----:B------:R-:W-:Y:S01]  /*9ab0*/  LOP3.LUT R5, R6, UR4, RZ, 0x3c, !PT ;  /* 0x0000000406057c12 */ /* 0x000fe2000f8e3cff */
[----:B------:R-:W1:Y:S04]  /*9ac0*/  LDCU.64 UR4, c[0x0][0x3a0] ;  /* 0x00007400ff0477ac */ /* 0x000e680008000a00 */
[----:B------:R-:W-:-:S02]  /*9ad0*/  @P5 IADD3 R10, PT, PT, R10, 0x1, RZ ;  /* 0x000000010a0a5810 */ /* 0x000fc40007ffe0ff */
        /* <DEDUP_REMOVED lines=28> */
.L_x_2611:
[----:B------:R-:W-:Y:S01]  /*9ca0*/  UMOV UR5, URZ ;  /* 0x000000ff00057c82 */ /* 0x000fe20008000000 */
[----:B------:R-:W-:Y:S01]  /*9cb0*/  USHF.L.U32 UR4, UR10, 0x6, URZ ;  /* 0x000000060a047899 */ /* 0x000fe200080006ff */
[----:B------:R-:W-:-:S05]  /*9cc0*/  IADD3 R5, P0, PT, RZ, -UR5, RZ ;  /* 0x80000005ff057c10 */ /* 0x000fca000ff1e0ff */
[----:B------:R-:W-:-:S05]  /*9cd0*/  IMAD.X R4, RZ, RZ, ~UR4, P0 ;  /* 0x80000004ff047e24 */ /* 0x000fca00080e06ff */
[----:B------:R-:W-:-:S04]  /*9ce0*/  SHF.R.S64 R5, R5, 0x1f, R4 ;  /* 0x0000001f05057819 */ /* 0x000fc80000001004 */
[----:B------:R-:W-:-:S04]  /*9cf0*/  IADD3 R230, P0, PT, R5, R230, RZ ;  /* 0x000000e605e67210 */ /* 0x000fc80007f1e0ff */
[----:B------:R-:W-:-:S09]  /*9d00*/  LEA.HI.X.SX32 R231, R4, R231, 0x1, P0 ;  /* 0x000000e704e77211 */ /* 0x000fd200000f0eff */
.L_x_2612:
        /* <DEDUP_REMOVED lines=11> */
[----:B------:R-:W-:Y:S01]  /*9dc0*/  @!PT LDS RZ, [RZ] ;  /* 0x00000000fffff984 */ /* 0x000fe20000000800 */
[----:B------:R-:W-:Y:S01]  /*9dd0*/  @!PT LDS RZ, [RZ] ;  /* 0x00000000fffff984 */ /* 0x000fe20000000800 */
[----:B------:R-:W-:Y:S01]  /*9de0*/  @!PT LDS RZ, [RZ] ;  /* 0x00000000fffff984 */ /* 0x000fe20000000800 */
[----:B------:R1:W-:Y:S01]  /*9df0*/  @!P3 LDGSTS.E.BYPASS.LTC128B.128 [R166+0xa000], desc[UR24][R230.64+0x80] ;  /* 0x0a000080e6a6bfae */ /* 0x0003e2000b981a18 */
[----:B------:R-:W-:-:S03]  /*9e00*/  IADD3 R8, P0, PT, R10, UR4, RZ ;  /* 0x000000040a087c10 */ /* 0x000fc6000ff1e0ff */
        /* <DEDUP_REMOVED lines=75> */
.L_x_2610:
[----:B-1----:R-:W-:Y:S01]  /*a2c0*/  MOV R5, UR20 ;  /* 0x0000001400057c02 */ /* 0x002fe20008000f00 */
[----:B------:R-:W1:Y:S01]  /*a2d0*/  LDCU UR4, c[0x0][0x45c] ;  /* 0x00008b80ff0477ac */ /* 0x000e620008000800 */
[----:B------:R-:W2:Y:S02]  /*a2e0*/  S2UR UR6, SR_CgaCtaId ;  /* 0x00000000000679c3 */ /* 0x000ea40000008800 */
[----:B------:R-:W-:Y:S01]  /*a2f0*/  LEA R5, R5, R0, 0x6 ;  /* 0x0000000005057211 */ /* 0x000fe200078e30ff */
[----:B------:R-:W-:Y:S01]  /*a300*/  UMOV UR5, 0x400 ;  /* 0x0000040000057882 */ /* 0x000fe20000000000 */
[----:B------:R-:W-:Y:S02]  /*a310*/  UISETP.GT.AND UP0, UPT, UR12, UR18, UPT ;  /* 0x000000120c00728c */ /* 0x000fe4000bf04270 */
[C---:B------:R-:W-:Y:S02]  /*a320*/  IADD3 R6, PT, PT, R5.reuse, -0x80, RZ ;  /* 0xffffff8005067810 */ /* 0x040fe40007ffe0ff */
[----:B------:R-:W-:-:S02]  /*a330*/  IADD3 R4, PT, PT, R5, -0x7f, RZ ;  /* 0xffffff8105047810 */ /* 0x000fc40007ffe0ff */
[C---:B------:R-:W-:Y:S02]  /*a340*/  ISETP.GE.AND P1, PT, R6.reuse, R229, PT ;  /* 0x000000e50600720c */ /* 0x040fe40003f26270 */
[----:B------:R-:W-:Y:S02]  /*a350*/  ISETP.GE.AND P2, PT, R6, R227, PT ;  /* 0x000000e30600720c */ /* 0x000fe40003f46270 */
[----:B------:R-:W-:Y:S01]  /*a360*/  FSEL R12, R180, -INF , P1 ;  /* 0xff800000b40c7808 */ /* 0x000fe20000800000 */
[----:B------:R-:W-:Y:S01]  /*a370*/  @UP0 UIADD3 UR20, UPT, UPT, UR20, -0x3, URZ ;  /* 0xfffffffd14140890 */ /* 0x000fe2000fffe0ff */
[C---:B------:R-:W-:Y:S02]  /*a380*/  ISETP.GE.AND P4, PT, R6.reuse, R228, PT ;  /* 0x000000e40600720c */ /* 0x040fe40003f86270 */
[----:B------:R-:W-:Y:S02]  /*a390*/  ISETP.GE.AND P3, PT, R6, R226, PT ;  /* 0x000000e20600720c */ /* 0x000fe40003f66270 */
[----:B------:R-:W-:-:S02]  /*a3a0*/  ISETP.GE.AND P6, PT, R4, R229, PT ;  /* 0x000000e50400720c */ /* 0x000fc40003fc6270 */
[C---:B------:R-:W-:Y:S02]  /*a3b0*/  ISETP.GE.AND P0, PT, R4.reuse, R227, PT ;  /* 0x000000e30400720c */ /* 0x040fe40003f06270 */
[C---:B------:R-:W-:Y:S01]  /*a3c0*/  ISETP.GE.AND P5, PT, R4.reuse, R228, PT ;  /* 0x000000e40400720c */ /* 0x040fe20003fa6270 */
[----:B--2---:R-:W-:Y:S01]  /*a3d0*/  ULEA UR5, UR6, UR5, 0x18 ;  /* 0x0000000506057291 */ /* 0x004fe2000f8ec0ff */
[----:B------:R-:W-:Y:S02]  /*a3e0*/  ISETP.GE.AND P1, PT, R4, R226, PT ;  /* 0x000000e20400720c */ /* 0x000fe40003f26270 */
[----:B------:R-:W-:Y:S02]  /*a3f0*/  FSEL R10, R182, -INF , P2 ;  /* 0xff800000b60a7808 */ /* 0x000fe40001000000 */
[----:B------:R-:W-:Y:S02]  /*a400*/  IADD3 R4, PT, PT, R5, -0x78, RZ ;  /* 0xffffff8805047810 */ /* 0x000fe40007ffe0ff */
[----:B------:R-:W-:-:S02]  /*a410*/  FSEL R12, R12, -INF , !P4 ;  /* 0xff8000000c0c7808 */ /* 0x000fc40006000000 */
[----:B------:R-:W-:Y:S02]  /*a420*/  FSEL R10, R10, -INF , !P3 ;  /* 0xff8000000a0a7808 */ /* 0x000fe40005800000 */
[----:B------:R-:W-:Y:S02]  /*a430*/  FSEL R18, R181, -INF , P6 ;  /* 0xff800000b5127808 */ /* 0x000fe40003000000 */
[C---:B------:R-:W-:Y:S02]  /*a440*/  ISETP.GE.AND P2, PT, R4.reuse, R229, PT ;  /* 0x000000e50400720c */ /* 0x040fe40003f46270 */
[C---:B------:R-:W-:Y:S02]  /*a450*/  ISETP.GE.AND P4, PT, R4.reuse, R227, PT ;  /* 0x000000e30400720c */ /* 0x040fe40003f86270 */
[C---:B------:R-:W-:Y:S02]  /*a460*/  ISETP.GE.AND P3, PT, R4.reuse, R228, PT ;  /* 0x000000e40400720c */ /* 0x040fe40003f66270 */
[----:B------:R-:W-:-:S02]  /*a470*/  ISETP.GE.AND P6, PT, R4, R226, PT ;  /* 0x000000e20400720c */ /* 0x000fc40003fc6270 */
[----:B------:R-:W-:Y:S02]  /*a480*/  FSEL R4, R183, -INF , P0 ;  /* 0xff800000b7047808 */ /* 0x000fe40000000000 */
[----:B------:R-:W-:Y:S02]  /*a490*/  IADD3 R6, PT, PT, R5, -0x77, RZ ;  /* 0xffffff8905067810 */ /* 0x000fe40007ffe0ff */
[----:B------:R-:W-:Y:S02]  /*a4a0*/  FSEL R18, R18, -INF , !P5 ;  /* 0xff80000012127808 */ /* 0x000fe40006800000 */
[----:B------:R-:W-:Y:S02]  /*a4b0*/  FSEL R4, R4, -INF , !P1 ;  /* 0xff80000004047808 */ /* 0x000fe40004800000 */
[----:B------:R-:W-:Y:S02]  /*a4c0*/  FSEL R16, R176, -INF , P2 ;  /* 0xff800000b0107808 */ /* 0x000fe40001000000 */
[----:B------:R-:W-:-:S02]  /*a4d0*/  ISETP.GE.AND P0, PT, R6, R229, PT ;  /* 0x000000e50600720c */ /* 0x000fc40003f06270 */
[C---:B------:R-:W-:Y:S02]  /*a4e0*/  ISETP.GE.AND P5, PT, R6.reuse, R227, PT ;  /* 0x000000e30600720c */ /* 0x040fe40003fa6270 */
[C---:B------:R-:W-:Y:S02]  /*a4f0*/  ISETP.GE.AND P1, PT, R6.reuse, R228, PT ;  /* 0x000000e40600720c */ /* 0x040fe40003f26270 */
        /* <DEDUP_REMOVED lines=11> */
[C---:B------:R-:W-:Y:S02]  /*a5b0*/  IADD3 R7, PT, PT, R5.reuse, -0x6f, RZ ;  /* 0xffffff9105077810 */ /* 0x040fe40007ffe0ff */
[----:B------:R-:W-:Y:S02]  /*a5c0*/  FSEL R14, R14, -INF , !P1 ;  /* 0xff8000000e0e7808 */ /* 0x000fe40004800000 */
[----:B------:R-:W-:Y:S02]  /*a5d0*/  FSEL R8, R8, -INF , !P2 ;  /* 0xff80000008087808 */ /* 0x000fe40005000000 */
[----:B------:R-:W-:Y:S02]  /*a5e0*/  FSEL R172, R172, -INF , P4 ;  /* 0xff800000acac7808 */ /* 0x000fe40002000000 */
[----:B------:R-:W-:-:S02]  /*a5f0*/  IADD3 R9, PT, PT, R5, -0x68, RZ ;  /* 0xffffff9805097810 */ /* 0x000fc40007ffe0ff */
[C---:B------:R-:W-:Y:S02]  /*a600*/  ISETP.GE.AND P5, PT, R7.reuse, R229, PT ;  /* 0x000000e50700720c */ /* 0x040fe40003fa6270 */
[C---:B------:R-:W-:Y:S02]  /*a610*/  ISETP.GE.AND P1, PT, R7.reuse, R227, PT ;  /* 0x000000e30700720c */ /* 0x040fe40003f26270 */
[C---:B------:R-:W-:Y:S02]  /*a620*/  ISETP.GE.AND P2, PT, R7.reuse, R228, PT ;  /* 0x000000e40700720c */ /* 0x040fe40003f46270 */
[----:B------:R-:W-:Y:S02]  /*a630*/  ISETP.GE.AND P4, PT, R7, R226, PT ;  /* 0x000000e20700720c */ /* 0x000fe40003f86270 */
[----:B------:R-:W-:Y:S02]  /*a640*/  IADD3 R7, PT, PT, R5, -0x67, RZ ;  /* 0xffffff9905077810 */ /* 0x000fe40007ffe0ff */
[----:B------:R-:W-:-:S02]  /*a650*/  FSEL R174, R174, -INF , P3 ;  /* 0xff800000aeae7808 */ /* 0x000fc40001800000 */
[----:B------:R-:W-:Y:S02]  /*a660*/  FSEL R198, R172, -INF , !P6 ;  /* 0xff800000acc67808 */ /* 0x000fe40007000000 */
[C---:B------:R-:W-:Y:S02]  /*a670*/  ISETP.GE.AND P3, PT, R9.reuse, R229, PT ;  /* 0x000000e50900720c */ /* 0x040fe40003f66270 */
[----:B------:R-:W-:Y:S02]  /*a680*/  ISETP.GE.AND P6, PT, R9, R227, PT ;  /* 0x000000e30900720c */ /* 0x000fe40003fc6270 */
[----:B------:R-:W-:Y:S02]  /*a690*/  FSEL R173, R173, -INF , P5 ;  /* 0xff800000adad7808 */ /* 0x000fe40002800000 */
[----:B------:R-:W-:Y:S02]  /*a6a0*/  FSEL R172, R175, -INF , P1 ;  /* 0xff800000afac7808 */ /* 0x000fe40000800000 */
[----:B------:R-:W-:-:S02]  /*a6b0*/  ISETP.GE.AND P1, PT, R7, R229, PT ;  /* 0x000000e50700720c */ /* 0x000fc40003f26270 */
[----:B------:R-:W-:Y:S02]  /*a6c0*/  FSEL R174, R174, -INF , !P0 ;  /* 0xff800000aeae7808 */ /* 0x000fe40004000000 */
[C---:B------:R-:W-:Y:S02]  /*a6d0*/  ISETP.GE.AND P0, PT, R9.reuse, R228, PT ;  /* 0x000000e40900720c */ /* 0x040fe40003f06270 */
[----:B------:R-:W-:Y:S02]  /*a6e0*/  ISETP.GE.AND P5, PT, R9, R226, PT ;  /* 0x000000e20900720c */ /* 0x000fe40003fa6270 */
[----:B------:R-:W-:Y:S02]  /*a6f0*/  FSEL R200, R173, -INF , !P2 ;  /* 0xff800000adc87808 */ /* 0x000fe40005000000 */
[----:B------:R-:W-:Y:S02]  /*a700*/  FSEL R172, R172, -INF , !P4 ;  /* 0xff800000acac7808 */ /* 0x000fe40006000000 */
[----:B------:R-:W-:-:S02]  /*a710*/  FSEL R168, R168, -INF , P3 ;  /* 0xff800000a8a87808 */ /* 0x000fc40001800000 */
[----:B------:R-:W-:Y:S02]  /*a720*/  FSEL R166, R170, -INF , P6 ;  /* 0xff800000aaa67808 */ /* 0x000fe40003000000 */
[----:B------:R-:W-:Y:S02]  /*a730*/  IADD3 R9, PT, PT, R5, -0x60, RZ ;  /* 0xffffffa005097810 */ /* 0x000fe40007ffe0ff */
[C---:B------:R-:W-:Y:S02]  /*a740*/  ISETP.GE.AND P2, PT, R7.reuse, R227, PT ;  /* 0x000000e30700720c */ /* 0x040fe40003f46270 */
[C---:B------:R-:W-:Y:S02]  /*a750*/  ISETP.GE.AND P4, PT, R7.reuse, R228, PT ;  /* 0x000000e40700720c */ /* 0x040fe40003f86270 */
[----:B------:R-:W-:Y:S02]  /*a760*/  ISETP.GE.AND P3, PT, R7, R226, PT ;  /* 0x000000e20700720c */ /* 0x000fe40003f66270 */
[----:B------:R-:W-:-:S02]  /*a770*/  FSEL R169, R169, -INF , P1 ;  /* 0xff800000a9a97808 */ /* 0x000fc40000800000 */
[----:B------:R-:W-:Y:S02]  /*a780*/  IADD3 R7, PT, PT, R5, -0x5f, RZ ;  /* 0xffffffa105077810 */ /* 0x000fe40007ffe0ff */
[----:B------:R-:W-:Y:S02]  /*a790*/  FSEL R196, R168, -INF , !P0 ;  /* 0xff800000a8c47808 */ /* 0x000fe40004000000 */
[----:B------:R-:W-:Y:S02]  /*a7a0*/  FSEL R166, R166, -INF , !P5 ;  /* 0xff800000a6a67808 */ /* 0x000fe40006800000 */
[C---:B------:R-:W-:Y:S02]  /*a7b0*/  ISETP.GE.AND P6, PT, R9.reuse, R229, PT ;  /* 0x000000e50900720c */ /* 0x040fe40003fc6270 */
[C---:B------:R-:W-:Y:S02]  /*a7c0*/  ISETP.GE.AND P0, PT, R9.reuse, R227, PT ;  /* 0x000000e30900720c */ /* 0x040fe40003f06270 */
[----:B------:R-:W-:-:S02]  /*a7d0*/  ISETP.GE.AND P5, PT, R9, R228, PT ;  /* 0x000000e40900720c */ /* 0x000fc40003fa6270 */
[----:B------:R-:W-:Y:S02]  /*a7e0*/  ISETP.GE.AND P1, PT, R9, R226, PT ;  /* 0x000000e20900720c */ /* 0x000fe40003f26270 */
[----:B------:R-:W-:Y:S02]  /*a7f0*/  FSEL R168, R171, -INF , P2 ;  /* 0xff800000aba87808 */ /* 0x000fe40001000000 */
[----:B------:R-:W-:Y:S02]  /*a800*/  FSEL R170, R169, -INF , !P4 ;  /* 0xff800000a9aa7808 */ /* 0x000fe40006000000 */
[----:B------:R-:W-:Y:S02]  /*a810*/  IADD3 R9, PT, PT, R5, -0x58, RZ ;  /* 0xffffffa805097810 */ /* 0x000fe40007ffe0ff */
[C---:B------:R-:W-:Y:S02]  /*a820*/  ISETP.GE.AND P2, PT, R7.reuse, R229, PT ;  /* 0x000000e50700720c */ /* 0x040fe40003f46270 */
[----:B------:R-:W-:-:S02]  /*a830*/  ISETP.GE.AND P4, PT, R7, R227, PT ;  /* 0x000000e30700720c */ /* 0x000fc40003f86270 */
[----:B------:R-:W-:Y:S02]  /*a840*/  FSEL R168, R168, -INF , !P3 ;  /* 0xff800000a8a87808 */ /* 0x000fe40005800000 */
[----:B------:R-:W-:Y:S02]  /*a850*/  FSEL R32, R32, -INF , P6 ;  /* 0xff80000020207808 */ /* 0x000fe40003000000 */
[----:B------:R-:W-:Y:S02]  /*a860*/  FSEL R34, R34, -INF , P0 ;  /* 0xff80000022227808 */ /* 0x000fe40000000000 */
[C---:B------:R-:W-:Y:S02]  /*a870*/  ISETP.GE.AND P3, PT, R7.reuse, R228, PT ;  /* 0x000000e40700720c */ /* 0x040fe40003f66270 */
[----:B------:R-:W-:Y:S02]  /*a880*/  ISETP.GE.AND P6, PT, R7, R226, PT ;  /* 0x000000e20700720c */ /* 0x000fe40003fc6270 */
[----:B------:R-:W-:-:S02]  /*a890*/  ISETP.GE.AND P0, PT, R9, R229, PT ;  /* 0x000000e50900720c */ /* 0x000fc40003f06270 */
[----:B------:R-:W-:Y:S02]  /*a8a0*/  FSEL R33, R33, -INF , P2 ;  /* 0xff80000021217808 */ /* 0x000fe40001000000 */
[----:B------:R-:W-:Y:S02]  /*a8b0*/  FSEL R35, R35, -INF , P4 ;  /* 0xff80000023237808 */ /* 0x000fe40002000000 */
[----:B------:R-:W-:Y:S02]  /*a8c0*/  IADD3 R7, PT, PT, R5, -0x57, RZ ;  /* 0xffffffa905077810 */ /* 0x000fe40007ffe0ff */
[----:B------:R-:W-:Y:S02]  /*a8d0*/  FSEL R240, R32, -INF , !P5 ;  /* 0xff80000020f07808 */ /* 0x000fe40006800000 */
[----:B------:R-:W-:Y:S02]  /*a8e0*/  FSEL R180, R34, -INF , !P1 ;  /* 0xff80000022b47808 */ /* 0x000fe40004800000 */
[----:B------:R-:W-:-:S02]  /*a8f0*/  FSEL R242, R33, -INF , !P3 ;  /* 0xff80000021f27808 */ /* 0x000fc40005800000 */
[----:B------:R-:W-:Y:S02]  /*a900*/  FSEL R176, R35, -INF , !P6 ;  /* 0xff80000023b07808 */ /* 0x000fe40007000000 */
[----:B------:R-:W-:Y:S02]  /*a910*/  FSEL R28, R28, -INF , P0 ;  /* 0xff8000001c1c7808 */ /* 0x000fe40000000000 */
[C---:B------:R-:W-:Y:S02]  /*a920*/  ISETP.GE.AND P5, PT, R9.reuse, R227, PT ;  /* 0x000000e30900720c */ /* 0x040fe40003fa6270 */
[C---:B------:R-:W-:Y:S02]  /*a930*/  ISETP.GE.AND P1, PT, R9.reuse, R228, PT ;  /* 0x000000e40900720c */ /* 0x040fe40003f26270 */
[----:B------:R-:W-:Y:S02]  /*a940*/  ISETP.GE.AND P2, PT, R9, R226, PT ;  /* 0x000000e20900720c */ /* 0x000fe40003f46270 */
[----:B------:R-:W-:-:S02]  /*a950*/  ISETP.GE.AND P4, PT, R7, R229, PT ;  /* 0x000000e50700720c */ /* 0x000fc40003f86270 */
[C---:B------:R-:W-:Y:S02]  /*a960*/  ISETP.GE.AND P3, PT, R7.reuse, R227, PT ;  /* 0x000000e30700720c */ /* 0x040fe40003f66270 */
[C---:B------:R-:W-:Y:S02]  /*a970*/  ISETP.GE.AND P6, PT, R7.reuse, R228, PT ;  /* 0x000000e40700720c */ /* 0x040fe40003fc6270 */
[----:B------:R-:W-:Y:S02]  /*a980*/  ISETP.GE.AND P0, PT, R7, R226, PT ;  /* 0x000000e20700720c */ /* 0x000fe40003f06270 */
[C---:B------:R-:W-:Y:S02]  /*a990*/  IADD3 R9, PT, PT, R5.reuse, -0x50, RZ ;  /* 0xffffffb005097810 */ /* 0x040fe40007ffe0ff */
[----:B------:R-:W-:Y:S02]  /*a9a0*/  IADD3 R7, PT, PT, R5, -0x4f, RZ ;  /* 0xffffffb105077810 */ /* 0x000fe40007ffe0ff */
[----:B------:R-:W-:-:S02]  /*a9b0*/  FSEL R30, R30, -INF , P5 ;  /* 0xff8000001e1e7808 */ /* 0x000fc40002800000 */
[----:B------:R-:W-:Y:S02]  /*a9c0*/  FSEL R234, R28, -INF , !P1 ;  /* 0xff8000001cea7808 */ /* 0x000fe40004800000 */
[----:B------:R-:W-:Y:S02]  /*a9d0*/  FSEL R31, R31, -INF , P3 ;  /* 0xff8000001f1f7808 */ /* 0x000fe40001800000 */
[C---:B------:R-:W-:Y:S02]  /*a9e0*/  ISETP.GE.AND P5, PT, R9.reuse, R229, PT ;  /* 0x000000e50900720c */ /* 0x040fe40003fa6270 */
[----:B------:R-:W-:Y:S02]  /*a9f0*/  ISETP.GE.AND P1, PT, R9, R227, PT ;  /* 0x000000e30900720c */ /* 0x000fe40003f26270 */
[----:B------:R-:W-:Y:S02]  /*aa00*/  ISETP.GE.AND P3, PT, R7, R229, PT ;  /* 0x000000e50700720c */ /* 0x000fe40003f66270 */
[----:B------:R-:W-:-:S02]  /*aa10*/  FSEL R178, R30, -INF , !P2 ;  /* 0xff8000001eb27808 */ /* 0x000fc40005000000 */
[----:B------:R-:W-:Y:S02]  /*aa20*/  FSEL R24, R24, -INF , P5 ;  /* 0xff80000018187808 */ /* 0x000fe40002800000 */
[----:B------:R-:W-:Y:S02]  /*aa30*/  FSEL R26, R26, -INF , P1 ;  /* 0xff8000001a1a7808 */ /* 0x000fe40000800000 */
[----:B------:R-:W-:Y:S02]  /*aa40*/  FSEL R25, R25, -INF , P3 ;  /* 0xff80000019197808 */ /* 0x000fe40001800000 */
[----:B------:R-:W-:Y:S02]  /*aa50*/  ISETP.GE.AND P2, PT, R9, R228, PT ;  /* 0x000000e40900720c */ /* 0x000fe40003f46270 */
[----:B------:R-:W-:Y:S02]  /*aa60*/  FSEL R29, R29, -INF , P4 ;  /* 0xff8000001d1d7808 */ /* 0x000fe40002000000 */
[----:B------:R-:W-:-:S02]  /*aa70*/  ISETP.GE.AND P5, PT, R7, R227, PT ;  /* 0x000000e30700720c */ /* 0x000fc40003fa6270 */
[C---:B------:R-:W-:Y:S02]  /*aa80*/  ISETP.GE.AND P1, PT, R7.reuse, R228, PT ;  /* 0x000000e40700720c */ /* 0x040fe40003f26270 */
[-C--:B------:R-:W-:Y:S02]  /*aa90*/  ISETP.GE.AND P3, PT, R7, R226.reuse, PT ;  /* 0x000000e20700720c */ /* 0x080fe40003f66270 */
[----:B------:R-:W-:Y:S02]  /*aaa0*/  ISETP.GE.AND P4, PT, R9, R226, PT ;  /* 0x000000e20900720c */ /* 0x000fe40003f86270 */
[----:B------:R-:W-:Y:S02]  /*aab0*/  IADD3 R7, PT, PT, R5, -0x47, RZ ;  /* 0xffffffb905077810 */ /* 0x000fe40007ffe0ff */
[----:B------:R-:W-:Y:S02]  /*aac0*/  FMNMX3.FTZ R9, R164, R12, R18, !PT ;  /* 0x0000000ca4097276 */ /* 0x000fe40007810012 */
[----:B------:R-:W-:-:S02]  /*aad0*/  FSEL R27, R27, -INF , P5 ;  /* 0xff8000001b1b7808 */ /* 0x000fc40002800000 */
[----:B------:R-:W-:Y:S02]  /*aae0*/  FSEL R238, R29, -INF , !P6 ;  /* 0xff8000001dee7808 */ /* 0x000fe40007000000 */
[----:B------:R-:W-:Y:S02]  /*aaf0*/  FSEL R182, R31, -INF , !P0 ;  /* 0xff8000001fb67808 */ /* 0x000fe40004000000 */
[----:B------:R-:W-:Y:S02]  /*ab00*/  FSEL R224, R24, -INF , !P2 ;  /* 0xff80000018e07808 */ /* 0x000fe40005000000 */
[C---:B------:R-:W-:Y:S02]  /*ab10*/  ISETP.GE.AND P6, PT, R7.reuse, R229, PT ;  /* 0x000000e50700720c */ /* 0x040fe40003fc6270 */
[C---:B------:R-:W-:Y:S02]  /*ab20*/  ISETP.GE.AND P0, PT, R7.reuse, R227, PT ;  /* 0x000000e30700720c */ /* 0x040fe40003f06270 */
[----:B------:R-:W-:-:S02]  /*ab30*/  ISETP.GE.AND P5, PT, R7, R228, PT ;  /* 0x000000e40700720c */ /* 0x000fc40003fa6270 */
[----:B------:R-:W-:Y:S02]  /*ab40*/  ISETP.GE.AND P2, PT, R7, R226, PT ;  /* 0x000000e20700720c */ /* 0x000fe40003f46270 */
[----:B------:R-:W-:Y:S02]  /*ab50*/  FMNMX3.FTZ R7, R9, R16, R14, !PT ;  /* 0x0000001009077276 */ /* 0x000fe4000781000e */
[----:B------:R-:W-:Y:S02]  /*ab60*/  FMNMX3.FTZ R9, R3, R10, R4, !PT ;  /* 0x0000000a03097276 */ /* 0x000fe40007810004 */
[----:B------:R-:W-:Y:S02]  /*ab70*/  IADD3 R5, PT, PT, R5, -0x48, RZ ;  /* 0xffffffb805057810 */ /* 0x000fe40007ffe0ff */
[----:B------:R-:W-:Y:S02]  /*ab80*/  FMNMX3.FTZ R9, R9, R6, R8, !PT ;  /* 0x0000000609097276 */ /* 0x000fe40007810008 */
[----:B------:R-:W-:-:S02]  /*ab90*/  FSEL R222, R25, -INF , !P1 ;  /* 0xff80000019de7808 */ /* 0x000fc40004800000 */
[----:B------:R-:W-:Y:S02]  /*aba0*/  ISETP.GE.AND P1, PT, R5, R229, PT ;  /* 0x000000e50500720c */ /* 0x000fe40003f26270 */
[----:B------:R-:W-:Y:S02]  /*abb0*/  FMNMX3.FTZ R9, R9, R174, R172, !PT ;  /* 0x000000ae09097276 */ /* 0x000fe400078100ac */
[----:B------:R-:W-:Y:S02]  /*abc0*/  FSEL R205, R205, -INF , P6 ;  /* 0xff800000cdcd7808 */ /* 0x000fe40003000000 */
[----:B------:R-:W-:Y:S02]  /*abd0*/  FMNMX3.FTZ R7, R7, R198, R200, !PT ;  /* 0x000000c607077276 */ /* 0x000fe400078100c8 */
[----:B------:R-:W-:Y:S02]  /*abe0*/  FSEL R207, R207, -INF , P0 ;  /* 0xff800000cfcf7808 */ /* 0x000fe40000000000 */
[----:B------:R-:W-:-:S02]  /*abf0*/  FSEL R204, R204, -INF , P1 ;  /* 0xff800000cccc7808 */ /* 0x000fc40000800000 */
[C---:B------:R-:W-:Y:S02]  /*ac00*/  ISETP.GE.AND P6, PT, R5.reuse, R228, PT ;  /* 0x000000e40500720c */ /* 0x040fe40003fc6270 */
[C---:B------:R-:W-:Y:S02]  /*ac10*/  ISETP.GE.AND P0, PT, R5.reuse, R227, PT ;  /* 0x000000e30500720c */ /* 0x040fe40003f06270 */
[----:B------:R-:W-:Y:S02]  /*ac20*/  ISETP.GE.AND P1, PT, R5, R226, PT ;  /* 0x000000e20500720c */ /* 0x000fe40003f26270 */
[----:B------:R-:W-:Y:S02]  /*ac30*/  FMNMX3.FTZ R5, R9, R166, R168, !PT ;  /* 0x000000a609057276 */ /* 0x000fe400078100a8 */
[----:B------:R-:W-:Y:S02]  /*ac40*/  FMNMX3.FTZ R7, R7, R196, R170, !PT ;  /* 0x000000c407077276 */ /* 0x000fe400078100aa */
[----:B------:R-:W-:-:S02]  /*ac50*/  FMNMX3.FTZ R5, R5, R180, R176, !PT ;  /* 0x000000b405057276 */ /* 0x000fc400078100b0 */
[----:B------:R-:W-:Y:S02]  /*ac60*/  FMNMX3.FTZ R7, R7, R240, R242, !PT ;  /* 0x000000f007077276 */ /* 0x000fe400078100f2 */
[----:B------:R-:W-:Y:S02]  /*ac70*/  FSEL R208, R206, -INF , P0 ;  /* 0xff800000ced07808 */ /* 0x000fe40000000000 */
[----:B------:R-:W-:Y:S02]  /*ac80*/  FSEL R212, R26, -INF , !P4 ;  /* 0xff8000001ad47808 */ /* 0x000fe40006000000 */
[----:B------:R-:W-:Y:S02]  /*ac90*/  FSEL R210, R27, -INF , !P3 ;  /* 0xff8000001bd27808 */ /* 0x000fe40005800000 */
[----:B------:R-:W-:Y:S02]  /*aca0*/  FMNMX3.FTZ R5, R5, R178, R182, !PT ;  /* 0x000000b205057276 */ /* 0x000fe400078100b6 */
[----:B------:R-:W-:-:S02]  /*acb0*/  FMNMX3.FTZ R7, R7, R234, R238, !PT ;  /* 0x000000ea07077276 */ /* 0x000fc400078100ee */
[----:B------:R-:W-:Y:S02]  /*acc0*/  FSEL R206, R207, -INF , !P2 ;  /* 0xff800000cfce7808 */ /* 0x000fe40005000000 */
[----:B------:R-:W-:Y:S02]  /*acd0*/  FSEL R208, R208, -INF , !P1 ;  /* 0xff800000d0d07808 */ /* 0x000fe40004800000 */
[----:B------:R-:W-:Y:S02]  /*ace0*/  FMNMX3.FTZ R5, R5, R212, R210, !PT ;  /* 0x000000d405057276 */ /* 0x000fe400078100d2 */
[----:B------:R-:W-:Y:S02]  /*acf0*/  FSEL R218, R205, -INF , !P5 ;  /* 0xff800000cdda7808 */ /* 0x000fe40006800000 */
[----:B------:R-:W-:Y:S02]  /*ad00*/  FSEL R220, R204, -INF , !P6 ;  /* 0xff800000ccdc7808 */ /* 0x000fe40007000000 */
[----:B------:R-:W-:-:S02]  /*ad10*/  FMNMX3.FTZ R7, R7, R224, R222, !PT ;  /* 0x000000e007077276 */ /* 0x000fc400078100de */
[----:B------:R-:W-:Y:S02]  /*ad20*/  FMNMX3.FTZ R22, R5, R208, R206, !PT ;  /* 0x000000d005167276 */ /* 0x000fe400078100ce */
[----:B------:R-:W-:Y:S02]  /*ad30*/  FMNMX3.FTZ R7, R7, R220, R218, !PT ;  /* 0x000000dc07077276 */ /* 0x000fe400078100da */
[----:B------:R-:W-:Y:S01]  /*ad40*/  LEA R214, R165, UR5, 0x1 ;  /* 0x00000005a5d67c11 */ /* 0x000fe2000f8e08ff */
[----:B------:R-:W2:Y:S03]  /*ad50*/  SHFL.BFLY PT, R5, R22, 0x2, 0x1f ;  /* 0x0c401f0016057f89 */ /* 0x000ea600000e0000 */
[----:B------:R-:W-:Y:S01]  /*ad60*/  IADD3 R203, PT, PT, R214, 0x10040, RZ ;  /* 0x00010040d6cb7810 */ /* 0x000fe20007ffe0ff */
[----:B------:R-:W3:Y:S01]  /*ad70*/  SHFL.BFLY PT, R20, R7, 0x2, 0x1f ;  /* 0x0c401f0007147f89 */ /* 0x000ee200000e0000 */
[----:B--2---:R-:W-:-:S02]  /*ad80*/  FMNMX.FTZ R5, R22, R5, !PT ;  /* 0x0000000516057209 */ /* 0x004fc40007810000 */
[----:B---3--:R-:W-:-:S03]  /*ad90*/  FMNMX.FTZ R20, R7, R20, !PT ;  /* 0x0000001407147209 */ /* 0x008fc60007810000 */
[----:B------:R-:W2:Y:S04]  /*ada0*/  SHFL.BFLY PT, R184, R5, 0x1, 0x1f ;  /* 0x0c201f0005b87f89 */ /* 0x000ea800000e0000 */
[----:B------:R-:W3:Y:S01]  /*adb0*/  SHFL.BFLY PT, R185, R20, 0x1, 0x1f ;  /* 0x0c201f0014b97f89 */ /* 0x000ee200000e0000 */
[----:B--2---:R-:W-:Y:S02]  /*adc0*/  FMNMX.FTZ R184, R5, R184, !PT ;  /* 0x000000b805b87209 */ /* 0x004fe40007810000 */
[----:B---3--:R-:W-:-:S03]  /*add0*/  FMNMX.FTZ R185, R20, R185, !PT ;  /* 0x000000b914b97209 */ /* 0x008fc60007810000 */
[C---:B-1----:R-:W-:Y:S01]  /*ade0*/  FMUL.FTZ R205, R184.reuse, UR4 ;  /* 0x00000004b8cd7c20 */ /* 0x042fe20008410000 */
[----:B------:R-:W-:Y:S02]  /*adf0*/  FSETP.NEU.FTZ.AND P0, PT, R184, -INF , PT ;  /* 0xff800000b800780b */ /* 0x000fe40003f1d000 */
[C---:B------:R-:W-:Y:S01]  /*ae00*/  FSETP.NEU.FTZ.AND P1, PT, R185.reuse, -INF , PT ;  /* 0xff800000b900780b */ /* 0x040fe20003f3d000 */
[----:B------:R-:W-:Y:S01]  /*ae10*/  FMUL.FTZ R207, R185, UR4 ;  /* 0x00000004b9cf7c20 */ /* 0x000fe20008410000 */
[----:B------:R-:W-:Y:S02]  /*ae20*/  FSEL R205, R205, RZ, P0 ;  /* 0x000000ffcdcd7208 */ /* 0x000fe40000000000 */
[----:B------:R-:W-:Y:S02]  /*ae30*/  FSEL R5, R185, RZ, P1 ;  /* 0x000000ffb9057208 */ /* 0x000fe40000800000 */
[----:B------:R-:W-:Y:S01]  /*ae40*/  FSEL R207, R207, RZ, P1 ;  /* 0x000000ffcfcf7208 */ /* 0x000fe20000800000 */
[----:B------:R-:W-:Y:S01]  /*ae50*/  FFMA.FTZ R187, R4, UR4, -R205 ;  /* 0x0000000404bb7c23 */ /* 0x000fe200080108cd */
[----:B------:R-:W-:Y:S01]  /*ae60*/  R2P PR, R213, 0x6 ;  /* 0x00000006d5007804 */ /* 0x000fe20000000000 */
[----:B------:R-:W-:Y:S01]  /*ae70*/  FADD.FTZ R5, R164, -R5 ;  /* 0x80000005a4057221 */ /* 0x000fe20000010000 */
[----:B------:R-:W-:Y:S01]  /*ae80*/  FSEL R4, R184, RZ, P0 ;  /* 0x000000ffb8047208 */ /* 0x000fe20000000000 */
[--C-:B------:R-:W-:Y:S01]  /*ae90*/  FFMA.FTZ R194, R12, UR4, -R207.reuse ;  /* 0x000000040cc27c23 */ /* 0x100fe200080108cf */
[--C-:B------:R-:W-:Y:S01]  /*aea0*/  FFMA.FTZ R186, R18, UR4, -R207.reuse ;  /* 0x0000000412ba7c23 */ /* 0x100fe200080108cf */
[----:B------:R-:W-:Y:S01]  /*aeb0*/  SEL R195, R2, 0xffffffe0, !P1 ;  /* 0xffffffe002c37807 */ /* 0x000fe20004800000 */
[----:B------:R-:W-:Y:S01]  /*aec0*/  FMUL.FTZ R193, R5, UR4 ;  /* 0x0000000405c17c20 */ /* 0x000fe20008410000 */
[----:B------:R-:W-:Y:S01]  /*aed0*/  FADD.FTZ R4, R3, -R4 ;  /* 0x8000000403047221 */ /* 0x000fe20000010000 */
[----:B------:R-:W-:Y:S01]  /*aee0*/  IADD3 R3, PT, PT, R214, 0x10000, RZ ;  /* 0x00010000d6037810 */ /* 0x000fe20007ffe0ff */
[--C-:B------:R-:W-:Y:S01]  /*aef0*/  FFMA.FTZ R190, R16, UR4, -R207.reuse ;  /* 0x0000000410be7c23 */ /* 0x100fe200080108cf */
[----:B------:R-:W-:Y:S01]  /*af00*/  FFMA.FTZ R189, R14, UR4, -R207 ;  /* 0x000000040ebd7c23 */ /* 0x000fe200080108cf */
[----:B------:R-:W-:Y:S01]  /*af10*/  FMUL.FTZ R2, R4, UR4 ;  /* 0x0000000404027c20 */ /* 0x000fe20008410000 */
[----:B------:R-:W1:Y:S01]  /*af20*/  MUFU.EX2 R193, R193 ;  /* 0x000000c100c17308 */ /* 0x000e620000000800 */
[----:B------:R-:W-:Y:S01]  /*af30*/  @P2 IADD3 R203, PT, PT, R3, -0x40, RZ ;  /* 0xffffffc003cb2810 */ /* 0x000fe20007ffe0ff */
[--C-:B------:R-:W-:Y:S01]  /*af40*/  FFMA.FTZ R188, R10, UR4, -R205.reuse ;  /* 0x000000040abc7c23 */ /* 0x100fe200080108cd */
[--C-:B------:R-:W-:Y:S01]  /*af50*/  FFMA.FTZ R191, R6, UR4, -R205.reuse ;  /* 0x0000000406bf7c23 */ /* 0x100fe200080108cd */
[----:B------:R-:W-:Y:S01]  /*af60*/  FFMA.FTZ R192, R8, UR4, -R205 ;  /* 0x0000000408c07c23 */ /* 0x000fe200080108cd */
[----:B------:R-:W2:Y:S01]  /*af70*/  MUFU.EX2 R2, R2 ;  /* 0x0000000200027308 */ /* 0x000ea20000000800 */
[----:B------:R-:W3:Y:S01]  /*af80*/  LDSM.16.MT88.4 R28, [R203] ;  /* 0x00000000cb1c783b */ /* 0x000ee20000004200 */
[----:B------:R-:W-:Y:S01]  /*af90*/  IADD3 R204, PT, PT, R214, R195, RZ ;  /* 0x000000c3d6cc7210 */ /* 0x000fe20007ffe0ff */
[--C-:B------:R-:W-:Y:S01]  /*afa0*/  FFMA.FTZ R199, R200, UR4, -R207.reuse ;  /* 0x00000004c8c77c23 */ /* 0x100fe200080108cf */
[----:B------:R-:W-:Y:S01]  /*afb0*/  MUFU.EX2 R194, R194 ;  /* 0x000000c200c27308 */ /* 0x000fe20000000800 */
[----:B------:R-:W-:Y:S01]  /*afc0*/  IADD3 R195, PT, PT, R195, R203, RZ ;  /* 0x000000cbc3c37210 */ /* 0x000fe20007ffe0ff */
[----:B------:R-:W-:Y:S01]  /*afd0*/  LDSM.16.MT88.4 R12, [R214+0x10000] ;  /* 0x01000000d60c783b */ /* 0x000fe20000004200 */
[----:B------:R-:W-:Y:S01]  /*afe0*/  FFMA.FTZ R3, R170, UR4, -R207 ;  /* 0x00000004aa037c23 */ /* 0x000fe200080108cf */
[----:B------:R-:W4:Y:S01]  /*aff0*/  MUFU.EX2 R186, R186 ;  /* 0x000000ba00ba7308 */ /* 0x000f220000000800 */
[-C--:B-1----:R-:W-:Y:S01]  /*b000*/  FMUL.FTZ R32, R136, R193.reuse ;  /* 0x000000c188207220 */ /* 0x082fe20000410000 */
[-C--:B------:R-:W-:Y:S01]  /*b010*/  FMUL.FTZ R33, R137, R193.reuse ;  /* 0x000000c189217220 */ /* 0x080fe20000410000 */
        /* <DEDUP_REMOVED lines=8> */
[----:B------:R-:W-:Y:S01]  /*b0a0*/  FMUL.FTZ R27, R147, R2 ;  /* 0x00000002931b7220 */ /* 0x000fe20000410000 */
[----:B------:R-:W-:Y:S01]  /*b0b0*/  MUFU.EX2 R188, R188 ;  /* 0x000000bc00bc7308 */ /* 0x000fe20000000800 */
[-C--:B------:R-:W-:Y:S01]  /*b0c0*/  FMUL.FTZ R140, R140, R193.reuse ;  /* 0x000000c18c8c7220 */ /* 0x080fe20000410000 */
[----:B----4-:R-:W-:Y:S01]  /*b0d0*/  F2FP.F16.F32.PACK_AB R4, R186, R194 ;  /* 0x000000c2ba04723e */ /* 0x010fe200000000ff */
[-C--:B------:R-:W-:Y:S01]  /*b0e0*/  FMUL.FTZ R141, R141, R193.reuse ;  /* 0x000000c18d8d7220 */ /* 0x080fe20000410000 */
[----:B------:R-:W4:Y:S01]  /*b0f0*/  MUFU.EX2 R187, R187 ;  /* 0x000000bb00bb7308 */ /* 0x000f220000000800 */
[-C--:B------:R-:W-:Y:S01]  /*b100*/  FMUL.FTZ R142, R142, R2.reuse ;  /* 0x000000028e8e7220 */ /* 0x080fe20000410000 */
[----:B------:R-:W-:Y:S01]  /*b110*/  FMUL.FTZ R143, R143, R2 ;  /* 0x000000028f8f7220 */ /* 0x000fe20000410000 */
[----:B------:R-:W5:Y:S01]  /*b120*/  LDSM.16.MT88.4 R144, [R203+0x2000] ;  /* 0x00200000cb90783b */ /* 0x000f620000004200 */
[----:B------:R-:W-:Y:S01]  /*b130*/  MUFU.EX2 R191, R191 ;  /* 0x000000bf00bf7308 */ /* 0x000fe20000000800 */
[-C--:B------:R-:W-:Y:S01]  /*b140*/  FMUL.FTZ R44, R44, R193.reuse ;  /* 0x000000c12c2c7220 */ /* 0x080fe20000410000 */
[----:B-1----:R-:W-:Y:S01]  /*b150*/  F2FP.F16.F32.PACK_AB R6, R189, R190 ;  /* 0x000000bebd06723e */ /* 0x002fe200000000ff */
[-C--:B------:R-:W-:Y:S01]  /*b160*/  FMUL.FTZ R45, R45, R193.reuse ;  /* 0x000000c12d2d7220 */ /* 0x080fe20000410000 */
[----:B------:R-:W1:Y:S01]  /*b170*/  MUFU.EX2 R192, R192 ;  /* 0x000000c000c07308 */ /* 0x000e620000000800 */
[-C--:B------:R-:W-:Y:S01]  /*b180*/  FMUL.FTZ R46, R46, R2.reuse ;  /* 0x000000022e2e7220 */ /* 0x080fe20000410000 */
[-C--:B------:R-:W-:Y:S01]  /*b190*/  FMUL.FTZ R47, R47, R2.reuse ;  /* 0x000000022f2f7220 */ /* 0x080fe20000410000 */
[-C--:B------:R-:W-:Y:S01]  /*b1a0*/  FMUL.FTZ R48, R48, R193.reuse ;  /* 0x000000c130307220 */ /* 0x080fe20000410000 */
[-C--:B------:R-:W-:Y:S01]  /*b1b0*/  FMUL.FTZ R49, R49, R193.reuse ;  /* 0x000000c131317220 */ /* 0x080fe20000410000 */
[----:B------:R-:W-:Y:S01]  /*b1c0*/  FMUL.FTZ R50, R50, R2 ;  /* 0x0000000232327220 */ /* 0x000fe20000410000 */
        /* <DEDUP_REMOVED lines=30> */
[----:B------:R-:W3:Y:S01]  /*b3b0*/  LDSM.16.MT88.4 R20, [R204+0x10000] ;  /* 0x01000000cc14783b */ /* 0x000ee20000004200 */
        /* <DEDUP_REMOVED lines=73> */
[C---:B----4-:R-:W-:Y:S01]  /*b850*/  HMMA.16816.F32 R76, R4.reuse, R144, R76 ;  /* 0x00000090044c723c */ /* 0x050fe2000000184c */
[-C--:B------:R-:W-:Y:S01]  /*b860*/  FMUL.FTZ R123, R123, R2.reuse ;  /* 0x000000027b7b7220 */ /* 0x080fe20000410000 */
[--C-:B------:R-:W-:Y:S01]  /*b870*/  FFMA.FTZ R197, R174, UR4, -R205.reuse ;  /* 0x00000004aec57c23 */ /* 0x100fe200080108cd */
[--C-:B------:R-:W-:Y:S01]  /*b880*/  FFMA.FTZ R202, R172, UR4, -R205.reuse ;  /* 0x00000004acca7c23 */ /* 0x100fe200080108cd */
[----:B------:R-:W-:Y:S01]  /*b890*/  FFMA.FTZ R201, R168, UR4, -R205 ;  /* 0x00000004a8c97c23 */ /* 0x000fe200080108cd */
[----:B------:R-:W-:Y:S01]  /*b8a0*/  MUFU.EX2 R199, R199 ;  /* 0x000000c700c77308 */ /* 0x000fe20000000800 */
        /* <DEDUP_REMOVED lines=38> */
[--C-:B------:R-:W-:Y:S01]  /*bb10*/  FFMA.FTZ R209, R240, UR4, -R207.reuse ;  /* 0x00000004f0d17c23 */ /* 0x100fe200080108cf */
[----:B------:R-:W-:Y:S01]  /*bb20*/  FFMA.FTZ R211, R238, UR4, -R207 ;  /* 0x00000004eed37c23 */ /* 0x000fe200080108cf */
[----:B------:R-:W-:Y:S01]  /*bb30*/  LDSM.16.MT88.4 R168, [R204+0x12800] ;  /* 0x01280000cca8783b */ /* 0x000fe20000004200 */
[--C-:B------:R-:W-:Y:S01]  /*bb40*/  FFMA.FTZ R219, R180, UR4, -R205.reuse ;  /* 0x00000004b4db7c23 */ /* 0x100fe200080108cd */
[C---:B------:R-:W-:Y:S01]  /*bb50*/  HMMA.16816.F32 R96, R4.reuse, R138, R96 ;  /* 0x0000008a0460723c */ /* 0x040fe20000001860 */
[--C-:B------:R-:W-:Y:S01]  /*bb60*/  FFMA.FTZ R240, R176, UR4, -R205.reuse ;  /* 0x00000004b0f07c23 */ /* 0x100fe200080108cd */
[----:B------:R-:W2:Y:S01]  /*bb70*/  LDSM.16.MT88.4 R136, [R203+0x6000] ;  /* 0x00600000cb88783b */ /* 0x000ea20000004200 */
[--C-:B------:R-:W-:Y:S01]  /*bb80*/  FFMA.FTZ R217, R178, UR4, -R205.reuse ;  /* 0x00000004b2d97c23 */ /* 0x100fe200080108cd */
[----:B------:R-:W-:Y:S01]  /*bb90*/  MUFU.EX2 R209, R209 ;  /* 0x000000d100d17308 */ /* 0x000fe20000000800 */
[--C-:B------:R-:W-:Y:S01]  /*bba0*/  FFMA.FTZ R206, R206, UR4, -R205.reuse ;  /* 0x00000004cece7c23 */ /* 0x100fe200080108cd */
[----:B------:R-:W-:Y:S01]  /*bbb0*/  LDSM.16.MT88.4 R160, [R214+0x14800] ;  /* 0x01480000d6a0783b */ /* 0x000fe20000004200 */
[----:B------:R-:W-:Y:S01]  /*bbc0*/  FFMA.FTZ R210, R210, UR4, -R205 ;  /* 0x00000004d2d27c23 */ /* 0x000fe200080108cd */
[C---:B------:R-:W-:Y:S01]  /*bbd0*/  HMMA.16816.F32 R32, R4.reuse, R152, R32 ;  /* 0x000000980420723c */ /* 0x040fe20000001820 */
[----:B------:R-:W-:Y:S01]  /*bbe0*/  MUFU.EX2 R211, R211 ;  /* 0x000000d300d37308 */ /* 0x000fe20000000800 */
[----:B------:R-:W-:Y:S01]  /*bbf0*/  LDSM.16.MT88.4 R176, [R195+0x1000] ;  /* 0x00100000c3b0783b */ /* 0x000fe20000004200 */
[----:B------:R-:W-:Y:S01]  /*bc00*/  FFMA.FTZ R193, R239, R193, R194 ;  /* 0x000000c1efc17223 */ /* 0x000fe200000100c2 */
[----:B------:R-:W-:Y:S01]  /*bc10*/  FFMA.FTZ R2, R235, R2, R188 ;  /* 0x00000002eb027223 */ /* 0x000fe200000100bc */
[----:B------:R-:W-:Y:S01]  /*bc20*/  MUFU.EX2 R219, R219 ;  /* 0x000000db00db7308 */ /* 0x000fe20000000800 */
[----:B------:R-:W-:Y:S01]  /*bc30*/  PLOP3.LUT P0, PT, PT, PT, UP0, 0x80, 0x8 ;  /* 0x000000000008781c */ /* 0x000fe20003f0f008 */
[----:B------:R-:W-:Y:S01]  /*bc40*/  FADD.FTZ R193, R186, R193 ;  /* 0x000000c1bac17221 */ /* 0x000fe20000010000 */
[----:B------:R-:W-:Y:S01]  /*bc50*/  HMMA.16816.F32 R132, R4, R154, R132 ;  /* 0x0000009a0484723c */ /* 0x000fe20000001884 */
[----:B------:R-:W4:Y:S01]  /*bc60*/  LDSM.16.MT88.4 R152, [R195+0x6000] ;  /* 0x00600000c398783b */ /* 0x000f220000004200 */
[----:B------:R-:W-:Y:S01]  /*bc70*/  MUFU.EX2 R240, R240 ;  /* 0x000000f000f07308 */ /* 0x000fe20000000800 */
[----:B------:R-:W-:Y:S01]  /*bc80*/  FADD.FTZ R2, R187, R2 ;  /* 0x00000002bb027221 */ /* 0x000fe20000010000 */
[----:B------:R-:W-:-:S02]  /*bc90*/  FADD.FTZ R190, R190, R193 ;  /* 0x000000c1bebe7221 */ /* 0x000fc40000010000 */
[----:B------:R-:W-:Y:S01]  /*bca0*/  MUFU.EX2 R217, R217 ;  /* 0x000000d900d97308 */ /* 0x000fe20000000800 */
[----:B------:R-:W-:Y:S01]  /*bcb0*/  FADD.FTZ R191, R191, R2 ;  /* 0x00000002bfbf7221 */ /* 0x000fe20000010000 */
[----:B---3--:R-:W-:Y:S01]  /*bcc0*/  HMMA.16816.F32 R100, R4, R144, R100 ;  /* 0x000000900464723c */ /* 0x008fe20000001864 */
[----:B------:R-:W-:Y:S01]  /*bcd0*/  FADD.FTZ R189, R189, R190 ;  /* 0x000000bebdbd7221 */ /* 0x000fe20000010000 */
[----:B------:R-:W-:Y:S01]  /*bce0*/  MUFU.EX2 R206, R206 ;  /* 0x000000ce00ce7308 */ /* 0x000fe20000000800 */
[----:B------:R-:W-:-:S05]  /*bcf0*/  FADD.FTZ R192, R192, R191 ;  /* 0x000000bfc0c07221 */ /* 0x000fca0000010000 */
[C---:B------:R-:W-:Y:S01]  /*bd00*/  HMMA.16816.F32 R104, R4.reuse, R146, R104 ;  /* 0x000000920468723c */ /* 0x040fe20000001868 */
[----:B------:R-:W3:Y:S07]  /*bd10*/  LDSM.16.MT88.4 R144, [R204+0x10800] ;  /* 0x01080000cc90783b */ /* 0x000eee0000004200 */
[----:B-1----:R-:W-:Y:S01]  /*bd20*/  HMMA.16816.F32 R108, R4, R140, R108 ;  /* 0x0000008c046c723c */ /* 0x002fe2000000186c */
[--C-:B------:R-:W-:Y:S01]  /*bd30*/  FFMA.FTZ R140, R198, UR4, -R207.reuse ;  /* 0x00000004c68c7c23 */ /* 0x100fe200080108cf */
[----:B------:R-:W-:Y:S01]  /*bd40*/  FFMA.FTZ R198, R196, UR4, -R207 ;  /* 0x00000004c4c67c23 */ /* 0x000fe200080108cf */
[----:B------:R-:W-:-:S02]  /*bd50*/  FFMA.FTZ R196, R166, UR4, -R205 ;  /* 0x00000004a6c47c23 */ /* 0x000fc400080108cd */
[----:B------:R1:W5:Y:S01]  /*bd60*/  MUFU.EX2 R200, R140 ;  /* 0x0000008c00c87308 */ /* 0x0003620000000800 */
[----:B------:R-:W-:Y:S02]  /*bd70*/  LDSM.16.MT88.4 R164, [R203+0x2800] ;  /* 0x00280000cba4783b */ /* 0x000fe40000004200 */
[C---:B------:R-:W-:Y:S01]  /*bd80*/  HMMA.16816.F32 R112, R4.reuse, R142, R112 ;  /* 0x0000008e0470723c */ /* 0x040fe20000001870 */
[----:B------:R-:W5:Y:S04]  /*bd90*/  MUFU.EX2 R198, R198 ;  /* 0x000000c600c67308 */ /* 0x000f680000000800 */
[----:B------:R-:W3:Y:S03]  /*bda0*/  MUFU.EX2 R196, R196 ;  /* 0x000000c400c47308 */ /* 0x000ee60000000800 */
[C---:B--2---:R-:W-:Y:S01]  /*bdb0*/  HMMA.16816.F32 R116, R4.reuse, R136, R116 ;  /* 0x000000880474723c */ /* 0x044fe20000001874 */
[----:B-1----:R-:W1:Y:S07]  /*bdc0*/  LDSM.16.MT88.4 R140, [R203+0x800] ;  /* 0x00080000cb8c783b */ /* 0x002e6e0000004200 */
        /* <DEDUP_REMOVED lines=8> */
[C---:B----4-:R-:W-:Y:S08]  /*be50*/  HMMA.16816.F32 R124, R4.reuse, R152, R124 ;  /* 0x00000098047c723c */ /* 0x050ff0000000187c */
[----:B------:R-:W-:Y:S01]  /*be60*/  HMMA.16816.F32 R4, R4, R154, R128 ;  /* 0x0000009a0404723c */ /* 0x000fe20000001880 */
[----:B-----5:R-:W-:Y:S01]  /*be70*/  F2FP.F16.F32.PACK_AB R128, R199, R200 ;  /* 0x000000c8c780723e */ /* 0x020fe200000000ff */
[----:B------:R-:W4:Y:S01]  /*be80*/  LDSM.16.MT88.4 R152, [R195+0x2800] ;  /* 0x00280000c398783b */ /* 0x000f220000004200 */
[----:B------:R-:W-:Y:S01]  /*be90*/  F2FP.F16.F32.PACK_AB R129, R202, R197 ;  /* 0x000000c5ca81723e */ /* 0x000fe200000000ff */
[----:B------:R-:W-:Y:S01]  /*bea0*/  FADD.FTZ R200, R200, R189 ;  /* 0x000000bdc8c87221 */ /* 0x000fe20000010000 */
[----:B------:R-:W-:-:S02]  /*beb0*/  F2FP.F16.F32.PACK_AB R130, R3, R198 ;  /* 0x000000c60382723e */ /* 0x000fc400000000ff */
[----:B---3--:R-:W-:Y:S01]  /*bec0*/  F2FP.F16.F32.PACK_AB R131, R201, R196 ;  /* 0x000000c4c983723e */ /* 0x008fe200000000ff */
[----:B------:R-:W-:-:S04]  /*bed0*/  FADD.FTZ R199, R199, R200 ;  /* 0x000000c8c7c77221 */ /* 0x000fc80000010000 */
[----:B------:R-:W-:Y:S02]  /*bee0*/  FADD.FTZ R198, R198, R199 ;  /* 0x000000c7c6c67221 */ /* 0x000fe40000010000 */
[----:B------:R-:W-:Y:S02]  /*bef0*/  HMMA.16816.F32 R16, R128, R144, R16 ;  /* 0x000000908010723c */ /* 0x000fe40000001810 */
[----:B------:R-:W-:Y:S01]  /*bf00*/  FADD.FTZ R198, R3, R198 ;  /* 0x000000c603c67221 */ /* 0x000fe20000010000 */
[-C--:B------:R-:W-:Y:S02]  /*bf10*/  MOV R3, R184.reuse ;  /* 0x000000b800037202 */ /* 0x080fe40000000f00 */
[----:B------:R-:W-:-:S03]  /*bf20*/  @P0 MOV R3, R184 ;  /* 0x000000b800030202 */ /* 0x000fc60000000f00 */
        /* <DEDUP_REMOVED lines=55> */
[----:B-1----:R-:W-:-:S02]  /*c2a0*/  F2FP.F16.F32.PACK_AB R6, R211, R238 ;  /* 0x000000eed306723e */ /* 0x002fc400000000ff */
        /* <DEDUP_REMOVED lines=9> */
[C---:B------:R-:W-:Y:S01]  /*c340*/  HMMA.16816.F32 R156, R4.reuse, R158, R12 ;  /* 0x0000009e049c723c */ /* 0x040fe2000000180c */
[----:B------:R-:W3:Y:S07]  /*c350*/  LDSM.16.MT88.4 R12, [R214+0x17000] ;  /* 0x01700000d60c783b */ /* 0x000eee0000004200 */
[C---:B-----5:R-:W-:Y:S08]  /*c360*/  HMMA.16816.F32 R24, R4.reuse, R136, R24 ;  /* 0x000000880418723c */ /* 0x060ff00000001818 */
        /* <DEDUP_REMOVED lines=19> */
[----:B------:R-:W-:Y:S04]  /*c4a0*/  MUFU.EX2 R183, R183 ;  /* 0x000000b700b77308 */ /* 0x000fe80000000800 */
[----:B------:R-:W-:Y:S03]  /*c4b0*/  MUFU.EX2 R182, R182 ;  /* 0x000000b600b67308 */ /* 0x000fe60000000800 */
[C---:B------:R-:W-:Y:S01]  /*c4c0*/  HMMA.16816.F32 R104, R4.reuse, R14, R104 ;  /* 0x0000000e0468723c */ /* 0x040fe20000001868 */
[----:B------:R-:W3:Y:S01]  /*c4d0*/  LDSM.16.MT88.4 R12, [R204+0x15800] ;  /* 0x01580000cc0c783b */ /* 0x000ee20000004200 */
[----:B------:R-:W-:Y:S06]  /*c4e0*/  MUFU.EX2 R207, R207 ;  /* 0x000000cf00cf7308 */ /* 0x000fec0000000800 */
[C---:B----4-:R-:W-:Y:S01]  /*c4f0*/  HMMA.16816.F32 R116, R4.reuse, R32, R116 ;  /* 0x000000200474723c */ /* 0x050fe20000001874 */
[----:B------:R-:W-:Y:S01]  /*c500*/  FFMA.FTZ R32, R208, UR4, -R205 ;  /* 0x00000004d0207c23 */ /* 0x000fe200080108cd */
[----:B------:R-:W-:Y:S01]  /*c510*/  UMOV UR4, UR12 ;  /* 0x0000000c00047c82 */ /* 0x000fe20008000000 */
[----:B------:R-:W4:Y:S04]  /*c520*/  MUFU.EX2 R208, R210 ;  /* 0x000000d200d07308 */ /* 0x000f280000000800 */
[----:B------:R1:W2:Y:S01]  /*c530*/  MUFU.EX2 R205, R32 ;  /* 0x0000002000cd7308 */ /* 0x0002a20000000800 */
        /* <DEDUP_REMOVED lines=15> */
[----:B------:R-:W3:Y:S07]  /*c630*/  LDSM.16.MT88.4 R148, [R204+0x11800] ;  /* 0x01180000cc94783b */ /* 0x000eee0000004200 */
[C---:B------:R-:W-:Y:S08]  /*c640*/  HMMA.16816.F32 R84, R4.reuse, R144, R84 ;  /* 0x000000900454723c */ /* 0x040ff00000001854 */
[C---:B------:R-:W-:Y:S01]  /*c650*/  HMMA.16816.F32 R88, R4.reuse, R146, R88 ;  /* 0x000000920458723c */ /* 0x040fe20000001858 */
[----:B------:R-:W3:Y:S07]  /*c660*/  LDSM.16.MT88.4 R144, [R204+0x13800] ;  /* 0x01380000cc90783b */ /* 0x000eee0000004200 */
[C---:B------:R-:W-:Y:S01]  /*c670*/  HMMA.16816.F32 R120, R4.reuse, R34, R120 ;  /* 0x000000220478723c */ /* 0x040fe20000001878 */
[----:B-1----:R-:W-:Y:S07]  /*c680*/  LDSM.16.MT88.4 R32, [R195+0x1800] ;  /* 0x00180000c320783b */ /* 0x002fee0000004200 */
[C---:B------:R-:W-:Y:S08]  /*c690*/  HMMA.16816.F32 R124, R4.reuse, R140, R124 ;  /* 0x0000008c047c723c */ /* 0x040ff0000000187c */
[----:B------:R-:W-:Y:S01]  /*c6a0*/  HMMA.16816.F32 R128, R4, R142, R128 ;  /* 0x0000008e0480723c */ /* 0x000fe20000001880 */
[----:B-----5:R-:W-:Y:S01]  /*c6b0*/  F2FP.F16.F32.PACK_AB R4, R181, R180 ;  /* 0x000000b4b504723e */ /* 0x020fe200000000ff */
[----:B------:R-:W1:Y:S01]  /*c6c0*/  LDSM.16.MT88.4 R140, [R203+0x1800] ;  /* 0x00180000cb8c783b */ /* 0x000e620000004200 */
[----:B----4-:R-:W-:Y:S01]  /*c6d0*/  F2FP.F16.F32.PACK_AB R5, R208, R207 ;  /* 0x000000cfd005723e */ /* 0x010fe200000000ff */
        /* <DEDUP_REMOVED lines=12> */
[C---:B------:R-:W-:Y:S01]  /*c7a0*/  HMMA.16816.F32 R152, R4.reuse, R148, R16 ;  /* 0x000000940498723c */ /* 0x040fe20000001810 */
[----:B------:R-:W-:Y:S07]  /*c7b0*/  LDSM.16.MT88.4 R16, [R195+0x3800] ;  /* 0x00380000c310783b */ /* 0x000fee0000004200 */
[C---:B------:R-:W-:Y:S08]  /*c7c0*/  HMMA.16816.F32 R44, R4.reuse, R144, R44 ;  /* 0x00000090042c723c */ /* 0x040ff0000000182c */
[C---:B------:R-:W-:Y:S08]  /*c7d0*/  HMMA.16816.F32 R48, R4.reuse, R146, R48 ;  /* 0x000000920430723c */ /* 0x040ff00000001830 */
[C---:B------:R-:W-:Y:S01]  /*c7e0*/  HMMA.16816.F32 R148, R4.reuse, R150, R20 ;  /* 0x000000960494723c */ /* 0x040fe20000001814 */
[----:B------:R-:W4:Y:S07]  /*c7f0*/  LDSM.16.MT88.4 R20, [R214+0x13800] ;  /* 0x01380000d614783b */ /* 0x000f2e0000004200 */
[C---:B-1----:R-:W-:Y:S01]  /*c800*/  HMMA.16816.F32 R144, R4.reuse, R140, R24 ;  /* 0x0000008c0490723c */ /* 0x042fe20000001818 */
[----:B------:R-:W1:Y:S07]  /*c810*/  LDSM.16.MT88.4 R24, [R214+0x17800] ;  /* 0x01780000d618783b */ /* 0x000e6e0000004200 */
[C---:B--2---:R-:W-:Y:S08]  /*c820*/  HMMA.16816.F32 R68, R4.reuse, R8, R68 ;  /* 0x000000080444723c */ /* 0x044ff00000001844 */
[C---:B------:R-:W-:Y:S01]  /*c830*/  HMMA.16816.F32 R72, R4.reuse, R10, R72 ;  /* 0x0000000a0448723c */ /* 0x040fe20000001848 */
[----:B------:R-:W2:Y:S07]  /*c840*/  LDSM.16.MT88.4 R8, [R195+0x7800] ;  /* 0x00780000c308783b */ /* 0x000eae0000004200 */
[----:B---3--:R-:W-:Y:S01]  /*c850*/  HMMA.16816.F32 R92, R4, R12, R92 ;  /* 0x0000000c045c723c */ /* 0x008fe2000000185c */
        /* <DEDUP_REMOVED lines=36> */
.L_x_2607:
[----:B------:R-:W-:-:S12]  /*caa0*/  UIADD3 UR20, UPT, UPT, UR4, -0x1, URZ ;  /* 0xffffffff04147890 */ /* 0x000fd8000fffe0ff */
.L_x_2613:
[----:B------:R-:W-:-:S09]  /*cab0*/  UISETP.GE.AND UP0, UPT, UR20, UR18, UPT ;  /* 0x000000121400728c */ /* 0x000fd2000bf06270 */
[----:B------:R-:W-:Y:S05]  /*cac0*/  BRA.U !UP0, `(.L_x_2614) ;  /* 0x0000004d08607547 */ /* 0x000fea000b800000 */
[----:B------:R-:W1:Y:S01]  /*cad0*/  S2UR UR5, SR_CgaCtaId ;  /* 0x00000000000579c3 */ /* 0x000e620000008800 */
[----:B------:R-:W2:Y:S01]  /*cae0*/  LDCU.64 UR6, c[0x0][0x4e0] ;  /* 0x00009c00ff0677ac */ /* 0x000ea20008000a00 */
[----:B------:R-:W-:Y:S01]  /*caf0*/  IMAD.MOV.U32 R5, RZ, RZ, 0x20 ;  /* 0x00000020ff057424 */ /* 0x000fe200078e00ff */
[----:B------:R-:W-:Y:S01]  /*cb00*/  LOP3.LUT P0, RZ, R213, 0x2, RZ, 0xc0, !PT ;  /* 0x00000002d5ff7812 */ /* 0x000fe2000780c0ff */
[----:B------:R-:W3:Y:S01]  /*cb10*/  LDCU.64 UR8, c[0x0][0x4e0] ;  /* 0x00009c00ff0877ac */ /* 0x000ee20008000a00 */
[----:B------:R-:W-:Y:S02]  /*cb20*/  MOV R2, R3 ;  /* 0x0000000300027202 */ /* 0x000fe40000000f00 */
[----:B------:R-:W-:Y:S01]  /*cb30*/  SEL R5, R5, 0xffffffe0, !P0 ;  /* 0xffffffe005057807 */ /* 0x000fe20004000000 */
[----:B------:R-:W-:Y:S01]  /*cb40*/  USHF.L.U32 UR26, UR20, 0x6, URZ ;  /* 0x00000006141a7899 */ /* 0x000fe200080006ff */
[C---:B------:R-:W-:Y:S01]  /*cb50*/  IADD3 R225, PT, PT, R214.reuse, 0x10000, RZ ;  /* 0x00010000d6e17810 */ /* 0x040fe20007ffe0ff */
[----:B------:R-:W-:Y:S01]  /*cb60*/  UMOV UR15, 0x400 ;  /* 0x00000400000f7882 */ /* 0x000fe20000000000 */
[----:B------:R-:W-:Y:S01]  /*cb70*/  UIADD3 UR23, UPT, UPT, UR20, 0x1, URZ ;  /* 0x0000000114177890 */ /* 0x000fe2000fffe0ff */
[----:B------:R-:W-:Y:S01]  /*cb80*/  IMAD.IADD R212, R214, 0x1, R5 ;  /* 0x00000001d6d47824 */ /* 0x000fe200078e0205 */
[----:B------:R-:W4:Y:S01]  /*cb90*/  LDCU UR21, c[0x0][0x440] ;  /* 0x00008800ff1577ac */ /* 0x000f220008000800 */
[----:B------:R-:W-:Y:S01]  /*cba0*/  IMAD.U32 R7, RZ, RZ, UR26 ;  /* 0x0000001aff077e24 */ /* 0x000fe2000f8e00ff */
[----:B------:R-:W1:Y:S04]  /*cbb0*/  LDCU UR4, c[0x0][0x45c] ;  /* 0x00008b80ff0477ac */ /* 0x000e680008000800 */
[----:B------:R-:W-:Y:S01]  /*cbc0*/  LOP3.LUT R234, R7, 0x20, R0, 0xfe, !PT ;  /* 0x0000002007ea7812 */ /* 0x000fe200078efe00 */
[----:B------:R-:W-:Y:S01]  /*cbd0*/  IMAD.MOV.U32 R0, RZ, RZ, R164 ;  /* 0x000000ffff007224 */ /* 0x000fe200078e00a4 */
[----:B--2---:R-:W-:-:S02]  /*cbe0*/  UISETP.NE.U32.AND UP1, UPT, UR6, URZ, UPT ;  /* 0x000000ff0600728c */ /* 0x004fc4000bf25070 */
[----:B---3--:R-:W-:Y:S02]  /*cbf0*/  UISETP.NE.U32.AND UP0, UPT, UR8, URZ, UPT ;  /* 0x000000ff0800728c */ /* 0x008fe4000bf05070 */
[----:B------:R-:W-:Y:S02]  /*cc00*/  UISETP.NE.AND.EX UP1, UPT, UR7, URZ, UPT, UP1 ;  /* 0x000000ff0700728c */ /* 0x000fe4000bf25310 */
[----:B------:R-:W-:Y:S01]  /*cc10*/  UISETP.NE.AND.EX UP0, UPT, UR9, URZ, UPT, UP0 ;  /* 0x000000ff0900728c */ /* 0x000fe2000bf05300 */
[----:B------:R-:W2:Y:S01]  /*cc20*/  LDCU UR20, c[0x0][0x3c4] ;  /* 0x00007880ff1477ac */ /* 0x000ea20008000800 */
[----:B------:R-:W3:Y:S01]  /*cc30*/  LDCU UR14, c[0x0][0x3bc] ;  /* 0x00007780ff0e77ac */ /* 0x000ee20008000800 */
[----:B------:R-:W2:Y:S01]  /*cc40*/  LDCU.64 UR10, c[0x0][0x3a0] ;  /* 0x00007400ff0a77ac */ /* 0x000ea20008000a00 */
[----:B------:R-:W2:Y:S01]  /*cc50*/  LDCU.64 UR8, c[0x0][0x3c0] ;  /* 0x00007800ff0877ac */ /* 0x000ea20008000a00 */
[----:B------:R-:W2:Y:S01]  /*cc60*/  LDCU.64 UR12, c[0x0][0x3a8] ;  /* 0x00007500ff0c77ac */ /* 0x000ea20008000a00 */
[----:B------:R-:W2:Y:S01]  /*cc70*/  LDCU.64 UR6, c[0x0][0x3b8] ;  /* 0x00007700ff0677ac */ /* 0x000ea20008000a00 */
[----:B------:R-:W-:-:S02]  /*cc80*/  UIADD3 UR26, UPT, UPT, UR26, 0x40, URZ ;  /* 0x000000401a1a7890 */ /* 0x000fc4000fffe0ff */
[----:B-1--4-:R-:W-:-:S12]  /*cc90*/  ULEA UR5, UR5, UR15, 0x18 ;  /* 0x0000000f05057291 */ /* 0x012fd8000f8ec0ff */
.L_x_2618:
[----:B------:R-:W-:Y:S01]  /*cca0*/  PLOP3.LUT P2, PT, PT, PT, UP1, 0x80, 0x8 ;  /* 0x000000000008781c */ /* 0x000fe20003f4f018 */
[----:B------:R-:W1:Y:S01]  /*ccb0*/  S2R R213, SR_TID.X ;  /* 0x0000000000d57919 */ /* 0x000e620000002100 */
[----:B------:R-:W-:Y:S01]  /*ccc0*/  PLOP3.LUT P0, PT, PT, PT, UP1, 0x80, 0x8 ;  /* 0x000000000008781c */ /* 0x000fe20003f0f018 */
[----:B------:R-:W4:Y:S01]  /*ccd0*/  @!UP1 LDCU UR17, c[0x0][0x3c0] ;  /* 0x00007800ff1197ac */ /* 0x000f220008000800 */
[----:B------:R-:W-:Y:S04]  /*cce0*/  DEPBAR.LE SB0, 0x0 ;  /* 0x000080000000791a */ /* 0x000fe80000000000 */
[----:B------:R-:W-:Y:S01]  /*ccf0*/  BAR.SYNC.DEFER_BLOCKING 0x0 ;  /* 0x0000000000007b1d */ /* 0x000fe20000010000 */
[C---:B-1----:R-:W-:Y:S01]  /*cd00*/  LOP3.LUT R8, R213.reuse, 0x38, RZ, 0xc0, !PT ;  /* 0x00000038d5087812 */ /* 0x042fe200078ec0ff */
[C---:B------:R-:W-:Y:S01]  /*cd10*/  IMAD.SHL.U32 R3, R213.reuse, 0x8, RZ ;  /* 0x00000008d5037824 */ /* 0x040fe200078e00ff */
[----:B------:R-:W-:Y:S01]  /*cd20*/  SHF.R.U32.HI R216, RZ, 0x1, R213 ;  /* 0x00000001ffd87819 */ /* 0x000fe200000116d5 */
[----:B------:R-:W-:Y:S01]  /*cd30*/  IMAD.SHL.U32 R6, R213, 0x40, RZ ;  /* 0x00000040d5067824 */ /* 0x000fe200078e00ff */
[----:B----4-:R-:W-:Y:S02]  /*cd40*/  @!UP1 USHF.L.U32 UR15, UR17, 0x6, URZ ;  /* 0x00000006110f9899 */ /* 0x010fe400080006ff */
[----:B------:R-:W-:Y:S02]  /*cd50*/  LOP3.LUT R5, R3, 0x38, RZ, 0xc0, !PT ;  /* 0x0000003803057812 */ /* 0x000fe400078ec0ff */
[----:B------:R-:W-:Y:S01]  /*cd60*/  LOP3.LUT R4, R6, 0x1c0, RZ, 0xc0, !PT ;  /* 0x000001c006047812 */ /* 0x000fe200078ec0ff */
[----:B------:R-:W-:Y:S01]  /*cd70*/  @!UP1 UMOV UR22, URZ ;  /* 0x000000ff00169c82 */ /* 0x000fe20008000000 */
[----:B------:R-:W-:Y:S01]  /*cd80*/  LOP3.LUT R7, R5, 0x40, RZ, 0xfc, !PT ;  /* 0x0000004005077812 */ /* 0x000fe200078efcff */
[----:B------:R-:W-:Y:S01]  /*cd90*/  @!UP1 UIADD3 UR22, UP2, UPT, URZ, -UR22, URZ ;  /* 0x80000016ff169290 */ /* 0x000fe2000ff5e0ff */
[--C-:B------:R-:W-:Y:S02]  /*cda0*/  LOP3.LUT R8, R8, 0x1f8, R3.reuse, 0x78, !PT ;  /* 0x000001f808087812 */ /* 0x100fe400078e7803 */
[----:B------:R-:W-:Y:S01]  /*cdb0*/  ISETP.GE.AND P4, PT, R7, UR21, PT ;  /* 0x0000001507007c0c */ /* 0x000fe2000bf86270 */
[----:B------:R-:W-:Y:S01]  /*cdc0*/  IMAD.SHL.U32 R7, R213, 0x20, RZ ;  /* 0x00000020d5077824 */ /* 0x000fe200078e00ff */
[--C-:B------:R-:W-:Y:S01]  /*cdd0*/  LOP3.LUT R4, R4, 0x38, R3.reuse, 0xf8, !PT ;  /* 0x0000003804047812 */ /* 0x100fe200078ef803 */
[----:B------:R-:W-:Y:S01]  /*cde0*/  @!UP1 UIADD3.X UR15, UPT, UPT, URZ, ~UR15, URZ, UP2, !UPT ;  /* 0x8000000fff0f9290 */ /* 0x000fe200097fe4ff */
[----:B------:R-:W-:Y:S02]  /*cdf0*/  LOP3.LUT R241, R8, 0x1e00, R3, 0xf8, !PT ;  /* 0x00001e0008f17812 */ /* 0x000fe400078ef803 */
[----:B------:R-:W-:Y:S01]  /*ce00*/  LOP3.LUT R215, R7, 0x7c00, RZ, 0xc0, !PT ;  /* 0x00007c0007d77812 */ /* 0x000fe200078ec0ff */
[----:B------:R-:W-:Y:S01]  /*ce10*/  @!UP1 USHF.R.S64 UR22, UR22, 0x1f, UR15 ;  /* 0x0000001f16169899 */ /* 0x000fe2000800100f */
[----:B------:R-:W-:Y:S01]  /*ce20*/  LOP3.LUT R7, R5, 0x80, RZ, 0xfc, !PT ;  /* 0x0000008005077812 */ /* 0x000fe200078efcff */
[----:B------:R-:W-:Y:S01]  /*ce30*/  IMAD.U32 R8, RZ, RZ, UR15 ;  /* 0x0000000fff087e24 */ /* 0x000fe2000f8e00ff */
[----:B------:R-:W-:Y:S02]  /*ce40*/  LOP3.LUT R3, R216, 0x8, RZ, 0xc0, !PT ;  /* 0x00000008d8037812 */ /* 0x000fe400078ec0ff */
[----:B------:R-:W-:Y:S02]  /*ce50*/  LOP3.LUT R224, R215, 0x200, R6, 0xf8, !PT ;  /* 0x00000200d7e07812 */ /* 0x000fe400078ef806 */
[----:B------:R-:W-:Y:S02]  /*ce60*/  ISETP.GE.AND P5, PT, R5, UR21, PT ;  /* 0x0000001505007c0c */ /* 0x000fe4000bfa6270 */
[----:B------:R-:W-:Y:S01]  /*ce70*/  ISETP.GE.AND P3, PT, R7, UR21, PT ;  /* 0x0000001507007c0c */ /* 0x000fe2000bf66270 */
[----:B------:R-:W-:Y:S01]  /*ce80*/  IMAD.MOV.U32 R7, RZ, RZ, R232 ;  /* 0x000000ffff077224 */ /* 0x000fe200078e00e8 */
[----:B------:R-:W-:Y:S02]  /*ce90*/  LOP3.LUT R224, R224, R4, R3, 0xf6, !PT ;  /* 0x00000004e0e07212 */ /* 0x000fe400078ef603 */
[----:B------:R-:W-:Y:S02]  /*cea0*/  LOP3.LUT R5, R5, 0xc0, RZ, 0xfc, !PT ;  /* 0x000000c005057812 */ /* 0x000fe400078efcff */
[----:B------:R-:W-:Y:S02]  /*ceb0*/  LOP3.LUT R223, R6, 0x400, RZ, 0xc0, !PT ;  /* 0x0000040006df7812 */ /* 0x000fe400078ec0ff */
[----:B------:R-:W-:Y:S02]  /*cec0*/  LOP3.LUT R4, R4, 0x8, R213, 0x78, !PT ;  /* 0x0000000804047812 */ /* 0x000fe400078e78d5 */
[----:B------:R-:W-:Y:S02]  /*ced0*/  @!P2 IADD3 R232, P2, PT, R232, UR22, RZ ;  /* 0x00000016e8e8ac10 */ /* 0x000fe4000ff5e0ff */
[----:B------:R-:W-:Y:S01]  /*cee0*/  ISETP.GE.AND P1, PT, R5, UR21, PT ;  /* 0x0000001505007c0c */ /* 0x000fe2000bf26270 */
[----:B------:R-:W-:Y:S01]  /*cef0*/  IMAD.MOV.U32 R5, RZ, RZ, R233 ;  /* 0x000000ffff057224 */ /* 0x000fe200078e00e9 */
[----:B------:R-:W-:Y:S01]  /*cf00*/  @!P0 LEA.HI.X.SX32 R233, R8, R233, 0x1, P2 ;  /* 0x000000e908e98211 */ /* 0x000fe200010f0eff */
[----:B------:R-:W-:Y:S01]  /*cf10*/  IMAD R223, R4, 0x2, R223 ;  /* 0x0000000204df7824 */ /* 0x000fe200078e02df */
[----:B------:R-:W-:Y:S01]  /*cf20*/  LEA R241, R241, UR5, 0x1 ;  /* 0x00000005f1f17c11 */ /* 0x000fe2000f8e08ff */
[----:B------:R-:W-:Y:S08]  /*cf30*/  BRA.U !UP1, `(.L_x_2615) ;  /* 0x0000000109f87547 */ /* 0x000ff0000b800000 */
[----:B------:R-:W1:Y:S01]  /*cf40*/  LDC R6, c[0x0][0x4f0] ;  /* 0x00013c00ff067b82 */ /* 0x000e620000000800 */
[----:B------:R-:W-:Y:S01]  /*cf50*/  UIADD3 UR15, UPT, UPT, UR26, -0x40, URZ ;  /* 0xffffffc01a0f7890 */ /* 0x000fe2000fffe0ff */
[----:B------:R-:W-:Y:S01]  /*cf60*/  MOV R10, RZ ;  /* 0x000000ff000a7202 */ /* 0x000fe20000000f00 */
[----:B--2---:R-:W-:Y:S04]  /*cf70*/  UMOV UR17, UR8 ;  /* 0x0000000800117c82 */ /* 0x004fe80008000000 */
        /* <DEDUP_REMOVED lines=24> */
[----:B------:R-:W-:Y:S02]  /*d100*/  LOP3.LUT R8, R6, UR26, RZ, 0x3c, !PT ;  /* 0x0000001a06087c12 */ /* 0x000fe4000f8e3cff */
[----:B------:R-:W-:Y:S02]  /*d110*/  ISETP.GE.U32.AND P0, PT, R10, R4, PT ;  /* 0x000000040a00720c */ /* 0x000fe40003f06070 */
[----:B------:R-:W-:Y:S04]  /*d120*/  LOP3.LUT R4, R6, UR15, RZ, 0x3c, !PT ;  /* 0x0000000f06047c12 */ /* 0x000fe8000f8e3cff */
        /* <DEDUP_REMOVED lines=12> */
[-C--:B------:R-:W-:Y:S02]  /*d1f0*/  LEA.HI.X.SX32 R15, R11, R237.reuse, 0x2, P2 ;  /* 0x000000ed0b0f7211 */ /* 0x080fe400010f16ff */
[C---:B------:R-:W-:Y:S01]  /*d200*/  LEA.HI.X.SX32 R13, R9.reuse, R237, 0x2, P0 ;  /* 0x000000ed090d7211 */ /* 0x040fe200000f16ff */
[----:B------:R-:W-:Y:S02]  /*d210*/  IMAD.IADD R9, R9, 0x1, -R11 ;  /* 0x0000000109097824 */ /* 0x000fe400078e0a0b */
[----:B------:R-:W2:Y:S02]  /*d220*/  LDG.E R4, desc[UR24][R14.64] ;  /* 0x000000180e047981 */ /* 0x000ea4000c1e1900 */
[----:B------:R-:W-:Y:S02]  /*d230*/  IMAD R9, R9, R6, -0x40 ;  /* 0xffffffc009097424 */ /* 0x000fe400078e0206 */
[----:B------:R-:W2:Y:S03]  /*d240*/  LDG.E R3, desc[UR24][R12.64] ;  /* 0x000000180c037981 */ /* 0x000ea6000c1e1900 */
        /* <DEDUP_REMOVED lines=13> */
.L_x_2615:
[----:B------:R-:W-:Y:S01]  /*d320*/  @!PT LDS RZ, [RZ] ;  /* 0x00000000fffff984 */ /* 0x000fe20000000800 */
[----:B------:R-:W-:Y:S01]  /*d330*/  @!PT LDS RZ, [RZ] ;  /* 0x00000000fffff984 */ /* 0x000fe20000000800 */
[----:B------:R-:W-:Y:S01]  /*d340*/  @!PT LDS RZ, [RZ] ;  /* 0x00000000fffff984 */ /* 0x000fe20000000800 */
[----:B------:R-:W-:Y:S01]  /*d350*/  @!P5 LDGSTS.E.BYPASS.LTC128B.128 [R241+0x10000], desc[UR24][R232.64] ;  /* 0x10000000e8f1dfae */ /* 0x000fe2000b981a18 */
[----:B------:R-:W-:Y:S01]  /*d360*/  USHF.L.U32 UR15, UR17, 0x5, URZ ;  /* 0x00000005110f7899 */ /* 0x000fe200080006ff */
[----:B------:R-:W-:Y:S01]  /*d370*/  LEA R224, R224, UR5, 0x1 ;  /* 0x00000005e0e07c11 */ /* 0x000fe2000f8e08ff */
[----:B--2---:R-:W-:Y:S01]  /*d380*/  USHF.L.U64.HI UR17, UR17, 0x5, UR20 ;  /* 0x0000000511117899 */ /* 0x004fe20008010214 */
        /* <DEDUP_REMOVED lines=23> */
[C---:B------:R-:W-:Y:S02]  /*d500*/  IMAD.IADD R220, R224.reuse, 0x1, R3 ;  /* 0x00000001e0dc7824 */ /* 0x040fe400078e0203 */
        /* <DEDUP_REMOVED lines=14> */
[--C-:B------:R-:W-:Y:S01]  /*d5f0*/  IMAD.IADD R221, R217, 0x1, R218.reuse ;  /* 0x00000001d9dd7824 */ /* 0x100fe200078e02da */
        /* <DEDUP_REMOVED lines=67> */
[----:B------:R-:W-:Y:S04]  /*da30*/  LDSM.16.M88.4 R196, [R220] ;  /* 0x00000000dcc4783b */ /* 0x000fe80000000200 */
[----:B------:R-:W-:Y:S01]  /*da40*/  LDSM.16.M88.4 R200, [R218+0x8000] ;  /* 0x00800000dac8783b */ /* 0x000fe20000000200 */
[C---:B--2---:R-:W-:Y:S03]  /*da50*/  HMMA.16816.F32 R4, R164.reuse, R168, RZ ;  /* 0x000000a8a404723c */ /* 0x044fe600000018ff */
[----:B------:R-:W-:Y:S04]  /*da60*/  LDSM.16.M88.4 R204, [R218+0x8800] ;  /* 0x00880000dacc783b */ /* 0x000fe80000000200 */
[----:B-1----:R-:W-:Y:S01]  /*da70*/  LDSM.16.M88.4 R208, [R223+UR5+0xe000] ;  /* 0x00e00005dfd0783b */ /* 0x002fe20008000200 */
[C---:B------:R-:W-:Y:S03]  /*da80*/  HMMA.16816.F32 R8, R164.reuse, R170, RZ ;  /* 0x000000aaa408723c */ /* 0x040fe600000018ff */
[----:B------:R-:W1:Y:S05]  /*da90*/  LDSM.16.M88.4 R168, [R221+0x9000] ;  /* 0x00900000dda8783b */ /* 0x000e6a0000000200 */
[C---:B----4-:R-:W-:Y:S08]  /*daa0*/  HMMA.16816.F32 R12, R164.reuse, R172, RZ ;  /* 0x000000aca40c723c */ /* 0x050ff000000018ff */
[C---:B------:R-:W-:Y:S01]  /*dab0*/  HMMA.16816.F32 R16, R164.reuse, R174, RZ ;  /* 0x000000aea410723c */ /* 0x040fe200000018ff */
[----:B------:R-:W2:Y:S07]  /*dac0*/  LDSM.16.M88.4 R172, [R221+0x9800] ;  /* 0x00980000ddac783b */ /* 0x000eae0000000200 */
[C---:B-----5:R-:W-:Y:S08]  /*dad0*/  HMMA.16816.F32 R20, R164.reuse, R176, RZ ;  /* 0x000000b0a414723c */ /* 0x060ff000000018ff */
[C---:B------:R-:W-:Y:S01]  /*dae0*/  HMMA.16816.F32 R24, R164.reuse, R178, RZ ;  /* 0x000000b2a418723c */ /* 0x040fe200000018ff */
[----:B------:R-:W-:Y:S07]  /*daf0*/  LDSM.16.M88.4 R176, [R218+0x9800] ;  /* 0x00980000dab0783b */ /* 0x000fee0000000200 */
[C---:B---3--:R-:W-:Y:S08]  /*db00*/  HMMA.16816.F32 R28, R164.reuse, R180, RZ ;  /* 0x000000b4a41c723c */ /* 0x048ff000000018ff */
        /* <DEDUP_REMOVED lines=267> */
.L_x_2617:
        /* <DEDUP_REMOVED lines=91> */
.L_x_2616:
[C---:B-1----:R-:W-:Y:S01]  /*f170*/  IADD3 R171, PT, PT, R234.reuse, -0x1f, RZ ;  /* 0xffffffe1eaab7810 */ /* 0x042fe20007ffe0ff */
[----:B------:R-:W-:Y:S01]  /*f180*/  UISETP.GT.AND UP2, UPT, UR23, UR18, UPT ;  /* 0x000000121700728c */ /* 0x000fe2000bf44270 */
[C---:B------:R-:W-:Y:S01]  /*f190*/  IADD3 R164, PT, PT, R234.reuse, -0x17, RZ ;  /* 0xffffffe9eaa47810 */ /* 0x040fe20007ffe0ff */
[----:B------:R-:W-:Y:S01]  /*f1a0*/  UIADD3 UR26, UPT, UPT, UR26, -0x40, URZ ;  /* 0xffffffc01a1a7890 */ /* 0x000fe2000fffe0ff */
[C---:B------:R-:W-:Y:S02]  /*f1b0*/  ISETP.GE.AND P3, PT, R171.reuse, R229, PT ;  /* 0x000000e5ab00720c */ /* 0x040fe40003f66270 */
[----:B------:R-:W-:Y:S02]  /*f1c0*/  ISETP.GE.AND P0, PT, R171, R227, PT ;  /* 0x000000e3ab00720c */ /* 0x000fe40003f06270 */
[----:B------:R-:W-:Y:S02]  /*f1d0*/  IADD3 R3, PT, PT, R234, -0x20, RZ ;  /* 0xffffffe0ea037810 */ /* 0x000fe40007ffe0ff */
[----:B------:R-:W-:Y:S02]  /*f1e0*/  FSEL R168, R5, -INF , P3 ;  /* 0xff80000005a87808 */ /* 0x000fe40001800000 */
[----:B------:R-:W-:Y:S02]  /*f1f0*/  FSEL R7, R7, -INF , P0 ;  /* 0xff80000007077808 */ /* 0x000fe40000000000 */
[C---:B------:R-:W-:Y:S02]  /*f200*/  ISETP.GE.AND P3, PT, R164.reuse, R229, PT ;  /* 0x000000e5a400720c */ /* 0x040fe40003f66270 */
[-C--:B------:R-:W-:Y:S02]  /*f210*/  ISETP.GE.AND P0, PT, R164, R227.reuse, PT ;  /* 0x000000e3a400720c */ /* 0x080fe40003f06270 */
[C---:B------:R-:W-:Y:S02]  /*f220*/  ISETP.GE.AND P1, PT, R3.reuse, R227, PT ;  /* 0x000000e30300720c */ /* 0x040fe40003f26270 */
[----:B------:R-:W-:Y:S02]  /*f230*/  ISETP.GE.AND P4, PT, R3, R229, PT ;  /* 0x000000e50300720c */ /* 0x000fe40003f86270 */
[----:B------:R-:W-:Y:S02]  /*f240*/  IADD3 R165, PT, PT, R234, -0x18, RZ ;  /* 0xffffffe8eaa57810 */ /* 0x000fe40007ffe0ff */
[----:B------:R-:W-:Y:S02]  /*f250*/  FSEL R166, R9, -INF , P3 ;  /* 0xff80000009a67808 */ /* 0x000fe40001800000 */
[----:B------:R-:W-:Y:S02]  /*f260*/  FSEL R5, R6, -INF , P1 ;  /* 0xff80000006057808 */ /* 0x000fe40000800000 */
[----:B------:R-:W-:Y:S02]  /*f270*/  FSEL R9, R11, -INF , P0 ;  /* 0xff8000000b097808 */ /* 0x000fe40000000000 */
[----:B------:R-:W-:Y:S02]  /*f280*/  FSEL R169, R4, -INF , P4 ;  /* 0xff80000004a97808 */ /* 0x000fe40002000000 */
[C---:B------:R-:W-:Y:S02]  /*f290*/  ISETP.GE.AND P1, PT, R165.reuse, R227, PT ;  /* 0x000000e3a500720c */ /* 0x040fe40003f26270 */
[C---:B------:R-:W-:Y:S02]  /*f2a0*/  IADD3 R11, PT, PT, R234.reuse, -0xf, RZ ;  /* 0xfffffff1ea0b7810 */ /* 0x040fe40007ffe0ff */
[----:B------:R-:W-:Y:S02]  /*f2b0*/  IADD3 R174, PT, PT, R234, -0x10, RZ ;  /* 0xfffffff0eaae7810 */ /* 0x000fe40007ffe0ff */
[-C--:B------:R-:W-:Y:S02]  /*f2c0*/  ISETP.GE.AND P4, PT, R165, R229.reuse, PT ;  /* 0x000000e5a500720c */ /* 0x080fe40003f86270 */
[C---:B------:R-:W-:Y:S02]  /*f2d0*/  ISETP.GE.AND P5, PT, R3.reuse, R226, PT ;  /* 0x000000e20300720c */ /* 0x040fe40003fa6270 */
[----:B------:R-:W-:Y:S02]  /*f2e0*/  FSEL R10, R10, -INF , P1 ;  /* 0xff8000000a0a7808 */ /* 0x000fe40000800000 */
[-C--:B------:R-:W-:Y:S02]  /*f2f0*/  ISETP.GE.AND P6, PT, R3, R228.reuse, PT ;  /* 0x000000e40300720c */ /* 0x080fe40003fc6270 */
[----:B------:R-:W-:Y:S02]  /*f300*/  ISETP.GE.AND P3, PT, R11, R229, PT ;  /* 0x000000e50b00720c */ /* 0x000fe40003f66270 */
[----:B------:R-:W-:Y:S02]  /*f310*/  ISETP.GE.AND P1, PT, R174, R227, PT ;  /* 0x000000e3ae00720c */ /* 0x000fe40003f26270 */
[----:B------:R-:W-:Y:S02]  /*f320*/  FSEL R167, R8, -INF , P4 ;  /* 0xff80000008a77808 */ /* 0x000fe40002000000 */
[C---:B------:R-:W-:Y:S02]  /*f330*/  IADD3 R3, PT, PT, R234.reuse, -0x7, RZ ;  /* 0xfffffff9ea037810 */ /* 0x040fe40007ffe0ff */
[----:B------:R-:W-:Y:S02]  /*f340*/  IADD3 R8, PT, PT, R234, -0x8, RZ ;  /* 0xfffffff8ea087810 */ /* 0x000fe40007ffe0ff */
[----:B------:R-:W-:Y:S02]  /*f350*/  FSEL R199, R13, -INF , P3 ;  /* 0xff8000000dc77808 */ /* 0x000fe40001800000 */
[-C--:B------:R-:W-:Y:S02]  /*f360*/  ISETP.GE.AND P4, PT, R174, R229.reuse, PT ;  /* 0x000000e5ae00720c */ /* 0x080fe40003f86270 */
[----:B------:R-:W-:Y:S02]  /*f370*/  FSEL R14, R14, -INF , P1 ;  /* 0xff8000000e0e7808 */ /* 0x000fe40000800000 */
[----:B------:R-:W-:Y:S02]  /*f380*/  ISETP.GE.AND P3, PT, R3, R229, PT ;  /* 0x000000e50300720c */ /* 0x000fe40003f66270 */
[----:B------:R-:W-:Y:S02]  /*f390*/  IADD3 R172, PT, PT, R234, 0x1, RZ ;  /* 0x00000001eaac7810 */ /* 0x000fe40007ffe0ff */
[-C--:B------:R-:W-:Y:S02]  /*f3a0*/  ISETP.GE.AND P1, PT, R8, R227.reuse, PT ;  /* 0x000000e30800720c */ /* 0x080fe40003f26270 */
[----:B------:R-:W-:Y:S02]  /*f3b0*/  FSEL R12, R12, -INF , P4 ;  /* 0xff8000000c0c7808 */ /* 0x000fe40002000000 */
[----:B------:R-:W-:Y:S02]  /*f3c0*/  FSEL R177, R17, -INF , P3 ;  /* 0xff80000011b17808 */ /* 0x000fe40001800000 */
[----:B------:R-:W-:Y:S02]  /*f3d0*/  ISETP.GE.AND P0, PT, R11, R227, PT ;  /* 0x000000e30b00720c */ /* 0x000fe40003f06270 */
[-C--:B------:R-:W-:Y:S02]  /*f3e0*/  ISETP.GE.AND P3, PT, R172, R229.reuse, PT ;  /* 0x000000e5ac00720c */ /* 0x080fe40003f66270 */
[----:B------:R-:W-:Y:S02]  /*f3f0*/  FSEL R18, R18, -INF , P1 ;  /* 0xff80000012127808 */ /* 0x000fe40000800000 */
[----:B------:R-:W-:Y:S02]  /*f400*/  ISETP.GE.AND P4, PT, R8, R229, PT ;  /* 0x000000e50800720c */ /* 0x000fe40003f86270 */
[C---:B------:R-:W-:Y:S02]  /*f410*/  IADD3 R6, PT, PT, R234.reuse, 0x9, RZ ;  /* 0x00000009ea067810 */ /* 0x040fe40007ffe0ff */
[-C--:B------:R-:W-:Y:S02]  /*f420*/  ISETP.GE.AND P1, PT, R234, R227.reuse, PT ;  /* 0x000000e3ea00720c */ /* 0x080fe40003f26270 */
[----:B------:R-:W-:Y:S02]  /*f430*/  FSEL R201, R15, -INF , P0 ;  /* 0xff8000000fc97808 */ /* 0x000fe40000000000 */
[----:B------:R-:W-:Y:S02]  /*f440*/  ISETP.GE.AND P0, PT, R3, R227, PT ;  /* 0x000000e30300720c */ /* 0x000fe40003f06270 */
[----:B------:R-:W-:Y:S02]  /*f450*/  FSEL R16, R16, -INF , P4 ;  /* 0xff80000010107808 */ /* 0x000fe40002000000 */
[----:B------:R-:W-:Y:S02]  /*f460*/  FSEL R21, R21, -INF , P3 ;  /* 0xff80000015157808 */ /* 0x000fe40001800000 */
[----:B------:R-:W-:Y:S02]  /*f470*/  IADD3 R170, PT, PT, R234, 0x8, RZ ;  /* 0x00000008eaaa7810 */ /* 0x000fe40007ffe0ff */
[----:B------:R-:W-:Y:S02]  /*f480*/  FSEL R221, R22, -INF , P1 ;  /* 0xff80000016dd7808 */ /* 0x000fe40000800000 */
[-C--:B------:R-:W-:Y:S02]  /*f490*/  ISETP.GE.AND P3, PT, R6, R229.reuse, PT ;  /* 0x000000e50600720c */ /* 0x080fe40003f66270 */
[C---:B------:R-:W-:Y:S02]  /*f4a0*/  ISETP.GE.AND P4, PT, R234.reuse, R229, PT ;  /* 0x000000e5ea00720c */ /* 0x040fe40003f86270 */
[----:B------:R-:W-:Y:S02]  /*f4b0*/  IADD3 R22, PT, PT, R234, 0x11, RZ ;  /* 0x00000011ea167810 */ /* 0x000fe40007ffe0ff */
[----:B------:R-:W-:Y:S02]  /*f4c0*/  FSEL R173, R19, -INF , P0 ;  /* 0xff80000013ad7808 */ /* 0x000fe40000000000 */
[-C--:B------:R-:W-:Y:S02]  /*f4d0*/  ISETP.GE.AND P0, PT, R172, R227.reuse, PT ;  /* 0x000000e3ac00720c */ /* 0x080fe40003f06270 */
[----:B------:R-:W-:Y:S02]  /*f4e0*/  FSEL R243, R20, -INF , P4 ;  /* 0xff80000014f37808 */ /* 0x000fe40002000000 */
[----:B------:R-:W-:Y:S02]  /*f4f0*/  ISETP.GE.AND P1, PT, R170, R227, PT ;  /* 0x000000e3aa00720c */ /* 0x000fe40003f26270 */
[----:B------:R-:W-:Y:S02]  /*f500*/  FSEL R25, R25, -INF , P3 ;  /* 0xff80000019197808 */ /* 0x000fe40001800000 */
[----:B------:R-:W-:Y:S02]  /*f510*/  IADD3 R176, PT, PT, R234, 0x10, RZ ;  /* 0x00000010eab07810 */ /* 0x000fe40007ffe0ff */
[-C--:B------:R-:W-:Y:S02]  /*f520*/  ISETP.GE.AND P3, PT, R22, R229.reuse, PT ;  /* 0x000000e51600720c */ /* 0x080fe40003f66270 */
[----:B------:R-:W-:Y:S02]  /*f530*/  ISETP.GE.AND P4, PT, R170, R229, PT ;  /* 0x000000e5aa00720c */ /* 0x000fe40003f86270 */
[----:B------:R-:W-:Y:S02]  /*f540*/  IADD3 R20, PT, PT, R234, 0x19, RZ ;  /* 0x00000019ea147810 */ /* 0x000fe40007ffe0ff */
[----:B------:R-:W-:Y:S02]  /*f550*/  FSEL R23, R23, -INF , P0 ;  /* 0xff80000017177808 */ /* 0x000fe40000000000 */
[----:B------:R-:W-:Y:S02]  /*f560*/  FSEL R26, R26, -INF , P1 ;  /* 0xff8000001a1a7808 */ /* 0x000fe40000800000 */
[-C--:B------:R-:W-:Y:S02]  /*f570*/  ISETP.GE.AND P1, PT, R176, R227.reuse, PT ;  /* 0x000000e3b000720c */ /* 0x080fe40003f26270 */
[----:B------:R-:W-:Y:S02]  /*f580*/  FSEL R29, R29, -INF , P3 ;  /* 0xff8000001d1d7808 */ /* 0x000fe40001800000 */
[----:B------:R-:W-:Y:S02]  /*f590*/  ISETP.GE.AND P0, PT, R6, R227, PT ;  /* 0x000000e30600720c */ /* 0x000fe40003f06270 */
[----:B------:R-:W-:Y:S02]  /*f5a0*/  FSEL R24, R24, -INF , P4 ;  /* 0xff80000018187808 */ /* 0x000fe40002000000 */
[-C--:B------:R-:W-:Y:S02]  /*f5b0*/  ISETP.GE.AND P4, PT, R176, R229.reuse, PT ;  /* 0x000000e5b000720c */ /* 0x080fe40003f86270 */
[----:B------:R-:W-:Y:S02]  /*f5c0*/  ISETP.GE.AND P3, PT, R20, R229, PT ;  /* 0x000000e51400720c */ /* 0x000fe40003f66270 */
[----:B------:R-:W-:Y:S02]  /*f5d0*/  IADD3 R4, PT, PT, R234, 0x18, RZ ;  /* 0x00000018ea047810 */ /* 0x000fe40007ffe0ff */
[----:B------:R-:W-:Y:S02]  /*f5e0*/  FSEL R30, R30, -INF , P1 ;  /* 0xff8000001e1e7808 */ /* 0x000fe40000800000 */
[----:B------:R-:W-:Y:S02]  /*f5f0*/  FSEL R27, R27, -INF , P0 ;  /* 0xff8000001b1b7808 */ /* 0x000fe40000000000 */
[-C--:B------:R-:W-:Y:S02]  /*f600*/  ISETP.GE.AND P0, PT, R22, R227.reuse, PT ;  /* 0x000000e31600720c */ /* 0x080fe40003f06270 */
[----:B------:R-:W-:Y:S02]  /*f610*/  FSEL R28, R28, -INF , P4 ;  /* 0xff8000001c1c7808 */ /* 0x000fe40002000000 */
[----:B------:R-:W-:Y:S02]  /*f620*/  FSEL R33, R33, -INF , P3 ;  /* 0xff80000021217808 */ /* 0x000fe40001800000 */
[C---:B------:R-:W-:Y:S02]  /*f630*/  ISETP.GE.AND P1, PT, R4.reuse, R227, PT ;  /* 0x000000e30400720c */ /* 0x040fe40003f26270 */
[----:B------:R-:W-:Y:S02]  /*f640*/  ISETP.GE.AND P4, PT, R4, R229, PT ;  /* 0x000000e50400720c */ /* 0x000fe40003f86270 */
[----:B------:R-:W-:Y:S02]  /*f650*/  ISETP.GE.AND P3, PT, R234, R228, PT ;  /* 0x000000e4ea00720c */ /* 0x000fe40003f66270 */
[----:B------:R-:W-:Y:S02]  /*f660*/  FSEL R31, R31, -INF , P0 ;  /* 0xff8000001f1f7808 */ /* 0x000fe40000000000 */
[----:B------:R-:W-:Y:S02]  /*f670*/  FSEL R34, R34, -INF , P1 ;  /* 0xff80000022227808 */ /* 0x000fe40000800000 */
[----:B------:R-:W-:Y:S02]  /*f680*/  ISETP.GE.AND P0, PT, R20, R227, PT ;  /* 0x000000e31400720c */ /* 0x000fe40003f06270 */
[----:B------:R-:W-:Y:S02]  /*f690*/  FSEL R32, R32, -INF , P4 ;  /* 0xff80000020207808 */ /* 0x000fe40002000000 */
[----:B------:R-:W-:Y:S02]  /*f6a0*/  ISETP.GE.AND P1, PT, R171, R226, PT ;  /* 0x000000e2ab00720c */ /* 0x000fe40003f26270 */
[----:B------:R-:W-:Y:S02]  /*f6b0*/  FSEL R243, R243, -INF , !P3 ;  /* 0xff800000f3f37808 */ /* 0x000fe40005800000 */
[-C--:B------:R-:W-:Y:S02]  /*f6c0*/  ISETP.GE.AND P4, PT, R171, R228.reuse, PT ;  /* 0x000000e4ab00720c */ /* 0x080fe40003f86270 */
[----:B------:R-:W-:Y:S02]  /*f6d0*/  ISETP.GE.AND P3, PT, R165, R228, PT ;  /* 0x000000e4a500720c */ /* 0x000fe40003f66270 */
[----:B------:R-:W-:Y:S02]  /*f6e0*/  FSEL R13, R7, -INF , !P1 ;  /* 0xff800000070d7808 */ /* 0x000fe40004800000 */
[----:B------:R-:W-:Y:S02]  /*f6f0*/  FSEL R35, R35, -INF , P0 ;  /* 0xff80000023237808 */ /* 0x000fe40000000000 */
[----:B------:R-:W-:Y:S02]  /*f700*/  FSEL R17, R168, -INF , !P4 ;  /* 0xff800000a8117808 */ /* 0x000fe40006000000 */
[----:B------:R-:W-:Y:S02]  /*f710*/  FSEL R7, R167, -INF , !P3 ;  /* 0xff800000a7077808 */ /* 0x000fe40005800000 */
[-C--:B------:R-:W-:Y:S02]  /*f720*/  ISETP.GE.AND P0, PT, R234, R226.reuse, PT ;  /* 0x000000e2ea00720c */ /* 0x080fe40003f06270 */
[C---:B------:R-:W-:Y:S02]  /*f730*/  ISETP.GE.AND P4, PT, R164.reuse, R226, PT ;  /* 0x000000e2a400720c */ /* 0x040fe40003f86270 */
[-C--:B------:R-:W-:Y:S02]  /*f740*/  ISETP.GE.AND P3, PT, R11, R228.reuse, PT ;  /* 0x000000e40b00720c */ /* 0x080fe40003f66270 */
[----:B------:R-:W-:Y:S02]  /*f750*/  FSEL R19, R169, -INF , !P6 ;  /* 0xff800000a9137808 */ /* 0x000fe40007000000 */
[----:B------:R-:W-:Y:S02]  /*f760*/  ISETP.GE.AND P6, PT, R164, R228, PT ;  /* 0x000000e4a400720c */ /* 0x000fe40003fc6270 */
[----:B------:R-:W-:Y:S02]  /*f770*/  FSEL R221, R221, -INF , !P0 ;  /* 0xff800000dddd7808 */ /* 0x000fe40004000000 */
[----:B------:R-:W-:Y:S02]  /*f780*/  FSEL R9, R9, -INF , !P4 ;  /* 0xff80000009097808 */ /* 0x000fe40006000000 */
[-C--:B------:R-:W-:Y:S02]  /*f790*/  ISETP.GE.AND P0, PT, R165, R226.reuse, PT ;  /* 0x000000e2a500720c */ /* 0x080fe40003f06270 */
[----:B------:R-:W-:Y:S02]  /*f7a0*/  FSEL R199, R199, -INF , !P3 ;  /* 0xff800000c7c77808 */ /* 0x000fe40005800000 */
[----:B------:R-:W-:Y:S02]  /*f7b0*/  FSEL R15, R5, -INF , !P5 ;  /* 0xff800000050f7808 */ /* 0x000fe40006800000 */
[-C--:B------:R-:W-:Y:S02]  /*f7c0*/  ISETP.GE.AND P4, PT, R8, R226.reuse, PT ;  /* 0x000000e20800720c */ /* 0x080fe40003f86270 */
[-C--:B------:R-:W-:Y:S02]  /*f7d0*/  ISETP.GE.AND P3, PT, R3, R226.reuse, PT ;  /* 0x000000e20300720c */ /* 0x080fe40003f66270 */
[----:B------:R-:W-:Y:S02]  /*f7e0*/  FSEL R5, R166, -INF , !P6 ;  /* 0xff800000a6057808 */ /* 0x000fe40007000000 */
[----:B------:R-:W-:Y:S02]  /*f7f0*/  ISETP.GE.AND P6, PT, R11, R226, PT ;  /* 0x000000e20b00720c */ /* 0x000fe40003fc6270 */
[----:B------:R-:W-:Y:S02]  /*f800*/  FSEL R11, R10, -INF , !P0 ;  /* 0xff8000000a0b7808 */ /* 0x000fe40004000000 */
[----:B------:R-:W-:Y:S02]  /*f810*/  FSEL R175, R18, -INF , !P4 ;  /* 0xff80000012af7808 */ /* 0x000fe40006000000 */
[----:B------:R-:W-:Y:S02]  /*f820*/  FSEL R173, R173, -INF , !P3 ;  /* 0xff800000adad7808 */ /* 0x000fe40005800000 */
[-C--:B------:R-:W-:Y:S02]  /*f830*/  ISETP.GE.AND P0, PT, R8, R228.reuse, PT ;  /* 0x000000e40800720c */ /* 0x080fe40003f06270 */
[-C--:B------:R-:W-:Y:S02]  /*f840*/  ISETP.GE.AND P5, PT, R174, R228.reuse, PT ;  /* 0x000000e4ae00720c */ /* 0x080fe40003fa6270 */
[C---:B------:R-:W-:Y:S02]  /*f850*/  ISETP.GE.AND P4, PT, R6.reuse, R228, PT ;  /* 0x000000e40600720c */ /* 0x040fe40003f86270 */
[-C--:B------:R-:W-:Y:S02]  /*f860*/  ISETP.GE.AND P3, PT, R6, R226.reuse, PT ;  /* 0x000000e20600720c */ /* 0x080fe40003f66270 */
[----:B------:R-:W-:Y:S02]  /*f870*/  FMNMX3.FTZ R8, R0, R19, R17, !PT ;  /* 0x0000001300087276 */ /* 0x000fe40007810011 */
[----:B------:R-:W-:Y:S02]  /*f880*/  ISETP.GE.AND P1, PT, R174, R226, PT ;  /* 0x000000e2ae00720c */ /* 0x000fe40003f26270 */
[----:B------:R-:W-:Y:S02]  /*f890*/  FMNMX3.FTZ R6, R2, R15, R13, !PT ;  /* 0x0000000f02067276 */ /* 0x000fe4000781000d */
[----:B------:R-:W-:Y:S02]  /*f8a0*/  FSEL R205, R12, -INF , !P5 ;  /* 0xff8000000ccd7808 */ /* 0x000fe40006800000 */
[----:B------:R-:W-:Y:S02]  /*f8b0*/  FMNMX3.FTZ R8, R8, R7, R5, !PT ;  /* 0x0000000708087276 */ /* 0x000fe40007810005 */
[----:B------:R-:W-:Y:S02]  /*f8c0*/  FSEL R203, R14, -INF , !P1 ;  /* 0xff8000000ecb7808 */ /* 0x000fe40004800000 */
[----:B------:R-:W-:Y:S02]  /*f8d0*/  FSEL R201, R201, -INF , !P6 ;  /* 0xff800000c9c97808 */ /* 0x000fe40007000000 */
[----:B------:R-:W-:Y:S02]  /*f8e0*/  FMNMX3.FTZ R6, R6, R11, R9, !PT ;  /* 0x0000000b06067276 */ /* 0x000fe40007810009 */
[----:B------:R-:W-:Y:S02]  /*f8f0*/  ISETP.GE.AND P5, PT, R3, R228, PT ;  /* 0x000000e40300720c */ /* 0x000fe40003fa6270 */
[----:B------:R-:W-:Y:S02]  /*f900*/  FMNMX3.FTZ R10, R8, R205, R199, !PT ;  /* 0x000000cd080a7276 */ /* 0x000fe400078100c7 */
        /* <DEDUP_REMOVED lines=8> */
[----:B------:R-:W-:Y:S02]  /*f990*/  ISETP.GE.AND P5, PT, R170, R226, PT ;  /* 0x000000e2aa00720c */ /* 0x000fe40003fa6270 */
[----:B------:R-:W-:Y:S02]  /*f9a0*/  FSEL R223, R24, -INF , !P0 ;  /* 0xff80000018df7808 */ /* 0x000fe40004000000 */
[----:B------:R-:W-:Y:S02]  /*f9b0*/  ISETP.GE.AND P0, PT, R22, R228, PT ;  /* 0x000000e41600720c */ /* 0x000fe40003f06270 */
[----:B------:R-:W-:Y:S02]  /*f9c0*/  FSEL R211, R25, -INF , !P4 ;  /* 0xff80000019d37808 */ /* 0x000fe40006000000 */
[-C--:B------:R-:W-:Y:S02]  /*f9d0*/  ISETP.GE.AND P6, PT, R176, R226.reuse, PT ;  /* 0x000000e2b000720c */ /* 0x080fe40003fc6270 */
[----:B------:R-:W-:Y:S02]  /*f9e0*/  ISETP.GE.AND P4, PT, R22, R226, PT ;  /* 0x000000e21600720c */ /* 0x000fe40003f86270 */
[----:B------:R-:W-:Y:S02]  /*f9f0*/  FSEL R241, R21, -INF , !P1 ;  /* 0xff80000015f17808 */ /* 0x000fe40004800000 */
[----:B------:R-:W-:Y:S02]  /*fa00*/  FSEL R209, R26, -INF , !P5 ;  /* 0xff8000001ad17808 */ /* 0x000fe40006800000 */
[----:B------:R-:W-:Y:S02]  /*fa10*/  FSEL R207, R27, -INF , !P3 ;  /* 0xff8000001bcf7808 */ /* 0x000fe40005800000 */
[----:B------:R-:W-:Y:S02]  /*fa20*/  FMNMX3.FTZ R8, R8, R221, R219, !PT ;  /* 0x000000dd08087276 */ /* 0x000fe400078100db */
[----:B------:R-:W-:Y:S02]  /*fa30*/  ISETP.GE.AND P1, PT, R176, R228, PT ;  /* 0x000000e4b000720c */ /* 0x000fe40003f26270 */
[----:B------:R-:W-:Y:S02]  /*fa40*/  FMNMX3.FTZ R6, R10, R179, R177, !PT ;  /* 0x000000b30a067276 */ /* 0x000fe400078100b1 */
[----:B------:R-:W-:Y:S02]  /*fa50*/  FSEL R195, R29, -INF , !P0 ;  /* 0xff8000001dc37808 */ /* 0x000fe40004000000 */
[-C--:B------:R-:W-:Y:S02]  /*fa60*/  ISETP.GE.AND P3, PT, R20, R226.reuse, PT ;  /* 0x000000e21400720c */ /* 0x080fe40003f66270 */
[----:B------:R-:W-:Y:S02]  /*fa70*/  FSEL R193, R30, -INF , !P6 ;  /* 0xff8000001ec17808 */ /* 0x000fe40007000000 */
[----:B------:R-:W-:Y:S02]  /*fa80*/  FSEL R183, R31, -INF , !P4 ;  /* 0xff8000001fb77808 */ /* 0x000fe40006000000 */
[----:B------:R-:W-:Y:S02]  /*fa90*/  FMNMX3.FTZ R8, R8, R209, R207, !PT ;  /* 0x000000d108087276 */ /* 0x000fe400078100cf */
[----:B------:R-:W-:Y:S02]  /*faa0*/  ISETP.GE.AND P0, PT, R4, R226, PT ;  /* 0x000000e20400720c */ /* 0x000fe40003f06270 */
[----:B------:R-:W-:Y:S02]  /*fab0*/  FSEL R197, R28, -INF , !P1 ;  /* 0xff8000001cc57808 */ /* 0x000fe40004800000 */
[-C--:B------:R-:W-:Y:S02]  /*fac0*/  ISETP.GE.AND P1, PT, R4, R228.reuse, PT ;  /* 0x000000e40400720c */ /* 0x080fe40003f26270 */
        /* <DEDUP_REMOVED lines=69> */
[----:B------:R-:W-:Y:S01]  /*ff20*/  FFMA.FTZ R208, R207, UR4, -R182 ;  /* 0x00000004cfd07c23 */ /* 0x000fe200080108b6 */
[--C-:B------:R-:W-:Y:S01]  /*ff30*/  FFMA.FTZ R241, R241, UR4, -R192.reuse ;  /* 0x00000004f1f17c23 */ /* 0x100fe200080108c0 */
[--C-:B------:R-:W-:Y:S07]  /*ff40*/  FFMA.FTZ R211, R211, UR4, -R192.reuse ;  /* 0x00000004d3d37c23 */ /* 0x100fee00080108c0 */
[----:B------:R-:W4:Y:S01]  /*ff50*/  MUFU.EX2 R2, R7 ;  /* 0x0000000700027308 */ /* 0x000f220000000800 */
[----:B------:R-:W-:Y:S01]  /*ff60*/  FFMA.FTZ R210, R195, UR4, -R192 ;  /* 0x00000004c3d27c23 */ /* 0x000fe200080108c0 */
[----:B--2---:R-:W-:Y:S01]  /*ff70*/  F2FP.F16.F32.PACK_AB R170, R167, R186 ;  /* 0x000000baa7aa723e */ /* 0x004fe200000000ff */
[--C-:B------:R-:W-:Y:S07]  /*ff80*/  FFMA.FTZ R193, R193, UR4, -R182.reuse ;  /* 0x00000004c1c17c23 */ /* 0x100fee00080108b6 */
[----:B------:R-:W2:Y:S10]  /*ff90*/  MUFU.EX2 R0, R8 ;  /* 0x0000000800007308 */ /* 0x000eb40000000800 */
        /* <DEDUP_REMOVED lines=44> */
[--C-:B-----5:R-:W-:Y:S01]  /*10260*/  FFMA.FTZ R205, R173, UR4, -R182.reuse ;  /* 0x00000004adcd7c23 */ /* 0x120fe200080108b6 */
        /* <DEDUP_REMOVED lines=13> */
[----:B------:R-:W3:Y:S01]  /*10340*/  MUFU.EX2 R194, R194 ;  /* 0x000000c200c27308 */ /* 0x000ee20000000800 */
[C---:B------:R-:W-:Y:S01]  /*10350*/  FMUL.FTZ R30, R0.reuse, R138 ;  /* 0x0000008a001e7220 */ /* 0x040fe20000410000 */
[C---:B------:R-:W-:Y:S01]  /*10360*/  FMUL.FTZ R31, R0.reuse, R139 ;  /* 0x0000008b001f7220 */ /* 0x040fe20000410000 */
[C---:B------:R-:W-:Y:S01]  /*10370*/  FMUL.FTZ R42, R0.reuse, R42 ;  /* 0x0000002a002a7220 */ /* 0x040fe20000410000 */
[----:B------:R-:W-:Y:S01]  /*10380*/  FMUL.FTZ R43, R0, R43 ;  /* 0x0000002b002b7220 */ /* 0x000fe20000410000 */
[----:B------:R-:W4:Y:S01]  /*10390*/  LDSM.16.MT88.4 R136, [R212+0x12000] ;  /* 0x01200000d488783b */ /* 0x000f220000004200 */
        /* <DEDUP_REMOVED lines=38> */
[C---:B----4-:R-:W-:Y:S04]  /*10600*/  HMMA.16816.F32 R44, R168.reuse, R136, R44 ;  /* 0x00000088a82c723c */ /* 0x050fe8000000182c */
[----:B------:R-:W-:Y:S01]  /*10610*/  MUFU.EX2 R200, R200 ;  /* 0x000000c800c87308 */ /* 0x000fe20000000800 */
[----:B------:R-:W-:Y:S01]  /*10620*/  FMUL.FTZ R71, R0, R71 ;  /* 0x0000004700477220 */ /* 0x000fe20000410000 */
[C---:B------:R-:W-:Y:S01]  /*10630*/  FMUL.FTZ R72, R2.reuse, R72 ;  /* 0x0000004802487220 */ /* 0x040fe20000410000 */
[----:B------:R-:W-:Y:S01]  /*10640*/  FMUL.FTZ R73, R2, R73 ;  /* 0x0000004902497220 */ /* 0x000fe20000410000 */
[C---:B------:R-:W-:Y:S01]  /*10650*/  FMUL.FTZ R74, R0.reuse, R74 ;  /* 0x0000004a004a7220 */ /* 0x040fe20000410000 */
[----:B------:R-:W-:Y:S01]  /*10660*/  FMUL.FTZ R75, R0, R75 ;  /* 0x0000004b004b7220 */ /* 0x000fe20000410000 */
[C---:B------:R-:W-:Y:S01]  /*10670*/  HMMA.16816.F32 R48, R168.reuse, R138, R48 ;  /* 0x0000008aa830723c */ /* 0x040fe20000001830 */
[----:B------:R-:W4:Y:S03]  /*10680*/  LDSM.16.MT88.4 R136, [R214+0x14000] ;  /* 0x01400000d688783b */ /* 0x000f260000004200 */
[----:B------:R-:W5:Y:S01]  /*10690*/  MUFU.EX2 R205, R205 ;  /* 0x000000cd00cd7308 */ /* 0x000f620000000800 */
        /* <DEDUP_REMOVED lines=14> */
[----:B------:R-:W-:Y:S01]  /*10780*/  MUFU.EX2 R193, R193 ;  /* 0x000000c100c17308 */ /* 0x000fe20000000800 */
        /* <DEDUP_REMOVED lines=60> */
[C---:B----4-:R-:W-:Y:S03]  /*10b50*/  HMMA.16816.F32 R92, R168.reuse, R136, R92 ;  /* 0x00000088a85c723c */ /* 0x050fe6000000185c */
[----:B------:R-:W-:Y:S01]  /*10b60*/  MOV R2, R3 ;  /* 0x0000000300027202 */ /* 0x000fe20000000f00 */
[----:B------:R-:W-:Y:S01]  /*10b70*/  FFMA.FTZ R189, R0, R235, R189 ;  /* 0x000000eb00bd7223 */ /* 0x000fe200000100bd */
[----:B------:R-:W-:Y:S03]  /*10b80*/  FADD.FTZ R191, R188, R191 ;  /* 0x000000bfbcbf7221 */ /* 0x000fe60000010000 */
[C---:B------:R-:W-:Y:S01]  /*10b90*/  HMMA.16816.F32 R96, R168.reuse, R138, R96 ;  /* 0x0000008aa860723c */ /* 0x040fe20000001860 */
[----:B------:R-:W4:Y:S02]  /*10ba0*/  LDSM.16.MT88.4 R136, [R184+0x6000] ;  /* 0x00600000b888783b */ /* 0x000f240000004200 */
[----:B------:R-:W-:Y:S01]  /*10bb0*/  FADD.FTZ R0, R187, R189 ;  /* 0x000000bdbb007221 */ /* 0x000fe20000010000 */
[----:B------:R-:W-:Y:S04]  /*10bc0*/  FADD.FTZ R186, R186, R191 ;  /* 0x000000bfbaba7221 */ /* 0x000fe80000010000 */
        /* <DEDUP_REMOVED lines=9> */
[C---:B---3--:R-:W-:Y:S03]  /*10c60*/  HMMA.16816.F32 R124, R168.reuse, R132, R124 ;  /* 0x00000084a87c723c */ /* 0x048fe6000000187c */
[----:B------:R-:W-:Y:S02]  /*10c70*/  F2FP.F16.F32.PACK_AB R132, R194, R199 ;  /* 0x000000c7c284723e */ /* 0x000fe400000000ff */
[----:B------:R-:W-:Y:S03]  /*10c80*/  F2FP.F16.F32.PACK_AB R133, R201, R196 ;  /* 0x000000c4c985723e */ /* 0x000fe600000000ff */
[----:B------:R-:W-:Y:S01]  /*10c90*/  HMMA.16816.F32 R128, R168, R134, R128 ;  /* 0x00000086a880723c */ /* 0x000fe20000001880 */
[----:B------:R-:W-:Y:S02]  /*10ca0*/  LDSM.16.MT88.4 R168, [R184+0x4800] ;  /* 0x00480000b8a8783b */ /* 0x000fe40000004200 */
[----:B--2---:R-:W-:Y:S02]  /*10cb0*/  F2FP.F16.F32.PACK_AB R134, R203, R198 ;  /* 0x000000c6cb86723e */ /* 0x004fe400000000ff */
[----:B-----5:R-:W-:Y:S07]  /*10cc0*/  F2FP.F16.F32.PACK_AB R135, R205, R200 ;  /* 0x000000c8cd87723e */ /* 0x020fee00000000ff */
[C---:B-1----:R-:W-:Y:S08]  /*10cd0*/  HMMA.16816.F32 R4, R132.reuse, R140, R4 ;  /* 0x0000008c8404723c */ /* 0x042ff00000001804 */
        /* <DEDUP_REMOVED lines=20> */
[C---:B------:R-:W-:Y:S03]  /*10e20*/  HMMA.16816.F32 R60, R132.reuse, R156, R60 ;  /* 0x0000009c843c723c */ /* 0x040fe6000000183c */
[----:B------:R-:W-:Y:S02]  /*10e30*/  FFMA.FTZ R156, R209, UR4, -R182 ;  /* 0x00000004d19c7c23 */ /* 0x000fe400080108b6 */
[----:B------:R-:W2:Y:S03]  /*10e40*/  MUFU.EX2 R209, R211 ;  /* 0x000000d300d17308 */ /* 0x000ea60000000800 */
[C---:B------:R-:W-:Y:S07]  /*10e50*/  HMMA.16816.F32 R64, R132.reuse, R158, R64 ;  /* 0x0000009e8440723c */ /* 0x040fee0000001840 */
[----:B------:R5:W2:Y:S01]  /*10e60*/  MUFU.EX2 R207, R156 ;  /* 0x0000009c00cf7308 */ /* 0x000aa20000000800 */
        /* <DEDUP_REMOVED lines=25> */
[----:B------:R-:W-:Y:S02]  /*11000*/  F2FP.F16.F32.PACK_AB R132, R221, R202 ;  /* 0x000000cadd84723e */ /* 0x000fe400000000ff */
[----:B------:R-:W-:Y:S02]  /*11010*/  F2FP.F16.F32.PACK_AB R133, R219, R204 ;  /* 0x000000ccdb85723e */ /* 0x000fe400000000ff */
[----:B--2---:R-:W-:Y:S02]  /*11020*/  F2FP.F16.F32.PACK_AB R134, R209, R206 ;  /* 0x000000ced186723e */ /* 0x004fe400000000ff */
[----:B------:R-:W-:Y:S07]  /*11030*/  F2FP.F16.F32.PACK_AB R135, R208, R207 ;  /* 0x000000cfd087723e */ /* 0x000fee00000000ff */
[C---:B---3--:R-:W-:Y:S08]  /*11040*/  HMMA.16816.F32 R4, R132.reuse, R144, R4 ;  /* 0x000000908404723c */ /* 0x048ff00000001804 */
        /* <DEDUP_REMOVED lines=34> */
[----:B------:R-:W-:Y:S03]  /*11270*/  F2FP.F16.F32.PACK_AB R169, R218, R193 ;  /* 0x000000c1daa9723e */ /* 0x000fe600000000ff */
        /* <DEDUP_REMOVED lines=49> */
[----:B------:R-:W-:Y:S01]  /*11590*/  FADD.FTZ R17, R185, R0 ;  /* 0x00000000b9117221 */ /* 0x000fe20000010000 */
[----:B------:R-:W-:Y:S03]  /*115a0*/  FADD.FTZ R0, R167, R186 ;  /* 0x000000baa7007221 */ /* 0x000fe60000010000 */
        /* <DEDUP_REMOVED lines=15> */
[----:B------:R-:W-:Y:S01]  /*116a0*/  FADD.FTZ R5, R199, R0 ;  /* 0x00000000c7057221 */ /* 0x000fe20000010000 */
[----:B------:R-:W-:Y:S03]  /*116b0*/  FADD.FTZ R0, R204, R205 ;  /* 0x000000cdcc007221 */ /* 0x000fe60000010000 */
[----:B------:R-:W-:Y:S01]  /*116c0*/  FADD.FTZ R5, R194, R5 ;  /* 0x00000005c2057221 */ /* 0x000fe20000010000 */
[C---:B------:R-:W-:Y:S03]  /*116d0*/  HMMA.16816.F32 R112, R168.reuse, R6, R112 ;  /* 0x00000006a870723c */ /* 0x040fe60000001870 */
[----:B------:R-:W-:Y:S01]  /*116e0*/  FADD.FTZ R198, R198, R5 ;  /* 0x00000005c6c67221 */ /* 0x000fe20000010000 */
[----:B------:R-:W-:Y:S03]  /*116f0*/  FADD.FTZ R0, R219, R0 ;  /* 0x00000000db007221 */ /* 0x000fe60000010000 */
        /* <DEDUP_REMOVED lines=11> */
[----:B------:R-:W-:Y:S01]  /*117b0*/  MOV R0, R164 ;  /* 0x000000a400007202 */ /* 0x000fe20000000f00 */
[----:B------:R-:W-:Y:S02]  /*117c0*/  FADD.FTZ R193, R193, R208 ;  /* 0x000000d0c1c17221 */ /* 0x000fe40000010000 */
[----:B------:R-:W-:Y:S01]  /*117d0*/  FADD.FTZ R210, R210, R195 ;  /* 0x000000c3d2d27221 */ /* 0x000fe20000010000 */
[----:B------:R-:W-:Y:S03]  /*117e0*/  HMMA.16816.F32 R128, R168, R14, R128 ;  /* 0x0000000ea880723c */ /* 0x000fe60000001880 */
[----:B------:R-:W-:Y:S01]  /*117f0*/  FADD.FTZ R218, R218, R193 ;  /* 0x000000c1dada7221 */ /* 0x000fe20000010000 */
[----:B------:R-:W-:Y:S03]  /*11800*/  FADD.FTZ R197, R197, R210 ;  /* 0x000000d2c5c57221 */ /* 0x000fe60000010000 */
[----:B------:R-:W-:Y:S01]  /*11810*/  FADD.FTZ R165, R165, R218 ;  /* 0x000000daa5a57221 */ /* 0x000fe20000010000 */
[----:B------:R-:W-:Y:S03]  /*11820*/  FADD.FTZ R239, R192, R197 ;  /* 0x000000c5c0ef7221 */ /* 0x000fe60000010000 */
[----:B------:R-:W-:Y:S01]  /*11830*/  FADD.FTZ R235, R166, R165 ;  /* 0x000000a5a6eb7221 */ /* 0x000fe20000010000 */
[----:B------:R-:W-:Y:S08]  /*11840*/  BRA.U UP2, `(.L_x_2618) ;  /* 0xffffffb502147547 */ /* 0x000ff0000b83ffff */
.L_x_2614:
        /* <DEDUP_REMOVED lines=38> */
[----:B------:R-:W-:Y:S02]  /*11ab0*/  LOP3.LUT R7, R0, 0x1f8, RZ, 0xc0, !PT ;  /* 0x000001f800077812 */ /* 0x000fe400078ec0ff */
[----:B------:R-:W-:Y:S02]  /*11ac0*/  MOV R8, 0x40 ;  /* 0x0000004000087802 */ /* 0x000fe40000000f00 */
[----:B------:R-:W-:-:S02]  /*11ad0*/  LOP3.LUT R216, R7, 0x38, R216, 0x78, !PT ;  /* 0x0000003807d87812 */ /* 0x000fc400078e78d8 */
[----:B------:R-:W-:Y:S01]  /*11ae0*/  MOV R7, 0x20 ;  /* 0x0000002000077802 */ /* 0x000fe20000000f00 */
[----:B------:R-:W2:Y:S01]  /*11af0*/  MUFU.RCP R9, R5 ;  /* 0x0000000500097308 */ /* 0x000ea20000001000 */
[----:B------:R-:W-:Y:S01]  /*11b00*/  SEL R8, R8, 0xffffffc0, !P3 ;  /* 0xffffffc008087807 */ /* 0x000fe20005800000 */
[----:B------:R-:W-:Y:S01]  /*11b10*/  BAR.SYNC.DEFER_BLOCKING 0x0 ;  /* 0x0000000000007b1d */ /* 0x000fe20000010000 */
[----:B------:R-:W-:Y:S02]  /*11b20*/  FSETP.NE.FTZ.AND P3, PT, R6, RZ, PT ;  /* 0x000000ff0600720b */ /* 0x000fe40003f75000 */
[----:B------:R-:W-:Y:S02]  /*11b30*/  IADD3 R12, PT, PT, R213, 0x10, RZ ;  /* 0x00000010d50c7810 */ /* 0x000fe40007ffe0ff */
[----:B------:R-:W-:Y:S02]  /*11b40*/  SEL R7, R7, 0xffffffe0, !P2 ;  /* 0xffffffe007077807 */ /* 0x000fe40005000000 */
[----:B------:R-:W-:-:S02]  /*11b50*/  FSETP.NE.FTZ.AND P2, PT, R5, RZ, PT ;  /* 0x000000ff0500720b */ /* 0x000fc40003f55000 */
[----:B-1----:R-:W-:Y:S02]  /*11b60*/  FSEL R11, R11, 1, P3 ;  /* 0x3f8000000b0b7808 */ /* 0x002fe40001800000 */
[----:B------:R-:W-:Y:S02]  /*11b70*/  ISETP.GE.AND P1, PT, R12, UR16, PT ;  /* 0x000000100c007c0c */ /* 0x000fe4000bf26270 */
[----:B------:R-:W-:Y:S01]  /*11b80*/  IADD3 R12, PT, PT, R213, 0x18, RZ ;  /* 0x00000018d50c7810 */ /* 0x000fe20007ffe0ff */
        /* <DEDUP_REMOVED lines=137> */
[----:B------:R-:W1:Y:S01]  /*12420*/  @P2 LDC R16, c[0x0][0x458] ;  /* 0x00011600ff102b82 */ /* 0x000e620000000800 */
[C---:B------:R-:W-:Y:S01]  /*12430*/  IADD3 R13, PT, PT, R7.reuse, R12, RZ ;  /* 0x0000000c070d7210 */ /* 0x040fe20007ffe0ff */
[----:B------:R-:W-:Y:S01]  /*12440*/  STS.64 [R10+0x800], R162 ;  /* 0x000800a20a007388 */ /* 0x000fe20000000a00 */
[-C--:B------:R-:W-:Y:S01]  /*12450*/  IADD3 R8, PT, PT, R8, R11.reuse, RZ ;  /* 0x0000000b08087210 */ /* 0x080fe20007ffe0ff */
[----:B------:R-:W2:Y:S01]  /*12460*/  @P3 MUFU.LG2 R6, R6 ;  /* 0x0000000600063308 */ /* 0x000ea20000000c00 */
[C---:B------:R-:W-:Y:S01]  /*12470*/  IADD3 R14, PT, PT, R7.reuse, R11, RZ ;  /* 0x0000000b070e7210 */ /* 0x040fe20007ffe0ff */
[----:B------:R-:W-:Y:S01]  /*12480*/  STS.64 [R9], R156 ;  /* 0x0000009c09007388 */ /* 0x000fe20000000a00 */
[----:B------:R-:W-:Y:S01]  /*12490*/  IADD3 R7, PT, PT, R7, R8, RZ ;  /* 0x0000000807077210 */ /* 0x000fe20007ffe0ff */
[----:B------:R-:W3:Y:S01]  /*124a0*/  @P3 LDC R15, c[0x0][0x458] ;  /* 0x00011600ff0f3b82 */ /* 0x000ee20000000800 */
[----:B------:R-:W-:Y:S01]  /*124b0*/  LEA R165, R216, R165, 0x2 ;  /* 0x000000a5d8a57211 */ /* 0x000fe200078e10ff */
[----:B------:R-:W-:Y:S02]  /*124c0*/  STS.64 [R9+0x800], R158 ;  /* 0x0008009e09007388 */ /* 0x000fe40000000a00 */
[----:B------:R-:W4:Y:S02]  /*124d0*/  @P2 MUFU.LG2 R5, R5 ;  /* 0x0000000500052308 */ /* 0x000f240000000c00 */
        /* <DEDUP_REMOVED lines=18> */
[----:B--2---:R-:W-:-:S03]  /*12600*/  MOV R133, 0xff800000 ;  /* 0xff80000000857802 */ /* 0x004fc60000000f00 */
[----:B------:R-:W-:Y:S01]  /*12610*/  STS.64 [R12+0x4800], R46 ;  /* 0x0048002e0c007388 */ /* 0x000fe20000000a00 */
[----:B----4-:R-:W-:-:S03]  /*12620*/  MOV R134, 0xff800000 ;  /* 0xff80000000867802 */ /* 0x010fc60000000f00 */
        /* <DEDUP_REMOVED lines=37> */
[----:B--2---:R-:W-:-:S03]  /*12880*/  @P3 FMUL.FTZ R9, R6, 0.69314718246459960938 ;  /* 0x3f31721806093820 */ /* 0x004fc60000410000 */
[----:B------:R2:W-:Y:S01]  /*12890*/  STS.64 [R14+0xc000], R120 ;  /* 0x00c000780e007388 */ /* 0x0005e20000000a00 */
[----:B---3--:R-:W-:-:S03]  /*128a0*/  @P3 FFMA.FTZ R134, R164, R15, R9 ;  /* 0x0000000fa4863223 */ /* 0x008fc60000010009 */
[----:B------:R2:W-:Y:S04]  /*128b0*/  STS.64 [R14+0xc800], R122 ;  /* 0x00c8007a0e007388 */ /* 0x0005e80000000a00 */
[----:B------:R2:W-:Y:S04]  /*128c0*/  STS.64 [R8+0xc000], R124 ;  /* 0x00c0007c08007388 */ /* 0x0005e80000000a00 */
[----:B------:R2:W-:Y:S04]  /*128d0*/  STS.64 [R8+0xc800], R126 ;  /* 0x00c8007e08007388 */ /* 0x0005e80000000a00 */
[----:B------:R2:W-:Y:S04]  /*128e0*/  STS.64 [R7+0xc000], R128 ;  /* 0x00c0008007007388 */ /* 0x0005e80000000a00 */
[----:B------:R2:W-:Y:S01]  /*128f0*/  STS.64 [R7+0xc800], R130 ;  /* 0x00c8008207007388 */ /* 0x0005e20000000a00 */
[----:B----4-:R-:W-:Y:S01]  /*12900*/  LOP3.LUT R11, R4, 0x3f00, RZ, 0xc0, !PT ;  /* 0x00003f00040b7812 */ /* 0x010fe200078ec0ff */
[----:B------:R-:W-:Y:S01]  /*12910*/  BAR.SYNC.DEFER_BLOCKING 0x0 ;  /* 0x0000000000007b1d */ /* 0x000fe20000010000 */
[----:B------:R-:W-:-:S02]  /*12920*/  @P2 FMUL.FTZ R4, R5, 0.69314718246459960938 ;  /* 0x3f31721805042820 */ /* 0x000fc40000410000 */
[----:B------:R-:W-:Y:S02]  /*12930*/  LOP3.LUT R11, R11, 0x3c, R0, 0xf8, !PT ;  /* 0x0000003c0b0b7812 */ /* 0x000fe400078ef800 */
[----:B-1----:R-:W-:Y:S01]  /*12940*/  @P2 FFMA.FTZ R133, R3, R16, R4 ;  /* 0x0000001003852223 */ /* 0x002fe20000010004 */
[----:B------:R-:W-:Y:S02]  /*12950*/  IADD3 R3, PT, PT, R213, 0x28, RZ ;  /* 0x00000028d5037810 */ /* 0x000fe40007ffe0ff */
[----:B------:R-:W-:Y:S01]  /*12960*/  IADD3 R132, P2, PT, R11, UR4, RZ ;  /* 0x000000040b847c10 */ /* 0x000fe2000ff5e0ff */
        /* <DEDUP_REMOVED lines=35> */
[C---:B------:R-:W-:Y:S01]  /*12ba0*/  IADD3 R138, P3, PT, R2.reuse, UR7, RZ ;  /* 0x00000007028a7c10 */ /* 0x040fe2000ff7e0ff */
[----:B------:R-:W-:Y:S01]  /*12bb0*/  IMAD.U32 R136, RZ, RZ, UR7 ;  /* 0x00000007ff887e24 */ /* 0x000fe2000f8e00ff */
[----:B------:R-:W-:Y:S02]  /*12bc0*/  ISETP.GE.AND P6, PT, R2, UR16, PT ;  /* 0x0000001002007c0c */ /* 0x000fe4000bfc6270 */
[----:B------:R-:W-:Y:S02]  /*12bd0*/  ISETP.GE.AND P4, PT, R139, UR16, PT ;  /* 0x000000108b007c0c */ /* 0x000fe4000bf86270 */
[----:B------:R-:W-:Y:S02]  /*12be0*/  LEA.HI.X.SX32 R139, R136, RZ, 0x1, P3 ;  /* 0x000000ff888b7211 */ /* 0x000fe400018f0eff */
[----:B---3--:R-:W-:-:S04]  /*12bf0*/  LEA R140, P3, R138, UR4, 0x2 ;  /* 0x000000048a8c7c11 */ /* 0x008fc8000f8610ff */
[----:B------:R-:W-:-:S05]  /*12c00*/  LEA.HI.X R141, R138, UR5, R139, 0x2, P3 ;  /* 0x000000058a8d7c11 */ /* 0x000fca00098f148b */
[----:B------:R3:W-:Y:S04]  /*12c10*/  @!P6 STG.E desc[UR24][R140.64], R134 ;  /* 0x000000868c00e986 */ /* 0x0007e8000c101918 */
[----:B------:R3:W-:Y:S02]  /*12c20*/  @!P4 STG.E desc[UR24][R140.64+0x20], R133 ;  /* 0x000020858c00c986 */ /* 0x0007e4000c101918 */
.L_x_2620:
[----:B------:R-:W-:Y:S05]  /*12c30*/  BSYNC.RECONVERGENT B0 ;  /* 0x0000000000007941 */ /* 0x000fea0003800200 */
.L_x_2619:
        /* <DEDUP_REMOVED lines=25> */
.L_x_2622:
[----:B------:R-:W-:Y:S05]  /*12dd0*/  BSYNC.RECONVERGENT B0 ;  /* 0x0000000000007941 */ /* 0x000fea0003800200 */
.L_x_2621:
        /* <DEDUP_REMOVED lines=26> */
.L_x_2624:
[----:B------:R-:W-:Y:S05]  /*12f80*/  BSYNC.RECONVERGENT B0 ;  /* 0x0000000000007941 */ /* 0x000fea0003800200 */
.L_x_2623:
        /* <DEDUP_REMOVED lines=24> */
.L_x_2626:
[----:B------:R-:W-:Y:S05]  /*13110*/  BSYNC.RECONVERGENT B0 ;  /* 0x0000000000007941 */ /* 0x000fea0003800200 */
.L_x_2625:
        /* <DEDUP_REMOVED lines=23> */
.L_x_2628:
[----:B------:R-:W-:Y:S05]  /*13290*/  BSYNC.RECONVERGENT B0 ;  /* 0x0000000000007941 */ /* 0x000fea0003800200 */
.L_x_2627:
        /* <DEDUP_REMOVED lines=24> */
.L_x_2630:
[----:B------:R-:W-:Y:S05]  /*13420*/  BSYNC.RECONVERGENT B0 ;  /* 0x0000000000007941 */ /* 0x000fea0003800200 */
.L_x_2629:
        /* <DEDUP_REMOVED lines=24> */
.L_x_2632:
[----:B------:R-:W-:Y:S05]  /*135b0*/  BSYNC.RECONVERGENT B0 ;  /* 0x0000000000007941 */ /* 0x000fea0003800200 */
.L_x_2631:
        /* <DEDUP_REMOVED lines=24> */
.L_x_2634:
[----:B------:R-:W-:Y:S05]  /*13740*/  BSYNC.RECONVERGENT B0 ;  /* 0x0000000000007941 */ /* 0x000fea0003800200 */
.L_x_2633:
[----:B------:R-:W-:Y:S05]  /*13750*/  @P6 EXIT ;  /* 0x000000000000694d */ /* 0x000fea0003800000 */
[----:B------:R-:W5:Y:S02]  /*13760*/  LDCU UR4, c[0x0][0x440] ;  /* 0x00008800ff0477ac */ /* 0x000f640008000800 */
[----:B-----5:R-:W-:Y:S02]  /*13770*/  ISETP.GE.AND P5, PT, R136, UR4, PT ;  /* 0x0000000488007c0c */ /* 0x020fe4000bfa6270 */
[----:B------:R-:W-:Y:S02]  /*13780*/  ISETP.GE.AND P4, PT, R135, UR4, PT ;  /* 0x0000000487007c0c */ /* 0x000fe4000bf86270 */
[----:B------:R-:W-:-:S09]  /*13790*/  ISETP.GE.AND P2, PT, R134, UR4, PT ;  /* 0x0000000486007c0c */ /* 0x000fd2000bf46270 */
[----:B-1----:R-:W1:Y:S08]  /*137a0*/  @!P5 LDC.64 R10, c[0x0][0x3f8] ;  /* 0x0000fe00ff0adb82 */ /* 0x002e700000000a00 */
[----:B--2---:R-:W2:Y:S08]  /*137b0*/  @!P4 LDC.64 R8, c[0x0][0x3f8] ;  /* 0x0000fe00ff08cb82 */ /* 0x004eb00000000a00 */
        /* <DEDUP_REMOVED lines=17> */
.L_x_2635:
        /* <DEDUP_REMOVED lines=11> */
.L_x_7488:


//--------------------- .text._ZN5flash24flash_fwd_splitkv_kernelI23Flash_fwd_kernel_traitsILi256ELi64ELi64ELi4ELb0ELb0EN7cutlass6half_tE19Flash_kernel_traitsILi256ELi64ELi64ELi4ES3_EELb0ELb1ELb0ELb0ELb0ELb1ELb1ELb0EEEvNS_16Flash_fwd_paramsE --------------------------
	.section	.text._ZN5flash24flash_fwd_splitkv_kernelI23Flash_fwd_kernel_traitsILi256ELi64ELi64ELi4ELb0ELb0EN7cutlass6half_tE19Flash_kernel_traitsILi256ELi64ELi64ELi4ES3_EELb0ELb1ELb0ELb0ELb0ELb1ELb1ELb0EEEvNS_16Flash_fwd_paramsE,"ax",@progbits
	.align	128
        .global         _ZN5flash24flash_fwd_splitkv_kernelI23Flash_fwd_kernel_traitsILi256ELi64ELi64ELi4ELb0ELb0EN7cutlass6half_tE19Flash_kernel_traitsILi256ELi64ELi64ELi4ES3_EELb0ELb1ELb0ELb0ELb0ELb1ELb1ELb0EEEvNS_16Flash_fwd_paramsE
        .type           _ZN5flash24flash_fwd_splitkv_kernelI23Flash_fwd_kernel_traitsILi256ELi64ELi64ELi4ELb0ELb0EN7cutlass6half_tE19Flash_kernel_traitsILi256ELi64ELi64ELi4ES3_EELb0ELb1ELb0ELb0ELb0ELb1ELb1ELb0EEEvNS_16Flash_fwd_paramsE,@function
        .size           _ZN5flash24flash_fwd_splitkv_kernelI23Flash_fwd_kernel_traitsILi256ELi64ELi64ELi4ELb0ELb0EN7cutlass6half_tE19Flash_kernel_traitsILi256ELi64ELi64ELi4ES3_EELb0ELb1ELb0ELb0ELb0ELb1ELb1ELb0EEEvNS_16Flash_fwd_paramsE,(.L_x_7489 - _ZN5flash24flash_fwd_splitkv_kernelI23Flash_fwd_kernel_traitsILi256ELi64ELi64ELi4ELb0ELb0EN7cutlass6half_tE19Flash_kernel_traitsILi256ELi64ELi64ELi4ES3_EELb0ELb1ELb0ELb0ELb0ELb1ELb1ELb0EEEvNS_16Flash_fwd_paramsE)
        .other          _ZN5flash24flash_fwd_splitkv_kernelI23Flash_fwd_kernel_traitsILi256ELi64ELi64ELi4ELb0ELb0EN7cutlass6half_tE19Flash_kernel_traitsILi256ELi64ELi64ELi4ES3_EELb0ELb1ELb0ELb0ELb0ELb1ELb1ELb0EEEvNS_16Flash_fwd_paramsE,@"STO_CUDA_ENTRY STV_DEFAULT"
_ZN5flash24flash_fwd_splitkv_kernelI23Flash_fwd_kernel_traitsILi256ELi64ELi64ELi4ELb0ELb0EN7cutlass6half_tE19Flash_kernel_traitsILi256ELi64ELi64ELi4ES3_EELb0ELb1ELb0ELb0ELb0ELb1ELb1ELb0EEEvNS_16Flash_fwd_paramsE:
.text._ZN5flash24flash_fwd_splitkv_kernelI23Flash_fwd_kernel_traitsILi256ELi64ELi64ELi4ELb0ELb0EN7cutlass6half_tE19Flash_kernel_traitsILi256ELi64ELi64ELi4ES3_EELb0ELb1ELb0ELb0ELb0ELb1ELb1ELb0EEEvNS_16Flash_fwd_paramsE:
        /* <DEDUP_REMOVED lines=87> */
.L_x_2636:
        /* <DEDUP_REMOVED lines=122> */
.L_x_2639:
[----:B------:R-:W-:Y:S05]  /*0d10*/  BSYNC.RECONVERGENT B0 ;  /* 0x0000000000007941 */ /* 0x000fea0003800200 */
.L_x_2638:
        /* <DEDUP_REMOVED lines=31> */
.L_x_2641:
[----:B------:R-:W-:Y:S05]  /*0f10*/  BSYNC.RECONVERGENT B0 ;  /* 0x0000000000007941 */ /* 0x000fea0003800200 */
.L_x_2640:
        /* <DEDUP_REMOVED lines=24> */
.L_x_2643:
[----:B------:R-:W-:Y:S05]  /*10a0*/  BSYNC.RECONVERGENT B0 ;  /* 0x0000000000007941 */ /* 0x000fea0003800200 */
.L_x_2642:
        /* <DEDUP_REMOVED lines=24> */
.L_x_2645:
[----:B------:R-:W-:Y:S05]  /*1230*/  BSYNC.RECONVERGENT B0 ;  /* 0x0000000000007941 */ /* 0x000fea0003800200 */
.L_x_2644:
        /* <DEDUP_REMOVED lines=24> */
.L_x_2647:
[----:B------:R-:W-:Y:S05]  /*13c0*/  BSYNC.RECONVERGENT B0 ;  /* 0x0000000000007941 */ /* 0x000fea0003800200 */
.L_x_2646:
        /* <DEDUP_REMOVED lines=24> */
.L_x_2649:
[----:B------:R-:W-:Y:S05]  /*1550*/  BSYNC.RECONVERGENT B0 ;  /* 0x0000000000007941 */ /* 0x000fea0003800200 */
.L_x_2648:
        /* <DEDUP_REMOVED lines=23> */
.L_x_2651:
[----:B------:R-:W-:Y:S05]  /*16d0*/  BSYNC.RECONVERGENT B0 ;  /* 0x0000000000007941 */ /* 0x000fea0003800200 */
.L_x_2650:
        /* <DEDUP_REMOVED lines=23> */
.L_x_2653:
[----:B------:R-:W-:Y:S05]  /*1850*/  BSYNC.RECONVERGENT B0 ;  /* 0x0000000000007941 */ /* 0x000fea0003800200 */
.L_x_2652:
        /* <DEDUP_REMOVED lines=33> */
.L_x_2637:
        /* <DEDUP_REMOVED lines=14> */
.L_x_2654:
        /* <DEDUP_REMOVED lines=98> */
.L_x_2655:
        /* <DEDUP_REMOVED lines=15> */
.L_x_2657:
[----:B------:R-:W1:Y:S01]  /*2260*/  LDCU.64 UR10, c[0x0][0x3b8] ;  /* 0x00007700ff0a77ac */ /* 0x000e620008000a00 */
[----:B------:R-:W-:-:S04]  /*2270*/  UIADD3 UR15, UPT, UPT, UR7, UR16, URZ ;  /* 0x00000010070f7290 */ /* 0x000fc8000fffe0ff */
[----:B-1----:R-:W-:Y:S02]  /*2280*/  UIMAD.WIDE.U32 UR4, UR15, UR10, URZ ;  /* 0x0000000a0f0472a5 */ /* 0x002fe4000f8e00ff */
[----:B------:R-:W-:-:S04]  /*2290*/  UIMAD UR15, UR15, UR11, URZ ;  /* 0x0000000b0f0f72a4 */ /* 0x000fc8000f8e02ff */
[----:B------:R-:W-:Y:S01]  /*22a0*/  UIADD3 UR15, UPT, UPT, UR5, UR15, URZ ;  /* 0x0000000f050f7290 */ /* 0x000fe2000fffe0ff */
[----:B------:R-:W-:-:S11]  /*22b0*/  UMOV UR14, UR4 ;  /* 0x00000004000e7c82 */ /* 0x000fd60008000000 */
.L_x_2658:
        /* <DEDUP_REMOVED lines=15> */
.L_x_2659:
[----:B------:R-:W1:Y:S01]  /*23b0*/  LDCU.64 UR8, c[0x0][0x3c0] ;  /* 0x00007800ff0877ac */ /* 0x000e620008000a00 */
[----:B------:R-:W-:-:S04]  /*23c0*/  UIADD3 UR7, UPT, UPT, UR7, UR16, URZ ;  /* 0x0000001007077290 */ /* 0x000fc8000fffe0ff */
[----:B-1----:R-:W-:Y:S02]  /*23d0*/  UIMAD.WIDE.U32 UR16, UR7, UR8, URZ ;  /* 0x00000008071072a5 */ /* 0x002fe4000f8e00ff */
[----:B------:R-:W-:-:S04]  /*23e0*/  UIMAD UR5, UR7, UR9, URZ ;  /* 0x00000009070572a4 */ /* 0x000fc8000f8e02ff */
[----:B------:R-:W-:-:S12]  /*23f0*/  UIADD3 UR5, UPT, UPT, UR17, UR5, URZ ;  /* 0x0000000511057290 */ /* 0x000fd8000fffe0ff */
.L_x_2660:
        /* <DEDUP_REMOVED lines=55> */
.L_x_2656:
        /* <DEDUP_REMOVED lines=92> */
.L_x_2662:
[----:B------:R-:W-:Y:S05]  /*2d30*/  BSYNC.RECONVERGENT B0 ;  /* 0x0000000000007941 */ /* 0x000fea0003800200 */
.L_x_2661:
        /* <DEDUP_REMOVED lines=41> */
.L_x_2664:
[----:B------:R-:W-:Y:S05]  /*2fd0*/  BSYNC.RECONVERGENT B0 ;  /* 0x0000000000007941 */ /* 0x000fea0003800200 */
.L_x_2663:
        /* <DEDUP_REMOVED lines=41> */
.L_x_2666:
[----:B------:R-:W-:Y:S05]  /*3270*/  BSYNC.RECONVERGENT B0 ;  /* 0x0000000000007941 */ /* 0x000fea0003800200 */
.L_x_2665:
        /* <DEDUP_REMOVED lines=41> */
.L_x_2668:
[----:B------:R-:W-:Y:S05]  /*3510*/  BSYNC.RECONVERGENT B0 ;  /* 0x0000000000007941 */ /* 0x000fea0003800200 */
.L_x_2667:
        /* <DEDUP_REMOVED lines=31> */
.L_x_2670:
[----:B------:R-:W-:Y:S05]  /*3710*/  BSYNC.RECONVERGENT B0 ;  /* 0x0000000000007941 */ /* 0x000fea0003800200 */
.L_x_2669:
        /* <DEDUP_REMOVED lines=31> */
.L_x_2672:
[----:B------:R-:W-:Y:S05]  /*3910*/  BSYNC.RECONVERGENT B0 ;  /* 0x0000000000007941 */ /* 0x000fea0003800200 */
.L_x_2671:
        /* <DEDUP_REMOVED lines=33> */
.L_x_2674:
[----:B------:R-:W-:Y:S05]  /*3b30*/  BSYNC.RECONVERGENT B0 ;  /* 0x0000000000007941 */ /* 0x000fea0003800200 */
.L_x_2673:
        /* <DEDUP_REMOVED lines=31> */
.L_x_2676:
[----:B------:R-:W-:Y:S05]  /*3d30*/  BSYNC.RECONVERGENT B0 ;  /* 0x0000000000007941 */ /* 0x000fea0003800200 */
.L_x_2675:
        /* <DEDUP_REMOVED lines=45> */
.L_x_2678:
[----:B------:R1:W-:Y:S04]  /*4010*/  STS.128 [R166+0x10000], RZ ;  /* 0x010000ffa6007388 */ /* 0x0003e80000000c00 */
[----:B------:R1:W-:Y:S04]  /*4020*/  STS.128 [R166+0x12000], RZ ;  /* 0x012000ffa6007388 */ /* 0x0003e80000000c00 */
[----:B------:R1:W-:Y:S04]  /*4030*/  STS.128 [R166+0x14000], RZ ;  /* 0x014000ffa6007388 */ /* 0x0003e80000000c00 */
[----:B------:R1:W-:Y:S02]  /*4040*/  STS.128 [R166+0x16000], RZ ;  /* 0x016000ffa6007388 */ /* 0x0003e40000000c00 */
.L_x_2679:
[----:B------:R-:W-:Y:S05]  /*4050*/  BSYNC.RECONVERGENT B0 ;  /* 0x0000000000007941 */ /* 0x000fea0003800200 */
.L_x_2677:
        /* <DEDUP_REMOVED lines=47> */
.L_x_2681:
[----:B------:R-:W-:Y:S05]  /*4350*/  BSYNC.RECONVERGENT B0 ;  /* 0x0000000000007941 */ /* 0x000fea0003800200 */
.L_x_2680:
        /* <DEDUP_REMOVED lines=37> */
.L_x_2683:
[----:B------:R-:W-:Y:S05]  /*45b0*/  BSYNC.RECONVERGENT B0 ;  /* 0x0000000000007941 */ /* 0x000fea0003800200 */
.L_x_2682:
        /* <DEDUP_REMOVED lines=35> */
.L_x_2685:
[----:B------:R-:W-:Y:S05]  /*47f0*/  BSYNC.RECONVERGENT B0 ;  /* 0x0000000000007941 */ /* 0x000fea0003800200 */
.L_x_2684:
[----:B------:R-:W-:Y:S01]  /*4800*/  LDSM.16.M88.4 R48, [R82] ;  /* 0x000000005230783b */ /* 0x000fe20000000200 */
[----:B-1----:R-:W-:Y:S01]  /*4810*/  LOP3.LUT P0, R2, R213, 0x2, RZ, 0xc0, !PT ;  /* 0x00000002d5027812 */ /* 0x002fe2000780c0ff */
[----:B------:R-:W1:Y:S01]  /*4820*/  LDCU UR6, c[0x0][0x50c] ;  /* 0x0000a180ff0677ac */ /* 0x000e620008000800 */
[----:B------:R-:W-:Y:S01]  /*4830*/  MOV R76, 0x20 ;  /* 0x00000020004c7802 */ /* 0x000fe20000000f00 */
[----:B------:R-:W5:Y:S01]  /*4840*/  LDSM.16.M88.4 R20, [R81+UR5+0x8000] ;  /* 0x008000055114783b */ /* 0x000f620008000200 */
[----:B------:R-:W-:Y:S01]  /*4850*/  IADD3 R3, PT, PT, R81, UR5, RZ ;  /* 0x0000000551037c10 */ /* 0x000fe2000fffe0ff */
[----:B------:R-:W-:Y:S01]  /*4860*/  UISETP.GT.AND UP0, UPT, UR4, UR18, UPT ;  /* 0x000000120400728c */ /* 0x000fe2000bf04270 */
[----:B------:R-:W-:Y:S01]  /*4870*/  SEL R76, R76, 0xffffffe0, !P0 ;  /* 0xffffffe04c4c7807 */ /* 0x000fe20004000000 */
[----:B------:R-:W1:Y:S01]  /*4880*/  LDSM.16.M88.4 R12, [R81+UR5+0x8800] ;  /* 0x00880005510c783b */ /* 0x000e620008000200 */
[----:B------:R-:W-:Y:S02]  /*4890*/  LOP3.LUT R0, R213, 0x4, RZ, 0xc0, !PT ;  /* 0x00000004d5007812 */ /* 0x000fe400078ec0ff */
[-C--:B------:R-:W-:Y:S01]  /*48a0*/  IADD3 R80, PT, PT, R82, R76.reuse, RZ ;  /* 0x0000004c52507210 */ /* 0x080fe20007ffe0ff */
[----:B------:R-:W1:Y:S01]  /*48b0*/  LDSM.16.M88.4 R56, [R81+UR5+0x9000] ;  /* 0x009000055138783b */ /* 0x000e620008000200 */
[----:B------:R-:W-:-:S02]  /*48c0*/  IADD3 R77, PT, PT, R3, R76, RZ ;  /* 0x0000004c034d7210 */ /* 0x000fc40007ffe0ff */
[----:B------:R-:W-:Y:S01]  /*48d0*/  ISETP.NE.AND P0, PT, R0, RZ, PT ;  /* 0x000000ff0000720c */ /* 0x000fe20003f05270 */
[----:B------:R-:W1:Y:S01]  /*48e0*/  LDSM.16.M88.4 R28, [R81+UR5+0x9800] ;  /* 0x00980005511c783b */ /* 0x000e620008000200 */
[----:B------:R-:W-:Y:S02]  /*48f0*/  MOV R167, 0x40 ;  /* 0x0000004000a77802 */ /* 0x000fe40000000f00 */
[----:B------:R-:W-:Y:S01]  /*4900*/  MOV R227, UR21 ;  /* 0x0000001500e37c02 */ /* 0x000fe20008000f00 */
[----:B--234-:R-:W-:Y:S01]  /*4910*/  LDSM.16.M88.4 R4, [R80] ;  /* 0x000000005004783b */ /* 0x01cfe20000000200 */
[----:B------:R-:W-:-:S03]  /*4920*/  SEL R167, R167, 0xffffffc0, !P0 ;  /* 0xffffffc0a7a77807 */ /* 0x000fc60004000000 */
[----:B------:R-:W2:Y:S01]  /*4930*/  LDSM.16.M88.4 R32, [R77+0x8000] ;  /* 0x008000004d20783b */ /* 0x000ea20000000200 */
[-C--:B------:R-:W-:Y:S02]  /*4940*/  IADD3 R79, PT, PT, R82, R167.reuse, RZ ;  /* 0x000000a7524f7210 */ /* 0x080fe40007ffe0ff */
[----:B------:R-:W-:Y:S01]  /*4950*/  IADD3 R3, PT, PT, R3, R167, RZ ;  /* 0x000000a703037210 */ /* 0x000fe20007ffe0ff */
[----:B------:R-:W3:Y:S01]  /*4960*/  LDSM.16.M88.4 R8, [R77+0x8800] ;  /* 0x008800004d08783b */ /* 0x000ee20000000200 */
[C---:B------:R-:W-:Y:S02]  /*4970*/  IADD3 R78, PT, PT, R76.reuse, R79, RZ ;  /* 0x0000004f4c4e7210 */ /* 0x040fe40007ffe0ff */
[----:B------:R-:W-:Y:S01]  /*4980*/  IADD3 R0, PT, PT, R76, R3, RZ ;  /* 0x000000034c007210 */ /* 0x000fe20007ffe0ff */
[----:B------:R-:W4:Y:S04]  /*4990*/  LDSM.16.M88.4 R72, [R77+0x9000] ;  /* 0x009000004d48783b */ /* 0x000f280000000200 */
[----:B------:R-:W4:Y:S04]  /*49a0*/  LDSM.16.M88.4 R44, [R77+0x9800] ;  /* 0x009800004d2c783b */ /* 0x000f280000000200 */
[----:B------:R-:W-:Y:S01]  /*49b0*/  LDSM.16.M88.4 R36, [R3+0x8000] ;  /* 0x008000000324783b */ /* 0x000fe20000000200 */
[C---:B-----5:R-:W-:Y:S03]  /*49c0*/  HMMA.16816.F32 R24, R48.reuse, R20, RZ ;  /* 0x000000143018723c */ /* 0x060fe600000018ff */
[----:B------:R-:W-:Y:S04]  /*49d0*/  LDSM.16.M88.4 R68, [R3+0x8800] ;  /* 0x008800000344783b */ /* 0x000fe80000000200 */
[----:B------:R-:W-:Y:S01]  /*49e0*/  LDSM.16.M88.4 R64, [R3+0x9000] ;  /* 0x009000000340783b */ /* 0x000fe20000000200 */
[C---:B-1----:R-:W-:Y:S03]  /*49f0*/  HMMA.16816.F32 R16, R48.reuse, R12, RZ ;  /* 0x0000000c3010723c */ /* 0x042fe600000018ff */
[----:B------:R-:W-:Y:S04]  /*4a00*/  LDSM.16.M88.4 R40, [R3+0x9800] ;  /* 0x009800000328783b */ /* 0x000fe80000000200 */
[----:B------:R-:W0:Y:S01]  /*4a10*/  LDGDEPBAR ;  /* 0x00000000000079af */ /* 0x000e220000000000 */
[C---:B------:R-:W-:Y:S08]  /*4a20*/  HMMA.16816.F32 R60, R48.reuse, R56, RZ ;  /* 0x00000038303c723c */ /* 0x040ff000000018ff */
[C---:B------:R-:W-:Y:S08]  /*4a30*/  HMMA.16816.F32 R20, R48.reuse, R22, RZ ;  /* 0x000000163014723c */ /* 0x040ff000000018ff */
[C---:B------:R-:W-:Y:S08]  /*4a40*/  HMMA.16816.F32 R12, R48.reuse, R14, RZ ;  /* 0x0000000e300c723c */ /* 0x040ff000000018ff */
[C---:B------:R-:W-:Y:S08]  /*4a50*/  HMMA.16816.F32 R56, R48.reuse, R58, RZ ;  /* 0x0000003a3038723c */ /* 0x040ff000000018ff */
[C---:B------:R-:W-:Y:S08]  /*4a60*/  HMMA.16816.F32 R52, R48.reuse, R28, RZ ;  /* 0x0000001c3034723c */ /* 0x040ff000000018ff */
[----:B------:R-:W-:Y:S01]  /*4a70*/  HMMA.16816.F32 R48, R48, R30, RZ ;  /* 0x0000001e3030723c */ /* 0x000fe200000018ff */
[----:B------:R-:W1:Y:S07]  /*4a80*/  LDSM.16.M88.4 R28, [R79] ;  /* 0x000000004f1c783b */ /* 0x000e6e0000000200 */
[C---:B--2---:R-:W-:Y:S08]  /*4a90*/  HMMA.16816.F32 R24, R4.reuse, R32, R24 ;  /* 0x000000200418723c */ /* 0x044ff00000001818 */
[C---:B------:R-:W-:Y:S01]  /*4aa0*/  HMMA.16816.F32 R20, R4.reuse, R34, R20 ;  /* 0x000000220414723c */ /* 0x040fe20000001814 */
[----:B------:R-:W-:Y:S07]  /*4ab0*/  LDSM.16.M88.4 R32, [R78] ;  /* 0x000000004e20783b */ /* 0x000fee0000000200 */
[C---:B---3--:R-:W-:Y:S08]  /*4ac0*/  HMMA.16816.F32 R16, R4.reuse, R8, R16 ;  /* 0x000000080410723c */ /* 0x048ff00000001810 */
[C---:B------:R-:W-:Y:S01]  /*4ad0*/  HMMA.16816.F32 R12, R4.reuse, R10, R12 ;  /* 0x0000000a040c723c */ /* 0x040fe2000000180c */
[----:B------:R-:W2:Y:S07]  /*4ae0*/  LDSM.16.M88.4 R8, [R0+0x8000] ;  /* 0x008000000008783b */ /* 0x000eae0000000200 */
[C---:B----4-:R-:W-:Y:S08]  /*4af0*/  HMMA.16816.F32 R60, R4.reuse, R72, R60 ;  /* 0x00000048043c723c */ /* 0x050ff0000000183c */
        /* <DEDUP_REMOVED lines=44> */
[----:B------:R-:W5:Y:S03]  /*4dc0*/  LDSM.16.M88.4 R36, [R3+0xb000] ;  /* 0x00b000000324783b */ /* 0x000f660000000200 */
        /* <DEDUP_REMOVED lines=11> */
[----:B------:R-:W3:Y:S04]  /*4e80*/  LDSM.16.M88.4 R64, [R0+0xb800] ;  /* 0x00b800000040783b */ /* 0x000ee80000000200 */
[----:B------:R-:W3:Y:S03]  /*4e90*/  LDSM.16.M88.4 R68, [R0+0xb000] ;  /* 0x00b000000044783b */ /* 0x000ee60000000200 */
[C---:B-1----:R-:W-:Y:S08]  /*4ea0*/  HMMA.16816.F32 R24, R28.reuse, R44, R24 ;  /* 0x0000002c1c18723c */ /* 0x042ff00000001818 */
[C---:B------:R-:W-:Y:S01]  /*4eb0*/  HMMA.16816.F32 R20, R28.reuse, R46, R20 ;  /* 0x0000002e1c14723c */ /* 0x040fe20000001814 */
[----:B------:R-:W-:Y:S07]  /*4ec0*/  LDSM.16.M88.4 R44, [R82+0x4000] ;  /* 0x00400000522c783b */ /* 0x000fee0000000200 */
[C---:B------:R-:W-:Y:S08]  /*4ed0*/  HMMA.16816.F32 R16, R28.reuse, R40, R16 ;  /* 0x000000281c10723c */ /* 0x040ff00000001810 */
[C---:B------:R-:W-:Y:S01]  /*4ee0*/  HMMA.16816.F32 R12, R28.reuse, R42, R12 ;  /* 0x0000002a1c0c723c */ /* 0x040fe2000000180c */
[----:B------:R-:W1:Y:S07]  /*4ef0*/  LDSM.16.M88.4 R40, [R81+UR5+0xc000] ;  /* 0x00c000055128783b */ /* 0x000e6e0008000200 */
[C---:B-----5:R-:W-:Y:S08]  /*4f00*/  HMMA.16816.F32 R60, R28.reuse, R36, R60 ;  /* 0x000000241c3c723c */ /* 0x060ff0000000183c */
[C---:B------:R-:W-:Y:S01]  /*4f10*/  HMMA.16816.F32 R56, R28.reuse, R38, R56 ;  /* 0x000000261c38723c */ /* 0x040fe20000001838 */
[----:B------:R-:W-:Y:S07]  /*4f20*/  LDSM.16.M88.4 R36, [R81+UR5+0xc800] ;  /* 0x00c800055124783b */ /* 0x000fee0008000200 */
[C---:B----4-:R-:W-:Y:S08]  /*4f30*/  HMMA.16816.F32 R52, R28.reuse, R32, R52 ;  /* 0x000000201c34723c */ /* 0x050ff00000001834 */
[----:B------:R-:W-:Y:S01]  /*4f40*/  HMMA.16816.F32 R48, R28, R34, R48 ;  /* 0x000000221c30723c */ /* 0x000fe20000001830 */
[----:B------:R-:W4:Y:S04]  /*4f50*/  LDSM.16.M88.4 R32, [R81+UR5+0xd000] ;  /* 0x00d000055120783b */ /* 0x000f280008000200 */
[----:B------:R-:W5:Y:S03]  /*4f60*/  LDSM.16.M88.4 R28, [R81+UR5+0xd800] ;  /* 0x00d80005511c783b */ /* 0x000f660008000200 */
[C---:B--2---:R-:W-:Y:S08]  /*4f70*/  HMMA.16816.F32 R24, R72.reuse, R8, R24 ;  /* 0x000000084818723c */ /* 0x044ff00000001818 */
[C---:B------:R-:W-:Y:S01]  /*4f80*/  HMMA.16816.F32 R20, R72.reuse, R10, R20 ;  /* 0x0000000a4814723c */ /* 0x040fe20000001814 */
[----:B------:R-:W-:Y:S07]  /*4f90*/  LDSM.16.M88.4 R8, [R80+0x4000] ;  /* 0x004000005008783b */ /* 0x000fee0000000200 */
[C---:B---3--:R-:W-:Y:S08]  /*4fa0*/  HMMA.16816.F32 R16, R72.reuse, R4, R16 ;  /* 0x000000044810723c */ /* 0x048ff00000001810 */
[C---:B------:R-:W-:Y:S01]  /*4fb0*/  HMMA.16816.F32 R12, R72.reuse, R6, R12 ;  /* 0x00000006480c723c */ /* 0x040fe2000000180c */
[----:B------:R-:W2:Y:S07]  /*4fc0*/  LDSM.16.M88.4 R4, [R77+0xc000] ;  /* 0x00c000004d04783b */ /* 0x000eae0000000200 */
[C---:B------:R-:W-:Y:S08]  /*4fd0*/  HMMA.16816.F32 R52, R72.reuse, R64, R52 ;  /* 0x000000404834723c */ /* 0x040ff00000001834 */
[C---:B------:R-:W-:Y:S08]  /*4fe0*/  HMMA.16816.F32 R60, R72.reuse, R68, R60 ;  /* 0x00000044483c723c */ /* 0x040ff0000000183c */
[C---:B------:R-:W-:Y:S01]  /*4ff0*/  HMMA.16816.F32 R56, R72.reuse, R70, R56 ;  /* 0x000000464838723c */ /* 0x040fe20000001838 */
[----:B------:R-:W-:Y:S07]  /*5000*/  LDSM.16.M88.4 R68, [R77+0xd000] ;  /* 0x00d000004d44783b */ /* 0x000fee0000000200 */
[----:B------:R-:W-:Y:S01]  /*5010*/  HMMA.16816.F32 R64, R72, R66, R48 ;  /* 0x000000424840723c */ /* 0x000fe20000001830 */
[----:B------:R-:W3:Y:S04]  /*5020*/  LDSM.16.M88.4 R48, [R77+0xc800] ;  /* 0x00c800004d30783b */ /* 0x000ee80000000200 */
[----:B------:R-:W-:Y:S03]  /*5030*/  LDSM.16.M88.4 R72, [R79+0x6000] ;  /* 0x006000004f48783b */ /* 0x000fe60000000200 */
[C---:B-1----:R-:W-:Y:S08]  /*5040*/  HMMA.16816.F32 R24, R44.reuse, R40, R24 ;  /* 0x000000282c18723c */ /* 0x042ff00000001818 */
[C---:B------:R-:W-:Y:S01]  /*5050*/  HMMA.16816.F32 R20, R44.reuse, R42, R20 ;  /* 0x0000002a2c14723c */ /* 0x040fe20000001814 */
[----:B------:R-:W1:Y:S07]  /*5060*/  LDSM.16.M88.4 R40, [R77+0xd800] ;  /* 0x00d800004d28783b */ /* 0x000e6e0000000200 */
        /* <DEDUP_REMOVED lines=15> */
[----:B------:R-:W-:Y:S07]  /*5160*/  LDSM.16.M88.4 R48, [R81+UR5+0xe000] ;  /* 0x00e000055130783b */ /* 0x000fee0008000200 */
[C---:B------:R-:W-:Y:S08]  /*5170*/  HMMA.16816.F32 R60, R8.reuse, R68, R60 ;  /* 0x00000044083c723c */ /* 0x040ff0000000183c */
[C---:B------:R-:W-:Y:S01]  /*5180*/  HMMA.16816.F32 R56, R8.reuse, R70, R56 ;  /* 0x000000460838723c */ /* 0x040fe20000001838 */
[----:B------:R-:W-:Y:S07]  /*5190*/  LDSM.16.M88.4 R68, [R82+0x6000] ;  /* 0x006000005244783b */ /* 0x000fee0000000200 */
[C---:B-1----:R-:W-:Y:S08]  /*51a0*/  HMMA.16816.F32 R52, R8.reuse, R40, R52 ;  /* 0x000000280834723c */ /* 0x042ff00000001834 */
[----:B------:R-:W-:Y:S01]  /*51b0*/  HMMA.16816.F32 R64, R8, R42, R64 ;  /* 0x0000002a0840723c */ /* 0x000fe20000001840 */
[----:B------:R-:W-:Y:S04]  /*51c0*/  LDSM.16.M88.4 R40, [R78+0x4000] ;  /* 0x004000004e28783b */ /* 0x000fe80000000200 */
[----:B------:R-:W1:Y:S03]  /*51d0*/  LDSM.16.M88.4 R8, [R0+0xc000] ;  /* 0x00c000000008783b */ /* 0x000e660000000200 */
[C---:B----4-:R-:W-:Y:S08]  /*51e0*/  HMMA.16816.F32 R24, R32.reuse, R28, R24 ;  /* 0x0000001c2018723c */ /* 0x050ff00000001818 */
[C---:B------:R-:W-:Y:S01]  /*51f0*/  HMMA.16816.F32 R20, R32.reuse, R30, R20 ;  /* 0x0000001e2014723c */ /* 0x040fe20000001814 */
[----:B------:R-:W3:Y:S07]  /*5200*/  LDSM.16.M88.4 R28, [R0+0xc800] ;  /* 0x00c80000001c783b */ /* 0x000eee0000000200 */
[C---:B--2---:R-:W-:Y:S08]  /*5210*/  HMMA.16816.F32 R16, R32.reuse, R4, R16 ;  /* 0x000000042010723c */ /* 0x044ff00000001810 */
[C---:B------:R-:W-:Y:S01]  /*5220*/  HMMA.16816.F32 R12, R32.reuse, R6, R12 ;  /* 0x00000006200c723c */ /* 0x040fe2000000180c */
[----:B------:R-:W2:Y:S07]  /*5230*/  LDSM.16.M88.4 R4, [R0+0xd000] ;  /* 0x00d000000004783b */ /* 0x000eae0000000200 */
[C---:B------:R-:W-:Y:S08]  /*5240*/  HMMA.16816.F32 R60, R32.reuse, R36, R60 ;  /* 0x00000024203c723c */ /* 0x040ff0000000183c */
[C---:B------:R-:W-:Y:S01]  /*5250*/  HMMA.16816.F32 R56, R32.reuse, R38, R56 ;  /* 0x000000262038723c */ /* 0x040fe20000001838 */
[----:B------:R-:W-:Y:S07]  /*5260*/  LDSM.16.M88.4 R36, [R77+0xe000] ;  /* 0x00e000004d24783b */ /* 0x000fee0000000200 */
[C---:B------:R-:W-:Y:S08]  /*5270*/  HMMA.16816.F32 R52, R32.reuse, R44, R52 ;  /* 0x0000002c2034723c */ /* 0x040ff00000001834 */
[----:B------:R-:W-:Y:S01]  /*5280*/  HMMA.16816.F32 R64, R32, R46, R64 ;  /* 0x0000002e2040723c */ /* 0x000fe20000001840 */
[----:B------:R-:W4:Y:S04]  /*5290*/  LDSM.16.M88.4 R32, [R0+0xd800] ;  /* 0x00d800000020783b */ /* 0x000f280000000200 */
[----:B------:R-:W5:Y:S03]  /*52a0*/  LDSM.16.M88.4 R44, [R80+0x6000] ;  /* 0x00600000502c783b */ /* 0x000f660000000200 */
[C---:B-1----:R-:W-:Y:S08]  /*52b0*/  HMMA.16816.F32 R24, R40.reuse, R8, R24 ;  /* 0x000000082818723c */ /* 0x042ff00000001818 */
[C---:B------:R-:W-:Y:S01]  /*52c0*/  HMMA.16816.F32 R20, R40.reuse, R10, R20 ;  /* 0x0000000a2814723c */ /* 0x040fe20000001814 */
[----:B------:R-:W1:Y:S07]  /*52d0*/  LDSM.16.M88.4 R8, [R81+UR5+0xe800] ;  /* 0x00e800055108783b */ /* 0x000e6e0008000200 */
[C---:B---3--:R-:W-:Y:S08]  /*52e0*/  HMMA.16816.F32 R16, R40.reuse, R28, R16 ;  /* 0x0000001c2810723c */ /* 0x048ff00000001810 */
[----:B------:R-:W-:Y:S01]  /*52f0*/  HMMA.16816.F32 R12, R40, R30, R12 ;  /* 0x0000001e280c723c */ /* 0x000fe2000000180c */
[----:B------:R-:W3:Y:S07]  /*5300*/  LDSM.16.M88.4 R28, [R3+0xe000] ;  /* 0x00e00000031c783b */ /* 0x000eee0000000200 */
[----:B------:R-:W-:Y:S08]  /*5310*/  HMMA.16816.F32 R24, R68, R48, R24 ;  /* 0x000000304418723c */ /* 0x000ff00000001818 */
[C---:B--2---:R-:W-:Y:S08]  /*5320*/  HMMA.16816.F32 R60, R40.reuse, R4, R60 ;  /* 0x00000004283c723c */ /* 0x044ff0000000183c */
[----:B------:R-:W-:Y:S01]  /*5330*/  HMMA.16816.F32 R56, R40, R6, R56 ;  /* 0x000000062838723c */ /* 0x000fe20000001838 */
[----:B------:R-:W2:Y:S04]  /*5340*/  LDSM.16.M88.4 R4, [R81+UR5+0xf000] ;  /* 0x00f000055104783b */ /* 0x000ea80008000200 */
[----:B------:R-:W-:Y:S03]  /*5350*/  LDSM.16.M88.4 R80, [R81+UR5+0xf800] ;  /* 0x00f800055150783b */ /* 0x000fe60008000200 */
        /* <DEDUP_REMOVED lines=8> */
[----:B-1----:R-:W-:Y:S08]  /*53e0*/  HMMA.16816.F32 R16, R68, R8, R16 ;  /* 0x000000084410723c */ /* 0x002ff00000001810 */
[----:B---3--:R-:W-:Y:S08]  /*53f0*/  HMMA.16816.F32 R24, R72, R28, R24 ;  /* 0x0000001c4818723c */ /* 0x008ff00000001818 */
[C---:B------:R-:W-:Y:S01]  /*5400*/  HMMA.16816.F32 R12, R68.reuse, R10, R12 ;  /* 0x0000000a440c723c */ /* 0x040fe2000000180c */
[----:B------:R-:W1:Y:S07]  /*5410*/  LDSM.16.M88.4 R8, [R3+0xe800] ;  /* 0x00e800000308783b */ /* 0x000e6e0000000200 */
[C---:B--2---:R-:W-:Y:S08]  /*5420*/  HMMA.16816.F32 R60, R68.reuse, R4, R60 ;  /* 0x00000004443c723c */ /* 0x044ff0000000183c */
[----:B------:R-:W-:Y:S01]  /*5430*/  HMMA.16816.F32 R56, R68, R6, R56 ;  /* 0x000000064438723c */ /* 0x000fe20000001838 */
[----:B------:R-:W2:Y:S07]  /*5440*/  LDSM.16.M88.4 R4, [R77+0xf000] ;  /* 0x00f000004d04783b */ /* 0x000eae0000000200 */
        /* <DEDUP_REMOVED lines=13> */
[----:B-1----:R-:W-:Y:S03]  /*5520*/  HMMA.16816.F32 R28, R72, R8, R28 ;  /* 0x00000008481c723c */ /* 0x002fe6000000181c */
[----:B------:R-:W-:Y:S01]  /*5530*/  FMUL.FTZ R20, R20, UR6 ;  /* 0x0000000614147c20 */ /* 0x000fe20008410000 */
[----:B------:R-:W-:Y:S01]  /*5540*/  FMUL.FTZ R21, R21, UR6 ;  /* 0x0000000615157c20 */ /* 0x000fe20008410000 */
[----:B------:R-:W-:Y:S01]  /*5550*/  FMUL.FTZ R22, R22, UR6 ;  /* 0x0000000616167c20 */ /* 0x000fe20008410000 */
[----:B------:R-:W-:Y:S01]  /*5560*/  FMUL.FTZ R23, R23, UR6 ;  /* 0x0000000617177c20 */ /* 0x000fe20008410000 */
[----:B------:R-:W1:Y:S01]  /*5570*/  MUFU.TANH R37, R37 ;  /* 0x0000002500257308 */ /* 0x000e620000002400 */
[----:B--2---:R-:W-:Y:S01]  /*5580*/  HMMA.16816.F32 R60, R44, R4, R60 ;  /* 0x000000042c3c723c */ /* 0x004fe2000000183c */
[----:B-----5:R-:W2:Y:S06]  /*5590*/  LDSM.16.M88.4 R24, [R3+0xf000] ;  /* 0x00f000000318783b */ /* 0x020eac0000000200 */
[----:B------:R-:W1:Y:S01]  /*55a0*/  MUFU.TANH R39, R39 ;  /* 0x0000002700277308 */ /* 0x000e620000002400 */
[----:B------:R-:W-:Y:S01]  /*55b0*/  HMMA.16816.F32 R12, R72, R10, R12 ;  /* 0x0000000a480c723c */ /* 0x000fe2000000180c */
[----:B------:R-:W-:Y:S06]  /*55c0*/  LDSM.16.M88.4 R8, [R0+0xf000] ;  /* 0x00f000000008783b */ /* 0x000fec0000000200 */
[----:B------:R-:W1:Y:S01]  /*55d0*/  MUFU.TANH R20, R20 ;  /* 0x0000001400147308 */ /* 0x000e620000002400 */
[----:B------:R-:W-:Y:S01]  /*55e0*/  HMMA.16816.F32 R56, R44, R6, R56 ;  /* 0x000000062c38723c */ /* 0x000fe20000001838 */
[----:B------:R-:W5:Y:S06]  /*55f0*/  LDSM.16.M88.4 R4, [R3+0xf800] ;  /* 0x00f800000304783b */ /* 0x000f6c0000000200 */
[----:B------:R-:W1:Y:S01]  /*5600*/  MUFU.TANH R21, R21 ;  /* 0x0000001500157308 */ /* 0x000e620000002400 */
[C---:B------:R-:W-:Y:S07]  /*5610*/  HMMA.16816.F32 R52, R68.reuse, R80, R52 ;  /* 0x000000504434723c */ /* 0x040fee0000001834 */
[----:B------:R-:W1:Y:S01]  /*5620*/  MUFU.TANH R22, R22 ;  /* 0x0000001600167308 */ /* 0x000e620000002400 */
[----:B------:R-:W-:Y:S07]  /*5630*/  HMMA.16816.F32 R64, R68, R82, R64 ;  /* 0x000000524440723c */ /* 0x000fee0000001840 */
[----:B------:R-:W1:Y:S01]  /*5640*/  MUFU.TANH R23, R23 ;  /* 0x0000001700177308 */ /* 0x000e620000002400 */
[C---:B---3--:R-:W-:Y:S08]  /*5650*/  HMMA.16816.F32 R28, R40.reuse, R16, R28 ;  /* 0x00000010281c723c */ /* 0x048ff0000000181c */
[----:B------:R-:W-:Y:S01]  /*5660*/  HMMA.16816.F32 R12, R40, R18, R12 ;  /* 0x00000012280c723c */ /* 0x000fe2000000180c */
[----:B------:R3:W1:Y:S01]  /*5670*/  LDSM.16.M88.4 R16, [R0+0xf800] ;  /* 0x00f800000010783b */ /* 0x0006620000000200 */
[----:B------:R-:W-:-:S06]  /*5680*/  DEPBAR.LE SB0, 0x0 ;  /* 0x000080000000791a */ /* 0x000fcc0000000000 */
[----:B----4-:R-:W-:Y:S03]  /*5690*/  HMMA.16816.F32 R52, R44, R32, R52 ;  /* 0x000000202c34723c */ /* 0x010fe60000001834 */
[----:B------:R-:W-:Y:S01]  /*56a0*/  FMUL.FTZ R28, R28, UR6 ;  /* 0x000000061c1c7c20 */ /* 0x000fe20008410000 */
[----:B------:R-:W-:-:S04]  /*56b0*/  FMUL.FTZ R29, R29, UR6 ;  /* 0x000000061d1d7c20 */ /* 0x000fc80008410000 */
[----:B------:R-:W-:Y:S01]  /*56c0*/  HMMA.16816.F32 R64, R44, R34, R64 ;  /* 0x000000222c40723c */ /* 0x000fe20000001840 */
[----:B------:R-:W4:Y:S07]  /*56d0*/  MUFU.TANH R28, R28 ;  /* 0x0000001c001c7308 */ /* 0x000f2e0000002400 */
[C---:B--2---:R-:W-:Y:S01]  /*56e0*/  HMMA.16816.F32 R60, R72.reuse, R24, R60 ;  /* 0x00000018483c723c */ /* 0x044fe2000000183c */
[----:B------:R-:W-:Y:S01]  /*56f0*/  FMUL.FTZ R24, R30, UR6 ;  /* 0x000000061e187c20 */ /* 0x000fe20008410000 */
[----:B------:R-:W-:Y:S01]  /*5700*/  FMUL.FTZ R25, R31, UR6 ;  /* 0x000000061f197c20 */ /* 0x000fe20008410000 */
[----:B---3--:R-:W-:Y:S01]  /*5710*/  SHF.R.U32.HI R0, RZ, 0x2, R213 ;  /* 0x00000002ff007819 */ /* 0x008fe200000116d5 */
[----:B------:R-:W2:Y:S03]  /*5720*/  MUFU.TANH R29, R29 ;  /* 0x0000001d001d7308 */ /* 0x000ea60000002400 */
[----:B------:R-:W-:Y:S01]  /*5730*/  LOP3.LUT R0, R0, 0x7, RZ, 0xc0, !PT ;  /* 0x0000000700007812 */ /* 0x000fe200078ec0ff */
[----:B------:R-:W-:Y:S01]  /*5740*/  HMMA.16816.F32 R56, R72, R26, R56 ;  /* 0x0000001a4838723c */ /* 0x000fe20000001838 */
[----:B------:R-:W-:Y:S01]  /*5750*/  FMUL.FTZ R26, R12, UR6 ;  /* 0x000000060c1a7c20 */ /* 0x000fe20008410000 */
[----:B------:R-:W-:-:S02]  /*5760*/  FMUL.FTZ R12, R13, UR6 ;  /* 0x000000060d0c7c20 */ /* 0x000fc40008410000 */
[----:B------:R-:W3:Y:S04]  /*5770*/  MUFU.TANH R24, R24 ;  /* 0x0000001800187308 */ /* 0x000ee80000002400 */
[----:B-----5:R-:W-:Y:S01]  /*5780*/  HMMA.16816.F32 R52, R72, R4, R52 ;  /* 0x000000044834723c */ /* 0x020fe20000001834 */
[----:B------:R-:W-:-:S03]  /*5790*/  FMUL.FTZ R4, R15, UR6 ;  /* 0x000000060f047c20 */ /* 0x000fc60008410000 */
[----:B------:R5:W1:Y:S04]  /*57a0*/  MUFU.TANH R3, R26 ;  /* 0x0000001a00037308 */ /* 0x000a680000002400 */
[----:B------:R-:W-:Y:S04]  /*57b0*/  HMMA.16816.F32 R64, R72, R6, R64 ;  /* 0x000000064840723c */ /* 0x000fe80000001840 */
[----:B------:R-:W1:Y:S04]  /*57c0*/  MUFU.TANH R25, R25 ;  /* 0x0000001900197308 */ /* 0x000e680000002400 */
[----:B------:R-:W-:Y:S01]  /*57d0*/  HMMA.16816.F32 R60, R40, R8, R60 ;  /* 0x00000008283c723c */ /* 0x000fe2000000183c */
[----:B------:R-:W-:Y:S01]  /*57e0*/  FMUL.FTZ R8, R14, UR6 ;  /* 0x000000060e087c20 */ /* 0x000fe20008410000 */
[----:B------:R-:W-:-:S02]  /*57f0*/  LOP3.LUT R9, R216, 0x1f0, RZ, 0xc0, !PT ;  /* 0x000001f0d8097812 */ /* 0x000fc400078ec0ff */
[----:B------:R-:W2:Y:S02]  /*5800*/  MUFU.TANH R12, R12 ;  /* 0x0000000c000c7308 */ /* 0x000ea40000002400 */
[----:B------:R-:W-:Y:S02]  /*5810*/  IADD3 R0, PT, PT, R0, UR23, R9 ;  /* 0x0000001700007c10 */ /* 0x000fe4000fffe009 */
[C---:B------:R-:W-:Y:S01]  /*5820*/  HMMA.16816.F32 R56, R40.reuse, R10, R56 ;  /* 0x0000000a2838723c */ /* 0x040fe20000001838 */
[----:B------:R-:W-:Y:S02]  /*5830*/  MOV R11, UR22 ;  /* 0x00000016000b7c02 */ /* 0x000fe40008000f00 */
[----:B------:R-:W-:Y:S01]  /*5840*/  MOV R9, UR26 ;  /* 0x0000001a00097c02 */ /* 0x000fe20008000f00 */
[----:B------:R-:W2:Y:S01]  /*5850*/  MUFU.TANH R8, R8 ;  /* 0x0000000800087308 */ /* 0x000ea20000002400 */
[C---:B------:R-:W-:Y:S02]  /*5860*/  IADD3 R228, PT, PT, R0.reuse, 0x1, R11 ;  /* 0x0000000100e47810 */ /* 0x040fe40007ffe00b */
[----:B------:R-:W-:Y:S01]  /*5870*/  IADD3 R227, PT, PT, R0, UR26, -R227 ;  /* 0x0000001a00e37c10 */ /* 0x000fe2000fffe8e3 */
[----:B-1----:R-:W-:Y:S01]  /*5880*/  HMMA.16816.F32 R52, R40, R16, R52 ;  /* 0x000000102834723c */ /* 0x002fe20000001834 */
[----:B------:R-:W-:-:S02]  /*5890*/  VIADDMNMX R226, R228, 0x8, R9, PT ;  /* 0x00000008e4e27846 */ /* 0x000fc40003800109 */
[----:B------:R-:W-:Y:S01]  /*58a0*/  FMUL.FTZ R5, R60, UR6 ;  /* 0x000000063c057c20 */ /* 0x000fe20008410000 */
[----:B------:R-:W-:Y:S01]  /*58b0*/  FMUL.FTZ R14, R61, UR6 ;  /* 0x000000063d0e7c20 */ /* 0x000fe20008410000 */
[----:B------:R-:W-:Y:S01]  /*58c0*/  FMUL.FTZ R13, R62, UR6 ;  /* 0x000000063e0d7c20 */ /* 0x000fe20008410000 */
[----:B------:R-:W-:Y:S01]  /*58d0*/  FMUL.FTZ R10, R63, UR6 ;  /* 0x000000063f0a7c20 */ /* 0x000fe20008410000 */
[----:B------:R-:W1:Y:S01]  /*58e0*/  MUFU.TANH R4, R4 ;  /* 0x0000000400047308 */ /* 0x000e620000002400 */
[----:B------:R-:W-:Y:S01]  /*58f0*/  HMMA.16816.F32 R64, R40, R18, R64 ;  /* 0x000000122840723c */ /* 0x000fe20000001840 */
[----:B------:R-:W-:Y:S02]  /*5900*/  VIMNMX R229, PT, PT, RZ, R227, !PT ;  /* 0x000000e3ffe57248 */ /* 0x000fe40007fe0100 */
[----:B------:R-:W-:Y:S01]  /*5910*/  FMUL.FTZ R15, R56, UR6 ;  /* 0x00000006380f7c20 */ /* 0x000fe20008410000 */
[----:B------:R-:W-:Y:S01]  /*5920*/  FMUL.FTZ R17, R57, UR6 ;  /* 0x0000000639117c20 */ /* 0x000fe20008410000 */
[----:B------:R-:W-:Y:S01]  /*5930*/  FMUL.FTZ R6, R58, UR6 ;  /* 0x000000063a067c20 */ /* 0x000fe20008410000 */
[----:B------:R-:W-:Y:S01]  /*5940*/  FMUL.FTZ R7, R59, UR6 ;  /* 0x000000063b077c20 */ /* 0x000fe20008410000 */
[----:B------:R-:W1:Y:S01]  /*5950*/  MUFU.TANH R5, R5 ;  /* 0x0000000500057308 */ /* 0x000e620000002400 */
[----:B------:R-:W-:-:S02]  /*5960*/  VIMNMX R228, PT, PT, R228, UR26, PT ;  /* 0x0000001ae4e47c48 */ /* 0x000fc4000bfe0100 */
[----:B------:R-:W-:Y:S01]  /*5970*/  VIADDMNMX R227, R227, 0x8, RZ, !PT ;  /* 0x00000008e3e37846 */ /* 0x000fe200078001ff */
[----:B-----5:R-:W-:Y:S01]  /*5980*/  FMUL.FTZ R26, R52, UR6 ;  /* 0x00000006341a7c20 */ /* 0x020fe20008410000 */
        /* <DEDUP_REMOVED lines=35> */
.L_x_2687:
[----:B------:R-:W2:Y:S01]  /*5bc0*/  LDC R9, c[0x0][0x4f0] ;  /* 0x00013c00ff097b82 */ /* 0x000ea20000000800 */
[----:B------:R-:W-:Y:S01]  /*5bd0*/  UIADD3 UR6, UPT, UPT, UR28, -0x40, URZ ;  /* 0xffffffc01c067890 */ /* 0x000fe2000fffe0ff */
[----:B------:R-:W-:-:S05]  /*5be0*/  IMAD.U32 R31, RZ, RZ, UR28 ;  /* 0x0000001cff1f7e24 */ /* 0x000fca000f8e00ff */
[----:B------:R-:W-:Y:S02]  /*5bf0*/  MOV R19, UR6 ;  /* 0x0000000600137c02 */ /* 0x000fe40008000f00 */
[----:B------:R-:W-:Y:S02]  /*5c00*/  IABS R31, R31 ;  /* 0x0000001f001f7213 */ /* 0x000fe40000000000 */
        /* <DEDUP_REMOVED lines=56> */
.L_x_2688:
        /* <DEDUP_REMOVED lines=98> */
.L_x_2686:
[----:B------:R-:W-:Y:S01]  /*65b0*/  IMAD.SHL.U32 R0, R213, 0x2, RZ ;  /* 0x00000002d5007824 */ /* 0x000fe200078e00ff */
[----:B------:R-:W3:Y:S01]  /*65c0*/  LDCU UR6, c[0x0][0x45c] ;  /* 0x00008b80ff0677ac */ /* 0x000ee20008000800 */
[----:B------:R-:W-:-:S03]  /*65d0*/  LOP3.LUT R165, R177, 0x200, R182, 0xf8, !PT ;  /* 0x00000200b1a57812 */ /* 0x000fc600078ef8b6 */
[----:B------:R-:W-:Y:S01]  /*65e0*/  LOP3.LUT R0, R0, 0x6, RZ, 0xc0, !PT ;  /* 0x0000000600007812 */ /* 0x000fe200078ec0ff */
[----:B------:R-:W-:Y:S01]  /*65f0*/  UISETP.GT.AND UP0, UPT, UR4, UR18, UPT ;  /* 0x000000120400728c */ /* 0x000fe2000bf04270 */
[----:B------:R-:W-:Y:S02]  /*6600*/  LEA R214, R165, UR5, 0x1 ;  /* 0x00000005a5d67c11 */ /* 0x000fe4000f8e08ff */
[----:B--2---:R-:W-:-:S03]  /*6610*/  LOP3.LUT R48, R0, UR28, RZ, 0xfc, !PT ;  /* 0x0000001c00307c12 */ /* 0x004fc6000f8efcff */
        /* <DEDUP_REMOVED lines=10> */
[----:B------:R-:W-:Y:S01]  /*66c0*/  VIADD R42, R48, 0x11 ;  /* 0x00000011302a7836 */ /* 0x000fe20000000000 */
[----:B------:R-:W-:Y:S01]  /*66d0*/  FSEL R33, R38, -INF , P1 ;  /* 0xff80000026217808 */ /* 0x000fe20000800000 */
[C---:B------:R-:W-:Y:S01]  /*66e0*/  VIADD R40, R48.reuse, 0x18 ;  /* 0x0000001830287836 */ /* 0x040fe20000000000 */
[-C--:B------:R-:W-:Y:S01]  /*66f0*/  ISETP.GE.AND P1, PT, R47, R229.reuse, PT ;  /* 0x000000e52f00720c */ /* 0x080fe20003f26270 */
[C---:B------:R-:W-:Y:S01]  /*6700*/  VIADD R19, R48.reuse, 0x19 ;  /* 0x0000001930137836 */ /* 0x040fe20000000000 */
[----:B------:R-:W-:Y:S01]  /*6710*/  FSEL R33, R33, -INF , !P4 ;  /* 0xff80000021217808 */ /* 0x000fe20006000000 */
[----:B------:R-:W-:Y:S01]  /*6720*/  VIADD R36, R48, 0x20 ;  /* 0x0000002030247836 */ /* 0x000fe20000000000 */
[-C--:B------:R-:W-:Y:S01]  /*6730*/  ISETP.GE.AND P4, PT, R46, R229.reuse, PT ;  /* 0x000000e52e00720c */ /* 0x080fe20003f86270 */
[----:B------:R-:W-:Y:S01]  /*6740*/  VIADD R34, R48, 0x21 ;  /* 0x0000002130227836 */ /* 0x000fe20000000000 */
[----:B------:R-:W-:Y:S01]  /*6750*/  FSEL R31, R20, -INF , P1 ;  /* 0xff800000141f7808 */ /* 0x000fe20000800000 */
[----:B------:R-:W-:Y:S01]  /*6760*/  VIADD R20, R48, 0x28 ;  /* 0x0000002830147836 */ /* 0x000fe20000000000 */
[----:B------:R-:W-:Y:S01]  /*6770*/  ISETP.GE.AND P1, PT, R46, R228, PT ;  /* 0x000000e42e00720c */ /* 0x000fe20003f26270 */
[----:B------:R-:W-:Y:S01]  /*6780*/  IMAD.IADD R201, R167, 0x1, R214 ;  /* 0x00000001a7c97824 */ /* 0x000fe200078e02d6 */
[----:B------:R-:W-:Y:S01]  /*6790*/  FSEL R21, R21, -INF , P4 ;  /* 0xff80000015157808 */ /* 0x000fe20002000000 */
[----:B------:R-:W-:Y:S01]  /*67a0*/  LDSM.16.MT88.4 R148, [R202+0x10000] ;  /* 0x01000000ca94783b */ /* 0x000fe20000004200 */
[-C--:B------:R-:W-:Y:S01]  /*67b0*/  ISETP.GE.AND P4, PT, R44, R229.reuse, PT ;  /* 0x000000e52c00720c */ /* 0x080fe20003f86270 */
[----:B------:R-:W-:Y:S01]  /*67c0*/  IMAD.IADD R200, R76, 0x1, R201 ;  /* 0x000000014cc87824 */ /* 0x000fe200078e02c9 */
[----:B------:R-:W-:Y:S01]  /*67d0*/  FSEL R27, R21, -INF , !P1 ;  /* 0xff800000151b7808 */ /* 0x000fe20004800000 */
[----:B------:R-:W-:Y:S01]  /*67e0*/  LDSM.16.MT88.4 R80, [R202+0x14000] ;  /* 0x01400000ca50783b */ /* 0x000fe20000004200 */
[----:B------:R-:W-:-:S02]  /*67f0*/  ISETP.GE.AND P1, PT, R42, R229, PT ;  /* 0x000000e52a00720c */ /* 0x000fc40003f26270 */
[C---:B------:R-:W-:Y:S01]  /*6800*/  ISETP.GE.AND P3, PT, R9.reuse, R227, PT ;  /* 0x000000e30900720c */ /* 0x040fe20003f66270 */
[----:B------:R-:W-:Y:S01]  /*6810*/  LDSM.16.MT88.4 R112, [R202+0x16000] ;  /* 0x01600000ca70783b */ /* 0x000fe20000004200 */
[----:B------:R-:W-:Y:S02]  /*6820*/  ISETP.GE.AND P2, PT, R9, R226, PT ;  /* 0x000000e20900720c */ /* 0x000fe40003f46270 */
[----:B------:R-:W-:Y:S01]  /*6830*/  FSEL R11, R28, -INF , P4 ;  /* 0xff8000001c0b7808 */ /* 0x000fe20002000000 */
[----:B------:R-:W-:Y:S01]  /*6840*/  VIADD R28, R48, 0x29 ;  /* 0x00000029301c7836 */ /* 0x000fe20000000000 */
[----:B------:R-:W-:Y:S01]  /*6850*/  ISETP.GE.AND P4, PT, R42, R228, PT ;  /* 0x000000e42a00720c */ /* 0x000fe20003f86270 */
[----:B------:R-:W-:Y:S01]  /*6860*/  LDSM.16.MT88.4 R156, [R214+0x10000] ;  /* 0x01000000d69c783b */ /* 0x000fe20000004200 */
[----:B------:R-:W-:Y:S02]  /*6870*/  FSEL R9, R29, -INF , P1 ;  /* 0xff8000001d097808 */ /* 0x000fe40000800000 */
[----:B------:R-:W-:Y:S01]  /*6880*/  ISETP.GE.AND P1, PT, R40, R229, PT ;  /* 0x000000e52800720c */ /* 0x000fe20003f26270 */
[----:B------:R-:W-:Y:S01]  /*6890*/  LDSM.16.MT88.4 R140, [R201+0x10000] ;  /* 0x01000000c98c783b */ /* 0x000fe20000004200 */
[----:B------:R-:W-:-:S02]  /*68a0*/  FSEL R9, R9, -INF , !P4 ;  /* 0xff80000009097808 */ /* 0x000fc40006000000 */
[-C--:B------:R-:W-:Y:S01]  /*68b0*/  ISETP.GE.AND P4, PT, R19, R229.reuse, PT ;  /* 0x000000e51300720c */ /* 0x080fe20003f86270 */
[----:B------:R-:W-:Y:S01]  /*68c0*/  LDSM.16.MT88.4 R132, [R200+0x10000] ;  /* 0x01000000c884783b */ /* 0x000fe20000004200 */
[----:B------:R-:W-:Y:S01]  /*68d0*/  FSEL R21, R3, -INF , P1 ;  /* 0xff80000003157808 */ /* 0x000fe20000800000 */
[----:B------:R-:W-:Y:S01]  /*68e0*/  VIADD R3, R48, 0x30 ;  /* 0x0000003030037836 */ /* 0x000fe20000000000 */
[----:B------:R-:W-:Y:S01]  /*68f0*/  ISETP.GE.AND P1, PT, R19, R228, PT ;  /* 0x000000e41300720c */ /* 0x000fe20003f26270 */
[----:B------:R-:W-:Y:S01]  /*6900*/  LDSM.16.MT88.4 R56, [R201+0x12000] ;  /* 0x01200000c938783b */ /* 0x000fe20000004200 */
[----:B------:R-:W-:Y:S02]  /*6910*/  FSEL R12, R12, -INF , P4 ;  /* 0xff8000000c0c7808 */ /* 0x000fe40002000000 */
[-C--:B------:R-:W-:Y:S01]  /*6920*/  ISETP.GE.AND P4, PT, R36, R229.reuse, PT ;  /* 0x000000e52400720c */ /* 0x080fe20003f86270 */
[----:B------:R-:W-:Y:S01]  /*6930*/  LDSM.16.MT88.4 R64, [R200+0x12000] ;  /* 0x01200000c840783b */ /* 0x000fe20000004200 */
[----:B------:R-:W-:Y:S01]  /*6940*/  FSEL R29, R12, -INF , !P1 ;  /* 0xff8000000c1d7808 */ /* 0x000fe20004800000 */
[----:B------:R-:W-:Y:S01]  /*6950*/  VIADD R12, R48, 0x31 ;  /* 0x00000031300c7836 */ /* 0x000fe20000000000 */
[----:B------:R-:W-:Y:S01]  /*6960*/  ISETP.GE.AND P1, PT, R34, R229, PT ;  /* 0x000000e52200720c */ /* 0x000fe20003f26270 */
[----:B------:R-:W-:Y:S01]  /*6970*/  LDSM.16.MT88.4 R72, [R214+0x14000] ;  /* 0x01400000d648783b */ /* 0x000fe20000004200 */
[----:B------:R-:W-:-:S02]  /*6980*/  FSEL R35, R35, -INF , !P6 ;  /* 0xff80000023237808 */ /* 0x000fc40007000000 */
[----:B-1----:R-:W-:Y:S01]  /*6990*/  FSEL R5, R5, -INF , P4 ;  /* 0xff80000005057808 */ /* 0x002fe20002000000 */
[----:B------:R-:W-:Y:S01]  /*69a0*/  LDSM.16.MT88.4 R88, [R201+0x14000] ;  /* 0x01400000c958783b */ /* 0x000fe20000004200 */
[-C--:B------:R-:W-:Y:S02]  /*69b0*/  ISETP.GE.AND P6, PT, R47, R228.reuse, PT ;  /* 0x000000e42f00720c */ /* 0x080fe40003fc6270 */
[----:B------:R-:W-:Y:S01]  /*69c0*/  ISETP.GE.AND P4, PT, R34, R228, PT ;  /* 0x000000e42200720c */ /* 0x000fe20003f86270 */
[----:B------:R-:W-:Y:S01]  /*69d0*/  LDSM.16.MT88.4 R96, [R200+0x14000] ;  /* 0x01400000c860783b */ /* 0x000fe20000004200 */
[----:B------:R-:W-:Y:S02]  /*69e0*/  FSEL R14, R14, -INF , P1 ;  /* 0xff8000000e0e7808 */ /* 0x000fe40000800000 */
[----:B------:R-:W-:Y:S01]  /*69f0*/  FSEL R31, R31, -INF , !P6 ;  /* 0xff8000001f1f7808 */ /* 0x000fe20007000000 */
[----:B------:R-:W-:Y:S01]  /*6a00*/  LDSM.16.MT88.4 R104, [R214+0x16000] ;  /* 0x01600000d668783b */ /* 0x000fe20000004200 */
[----:B------:R-:W-:-:S02]  /*6a10*/  ISETP.GE.AND P1, PT, R20, R229, PT ;  /* 0x000000e51400720c */ /* 0x000fc40003f26270 */
[----:B------:R-:W-:Y:S01]  /*6a20*/  FSEL R203, R14, -INF , !P4 ;  /* 0xff8000000ecb7808 */ /* 0x000fe20006000000 */
[----:B------:R-:W-:Y:S01]  /*6a30*/  VIADD R14, R48, 0x38 ;  /* 0x00000038300e7836 */ /* 0x000fe20000000000 */
[-C--:B------:R-:W-:Y:S01]  /*6a40*/  ISETP.GE.AND P6, PT, R44, R228.reuse, PT ;  /* 0x000000e42c00720c */ /* 0x080fe20003fc6270 */
[----:B------:R-:W-:Y:S01]  /*6a50*/  LDSM.16.MT88.4 R120, [R201+0x16000] ;  /* 0x01600000c978783b */ /* 0x000fe20000004200 */
[C---:B------:R-:W-:Y:S02]  /*6a60*/  ISETP.GE.AND P4, PT, R28.reuse, R229, PT ;  /* 0x000000e51c00720c */ /* 0x040fe40003f86270 */
[----:B------:R-:W-:Y:S01]  /*6a70*/  FSEL R15, R15, -INF , P1 ;  /* 0xff8000000f0f7808 */ /* 0x000fe20000800000 */
[----:B------:R-:W-:Y:S01]  /*6a80*/  LDSM.16.MT88.4 R172, [R201+0x10800] ;  /* 0x01080000c9ac783b */ /* 0x000fe20000004200 */
[----:B------:R-:W-:Y:S02]  /*6a90*/  FSEL R11, R11, -INF , !P6 ;  /* 0xff8000000b0b7808 */ /* 0x000fe40007000000 */
[----:B------:R-:W-:Y:S01]  /*6aa0*/  ISETP.GE.AND P1, PT, R28, R228, PT ;  /* 0x000000e41c00720c */ /* 0x000fe20003f26270 */
[----:B------:R-:W-:Y:S01]  /*6ab0*/  LDSM.16.MT88.4 R168, [R200+0x10800] ;  /* 0x01080000c8a8783b */ /* 0x000fe20000004200 */
[----:B------:R-:W-:-:S02]  /*6ac0*/  FSEL R17, R17, -INF , P4 ;  /* 0xff80000011117808 */ /* 0x000fc40002000000 */
[-C--:B------:R-:W-:Y:S02]  /*6ad0*/  ISETP.GE.AND P6, PT, R40, R228.reuse, PT ;  /* 0x000000e42800720c */ /* 0x080fe40003fc6270 */
[----:B------:R-:W-:Y:S02]  /*6ae0*/  FSEL R205, R17, -INF , !P1 ;  /* 0xff80000011cd7808 */ /* 0x000fe40004800000 */
[----:B------:R-:W-:Y:S02]  /*6af0*/  FSEL R21, R21, -INF , !P6 ;  /* 0xff80000015157808 */ /* 0x000fe40007000000 */
[----:B------:R-:W-:Y:S02]  /*6b00*/  ISETP.GE.AND P1, PT, R12, R229, PT ;  /* 0x000000e50c00720c */ /* 0x000fe40003f26270 */
[----:B------:R-:W-:Y:S02]  /*6b10*/  ISETP.GE.AND P6, PT, R36, R228, PT ;  /* 0x000000e42400720c */ /* 0x000fe40003fc6270 */
[----:B------:R-:W-:-:S02]  /*6b20*/  FSEL R41, R41, -INF , P1 ;  /* 0xff80000029297808 */ /* 0x000fc40000800000 */
[----:B------:R-:W-:Y:S02]  /*6b30*/  FSEL R247, R5, -INF , !P6 ;  /* 0xff80000005f77808 */ /* 0x000fe40007000000 */
[-C--:B------:R-:W-:Y:S02]  /*6b40*/  ISETP.GE.AND P1, PT, R14, R229.reuse, PT ;  /* 0x000000e50e00720c */ /* 0x080fe40003f26270 */
[----:B------:R-:W-:Y:S02]  /*6b50*/  ISETP.GE.AND P6, PT, R20, R228, PT ;  /* 0x000000e41400720c */ /* 0x000fe40003fc6270 */
[----:B------:R-:W-:Y:S02]  /*6b60*/  ISETP.GE.AND P4, PT, R3, R229, PT ;  /* 0x000000e50300720c */ /* 0x000fe40003f86270 */
[----:B------:R-:W-:Y:S02]  /*6b70*/  ISETP.GE.AND P0, PT, R48, R227, PT ;  /* 0x000000e33000720c */ /* 0x000fe40003f06270 */
[----:B------:R-:W-:-:S02]  /*6b80*/  FSEL R43, R43, -INF , P1 ;  /* 0xff8000002b2b7808 */ /* 0x000fc40000800000 */
[----:B------:R-:W-:Y:S02]  /*6b90*/  FSEL R245, R15, -INF , !P6 ;  /* 0xff8000000ff57808 */ /* 0x000fe40007000000 */
[----:B------:R-:W-:Y:S01]  /*6ba0*/  FSEL R239, R26, -INF , P4 ;  /* 0xff8000001aef7808 */ /* 0x000fe20002000000 */
[C---:B------:R-:W-:Y:S01]  /*6bb0*/  VIADD R26, R48.reuse, 0x39 ;  /* 0x00000039301a7836 */ /* 0x040fe20000000000 */
[----:B------:R-:W-:Y:S02]  /*6bc0*/  ISETP.GE.AND P1, PT, R47, R227, PT ;  /* 0x000000e32f00720c */ /* 0x000fe40003f26270 */
[----:B------:R-:W-:Y:S02]  /*6bd0*/  ISETP.GE.AND P5, PT, R48, R226, PT ;  /* 0x000000e23000720c */ /* 0x000fe40003fa6270 */
[----:B------:R-:W-:Y:S01]  /*6be0*/  ISETP.GE.AND P6, PT, R3, R228, PT ;  /* 0x000000e40300720c */ /* 0x000fe20003fc6270 */
[----:B------:R-:W-:Y:S01]  /*6bf0*/  LDSM.16.MT88.4 R48, [R202+0x12000] ;  /* 0x01200000ca30783b */ /* 0x000fe20000004200 */
[----:B------:R-:W-:-:S02]  /*6c00*/  FSEL R37, R37, -INF , P0 ;  /* 0xff80000025257808 */ /* 0x000fc40000000000 */
[----:B------:R-:W-:Y:S02]  /*6c10*/  FSEL R39, R39, -INF , P3 ;  /* 0xff80000027277808 */ /* 0x000fe40001800000 */
[----:B------:R-:W-:Y:S02]  /*6c20*/  ISETP.GE.AND P4, PT, R12, R228, PT ;  /* 0x000000e40c00720c */ /* 0x000fe40003f86270 */
[-C--:B------:R-:W-:Y:S02]  /*6c30*/  ISETP.GE.AND P0, PT, R46, R227.reuse, PT ;  /* 0x000000e32e00720c */ /* 0x080fe40003f06270 */
[----:B------:R-:W-:Y:S02]  /*6c40*/  ISETP.GE.AND P3, PT, R44, R227, PT ;  /* 0x000000e32c00720c */ /* 0x000fe40003f66270 */
[----:B------:R-:W-:Y:S02]  /*6c50*/  FSEL R22, R22, -INF , P1 ;  /* 0xff80000016167808 */ /* 0x000fe40000800000 */
[----:B------:R-:W-:-:S02]  /*6c60*/  FSEL R239, R239, -INF , !P6 ;  /* 0xff800000efef7808 */ /* 0x000fc40007000000 */
[----:B------:R-:W-:Y:S02]  /*6c70*/  FSEL R37, R37, -INF , !P5 ;  /* 0xff80000025257808 */ /* 0x000fe40006800000 */
[----:B------:R-:W-:Y:S02]  /*6c80*/  ISETP.GE.AND P1, PT, R42, R227, PT ;  /* 0x000000e32a00720c */ /* 0x000fe40003f26270 */
[----:B------:R-:W-:Y:S02]  /*6c90*/  ISETP.GE.AND P6, PT, R26, R229, PT ;  /* 0x000000e51a00720c */ /* 0x000fe40003fc6270 */
[----:B------:R-:W-:Y:S02]  /*6ca0*/  FSEL R235, R41, -INF , !P4 ;  /* 0xff80000029eb7808 */ /* 0x000fe40006000000 */
[----:B------:R-:W-:Y:S02]  /*6cb0*/  ISETP.GE.AND P5, PT, R46, R226, PT ;  /* 0x000000e22e00720c */ /* 0x000fe40003fa6270 */
[----:B------:R-:W-:-:S02]  /*6cc0*/  FSEL R5, R23, -INF , P0 ;  /* 0xff80000017057808 */ /* 0x000fc40000000000 */
[----:B------:R-:W-:Y:S02]  /*6cd0*/  FSEL R24, R24, -INF , P3 ;  /* 0xff80000018187808 */ /* 0x000fe40001800000 */
[----:B------:R-:W-:Y:S02]  /*6ce0*/  ISETP.GE.AND P4, PT, R14, R228, PT ;  /* 0x000000e40e00720c */ /* 0x000fe40003f86270 */
[----:B------:R-:W-:Y:S02]  /*6cf0*/  ISETP.GE.AND P3, PT, R19, R227, PT ;  /* 0x000000e31300720c */ /* 0x000fe40003f66270 */
[----:B------:R-:W-:Y:S02]  /*6d00*/  FSEL R17, R25, -INF , P1 ;  /* 0xff80000019117808 */ /* 0x000fe40000800000 */
[----:B------:R-:W-:Y:S02]  /*6d10*/  FSEL R45, R45, -INF , P6 ;  /* 0xff8000002d2d7808 */ /* 0x000fe40003000000 */
[----:B------:R-:W-:-:S02]  /*6d20*/  FSEL R5, R5, -INF , !P5 ;  /* 0xff80000005057808 */ /* 0x000fc40006800000 */
[----:B------:R-:W-:Y:S02]  /*6d30*/  ISETP.GE.AND P1, PT, R36, R227, PT ;  /* 0x000000e32400720c */ /* 0x000fe40003f26270 */
[-C--:B------:R-:W-:Y:S02]  /*6d40*/  ISETP.GE.AND P6, PT, R47, R226.reuse, PT ;  /* 0x000000e22f00720c */ /* 0x080fe40003fc6270 */
[----:B------:R-:W-:Y:S02]  /*6d50*/  FSEL R221, R43, -INF , !P4 ;  /* 0xff8000002bdd7808 */ /* 0x000fe40006000000 */
[----:B------:R-:W-:Y:S02]  /*6d60*/  ISETP.GE.AND P5, PT, R19, R226, PT ;  /* 0x000000e21300720c */ /* 0x000fe40003fa6270 */
[----:B------:R-:W-:Y:S02]  /*6d70*/  FSEL R4, R4, -INF , P3 ;  /* 0xff80000004047808 */ /* 0x000fe40001800000 */
[----:B------:R-:W-:-:S02]  /*6d80*/  ISETP.GE.AND P4, PT, R26, R228, PT ;  /* 0x000000e41a00720c */ /* 0x000fc40003f86270 */
[----:B------:R-:W-:Y:S02]  /*6d90*/  ISETP.GE.AND P0, PT, R40, R227, PT ;  /* 0x000000e32800720c */ /* 0x000fe40003f06270 */
[----:B------:R-:W-:Y:S02]  /*6da0*/  FSEL R243, R13, -INF , P1 ;  /* 0xff8000000df37808 */ /* 0x000fe40000800000 */
[----:B------:R-:W-:Y:S02]  /*6db0*/  FSEL R23, R22, -INF , !P6 ;  /* 0xff80000016177808 */ /* 0x000fe40007000000 */
[----:B------:R-:W-:Y:S02]  /*6dc0*/  FSEL R13, R4, -INF , !P5 ;  /* 0xff800000040d7808 */ /* 0x000fe40006800000 */
[----:B------:R-:W-:Y:S02]  /*6dd0*/  FSEL R219, R45, -INF , !P4 ;  /* 0xff8000002ddb7808 */ /* 0x000fe40006000000 */
[----:B------:R-:W-:-:S02]  /*6de0*/  ISETP.GE.AND P6, PT, R40, R226, PT ;  /* 0x000000e22800720c */ /* 0x000fc40003fc6270 */
[----:B------:R-:W-:Y:S02]  /*6df0*/  FSEL R8, R8, -INF , P0 ;  /* 0xff80000008087808 */ /* 0x000fe40000000000 */
[----:B------:R-:W-:Y:S02]  /*6e00*/  FMNMX3.FTZ R4, R35, R33, R31, !PT ;  /* 0x0000002123047276 */ /* 0x000fe4000781001f */
[-C--:B------:R-:W-:Y:S02]  /*6e10*/  ISETP.GE.AND P4, PT, R44, R226.reuse, PT ;  /* 0x000000e22c00720c */ /* 0x080fe40003f86270 */
[----:B------:R-:W-:Y:S02]  /*6e20*/  FSEL R39, R39, -INF , !P2 ;  /* 0xff80000027277808 */ /* 0x000fe40005000000 */
[----:B------:R-:W-:Y:S02]  /*6e30*/  ISETP.GE.AND P2, PT, R42, R226, PT ;  /* 0x000000e22a00720c */ /* 0x000fe40003f46270 */
[----:B------:R-:W-:Y:S01]  /*6e40*/  FSEL R15, R8, -INF , !P6 ;  /* 0xff800000080f7808 */ /* 0x000fe20007000000 */
[----:B------:R-:W-:Y:S01]  /*6e50*/  LDSM.16.MT88.4 R40, [R214+0x12000] ;  /* 0x01200000d628783b */ /* 0x000fe20000004200 */
[----:B------:R-:W-:-:S02]  /*6e60*/  FMNMX3.FTZ R4, R4, R27, R11, !PT ;  /* 0x0000001b04047276 */ /* 0x000fc4000781000b */
[----:B------:R-:W-:Y:S02]  /*6e70*/  FSEL R19, R24, -INF , !P4 ;  /* 0xff80000018137808 */ /* 0x000fe40006000000 */
[----:B------:R-:W-:Y:S02]  /*6e80*/  FMNMX3.FTZ R8, R37, R39, R23, !PT ;  /* 0x0000002725087276 */ /* 0x000fe40007810017 */
[----:B------:R-:W-:Y:S02]  /*6e90*/  FSEL R17, R17, -INF , !P2 ;  /* 0xff80000011117808 */ /* 0x000fe40005000000 */
[----:B------:R-:W-:Y:S02]  /*6ea0*/  ISETP.GE.AND P2, PT, R34, R227, PT ;  /* 0x000000e32200720c */ /* 0x000fe40003f46270 */
[----:B------:R-:W-:Y:S02]  /*6eb0*/  FMNMX3.FTZ R4, R4, R9, R21, !PT ;  /* 0x0000000904047276 */ /* 0x000fe40007810015 */
[----:B------:R-:W-:-:S02]  /*6ec0*/  ISETP.GE.AND P4, PT, R36, R226, PT ;  /* 0x000000e22400720c */ /* 0x000fc40003f86270 */
[----:B------:R-:W-:Y:S02]  /*6ed0*/  ISETP.GE.AND P3, PT, R20, R227, PT ;  /* 0x000000e31400720c */ /* 0x000fe40003f66270 */
[----:B------:R-:W-:Y:S02]  /*6ee0*/  FMNMX3.FTZ R8, R8, R5, R19, !PT ;  /* 0x0000000508087276 */ /* 0x000fe40007810013 */
[----:B------:R-:W-:Y:S02]  /*6ef0*/  ISETP.GE.AND P0, PT, R34, R226, PT ;  /* 0x000000e22200720c */ /* 0x000fe40003f06270 */
[----:B------:R-:W-:Y:S02]  /*6f00*/  FSEL R10, R10, -INF , P2 ;  /* 0xff8000000a0a7808 */ /* 0x000fe40001000000 */
[----:B------:R-:W-:Y:S02]  /*6f10*/  ISETP.GE.AND P1, PT, R28, R227, PT ;  /* 0x000000e31c00720c */ /* 0x000fe40003f26270 */
[----:B------:R-:W-:-:S02]  /*6f20*/  FMNMX3.FTZ R4, R4, R29, R247, !PT ;  /* 0x0000001d04047276 */ /* 0x000fc400078100f7 */
[----:B------:R-:W-:Y:S02]  /*6f30*/  ISETP.GE.AND P6, PT, R20, R226, PT ;  /* 0x000000e21400720c */ /* 0x000fe40003fc6270 */
[----:B------:R-:W-:Y:S02]  /*6f40*/  FSEL R243, R243, -INF , !P4 ;  /* 0xff800000f3f37808 */ /* 0x000fe40006000000 */
[----:B------:R-:W-:Y:S02]  /*6f50*/  ISETP.GE.AND P2, PT, R3, R227, PT ;  /* 0x000000e30300720c */ /* 0x000fe40003f46270 */
[----:B------:R-:W-:Y:S02]  /*6f60*/  FSEL R6, R6, -INF , P3 ;  /* 0xff80000006067808 */ /* 0x000fe40001800000 */
[----:B------:R-:W-:Y:S02]  /*6f70*/  FMNMX3.FTZ R8, R8, R17, R15, !PT ;  /* 0x0000001108087276 */ /* 0x000fe4000781000f */
[----:B------:R-:W-:-:S02]  /*6f80*/  FSEL R223, R10, -INF , !P0 ;  /* 0xff8000000adf7808 */ /* 0x000fc40004000000 */
[----:B------:R-:W-:Y:S02]  /*6f90*/  ISETP.GE.AND P0, PT, R12, R227, PT ;  /* 0x000000e30c00720c */ /* 0x000fe40003f06270 */
[----:B------:R-:W-:Y:S02]  /*6fa0*/  FSEL R7, R7, -INF , P1 ;  /* 0xff80000007077808 */ /* 0x000fe40000800000 */
[----:B------:R-:W-:Y:S02]  /*6fb0*/  FMNMX3.FTZ R4, R4, R203, R245, !PT ;  /* 0x000000cb04047276 */ /* 0x000fe400078100f5 */
[-C--:B------:R-:W-:Y:S02]  /*6fc0*/  ISETP.GE.AND P5, PT, R28, R226.reuse, PT ;  /* 0x000000e21c00720c */ /* 0x080fe40003fa6270 */
[----:B------:R-:W-:Y:S02]  /*6fd0*/  ISETP.GE.AND P4, PT, R3, R226, PT ;  /* 0x000000e20300720c */ /* 0x000fe40003f86270 */
[----:B------:R-:W-:-:S02]  /*6fe0*/  ISETP.GE.AND P1, PT, R14, R227, PT ;  /* 0x000000e30e00720c */ /* 0x000fc40003f26270 */
[----:B------:R-:W-:Y:S02]  /*6ff0*/  FSEL R16, R16, -INF , P2 ;  /* 0xff80000010107808 */ /* 0x000fe40001000000 */
[----:B------:R-:W-:Y:S02]  /*7000*/  FSEL R241, R6, -INF , !P6 ;  /* 0xff80000006f17808 */ /* 0x000fe40007000000 */
[----:B------:R-:W-:Y:S02]  /*7010*/  FMNMX3.FTZ R8, R8, R13, R243, !PT ;  /* 0x0000000d08087276 */ /* 0x000fe400078100f3 */
[----:B------:R-:W-:Y:S02]  /*7020*/  FSEL R18, R18, -INF , P0 ;  /* 0xff80000012127808 */ /* 0x000fe40000000000 */
[----:B------:R-:W-:Y:S02]  /*7030*/  FMNMX3.FTZ R4, R4, R205, R239, !PT ;  /* 0x000000cd04047276 */ /* 0x000fe400078100ef */
[----:B------:R-:W-:-:S02]  /*7040*/  ISETP.GE.AND P3, PT, R12, R226, PT ;  /* 0x000000e20c00720c */ /* 0x000fc40003f66270 */
[----:B------:R-:W-:Y:S02]  /*7050*/  ISETP.GE.AND P2, PT, R14, R226, PT ;  /* 0x000000e20e00720c */ /* 0x000fe40003f46270 */
[----:B------:R-:W-:Y:S02]  /*7060*/  ISETP.GE.AND P0, PT, R26, R227, PT ;  /* 0x000000e31a00720c */ /* 0x000fe40003f06270 */
[----:B------:R-:W-:Y:S02]  /*7070*/  FSEL R30, R30, -INF , P1 ;  /* 0xff8000001e1e7808 */ /* 0x000fe40000800000 */
[----:B------:R-:W-:Y:S02]  /*7080*/  FSEL R225, R7, -INF , !P5 ;  /* 0xff80000007e17808 */ /* 0x000fe40006800000 */
[----:B------:R-:W-:Y:S02]  /*7090*/  FSEL R217, R16, -INF , !P4 ;  /* 0xff80000010d97808 */ /* 0x000fe40006000000 */
[----:B------:R-:W-:-:S02]  /*70a0*/  FMNMX3.FTZ R8, R8, R223, R241, !PT ;  /* 0x000000df08087276 */ /* 0x000fc400078100f1 */
[----:B------:R-:W-:Y:S02]  /*70b0*/  FMNMX3.FTZ R4, R4, R235, R221, !PT ;  /* 0x000000eb04047276 */ /* 0x000fe400078100dd */
[----:B------:R-:W-:Y:S02]  /*70c0*/  ISETP.GE.AND P1, PT, R26, R226, PT ;  /* 0x000000e21a00720c */ /* 0x000fe40003f26270 */
[----:B------:R-:W-:Y:S02]  /*70d0*/  FSEL R32, R32, -INF , P0 ;  /* 0xff80000020207808 */ /* 0x000fe40000000000 */
        /* <DEDUP_REMOVED lines=30> */
[----:B------:R-:W1:Y:S01]  /*72c0*/  LDSM.16.MT88.4 R4, [R200+0x16000] ;  /* 0x01600000c804783b */ /* 0x000e620000004200 */
[--C-:B------:R-:W-:Y:S01]  /*72d0*/  FFMA.FTZ R196, R39, UR6, -R206.reuse ;  /* 0x0000000627c47c23 */ /* 0x100fe200080108ce */
[--C-:B------:R-:W-:Y:S01]  /*72e0*/  FFMA.FTZ R193, R23, UR6, -R206.reuse ;  /* 0x0000000617c17c23 */ /* 0x100fe200080108ce */
[----:B------:R-:W2:Y:S01]  /*72f0*/  MUFU.EX2 R198, R198 ;  /* 0x000000c600c67308 */ /* 0x000ea20000000800 */
[----:B------:R-:W3:Y:S01]  /*7300*/  LDSM.16.MT88.4 R8, [R202+0x12800] ;  /* 0x01280000ca08783b */ /* 0x000ee20000004200 */
[--C-:B------:R-:W-:Y:S01]  /*7310*/  FFMA.FTZ R189, R19, UR6, -R206.reuse ;  /* 0x0000000613bd7c23 */ /* 0x100fe200080108ce */
[----:B------:R-:W-:Y:S01]  /*7320*/  FFMA.FTZ R188, R17, UR6, -R206 ;  /* 0x0000000611bc7c23 */ /* 0x000fe200080108ce */
[----:B------:R-:W-:Y:S01]  /*7330*/  MUFU.EX2 R195, R195 ;  /* 0x000000c300c37308 */ /* 0x000fe20000000800 */
[----:B------:R-:W4:Y:S01]  /*7340*/  LDSM.16.MT88.4 R16, [R202+0x16800] ;  /* 0x01680000ca10783b */ /* 0x000f220000004200 */
[--C-:B------:R-:W-:Y:S01]  /*7350*/  FFMA.FTZ R187, R21, UR6, -R210.reuse ;  /* 0x0000000615bb7c23 */ /* 0x100fe200080108d2 */
        /* <DEDUP_REMOVED lines=27> */
[--C-:B------:R-:W-:Y:S01]  /*7510*/  FFMA.FTZ R220, R239, UR6, -R210.reuse ;  /* 0x00000006efdc7c23 */ /* 0x100fe200080108d2 */
[----:B------:R-:W-:Y:S01]  /*7520*/  FFMA.FTZ R239, R219, UR6, -R210 ;  /* 0x00000006dbef7c23 */ /* 0x000fe200080108d2 */
[----:B------:R-:W-:Y:S01]  /*7530*/  MUFU.EX2 R187, R187 ;  /* 0x000000bb00bb7308 */ /* 0x000fe20000000800 */
[--C-:B------:R-:W-:Y:S01]  /*7540*/  FFMA.FTZ R222, R211, UR6, -R206.reuse ;  /* 0x00000006d3de7c23 */ /* 0x100fe200080108ce */
[----:B-----5:R-:W-:Y:S01]  /*7550*/  F2FP.F16.F32.PACK_AB R131, R192, R193 ;  /* 0x000000c1c083723e */ /* 0x020fe200000000ff */
        /* <DEDUP_REMOVED lines=78> */
[C---:B--2---:R-:W-:Y:S08]  /*7a40*/  HMMA.16816.F32 R76, R4.reuse, R20, R76 ;  /* 0x00000014044c723c */ /* 0x044ff0000000184c */
[C---:B-1----:R-:W-:Y:S08]  /*7a50*/  HMMA.16816.F32 R36, R4.reuse, R8, R36 ;  /* 0x000000080424723c */ /* 0x042ff00000001824 */
[C---:B------:R-:W-:Y:S01]  /*7a60*/  HMMA.16816.F32 R40, R4.reuse, R10, R40 ;  /* 0x0000000a0428723c */ /* 0x040fe20000001828 */
[----:B------:R-:W1:Y:S07]  /*7a70*/  LDSM.16.MT88.4 R8, [R201+0x16800] ;  /* 0x01680000c908783b */ /* 0x000e6e0000004200 */
        /* <DEDUP_REMOVED lines=66> */
[----:B--2---:R-:W-:Y:S01]  /*7ea0*/  HMMA.16816.F32 R84, R4, R20, R84 ;  /* 0x000000140454723c */ /* 0x004fe20000001854 */
[----:B------:R-:W-:-:S02]  /*7eb0*/  FFMA.FTZ R20, R221, UR6, -R210 ;  /* 0x00000006dd147c23 */ /* 0x000fc400080108d2 */
[----:B------:R2:W4:Y:S04]  /*7ec0*/  MUFU.EX2 R221, R235 ;  /* 0x000000eb00dd7308 */ /* 0x0005280000000800 */
[----:B------:R4:W1:Y:S01]  /*7ed0*/  MUFU.EX2 R210, R20 ;  /* 0x0000001400d27308 */ /* 0x0008620000000800 */
[C---:B-----5:R-:W-:Y:S08]  /*7ee0*/  HMMA.16816.F32 R92, R4.reuse, R12, R92 ;  /* 0x0000000c045c723c */ /* 0x060ff0000000185c */
[----:B------:R-:W-:Y:S01]  /*7ef0*/  HMMA.16816.F32 R96, R4, R14, R96 ;  /* 0x0000000e0460723c */ /* 0x000fe20000001860 */
[----:B------:R-:W5:Y:S01]  /*7f00*/  LDSM.16.MT88.4 R12, [R202+0x11800] ;  /* 0x01180000ca0c783b */ /* 0x000f620000004200 */
[----:B--2---:R-:W-:-:S02]  /*7f10*/  FFMA.FTZ R235, R207, UR6, -R206 ;  /* 0x00000006cfeb7c23 */ /* 0x004fc400080108ce */
[----:B------:R-:W-:Y:S04]  /*7f20*/  MUFU.EX2 R206, R209 ;  /* 0x000000d100ce7308 */ /* 0x000fe80000000800 */
[C---:B---3--:R-:W-:Y:S01]  /*7f30*/  HMMA.16816.F32 R116, R4.reuse, R16, R116 ;  /* 0x000000100474723c */ /* 0x048fe20000001874 */
[----:B------:R-:W2:Y:S07]  /*7f40*/  MUFU.EX2 R235, R235 ;  /* 0x000000eb00eb7308 */ /* 0x000eae0000000800 */
        /* <DEDUP_REMOVED lines=144> */
.L_x_2690:
[----:B------:R-:W-:Y:S01]  /*8850*/  UMOV UR7, URZ ;  /* 0x000000ff00077c82 */ /* 0x000fe20008000000 */
[----:B------:R-:W-:Y:S01]  /*8860*/  USHF.L.U32 UR6, UR8, 0x6, URZ ;  /* 0x0000000608067899 */ /* 0x000fe200080006ff */
[----:B------:R-:W-:-:S05]  /*8870*/  IADD3 R5, P0, PT, RZ, -UR7, RZ ;  /* 0x80000007ff057c10 */ /* 0x000fca000ff1e0ff */
[----:B------:R-:W-:-:S05]  /*8880*/  IMAD.X R4, RZ, RZ, ~UR6, P0 ;  /* 0x80000006ff047e24 */ /* 0x000fca00080e06ff */
[----:B------:R-:W-:-:S04]  /*8890*/  SHF.R.S64 R5, R5, 0x1f, R4 ;  /* 0x0000001f05057819 */ /* 0x000fc80000001004 */
[----:B------:R-:W-:-:S04]  /*88a0*/  IADD3 R232, P0, PT, R5, R232, RZ ;  /* 0x000000e805e87210 */ /* 0x000fc80007f1e0ff */
[----:B------:R-:W-:-:S09]  /*88b0*/  LEA.HI.X.SX32 R233, R4, R233, 0x1, P0 ;  /* 0x000000e904e97211 */ /* 0x000fd200000f0eff */
.L_x_2691:
[----:B------:R-:W1:Y:S01]  /*88c0*/  LDCU UR6, c[0x0][0x440] ;  /* 0x00008800ff0677ac */ /* 0x000e620008000800 */
[----:B------:R-:W-:Y:S02]  /*88d0*/  LOP3.LUT R218, R178, R177, RZ, 0xfc, !PT ;  /* 0x000000b1b2da7212 */ /* 0x000fe400078efcff */
[----:B------:R-:W-:Y:S01]  /*88e0*/  LOP3.LUT R210, R179, 0x400, R182, 0xf8, !PT ;  /* 0x00000400b3d27812 */ /* 0x000fe200078ef8b6 */
[----:B------:R-:W-:Y:S01]  /*88f0*/  UISETP.GT.AND UP0, UPT, UR12, UR18, UPT ;  /* 0x000000120c00728c */ /* 0x000fe2000bf04270 */
[----:B------:R-:W-:Y:S02]  /*8900*/  LEA R218, R218, UR5, 0x1 ;  /* 0x00000005dada7c11 */ /* 0x000fe4000f8e08ff */
[----:B------:R-:W-:Y:S02]  /*8910*/  IADD3 R208, PT, PT, R210, UR5, RZ ;  /* 0x00000005d2d07c10 */ /* 0x000fe4000fffe0ff */
[----:B------:R-:W-:Y:S02]  /*8920*/  IADD3 R211, PT, PT, R167, R218, RZ ;  /* 0x000000daa7d37210 */ /* 0x000fe40007ffe0ff */
[----:B-1----:R-:W-:-:S02]  /*8930*/  ISETP.GE.AND P4, PT, R183, UR6, PT ;  /* 0x00000006b7007c0c */ /* 0x002fc4000bf86270 */
[----:B------:R-:W-:Y:S02]  /*8940*/  ISETP.GE.AND P3, PT, R181, UR6, PT ;  /* 0x00000006b5007c0c */ /* 0x000fe4000bf66270 */
[----:B------:R-:W-:Y:S02]  /*8950*/  ISETP.GE.AND P2, PT, R180, UR6, PT ;  /* 0x00000006b4007c0c */ /* 0x000fe4000bf46270 */
[----:B------:R-:W-:Y:S01]  /*8960*/  ISETP.GE.AND P1, PT, R176, UR6, PT ;  /* 0x00000006b0007c0c */ /* 0x000fe2000bf26270 */
[----:B------:R-:W-:Y:S02]  /*8970*/  USHF.L.U32 UR6, UR8, 0x5, URZ ;  /* 0x0000000508067899 */ /* 0x000fe400080006ff */
        /* <DEDUP_REMOVED lines=15> */
[----:B------:R-:W-:Y:S01]  /*8a70*/  @P3 STS.128 [R166+0x12000], RZ ;  /* 0x012000ffa6003388 */ /* 0x000fe20000000c00 */
[----:B------:R-:W1:Y:S02]  /*8a80*/  LDCU UR6, c[0x0][0x50c] ;  /* 0x0000a180ff0677ac */ /* 0x000e640008000800 */
[----:B------:R-:W-:Y:S01]  /*8a90*/  IADD3.X R5, PT, PT, R7, UR8, RZ, P0, !PT ;  /* 0x0000000807057c10 */ /* 0x000fe200087fe4ff */
[----:B------:R-:W-:Y:S01]  /*8aa0*/  @!PT LDS RZ, [RZ] ;  /* 0x00000000fffff984 */ /* 0x000fe20000000800 */
[----:B------:R-:W-:Y:S01]  /*8ab0*/  @!PT LDS RZ, [RZ] ;  /* 0x00000000fffff984 */ /* 0x000fe20000000800 */
[----:B------:R-:W-:Y:S01]  /*8ac0*/  @!PT LDS RZ, [RZ] ;  /* 0x00000000fffff984 */ /* 0x000fe20000000800 */
[----:B------:R-:W-:Y:S01]  /*8ad0*/  @!P2 LDGSTS.E.BYPASS.LTC128B.128 [R166+0x14000], desc[UR24][R232.64+0x100] ;  /* 0x14000100e8a6afae */ /* 0x000fe2000b981a18 */
[----:B------:R-:W-:Y:S02]  /*8ae0*/  ISETP.NE.AND P0, PT, R2, RZ, PT ;  /* 0x000000ff0200720c */ /* 0x000fe40003f05270 */
[----:B------:R-:W-:Y:S01]  /*8af0*/  MOV R2, 0x20 ;  /* 0x0000002000027802 */ /* 0x000fe20000000f00 */
[----:B------:R-:W-:Y:S03]  /*8b00*/  @P2 STS.128 [R166+0x14000], RZ ;  /* 0x014000ffa6002388 */ /* 0x000fe60000000c00 */
[----:B------:R-:W-:Y:S01]  /*8b10*/  SEL R173, R2, 0xffffffe0, !P0 ;  /* 0xffffffe002ad7807 */ /* 0x000fe20004000000 */
[----:B------:R-:W-:Y:S01]  /*8b20*/  @!PT LDS RZ, [RZ] ;  /* 0x00000000fffff984 */ /* 0x000fe20000000800 */
[----:B------:R-:W-:Y:S01]  /*8b30*/  @!PT LDS RZ, [RZ] ;  /* 0x00000000fffff984 */ /* 0x000fe20000000800 */
[----:B------:R-:W-:Y:S01]  /*8b40*/  @!PT LDS RZ, [RZ] ;  /* 0x00000000fffff984 */ /* 0x000fe20000000800 */
[----:B------:R-:W-:Y:S03]  /*8b50*/  @!P1 LDGSTS.E.BYPASS.LTC128B.128 [R166+0x16000], desc[UR24][R232.64+0x180] ;  /* 0x16000180e8a69fae */ /* 0x000fe6000b981a18 */
[----:B------:R-:W-:Y:S01]  /*8b60*/  IADD3 R214, PT, PT, R173, R218, RZ ;  /* 0x000000daadd67210 */ /* 0x000fe20007ffe0ff */
[----:B------:R-:W-:Y:S01]  /*8b70*/  @P1 STS.128 [R166+0x16000], RZ ;  /* 0x016000ffa6001388 */ /* 0x000fe20000000c00 */
[----:B------:R-:W-:-:S02]  /*8b80*/  IADD3 R209, PT, PT, R208, R173, RZ ;  /* 0x000000add0d17210 */ /* 0x000fc40007ffe0ff */
        /* <DEDUP_REMOVED lines=160> */
[----:B------:R-:W5:Y:S07]  /*9590*/  LDSM.16.M88.4 R168, [R210+UR5+0xc800] ;  /* 0x00c80005d2a8783b */ /* 0x000f6e0008000200 */
[C---:B----4-:R-:W-:Y:S08]  /*95a0*/  HMMA.16816.F32 R184, R28.reuse, R32, R184 ;  /* 0x000000201cb8723c */ /* 0x050ff000000018b8 */
[----:B------:R-:W-:Y:S01]  /*95b0*/  HMMA.16816.F32 R180, R28, R34, R180 ;  /* 0x000000221cb4723c */ /* 0x000fe200000018b4 */
[----:B------:R-:W4:Y:S04]  /*95c0*/  LDSM.16.M88.4 R32, [R210+UR5+0xd000] ;  /* 0x00d00005d220783b */ /* 0x000f280008000200 */
[----:B------:R-:W4:Y:S03]  /*95d0*/  LDSM.16.M88.4 R28, [R210+UR5+0xd800] ;  /* 0x00d80005d21c783b */ /* 0x000f260008000200 */
        /* <DEDUP_REMOVED lines=11> */
[----:B------:R-:W3:Y:S07]  /*9690*/  LDSM.16.M88.4 R180, [R209+0xc800] ;  /* 0x00c80000d1b4783b */ /* 0x000eee0000000200 */
[C---:B-1----:R-:W-:Y:S08]  /*96a0*/  HMMA.16816.F32 R24, R176.reuse, R172, R24 ;  /* 0x000000acb018723c */ /* 0x042ff00000001818 */
[C---:B------:R-:W-:Y:S01]  /*96b0*/  HMMA.16816.F32 R20, R176.reuse, R174, R20 ;  /* 0x000000aeb014723c */ /* 0x040fe20000001814 */
[----:B------:R-:W1:Y:S07]  /*96c0*/  LDSM.16.M88.4 R172, [R209+0xd800] ;  /* 0x00d80000d1ac783b */ /* 0x000e6e0000000200 */
[C---:B-----5:R-:W-:Y:S08]  /*96d0*/  HMMA.16816.F32 R16, R176.reuse, R168, R16 ;  /* 0x000000a8b010723c */ /* 0x060ff00000001810 */
[C---:B------:R-:W-:Y:S01]  /*96e0*/  HMMA.16816.F32 R12, R176.reuse, R170, R12 ;  /* 0x000000aab00c723c */ /* 0x040fe2000000180c */
[----:B------:R-:W-:Y:S07]  /*96f0*/  LDSM.16.M88.4 R168, [R208+0xd000] ;  /* 0x00d00000d0a8783b */ /* 0x000fee0000000200 */
[C---:B----4-:R-:W-:Y:S08]  /*9700*/  HMMA.16816.F32 R192, R176.reuse, R32, R192 ;  /* 0x00000020b0c0723c */ /* 0x050ff000000018c0 */
        /* <DEDUP_REMOVED lines=24> */
[C---:B------:R-:W-:Y:S01]  /*9890*/  HMMA.16816.F32 R200, R32.reuse, R168, R192 ;  /* 0x000000a820c8723c */ /* 0x040fe200000018c0 */
[----:B------:R-:W4:Y:S07]  /*98a0*/  LDSM.16.M88.4 R192, [R218+0x6000] ;  /* 0x00600000dac0783b */ /* 0x000f2e0000000200 */
[C---:B------:R-:W-:Y:S01]  /*98b0*/  HMMA.16816.F32 R188, R32.reuse, R170, R188 ;  /* 0x000000aa20bc723c */ /* 0x040fe200000018bc */
[----:B------:R-:W-:Y:S07]  /*98c0*/  LDSM.16.M88.4 R168, [R214+0x6000] ;  /* 0x00600000d6a8783b */ /* 0x000fee0000000200 */
[C---:B------:R-:W-:Y:S08]  /*98d0*/  HMMA.16816.F32 R184, R32.reuse, R176, R184 ;  /* 0x000000b020b8723c */ /* 0x040ff000000018b8 */
[----:B------:R-:W-:Y:S01]  /*98e0*/  HMMA.16816.F32 R196, R32, R178, R196 ;  /* 0x000000b220c4723c */ /* 0x000fe200000018c4 */
[----:B------:R-:W5:Y:S07]  /*98f0*/  LDSM.16.M88.4 R32, [R167+0xd800] ;  /* 0x00d80000a720783b */ /* 0x000f6e0000000200 */
[C---:B-1----:R-:W-:Y:S01]  /*9900*/  HMMA.16816.F32 R176, R172.reuse, R8, R24 ;  /* 0x00000008acb0723c */ /* 0x042fe20000001818 */
[----:B------:R-:W1:Y:S07]  /*9910*/  LDSM.16.M88.4 R24, [R209+0xe000] ;  /* 0x00e00000d118783b */ /* 0x000e6e0000000200 */
[C---:B------:R-:W-:Y:S01]  /*9920*/  HMMA.16816.F32 R20, R172.reuse, R10, R20 ;  /* 0x0000000aac14723c */ /* 0x040fe20000001814 */
[----:B------:R-:W1:Y:S07]  /*9930*/  LDSM.16.M88.4 R8, [R210+UR5+0xe800] ;  /* 0x00e80005d208783b */ /* 0x000e6e0008000200 */
[C---:B---3--:R-:W-:Y:S08]  /*9940*/  HMMA.16816.F32 R16, R172.reuse, R28, R16 ;  /* 0x0000001cac10723c */ /* 0x048ff00000001810 */
[C---:B------:R-:W-:Y:S01]  /*9950*/  HMMA.16816.F32 R12, R172.reuse, R30, R12 ;  /* 0x0000001eac0c723c */ /* 0x040fe2000000180c */
[----:B------:R-:W-:Y:S07]  /*9960*/  LDSM.16.M88.4 R28, [R208+0xe000] ;  /* 0x00e00000d01c783b */ /* 0x000fee0000000200 */
[----:B--2---:R-:W-:Y:S08]  /*9970*/  HMMA.16816.F32 R200, R172, R4, R200 ;  /* 0x00000004acc8723c */ /* 0x004ff000000018c8 */
[----:B----4-:R-:W-:Y:S01]  /*9980*/  HMMA.16816.F32 R204, R192, R180, R176 ;  /* 0x000000b4c0cc723c */ /* 0x010fe200000018b0 */
[----:B------:R-:W2:Y:S07]  /*9990*/  LDSM.16.M88.4 R176, [R211+0x6000] ;  /* 0x00600000d3b0783b */ /* 0x000eae0000000200 */
[----:B------:R-:W-:Y:S01]  /*99a0*/  HMMA.16816.F32 R188, R172, R6, R188 ;  /* 0x00000006acbc723c */ /* 0x000fe200000018bc */
[----:B------:R-:W3:Y:S07]  /*99b0*/  LDSM.16.M88.4 R4, [R210+UR5+0xf000] ;  /* 0x00f00005d204783b */ /* 0x000eee0008000200 */
[----:B------:R-:W-:Y:S01]  /*99c0*/  HMMA.16816.F32 R20, R192, R182, R20 ;  /* 0x000000b6c014723c */ /* 0x000fe20000001814 */
[----:B------:R-:W4:Y:S07]  /*99d0*/  LDSM.16.M88.4 R180, [R209+0xe800] ;  /* 0x00e80000d1b4783b */ /* 0x000f2e0000000200 */
[C---:B-----5:R-:W-:Y:S08]  /*99e0*/  HMMA.16816.F32 R184, R172.reuse, R32, R184 ;  /* 0x00000020acb8723c */ /* 0x060ff000000018b8 */
[----:B------:R-:W-:Y:S01]  /*99f0*/  HMMA.16816.F32 R196, R172, R34, R196 ;  /* 0x00000022acc4723c */ /* 0x000fe200000018c4 */
[----:B------:R-:W-:Y:S04]  /*9a00*/  LDSM.16.M88.4 R172, [R212+0x6000] ;  /* 0x00600000d4ac783b */ /* 0x000fe80000000200 */
[----:B------:R-:W5:Y:S03]  /*9a10*/  LDSM.16.M88.4 R32, [R167+0xe000] ;  /* 0x00e00000a720783b */ /* 0x000f660000000200 */
[C---:B-1----:R-:W-:Y:S08]  /*9a20*/  HMMA.16816.F32 R204, R168.reuse, R24, R204 ;  /* 0x00000018a8cc723c */ /* 0x042ff000000018cc */
[----:B------:R-:W-:Y:S01]  /*9a30*/  HMMA.16816.F32 R20, R168, R26, R20 ;  /* 0x0000001aa814723c */ /* 0x000fe20000001814 */
[----:B------:R-:W1:Y:S07]  /*9a40*/  LDSM.16.M88.4 R24, [R210+UR5+0xf800] ;  /* 0x00f80005d218783b */ /* 0x000e6e0008000200 */
[C---:B------:R-:W-:Y:S08]  /*9a50*/  HMMA.16816.F32 R16, R192.reuse, R8, R16 ;  /* 0x00000008c010723c */ /* 0x040ff00000001810 */
[----:B------:R-:W-:Y:S01]  /*9a60*/  HMMA.16816.F32 R12, R192, R10, R12 ;  /* 0x0000000ac00c723c */ /* 0x000fe2000000180c */
[----:B------:R-:W1:Y:S07]  /*9a70*/  LDSM.16.M88.4 R8, [R208+0xe800] ;  /* 0x00e80000d008783b */ /* 0x000e6e0000000200 */
[----:B--2---:R-:W-:Y:S08]  /*9a80*/  HMMA.16816.F32 R204, R176, R28, R204 ;  /* 0x0000001cb0cc723c */ /* 0x004ff000000018cc */
[----:B---3--:R-:W-:Y:S08]  /*9a90*/  HMMA.16816.F32 R200, R192, R4, R200 ;  /* 0x00000004c0c8723c */ /* 0x008ff000000018c8 */
[----:B------:R-:W-:Y:S08]  /*9aa0*/  HMMA.16816.F32 R20, R176, R30, R20 ;  /* 0x0000001eb014723c */ /* 0x000ff00000001814 */
[----:B------:R-:W-:Y:S01]  /*9ab0*/  HMMA.16816.F32 R188, R192, R6, R188 ;  /* 0x00000006c0bc723c */ /* 0x000fe200000018bc */
[----:B------:R-:W2:Y:S07]  /*9ac0*/  LDSM.16.M88.4 R4, [R209+0xf000] ;  /* 0x00f00000d104783b */ /* 0x000eae0000000200 */
[C---:B----4-:R-:W-:Y:S01]  /*9ad0*/  HMMA.16816.F32 R28, R168.reuse, R180, R16 ;  /* 0x000000b4a81c723c */ /* 0x050fe20000001810 */
[----:B------:R-:W-:Y:S07]  /*9ae0*/  LDSM.16.M88.4 R16, [R167+0xe800] ;  /* 0x00e80000a710783b */ /* 0x000fee0000000200 */
[----:B------:R-:W-:Y:S01]  /*9af0*/  HMMA.16816.F32 R12, R168, R182, R12 ;  /* 0x000000b6a80c723c */ /* 0x000fe2000000180c */
[----:B------:R-:W3:Y:S07]  /*9b00*/  LDSM.16.M88.4 R180, [R209+0xf800] ;  /* 0x00f80000d1b4783b */ /* 0x000eee0000000200 */
[C---:B-----5:R-:W-:Y:S08]  /*9b10*/  HMMA.16816.F32 R204, R172.reuse, R32, R204 ;  /* 0x00000020accc723c */ /* 0x060ff000000018cc */
[----:B------:R-:W-:Y:S01]  /*9b20*/  HMMA.16816.F32 R20, R172, R34, R20 ;  /* 0x00000022ac14723c */ /* 0x000fe20000001814 */
[----:B------:R-:W4:Y:S04]  /*9b30*/  LDSM.16.M88.4 R32, [R208+0xf000] ;  /* 0x00f00000d020783b */ /* 0x000f280000000200 */
[----:B------:R-:W5:Y:S03]  /*9b40*/  LDSM.16.M88.4 R208, [R208+0xf800] ;  /* 0x00f80000d0d0783b */ /* 0x000f660000000200 */
[----:B-1----:R-:W-:Y:S03]  /*9b50*/  HMMA.16816.F32 R184, R192, R24, R184 ;  /* 0x00000018c0b8723c */ /* 0x002fe600000018b8 */
[----:B------:R-:W-:Y:S01]  /*9b60*/  FMUL.FTZ R204, R204, UR6 ;  /* 0x00000006cccc7c20 */ /* 0x000fe20008410000 */
[----:B------:R-:W-:Y:S01]  /*9b70*/  FMUL.FTZ R205, R205, UR6 ;  /* 0x00000006cdcd7c20 */ /* 0x000fe20008410000 */
[----:B------:R-:W-:Y:S01]  /*9b80*/  FMUL.FTZ R206, R206, UR6 ;  /* 0x00000006cece7c20 */ /* 0x000fe20008410000 */
[----:B------:R-:W-:-:S02]  /*9b90*/  FMUL.FTZ R207, R207, UR6 ;  /* 0x00000006cfcf7c20 */ /* 0x000fc40008410000 */
[----:B------:R-:W-:Y:S01]  /*9ba0*/  HMMA.16816.F32 R196, R192, R26, R196 ;  /* 0x0000001ac0c4723c */ /* 0x000fe200000018c4 */
[----:B------:R-:W1:Y:S02]  /*9bb0*/  MUFU.TANH R204, R204 ;  /* 0x000000cc00cc7308 */ /* 0x000e640000002400 */
[----:B------:R-:W-:-:S05]  /*9bc0*/  FMUL.FTZ R20, R20, UR6 ;  /* 0x0000000614147c20 */ /* 0x000fca0008410000 */
[C---:B------:R-:W-:Y:S01]  /*9bd0*/  HMMA.16816.F32 R28, R176.reuse, R8, R28 ;  /* 0x00000008b01c723c */ /* 0x040fe2000000181c */
[----:B------:R-:W1:Y:S07]  /*9be0*/  MUFU.TANH R205, R205 ;  /* 0x000000cd00cd7308 */ /* 0x000e6e0000002400 */
[----:B------:R-:W-:Y:S01]  /*9bf0*/  HMMA.16816.F32 R12, R176, R10, R12 ;  /* 0x0000000ab00c723c */ /* 0x000fe2000000180c */
[----:B------:R-:W1:Y:S01]  /*9c00*/  LDSM.16.M88.4 R8, [R167+0xf000] ;  /* 0x00f00000a708783b */ /* 0x000e620000000200 */
[----:B------:R-:W1:Y:S06]  /*9c10*/  MUFU.TANH R206, R206 ;  /* 0x000000ce00ce7308 */ /* 0x000e6c0000002400 */
[C---:B--2---:R-:W-:Y:S02]  /*9c20*/  HMMA.16816.F32 R200, R168.reuse, R4, R200 ;  /* 0x00000004a8c8723c */ /* 0x044fe400000018c8 */
[----:B------:R-:W2:Y:S06]  /*9c30*/  MUFU.TANH R207, R207 ;  /* 0x000000cf00cf7308 */ /* 0x000eac0000002400 */
[----:B------:R-:W-:Y:S01]  /*9c40*/  HMMA.16816.F32 R188, R168, R6, R188 ;  /* 0x00000006a8bc723c */ /* 0x000fe200000018bc */
[----:B------:R-:W2:Y:S01]  /*9c50*/  LDSM.16.M88.4 R4, [R167+0xf800] ;  /* 0x00f80000a704783b */ /* 0x000ea20000000200 */
[----:B------:R-:W-:-:S04]  /*9c60*/  DEPBAR.LE SB0, 0x0 ;  /* 0x000080000000791a */ /* 0x000fc80000000000 */
[----:B------:R-:W1:Y:S02]  /*9c70*/  MUFU.TANH R20, R20 ;  /* 0x0000001400147308 */ /* 0x000e640000002400 */
[C---:B---3--:R-:W-:Y:S08]  /*9c80*/  HMMA.16816.F32 R184, R168.reuse, R180, R184 ;  /* 0x000000b4a8b8723c */ /* 0x048ff000000018b8 */
[----:B------:R-:W-:Y:S08]  /*9c90*/  HMMA.16816.F32 R196, R168, R182, R196 ;  /* 0x000000b6a8c4723c */ /* 0x000ff000000018c4 */
[C---:B----4-:R-:W-:Y:S08]  /*9ca0*/  HMMA.16816.F32 R200, R176.reuse, R32, R200 ;  /* 0x00000020b0c8723c */ /* 0x050ff000000018c8 */
[C---:B------:R-:W-:Y:S08]  /*9cb0*/  HMMA.16816.F32 R188, R176.reuse, R34, R188 ;  /* 0x00000022b0bc723c */ /* 0x040ff000000018bc */
[C---:B-----5:R-:W-:Y:S08]  /*9cc0*/  HMMA.16816.F32 R184, R176.reuse, R208, R184 ;  /* 0x000000d0b0b8723c */ /* 0x060ff000000018b8 */
[----:B------:R-:W-:Y:S08]  /*9cd0*/  HMMA.16816.F32 R196, R176, R210, R196 ;  /* 0x000000d2b0c4723c */ /* 0x000ff000000018c4 */
[C---:B------:R-:W-:Y:S08]  /*9ce0*/  HMMA.16816.F32 R12, R172.reuse, R18, R12 ;  /* 0x00000012ac0c723c */ /* 0x040ff0000000180c */
[----:B------:R-:W-:Y:S01]  /*9cf0*/  HMMA.16816.F32 R28, R172, R16, R28 ;  /* 0x00000010ac1c723c */ /* 0x000fe2000000181c */
[----:B------:R-:W-:Y:S01]  /*9d00*/  FMUL.FTZ R16, R21, UR6 ;  /* 0x0000000615107c20 */ /* 0x000fe20008410000 */
[----:B------:R-:W-:Y:S01]  /*9d10*/  FMUL.FTZ R21, R23, UR6 ;  /* 0x0000000617157c20 */ /* 0x000fe20008410000 */
[----:B------:R-:W-:-:S04]  /*9d20*/  FMUL.FTZ R17, R22, UR6 ;  /* 0x0000000616117c20 */ /* 0x000fc80008410000 */
[----:B------:R-:W3:Y:S01]  /*9d30*/  MUFU.TANH R16, R16 ;  /* 0x0000001000107308 */ /* 0x000ee20000002400 */
[C---:B-1----:R-:W-:Y:S03]  /*9d40*/  HMMA.16816.F32 R200, R172.reuse, R8, R200 ;  /* 0x00000008acc8723c */ /* 0x042fe600000018c8 */
[----:B------:R-:W-:Y:S01]  /*9d50*/  FMUL.FTZ R8, R13, UR6 ;  /* 0x000000060d087c20 */ /* 0x000fe20008410000 */
[----:B------:R-:W-:Y:S01]  /*9d60*/  FMUL.FTZ R9, R14, UR6 ;  /* 0x000000060e097c20 */ /* 0x000fe20008410000 */
[----:B------:R-:W-:Y:S01]  /*9d70*/  FMUL.FTZ R13, R15, UR6 ;  /* 0x000000060f0d7c20 */ /* 0x000fe20008410000 */
[----:B------:R-:W-:Y:S01]  /*9d80*/  FMUL.FTZ R12, R12, UR6 ;  /* 0x000000060c0c7c20 */ /* 0x000fe20008410000 */
[----:B------:R-:W1:Y:S01]  /*9d90*/  MUFU.TANH R17, R17 ;  /* 0x0000001100117308 */ /* 0x000e620000002400 */
[C---:B------:R-:W-:Y:S03]  /*9da0*/  HMMA.16816.F32 R188, R172.reuse, R10, R188 ;  /* 0x0000000aacbc723c */ /* 0x040fe600000018bc */
[----:B------:R-:W-:Y:S01]  /*9db0*/  FMUL.FTZ R18, R29, UR6 ;  /* 0x000000061d127c20 */ /* 0x000fe20008410000 */
[----:B------:R-:W-:Y:S01]  /*9dc0*/  FMUL.FTZ R23, R31, UR6 ;  /* 0x000000061f177c20 */ /* 0x000fe20008410000 */
[----:B------:R-:W-:Y:S01]  /*9dd0*/  FMUL.FTZ R22, R28, UR6 ;  /* 0x000000061c167c20 */ /* 0x000fe20008410000 */
[----:B------:R-:W-:Y:S01]  /*9de0*/  FMUL.FTZ R19, R30, UR6 ;  /* 0x000000061e137c20 */ /* 0x000fe20008410000 */
[----:B------:R-:W4:Y:S01]  /*9df0*/  MUFU.TANH R21, R21 ;  /* 0x0000001500157308 */ /* 0x000f220000002400 */
        /* <DEDUP_REMOVED lines=69> */
[----:B------:R-:W-:-:S11]  /*a250*/  ISETP.GT.U32.AND P6, PT, R28, R169, PT ;  /* 0x000000a91c00720c */ /* 0x000fd60003fc4070 */
[-C--:B------:R-:W-:Y:S02]  /*a260*/  @!P0 IADD3 R171, PT, PT, R171, -R28.reuse, RZ ;  /* 0x8000001cabab8210 */ /* 0x080fe40007ffe0ff */
[----:B------:R-:W-:Y:S01]  /*a270*/  @!P6 IMAD.IADD R169, R169, 0x1, -R28 ;  /* 0x00000001a9a9e824 */ /* 0x000fe200078e0a1c */
[----:B------:R-:W-:Y:S02]  /*a280*/  @!P0 IADD3 R32, PT, PT, R32, 0x1, RZ ;  /* 0x0000000120208810 */ /* 0x000fe40007ffe0ff */
[-C--:B------:R-:W-:Y:S02]  /*a290*/  ISETP.GE.U32.AND P5, PT, R171, R28.reuse, PT ;  /* 0x0000001cab00720c */ /* 0x080fe40003fa6070 */
[----:B------:R-:W-:Y:S02]  /*a2a0*/  ISETP.GE.U32.AND P0, PT, R169, R28, PT ;  /* 0x0000001ca900720c */ /* 0x000fe40003f06070 */
[----:B------:R-:W-:Y:S01]  /*a2b0*/  LOP3.LUT R28, R30, UR4, RZ, 0x3c, !PT ;  /* 0x000000041e1c7c12 */ /* 0x000fe2000f8e3cff */
[----:B------:R-:W2:Y:S01]  /*a2c0*/  LDCU.64 UR4, c[0x0][0x3a0] ;  /* 0x00007400ff0477ac */ /* 0x000ea20008000a00 */
        /* <DEDUP_REMOVED lines=32> */
.L_x_2693:
[----:B------:R-:W-:Y:S01]  /*a4d0*/  UMOV UR5, URZ ;  /* 0x000000ff00057c82 */ /* 0x000fe20008000000 */
[----:B------:R-:W-:Y:S01]  /*a4e0*/  USHF.L.U32 UR4, UR10, 0x6, URZ ;  /* 0x000000060a047899 */ /* 0x000fe200080006ff */
[----:B------:R-:W-:-:S05]  /*a4f0*/  IADD3 R169, P0, PT, RZ, -UR5, RZ ;  /* 0x80000005ffa97c10 */ /* 0x000fca000ff1e0ff */
[----:B------:R-:W-:-:S05]  /*a500*/  IMAD.X R6, RZ, RZ, ~UR4, P0 ;  /* 0x80000004ff067e24 */ /* 0x000fca00080e06ff */
[----:B------:R-:W-:-:S04]  /*a510*/  SHF.R.S64 R169, R169, 0x1f, R6 ;  /* 0x0000001fa9a97819 */ /* 0x000fc80000001006 */
[----:B------:R-:W-:-:S04]  /*a520*/  IADD3 R230, P0, PT, R169, R230, RZ ;  /* 0x000000e6a9e67210 */ /* 0x000fc80007f1e0ff */
[----:B------:R-:W-:-:S09]  /*a530*/  LEA.HI.X.SX32 R231, R6, R231, 0x1, P0 ;  /* 0x000000e706e77211 */ /* 0x000fd200000f0eff */
.L_x_2694:
        /* <DEDUP_REMOVED lines=91> */
.L_x_2692:
[----:B--2---:R-:W-:Y:S01]  /*aaf0*/  MOV R169, UR20 ;  /* 0x0000001400a97c02 */ /* 0x004fe20008000f00 */
[----:B------:R-:W2:Y:S01]  /*ab00*/  S2UR UR6, SR_CgaCtaId ;  /* 0x00000000000679c3 */ /* 0x000ea20000008800 */
[----:B------:R-:W3:Y:S02]  /*ab10*/  LDCU UR4, c[0x0][0x45c] ;  /* 0x00008b80ff0477ac */ /* 0x000ee40008000800 */
[----:B------:R-:W-:Y:S01]  /*ab20*/  LEA R169, R169, R0, 0x6 ;  /* 0x00000000a9a97211 */ /* 0x000fe200078e30ff */
[----:B------:R-:W-:Y:S01]  /*ab30*/  UMOV UR5, 0x400 ;  /* 0x0000040000057882 */ /* 0x000fe20000000000 */
[----:B------:R-:W-:Y:S02]  /*ab40*/  UISETP.GT.AND UP0, UPT, UR12, UR18, UPT ;  /* 0x000000120c00728c */ /* 0x000fe4000bf04270 */
[C---:B------:R-:W-:Y:S02]  /*ab50*/  IADD3 R28, PT, PT, R169.reuse, -0x80, RZ ;  /* 0xffffff80a91c7810 */ /* 0x040fe40007ffe0ff */
[----:B------:R-:W-:-:S02]  /*ab60*/  IADD3 R6, PT, PT, R169, -0x7f, RZ ;  /* 0xffffff81a9067810 */ /* 0x000fc40007ffe0ff */
[C---:B------:R-:W-:Y:S02]  /*ab70*/  ISETP.GE.AND P6, PT, R28.reuse, R229, PT ;  /* 0x000000e51c00720c */ /* 0x040fe40003fc6270 */
[----:B------:R-:W-:Y:S02]  /*ab80*/  ISETP.GE.AND P0, PT, R28, R227, PT ;  /* 0x000000e31c00720c */ /* 0x000fe40003f06270 */
[----:B------:R-:W-:Y:S02]  /*ab90*/  FSEL R30, R204, -INF , P6 ;  /* 0xff800000cc1e7808 */ /* 0x000fe40003000000 */
[C---:B------:R-:W-:Y:S01]  /*aba0*/  ISETP.GE.AND P4, PT, R28.reuse, R228, PT ;  /* 0x000000e41c00720c */ /* 0x040fe20003f86270 */
[----:B------:R-:W-:Y:S01]  /*abb0*/  @UP0 UIADD3 UR20, UPT, UPT, UR20, -0x3, URZ ;  /* 0xfffffffd14140890 */ /* 0x000fe2000fffe0ff */
[----:B------:R-:W-:Y:S02]  /*abc0*/  ISETP.GE.AND P5, PT, R28, R226, PT ;  /* 0x000000e21c00720c */ /* 0x000fe40003fa6270 */
[----:B------:R-:W-:-:S02]  /*abd0*/  ISETP.GE.AND P2, PT, R6, R229, PT ;  /* 0x000000e50600720c */ /* 0x000fc40003f46270 */
[C---:B------:R-:W-:Y:S01]  /*abe0*/  ISETP.GE.AND P1, PT, R6.reuse, R227, PT ;  /* 0x000000e30600720c */ /* 0x040fe20003f26270 */
[----:B--2---:R-:W-:Y:S01]  /*abf0*/  ULEA UR5, UR6, UR5, 0x18 ;  /* 0x0000000506057291 */ /* 0x004fe2000f8ec0ff */
[C---:B------:R-:W-:Y:S02]  /*ac00*/  ISETP.GE.AND P3, PT, R6.reuse, R228, PT ;  /* 0x000000e40600720c */ /* 0x040fe40003f66270 */
[----:B------:R-:W-:Y:S02]  /*ac10*/  ISETP.GE.AND P6, PT, R6, R226, PT ;  /* 0x000000e20600720c */ /* 0x000fe40003fc6270 */
[C---:B------:R-:W-:Y:S02]  /*ac20*/  IADD3 R6, PT, PT, R169.reuse, -0x78, RZ ;  /* 0xffffff88a9067810 */ /* 0x040fe40007ffe0ff */
[----:B------:R-:W-:Y:S02]  /*ac30*/  FSEL R28, R206, -INF , P0 ;  /* 0xff800000ce1c7808 */ /* 0x000fe40000000000 */
[----:B------:R-:W-:-:S02]  /*ac40*/  IADD3 R34, PT, PT, R169, -0x77, RZ ;  /* 0xffffff89a9227810 */ /* 0x000fc40007ffe0ff */
[----:B------:R-:W-:Y:S02]  /*ac50*/  FSEL R30, R30, -INF , !P4 ;  /* 0xff8000001e1e7808 */ /* 0x000fe40006000000 */
[----:B------:R-:W-:Y:S02]  /*ac60*/  ISETP.GE.AND P0, PT, R6, R229, PT ;  /* 0x000000e50600720c */ /* 0x000fe40003f06270 */
[----:B------:R-:W-:Y:S02]  /*ac70*/  FSEL R28, R28, -INF , !P5 ;  /* 0xff8000001c1c7808 */ /* 0x000fe40006800000 */
[----:B------:R-:W-:Y:S02]  /*ac80*/  FSEL R186, R205, -INF , P2 ;  /* 0xff800000cdba7808 */ /* 0x000fe40001000000 */
[C---:B------:R-:W-:Y:S02]  /*ac90*/  ISETP.GE.AND P4, PT, R6.reuse, R227, PT ;  /* 0x000000e30600720c */ /* 0x040fe40003f86270 */
[----:B------:R-:W-:-:S02]  /*aca0*/  ISETP.GE.AND P5, PT, R6, R228, PT ;  /* 0x000000e40600720c */ /* 0x000fc40003fa6270 */
[----:B------:R-:W-:Y:S02]  /*acb0*/  ISETP.GE.AND P2, PT, R6, R226, PT ;  /* 0x000000e20600720c */ /* 0x000fe40003f46270 */
[----:B------:R-:W-:Y:S02]  /*acc0*/  FSEL R6, R207, -INF , P1 ;  /* 0xff800000cf067808 */ /* 0x000fe40000800000 */
[----:B------:R-:W-:Y:S02]  /*acd0*/  ISETP.GE.AND P1, PT, R34, R229, PT ;  /* 0x000000e52200720c */ /* 0x000fe40003f26270 */
[----:B------:R-:W-:Y:S02]  /*ace0*/  FSEL R186, R186, -INF , !P3 ;  /* 0xff800000baba7808 */ /* 0x000fe40005800000 */
[----:B------:R-:W-:Y:S02]  /*acf0*/  FSEL R20, R20, -INF , P0 ;  /* 0xff80000014147808 */ /* 0x000fe40000000000 */
[----:B------:R-:W-:-:S02]  /*ad00*/  IADD3 R32, PT, PT, R169, -0x70, RZ ;  /* 0xffffff90a9207810 */ /* 0x000fc40007ffe0ff */
[----:B------:R-:W-:Y:S02]  /*ad10*/  ISETP.GE.AND P3, PT, R34, R227, PT ;  /* 0x000000e32200720c */ /* 0x000fe40003f66270 */
[----:B-1----:R-:W-:Y:S02]  /*ad20*/  FSEL R17, R17, -INF , P4 ;  /* 0xff80000011117808 */ /* 0x002fe40002000000 */
[----:B------:R-:W-:Y:S02]  /*ad30*/  FSEL R6, R6, -INF , !P6 ;  /* 0xff80000006067808 */ /* 0x000fe40007000000 */
[C---:B------:R-:W-:Y:S02]  /*ad40*/  ISETP.GE.AND P6, PT, R34.reuse, R228, PT ;  /* 0x000000e42200720c */ /* 0x040fe40003fc6270 */
[----:B------:R-:W-:Y:S02]  /*ad50*/  ISETP.GE.AND P0, PT, R34, R226, PT ;  /* 0x000000e22200720c */ /* 0x000fe40003f06270 */
[----:B------:R-:W-:-:S02]  /*ad60*/  IADD3 R166, PT, PT, R169, -0x6f, RZ ;  /* 0xffffff91a9a67810 */ /* 0x000fc40007ffe0ff */
[----:B------:R-:W-:Y:S02]  /*ad70*/  FSEL R34, R20, -INF , !P5 ;  /* 0xff80000014227808 */ /* 0x000fe40006800000 */
[----:B------:R-:W-:Y:S02]  /*ad80*/  FSEL R16, R16, -INF , P1 ;  /* 0xff80000010107808 */ /* 0x000fe40000800000 */
[C---:B------:R-:W-:Y:S02]  /*ad90*/  ISETP.GE.AND P4, PT, R32.reuse, R229, PT ;  /* 0x000000e52000720c */ /* 0x040fe40003f86270 */
[----:B------:R-:W-:Y:S02]  /*ada0*/  ISETP.GE.AND P5, PT, R32, R227, PT ;  /* 0x000000e32000720c */ /* 0x000fe40003fa6270 */
[----:B------:R-:W-:Y:S02]  /*adb0*/  FSEL R20, R17, -INF , !P2 ;  /* 0xff80000011147808 */ /* 0x000fe40005000000 */
[----:B------:R-:W-:-:S02]  /*adc0*/  FSEL R21, R21, -INF , P3 ;  /* 0xff80000015157808 */ /* 0x000fc40001800000 */
[----:B------:R-:W-:Y:S02]  /*add0*/  IADD3 R17, PT, PT, R169, -0x68, RZ ;  /* 0xffffff98a9117810 */ /* 0x000fe40007ffe0ff */
[C---:B------:R-:W-:Y:S02]  /*ade0*/  ISETP.GE.AND P2, PT, R32.reuse, R228, PT ;  /* 0x000000e42000720c */ /* 0x040fe40003f46270 */
[----:B------:R-:W-:Y:S02]  /*adf0*/  ISETP.GE.AND P1, PT, R32, R226, PT ;  /* 0x000000e22000720c */ /* 0x000fe40003f26270 */
[----:B------:R-:W-:Y:S02]  /*ae00*/  ISETP.GE.AND P3, PT, R166, R229, PT ;  /* 0x000000e5a600720c */ /* 0x000fe40003f66270 */
[----:B------:R-:W-:Y:S02]  /*ae10*/  FSEL R32, R16, -INF , !P6 ;  /* 0xff80000010207808 */ /* 0x000fe40007000000 */
[----:B------:R-:W-:-:S02]  /*ae20*/  ISETP.GE.AND P6, PT, R166, R227, PT ;  /* 0x000000e3a600720c */ /* 0x000fc40003fc6270 */
[----:B------:R-:W-:Y:S02]  /*ae30*/  FSEL R16, R21, -INF , !P0 ;  /* 0xff80000015107808 */ /* 0x000fe40004000000 */
[----:B------:R-:W-:Y:S02]  /*ae40*/  FSEL R22, R22, -INF , P4 ;  /* 0xff80000016167808 */ /* 0x000fe40002000000 */
[----:B------:R-:W-:Y:S02]  /*ae50*/  FSEL R19, R19, -INF , P5 ;  /* 0xff80000013137808 */ /* 0x000fe40002800000 */
[----:B------:R-:W-:Y:S02]  /*ae60*/  IADD3 R21, PT, PT, R169, -0x67, RZ ;  /* 0xffffff99a9157810 */ /* 0x000fe40007ffe0ff */
[----:B------:R-:W-:Y:S02]  /*ae70*/  ISETP.GE.AND P5, PT, R17, R229, PT ;  /* 0x000000e51100720c */ /* 0x000fe40003fa6270 */
[----:B------:R-:W-:-:S02]  /*ae80*/  ISETP.GE.AND P0, PT, R166, R228, PT ;  /* 0x000000e4a600720c */ /* 0x000fc40003f06270 */
[----:B------:R-:W-:Y:S02]  /*ae90*/  FSEL R18, R18, -INF , P3 ;  /* 0xff80000012127808 */ /* 0x000fe40001800000 */
[----:B------:R-:W-:Y:S02]  /*aea0*/  ISETP.GE.AND P4, PT, R166, R226, PT ;  /* 0x000000e2a600720c */ /* 0x000fe40003f86270 */
[----:B------:R-:W-:Y:S02]  /*aeb0*/  FSEL R200, R22, -INF , !P2 ;  /* 0xff80000016c87808 */ /* 0x000fe40005000000 */
[----:B------:R-:W-:Y:S02]  /*aec0*/  FSEL R172, R19, -INF , !P1 ;  /* 0xff80000013ac7808 */ /* 0x000fe40004800000 */
[----:B------:R-:W-:Y:S02]  /*aed0*/  FSEL R23, R23, -INF , P6 ;  /* 0xff80000017177808 */ /* 0x000fe40003000000 */
[----:B------:R-:W-:-:S02]  /*aee0*/  ISETP.GE.AND P2, PT, R17, R227, PT ;  /* 0x000000e31100720c */ /* 0x000fc40003f46270 */
[C---:B------:R-:W-:Y:S02]  /*aef0*/  ISETP.GE.AND P1, PT, R17.reuse, R228, PT ;  /* 0x000000e41100720c */ /* 0x040fe40003f26270 */
[----:B------:R-:W-:Y:S02]  /*af00*/  ISETP.GE.AND P3, PT, R17, R226, PT ;  /* 0x000000e21100720c */ /* 0x000fe40003f66270 */
[----:B------:R-:W-:Y:S02]  /*af10*/  ISETP.GE.AND P6, PT, R21, R229, PT ;  /* 0x000000e51500720c */ /* 0x000fe40003fc6270 */
[----:B------:R-:W-:Y:S02]  /*af20*/  FSEL R196, R12, -INF , P5 ;  /* 0xff8000000cc47808 */ /* 0x000fe40002800000 */
[----:B------:R-:W-:Y:S02]  /*af30*/  IADD3 R17, PT, PT, R169, -0x60, RZ ;  /* 0xffffffa0a9117810 */ /* 0x000fe40007ffe0ff */
[----:B------:R-:W-:-:S02]  /*af40*/  FSEL R198, R18, -INF , !P0 ;  /* 0xff80000012c67808 */ /* 0x000fc40004000000 */
[----:B------:R-:W-:Y:S02]  /*af50*/  ISETP.GE.AND P0, PT, R21, R227, PT ;  /* 0x000000e31500720c */ /* 0x000fe40003f06270 */
[----:B------:R-:W-:Y:S02]  /*af60*/  FSEL R170, R23, -INF , !P4 ;  /* 0xff80000017aa7808 */ /* 0x000fe40006000000 */
[----:B------:R-:W-:Y:S02]  /*af70*/  IADD3 R12, PT, PT, R169, -0x5f, RZ ;  /* 0xffffffa1a90c7810 */ /* 0x000fe40007ffe0ff */
[----:B------:R-:W-:Y:S02]  /*af80*/  ISETP.GE.AND P4, PT, R21, R228, PT ;  /* 0x000000e41500720c */ /* 0x000fe40003f86270 */
[----:B------:R-:W-:Y:S02]  /*af90*/  FSEL R9, R9, -INF , P2 ;  /* 0xff80000009097808 */ /* 0x000fe40001000000 */
[----:B------:R-:W-:-:S02]  /*afa0*/  FSEL R196, R196, -INF , !P1 ;  /* 0xff800000c4c47808 */ /* 0x000fc40004800000 */
[----:B------:R-:W-:Y:S02]  /*afb0*/  FSEL R174, R8, -INF , P6 ;  /* 0xff80000008ae7808 */ /* 0x000fe40003000000 */
[C---:B------:R-:W-:Y:S02]  /*afc0*/  ISETP.GE.AND P2, PT, R17.reuse, R229, PT ;  /* 0x000000e51100720c */ /* 0x040fe40003f46270 */
[----:B------:R-:W-:Y:S02]  /*afd0*/  ISETP.GE.AND P1, PT, R17, R227, PT ;  /* 0x000000e31100720c */ /* 0x000fe40003f26270 */
[----:B------:R-:W-:Y:S02]  /*afe0*/  ISETP.GE.AND P5, PT, R21, R226, PT ;  /* 0x000000e21500720c */ /* 0x000fe40003fa6270 */
[----:B------:R-:W-:Y:S02]  /*aff0*/  FSEL R13, R13, -INF , P0 ;  /* 0xff8000000d0d7808 */ /* 0x000fe40000000000 */
[----:B------:R-:W-:-:S02]  /*b000*/  ISETP.GE.AND P0, PT, R12, R229, PT ;  /* 0x000000e50c00720c */ /* 0x000fc40003f06270 */
[----:B------:R-:W-:Y:S02]  /*b010*/  FSEL R168, R9, -INF , !P3 ;  /* 0xff80000009a87808 */ /* 0x000fe40005800000 */
[----:B------:R-:W-:Y:S02]  /*b020*/  IADD3 R8, PT, PT, R169, -0x58, RZ ;  /* 0xffffffa8a9087810 */ /* 0x000fe40007ffe0ff */
[----:B------:R-:W-:Y:S02]  /*b030*/  FSEL R174, R174, -INF , !P4 ;  /* 0xff800000aeae7808 */ /* 0x000fe40006000000 */
[C---:B------:R-:W-:Y:S02]  /*b040*/  ISETP.GE.AND P3, PT, R17.reuse, R228, PT ;  /* 0x000000e41100720c */ /* 0x040fe40003f66270 */
[----:B------:R-:W-:Y:S02]  /*b050*/  ISETP.GE.AND P6, PT, R17, R226, PT ;  /* 0x000000e21100720c */ /* 0x000fe40003fc6270 */
[----:B------:R-:W-:-:S02]  /*b060*/  ISETP.GE.AND P4, PT, R12, R227, PT ;  /* 0x000000e30c00720c */ /* 0x000fc40003f86270 */
[----:B------:R-:W-:Y:S02]  /*b070*/  FSEL R10, R10, -INF , P2 ;  /* 0xff8000000a0a7808 */ /* 0x000fe40001000000 */
[----:B------:R-:W-:Y:S02]  /*b080*/  FSEL R15, R15, -INF , P1 ;  /* 0xff8000000f0f7808 */ /* 0x000fe40000800000 */
[----:B------:R-:W-:Y:S02]  /*b090*/  FSEL R166, R13, -INF , !P5 ;  /* 0xff8000000da67808 */ /* 0x000fe40006800000 */
[----:B------:R-:W-:Y:S02]  /*b0a0*/  IADD3 R9, PT, PT, R169, -0x57, RZ ;  /* 0xffffffa9a9097810 */ /* 0x000fe40007ffe0ff */
[----:B------:R-:W-:Y:S02]  /*b0b0*/  ISETP.GE.AND P5, PT, R12, R228, PT ;  /* 0x000000e40c00720c */ /* 0x000fe40003fa6270 */
[----:B------:R-:W-:-:S02]  /*b0c0*/  FSEL R11, R11, -INF , P0 ;  /* 0xff8000000b0b7808 */ /* 0x000fc40000000000 */
[----:B------:R-:W-:Y:S02]  /*b0d0*/  ISETP.GE.AND P1, PT, R8, R229, PT ;  /* 0x000000e50800720c */ /* 0x000fe40003f26270 */
        /* <DEDUP_REMOVED lines=8> */
[----:B------:R-:W-:Y:S02]  /*b160*/  IADD3 R8, PT, PT, R169, -0x50, RZ ;  /* 0xffffffb0a9087810 */ /* 0x000fe40007ffe0ff */
[----:B------:R-:W-:Y:S02]  /*b170*/  FSEL R240, R11, -INF , !P5 ;  /* 0xff8000000bf07808 */ /* 0x000fe40006800000 */
[----:B------:R-:W-:-:S02]  /*b180*/  ISETP.GE.AND P5, PT, R9, R227, PT ;  /* 0x000000e30900720c */ /* 0x000fc40003fa6270 */
[----:B------:R-:W-:Y:S02]  /*b190*/  FSEL R238, R4, -INF , P1 ;  /* 0xff80000004ee7808 */ /* 0x000fe40000800000 */
[----:B------:R-:W-:Y:S02]  /*b1a0*/  FSEL R180, R14, -INF , !P2 ;  /* 0xff8000000eb47808 */ /* 0x000fe40005000000 */
[----:B------:R-:W-:Y:S02]  /*b1b0*/  IADD3 R4, PT, PT, R169, -0x4f, RZ ;  /* 0xffffffb1a9047810 */ /* 0x000fe40007ffe0ff */
[----:B------:R-:W-:Y:S02]  /*b1c0*/  ISETP.GE.AND P2, PT, R9, R228, PT ;  /* 0x000000e40900720c */ /* 0x000fe40003f46270 */
[----:B------:R-:W-:Y:S02]  /*b1d0*/  FSEL R26, R26, -INF , P3 ;  /* 0xff8000001a1a7808 */ /* 0x000fe40001800000 */
[----:B------:R-:W-:-:S02]  /*b1e0*/  FSEL R234, R5, -INF , P4 ;  /* 0xff80000005ea7808 */ /* 0x000fc40002000000 */
[-C--:B------:R-:W-:Y:S02]  /*b1f0*/  ISETP.GE.AND P3, PT, R8, R229.reuse, PT ;  /* 0x000000e50800720c */ /* 0x080fe40003f66270 */
[----:B------:R-:W-:Y:S02]  /*b200*/  FSEL R25, R25, -INF , P5 ;  /* 0xff80000019197808 */ /* 0x000fe40002800000 */
[----:B------:R-:W-:Y:S02]  /*b210*/  ISETP.GE.AND P5, PT, R4, R229, PT ;  /* 0x000000e50400720c */ /* 0x000fe40003fa6270 */
[----:B------:R-:W-:Y:S02]  /*b220*/  FSEL R238, R238, -INF , !P6 ;  /* 0xff800000eeee7808 */ /* 0x000fe40007000000 */
[----:B------:R-:W-:Y:S02]  /*b230*/  FSEL R178, R26, -INF , !P0 ;  /* 0xff8000001ab27808 */ /* 0x000fe40004000000 */
[----:B------:R-:W-:-:S02]  /*b240*/  FSEL R234, R234, -INF , !P2 ;  /* 0xff800000eaea7808 */ /* 0x000fc40005000000 */
[CC--:B------:R-:W-:Y:S02]  /*b250*/  ISETP.GE.AND P6, PT, R8.reuse, R227.reuse, PT ;  /* 0x000000e30800720c */ /* 0x0c0fe40003fc6270 */
[----:B------:R-:W-:Y:S02]  /*b260*/  ISETP.GE.AND P0, PT, R8, R228, PT ;  /* 0x000000e40800720c */ /* 0x000fe40003f06270 */
[----:B------:R-:W-:Y:S02]  /*b270*/  ISETP.GE.AND P2, PT, R4, R227, PT ;  /* 0x000000e30400720c */ /* 0x000fe40003f46270 */
[----:B------:R-:W-:Y:S02]  /*b280*/  FSEL R24, R24, -INF , P3 ;  /* 0xff80000018187808 */ /* 0x000fe40001800000 */
[----:B------:R-:W-:Y:S02]  /*b290*/  IADD3 R5, PT, PT, R169, -0x47, RZ ;  /* 0xffffffb9a9057810 */ /* 0x000fe40007ffe0ff */
[----:B------:R-:W-:-:S02]  /*b2a0*/  FSEL R222, R7, -INF , P5 ;  /* 0xff80000007de7808 */ /* 0x000fc40002800000 */
[----:B------:R-:W-:Y:S02]  /*b2b0*/  FMNMX3.FTZ R7, R164, R30, R186, !PT ;  /* 0x0000001ea4077276 */ /* 0x000fe400078100ba */
[----:B------:R-:W-:Y:S02]  /*b2c0*/  FSEL R31, R31, -INF , P6 ;  /* 0xff8000001f1f7808 */ /* 0x000fe40003000000 */
[----:B------:R-:W-:Y:S02]  /*b2d0*/  FSEL R224, R24, -INF , !P0 ;  /* 0xff80000018e07808 */ /* 0x000fe40004000000 */
[----:B------:R-:W-:Y:S02]  /*b2e0*/  FSEL R29, R29, -INF , P2 ;  /* 0xff8000001d1d7808 */ /* 0x000fe40001000000 */
[C---:B------:R-:W-:Y:S02]  /*b2f0*/  ISETP.GE.AND P6, PT, R5.reuse, R229, PT ;  /* 0x000000e50500720c */ /* 0x040fe40003fc6270 */
[----:B------:R-:W-:-:S02]  /*b300*/  ISETP.GE.AND P0, PT, R5, R227, PT ;  /* 0x000000e30500720c */ /* 0x000fc40003f06270 */
[C---:B------:R-:W-:Y:S02]  /*b310*/  ISETP.GE.AND P5, PT, R5.reuse, R228, PT ;  /* 0x000000e40500720c */ /* 0x040fe40003fa6270 */
[----:B------:R-:W-:Y:S02]  /*b320*/  ISETP.GE.AND P2, PT, R5, R226, PT ;  /* 0x000000e20500720c */ /* 0x000fe40003f46270 */
[----:B------:R-:W-:Y:S02]  /*b330*/  FMNMX3.FTZ R5, R3, R28, R6, !PT ;  /* 0x0000001c03057276 */ /* 0x000fe40007810006 */
[----:B------:R-:W-:Y:S02]  /*b340*/  FMNMX3.FTZ R7, R7, R34, R32, !PT ;  /* 0x0000002207077276 */ /* 0x000fe40007810020 */
[----:B------:R-:W-:Y:S02]  /*b350*/  ISETP.GE.AND P1, PT, R9, R226, PT ;  /* 0x000000e20900720c */ /* 0x000fe40003f26270 */
[----:B------:R-:W-:-:S02]  /*b360*/  FMNMX3.FTZ R5, R5, R20, R16, !PT ;  /* 0x0000001405057276 */ /* 0x000fc40007810010 */
[----:B------:R-:W-:Y:S02]  /*b370*/  FMNMX3.FTZ R7, R7, R200, R198, !PT ;  /* 0x000000c807077276 */ /* 0x000fe400078100c6 */
[----:B------:R-:W-:Y:S02]  /*b380*/  FSEL R176, R25, -INF , !P1 ;  /* 0xff80000019b07808 */ /* 0x000fe40004800000 */
[----:B------:R-:W-:Y:S02]  /*b390*/  ISETP.GE.AND P1, PT, R4, R228, PT ;  /* 0x000000e40400720c */ /* 0x000fe40003f26270 */
[----:B------:R-:W-:Y:S02]  /*b3a0*/  FMNMX3.FTZ R5, R5, R172, R170, !PT ;  /* 0x000000ac05057276 */ /* 0x000fe400078100aa */
[----:B------:R-:W-:Y:S02]  /*b3b0*/  IADD3 R169, PT, PT, R169, -0x48, RZ ;  /* 0xffffffb8a9a97810 */ /* 0x000fe40007ffe0ff */
[----:B------:R-:W-:-:S02]  /*b3c0*/  FMNMX3.FTZ R7, R7, R196, R174, !PT ;  /* 0x000000c407077276 */ /* 0x000fc400078100ae */
[----:B------:R-:W-:Y:S02]  /*b3d0*/  FSEL R222, R222, -INF , !P1 ;  /* 0xff800000dede7808 */ /* 0x000fe40004800000 */
[----:B------:R-:W-:Y:S02]  /*b3e0*/  FMNMX3.FTZ R5, R5, R168, R166, !PT ;  /* 0x000000a805057276 */ /* 0x000fe400078100a6 */
[----:B------:R-:W-:Y:S02]  /*b3f0*/  ISETP.GE.AND P1, PT, R169, R229, PT ;  /* 0x000000e5a900720c */ /* 0x000fe40003f26270 */
[----:B------:R-:W-:Y:S02]  /*b400*/  FMNMX3.FTZ R7, R7, R242, R240, !PT ;  /* 0x000000f207077276 */ /* 0x000fe400078100f0 */
[----:B------:R-:W-:Y:S02]  /*b410*/  FSEL R167, R167, -INF , P0 ;  /* 0xff800000a7a77808 */ /* 0x000fe40000000000 */
[----:B------:R-:W-:-:S02]  /*b420*/  ISETP.GE.AND P4, PT, R8, R226, PT ;  /* 0x000000e20800720c */ /* 0x000fc40003f86270 */
[----:B------:R-:W-:Y:S02]  /*b430*/  ISETP.GE.AND P3, PT, R4, R226, PT ;  /* 0x000000e20400720c */ /* 0x000fe40003f66270 */
[----:B------:R-:W-:Y:S02]  /*b440*/  FSEL R33, R33, -INF , P6 ;  /* 0xff80000021217808 */ /* 0x000fe40003000000 */
[----:B------:R-:W-:Y:S02]  /*b450*/  ISETP.GE.AND P0, PT, R169, R227, PT ;  /* 0x000000e3a900720c */ /* 0x000fe40003f06270 */
[----:B------:R-:W-:Y:S02]  /*b460*/  FMNMX3.FTZ R5, R5, R182, R180, !PT ;  /* 0x000000b605057276 */ /* 0x000fe400078100b4 */
[----:B------:R-:W-:Y:S02]  /*b470*/  ISETP.GE.AND P6, PT, R169, R228, PT ;  /* 0x000000e4a900720c */ /* 0x000fe40003fc6270 */
[----:B------:R-:W-:-:S02]  /*b480*/  FSEL R27, R27, -INF , P1 ;  /* 0xff8000001b1b7808 */ /* 0x000fc40000800000 */
[----:B------:R-:W-:Y:S02]  /*b490*/  FMNMX3.FTZ R7, R7, R238, R234, !PT ;  /* 0x000000ee07077276 */ /* 0x000fe400078100ea */
[----:B------:R-:W-:Y:S02]  /*b4a0*/  ISETP.GE.AND P1, PT, R169, R226, PT ;  /* 0x000000e2a900720c */ /* 0x000fe40003f26270 */
[----:B------:R-:W-:Y:S02]  /*b4b0*/  FSEL R35, R35, -INF , P0 ;  /* 0xff80000023237808 */ /* 0x000fe40000000000 */
[----:B------:R-:W-:Y:S02]  /*b4c0*/  FSEL R212, R31, -INF , !P4 ;  /* 0xff8000001fd47808 */ /* 0x000fe40006000000 */
[----:B------:R-:W-:Y:S02]  /*b4d0*/  FSEL R210, R29, -INF , !P3 ;  /* 0xff8000001dd27808 */ /* 0x000fe40005800000 */
        /* <DEDUP_REMOVED lines=10> */
[----:B------:R-:W1:Y:S03]  /*b580*/  SHFL.BFLY PT, R4, R7, 0x2, 0x1f ;  /* 0x0c401f0007047f89 */ /* 0x000e6600000e0000 */
[----:B------:R-:W-:Y:S01]  /*b590*/  IADD3 R203, PT, PT, R214, 0x10040, RZ ;  /* 0x00010040d6cb7810 */ /* 0x000fe20007ffe0ff */
[----:B------:R-:W2:Y:S04]  /*b5a0*/  SHFL.BFLY PT, R5, R8, 0x2, 0x1f ;  /* 0x0c401f0008057f89 */ /* 0x000ea800000e0000 */
[----:B------:R-:W-:Y:S01]  /*b5b0*/  LDSM.16.MT88.4 R12, [R214+0x10000] ;  /* 0x01000000d60c783b */ /* 0x000fe20000004200 */
[----:B-1----:R-:W-:-:S02]  /*b5c0*/  FMNMX.FTZ R4, R7, R4, !PT ;  /* 0x0000000407047209 */ /* 0x002fc40007810000 */
[----:B--2---:R-:W-:-:S03]  /*b5d0*/  FMNMX.FTZ R5, R8, R5, !PT ;  /* 0x0000000508057209 */ /* 0x004fc60007810000 */
[----:B------:R-:W1:Y:S04]  /*b5e0*/  SHFL.BFLY PT, R185, R4, 0x1, 0x1f ;  /* 0x0c201f0004b97f89 */ /* 0x000e6800000e0000 */
[----:B------:R-:W2:Y:S01]  /*b5f0*/  SHFL.BFLY PT, R184, R5, 0x1, 0x1f ;  /* 0x0c201f0005b87f89 */ /* 0x000ea200000e0000 */
[----:B-1----:R-:W-:Y:S02]  /*b600*/  FMNMX.FTZ R185, R4, R185, !PT ;  /* 0x000000b904b97209 */ /* 0x002fe40007810000 */
[----:B--2---:R-:W-:-:S03]  /*b610*/  FMNMX.FTZ R184, R5, R184, !PT ;  /* 0x000000b805b87209 */ /* 0x004fc60007810000 */
[C---:B---3--:R-:W-:Y:S01]  /*b620*/  FMUL.FTZ R207, R185.reuse, UR4 ;  /* 0x00000004b9cf7c20 */ /* 0x048fe20008410000 */
        /* <DEDUP_REMOVED lines=12> */
[----:B------:R-:W-:Y:S01]  /*b6f0*/  FADD.FTZ R4, R3, -R4 ;  /* 0x8000000403047221 */ /* 0x000fe20000010000 */
[----:B------:R-:W-:Y:S01]  /*b700*/  IADD3 R3, PT, PT, R214, 0x10000, RZ ;  /* 0x00010000d6037810 */ /* 0x000fe20007ffe0ff */
[----:B------:R-:W-:Y:S01]  /*b710*/  FMUL.FTZ R193, R5, UR4 ;  /* 0x0000000405c17c20 */ /* 0x000fe20008410000 */
[----:B------:R-:W-:Y:S01]  /*b720*/  FFMA.FTZ R188, R28, UR4, -R205 ;  /* 0x000000041cbc7c23 */ /* 0x000fe200080108cd */
[----:B------:R-:W-:Y:S01]  /*b730*/  FMUL.FTZ R2, R4, UR4 ;  /* 0x0000000404027c20 */ /* 0x000fe20008410000 */
[----:B------:R-:W-:Y:S01]  /*b740*/  IADD3 R204, PT, PT, R214, R195, RZ ;  /* 0x000000c3d6cc7210 */ /* 0x000fe20007ffe0ff */
[--C-:B------:R-:W-:Y:S01]  /*b750*/  FFMA.FTZ R189, R32, UR4, -R207.reuse ;  /* 0x0000000420bd7c23 */ /* 0x100fe200080108cf */
[----:B------:R-:W-:Y:S01]  /*b760*/  @P2 IADD3 R203, PT, PT, R3, -0x40, RZ ;  /* 0xffffffc003cb2810 */ /* 0x000fe20007ffe0ff */
[----:B------:R-:W1:Y:S01]  /*b770*/  MUFU.EX2 R193, R193 ;  /* 0x000000c100c17308 */ /* 0x000e620000000800 */
[----:B------:R-:W-:Y:S01]  /*b780*/  FFMA.FTZ R186, R186, UR4, -R207 ;  /* 0x00000004baba7c23 */ /* 0x000fe200080108cf */
[--C-:B------:R-:W-:Y:S01]  /*b790*/  FFMA.FTZ R187, R6, UR4, -R205.reuse ;  /* 0x0000000406bb7c23 */ /* 0x100fe200080108cd */
[--C-:B------:R-:W-:Y:S01]  /*b7a0*/  FFMA.FTZ R191, R20, UR4, -R205.reuse ;  /* 0x0000000414bf7c23 */ /* 0x100fe200080108cd */
[----:B------:R-:W2:Y:S01]  /*b7b0*/  MUFU.EX2 R2, R2 ;  /* 0x0000000200027308 */ /* 0x000ea20000000800 */
[----:B------:R-:W3:Y:S01]  /*b7c0*/  LDSM.16.MT88.4 R28, [R203] ;  /* 0x00000000cb1c783b */ /* 0x000ee20000004200 */
[----:B------:R-:W-:Y:S01]  /*b7d0*/  FFMA.FTZ R192, R16, UR4, -R205 ;  /* 0x0000000410c07c23 */ /* 0x000fe200080108cd */
[----:B------:R-:W-:Y:S01]  /*b7e0*/  IADD3 R195, PT, PT, R195, R203, RZ ;  /* 0x000000cbc3c37210 */ /* 0x000fe20007ffe0ff */
[----:B------:R-:W-:Y:S01]  /*b7f0*/  MUFU.EX2 R194, R194 ;  /* 0x000000c200c27308 */ /* 0x000fe20000000800 */
[----:B------:R-:W-:Y:S01]  /*b800*/  LDSM.16.MT88.4 R20, [R204+0x10000] ;  /* 0x01000000cc14783b */ /* 0x000fe20000004200 */
[--C-:B------:R-:W-:Y:S01]  /*b810*/  FFMA.FTZ R199, R198, UR4, -R207.reuse ;  /* 0x00000004c6c77c23 */ /* 0x100fe200080108cf */
        /* <DEDUP_REMOVED lines=146> */
[----:B------:R-:W4:Y:S01]  /*c140*/  MUFU.EX2 R199, R199 ;  /* 0x000000c700c77308 */ /* 0x000f220000000800 */
        /* <DEDUP_REMOVED lines=11> */
[----:B------:R-:W-:Y:S01]  /*c200*/  MUFU.EX2 R197, R197 ;  /* 0x000000c500c57308 */ /* 0x000fe20000000800 */
[C---:B------:R-:W-:Y:S01]  /*c210*/  HMMA.16816.F32 R88, R4.reuse, R142, R88 ;  /* 0x0000008e0458723c */ /* 0x040fe20000001858 */
[----:B------:R-:W1:Y:S01]  /*c220*/  LDSM.16.MT88.4 R140, [R204+0x16000] ;  /* 0x01600000cc8c783b */ /* 0x000e620000004200 */
        /* <DEDUP_REMOVED lines=24> */
[----:B------:R-:W-:Y:S01]  /*c3b0*/  FFMA.FTZ R211, R234, UR4, -R207 ;  /* 0x00000004ead37c23 */ /* 0x000fe200080108cf */
[----:B------:R-:W2:Y:S01]  /*c3c0*/  LDSM.16.MT88.4 R136, [R203+0x6000] ;  /* 0x00600000cb88783b */ /* 0x000ea20000004200 */
[--C-:B------:R-:W-:Y:S01]  /*c3d0*/  FFMA.FTZ R219, R182, UR4, -R205.reuse ;  /* 0x00000004b6db7c23 */ /* 0x100fe200080108cd */
[--C-:B------:R-:W-:Y:S01]  /*c3e0*/  FFMA.FTZ R217, R178, UR4, -R205.reuse ;  /* 0x00000004b2d97c23 */ /* 0x100fe200080108cd */
[--C-:B------:R-:W-:Y:S01]  /*c3f0*/  FFMA.FTZ R242, R176, UR4, -R205.reuse ;  /* 0x00000004b0f27c23 */ /* 0x100fe200080108cd */
[----:B------:R-:W-:Y:S01]  /*c400*/  LDSM.16.MT88.4 R168, [R204+0x12800] ;  /* 0x01280000cca8783b */ /* 0x000fe20000004200 */
[C---:B------:R-:W-:Y:S01]  /*c410*/  HMMA.16816.F32 R32, R4.reuse, R152, R32 ;  /* 0x000000980420723c */ /* 0x040fe20000001820 */
[----:B------:R-:W-:Y:S01]  /*c420*/  MUFU.EX2 R209, R209 ;  /* 0x000000d100d17308 */ /* 0x000fe20000000800 */
[--C-:B------:R-:W-:Y:S01]  /*c430*/  FFMA.FTZ R206, R206, UR4, -R205.reuse ;  /* 0x00000004cece7c23 */ /* 0x100fe200080108cd */
[----:B------:R-:W-:Y:S01]  /*c440*/  LDSM.16.MT88.4 R164, [R203+0x2800] ;  /* 0x00280000cba4783b */ /* 0x000fe20000004200 */
[----:B------:R-:W-:Y:S01]  /*c450*/  FFMA.FTZ R210, R210, UR4, -R205 ;  /* 0x00000004d2d27c23 */ /* 0x000fe200080108cd */
[----:B------:R-:W-:Y:S01]  /*c460*/  MUFU.EX2 R211, R211 ;  /* 0x000000d300d37308 */ /* 0x000fe20000000800 */
[----:B------:R-:W-:Y:S01]  /*c470*/  FFMA.FTZ R193, R239, R193, R194 ;  /* 0x000000c1efc17223 */ /* 0x000fe200000100c2 */
[----:B------:R-:W-:Y:S01]  /*c480*/  LDSM.16.MT88.4 R160, [R214+0x14800] ;  /* 0x01480000d6a0783b */ /* 0x000fe20000004200 */
[C---:B------:R-:W-:Y:S01]  /*c490*/  HMMA.16816.F32 R132, R4.reuse, R154, R132 ;  /* 0x0000009a0484723c */ /* 0x040fe20000001884 */
[----:B------:R-:W-:Y:S01]  /*c4a0*/  MUFU.EX2 R219, R219 ;  /* 0x000000db00db7308 */ /* 0x000fe20000000800 */
[----:B------:R-:W-:Y:S01]  /*c4b0*/  FFMA.FTZ R2, R235, R2, R188 ;  /* 0x00000002eb027223 */ /* 0x000fe200000100bc */
[----:B------:R-:W4:Y:S01]  /*c4c0*/  LDSM.16.MT88.4 R152, [R195+0x6000] ;  /* 0x00600000c398783b */ /* 0x000f220000004200 */
[----:B------:R-:W-:Y:S01]  /*c4d0*/  FADD.FTZ R193, R186, R193 ;  /* 0x000000c1bac17221 */ /* 0x000fe20000010000 */
[----:B------:R-:W-:Y:S01]  /*c4e0*/  MUFU.EX2 R217, R217 ;  /* 0x000000d900d97308 */ /* 0x000fe20000000800 */
[----:B------:R-:W-:Y:S01]  /*c4f0*/  FADD.FTZ R2, R187, R2 ;  /* 0x00000002bb027221 */ /* 0x000fe20000010000 */
[----:B------:R-:W-:Y:S01]  /*c500*/  LDSM.16.MT88.4 R176, [R195+0x1000] ;  /* 0x00100000c3b0783b */ /* 0x000fe20000004200 */
[C---:B---3--:R-:W-:Y:S01]  /*c510*/  HMMA.16816.F32 R100, R4.reuse, R144, R100 ;  /* 0x000000900464723c */ /* 0x048fe20000001864 */
[----:B------:R-:W-:Y:S01]  /*c520*/  MUFU.EX2 R242, R242 ;  /* 0x000000f200f27308 */ /* 0x000fe20000000800 */
[----:B------:R-:W-:Y:S01]  /*c530*/  FADD.FTZ R190, R190, R193 ;  /* 0x000000c1bebe7221 */ /* 0x000fe20000010000 */
[----:B------:R-:W-:Y:S01]  /*c540*/  FADD.FTZ R191, R191, R2 ;  /* 0x00000002bfbf7221 */ /* 0x000fe20000010000 */
[----:B------:R-:W-:Y:S01]  /*c550*/  PLOP3.LUT P0, PT, PT, PT, UP0, 0x80, 0x8 ;  /* 0x000000000008781c */ /* 0x000fe20003f0f008 */
[----:B------:R-:W-:Y:S01]  /*c560*/  MUFU.EX2 R206, R206 ;  /* 0x000000ce00ce7308 */ /* 0x000fe20000000800 */
[----:B------:R-:W-:Y:S01]  /*c570*/  FADD.FTZ R189, R189, R190 ;  /* 0x000000bebdbd7221 */ /* 0x000fe20000010000 */
[----:B------:R-:W-:Y:S01]  /*c580*/  FADD.FTZ R192, R192, R191 ;  /* 0x000000bfc0c07221 */ /* 0x000fe20000010000 */
        /* <DEDUP_REMOVED lines=16> */
[----:B------:R-:W-:Y:S01]  /*c690*/  F2FP.F16.F32.PACK_AB R128, R199, R200 ;  /* 0x000000c8c780723e */ /* 0x000fe200000000ff */
[----:B------:R-:W4:Y:S01]  /*c6a0*/  LDSM.16.MT88.4 R152, [R195+0x2800] ;  /* 0x00280000c398783b */ /* 0x000f220000004200 */
[----:B-----5:R-:W-:Y:S01]  /*c6b0*/  F2FP.F16.F32.PACK_AB R129, R202, R197 ;  /* 0x000000c5ca81723e */ /* 0x020fe200000000ff */
[----:B------:R-:W-:Y:S01]  /*c6c0*/  FADD.FTZ R200, R200, R189 ;  /* 0x000000bdc8c87221 */ /* 0x000fe20000010000 */
[----:B------:R-:W-:-:S02]  /*c6d0*/  F2FP.F16.F32.PACK_AB R130, R3, R198 ;  /* 0x000000c60382723e */ /* 0x000fc400000000ff */
[----:B------:R-:W-:Y:S01]  /*c6e0*/  F2FP.F16.F32.PACK_AB R131, R201, R196 ;  /* 0x000000c4c983723e */ /* 0x000fe200000000ff */
[----:B------:R-:W-:-:S04]  /*c6f0*/  FADD.FTZ R199, R199, R200 ;  /* 0x000000c8c7c77221 */ /* 0x000fc80000010000 */
[----:B------:R-:W-:Y:S02]  /*c700*/  FADD.FTZ R198, R198, R199 ;  /* 0x000000c7c6c67221 */ /* 0x000fe40000010000 */
[----:B---3--:R-:W-:Y:S02]  /*c710*/  HMMA.16816.F32 R16, R128, R144, R16 ;  /* 0x000000908010723c */ /* 0x008fe40000001810 */
        /* <DEDUP_REMOVED lines=187> */
.L_x_2689:
[----:B------:R-:W-:-:S12]  /*d2d0*/  UIADD3 UR20, UPT, UPT, UR4, -0x1, URZ ;  /* 0xffffffff04147890 */ /* 0x000fd8000fffe0ff */
.L_x_2695:
        /* <DEDUP_REMOVED lines=25> */
[----:B------:R-:W2:Y:S01]  /*d470*/  LDCU UR14, c[0x0][0x3bc] ;  /* 0x00007780ff0e77ac */ /* 0x000ea20008000800 */
[----:B------:R-:W2:Y:S01]  /*d480*/  LDCU.64 UR10, c[0x0][0x3a0] ;  /* 0x00007400ff0a77ac */ /* 0x000ea20008000a00 */
[----:B------:R-:W2:Y:S01]  /*d490*/  LDCU.64 UR8, c[0x0][0x3c0] ;  /* 0x00007800ff0877ac */ /* 0x000ea20008000a00 */
[----:B------:R-:W2:Y:S01]  /*d4a0*/  LDCU.64 UR12, c[0x0][0x3a8] ;  /* 0x00007500ff0c77ac */ /* 0x000ea20008000a00 */
[----:B------:R-:W2:Y:S01]  /*d4b0*/  LDCU.64 UR6, c[0x0][0x3b8] ;  /* 0x00007700ff0677ac */ /* 0x000ea20008000a00 */
[----:B------:R-:W-:-:S02]  /*d4c0*/  UIADD3 UR27, UPT, UPT, UR27, 0x40, URZ ;  /* 0x000000401b1b7890 */ /* 0x000fc4000fffe0ff */
[----:B-1--4-:R-:W-:-:S12]  /*d4d0*/  ULEA UR5, UR5, UR15, 0x18 ;  /* 0x0000000f05057291 */ /* 0x012fd8000f8ec0ff */
.L_x_2700:
        /* <DEDUP_REMOVED lines=104> */
.L_x_2697:
[----:B------:R-:W-:Y:S01]  /*db60*/  @!PT LDS RZ, [RZ] ;  /* 0x00000000fffff984 */ /* 0x000fe20000000800 */
[----:B------:R-:W-:Y:S01]  /*db70*/  @!PT LDS RZ, [RZ] ;  /* 0x00000000fffff984 */ /* 0x000fe20000000800 */
[----:B------:R-:W-:Y:S01]  /*db80*/  @!PT LDS RZ, [RZ] ;  /* 0x00000000fffff984 */ /* 0x000fe20000000800 */
[----:B------:R-:W-:Y:S01]  /*db90*/  @!P5 LDGSTS.E.BYPASS.LTC128B.128 [R241+0x10000], desc[UR24][R232.64] ;  /* 0x10000000e8f1dfae */ /* 0x000fe2000b981a18 */
[----:B------:R-:W-:Y:S01]  /*dba0*/  USHF.L.U32 UR15, UR17, 0x5, URZ ;  /* 0x00000005110f7899 */ /* 0x000fe200080006ff */
[----:B------:R-:W-:Y:S01]  /*dbb0*/  LEA R224, R224, UR5, 0x1 ;  /* 0x00000005e0e07c11 */ /* 0x000fe2000f8e08ff */
[----:B---3--:R-:W-:Y:S02]  /*dbc0*/  USHF.L.U64.HI UR17, UR17, 0x5, UR21 ;  /* 0x0000000511117899 */ /* 0x008fe40008010215 */
        /* <DEDUP_REMOVED lines=13> */
[----:B------:R-:W-:Y:S02]  /*dca0*/  MOV R3, 0x40 ;  /* 0x0000004000037802 */ /* 0x000fe40000000f00 */
[----:B------:R-:W-:Y:S01]  /*dcb0*/  @!PT LDS RZ, [RZ] ;  /* 0x00000000fffff984 */ /* 0x000fe20000000800 */
[----:B------:R-:W-:Y:S01]  /*dcc0*/  @!PT LDS RZ, [RZ] ;  /* 0x00000000fffff984 */ /* 0x000fe20000000800 */
[----:B------:R-:W-:Y:S01]  /*dcd0*/  @!PT LDS RZ, [RZ] ;  /* 0x00000000fffff984 */ /* 0x000fe20000000800 */
[----:B------:R-:W-:Y:S01]  /*dce0*/  @!P3 LDGSTS.E.BYPASS.LTC128B.128 [R241+0x14000], desc[UR24][R232.64+0x100] ;  /* 0x14000100e8f1bfae */ /* 0x000fe2000b981a18 */
[----:B------:R-:W-:Y:S02]  /*dcf0*/  IADD3.X R199, PT, PT, R201, UR17, RZ, P0, !PT ;  /* 0x00000011c9c77c10 */ /* 0x000fe400087fe4ff */
[----:B------:R-:W-:Y:S02]  /*dd00*/  IADD3 R196, P0, PT, R198, UR15, RZ ;  /* 0x0000000fc6c47c10 */ /* 0x000fe4000ff1e0ff */
[----:B------:R-:W-:Y:S01]  /*dd10*/  @P3 STS.128 [R241+0x14000], RZ ;  /* 0x014000fff1003388 */ /* 0x000fe20000000c00 */
[----:B------:R-:W-:Y:S02]  /*dd20*/  LOP3.LUT P2, RZ, R213, 0x4, RZ, 0xc0, !PT ;  /* 0x00000004d5ff7812 */ /* 0x000fe4000784c0ff */
[----:B------:R-:W-:Y:S02]  /*dd30*/  IADD3.X R197, PT, PT, R199, UR17, RZ, P0, !PT ;  /* 0x00000011c7c57c10 */ /* 0x000fe400087fe4ff */
[----:B------:R-:W-:Y:S01]  /*dd40*/  @!PT LDS RZ, [RZ] ;  /* 0x00000000fffff984 */ /* 0x000fe20000000800 */
[----:B------:R-:W-:Y:S01]  /*dd50*/  @!PT LDS RZ, [RZ] ;  /* 0x00000000fffff984 */ /* 0x000fe20000000800 */
[----:B------:R-:W-:Y:S01]  /*dd60*/  @!PT LDS RZ, [RZ] ;  /* 0x00000000fffff984 */ /* 0x000fe20000000800 */
[----:B------:R-:W-:Y:S01]  /*dd70*/  @!P1 LDGSTS.E.BYPASS.LTC128B.128 [R241+0x16000], desc[UR24][R232.64+0x180] ;  /* 0x16000180e8f19fae */ /* 0x000fe2000b981a18 */
[----:B------:R-:W-:Y:S02]  /*dd80*/  LOP3.LUT P0, RZ, R213, 0x2, RZ, 0xc0, !PT ;  /* 0x00000002d5ff7812 */ /* 0x000fe4000780c0ff */
[----:B------:R-:W-:Y:S02]  /*dd90*/  SEL R3, R3, 0xffffffc0, !P2 ;  /* 0xffffffc003037807 */ /* 0x000fe40005000000 */
[----:B------:R-:W-:Y:S01]  /*dda0*/  @P1 STS.128 [R241+0x16000], RZ ;  /* 0x016000fff1001388 */ /* 0x000fe20000000c00 */
[----:B------:R-:W-:Y:S02]  /*ddb0*/  SEL R217, R217, 0xffffffe0, !P0 ;  /* 0xffffffe0d9d97807 */ /* 0x000fe40004000000 */
[C---:B------:R-:W-:Y:S02]  /*ddc0*/  IADD3 R222, PT, PT, R224.reuse, R3, RZ ;  /* 0x00000003e0de7210 */ /* 0x040fe40007ffe0ff */
[----:B------:R-:W-:Y:S01]  /*ddd0*/  @!PT LDS RZ, [RZ] ;  /* 0x00000000fffff984 */ /* 0x000fe20000000800 */
[----:B------:R-:W-:Y:S01]  /*dde0*/  @!PT LDS RZ, [RZ] ;  /* 0x00000000fffff984 */ /* 0x000fe20000000800 */
[----:B------:R-:W-:Y:S01]  /*ddf0*/  @!PT LDS RZ, [RZ] ;  /* 0x00000000fffff984 */ /* 0x000fe20000000800 */
[----:B------:R-:W-:Y:S01]  /*de00*/  @!P5 LDGSTS.E.BYPASS.LTC128B.128 [R241+0x10800], desc[UR24][R200.64] ;  /* 0x10800000c8f1dfae */ /* 0x000fe2000b981a18 */
[----:B------:R-:W-:Y:S02]  /*de10*/  IADD3 R221, PT, PT, R224, R217, RZ ;  /* 0x000000d9e0dd7210 */ /* 0x000fe40007ffe0ff */
[-C--:B------:R-:W-:Y:S02]  /*de20*/  IADD3 R220, PT, PT, R217, R218.reuse, RZ ;  /* 0x000000dad9dc7210 */ /* 0x080fe40007ffe0ff */
        /* <DEDUP_REMOVED lines=68> */
[----:B-1----:R-:W-:Y:S01]  /*e270*/  LDSM.16.M88.4 R196, [R218+0x9800] ;  /* 0x00980000dac4783b */ /* 0x002fe20000000200 */
[C---:B---3--:R-:W-:Y:S04]  /*e280*/  HMMA.16816.F32 R4, R164.reuse, R168, RZ ;  /* 0x000000a8a404723c */ /* 0x048fe800000018ff */
[----:B------:R-:W-:Y:S04]  /*e290*/  LDSM.16.M88.4 R200, [R3+0x8000] ;  /* 0x0080000003c8783b */ /* 0x000fe80000000200 */
[C---:B------:R-:W-:Y:S01]  /*e2a0*/  HMMA.16816.F32 R8, R164.reuse, R170, RZ ;  /* 0x000000aaa408723c */ /* 0x040fe200000018ff */
[----:B------:R-:W-:Y:S05]  /*e2b0*/  LDSM.16.M88.4 R168, [R220+0x9800] ;  /* 0x00980000dca8783b */ /* 0x000fea0000000200 */
[----:B------:R-:W-:Y:S02]  /*e2c0*/  LDSM.16.M88.4 R204, [R218+0xa000] ;  /* 0x00a00000dacc783b */ /* 0x000fe40000000200 */
[C---:B----4-:R-:W-:Y:S03]  /*e2d0*/  HMMA.16816.F32 R12, R164.reuse, R172, RZ ;  /* 0x000000aca40c723c */ /* 0x050fe600000018ff */
[----:B------:R-:W-:Y:S05]  /*e2e0*/  LDSM.16.M88.4 R208, [R220+0xc000] ;  /* 0x00c00000dcd0783b */ /* 0x000fea0000000200 */
[C---:B------:R-:W-:Y:S01]  /*e2f0*/  HMMA.16816.F32 R16, R164.reuse, R174, RZ ;  /* 0x000000aea410723c */ /* 0x040fe200000018ff */
[----:B------:R-:W-:Y:S07]  /*e300*/  LDSM.16.M88.4 R172, [R222] ;  /* 0x00000000deac783b */ /* 0x000fee0000000200 */
[C---:B-----5:R-:W-:Y:S08]  /*e310*/  HMMA.16816.F32 R20, R164.reuse, R176, RZ ;  /* 0x000000b0a414723c */ /* 0x060ff000000018ff */
[C---:B------:R-:W-:Y:S01]  /*e320*/  HMMA.16816.F32 R24, R164.reuse, R178, RZ ;  /* 0x000000b2a418723c */ /* 0x040fe200000018ff */
[----:B------:R-:W-:Y:S07]  /*e330*/  LDSM.16.M88.4 R176, [R218+0x8000] ;  /* 0x00800000dab0783b */ /* 0x000fee0000000200 */
        /* <DEDUP_REMOVED lines=215> */
[----:B------:R-:W-:Y:S06]  /*f0b0*/  FMUL.FTZ R243, R26, UR20 ;  /* 0x000000141af37c20 */ /* 0x000fec0008410000 */
[----:B------:R-:W1:Y:S01]  /*f0c0*/  MUFU.TANH R14, R244 ;  /* 0x000000f4000e7308 */ /* 0x000e620000002400 */
[C---:B--2---:R-:W-:Y:S09]  /*f0d0*/  HMMA.16816.F32 R28, R192.reuse, R164, R28 ;  /* 0x000000a4c01c723c */ /* 0x044ff2000000181c */
[----:B------:R2:W1:Y:S01]  /*f0e0*/  MUFU.TANH R242, R247 ;  /* 0x000000f700f27308 */ /* 0x0004620000002400 */
[----:B------:R-:W-:Y:S09]  /*f0f0*/  HMMA.16816.F32 R32, R192, R166, R32 ;  /* 0x000000a6c020723c */ /* 0x000ff20000001820 */
[----:B------:R5:W1:Y:S01]  /*f100*/  MUFU.TANH R244, R246 ;  /* 0x000000f600f47308 */ /* 0x000a620000002400 */
[----:B------:R-:W-:Y:S01]  /*f110*/  FMUL.FTZ R245, R28, UR20 ;  /* 0x000000141cf57c20 */ /* 0x000fe20008410000 */
[----:B------:R-:W-:Y:S01]  /*f120*/  FMUL.FTZ R252, R29, UR20 ;  /* 0x000000141dfc7c20 */ /* 0x000fe20008410000 */
[----:B------:R-:W-:Y:S01]  /*f130*/  FMUL.FTZ R251, R30, UR20 ;  /* 0x000000141efb7c20 */ /* 0x000fe20008410000 */
[----:B------:R-:W-:Y:S06]  /*f140*/  FMUL.FTZ R250, R31, UR20 ;  /* 0x000000141ffa7c20 */ /* 0x000fec0008410000 */
[----:B------:R-:W1:Y:S01]  /*f150*/  MUFU.TANH R200, R200 ;  /* 0x000000c800c87308 */ /* 0x000e620000002400 */
[----:B--2---:R-:W-:Y:S01]  /*f160*/  FMUL.FTZ R247, R32, UR20 ;  /* 0x0000001420f77c20 */ /* 0x004fe20008410000 */
[----:B------:R-:W-:Y:S01]  /*f170*/  FMUL.FTZ R249, R33, UR20 ;  /* 0x0000001421f97c20 */ /* 0x000fe20008410000 */
[----:B------:R-:W-:Y:S07]  /*f180*/  FMUL.FTZ R248, R35, UR20 ;  /* 0x0000001423f87c20 */ /* 0x000fee0008410000 */
[----:B------:R-:W2:Y:S01]  /*f190*/  MUFU.TANH R201, R201 ;  /* 0x000000c900c97308 */ /* 0x000ea20000002400 */
        /* <DEDUP_REMOVED lines=22> */
[----:B------:R-:W1:Y:S01]  /*f300*/  MUFU.TANH R248, R248 ;  /* 0x000000f800f87308 */ /* 0x000e620000002400 */
        /* <DEDUP_REMOVED lines=78> */
.L_x_2699:
        /* <DEDUP_REMOVED lines=91> */
.L_x_2698:
[C---:B------:R-:W-:Y:S01]  /*fda0*/  ISETP.GE.AND P0, PT, R234.reuse, R227, PT ;  /* 0x000000e3ea00720c */ /* 0x040fe20003f06270 */
[----:B------:R-:W-:Y:S01]  /*fdb0*/  UISETP.GT.AND UP2, UPT, UR26, UR18, UPT ;  /* 0x000000121a00728c */ /* 0x000fe2000bf44270 */
[----:B------:R-:W-:Y:S01]  /*fdc0*/  IADD3 R23, PT, PT, R234, -0x1f, RZ ;  /* 0xffffffe1ea177810 */ /* 0x000fe20007ffe0ff */
[----:B------:R-:W-:Y:S01]  /*fdd0*/  UIADD3 UR27, UPT, UPT, UR27, -0x40, URZ ;  /* 0xffffffc01b1b7890 */ /* 0x000fe2000fffe0ff */
[----:B-1----:R-:W-:Y:S02]  /*fde0*/  FSEL R221, R14, -INF , P0 ;  /* 0xff8000000edd7808 */ /* 0x002fe40000000000 */
[C---:B------:R-:W-:Y:S02]  /*fdf0*/  IADD3 R3, PT, PT, R234.reuse, -0x20, RZ ;  /* 0xffffffe0ea037810 */ /* 0x040fe40007ffe0ff */
[----:B------:R-:W-:Y:S02]  /*fe00*/  ISETP.GE.AND P0, PT, R23, R229, PT ;  /* 0x000000e51700720c */ /* 0x000fe40003f06270 */
[----:B------:R-:W-:Y:S02]  /*fe10*/  ISETP.GE.AND P4, PT, R3, R227, PT ;  /* 0x000000e30300720c */ /* 0x000fe40003f86270 */
[----:B------:R-:W-:Y:S02]  /*fe20*/  FSEL R22, R197, -INF , P0 ;  /* 0xff800000c5167808 */ /* 0x000fe40000000000 */
[C---:B------:R-:W-:Y:S02]  /*fe30*/  IADD3 R17, PT, PT, R234.reuse, -0x18, RZ ;  /* 0xffffffe8ea117810 */ /* 0x040fe40007ffe0ff */
[C---:B------:R-:W-:Y:S02]  /*fe40*/  ISETP.GE.AND P3, PT, R234.reuse, R229, PT ;  /* 0x000000e5ea00720c */ /* 0x040fe40003f66270 */
[----:B------:R-:W-:Y:S02]  /*fe50*/  ISETP.GE.AND P0, PT, R23, R227, PT ;  /* 0x000000e31700720c */ /* 0x000fe40003f06270 */
[----:B--2---:R-:W-:Y:S02]  /*fe60*/  IADD3 R7, PT, PT, R234, -0x17, RZ ;  /* 0xffffffe9ea077810 */ /* 0x004fe40007ffe0ff */
[----:B------:R-:W-:Y:S02]  /*fe70*/  FSEL R15, R198, -INF , P4 ;  /* 0xff800000c60f7808 */ /* 0x000fe40002000000 */
[----:B------:R-:W-:Y:S02]  /*fe80*/  FSEL R24, R13, -INF , P3 ;  /* 0xff8000000d187808 */ /* 0x000fe40001800000 */
[-C--:B------:R-:W-:Y:S02]  /*fe90*/  ISETP.GE.AND P4, PT, R17, R229.reuse, PT ;  /* 0x000000e51100720c */ /* 0x080fe40003f86270 */
[----:B------:R-:W-:Y:S02]  /*fea0*/  FSEL R13, R199, -INF , P0 ;  /* 0xff800000c70d7808 */ /* 0x000fe40000000000 */
[----:B------:R-:W-:Y:S02]  /*feb0*/  ISETP.GE.AND P0, PT, R7, R229, PT ;  /* 0x000000e50700720c */ /* 0x000fe40003f06270 */
[----:B------:R-:W-:Y:S02]  /*fec0*/  FSEL R200, R200, -INF , P4 ;  /* 0xff800000c8c87808 */ /* 0x000fe40002000000 */
[-C--:B------:R-:W-:Y:S02]  /*fed0*/  ISETP.GE.AND P4, PT, R17, R227.reuse, PT ;  /* 0x000000e31100720c */ /* 0x080fe40003f86270 */
[C---:B------:R-:W-:Y:S02]  /*fee0*/  IADD3 R5, PT, PT, R234.reuse, -0x10, RZ ;  /* 0xfffffff0ea057810 */ /* 0x040fe40007ffe0ff */
[----:B------:R-:W-:Y:S02]  /*fef0*/  FSEL R21, R201, -INF , P0 ;  /* 0xff800000c9157808 */ /* 0x000fe40000000000 */
[----:B------:R-:W-:Y:S02]  /*ff00*/  ISETP.GE.AND P0, PT, R7, R227, PT ;  /* 0x000000e30700720c */ /* 0x000fe40003f06270 */
[----:B------:R-:W-:Y:S02]  /*ff10*/  IADD3 R9, PT, PT, R234, -0xf, RZ ;  /* 0xfffffff1ea097810 */ /* 0x000fe40007ffe0ff */
        /* <DEDUP_REMOVED lines=16> */
[----:B------:R-:W-:Y:S02]  /*10020*/  IADD3 R12, PT, PT, R234, 0x1, RZ ;  /* 0x00000001ea0c7810 */ /* 0x000fe40007ffe0ff */
[----:B------:R-:W-:Y:S02]  /*10030*/  FSEL R177, R209, -INF , P0 ;  /* 0xff800000d1b17808 */ /* 0x000fe40000000000 */
[----:B------:R-:W-:Y:S02]  /*10040*/  ISETP.GE.AND P0, PT, R16, R227, PT ;  /* 0x000000e31000720c */ /* 0x000fe40003f06270 */
[----:B------:R-:W-:Y:S02]  /*10050*/  FSEL R175, R210, -INF , P4 ;  /* 0xff800000d2af7808 */ /* 0x000fe40002000000 */
[----:B------:R-:W-:Y:S02]  /*10060*/  ISETP.GE.AND P4, PT, R12, R229, PT ;  /* 0x000000e50c00720c */ /* 0x000fe40003f86270 */
[----:B------:R-:W-:Y:S02]  /*10070*/  IADD3 R10, PT, PT, R234, 0x8, RZ ;  /* 0x00000008ea0a7810 */ /* 0x000fe40007ffe0ff */
[----:B------:R-:W-:Y:S02]  /*10080*/  FSEL R173, R211, -INF , P0 ;  /* 0xff800000d3ad7808 */ /* 0x000fe40000000000 */
[----:B------:R-:W-:Y:S02]  /*10090*/  ISETP.GE.AND P0, PT, R12, R227, PT ;  /* 0x000000e30c00720c */ /* 0x000fe40003f06270 */
[----:B------:R-:W-:Y:S02]  /*100a0*/  IADD3 R8, PT, PT, R234, 0x9, RZ ;  /* 0x00000009ea087810 */ /* 0x000fe40007ffe0ff */
        /* <DEDUP_REMOVED lines=9> */
[----:B------:R-:W-:Y:S02]  /*10140*/  IADD3 R4, PT, PT, R234, 0x11, RZ ;  /* 0x00000011ea047810 */ /* 0x000fe40007ffe0ff */
[----:B------:R-:W-:Y:S02]  /*10150*/  FSEL R209, R243, -INF , P4 ;  /* 0xff800000f3d17808 */ /* 0x000fe40002000000 */
[-C--:B------:R-:W-:Y:S02]  /*10160*/  ISETP.GE.AND P4, PT, R6, R229.reuse, PT ;  /* 0x000000e50600720c */ /* 0x080fe40003f86270 */
[----:B------:R-:W-:Y:S02]  /*10170*/  FSEL R207, R244, -INF , P0 ;  /* 0xff800000f4cf7808 */ /* 0x000fe40000000000 */
[-C--:B------:R-:W-:Y:S02]  /*10180*/  ISETP.GE.AND P0, PT, R4, R229.reuse, PT ;  /* 0x000000e50400720c */ /* 0x080fe40003f06270 */
[----:B------:R-:W-:Y:S02]  /*10190*/  ISETP.GE.AND P1, PT, R3, R229, PT ;  /* 0x000000e50300720c */ /* 0x000fe40003f26270 */
[C---:B------:R-:W-:Y:S02]  /*101a0*/  ISETP.GE.AND P3, PT, R234.reuse, R228, PT ;  /* 0x000000e4ea00720c */ /* 0x040fe40003f66270 */
[----:B------:R-:W-:Y:S02]  /*101b0*/  FSEL R197, R245, -INF , P4 ;  /* 0xff800000f5c57808 */ /* 0x000fe40002000000 */
[----:B------:R-:W-:Y:S02]  /*101c0*/  IADD3 R14, PT, PT, R234, 0x19, RZ ;  /* 0x00000019ea0e7810 */ /* 0x000fe40007ffe0ff */
[C---:B------:R-:W-:Y:S02]  /*101d0*/  ISETP.GE.AND P5, PT, R3.reuse, R226, PT ;  /* 0x000000e20300720c */ /* 0x040fe40003fa6270 */
[----:B------:R-:W-:Y:S02]  /*101e0*/  ISETP.GE.AND P6, PT, R3, R228, PT ;  /* 0x000000e40300720c */ /* 0x000fe40003fc6270 */
[-C--:B------:R-:W-:Y:S02]  /*101f0*/  ISETP.GE.AND P4, PT, R6, R227.reuse, PT ;  /* 0x000000e30600720c */ /* 0x080fe40003f86270 */
[----:B------:R-:W-:Y:S02]  /*10200*/  IADD3 R3, PT, PT, R234, 0x18, RZ ;  /* 0x00000018ea037810 */ /* 0x000fe40007ffe0ff */
[----:B------:R-:W-:Y:S02]  /*10210*/  FSEL R19, R196, -INF , P1 ;  /* 0xff800000c4137808 */ /* 0x000fe40000800000 */
[----:B------:R-:W-:Y:S02]  /*10220*/  FSEL R195, R252, -INF , P0 ;  /* 0xff800000fcc37808 */ /* 0x000fe40000000000 */
[----:B------:R-:W-:Y:S02]  /*10230*/  ISETP.GE.AND P0, PT, R4, R227, PT ;  /* 0x000000e30400720c */ /* 0x000fe40003f06270 */
[----:B------:R-:W-:Y:S02]  /*10240*/  ISETP.GE.AND P1, PT, R234, R226, PT ;  /* 0x000000e2ea00720c */ /* 0x000fe40003f26270 */
[----:B------:R-:W-:Y:S02]  /*10250*/  FSEL R243, R24, -INF , !P3 ;  /* 0xff80000018f37808 */ /* 0x000fe40005800000 */
[-C--:B------:R-:W-:Y:S02]  /*10260*/  ISETP.GE.AND P3, PT, R14, R229.reuse, PT ;  /* 0x000000e50e00720c */ /* 0x080fe40003f66270 */
[----:B------:R-:W-:Y:S02]  /*10270*/  FSEL R193, R251, -INF , P4 ;  /* 0xff800000fbc17808 */ /* 0x000fe40002000000 */
[----:B------:R-:W-:Y:S02]  /*10280*/  ISETP.GE.AND P4, PT, R3, R229, PT ;  /* 0x000000e50300720c */ /* 0x000fe40003f86270 */
[----:B------:R-:W-:Y:S02]  /*10290*/  FSEL R183, R250, -INF , P0 ;  /* 0xff800000fab77808 */ /* 0x000fe40000000000 */
[----:B------:R-:W-:Y:S02]  /*102a0*/  FSEL R221, R221, -INF , !P1 ;  /* 0xff800000dddd7808 */ /* 0x000fe40004800000 */
[-C--:B------:R-:W-:Y:S02]  /*102b0*/  ISETP.GE.AND P0, PT, R14, R227.reuse, PT ;  /* 0x000000e30e00720c */ /* 0x080fe40003f06270 */
[----:B------:R-:W-:Y:S02]  /*102c0*/  ISETP.GE.AND P1, PT, R3, R227, PT ;  /* 0x000000e30300720c */ /* 0x000fe40003f26270 */
[----:B------:R-:W-:Y:S02]  /*102d0*/  FSEL R180, R249, -INF , P3 ;  /* 0xff800000f9b47808 */ /* 0x000fe40001800000 */
[----:B------:R-:W-:Y:S02]  /*102e0*/  ISETP.GE.AND P3, PT, R23, R228, PT ;  /* 0x000000e41700720c */ /* 0x000fe40003f66270 */
[----:B------:R-:W-:Y:S02]  /*102f0*/  FSEL R181, R247, -INF , P4 ;  /* 0xff800000f7b57808 */ /* 0x000fe40002000000 */
[----:B------:R-:W-:Y:S02]  /*10300*/  ISETP.GE.AND P4, PT, R23, R226, PT ;  /* 0x000000e21700720c */ /* 0x000fe40003f86270 */
[----:B------:R-:W-:Y:S02]  /*10310*/  FSEL R19, R19, -INF , !P6 ;  /* 0xff80000013137808 */ /* 0x000fe40007000000 */
[----:B------:R-:W-:Y:S02]  /*10320*/  FSEL R165, R248, -INF , P0 ;  /* 0xff800000f8a57808 */ /* 0x000fe40000000000 */
[----:B------:R-:W-:Y:S02]  /*10330*/  FSEL R166, R246, -INF , P1 ;  /* 0xff800000f6a67808 */ /* 0x000fe40000800000 */
[C---:B------:R-:W-:Y:S02]  /*10340*/  ISETP.GE.AND P0, PT, R17.reuse, R228, PT ;  /* 0x000000e41100720c */ /* 0x040fe40003f06270 */
[----:B------:R-:W-:Y:S02]  /*10350*/  ISETP.GE.AND P1, PT, R17, R226, PT ;  /* 0x000000e21100720c */ /* 0x000fe40003f26270 */
[----:B------:R-:W-:Y:S02]  /*10360*/  ISETP.GE.AND P6, PT, R7, R228, PT ;  /* 0x000000e40700720c */ /* 0x000fe40003fc6270 */
[----:B------:R-:W-:Y:S02]  /*10370*/  FSEL R17, R22, -INF , !P3 ;  /* 0xff80000016117808 */ /* 0x000fe40005800000 */
[----:B------:R-:W-:Y:S02]  /*10380*/  FSEL R15, R15, -INF , !P5 ;  /* 0xff8000000f0f7808 */ /* 0x000fe40006800000 */
[----:B------:R-:W-:Y:S02]  /*10390*/  FSEL R13, R13, -INF , !P4 ;  /* 0xff8000000d0d7808 */ /* 0x000fe40006000000 */
[-C--:B------:R-:W-:Y:S02]  /*103a0*/  ISETP.GE.AND P3, PT, R7, R226.reuse, PT ;  /* 0x000000e20700720c */ /* 0x080fe40003f66270 */
[C---:B------:R-:W-:Y:S02]  /*103b0*/  ISETP.GE.AND P4, PT, R5.reuse, R226, PT ;  /* 0x000000e20500720c */ /* 0x040fe40003f86270 */
[-C--:B------:R-:W-:Y:S02]  /*103c0*/  ISETP.GE.AND P5, PT, R5, R228.reuse, PT ;  /* 0x000000e40500720c */ /* 0x080fe40003fa6270 */
[----:B------:R-:W-:Y:S02]  /*103d0*/  FSEL R7, R200, -INF , !P0 ;  /* 0xff800000c8077808 */ /* 0x000fe40004000000 */
[----:B------:R-:W-:Y:S02]  /*103e0*/  FSEL R5, R21, -INF , !P6 ;  /* 0xff80000015057808 */ /* 0x000fe40007000000 */
[C---:B------:R-:W-:Y:S02]  /*103f0*/  ISETP.GE.AND P0, PT, R9.reuse, R228, PT ;  /* 0x000000e40900720c */ /* 0x040fe40003f06270 */
[----:B------:R-:W-:Y:S02]  /*10400*/  ISETP.GE.AND P6, PT, R9, R226, PT ;  /* 0x000000e20900720c */ /* 0x000fe40003fc6270 */
[----:B------:R-:W-:Y:S02]  /*10410*/  FSEL R9, R20, -INF , !P3 ;  /* 0xff80000014097808 */ /* 0x000fe40005800000 */
[----:B------:R-:W-:Y:S02]  /*10420*/  FSEL R11, R11, -INF , !P1 ;  /* 0xff8000000b0b7808 */ /* 0x000fe40004800000 */
[C---:B------:R-:W-:Y:S02]  /*10430*/  ISETP.GE.AND P1, PT, R18.reuse, R228, PT ;  /* 0x000000e41200720c */ /* 0x040fe40003f26270 */
[----:B------:R-:W-:Y:S02]  /*10440*/  ISETP.GE.AND P3, PT, R18, R226, PT ;  /* 0x000000e21200720c */ /* 0x000fe40003f66270 */
[----:B------:R-:W-:Y:S02]  /*10450*/  FSEL R179, R179, -INF , !P1 ;  /* 0xff800000b3b37808 */ /* 0x000fe40004800000 */
[----:B------:R-:W-:Y:S02]  /*10460*/  FSEL R175, R175, -INF , !P3 ;  /* 0xff800000afaf7808 */ /* 0x000fe40005800000 */
[-C--:B------:R-:W-:Y:S02]  /*10470*/  ISETP.GE.AND P1, PT, R10, R228.reuse, PT ;  /* 0x000000e40a00720c */ /* 0x080fe40003f26270 */
[-C--:B------:R-:W-:Y:S02]  /*10480*/  ISETP.GE.AND P3, PT, R8, R228.reuse, PT ;  /* 0x000000e40800720c */ /* 0x080fe40003f66270 */
[----:B------:R-:W-:Y:S02]  /*10490*/  FSEL R223, R223, -INF , !P1 ;  /* 0xff800000dfdf7808 */ /* 0x000fe40004800000 */
[----:B------:R-:W-:Y:S02]  /*104a0*/  FSEL R211, R211, -INF , !P3 ;  /* 0xff800000d3d37808 */ /* 0x000fe40005800000 */
[C---:B------:R-:W-:Y:S02]  /*104b0*/  ISETP.GE.AND P1, PT, R4.reuse, R228, PT ;  /* 0x000000e40400720c */ /* 0x040fe40003f26270 */
[----:B------:R-:W-:Y:S02]  /*104c0*/  ISETP.GE.AND P3, PT, R4, R226, PT ;  /* 0x000000e20400720c */ /* 0x000fe40003f66270 */
[----:B------:R-:W-:Y:S02]  /*104d0*/  FMNMX3.FTZ R4, R2, R15, R13, !PT ;  /* 0x0000000f02047276 */ /* 0x000fe4000781000d */
[----:B------:R-:W-:Y:S02]  /*104e0*/  FSEL R203, R203, -INF , !P4 ;  /* 0xff800000cbcb7808 */ /* 0x000fe40006000000 */
[----:B------:R-:W-:Y:S02]  /*104f0*/  FSEL R201, R201, -INF , !P6 ;  /* 0xff800000c9c97808 */ /* 0x000fe40007000000 */
[C---:B------:R-:W-:Y:S02]  /*10500*/  ISETP.GE.AND P4, PT, R12.reuse, R228, PT ;  /* 0x000000e40c00720c */ /* 0x040fe40003f86270 */
[-C--:B------:R-:W-:Y:S02]  /*10510*/  ISETP.GE.AND P6, PT, R12, R226.reuse, PT ;  /* 0x000000e20c00720c */ /* 0x080fe40003fc6270 */
[----:B------:R-:W-:Y:S02]  /*10520*/  FSEL R199, R199, -INF , !P0 ;  /* 0xff800000c7c77808 */ /* 0x000fe40004000000 */
[----:B------:R-:W-:Y:S02]  /*10530*/  ISETP.GE.AND P0, PT, R16, R226, PT ;  /* 0x000000e21000720c */ /* 0x000fe40003f06270 */
[----:B------:R-:W-:Y:S02]  /*10540*/  FMNMX3.FTZ R4, R4, R11, R9, !PT ;  /* 0x0000000b04047276 */ /* 0x000fe40007810009 */
[----:B------:R-:W-:Y:S02]  /*10550*/  FSEL R241, R241, -INF , !P4 ;  /* 0xff800000f1f17808 */ /* 0x000fe40006000000 */
[----:B------:R-:W-:Y:S02]  /*10560*/  FSEL R219, R219, -INF , !P6 ;  /* 0xff800000dbdb7808 */ /* 0x000fe40007000000 */
[----:B------:R-:W-:Y:S02]  /*10570*/  FSEL R173, R173, -INF , !P0 ;  /* 0xff800000adad7808 */ /* 0x000fe40004000000 */
[----:B------:R-:W-:Y:S02]  /*10580*/  FSEL R205, R204, -INF , !P5 ;  /* 0xff800000cccd7808 */ /* 0x000fe40006800000 */
[C---:B------:R-:W-:Y:S02]  /*10590*/  ISETP.GE.AND P4, PT, R6.reuse, R228, PT ;  /* 0x000000e40600720c */ /* 0x040fe40003f86270 */
[----:B------:R-:W-:Y:S02]  /*105a0*/  ISETP.GE.AND P6, PT, R6, R226, PT ;  /* 0x000000e20600720c */ /* 0x000fe40003fc6270 */
[----:B------:R-:W-:Y:S02]  /*105b0*/  ISETP.GE.AND P5, PT, R16, R228, PT ;  /* 0x000000e41000720c */ /* 0x000fe40003fa6270 */
[-C--:B------:R-:W-:Y:S02]  /*105c0*/  ISETP.GE.AND P0, PT, R8, R226.reuse, PT ;  /* 0x000000e20800720c */ /* 0x080fe40003f06270 */
[----:B------:R-:W-:Y:S02]  /*105d0*/  FMNMX3.FTZ R6, R0, R19, R17, !PT ;  /* 0x0000001300067276 */ /* 0x000fe40007810011 */
[----:B------:R-:W-:Y:S02]  /*105e0*/  FMNMX3.FTZ R8, R4, R203, R201, !PT ;  /* 0x000000cb04087276 */ /* 0x000fe400078100c9 */
[----:B------:R-:W-:Y:S02]  /*105f0*/  FSEL R177, R177, -INF , !P5 ;  /* 0xff800000b1b17808 */ /* 0x000fe40006800000 */
[----:B------:R-:W-:Y:S02]  /*10600*/  FMNMX3.FTZ R6, R6, R7, R5, !PT ;  /* 0x0000000706067276 */ /* 0x000fe40007810005 */
[----:B------:R-:W-:Y:S02]  /*10610*/  FMNMX3.FTZ R8, R8, R175, R173, !PT ;  /* 0x000000af08087276 */ /* 0x000fe400078100ad */
[-C--:B------:R-:W-:Y:S02]  /*10620*/  ISETP.GE.AND P5, PT, R10, R226.reuse, PT ;  /* 0x000000e20a00720c */ /* 0x080fe40003fa6270 */
[----:B------:R-:W-:Y:S02]  /*10630*/  FMNMX3.FTZ R6, R6, R205, R199, !PT ;  /* 0x000000cd06067276 */ /* 0x000fe400078100c7 */
[----:B------:R-:W-:Y:S02]  /*10640*/  FSEL R209, R209, -INF , !P5 ;  /* 0xff800000d1d17808 */ /* 0x000fe40006800000 */
[----:B------:R-:W-:Y:S02]  /*10650*/  FSEL R207, R207, -INF , !P0 ;  /* 0xff800000cfcf7808 */ /* 0x000fe40004000000 */
[----:B------:R-:W-:Y:S02]  /*10660*/  FMNMX3.FTZ R8, R8, R221, R219, !PT ;  /* 0x000000dd08087276 */ /* 0x000fe400078100db */
        /* <DEDUP_REMOVED lines=481> */
.L_x_2696:
        /* <DEDUP_REMOVED lines=318> */
.L_x_2702:
[----:B------:R-:W-:Y:S05]  /*13860*/  BSYNC.RECONVERGENT B0 ;  /* 0x0000000000007941 */ /* 0x000fea0003800200 */
.L_x_2701:
        /* <DEDUP_REMOVED lines=25> */
.L_x_2704:
[----:B------:R-:W-:Y:S05]  /*13a00*/  BSYNC.RECONVERGENT B0 ;  /* 0x0000000000007941 */ /* 0x000fea0003800200 */
.L_x_2703:
        /* <DEDUP_REMOVED lines=26> */
.L_x_2706:
[----:B------:R-:W-:Y:S05]  /*13bb0*/  BSYNC.RECONVERGENT B0 ;  /* 0x0000000000007941 */ /* 0x000fea0003800200 */
.L_x_2705:
        /* <DEDUP_REMOVED lines=24> */
.L_x_2708:
[----:B------:R-:W-:Y:S05]  /*13d40*/  BSYNC.RECONVERGENT B0 ;  /* 0x0000000000007941 */ /* 0x000fea0003800200 */
.L_x_2707:
        /* <DEDUP_REMOVED lines=23> */
.L_x_2710:
[----:B------:R-:W-:Y:S05]  /*13ec0*/  BSYNC.RECONVERGENT B0 ;  /* 0x0000000000007941 */ /* 0x000fea0003800200 */
.L_x_2709:
        /* <DEDUP_REMOVED lines=24> */
.L_x_2712:
[----:B------:R-:W-:Y:S05]  /*14050*/  BSYNC.RECONVERGENT B0 ;  /* 0x0000000000007941 */ /* 0x000fea0003800200 */
.L_x_2711:
        /* <DEDUP_REMOVED lines=24> */
.L_x_2714:
[----:B------:R-:W-:Y:S05]  /*141e0*/  BSYNC.RECONVERGENT B0 ;  /* 0x0000000000007941 */ /* 0x000fea0003800200 */
.L_x_2713:
        /* <DEDUP_REMOVED lines=24> */
.L_x_2716:
[----:B------:R-:W-:Y:S05]  /*14370*/  BSYNC.RECONVERGENT B0 ;  /* 0x0000000000007941 */ /* 0x000fea0003800200 */
.L_x_2715:
        /* <DEDUP_REMOVED lines=24> */
.L_x_2717:
        /* <DEDUP_REMOVED lines=16> */
.L_x_7489:


//--------------------- .text._ZN5flash24flash_fwd_splitkv_kernelI23Flash_fwd_kernel_traitsILi256ELi64ELi64ELi4ELb0ELb0EN7cutlass6half_tE19Flash_kernel_traitsILi256ELi64ELi64ELi4ES3_EELb0ELb1ELb0ELb0ELb0ELb0ELb1ELb1EEEvNS_16Flash_fwd_paramsE --------------------------
	.section	.text._ZN5flash24flash_fwd_splitkv_kernelI23Flash_fwd_kernel_traitsILi256ELi64ELi64ELi4ELb0ELb0EN7cutlass6half_tE19Flash_kernel_traitsILi256ELi64ELi64ELi4ES3_EELb0ELb1ELb0ELb0ELb0ELb0ELb1ELb1EEEvNS_16Flash_fwd_paramsE,"ax",@progbits
	.align	128
        .global         _ZN5flash24flash_fwd_splitkv_kernelI23Flash_fwd_kernel_traitsILi256ELi64ELi64ELi4ELb0ELb0EN7cutlass6half_tE19Flash_kernel_traitsILi256ELi64ELi64ELi4ES3_EELb0ELb1ELb0ELb0ELb0ELb0ELb1ELb1EEEvNS_16Flash_fwd_paramsE
        .type           _ZN5flash24flash_fwd_splitkv_kernelI23Flash_fwd_kernel_traitsILi256ELi64ELi64ELi4ELb0ELb0EN7cutlass6half_tE19Flash_kernel_traitsILi256ELi64ELi64ELi4ES3_EELb0ELb1ELb0ELb0ELb0ELb0ELb1ELb1EEEvNS_16Flash_fwd_paramsE,@function
        .size           _ZN5flash24flash_fwd_splitkv_kernelI23Flash_fwd_kernel_traitsILi256ELi64ELi64ELi4ELb0ELb0EN7cutlass6half_tE19Flash_kernel_traitsILi256ELi64ELi64ELi4ES3_EELb0ELb1ELb0ELb0ELb0ELb0ELb1ELb1EEEvNS_16Flash_fwd_paramsE,(.L_x_7490 - _ZN5flash24flash_fwd_splitkv_kernelI23Flash_fwd_kernel_traitsILi256ELi64ELi64ELi4ELb0ELb0EN7cutlass6half_tE19Flash_kernel_traitsILi256ELi64ELi64ELi4ES3_EELb0ELb1ELb0ELb0ELb0ELb0ELb1ELb1EEEvNS_16Flash_fwd_paramsE)
        .other          _ZN5flash24flash_fwd_splitkv_kernelI23Flash_fwd_kernel_traitsILi256ELi64ELi64ELi4ELb0ELb0EN7cutlass6half_tE19Flash_kernel_traitsILi256ELi64ELi64ELi4ES3_EELb0ELb1ELb0ELb0ELb0ELb0ELb1ELb1EEEvNS_16Flash_fwd_paramsE,@"STO_CUDA_ENTRY STV_DEFAULT"
_ZN5flash24flash_fwd_splitkv_kernelI23Flash_fwd_kernel_traitsILi256ELi64ELi64ELi4ELb0ELb0EN7cutlass6half_tE19Flash_kernel_traitsILi256ELi64ELi64ELi4ES3_EELb0ELb1ELb0ELb0ELb0ELb0ELb1ELb1EEEvNS_16Flash_fwd_paramsE:
.text._ZN5flash24flash_fwd_splitkv_kernelI23Flash_fwd_kernel_traitsILi256ELi64ELi64ELi4ELb0ELb0EN7cutlass6half_tE19Flash_kernel_traitsILi256ELi64ELi64ELi4ES3_EELb0ELb1ELb0ELb0ELb0ELb0ELb1ELb1EEEvNS_16Flash_fwd_paramsE:
[----:B------:R-:W-:Y:S01]  /*0000*/  LDC R1, c[0x0][0x37c] ;  /* 0x0000df00ff017b82 */ /* 0x000fe20000000800 */
[----:B------:R-:W1:Y:S07]  /*0010*/  LDCU UR8, c[0x0][0x3e0] ;  /* 0x00007c00ff0877ac */ /* 0x000e6e0008000800 */
[----:B------:R-:W2:Y:S01]  /*0020*/  S2UR UR9, SR_CTAID.Z ;  /* 0x00000000000979c3 */ /* 0x000ea20000002700 */
[----:B------:R-:W3:Y:S01]  /*0030*/  LDCU.64 UR12, c[0x0][0x460] ;  /* 0x00008c00ff0c77ac */ /* 0x000ee20008000a00 */
[----:B------:R-:W4:Y:S01]  /*0040*/  LDCU.64 UR10, c[0x0][0x478] ;  /* 0x00008f00ff0a77ac */ /* 0x000f220008000a00 */
[----:B------:R-:W3:Y:S01]  /*0050*/  LDCU.U8 UR14, c[0x0][0x532] ;  /* 0x0000a640ff0e77ac */ /* 0x000ee20008000000 */
[----:B-1----:R-:W1:Y:S01]  /*0060*/  I2F.U32.RP R2, UR8 ;  /* 0x0000000800027d06 */ /* 0x002e620008209000 */
[----:B------:R-:W-:-:S07]  /*0070*/  UISETP.NE.U32.AND UP0, UPT, UR8, URZ, UPT ;  /* 0x000000ff0800728c */ /* 0x000fce000bf05070 */
        /* <DEDUP_REMOVED lines=16> */
[----:B------:R-:W-:Y:S01]  /*0180*/  @UP2 UIADD3 UR21, UPT, UPT, UR21, 0x1, URZ ;  /* 0x0000000115152890 */ /* 0x000fe2000fffe0ff */
[----:B------:R-:W-:Y:S01]  /*0190*/  ISETP.NE.AND.EX P4, PT, RZ, UR7, PT, P4 ;  /* 0x00000007ff007c0c */ /* 0x000fe2000bf85340 */
[----:B------:R-:W-:Y:S02]  /*01a0*/  UISETP.GE.U32.AND UP1, UPT, UR4, UR8, UPT ;  /* 0x000000080400728c */ /* 0x000fe4000bf26070 */
[----:B------:R-:W-:Y:S01]  /*01b0*/  UISETP.NE.AND.EX UP3, UPT, UR7, URZ, UPT, UP3 ;  /* 0x000000ff0700728c */ /* 0x000fe2000bf65330 */
[----:B------:R-:W1:Y:S04]  /*01c0*/  LDCU.64 UR6, c[0x0][0x468] ;  /* 0x00008d00ff0677ac */ /* 0x000e680008000a00 */
[----:B------:R-:W2:Y:S01]  /*01d0*/  LDCU.64 UR4, c[0x0][0x358] ;  /* 0x00006b00ff0477ac */ /* 0x000ea20008000a00 */
[----:B------:R-:W-:-:S03]  /*01e0*/  PLOP3.LUT P2, PT, PT, PT, UP3, 0x80, 0x8 ;  /* 0x000000000008781c */ /* 0x000fc60003f4f038 */
[----:B------:R-:W-:Y:S02]  /*01f0*/  @UP1 UIADD3 UR21, UPT, UPT, UR21, 0x1, URZ ;  /* 0x0000000115151890 */ /* 0x000fe4000fffe0ff */
[----:B------:R-:W-:Y:S02]  /*0200*/  @!UP0 ULOP3.LUT UR21, URZ, UR8, URZ, 0x33, !UPT ;  /* 0x00000008ff158292 */ /* 0x000fe4000f8e33ff */
[----:B----4-:R-:W-:Y:S02]  /*0210*/  UISETP.NE.U32.AND UP2, UPT, UR10, URZ, UPT ;  /* 0x000000ff0a00728c */ /* 0x010fe4000bf45070 */
[----:B---3--:R-:W-:Y:S02]  /*0220*/  UIMAD.WIDE.U32 UR12, UR21, 0x4, UR12 ;  /* 0x00000004150c78a5 */ /* 0x008fe4000f8e000c */
[----:B------:R-:W-:Y:S02]  /*0230*/  UISETP.NE.AND.EX UP2, UPT, UR11, URZ, UPT, UP2 ;  /* 0x000000ff0b00728c */ /* 0x000fe4000bf45320 */
[----:B------:R-:W-:-:S02]  /*0240*/  UISETP.NE.AND UP4, UPT, UR14, URZ, UPT ;  /* 0x000000ff0e00728c */ /* 0x000fc4000bf85270 */
[----:B------:R-:W-:Y:S01]  /*0250*/  IMAD.U32 R6, RZ, RZ, UR12 ;  /* 0x0000000cff067e24 */ /* 0x000fe2000f8e00ff */
[----:B-1----:R-:W-:Y:S01]  /*0260*/  UISETP.EQ.U32.AND UP5, UPT, UR6, URZ, UPT ;  /* 0x000000ff0600728c */ /* 0x002fe2000bfa2070 */
[----:B------:R-:W-:-:S03]  /*0270*/  IMAD.U32 R7, RZ, RZ, UR13 ;  /* 0x0000000dff077e24 */ /* 0x000fc6000f8e00ff */
[----:B------:R-:W1:Y:S02]  /*0280*/  LDCU.64 UR12, c[0x0][0x470] ;  /* 0x00008e00ff0c77ac */ /* 0x000e640008000a00 */
[----:B--2---:R-:W2:Y:S01]  /*0290*/  @P4 LDG.E R5, desc[UR4][R6.64] ;  /* 0x0000000406054981 */ /* 0x004ea2000c1e1900 */
        /* <DEDUP_REMOVED lines=10> */
[----:B-1----:R-:W-:Y:S01]  /*0340*/  ISETP.NE.U32.AND P0, PT, RZ, UR12, PT ;  /* 0x0000000cff007c0c */ /* 0x002fe2000bf05070 */
[----:B------:R-:W-:Y:S01]  /*0350*/  UIADD3 UR12, UP0, UPT, UR15, UR12, URZ ;  /* 0x0000000c0f0c7290 */ /* 0x000fe2000ff1e0ff */
[----:B------:R-:W-:Y:S02]  /*0360*/  IMAD.U32 R8, RZ, RZ, UR18 ;  /* 0x00000012ff087e24 */ /* 0x000fe4000f8e00ff */
[----:B------:R-:W-:Y:S01]  /*0370*/  ISETP.NE.AND.EX P0, PT, RZ, UR13, PT, P0 ;  /* 0x0000000dff007c0c */ /* 0x000fe2000bf05300 */
[----:B------:R-:W-:Y:S01]  /*0380*/  UIADD3.X UR13, UPT, UPT, UR14, UR13, URZ, UP0, !UPT ;  /* 0x0000000d0e0d7290 */ /* 0x000fe200087fe4ff */
[----:B------:R-:W-:Y:S02]  /*0390*/  IMAD.U32 R9, RZ, RZ, UR19 ;  /* 0x00000013ff097e24 */ /* 0x000fe4000f8e00ff */
[----:B------:R-:W-:-:S02]  /*03a0*/  IMAD.U32 R112, RZ, RZ, UR12 ;  /* 0x0000000cff707e24 */ /* 0x000fc4000f8e00ff */
[----:B---3--:R-:W-:Y:S01]  /*03b0*/  IMAD.U32 R6, RZ, RZ, UR16 ;  /* 0x00000010ff067e24 */ /* 0x008fe2000f8e00ff */
[----:B------:R1:W5:Y:S01]  /*03c0*/  @P1 LDG.E R0, desc[UR4][R8.64] ;  /* 0x0000000408001981 */ /* 0x000362000c1e1900 */
[----:B------:R-:W-:-:S05]  /*03d0*/  IMAD.U32 R7, RZ, RZ, UR10 ;  /* 0x0000000aff077e24 */ /* 0x000fca000f8e00ff */
[----:B------:R-:W3:Y:S01]  /*03e0*/  @!P3 LDG.E R4, desc[UR4][R6.64] ;  /* 0x000000040604b981 */ /* 0x000ee2000c1e1900 */
        /* <DEDUP_REMOVED lines=10> */
[----:B--2---:R-:W-:Y:S02]  /*0490*/  @P4 R2UR UR18, R5 ;  /* 0x00000000051242ca */ /* 0x004fe400000e0000 */
[----:B----4-:R-:W-:-:S13]  /*04a0*/  @P2 R2UR UR10, R2 ;  /* 0x00000000020a22ca */ /* 0x010fda00000e0000 */
[----:B------:R-:W-:-:S04]  /*04b0*/  @UP3 UIADD3 UR20, UPT, UPT, UR10, -UR18, URZ ;  /* 0x800000120a143290 */ /* 0x000fc8000fffe0ff */
[----:B------:R-:W-:-:S06]  /*04c0*/  UISETP.GT.AND UP1, UPT, UR20, UR25, UPT ;  /* 0x000000191400728c */ /* 0x000fcc000bf24270 */
[----:B------:R-:W-:Y:S02]  /*04d0*/  PLOP3.LUT P2, PT, PT, PT, UP1, 0x80, 0x8 ;  /* 0x000000000008781c */ /* 0x000fe40003f4f018 */
[----:B---3--:R-:W-:Y:S01]  /*04e0*/  @!P3 R2UR UR11, R4 ;  /* 0x00000000040bb2ca */ /* 0x008fe200000e0000 */
[----:B-1----:R-:W-:-:S14]  /*04f0*/  BRA.U !UP0, `(.L_x_2718) ;  /* 0x0000000108187547 */ /* 0x002fdc000b800000 */
[----:B------:R-:W-:-:S13]  /*0500*/  PLOP3.LUT P3, PT, PT, PT, UP4, 0x80, 0x8 ;  /* 0x000000000008781c */ /* 0x000fda0003f6f048 */
[----:B------:R-:W2:Y:S04]  /*0510*/  @P3 LDG.E R2, desc[UR4][R6.64+0x4] ;  /* 0x0000040406023981 */ /* 0x000ea8000c1e1900 */
[----:B------:R-:W3:Y:S01]  /*0520*/  @!P3 LDG.E R4, desc[UR4][R6.64] ;  /* 0x000000040604b981 */ /* 0x000ee2000c1e1900 */
[----:B--2---:R-:W-:-:S13]  /*0530*/  @P3 R2UR UR24, R2 ;  /* 0x00000000021832ca */ /* 0x004fda00000e0000 */
[----:B------:R-:W-:-:S07]  /*0540*/  @UP4 UIADD3 UR24, UPT, UPT, UR24, -UR11, URZ ;  /* 0x8000000b18184290 */ /* 0x000fce000fffe0ff */
[----:B---3--:R-:W-:-:S15]  /*0550*/  @!P3 R2UR UR24, R4 ;  /* 0x000000000418b2ca */ /* 0x008fde00000e0000 */
.L_x_2718:
[----:B------:R-:W-:Y:S05]  /*0560*/  @!P2 EXIT ;  /* 0x000000000000a94d */ /* 0x000fea0003800000 */
[----:B------:R-:W1:Y:S01]  /*0570*/  LDCU UR13, c[0x0][0x374] ;  /* 0x00006e80ff0d77ac */ /* 0x000e620008000800 */
[----:B------:R-:W2:Y:S01]  /*0580*/  LDC R2, c[0x0][0x374] ;  /* 0x0000dd00ff027b82 */ /* 0x000ea20000000800 */
[----:B------:R-:W3:Y:S01]  /*0590*/  S2R R65, SR_TID.X ;  /* 0x0000000000417919 */ /* 0x000ee20000002100 */
[----:B------:R-:W4:Y:S01]  /*05a0*/  LDCU UR7, c[0x0][0x438] ;  /* 0x00008700ff0777ac */ /* 0x000f220008000800 */
[----:B------:R-:W-:Y:S01]  /*05b0*/  UMOV UR26, URZ ;  /* 0x000000ff001a7c82 */ /* 0x000fe20008000000 */
[----:B------:R-:W3:Y:S01]  /*05c0*/  @!UP2 LDCU UR23, c[0x0][0x43c] ;  /* 0x00008780ff17a7ac */ /* 0x000ee20008000800 */
        /* <DEDUP_REMOVED lines=13> */
[----:B-1----:R-:W-:-:S04]  /*06a0*/  @!UP2 UISETP.NE.U32.AND UP1, UPT, UR6, URZ, UPT ;  /* 0x000000ff0600a28c */ /* 0x002fc8000bf25070 */
[----:B------:R-:W-:Y:S01]  /*06b0*/  @!UP2 UISETP.NE.AND.EX UP1, UPT, UR7, URZ, UPT, UP1 ;  /* 0x000000ff0700a28c */ /* 0x000fe2000bf25310 */
[----:B------:R-:W1:Y:S03]  /*06c0*/  LDCU UR7, c[0x0][0x508] ;  /* 0x0000a100ff0777ac */ /* 0x000e660008000800 */
        /* <DEDUP_REMOVED lines=11> */
[----:B------:R-:W-:Y:S01]  /*0780*/  UIMAD.WIDE.U32 UR28, UR27, UR10, UR26 ;  /* 0x0000000a1b1c72a5 */ /* 0x000fe2000f8e001a */
[----:B-----5:R-:W-:Y:S02]  /*0790*/  @P1 R2UR UR26, R0 ;  /* 0x00000000001a12ca */ /* 0x020fe400000e0000 */
[----:B------:R-:W-:Y:S01]  /*07a0*/  UMOV UR10, URZ ;  /* 0x000000ff000a7c82 */ /* 0x000fe20008000000 */
[----:B------:R-:W-:Y:S01]  /*07b0*/  UIMAD.WIDE.U32 UR28, UR29, UR22, URZ ;  /* 0x000000161d1c72a5 */ /* 0x000fe2000f8e00ff */
[----:B------:R-:W-:-:S06]  /*07c0*/  @P0 R2UR UR10, R3 ;  /* 0x00000000030a02ca */ /* 0x000fcc00000e0000 */
[----:B------:R-:W-:Y:S02]  /*07d0*/  UMOV UR17, UR29 ;  /* 0x0000001d00117c82 */ /* 0x000fe40008000000 */
[----:B------:R-:W-:-:S04]  /*07e0*/  UIMAD UR19, UR17, UR19, UR22 ;  /* 0x00000013111372a4 */ /* 0x000fc8000f8e0216 */
[----:B------:R-:W-:Y:S02]  /*07f0*/  UISETP.GT.U32.AND UP0, UPT, UR12, UR19, UPT ;  /* 0x000000130c00728c */ /* 0x000fe4000bf04070 */
[----:B------:R-:W-:Y:S02]  /*0800*/  UIADD3 UR24, UPT, UPT, UR24, -UR10, URZ ;  /* 0x8000000a18187290 */ /* 0x000fe4000fffe0ff */
[----:B------:R-:W-:Y:S02]  /*0810*/  @UP2 UIADD3 UR26, UPT, UPT, UR26, -UR10, URZ ;  /* 0x8000000a1a1a2290 */ /* 0x000fe4000fffe0ff */
[----:B------:R-:W-:Y:S01]  /*0820*/  @!UP2 UIADD3 UR26, UPT, UPT, UR24, UR23, URZ ;  /* 0x00000017181aa290 */ /* 0x000fe2000fffe0ff */
[----:B------:R-:W2:Y:S04]  /*0830*/  LDCU UR23, c[0x0][0x504] ;  /* 0x0000a080ff1777ac */ /* 0x000ea80008000800 */
[----:B------:R-:W-:-:S02]  /*0840*/  @!UP0 UIADD3 UR19, UPT, UPT, UR19, -UR12, URZ ;  /* 0x8000000c13138290 */ /* 0x000fc4000fffe0ff */
[----:B------:R-:W-:Y:S02]  /*0850*/  @!UP0 UIADD3 UR17, UPT, UPT, UR17, 0x1, URZ ;  /* 0x0000000111118890 */ /* 0x000fe4000fffe0ff */
[----:B------:R-:W-:Y:S01]  /*0860*/  UISETP.GE.U32.AND UP2, UPT, UR19, UR12, UPT ;  /* 0x0000000c1300728c */ /* 0x000fe2000bf46070 */
[----:B------:R-:W3:Y:S01]  /*0870*/  S2UR UR12, SR_CTAID.Y ;  /* 0x00000000000c79c3 */ /* 0x000ee20000002600 */
[----:B------:R-:W-:Y:S02]  /*0880*/  UIADD3 UR6, UPT, UPT, UR26, 0x3f, URZ ;  /* 0x0000003f1a067890 */ /* 0x000fe4000fffe0ff */
[----:B------:R-:W-:Y:S02]  /*0890*/  UISETP.GE.AND UP0, UPT, UR16, URZ, UPT ;  /* 0x000000ff1000728c */ /* 0x000fe4000bf06270 */
[----:B------:R-:W-:-:S04]  /*08a0*/  USHF.R.S32.HI UR16, URZ, 0x1f, UR6 ;  /* 0x0000001fff107899 */ /* 0x000fc80008011406 */
[----:B------:R-:W-:Y:S02]  /*08b0*/  ULEA.HI UR16, UR16, UR6, URZ, 0x6 ;  /* 0x0000000610107291 */ /* 0x000fe4000f8f30ff */
[----:B------:R-:W-:Y:S02]  /*08c0*/  @UP2 UIADD3 UR17, UPT, UPT, UR17, 0x1, URZ ;  /* 0x0000000111112890 */ /* 0x000fe4000fffe0ff */
[----:B------:R-:W-:Y:S02]  /*08d0*/  USHF.R.S32.HI UR16, URZ, 0x6, UR16 ;  /* 0x00000006ff107899 */ /* 0x000fe40008011410 */
[----:B------:R-:W-:Y:S02]  /*08e0*/  @!UP0 UIADD3 UR17, UPT, UPT, -UR17, URZ, URZ ;  /* 0x000000ff11118290 */ /* 0x000fe4000fffe1ff */
[----:B------:R-:W-:Y:S02]  /*08f0*/  @!UP1 ULOP3.LUT UR17, URZ, UR13, URZ, 0x33, !UPT ;  /* 0x0000000dff119292 */ /* 0x000fe4000f8e33ff */
[----:B------:R-:W-:Y:S01]  /*0900*/  IMAD.U32 R3, RZ, RZ, UR16 ;  /* 0x00000010ff037e24 */ /* 0x000fe2000f8e00ff */
[----:B--2---:R-:W-:-:S02]  /*0910*/  UIADD3 UR23, UPT, UPT, UR20, UR23, URZ ;  /* 0x0000001714177290 */ /* 0x004fc4000fffe0ff */
[----:B------:R-:W-:Y:S01]  /*0920*/  UIADD3 UR16, UPT, UPT, UR6, UR25, -UR20 ;  /* 0x0000001906107290 */ /* 0x000fe2000fffe814 */
[----:B------:R-:W-:Y:S01]  /*0930*/  IMAD.U32 R0, RZ, RZ, UR17 ;  /* 0x00000011ff007e24 */ /* 0x000fe2000f8e00ff */
[----:B---3--:R-:W-:Y:S02]  /*0940*/  UIMAD UR13, UR17, UR12, URZ ;  /* 0x0000000c110d72a4 */ /* 0x008fe4000f8e02ff */
[----:B------:R-:W-:Y:S02]  /*0950*/  UIADD3 UR6, UPT, UPT, -UR23, UR25, UR26 ;  /* 0x0000001917067290 */ /* 0x000fe4000fffe11a */
[----:B-1----:R-:W-:Y:S02]  /*0960*/  UIADD3 UR16, UPT, UPT, UR16, 0x40, UR7 ;  /* 0x0000004010107890 */ /* 0x002fe4000fffe007 */
[----:B------:R-:W-:Y:S01]  /*0970*/  VIADDMNMX R0, R0, UR13, R3, PT ;  /* 0x0000000d00007c46 */ /* 0x000fe2000b800103 */
[----:B------:R-:W-:Y:S02]  /*0980*/  USHF.R.S32.HI UR17, URZ, 0x1f, UR6 ;  /* 0x0000001fff117899 */ /* 0x000fe40008011406 */
[----:B------:R-:W-:Y:S01]  /*0990*/  USHF.R.S32.HI UR7, URZ, 0x1f, UR16 ;  /* 0x0000001fff077899 */ /* 0x000fe20008011410 */
[----:B------:R-:W-:Y:S01]  /*09a0*/  R2UR UR22, R0 ;  /* 0x00000000001672ca */ /* 0x000fe200000e0000 */
[----:B------:R-:W-:-:S02]  /*09b0*/  ULEA.HI UR17, UR17, UR6, URZ, 0x6 ;  /* 0x0000000611117291 */ /* 0x000fc4000f8f30ff */
[----:B------:R-:W-:Y:S02]  /*09c0*/  ULEA.HI UR16, UR7, UR16, URZ, 0x6 ;  /* 0x0000001007107291 */ /* 0x000fe4000f8f30ff */
[----:B------:R-:W-:Y:S02]  /*09d0*/  USHF.R.S32.HI UR7, URZ, 0x6, UR17 ;  /* 0x00000006ff077899 */ /* 0x000fe40008011411 */
[----:B------:R-:W-:Y:S02]  /*09e0*/  USHF.R.S32.HI UR16, URZ, 0x6, UR16 ;  /* 0x00000006ff107899 */ /* 0x000fe40008011410 */
[----:B------:R-:W-:Y:S02]  /*09f0*/  UISETP.LT.AND UP1, UPT, UR13, UR7, UPT ;  /* 0x000000070d00728c */ /* 0x000fe4000bf21270 */
[----:B------:R-:W-:Y:S02]  /*0a00*/  UIADD3 UR6, UPT, UPT, -UR21, URZ, URZ ;  /* 0x000000ff15067290 */ /* 0x000fe4000fffe1ff */
[----:B------:R-:W-:-:S02]  /*0a10*/  UISETP.LT.AND UP0, UPT, UR22, UR16, UPT ;  /* 0x000000101600728c */ /* 0x000fc4000bf01270 */
[----:B------:R-:W-:Y:S02]  /*0a20*/  USEL UR7, UR13, UR7, !UP1 ;  /* 0x000000070d077287 */ /* 0x000fe4000c800000 */
[----:B------:R-:W-:Y:S02]  /*0a30*/  USEL UR22, UR22, UR16, UP0 ;  /* 0x0000001016167287 */ /* 0x000fe40008000000 */
        /* <DEDUP_REMOVED lines=44> */
.L_x_2721:
[----:B------:R-:W-:Y:S05]  /*0d00*/  BSYNC.RECONVERGENT B0 ;  /* 0x0000000000007941 */ /* 0x000fea0003800200 */
.L_x_2720:
        /* <DEDUP_REMOVED lines=31> */
.L_x_2723:
[----:B------:R-:W-:Y:S05]  /*0f00*/  BSYNC.RECONVERGENT B0 ;  /* 0x0000000000007941 */ /* 0x000fea0003800200 */
.L_x_2722:
        /* <DEDUP_REMOVED lines=24> */
.L_x_2725:
[----:B------:R-:W-:Y:S05]  /*1090*/  BSYNC.RECONVERGENT B0 ;  /* 0x0000000000007941 */ /* 0x000fea0003800200 */
.L_x_2724:
        /* <DEDUP_REMOVED lines=24> */
.L_x_2727:
[----:B------:R-:W-:Y:S05]  /*1220*/  BSYNC.RECONVERGENT B0 ;  /* 0x0000000000007941 */ /* 0x000fea0003800200 */
.L_x_2726:
        /* <DEDUP_REMOVED lines=24> */
.L_x_2729:
[----:B------:R-:W-:Y:S05]  /*13b0*/  BSYNC.RECONVERGENT B0 ;  /* 0x0000000000007941 */ /* 0x000fea0003800200 */
.L_x_2728:
        /* <DEDUP_REMOVED lines=24> */
.L_x_2731:
[----:B------:R-:W-:Y:S05]  /*1540*/  BSYNC.RECONVERGENT B0 ;  /* 0x0000000000007941 */ /* 0x000fea0003800200 */
.L_x_2730:
        /* <DEDUP_REMOVED lines=23> */
.L_x_2733:
[----:B------:R-:W-:Y:S05]  /*16c0*/  BSYNC.RECONVERGENT B0 ;  /* 0x0000000000007941 */ /* 0x000fea0003800200 */
.L_x_2732:
        /* <DEDUP_REMOVED lines=23> */
.L_x_2735:
[----:B------:R-:W-:Y:S05]  /*1840*/  BSYNC.RECONVERGENT B0 ;  /* 0x0000000000007941 */ /* 0x000fea0003800200 */
.L_x_2734:
        /* <DEDUP_REMOVED lines=33> */
.L_x_2719:
        /* <DEDUP_REMOVED lines=13> */
.L_x_2736:
        /* <DEDUP_REMOVED lines=21> */
[----:B------:R-:W1:Y:S02]  /*1c80*/  F2I.FTZ.U32.TRUNC.NTZ R7, R6 ;  /* 0x0000000600077305 */ /* 0x000e64000021f000 */
[----:B-1---5:R-:W-:Y:S02]  /*1c90*/  IMAD.MOV R5, RZ, RZ, -R7 ;  /* 0x000000ffff057224 */ /* 0x022fe400078e0a07 */
        /* <DEDUP_REMOVED lines=46> */
[----:B------:R-:W-:-:S05]  /*1f80*/  @P1 IADD3 R16, PT, PT, R16, 0x1, RZ ;  /* 0x0000000110101810 */ /* 0x000fca0007ffe0ff */
[----:B------:R-:W-:-:S05]  /*1f90*/  IMAD.MOV.U32 R8, RZ, RZ, R16 ;  /* 0x000000ffff087224 */ /* 0x000fca00078e0010 */
[----:B------:R-:W-:-:S04]  /*1fa0*/  @!P3 IADD3 R8, PT, PT, -R8, RZ, RZ ;  /* 0x000000ff0808b210 */ /* 0x000fc80007ffe1ff */
[----:B------:R-:W-:Y:S02]  /*1fb0*/  SEL R8, R13, R8, !P4 ;  /* 0x000000080d087207 */ /* 0x000fe40006000000 */
[----:B--2---:R-:W-:Y:S01]  /*1fc0*/  SHF.R.S32.HI R5, RZ, 0x1f, R4 ;  /* 0x0000001fff057819 */ /* 0x004fe20000011404 */
[----:B------:R-:W-:-:S04]  /*1fd0*/  IMAD.WIDE.U32 R6, R4, UR10, RZ ;  /* 0x0000000a04067c25 */ /* 0x000fc8000f8e00ff */
[C---:B------:R-:W-:Y:S02]  /*1fe0*/  IMAD R9, R5.reuse, UR10, RZ ;  /* 0x0000000a05097c24 */ /* 0x040fe4000f8e02ff */
[----:B------:R-:W-:Y:S02]  /*1ff0*/  IMAD R5, R5, UR8, RZ ;  /* 0x0000000805057c24 */ /* 0x000fe4000f8e02ff */
[C---:B------:R-:W-:Y:S02]  /*2000*/  IMAD R14, R4.reuse, UR11, R9 ;  /* 0x0000000b040e7c24 */ /* 0x040fe4000f8e0209 */
[C---:B------:R-:W-:Y:S02]  /*2010*/  IMAD R10, R4.reuse, UR9, R5 ;  /* 0x00000009040a7c24 */ /* 0x040fe4000f8e0205 */
[----:B------:R-:W-:Y:S01]  /*2020*/  IMAD.WIDE.U32 R4, R4, UR8, RZ ;  /* 0x0000000804047c25 */ /* 0x000fe2000f8e00ff */
[----:B------:R-:W-:Y:S01]  /*2030*/  IADD3 R15, PT, PT, R7, R14, RZ ;  /* 0x0000000e070f7210 */ /* 0x000fe20007ffe0ff */
[----:B------:R-:W1:Y:S01]  /*2040*/  LDCU.128 UR8, c[0x0][0x3d0] ;  /* 0x00007a00ff0877ac */ /* 0x000e620008000c00 */
[----:B------:R-:W-:Y:S01]  /*2050*/  MOV R14, R6 ;  /* 0x00000006000e7202 */ /* 0x000fe20000000f00 */
[----:B------:R-:W-:Y:S01]  /*2060*/  IMAD.IADD R11, R5, 0x1, R10 ;  /* 0x00000001050b7824 */ /* 0x000fe200078e020a */
[----:B------:R-:W-:Y:S01]  /*2070*/  MOV R6, UR16 ;  /* 0x0000001000067c02 */ /* 0x000fe20008000f00 */
[----:B------:R-:W-:Y:S01]  /*2080*/  IMAD.MOV.U32 R10, RZ, RZ, R4 ;  /* 0x000000ffff0a7224 */ /* 0x000fe200078e0004 */
[----:B------:R-:W-:-:S02]  /*2090*/  SHF.R.S32.HI R5, RZ, 0x1f, R0 ;  /* 0x0000001fff057819 */ /* 0x000fc40000011400 */
[----:B------:R-:W-:Y:S01]  /*20a0*/  MOV R7, UR17 ;  /* 0x0000001100077c02 */ /* 0x000fe20008000f00 */
[----:B------:R-:W-:-:S04]  /*20b0*/  IMAD.WIDE.U32 R14, R0, R6, R14 ;  /* 0x00000006000e7225 */ /* 0x000fc800078e000e */
[C---:B------:R-:W-:Y:S02]  /*20c0*/  IMAD R4, R5.reuse, R6, RZ ;  /* 0x0000000605047224 */ /* 0x040fe400078e02ff */
[-C--:B------:R-:W-:Y:S02]  /*20d0*/  IMAD R5, R5, R2.reuse, RZ ;  /* 0x0000000205057224 */ /* 0x080fe400078e02ff */
[C---:B------:R-:W-:Y:S02]  /*20e0*/  IMAD R4, R0.reuse, R7, R4 ;  /* 0x0000000700047224 */ /* 0x040fe400078e0204 */
[C---:B------:R-:W-:Y:S02]  /*20f0*/  IMAD R5, R0.reuse, R3, R5 ;  /* 0x0000000300057224 */ /* 0x040fe400078e0205 */
[----:B------:R-:W-:Y:S01]  /*2100*/  IMAD.WIDE.U32 R10, R0, R2, R10 ;  /* 0x00000002000a7225 */ /* 0x000fe200078e000a */
[----:B------:R-:W-:Y:S02]  /*2110*/  SHF.R.S32.HI R0, RZ, 0x1f, R8 ;  /* 0x0000001fff007819 */ /* 0x000fe40000011408 */
[----:B------:R-:W-:-:S02]  /*2120*/  IADD3 R15, PT, PT, R15, R4, RZ ;  /* 0x000000040f0f7210 */ /* 0x000fc40007ffe0ff */
[----:B------:R-:W-:Y:S01]  /*2130*/  IADD3 R11, PT, PT, R11, R5, RZ ;  /* 0x000000050b0b7210 */ /* 0x000fe20007ffe0ff */
[C---:B-1----:R-:W-:Y:S02]  /*2140*/  IMAD R9, R0.reuse, UR10, RZ ;  /* 0x0000000a00097c24 */ /* 0x042fe4000f8e02ff */
[----:B------:R-:W-:Y:S02]  /*2150*/  IMAD R5, R0, UR8, RZ ;  /* 0x0000000800057c24 */ /* 0x000fe4000f8e02ff */
[----:B------:R-:W-:-:S04]  /*2160*/  IMAD.WIDE.U32 R14, R8, UR8, R14 ;  /* 0x00000008080e7c25 */ /* 0x000fc8000f8e000e */
[C---:B------:R-:W-:Y:S02]  /*2170*/  IMAD R9, R8.reuse, UR11, R9 ;  /* 0x0000000b08097c24 */ /* 0x040fe4000f8e0209 */
[----:B------:R-:W-:-:S04]  /*2180*/  IMAD.WIDE.U32 R10, R8, UR10, R10 ;  /* 0x0000000a080a7c25 */ /* 0x000fc8000f8e000a */
[----:B------:R-:W-:Y:S01]  /*2190*/  IMAD R5, R8, UR9, R5 ;  /* 0x0000000908057c24 */ /* 0x000fe2000f8e0205 */
[----:B------:R-:W-:Y:S02]  /*21a0*/  MOV R8, R14 ;  /* 0x0000000e00087202 */ /* 0x000fe40000000f00 */
[----:B------:R-:W-:Y:S01]  /*21b0*/  IADD3 R9, PT, PT, R11, R9, RZ ;  /* 0x000000090b097210 */ /* 0x000fe20007ffe0ff */
[----:B------:R-:W-:Y:S01]  /*21c0*/  IMAD.IADD R0, R15, 0x1, R5 ;  /* 0x000000010f007824 */ /* 0x000fe200078e0205 */
[----:B------:R-:W-:Y:S06]  /*21d0*/  BRA `(.L_x_2738) ;  /* 0x0000000400787947 */ /* 0x000fec0003800000 */
.L_x_2737:
        /* <DEDUP_REMOVED lines=15> */
.L_x_2739:
[----:B------:R-:W2:Y:S01]  /*22d0*/  LDC.64 R6, c[0x0][0x3b8] ;  /* 0x0000ee00ff067b82 */ /* 0x000ea20000000a00 */
[----:B------:R-:W-:-:S06]  /*22e0*/  UIADD3 UR8, UPT, UPT, UR10, UR11, URZ ;  /* 0x0000000b0a087290 */ /* 0x000fcc000fffe0ff */
[----:B--2---:R-:W-:Y:S02]  /*22f0*/  IMAD R15, R7, UR8, RZ ;  /* 0x00000008070f7c24 */ /* 0x004fe4000f8e02ff */
[----:B-1----:R-:W-:-:S05]  /*2300*/  IMAD.WIDE.U32 R2, R6, UR8, RZ ;  /* 0x0000000806027c25 */ /* 0x002fca000f8e00ff */
[----:B------:R-:W-:Y:S02]  /*2310*/  IADD3 R15, PT, PT, R3, R15, RZ ;  /* 0x0000000f030f7210 */ /* 0x000fe40007ffe0ff */
[----:B------:R-:W-:Y:S02]  /*2320*/  MOV R14, R2 ;  /* 0x00000002000e7202 */ /* 0x000fe40000000f00 */
.L_x_2740:
        /* <DEDUP_REMOVED lines=14> */
.L_x_2741:
[----:B------:R-:W1:Y:S01]  /*2410*/  LDC.64 R2, c[0x0][0x3c0] ;  /* 0x0000f000ff027b82 */ /* 0x000e620000000a00 */
[----:B------:R-:W-:-:S06]  /*2420*/  UIADD3 UR10, UPT, UPT, UR10, UR11, URZ ;  /* 0x0000000b0a0a7290 */ /* 0x000fcc000fffe0ff */
[----:B-1---5:R-:W-:Y:S02]  /*2430*/  IMAD R5, R3, UR10, RZ ;  /* 0x0000000a03057c24 */ /* 0x022fe4000f8e02ff */
[----:B------:R-:W-:-:S05]  /*2440*/  IMAD.WIDE.U32 R8, R2, UR10, RZ ;  /* 0x0000000a02087c25 */ /* 0x000fca000f8e00ff */
[----:B------:R-:W-:Y:S02]  /*2450*/  IADD3 R5, PT, PT, R9, R5, RZ ;  /* 0x0000000509057210 */ /* 0x000fe40007ffe0ff */
[----:B------:R-:W-:-:S07]  /*2460*/  MOV R4, R8 ;  /* 0x0000000800047202 */ /* 0x000fce0000000f00 */
.L_x_2742:
[----:B------:R-:W1:Y:S01]  /*2470*/  LDC R13, c[0x0][0x3e8] ;  /* 0x0000fa00ff0d7b82 */ /* 0x000e620000000800 */
[----:B------:R-:W-:Y:S01]  /*2480*/  IMAD.U32 R8, RZ, RZ, UR6 ;  /* 0x00000006ff087e24 */ /* 0x000fe2000f8e00ff */
[----:B------:R-:W-:Y:S01]  /*2490*/  MOV R18, R4 ;  /* 0x0000000400127202 */ /* 0x000fe20000000f00 */
[----:B------:R-:W-:Y:S01]  /*24a0*/  ULEA UR8, UR22, 0xffffffc0, 0x6 ;  /* 0xffffffc016087891 */ /* 0x000fe2000f8e30ff */
[----:B------:R-:W-:Y:S02]  /*24b0*/  MOV R19, R5 ;  /* 0x0000000500137202 */ /* 0x000fe40000000f00 */
[----:B------:R-:W-:Y:S02]  /*24c0*/  CS2R R230, SRZ ;  /* 0x0000000000e67805 */ /* 0x000fe4000001ff00 */
[----:B------:R-:W-:Y:S01]  /*24d0*/  IABS R8, R8 ;  /* 0x0000000800087213 */ /* 0x000fe20000000000 */
[----:B------:R-:W-:Y:S01]  /*24e0*/  USHF.R.S32.HI UR9, URZ, 0x1f, UR8 ;  /* 0x0000001fff097899 */ /* 0x000fe20008011408 */
[----:B------:R-:W2:Y:S01]  /*24f0*/  LDC.64 R4, c[0x0][0x3d0] ;  /* 0x0000f400ff047b82 */ /* 0x000ea20000000a00 */
[----:B------:R-:W-:-:S04]  /*2500*/  IMAD.WIDE.U32 R14, R6, UR8, R14 ;  /* 0x00000008060e7c25 */ /* 0x000fc8000f8e000e */
[----:B------:R-:W-:Y:S01]  /*2510*/  IMAD.WIDE.U32 R18, R2, UR8, R18 ;  /* 0x0000000802127c25 */ /* 0x000fe2000f8e0012 */
[----:B-1----:R-:W-:Y:S02]  /*2520*/  IABS R0, R13 ;  /* 0x0000000d00007213 */ /* 0x002fe40000000000 */
[----:B------:R-:W-:Y:S02]  /*2530*/  ISETP.NE.AND P4, PT, R13, RZ, PT ;  /* 0x000000ff0d00720c */ /* 0x000fe40003f85270 */
        /* <DEDUP_REMOVED lines=10> */
[----:B------:R-:W-:Y:S02]  /*25e0*/  IMAD.MOV R9, RZ, RZ, -R16 ;  /* 0x000000ffff097224 */ /* 0x000fe400078e0a10 */
[----:B------:R-:W-:Y:S02]  /*25f0*/  IMAD R10, R3, UR8, R10 ;  /* 0x00000008030a7c24 */ /* 0x000fe4000f8e020a */
[----:B------:R-:W-:Y:S02]  /*2600*/  IMAD R9, R0, R9, R8 ;  /* 0x0000000900097224 */ /* 0x000fe400078e0208 */
[----:B------:R-:W-:-:S03]  /*2610*/  IMAD.IADD R19, R19, 0x1, R10 ;  /* 0x0000000113137824 */ /* 0x000fc600078e020a */
[----:B------:R-:W-:-:S13]  /*2620*/  ISETP.GT.U32.AND P2, PT, R0, R9, PT ;  /* 0x000000090000720c */ /* 0x000fda0003f44070 */
[----:B------:R-:W-:Y:S01]  /*2630*/  @!P2 IADD3 R9, PT, PT, R9, -R0, RZ ;  /* 0x800000000909a210 */ /* 0x000fe20007ffe0ff */
[----:B------:R-:W-:-:S03]  /*2640*/  @!P2 VIADD R16, R16, 0x1 ;  /* 0x000000011010a836 */ /* 0x000fc60000000000 */
[----:B------:R-:W-:Y:S02]  /*2650*/  ISETP.GE.U32.AND P1, PT, R9, R0, PT ;  /* 0x000000000900720c */ /* 0x000fe40003f26070 */
[----:B------:R-:W-:Y:S01]  /*2660*/  LOP3.LUT R0, R13, UR6, RZ, 0x3c, !PT ;  /* 0x000000060d007c12 */ /* 0x000fe2000f8e3cff */
[----:B------:R-:W1:Y:S01]  /*2670*/  LDC.64 R8, c[0x0][0x3d8] ;  /* 0x0000f600ff087b82 */ /* 0x000e620000000a00 */
        /* <DEDUP_REMOVED lines=11> */
[C---:B--2---:R-:W-:Y:S02]  /*2730*/  IMAD R10, R17.reuse, R4, RZ ;  /* 0x00000004110a7224 */ /* 0x044fe400078e02ff */
[----:B------:R-:W-:Y:S02]  /*2740*/  IMAD R0, R17, R8, RZ ;  /* 0x0000000811007224 */ /* 0x000fe400078e02ff */
[----:B------:R-:W-:-:S04]  /*2750*/  IMAD.WIDE.U32 R14, R11, R4, R14 ;  /* 0x000000040b0e7225 */ /* 0x000fc800078e000e */
[C---:B------:R-:W-:Y:S01]  /*2760*/  IMAD R5, R11.reuse, R5, R10 ;  /* 0x000000050b057224 */ /* 0x040fe200078e020a */
[----:B------:R-:W-:Y:S01]  /*2770*/  MOV R10, R18 ;  /* 0x00000012000a7202 */ /* 0x000fe20000000f00 */
[----:B------:R-:W-:Y:S01]  /*2780*/  IMAD R9, R11, R9, R0 ;  /* 0x000000090b097224 */ /* 0x000fe200078e0200 */
[----:B------:R-:W-:Y:S02]  /*2790*/  MOV R8, R14 ;  /* 0x0000000e00087202 */ /* 0x000fe40000000f00 */
[----:B------:R-:W-:Y:S01]  /*27a0*/  IADD3 R0, PT, PT, R15, R5, RZ ;  /* 0x000000050f007210 */ /* 0x000fe20007ffe0ff */
[----:B------:R-:W-:-:S07]  /*27b0*/  IMAD.IADD R9, R19, 0x1, R9 ;  /* 0x0000000113097824 */ /* 0x000fce00078e0209 */
.L_x_2738:
[----:B------:R-:W-:Y:S01]  /*27c0*/  UISETP.NE.AND UP0, UPT, UR18, -0x1, UPT ;  /* 0xffffffff1200788c */ /* 0x000fe2000bf05270 */
[----:B------:R-:W-:Y:S01]  /*27d0*/  IMAD.MOV.U32 R74, RZ, RZ, RZ ;  /* 0x000000ffff4a7224 */ /* 0x000fe200078e00ff */
[----:B------:R-:W1:Y:S01]  /*27e0*/  LDCU.64 UR14, c[0x0][0x3b0] ;  /* 0x00007600ff0e77ac */ /* 0x000e620008000a00 */
[----:B------:R-:W-:Y:S01]  /*27f0*/  IMAD.SHL.U32 R105, R65, 0x8, RZ ;  /* 0x0000000841697824 */ /* 0x000fe200078e00ff */
[----:B------:R-:W2:Y:S01]  /*2800*/  LDCU.64 UR8, c[0x0][0x3c8] ;  /* 0x00007900ff0877ac */ /* 0x000ea20008000a00 */
[----:B------:R-:W3:Y:S06]  /*2810*/  S2R R5, SR_CTAID.X ;  /* 0x0000000000057919 */ /* 0x000eec0000002500 */
[----:B------:R-:W4:Y:S01]  /*2820*/  @!UP0 LDCU.64 UR10, c[0x0][0x398] ;  /* 0x00007300ff0a87ac */ /* 0x000f220008000a00 */
[----:B------:R-:W-:Y:S01]  /*2830*/  LOP3.LUT R14, R105, 0x38, RZ, 0xc0, !PT ;  /* 0x00000038690e7812 */ /* 0x000fe200078ec0ff */
[----:B------:R3:W5:Y:S01]  /*2840*/  @P0 LDG.E R74, desc[UR4][R112.64] ;  /* 0x00000004704a0981 */ /* 0x000762000c1e1900 */
[C---:B------:R-:W-:Y:S01]  /*2850*/  IMAD.SHL.U32 R62, R65.reuse, 0x40, RZ ;  /* 0x00000040413e7824 */ /* 0x040fe200078e00ff */
[----:B------:R-:W-:Y:S01]  /*2860*/  USHF.R.S32.HI UR16, URZ, 0x1f, UR6 ;  /* 0x0000001fff107899 */ /* 0x000fe20008011406 */
[C---:B------:R-:W-:Y:S01]  /*2870*/  IADD3 R18, P1, PT, R14.reuse, R8, RZ ;  /* 0x000000080e127210 */ /* 0x040fe20007f3e0ff */
[C---:B------:R-:W-:Y:S01]  /*2880*/  IMAD.SHL.U32 R102, R65.reuse, 0x20, RZ ;  /* 0x0000002041667824 */ /* 0x040fe200078e00ff */
[----:B------:R-:W-:Y:S01]  /*2890*/  IADD3 R8, P0, PT, R14, R10, RZ ;  /* 0x0000000a0e087210 */ /* 0x000fe20007f1e0ff */
[----:B------:R-:W-:Y:S01]  /*28a0*/  IMAD.SHL.U32 R98, R65, 0x4, RZ ;  /* 0x0000000441627824 */ /* 0x000fe200078e00ff */
[----:B-1----:R-:W-:Y:S01]  /*28b0*/  @UP0 UIMAD.WIDE.U32 UR28, UR18, UR14, URZ ;  /* 0x0000000e121c02a5 */ /* 0x002fe2000f8e00ff */
[----:B------:R-:W-:Y:S01]  /*28c0*/  IADD3.X R19, PT, PT, RZ, R0, RZ, P1, !PT ;  /* 0x00000000ff137210 */ /* 0x000fe20000ffe4ff */
[----:B------:R-:W-:Y:S01]  /*28d0*/  IMAD.MOV.U32 R111, RZ, RZ, RZ ;  /* 0x000000ffff6f7224 */ /* 0x000fe200078e00ff */
[----:B------:R-:W1:Y:S01]  /*28e0*/  LDC R0, c[0x0][0x450] ;  /* 0x00011400ff007b82 */ /* 0x000e620000000800 */
[----:B--2---:R-:W-:Y:S01]  /*28f0*/  UIMAD UR16, UR16, UR8, URZ ;  /* 0x00000008101072a4 */ /* 0x004fe2000f8e02ff */
[----:B------:R-:W-:Y:S01]  /*2900*/  IMAD.U32 R108, RZ, RZ, UR8 ;  /* 0x00000008ff6c7e24 */ /* 0x000fe2000f8e00ff */
[----:B------:R-:W-:Y:S01]  /*2910*/  SHF.R.U32.HI R110, RZ, 0x3, R65 ;  /* 0x00000003ff6e7819 */ /* 0x000fe20000011641 */
[----:B------:R-:W-:Y:S01]  /*2920*/  IMAD.X R9, RZ, RZ, R9, P0 ;  /* 0x000000ffff097224 */ /* 0x000fe200000e0609 */
[----:B------:R-:W-:Y:S01]  /*2930*/  UIMAD UR16, UR6, UR9, UR16 ;  /* 0x00000009061072a4 */ /* 0x000fe2000f8e0210 */
[----:B------:R-:W-:Y:S01]  /*2940*/  LOP3.LUT R11, R62, 0x200, RZ, 0xc0, !PT ;  /* 0x000002003e0b7812 */ /* 0x000fe200078ec0ff */
[----:B----4-:R-:W-:Y:S01]  /*2950*/  @!UP0 UIMAD.WIDE.U32 UR30, UR21, UR10, URZ ;  /* 0x0000000a151e82a5 */ /* 0x010fe2000f8e00ff */
[----:B------:R-:W-:Y:S01]  /*2960*/  IMAD.WIDE.U32 R8, R110, R2, R8 ;  /* 0x000000026e087225 */ /* 0x000fe200078e0008 */
[----:B------:R-:W2:Y:S01]  /*2970*/  LDCU.64 UR8, c[0x0][0x390] ;  /* 0x00007200ff0877ac */ /* 0x000ea20008000a00 */
[----:B------:R-:W-:-:S02]  /*2980*/  LOP3.LUT R102, R11, 0x7c00, R102, 0xf8, !PT ;  /* 0x00007c000b667812 */ /* 0x000fc400078ef866 */
[----:B------:R-:W-:Y:S01]  /*2990*/  IMAD.WIDE.U32 R10, R110, R6, R18 ;  /* 0x000000066e0a7225 */ /* 0x000fe200078e0012 */
[----:B------:R-:W-:Y:S01]  /*29a0*/  @!UP0 UIMAD UR11, UR21, UR11, UR31 ;  /* 0x0000000b150b82a4 */ /* 0x000fe2000f8e021f */
[----:B------:R-:W-:Y:S01]  /*29b0*/  LOP3.LUT R98, R98, 0x1c, RZ, 0xc0, !PT ;  /* 0x0000001c62627812 */ /* 0x000fe200078ec0ff */
[----:B------:R-:W-:Y:S01]  /*29c0*/  @!UP0 UMOV UR10, UR30 ;  /* 0x0000001e000a8c82 */ /* 0x000fe20008000000 */
[----:B------:R-:W-:Y:S01]  /*29d0*/  @UP0 UMOV UR10, UR28 ;  /* 0x0000001c000a0c82 */ /* 0x000fe20008000000 */
[----:B------:R-:W-:Y:S01]  /*29e0*/  @UP0 UIMAD UR11, UR18, UR15, UR29 ;  /* 0x0000000f120b02a4 */ /* 0x000fe2000f8e021d */
[----:B------:R-:W-:Y:S01]  /*29f0*/  IADD3 R20, P2, PT, R14, UR10, RZ ;  /* 0x0000000a0e147c10 */ /* 0x000fe2000ff5e0ff */
[----:B------:R-:W-:Y:S01]  /*2a00*/  IMAD R71, R110, R7, R11 ;  /* 0x000000076e477224 */ /* 0x000fe200078e020b */
[----:B------:R-:W-:Y:S01]  /*2a10*/  SHF.R.U32.HI R103, RZ, 0x1, R65 ;  /* 0x00000001ff677819 */ /* 0x000fe20000011641 */
[----:B------:R-:W-:Y:S01]  /*2a20*/  IMAD.SHL.U32 R70, R10, 0x2, RZ ;  /* 0x000000020a467824 */ /* 0x000fe200078e00ff */
[----:B------:R-:W-:Y:S01]  /*2a30*/  LOP3.LUT R104, R62, 0x1c0, RZ, 0xc0, !PT ;  /* 0x000001c03e687812 */ /* 0x000fe200078ec0ff */
[----:B------:R-:W-:Y:S01]  /*2a40*/  IMAD.X R21, RZ, RZ, UR11, P2 ;  /* 0x0000000bff157e24 */ /* 0x000fe200090e06ff */
[----:B-1----:R-:W-:Y:S01]  /*2a50*/  LEA.HI R101, R0, R0, RZ, 0x1 ;  /* 0x0000000000657211 */ /* 0x002fe200078f08ff */
[----:B------:R-:W-:Y:S01]  /*2a60*/  IMAD R67, R110, R3, R9 ;  /* 0x000000036e437224 */ /* 0x000fe200078e0209 */
[----:B------:R-:W-:Y:S01]  /*2a70*/  SHF.L.U64.HI R71, R10, 0x1, R71 ;  /* 0x000000010a477819 */ /* 0x000fe20000010247 */
[----:B------:R-:W-:Y:S01]  /*2a80*/  IMAD.WIDE.U32 R108, R108, UR6, R20 ;  /* 0x000000066c6c7c25 */ /* 0x000fe2000f8e0014 */
[----:B------:R-:W-:Y:S01]  /*2a90*/  USHF.R.S32.HI UR6, URZ, 0x1f, UR24 ;  /* 0x0000001fff067899 */ /* 0x000fe20008011418 */
[----:B------:R-:W-:Y:S01]  /*2aa0*/  SHF.R.S32.HI R101, RZ, 0x1, R101 ;  /* 0x00000001ff657819 */ /* 0x000fe20000011465 */
[----:B------:R-:W1:Y:S01]  /*2ab0*/  LDCU.64 UR10, c[0x0][0x388] ;  /* 0x00007100ff0a77ac */ /* 0x000e620008000a00 */
[C---:B------:R-:W-:Y:S01]  /*2ac0*/  IMAD.SHL.U32 R68, R8.reuse, 0x2, RZ ;  /* 0x0000000208447824 */ /* 0x040fe200078e00ff */
[----:B------:R-:W-:Y:S01]  /*2ad0*/  SHF.L.U64.HI R67, R8, 0x1, R67 ;  /* 0x0000000108437819 */ /* 0x000fe20000010243 */
[----:B---3--:R-:W-:Y:S01]  /*2ae0*/  IMAD.WIDE.U32 R4, R5, 0x40, R110 ;  /* 0x0000004005047825 */ /* 0x008fe200078e006e */
[----:B------:R-:W-:Y:S01]  /*2af0*/  ULEA.HI UR6, UR6, UR24, URZ, 0x6 ;  /* 0x0000001806067291 */ /* 0x000fe2000f8f30ff */
[----:B------:R-:W-:Y:S01]  /*2b00*/  LOP3.LUT R0, R104, 0x8, R103, 0xf8, !PT ;  /* 0x0000000868007812 */ /* 0x000fe200078ef867 */
[----:B------:R-:W-:Y:S01]  /*2b10*/  UIADD3 UR28, UPT, UPT, UR22, -0x1, URZ ;  /* 0xffffffff161c7890 */ /* 0x000fe2000fffe0ff */
[----:B--2---:R-:W-:Y:S01]  /*2b20*/  IADD3 R68, P0, PT, R68, UR8, RZ ;  /* 0x0000000844447c10 */ /* 0x004fe2000ff1e0ff */
[----:B------:R-:W-:Y:S01]  /*2b30*/  USHF.R.S32.HI UR6, URZ, 0x6, UR6 ;  /* 0x00000006ff067899 */ /* 0x000fe20008011406 */
[----:B------:R-:W-:Y:S01]  /*2b40*/  IMAD R99, R110, R101, R98 ;  /* 0x000000656e637224 */ /* 0x000fe200078e0262 */
[----:B------:R-:W-:Y:S01]  /*2b50*/  SHF.L.U64.HI R64, R6, 0x4, R7 ;  /* 0x0000000406407819 */ /* 0x000fe20000010207 */
[----:B------:R-:W-:Y:S01]  /*2b60*/  VIADD R109, R109, UR16 ;  /* 0x000000106d6d7c36 */ /* 0x000fe20008000000 */
[----:B------:R-:W-:Y:S01]  /*2b70*/  UISETP.LT.AND UP0, UPT, UR7, UR6, UPT ;  /* 0x000000060700728c */ /* 0x000fe2000bf01270 */
[----:B------:R-:W-:Y:S01]  /*2b80*/  IMAD R5, R5, UR14, RZ ;  /* 0x0000000e05057c24 */ /* 0x000fe2000f8e02ff */
[----:B------:R-:W-:Y:S01]  /*2b90*/  IADD3.X R67, PT, PT, R67, UR9, RZ, P0, !PT ;  /* 0x0000000943437c10 */ /* 0x000fe200087fe4ff */
[----:B------:R-:W-:Y:S01]  /*2ba0*/  IMAD.IADD R98, R98, 0x1, R99 ;  /* 0x0000000162627824 */ /* 0x000fe200078e0263 */
[----:B------:R-:W-:Y:S01]  /*2bb0*/  USEL UR6, UR7, UR6, !UP0 ;  /* 0x0000000607067287 */ /* 0x000fe2000c000000 */
[----:B------:R-:W-:Y:S01]  /*2bc0*/  IMAD R5, R4, UR15, R5 ;  /* 0x0000000f04057c24 */ /* 0x000fe2000f8e0205 */
[----:B-1----:R-:W-:Y:S01]  /*2bd0*/  IADD3 R70, P1, PT, R70, UR10, RZ ;  /* 0x0000000a46467c10 */ /* 0x002fe2000ff3e0ff */
[----:B------:R-:W-:Y:S01]  /*2be0*/  IMAD.WIDE.U32 R108, R4, UR14, R108 ;  /* 0x0000000e046c7c25 */ /* 0x000fe2000f8e006c */
[----:B------:R-:W-:Y:S01]  /*2bf0*/  UISETP.GT.AND UP0, UPT, UR22, UR6, UPT ;  /* 0x000000061600728c */ /* 0x000fe2000bf04270 */
[----:B------:R-:W-:Y:S01]  /*2c00*/  SHF.L.U32 R63, R6, 0x4, RZ ;  /* 0x00000004063f7819 */ /* 0x000fe200000006ff */
[----:B------:R-:W-:Y:S01]  /*2c10*/  USHF.L.U32 UR29, UR22, 0x6, URZ ;  /* 0x00000006161d7899 */ /* 0x000fe200080006ff */
[----:B------:R-:W-:Y:S01]  /*2c20*/  IADD3.X R71, PT, PT, R71, UR11, RZ, P1, !PT ;  /* 0x0000000b47477c10 */ /* 0x000fe20008ffe4ff */
[C---:B------:R-:W-:Y:S01]  /*2c30*/  IMAD.SHL.U32 R85, R2.reuse, 0x10, RZ ;  /* 0x0000001002557824 */ /* 0x040fe200078e00ff */
[----:B------:R-:W-:Y:S01]  /*2c40*/  SHF.L.U64.HI R80, R2, 0x4, R3 ;  /* 0x0000000402507819 */ /* 0x000fe20000010203 */
[----:B------:R-:W-:Y:S01]  /*2c50*/  IMAD.MOV.U32 R226, RZ, RZ, R70 ;  /* 0x000000ffffe27224 */ /* 0x000fe200078e0046 */
[----:B------:R-:W-:Y:S01]  /*2c60*/  LOP3.LUT R100, R65, 0x4, RZ, 0xc0, !PT ;  /* 0x0000000441647812 */ /* 0x000fe200078ec0ff */
[----:B------:R-:W-:Y:S01]  /*2c70*/  IMAD.MOV.U32 R223, RZ, RZ, R71 ;  /* 0x000000ffffdf7224 */ /* 0x000fe200078e0047 */
[C---:B------:R-:W-:Y:S01]  /*2c80*/  LOP3.LUT R11, R14.reuse, 0x40, RZ, 0xfc, !PT ;  /* 0x000000400e0b7812 */ /* 0x040fe200078efcff */
[----:B------:R-:W-:Y:S01]  /*2c90*/  IMAD.MOV.U32 R225, RZ, RZ, R67 ;  /* 0x000000ffffe17224 */ /* 0x000fe200078e0043 */
[C---:B------:R-:W-:Y:S01]  /*2ca0*/  LOP3.LUT R10, R14.reuse, 0x80, RZ, 0xfc, !PT ;  /* 0x000000800e0a7812 */ /* 0x040fe200078efcff */
[----:B------:R-:W-:Y:S01]  /*2cb0*/  IMAD.IADD R66, R109, 0x1, R5 ;  /* 0x000000016d427824 */ /* 0x000fe200078e0205 */
[----:B------:R-:W-:Y:S01]  /*2cc0*/  LOP3.LUT R9, R14, 0xc0, RZ, 0xfc, !PT ;  /* 0x000000c00e097812 */ /* 0x000fe200078efcff */
[----:B------:R-:W-:Y:S01]  /*2cd0*/  USHF.L.U32 UR27, UR28, 0x6, URZ ;  /* 0x000000061c1b7899 */ /* 0x000fe200080006ff */
[----:B------:R-:W-:-:S02]  /*2ce0*/  LOP3.LUT R61, R0, 0x38, R105, 0x78, !PT ;  /* 0x00000038003d7812 */ /* 0x000fc400078e7869 */
[----:B------:R-:W-:Y:S02]  /*2cf0*/  SHF.R.S32.HI R90, RZ, 0x1f, R99 ;  /* 0x0000001fff5a7819 */ /* 0x000fe40000011463 */
[----:B------:R-:W-:Y:S02]  /*2d00*/  SHF.R.S32.HI R88, RZ, 0x1f, R98 ;  /* 0x0000001fff587819 */ /* 0x000fe40000011462 */
[----:B------:R-:W-:Y:S01]  /*2d10*/  MOV R228, R68 ;  /* 0x0000004400e47202 */ /* 0x000fe20000000f00 */
[----:B------:R-:W-:Y:S06]  /*2d20*/  BRA.U !UP0, `(.L_x_2743) ;  /* 0x000000b108307547 */ /* 0x000fec000b800000 */
[----:B------:R-:W1:Y:S01]  /*2d30*/  LDC.64 R2, c[0x0][0x4a0] ;  /* 0x00012800ff027b82 */ /* 0x000e620000000a00 */
[----:B------:R-:W2:Y:S01]  /*2d40*/  LDCU.128 UR16, c[0x0][0x4b0] ;  /* 0x00009600ff1077ac */ /* 0x000ea20008000c00 */
[----:B------:R-:W-:Y:S01]  /*2d50*/  IMAD.U32 R96, RZ, RZ, UR27 ;  /* 0x0000001bff607e24 */ /* 0x000fe2000f8e00ff */
[----:B------:R-:W-:Y:S01]  /*2d60*/  @!P3 IADD3 R16, PT, PT, -R16, RZ, RZ ;  /* 0x000000ff1010b210 */ /* 0x000fe20007ffe1ff */
[----:B------:R-:W-:Y:S01]  /*2d70*/  IMAD.MOV.U32 R15, RZ, RZ, RZ ;  /* 0x000000ffff0f7224 */ /* 0x000fe200078e00ff */
[----:B------:R-:W3:Y:S01]  /*2d80*/  LDCU.128 UR8, c[0x0][0x490] ;  /* 0x00009200ff0877ac */ /* 0x000ee20008000c00 */
[----:B-----5:R-:W-:Y:S01]  /*2d90*/  IADD3 R74, PT, PT, R74, UR27, RZ ;  /* 0x0000001b4a4a7c10 */ /* 0x020fe2000fffe0ff */
[----:B------:R-:W-:Y:S01]  /*2da0*/  IMAD.SHL.U32 R97, R101, 0x10, RZ ;  /* 0x0000001065617824 */ /* 0x000fe200078e00ff */
[----:B------:R-:W4:Y:S01]  /*2db0*/  LDC.64 R86, c[0x0][0x4a8] ;  /* 0x00012a00ff567b82 */ /* 0x000f220000000a00 */
[----:B------:R-:W4:Y:S01]  /*2dc0*/  LDCU.128 UR12, c[0x0][0x4c0] ;  /* 0x00009800ff0c77ac */ /* 0x000f220008000c00 */
[----:B------:R-:W-:Y:S01]  /*2dd0*/  SHF.R.S32.HI R5, RZ, 0x1f, R96 ;  /* 0x0000001fff057819 */ /* 0x000fe20000011460 */
[----:B------:R-:W-:Y:S01]  /*2de0*/  IMAD R74, R74, R101, RZ ;  /* 0x000000654a4a7224 */ /* 0x000fe200078e02ff */
[----:B------:R-:W-:Y:S01]  /*2df0*/  SEL R16, R13, R16, !P4 ;  /* 0x000000100d107207 */ /* 0x000fe20006000000 */
[----:B------:R-:W4:Y:S01]  /*2e00*/  LDCU UR31, c[0x0][0x450] ;  /* 0x00008a00ff1f77ac */ /* 0x000f220008000800 */
[C---:B------:R-:W-:Y:S01]  /*2e10*/  IMAD R92, R101.reuse, 0x30, RZ ;  /* 0x00000030655c7824 */ /* 0x040fe200078e02ff */
[----:B------:R-:W-:Y:S01]  /*2e20*/  IADD3 R95, PT, PT, R110, 0x10, RZ ;  /* 0x000000106e5f7810 */ /* 0x000fe20007ffe0ff */
[----:B------:R-:W-:Y:S01]  /*2e30*/  IMAD.SHL.U32 R91, R101, 0x20, RZ ;  /* 0x00000020655b7824 */ /* 0x000fe200078e00ff */
[----:B------:R-:W-:Y:S01]  /*2e40*/  SHF.R.S32.HI R75, RZ, 0x1f, R74 ;  /* 0x0000001fff4b7819 */ /* 0x000fe2000001144a */
[----:B------:R-:W4:Y:S01]  /*2e50*/  LDCU.U8 UR33, c[0x0][0x533] ;  /* 0x0000a660ff2177ac */ /* 0x000f220008000000 */
[----:B------:R-:W-:Y:S01]  /*2e60*/  IADD3 R50, P1, PT, R74, R99, RZ ;  /* 0x000000634a327210 */ /* 0x000fe20007f3e0ff */
[C---:B------:R-:W-:Y:S01]  /*2e70*/  VIADD R94, R110.reuse, 0x20 ;  /* 0x000000206e5e7836 */ /* 0x040fe20000000000 */
[----:B------:R-:W-:Y:S01]  /*2e80*/  IADD3 R93, PT, PT, R110, 0x30, RZ ;  /* 0x000000306e5d7810 */ /* 0x000fe20007ffe0ff */
[----:B------:R-:W-:Y:S01]  /*2e90*/  UMOV UR32, URZ ;  /* 0x000000ff00207c82 */ /* 0x000fe20008000000 */
[----:B---3--:R-:W-:Y:S01]  /*2ea0*/  IMAD.U32 R7, RZ, RZ, UR10 ;  /* 0x0000000aff077e24 */ /* 0x008fe2000f8e00ff */
[----:B------:R-:W-:Y:S01]  /*2eb0*/  USHF.R.S32.HI UR10, URZ, 0x1f, UR24 ;  /* 0x0000001fff0a7899 */ /* 0x000fe20008011418 */
[----:B-1----:R-:W-:Y:S01]  /*2ec0*/  IMAD.WIDE.U32 R18, R2, UR21, R14 ;  /* 0x0000001502127c25 */ /* 0x002fe2000f8e000e */
[----:B------:R-:W-:Y:S01]  /*2ed0*/  SHF.R.S32.HI R84, RZ, 0x1f, R91 ;  /* 0x0000001fff547819 */ /* 0x000fe2000001145b */
[----:B------:R-:W1:Y:S01]  /*2ee0*/  LDCU UR30, c[0x0][0x440] ;  /* 0x00008800ff1e77ac */ /* 0x000e620008000800 */
[----:B------:R-:W-:Y:S01]  /*2ef0*/  SHF.R.S32.HI R82, RZ, 0x1f, R92 ;  /* 0x0000001fff527819 */ /* 0x000fe2000001145c */
[----:B------:R-:W-:-:S02]  /*2f00*/  IMAD R19, R3, UR21, R19 ;  /* 0x0000001503137c24 */ /* 0x000fc4000f8e0213 */
[----:B--2---:R-:W-:Y:S01]  /*2f10*/  IMAD R3, R5, UR16, RZ ;  /* 0x0000001005037c24 */ /* 0x004fe2000f8e02ff */
[----:B----4-:R-:W-:Y:S01]  /*2f20*/  SHF.L.U32 R81, R86, 0x6, RZ ;  /* 0x0000000656517819 */ /* 0x010fe200000006ff */
[----:B------:R-:W-:Y:S01]  /*2f30*/  IMAD.WIDE.U32 R6, R7, UR21, R14 ;  /* 0x0000001507067c25 */ /* 0x000fe2000f8e000e */
[----:B------:R-:W-:-:S03]  /*2f40*/  UISETP.NE.AND UP1, UPT, UR33, URZ, UPT ;  /* 0x000000ff2100728c */ /* 0x000fc6000bf25270 */
[C---:B------:R-:W-:Y:S01]  /*2f50*/  IMAD R2, R96.reuse, UR17, R3 ;  /* 0x0000001160027c24 */ /* 0x040fe2000f8e0203 */
[----:B------:R-:W-:Y:S01]  /*2f60*/  SHF.R.S32.HI R3, RZ, 0x1f, R16 ;  /* 0x0000001fff037819 */ /* 0x000fe20000011410 */
[----:B------:R-:W-:Y:S02]  /*2f70*/  IMAD.U32 R0, RZ, RZ, UR11 ;  /* 0x0000000bff007e24 */ /* 0x000fe4000f8e00ff */
[----:B------:R-:W-:-:S04]  /*2f80*/  IMAD.WIDE.U32 R12, R96, UR16, R18 ;  /* 0x00000010600c7c25 */ /* 0x000fc8000f8e0012 */
[----:B------:R-:W-:Y:S01]  /*2f90*/  IMAD R19, R0, UR21, R7 ;  /* 0x0000001500137c24 */ /* 0x000fe2000f8e0207 */
[----:B------:R-:W-:Y:S01]  /*2fa0*/  IADD3 R13, PT, PT, R13, R2, RZ ;  /* 0x000000020d0d7210 */ /* 0x000fe20007ffe0ff */
[----:B------:R-:W-:Y:S01]  /*2fb0*/  IMAD R7, R3, UR12, RZ ;  /* 0x0000000c03077c24 */ /* 0x000fe2000f8e02ff */
[----:B------:R-:W-:Y:S01]  /*2fc0*/  IADD3 R2, P0, PT, R110, -UR24, RZ ;  /* 0x800000186e027c10 */ /* 0x000fe2000ff1e0ff */
[----:B------:R-:W-:Y:S02]  /*2fd0*/  IMAD.MOV.U32 R18, RZ, RZ, R6 ;  /* 0x000000ffff127224 */ /* 0x000fe400078e0006 */
[----:B------:R-:W-:Y:S02]  /*2fe0*/  IMAD R0, R5, R86, RZ ;  /* 0x0000005605007224 */ /* 0x000fe400078e02ff */
[C---:B------:R-:W-:Y:S02]  /*2ff0*/  IMAD R4, R16.reuse, UR13, R7 ;  /* 0x0000000d10047c24 */ /* 0x040fe4000f8e0207 */
[----:B------:R-:W-:Y:S01]  /*3000*/  IMAD.WIDE.U32 R6, R16, UR12, R12 ;  /* 0x0000000c10067c25 */ /* 0x000fe2000f8e000c */
[----:B------:R-:W2:Y:S03]  /*3010*/  LDCU.64 UR12, c[0x0][0x4d0] ;  /* 0x00009a00ff0c77ac */ /* 0x000ea60008000a00 */
[----:B------:R-:W-:-:S02]  /*3020*/  IMAD R0, R96, R87, R0 ;  /* 0x0000005760007224 */ /* 0x000fc400078e0200 */
[----:B------:R-:W-:-:S04]  /*3030*/  IMAD.WIDE.U32 R18, R96, R86, R18 ;  /* 0x0000005660127225 */ /* 0x000fc800078e0012 */
[----:B------:R-:W-:Y:S01]  /*3040*/  IMAD R3, R3, UR18, RZ ;  /* 0x0000001203037c24 */ /* 0x000fe2000f8e02ff */
[----:B------:R-:W-:Y:S01]  /*3050*/  IADD3 R19, PT, PT, R19, R0, RZ ;  /* 0x0000000013137210 */ /* 0x000fe20007ffe0ff */
[----:B------:R-:W-:Y:S02]  /*3060*/  IMAD.IADD R5, R7, 0x1, R4 ;  /* 0x0000000107057824 */ /* 0x000fe400078e0204 */
[----:B------:R-:W-:Y:S02]  /*3070*/  IMAD.MOV.U32 R4, RZ, RZ, R6 ;  /* 0x000000ffff047224 */ /* 0x000fe400078e0006 */
[----:B------:R-:W-:Y:S01]  /*3080*/  IMAD R6, R16, UR19, R3 ;  /* 0x0000001310067c24 */ /* 0x000fe2000f8e0203 */
[----:B------:R-:W-:Y:S01]  /*3090*/  UIADD3 UR19, UPT, UPT, UR24, -UR29, URZ ;  /* 0x8000001d18137290 */ /* 0x000fe2000fffe0ff */
[C---:B------:R-:W-:Y:S01]  /*30a0*/  IMAD.X R3, R75.reuse, 0x1, R90, P1 ;  /* 0x000000014b037824 */ /* 0x040fe200008e065a */
[----:B------:R-:W-:Y:S01]  /*30b0*/  UIADD3 UR29, UPT, UPT, -UR29, UR26, URZ ;  /* 0x0000001a1d1d7290 */ /* 0x000fe2000fffe1ff */
[----:B------:R-:W-:Y:S01]  /*30c0*/  IMAD.X R13, RZ, RZ, ~UR10, P0 ;  /* 0x8000000aff0d7e24 */ /* 0x000fe200080e06ff */
[----:B------:R-:W-:Y:S01]  /*30d0*/  IADD3 R74, P0, PT, R74, R98, RZ ;  /* 0x000000624a4a7210 */ /* 0x000fe20007f1e0ff */
[----:B------:R-:W-:Y:S01]  /*30e0*/  IMAD.WIDE.U32 R16, R16, UR18, R18 ;  /* 0x0000001210107c25 */ /* 0x000fe2000f8e0012 */
[C---:B------:R-:W-:Y:S01]  /*30f0*/  SHF.L.U64.HI R0, R50.reuse, 0x1, R3 ;  /* 0x0000000132007819 */ /* 0x040fe20000010203 */
[----:B------:R-:W3:Y:S01]  /*3100*/  LDCU.64 UR10, c[0x0][0x488] ;  /* 0x00009100ff0a77ac */ /* 0x000ee20008000a00 */
[----:B------:R-:W-:Y:S01]  /*3110*/  IADD3.X R75, PT, PT, R75, R88, RZ, P0, !PT ;  /* 0x000000584b4b7210 */ /* 0x000fe200007fe4ff */
[----:B------:R-:W-:Y:S01]  /*3120*/  IMAD.SHL.U32 R50, R50, 0x2, RZ ;  /* 0x0000000232327824 */ /* 0x000fe200078e00ff */
[----:B------:R-:W-:Y:S01]  /*3130*/  MOV R18, UR31 ;  /* 0x0000001f00127c02 */ /* 0x000fe20008000f00 */
[----:B------:R-:W-:Y:S01]  /*3140*/  IMAD.IADD R7, R17, 0x1, R6 ;  /* 0x0000000111077824 */ /* 0x000fe200078e0206 */
[----:B------:R-:W-:Y:S01]  /*3150*/  MOV R6, R16 ;  /* 0x0000001000067202 */ /* 0x000fe20000000f00 */
[C---:B------:R-:W-:Y:S01]  /*3160*/  IMAD R73, R13.reuse, UR16, RZ ;  /* 0x000000100d497c24 */ /* 0x040fe2000f8e02ff */
[----:B------:R-:W-:Y:S01]  /*3170*/  IADD3 R16, P0, PT, R50, UR14, RZ ;  /* 0x0000000e32107c10 */ /* 0x000fe2000ff1e0ff */
[-C--:B------:R-:W-:Y:S01]  /*3180*/  IMAD R13, R13, R86.reuse, RZ ;  /* 0x000000560d0d7224 */ /* 0x080fe200078e02ff */
[----:B------:R-:W-:Y:S01]  /*3190*/  SHF.L.U64.HI R75, R74, 0x1, R75 ;  /* 0x000000014a4b7819 */ /* 0x000fe2000001024b */
[----:B------:R-:W-:Y:S01]  /*31a0*/  IMAD R73, R2, UR17, R73 ;  /* 0x0000001102497c24 */ /* 0x000fe2000f8e0249 */
[----:B------:R-:W-:Y:S01]  /*31b0*/  IADD3.X R17, PT, PT, R0, UR15, RZ, P0, !PT ;  /* 0x0000000f00117c10 */ /* 0x000fe200087fe4ff */
[----:B------:R-:W-:Y:S01]  /*31c0*/  IMAD.WIDE.U32 R4, R2, UR16, R4 ;  /* 0x0000001002047c25 */ /* 0x000fe2000f8e0004 */
[----:B--2---:R-:W-:Y:S01]  /*31d0*/  IADD3 R50, P0, PT, R50, UR12, RZ ;  /* 0x0000000c32327c10 */ /* 0x004fe2000ff1e0ff */
[----:B------:R-:W-:Y:S01]  /*31e0*/  USHF.L.U32 UR18, UR16, 0x6, URZ ;  /* 0x0000000610127899 */ /* 0x000fe200080006ff */
[----:B------:R-:W-:Y:S01]  /*31f0*/  SHF.L.U32 R74, R74, 0x1, RZ ;  /* 0x000000014a4a7819 */ /* 0x000fe200000006ff */
[----:B------:R-:W-:Y:S01]  /*3200*/  IMAD R13, R2, R87, R13 ;  /* 0x00000057020d7224 */ /* 0x000fe200078e020d */
[----:B------:R-:W-:Y:S01]  /*3210*/  IADD3.X R51, PT, PT, R0, UR13, RZ, P0, !PT ;  /* 0x0000000d00337c10 */ /* 0x000fe200087fe4ff */
[----:B------:R-:W-:Y:S01]  /*3220*/  IMAD.WIDE.U32 R2, R2, R86, R6 ;  /* 0x0000005602027225 */ /* 0x000fe200078e0006 */
[----:B------:R-:W-:Y:S01]  /*3230*/  IADD3 R0, P0, PT, RZ, -UR32, RZ ;  /* 0x80000020ff007c10 */ /* 0x000fe2000ff1e0ff */
[----:B------:R-:W2:Y:S01]  /*3240*/  LDCU.64 UR16, c[0x0][0x3c0] ;  /* 0x00007800ff1077ac */ /* 0x000ea20008000a00 */
[----:B------:R-:W-:Y:S01]  /*3250*/  IADD3 R76, P1, PT, R74, UR14, RZ ;  /* 0x0000000e4a4c7c10 */ /* 0x000fe2000ff3e0ff */
[----:B------:R-:W-:Y:S01]  /*3260*/  IMAD.IADD R73, R5, 0x1, R73 ;  /* 0x0000000105497824 */ /* 0x000fe200078e0249 */
[----:B------:R-:W-:Y:S01]  /*3270*/  LEA R72, P2, R4, UR8, 0x1 ;  /* 0x0000000804487c11 */ /* 0x000fe2000f8408ff */
[----:B------:R-:W-:Y:S01]  /*3280*/  IMAD.X R81, RZ, RZ, ~R81, P0 ;  /* 0x000000ffff517224 */ /* 0x000fe200000e0e51 */
[----:B------:R-:W-:Y:S01]  /*3290*/  IADD3 R13, PT, PT, R3, R13, RZ ;  /* 0x0000000d030d7210 */ /* 0x000fe20007ffe0ff */
[----:B------:R-:W-:Y:S01]  /*32a0*/  IMAD.SHL.U32 R89, R86, 0x10, RZ ;  /* 0x0000001056597824 */ /* 0x000fe200078e00ff */
[----:B------:R-:W-:Y:S01]  /*32b0*/  IADD3.X R3, PT, PT, RZ, ~UR18, RZ, P0, !PT ;  /* 0x80000012ff037c10 */ /* 0x000fe200087fe4ff */
[----:B------:R-:W-:Y:S01]  /*32c0*/  UMOV UR18, UR22 ;  /* 0x0000001600127c82 */ /* 0x000fe20008000000 */
[----:B------:R-:W-:Y:S01]  /*32d0*/  IADD3.X R77, PT, PT, R75, UR15, RZ, P1, !PT ;  /* 0x0000000f4b4d7c10 */ /* 0x000fe20008ffe4ff */
[----:B------:R-:W4:Y:S01]  /*32e0*/  LDCU.64 UR14, c[0x0][0x3b8] ;  /* 0x00007700ff0e77ac */ /* 0x000f220008000a00 */
[----:B------:R-:W-:-:S02]  /*32f0*/  LEA.HI.X R73, R4, UR9, R73, 0x1, P2 ;  /* 0x0000000904497c11 */ /* 0x000fc400090f0c49 */
[----:B---3--:R-:W-:Y:S02]  /*3300*/  LEA R12, P2, R2, UR10, 0x1 ;  /* 0x0000000a020c7c11 */ /* 0x008fe4000f8408ff */
        /* <DEDUP_REMOVED lines=11> */
.L_x_2827:
[----:B------:R-:W-:Y:S01]  /*33c0*/  UIADD3 UR29, UPT, UPT, UR29, 0x40, URZ ;  /* 0x000000401d1d7890 */ /* 0x000fe2000fffe0ff */
[----:B------:R-:W-:Y:S01]  /*33d0*/  BSSY.RECONVERGENT B0, `(.L_x_2744) ;  /* 0x0000017000007945 */ /* 0x000fe20003800200 */
[----:B------:R-:W-:Y:S04]  /*33e0*/  UIADD3 UR19, UPT, UPT, UR19, 0x40, URZ ;  /* 0x0000004013137890 */ /* 0x000fe8000fffe0ff */
[C---:B------:R-:W-:Y:S02]  /*33f0*/  ISETP.GE.AND P5, PT, R110.reuse, UR29, PT ;  /* 0x0000001d6e007c0c */ /* 0x040fe4000bfa6270 */
[C---:B------:R-:W-:Y:S02]  /*3400*/  ISETP.GE.AND P4, PT, R95.reuse, UR29, PT ;  /* 0x0000001d5f007c0c */ /* 0x040fe4000bf86270 */
        /* <DEDUP_REMOVED lines=19> */
.L_x_2745:
[----:B-1-3--:R-:W-:Y:S05]  /*3540*/  BSYNC.RECONVERGENT B0 ;  /* 0x0000000000007941 */ /* 0x00afea0003800200 */
.L_x_2744:
        /* <DEDUP_REMOVED lines=9> */
[----:B------:R-:W3:Y:S04]  /*35e0*/  @!P1 LDG.E.128 R28, desc[UR4][R34.64] ;  /* 0x00000004221c9981 */ /* 0x000ee8000c1e1d00 */
[----:B---3--:R1:W-:Y:S01]  /*35f0*/  @!P1 STG.E.128 desc[UR4][R32.64], R28 ;  /* 0x0000001c20009986 */ /* 0x0083e2000c101d04 */
[----:B------:R-:W-:Y:S05]  /*3600*/  ISETP.GE.AND P1, PT, R10, UR30, PT ;  /* 0x0000001e0a007c0c */ /* 0x000fea000bf26270 */
[----:B------:R-:W3:Y:S04]  /*3610*/  @!P0 LDG.E.128 R24, desc[UR4][R34.64+0x80] ;  /* 0x0000800422188981 */ /* 0x000ee8000c1e1d00 */
[----:B---3--:R1:W-:Y:S01]  /*3620*/  @!P0 STG.E.128 desc[UR4][R32.64+0x80], R24 ;  /* 0x0000801820008986 */ /* 0x0083e2000c101d04 */
[----:B------:R-:W-:Y:S03]  /*3630*/  ISETP.GE.AND P0, PT, R9, UR30, PT ;  /* 0x0000001e09007c0c */ /* 0x000fe6000bf06270 */
[----:B------:R-:W3:Y:S04]  /*3640*/  @!P1 LDG.E.128 R20, desc[UR4][R34.64+0x100] ;  /* 0x0001000422149981 */ /* 0x000ee8000c1e1d00 */
[----:B---3--:R1:W-:Y:S06]  /*3650*/  @!P1 STG.E.128 desc[UR4][R32.64+0x100], R20 ;  /* 0x0001001420009986 */ /* 0x0083ec000c101d04 */
[----:B--2---:R-:W2:Y:S04]  /*3660*/  @!P0 LDG.E.128 R4, desc[UR4][R34.64+0x180] ;  /* 0x0001800422048981 */ /* 0x004ea8000c1e1d00 */
[----:B--2---:R1:W-:Y:S02]  /*3670*/  @!P0 STG.E.128 desc[UR4][R32.64+0x180], R4 ;  /* 0x0001800420008986 */ /* 0x0043e4000c101d04 */
.L_x_2747:
[----:B------:R-:W-:Y:S05]  /*3680*/  BSYNC.RECONVERGENT B0 ;  /* 0x0000000000007941 */ /* 0x000fea0003800200 */
.L_x_2746:
        /* <DEDUP_REMOVED lines=23> */
.L_x_2749:
[----:B------:R-:W-:Y:S05]  /*3800*/  BSYNC.RECONVERGENT B0 ;  /* 0x0000000000007941 */ /* 0x000fea0003800200 */
.L_x_2748:
        /* <DEDUP_REMOVED lines=26> */
.L_x_2751:
[----:B------:R-:W-:Y:S05]  /*39b0*/  BSYNC.RECONVERGENT B0 ;  /* 0x0000000000007941 */ /* 0x000fea0003800200 */
.L_x_2750:
        /* <DEDUP_REMOVED lines=20> */
.L_x_2755:
[----:B------:R-:W-:Y:S05]  /*3b00*/  BSYNC.RECONVERGENT B0 ;  /* 0x0000000000007941 */ /* 0x000fea0003800200 */
.L_x_2754:
        /* <DEDUP_REMOVED lines=18> */
.L_x_2757:
[----:B------:R-:W-:Y:S05]  /*3c30*/  BSYNC.RECONVERGENT B0 ;  /* 0x0000000000007941 */ /* 0x000fea0003800200 */
.L_x_2756:
[----:B------:R-:W-:Y:S04]  /*3c40*/  BSSY.RECONVERGENT B0, `(.L_x_2758) ;  /* 0x0000014000007945 */ /* 0x000fe80003800200 */
[----:B------:R-:W-:Y:S05]  /*3c50*/  @!P3 BRA `(.L_x_2759) ;  /* 0x000000000048b947 */ /* 0x000fea0003800000 */
[----:B-1----:R-:W3:Y:S01]  /*3c60*/  LDC.64 R2, c[0x0][0x4a8] ;  /* 0x00012a00ff027b82 */ /* 0x002ee20000000a00 */
[----:B------:R-:W-:Y:S02]  /*3c70*/  ISETP.GE.AND P1, PT, R14, UR30, PT ;  /* 0x0000001e0e007c0c */ /* 0x000fe4000bf26270 */
[C---:B---3--:R-:W-:Y:S04]  /*3c80*/  LEA R32, P0, R2.reuse, R12, 0x6 ;  /* 0x0000000c02207211 */ /* 0x048fe800078030ff */
        /* <DEDUP_REMOVED lines=15> */
.L_x_2759:
[----:B------:R-:W-:Y:S05]  /*3d80*/  BSYNC.RECONVERGENT B0 ;  /* 0x0000000000007941 */ /* 0x000fea0003800200 */
.L_x_2758:
        /* <DEDUP_REMOVED lines=25> */
.L_x_2753:
        /* <DEDUP_REMOVED lines=60> */
.L_x_2765:
[----:B------:R-:W-:Y:S05]  /*42e0*/  BSYNC.RECONVERGENT B0 ;  /* 0x0000000000007941 */ /* 0x000fea0003800200 */
.L_x_2764:
        /* <DEDUP_REMOVED lines=52> */
.L_x_2767:
[----:B------:R-:W-:Y:S05]  /*4630*/  BSYNC.RECONVERGENT B0 ;  /* 0x0000000000007941 */ /* 0x000fea0003800200 */
.L_x_2766:
        /* <DEDUP_REMOVED lines=52> */
.L_x_2769:
[----:B------:R-:W-:Y:S05]  /*4980*/  BSYNC.RECONVERGENT B0 ;  /* 0x0000000000007941 */ /* 0x000fea0003800200 */
.L_x_2768:
        /* <DEDUP_REMOVED lines=51> */
.L_x_2763:
[----:B------:R-:W-:Y:S05]  /*4cc0*/  BSYNC.RECONVERGENT B1 ;  /* 0x0000000000017941 */ /* 0x000fea0003800200 */
.L_x_2762:
        /* <DEDUP_REMOVED lines=69> */
.L_x_2773:
[----:B------:R-:W-:Y:S05]  /*5120*/  BSYNC.RECONVERGENT B0 ;  /* 0x0000000000007941 */ /* 0x000fea0003800200 */
.L_x_2772:
        /* <DEDUP_REMOVED lines=52> */
.L_x_2775:
[----:B------:R-:W-:Y:S05]  /*5470*/  BSYNC.RECONVERGENT B0 ;  /* 0x0000000000007941 */ /* 0x000fea0003800200 */
.L_x_2774:
        /* <DEDUP_REMOVED lines=52> */
.L_x_2777:
[----:B------:R-:W-:Y:S05]  /*57c0*/  BSYNC.RECONVERGENT B0 ;  /* 0x0000000000007941 */ /* 0x000fea0003800200 */
.L_x_2776:
        /* <DEDUP_REMOVED lines=51> */
.L_x_2771:
[----:B------:R-:W-:Y:S05]  /*5b00*/  BSYNC.RECONVERGENT B1 ;  /* 0x0000000000017941 */ /* 0x000fea0003800200 */
.L_x_2770:
        /* <DEDUP_REMOVED lines=69> */
.L_x_2781:
[----:B------:R-:W-:Y:S05]  /*5f60*/  BSYNC.RECONVERGENT B0 ;  /* 0x0000000000007941 */ /* 0x000fea0003800200 */
.L_x_2780:
        /* <DEDUP_REMOVED lines=52> */
.L_x_2783:
[----:B------:R-:W-:Y:S05]  /*62b0*/  BSYNC.RECONVERGENT B0 ;  /* 0x0000000000007941 */ /* 0x000fea0003800200 */
.L_x_2782:
        /* <DEDUP_REMOVED lines=52> */
.L_x_2785:
[----:B------:R-:W-:Y:S05]  /*6600*/  BSYNC.RECONVERGENT B0 ;  /* 0x0000000000007941 */ /* 0x000fea0003800200 */
.L_x_2784:
        /* <DEDUP_REMOVED lines=51> */
.L_x_2779:
[----:B------:R-:W-:Y:S05]  /*6940*/  BSYNC.RECONVERGENT B1 ;  /* 0x0000000000017941 */ /* 0x000fea0003800200 */
.L_x_2778:
        /* <DEDUP_REMOVED lines=71> */
.L_x_2789:
[----:B------:R-:W-:Y:S05]  /*6dc0*/  BSYNC.RECONVERGENT B0 ;  /* 0x0000000000007941 */ /* 0x000fea0003800200 */
.L_x_2788:
        /* <DEDUP_REMOVED lines=52> */
.L_x_2791:
[----:B------:R-:W-:Y:S05]  /*7110*/  BSYNC.RECONVERGENT B0 ;  /* 0x0000000000007941 */ /* 0x000fea0003800200 */
.L_x_2790:
        /* <DEDUP_REMOVED lines=52> */
.L_x_2793:
[----:B------:R-:W-:Y:S05]  /*7460*/  BSYNC.RECONVERGENT B0 ;  /* 0x0000000000007941 */ /* 0x000fea0003800200 */
.L_x_2792:
        /* <DEDUP_REMOVED lines=51> */
.L_x_2787:
[----:B------:R-:W-:Y:S05]  /*77a0*/  BSYNC.RECONVERGENT B1 ;  /* 0x0000000000017941 */ /* 0x000fea0003800200 */
.L_x_2786:
        /* <DEDUP_REMOVED lines=8> */
.L_x_2761:
        /* <DEDUP_REMOVED lines=99> */
.L_x_2797:
[----:B------:R-:W-:Y:S05]  /*7e60*/  BSYNC.RECONVERGENT B0 ;  /* 0x0000000000007941 */ /* 0x000fea0003800200 */
.L_x_2796:
        /* <DEDUP_REMOVED lines=93> */
.L_x_2799:
[----:B------:R-:W-:Y:S05]  /*8440*/  BSYNC.RECONVERGENT B0 ;  /* 0x0000000000007941 */ /* 0x000fea0003800200 */
.L_x_2798:
        /* <DEDUP_REMOVED lines=93> */
.L_x_2801:
[----:B------:R-:W-:Y:S05]  /*8a20*/  BSYNC.RECONVERGENT B0 ;  /* 0x0000000000007941 */ /* 0x000fea0003800200 */
.L_x_2800:
        /* <DEDUP_REMOVED lines=92> */
.L_x_2795:
[----:B------:R-:W-:Y:S05]  /*8ff0*/  BSYNC.RECONVERGENT B1 ;  /* 0x0000000000017941 */ /* 0x000fea0003800200 */
.L_x_2794:
        /* <DEDUP_REMOVED lines=100> */
.L_x_2805:
[----:B------:R-:W-:Y:S05]  /*9640*/  BSYNC.RECONVERGENT B0 ;  /* 0x0000000000007941 */ /* 0x000fea0003800200 */
.L_x_2804:
        /* <DEDUP_REMOVED lines=93> */
.L_x_2807:
[----:B------:R-:W-:Y:S05]  /*9c20*/  BSYNC.RECONVERGENT B0 ;  /* 0x0000000000007941 */ /* 0x000fea0003800200 */
.L_x_2806:
        /* <DEDUP_REMOVED lines=93> */
.L_x_2809:
[----:B------:R-:W-:Y:S05]  /*a200*/  BSYNC.RECONVERGENT B0 ;  /* 0x0000000000007941 */ /* 0x000fea0003800200 */
.L_x_2808:
        /* <DEDUP_REMOVED lines=92> */
.L_x_2803:
[----:B------:R-:W-:Y:S05]  /*a7d0*/  BSYNC.RECONVERGENT B1 ;  /* 0x0000000000017941 */ /* 0x000fea0003800200 */
.L_x_2802:
        /* <DEDUP_REMOVED lines=102> */
.L_x_2813:
[----:B------:R-:W-:Y:S05]  /*ae40*/  BSYNC.RECONVERGENT B0 ;  /* 0x0000000000007941 */ /* 0x000fea0003800200 */
.L_x_2812:
        /* <DEDUP_REMOVED lines=92> */
.L_x_2815:
[----:B------:R-:W-:Y:S05]  /*b410*/  BSYNC.RECONVERGENT B0 ;  /* 0x0000000000007941 */ /* 0x000fea0003800200 */
.L_x_2814:
        /* <DEDUP_REMOVED lines=92> */
.L_x_2817:
[----:B------:R-:W-:Y:S05]  /*b9e0*/  BSYNC.RECONVERGENT B0 ;  /* 0x0000000000007941 */ /* 0x000fea0003800200 */
.L_x_2816:
        /* <DEDUP_REMOVED lines=90> */
.L_x_2811:
[----:B------:R-:W-:Y:S05]  /*bf90*/  BSYNC.RECONVERGENT B1 ;  /* 0x0000000000017941 */ /* 0x000fea0003800200 */
.L_x_2810:
        /* <DEDUP_REMOVED lines=105> */
.L_x_2821:
[----:B------:R-:W-:Y:S05]  /*c630*/  BSYNC.RECONVERGENT B0 ;  /* 0x0000000000007941 */ /* 0x000fea0003800200 */
.L_x_2820:
        /* <DEDUP_REMOVED lines=92> */
.L_x_2823:
[----:B------:R-:W-:Y:S05]  /*cc00*/  BSYNC.RECONVERGENT B0 ;  /* 0x0000000000007941 */ /* 0x000fea0003800200 */
.L_x_2822:
        /* <DEDUP_REMOVED lines=91> */
.L_x_2825:
[----:B------:R-:W-:Y:S05]  /*d1c0*/  BSYNC.RECONVERGENT B0 ;  /* 0x0000000000007941 */ /* 0x000fea0003800200 */
.L_x_2824:
        /* <DEDUP_REMOVED lines=90> */
.L_x_2819:
[----:B------:R-:W-:Y:S05]  /*d770*/  BSYNC.RECONVERGENT B1 ;  /* 0x0000000000017941 */ /* 0x000fea0003800200 */
.L_x_2818:
[----:B------:R-:W5:Y:S08]  /*d780*/  LDC R3, c[0x0][0x450] ;  /* 0x00011400ff037b82 */ /* 0x000f700000000800 */
[----:B------:R-:W1:Y:S01]  /*d790*/  LDC R18, c[0x0][0x450] ;  /* 0x00011400ff127b82 */ /* 0x000e620000000800 */
[----:B-----5:R-:W-:Y:S05]  /*d7a0*/  IMAD.U32 R3, R3, -0x20, RZ ;  /* 0xffffffe003037824 */ /* 0x020fea00078e00ff */
[C---:B------:R-:W-:Y:S02]  /*d7b0*/  LEA R76, P1, R3.reuse, R76, 0x1 ;  /* 0x0000004c034c7211 */ /* 0x040fe400078208ff */
[C---:B------:R-:W-:Y:S02]  /*d7c0*/  LEA R74, P0, R3.reuse, R74, 0x1 ;  /* 0x0000004a034a7211 */ /* 0x040fe400078008ff */
[C---:B------:R-:W-:Y:S02]  /*d7d0*/  LEA.HI.X.SX32 R77, R3.reuse, R77, 0x1, P1 ;  /* 0x0000004d034d7211 */ /* 0x040fe400008f0eff */
[----:B-1----:R-:W-:Y:S09]  /*d7e0*/  LEA.HI.X.SX32 R75, R3, R75, 0x1, P0 ;  /* 0x0000004b034b7211 */ /* 0x002ff200000f0eff */
.L_x_2760:
[----:B------:R-:W-:Y:S05]  /*d7f0*/  BSYNC.RECONVERGENT B2 ;  /* 0x0000000000027941 */ /* 0x000fea0003800200 */
.L_x_2752:
        /* <DEDUP_REMOVED lines=89> */
.L_x_2826:
[----:B------:R-:W-:Y:S01]  /*dd90*/  UISETP.GT.AND UP0, UPT, UR18, UR6, UPT ;  /* 0x000000061200728c */ /* 0x000fe2000bf04270 */
[----:B------:R-:W-:Y:S02]  /*dda0*/  IADD3 R72, P1, PT, R72, R79, RZ ;  /* 0x0000004f48487210 */ /* 0x000fe40007f3e0ff */
[----:B------:R-:W-:Y:S03]  /*ddb0*/  IADD3 R12, P0, PT, R12, R83, RZ ;  /* 0x000000530c0c7210 */ /* 0x000fe60007f1e0ff */
[----:B------:R-:W-:Y:S02]  /*ddc0*/  IMAD.X R73, R73, 0x1, R78, P1 ;  /* 0x0000000149497824 */ /* 0x000fe400008e064e */
[----:B------:R-:W-:Y:S01]  /*ddd0*/  IMAD.X R13, R13, 0x1, R81, P0 ;  /* 0x000000010d0d7824 */ /* 0x000fe200000e0651 */
[----:B------:R-:W-:Y:S07]  /*dde0*/  BRA.U UP0, `(.L_x_2827) ;  /* 0xffffff5500747547 */ /* 0x000fee000b83ffff */
.L_x_2743:
        /* <DEDUP_REMOVED lines=57> */
.L_x_2831:
[----:B------:R-:W-:Y:S05]  /*e180*/  BSYNC.RECONVERGENT B0 ;  /* 0x0000000000007941 */ /* 0x000fea0003800200 */
.L_x_2830:
        /* <DEDUP_REMOVED lines=29> */
.L_x_2833:
[----:B------:R-:W-:Y:S05]  /*e360*/  BSYNC.RECONVERGENT B0 ;  /* 0x0000000000007941 */ /* 0x000fea0003800200 */
.L_x_2832:
        /* <DEDUP_REMOVED lines=29> */
.L_x_2835:
[----:B------:R-:W-:Y:S05]  /*e540*/  BSYNC.RECONVERGENT B0 ;  /* 0x0000000000007941 */ /* 0x000fea0003800200 */
.L_x_2834:
        /* <DEDUP_REMOVED lines=30> */
.L_x_2829:
        /* <DEDUP_REMOVED lines=15> */
[----:B------:R-:W-:Y:S02]  /*e820*/  SHF.R.S32.HI R13, RZ, 0x1f, R4 ;  /* 0x0000001fff0d7819 */ /* 0x000fe40000011404 */
[----:B------:R-:W-:-:S03]  /*e830*/  IADD3 R12, P1, PT, R98, R4, RZ ;  /* 0x00000004620c7210 */ /* 0x000fc60007f3e0ff */
[--C-:B------:R-:W-:Y:S02]  /*e840*/  IMAD.X R22, R90, 0x1, R13.reuse, P2 ;  /* 0x000000015a167824 */ /* 0x100fe400010e060d */
[----:B------:R-:W-:Y:S01]  /*e850*/  IMAD.X R13, R88, 0x1, R13, P1 ;  /* 0x00000001580d7824 */ /* 0x000fe200008e060d */
[----:B------:R-:W-:Y:S07]  /*e860*/  BRA.U !UP0, `(.L_x_2837) ;  /* 0x0000003d08007547 */ /* 0x000fee000b800000 */
        /* <DEDUP_REMOVED lines=30> */
[----:B---3--:R-:W-:Y:S02]  /*ea50*/  HADD2.F32 R13, -RZ, R5.H1_H1 ;  /* 0x30000005ff0d7230 */ /* 0x008fe40000004100 */
[----:B------:R-:W-:Y:S02]  /*ea60*/  HADD2.F32 R17, -RZ, R4.H1_H1 ;  /* 0x30000004ff117230 */ /* 0x000fe40000004100 */
[CC--:B------:R-:W-:Y:S01]  /*ea70*/  FMUL.FTZ R38, R23.reuse, R18.reuse ;  /* 0x0000001217267220 */ /* 0x0c0fe20000410000 */
[--C-:B------:R-:W-:Y:S02]  /*ea80*/  HADD2.F32 R21, -RZ, R6.reuse.H1_H1 ;  /* 0x30000006ff157230 */ /* 0x100fe40000004100 */
[----:B------:R-:W-:Y:S01]  /*ea90*/  FMUL.FTZ R19, R23, R13 ;  /* 0x0000000d17137220 */ /* 0x000fe20000410000 */
[----:B------:R-:W-:Y:S01]  /*eaa0*/  FMUL.FTZ R37, R34, R17 ;  /* 0x0000001122257220 */ /* 0x000fe20000410000 */
[----:B------:R-:W-:Y:S01]  /*eab0*/  FFMA.FTZ R38, R36, R13, R38 ;  /* 0x0000000d24267223 */ /* 0x000fe20000010026 */
[----:B------:R-:W-:Y:S01]  /*eac0*/  FMUL.FTZ R34, R34, R21 ;  /* 0x0000001522227220 */ /* 0x000fe20000410000 */
[----:B------:R-:W-:Y:S01]  /*ead0*/  FFMA.FTZ R19, R36, R18, -R19 ;  /* 0x0000001224137223 */ /* 0x000fe20000010813 */
[----:B------:R-:W-:-:S02]  /*eae0*/  HADD2.F32 R6, -RZ, R6.H0_H0 ;  /* 0x20000006ff067230 */ /* 0x000fc40000004100 */
[----:B------:R-:W-:Y:S02]  /*eaf0*/  HADD2.F32 R13, -RZ, R16.H1_H1 ;  /* 0x30000010ff0d7230 */ /* 0x000fe40000004100 */
[----:B------:R-:W-:Y:S02]  /*eb00*/  HADD2.F32 R4, -RZ, R4.H0_H0 ;  /* 0x20000004ff047230 */ /* 0x000fe40000004100 */
[----:B------:R-:W-:Y:S02]  /*eb10*/  HADD2.F32 R5, -RZ, R5.H0_H0 ;  /* 0x20000005ff057230 */ /* 0x000fe40000004100 */
[----:B------:R-:W-:Y:S02]  /*eb20*/  HADD2.F32 R18, -RZ, R30.H1_H1 ;  /* 0x3000001eff127230 */ /* 0x000fe40000004100 */
[C---:B------:R-:W-:Y:S01]  /*eb30*/  FFMA.FTZ R34, R32.reuse, R17, R34 ;  /* 0x0000001120227223 */ /* 0x040fe20000010022 */
[----:B------:R-:W-:Y:S02]  /*eb40*/  HADD2.F32 R7, -RZ, R7.H0_H0 ;  /* 0x20000007ff077230 */ /* 0x000fe40000004100 */
[----:B------:R-:W-:Y:S01]  /*eb50*/  FFMA.FTZ R37, R32, R21, -R37 ;  /* 0x0000001520257223 */ /* 0x000fe20000010825 */
        /* <DEDUP_REMOVED lines=14> */
.L_x_2843:
[----:B------:R-:W-:Y:S05]  /*ec40*/  BSYNC.RECONVERGENT B0 ;  /* 0x0000000000007941 */ /* 0x000fea0003800200 */
.L_x_2842:
[----:B-----5:R-:W-:Y:S01]  /*ec50*/  IMAD.MOV.U32 R6, RZ, RZ, R18 ;  /* 0x000000ffff067224 */ /* 0x020fe200078e0012 */
[----:B------:R-:W-:Y:S01]  /*ec60*/  MOV R4, R16 ;  /* 0x0000001000047202 */ /* 0x000fe20000000f00 */
[----:B------:R-:W-:Y:S01]  /*ec70*/  IMAD.MOV.U32 R7, RZ, RZ, R19 ;  /* 0x000000ffff077224 */ /* 0x000fe200078e0013 */
[----:B------:R-:W-:Y:S02]  /*ec80*/  MOV R5, R17 ;  /* 0x0000001100057202 */ /* 0x000fe40000000f00 */
.L_x_2841:
[----:B------:R-:W-:Y:S05]  /*ec90*/  BSYNC.RECONVERGENT B1 ;  /* 0x0000000000017941 */ /* 0x000fea0003800200 */
.L_x_2840:
        /* <DEDUP_REMOVED lines=17> */
[----:B----4-:R-:W-:Y:S02]  /*edb0*/  HADD2.F32 R13, -RZ, R5.H1_H1 ;  /* 0x30000005ff0d7230 */ /* 0x010fe40000004100 */
        /* <DEDUP_REMOVED lines=30> */
.L_x_2847:
[----:B------:R-:W-:Y:S05]  /*efa0*/  BSYNC.RECONVERGENT B0 ;  /* 0x0000000000007941 */ /* 0x000fea0003800200 */
.L_x_2846:
[----:B-----5:R4:W-:Y:S02]  /*efb0*/  STS.128 [R0+0x2000], R16 ;  /* 0x0020001000007388 */ /* 0x0209e40000000c00 */
.L_x_2845:
[----:B------:R-:W-:Y:S05]  /*efc0*/  BSYNC.RECONVERGENT B1 ;  /* 0x0000000000017941 */ /* 0x000fea0003800200 */
.L_x_2844:
        /* <DEDUP_REMOVED lines=47> */
.L_x_2851:
[----:B------:R-:W-:Y:S05]  /*f2c0*/  BSYNC.RECONVERGENT B0 ;  /* 0x0000000000007941 */ /* 0x000fea0003800200 */
.L_x_2850:
[----:B-----5:R1:W-:Y:S02]  /*f2d0*/  STS.128 [R0+0x4000], R16 ;  /* 0x0040001000007388 */ /* 0x0203e40000000c00 */
.L_x_2849:
[----:B------:R-:W-:Y:S05]  /*f2e0*/  BSYNC.RECONVERGENT B1 ;  /* 0x0000000000017941 */ /* 0x000fea0003800200 */
.L_x_2848:
        /* <DEDUP_REMOVED lines=9> */
[----:B-----5:R-:W-:Y:S01]  /*f380*/  MOV R23, R18 ;  /* 0x0000001200177202 */ /* 0x020fe20000000f00 */
[--C-:B------:R-:W-:Y:S02]  /*f390*/  HADD2.F32 R30, -RZ, R17.reuse.H0_H0 ;  /* 0x20000011ff1e7230 */ /* 0x100fe40000004100 */
[----:B------:R-:W-:Y:S02]  /*f3a0*/  HADD2.F32 R32, -RZ, R17.H1_H1 ;  /* 0x30000011ff207230 */ /* 0x000fe40000004100 */
[----:B------:R-:W-:-:S02]  /*f3b0*/  HADD2.F32 R21, -RZ, R19.H1_H1 ;  /* 0x30000013ff157230 */ /* 0x000fc40000004100 */
[----:B----4-:R-:W-:Y:S02]  /*f3c0*/  HADD2.F32 R27, -RZ, R19.H0_H0 ;  /* 0x20000013ff1b7230 */ /* 0x010fe40000004100 */
[----:B--2---:R-:W-:Y:S02]  /*f3d0*/  HADD2.F32 R12, -RZ, R5.H1_H1 ;  /* 0x30000005ff0c7230 */ /* 0x004fe40000004100 */
        /* <DEDUP_REMOVED lines=8> */
[----:B------:R-:W-:Y:S01]  /*f460*/  FMUL.FTZ R21, R21, R17 ;  /* 0x0000001115157220 */ /* 0x000fe20000410000 */
[----:B------:R-:W-:Y:S02]  /*f470*/  HADD2.F32 R5, -RZ, R5.H0_H0 ;  /* 0x20000005ff057230 */ /* 0x000fe40000004100 */
[----:B------:R-:W-:Y:S01]  /*f480*/  FFMA.FTZ R28, R30, R13, R28 ;  /* 0x0000000d1e1c7223 */ /* 0x000fe2000001001c */
[----:B------:R-:W-:Y:S02]  /*f490*/  HADD2.F32 R13, -RZ, R16.H1_H1 ;  /* 0x30000010ff0d7230 */ /* 0x000fe40000004100 */
[----:B------:R-:W-:Y:S01]  /*f4a0*/  FFMA.FTZ R21, R27, R12, R21 ;  /* 0x0000000c1b157223 */ /* 0x000fe20000010015 */
[----:B------:R-:W-:-:S02]  /*f4b0*/  HADD2.F32 R12, -RZ, R23.H1_H1 ;  /* 0x30000017ff0c7230 */ /* 0x000fc40000004100 */
[----:B------:R-:W-:Y:S01]  /*f4c0*/  FFMA.FTZ R19, R30, R18, -R19 ;  /* 0x000000121e137223 */ /* 0x000fe20000010813 */
[----:B------:R-:W-:Y:S02]  /*f4d0*/  HADD2.F32 R7, -RZ, R7.H0_H0 ;  /* 0x20000007ff077230 */ /* 0x000fe40000004100 */
[----:B------:R-:W-:Y:S01]  /*f4e0*/  FFMA.FTZ R26, R27, R17, -R26 ;  /* 0x000000111b1a7223 */ /* 0x000fe2000001081a */
        /* <DEDUP_REMOVED lines=14> */
.L_x_2853:
[----:B------:R-:W-:Y:S05]  /*f5d0*/  BSYNC.RECONVERGENT B0 ;  /* 0x0000000000007941 */ /* 0x000fea0003800200 */
.L_x_2852:
[----:B-----5:R4:W-:Y:S02]  /*f5e0*/  STS.128 [R0+0x6000], R16 ;  /* 0x0060001000007388 */ /* 0x0209e40000000c00 */
.L_x_2839:
[----:B------:R-:W-:Y:S05]  /*f5f0*/  BSYNC.RECONVERGENT B2 ;  /* 0x0000000000027941 */ /* 0x000fea0003800200 */
.L_x_2838:
        /* <DEDUP_REMOVED lines=25> */
[----:B------:R1:W2:Y:S04]  /*f790*/  LDG.E.64 R6, desc[UR4][R34.64] ;  /* 0x0000000422067981 */ /* 0x0002a8000c1e1b00 */
[----:B------:R-:W3:Y:S01]  /*f7a0*/  LDG.E.64 R4, desc[UR4][R36.64] ;  /* 0x0000000424047981 */ /* 0x000ee2000c1e1b00 */
[----:B-----5:R-:W-:Y:S01]  /*f7b0*/  MOV R29, R18 ;  /* 0x00000012001d7202 */ /* 0x020fe20000000f00 */
[----:B------:R-:W-:Y:S02]  /*f7c0*/  HADD2.F32 R23, -RZ, R19.H1_H1 ;  /* 0x30000013ff177230 */ /* 0x000fe40000004100 */
[--C-:B------:R-:W-:Y:S02]  /*f7d0*/  HADD2.F32 R30, -RZ, R17.reuse.H0_H0 ;  /* 0x20000011ff1e7230 */ /* 0x100fe40000004100 */
[----:B------:R-:W-:-:S02]  /*f7e0*/  HADD2.F32 R32, -RZ, R17.H1_H1 ;  /* 0x30000011ff207230 */ /* 0x000fc40000004100 */
[----:B-1----:R-:W-:Y:S02]  /*f7f0*/  HADD2.F32 R34, -RZ, R19.H0_H0 ;  /* 0x20000013ff227230 */ /* 0x002fe40000004100 */
        /* <DEDUP_REMOVED lines=32> */
.L_x_2859:
[----:B------:R-:W-:Y:S05]  /*fa00*/  BSYNC.RECONVERGENT B0 ;  /* 0x0000000000007941 */ /* 0x000fea0003800200 */
.L_x_2858:
[----:B-----5:R1:W-:Y:S02]  /*fa10*/  STS.128 [R0+0x800], R16 ;  /* 0x0008001000007388 */ /* 0x0203e40000000c00 */
.L_x_2857:
[----:B------:R-:W-:Y:S05]  /*fa20*/  BSYNC.RECONVERGENT B1 ;  /* 0x0000000000017941 */ /* 0x000fea0003800200 */
.L_x_2856:
        /* <DEDUP_REMOVED lines=57> */
.L_x_2863:
[----:B------:R-:W-:Y:S05]  /*fdc0*/  BSYNC.RECONVERGENT B0 ;  /* 0x0000000000007941 */ /* 0x000fea0003800200 */
.L_x_2862:
[----:B-----5:R4:W-:Y:S02]  /*fdd0*/  STS.128 [R0+0x2800], R16 ;  /* 0x0028001000007388 */ /* 0x0209e40000000c00 */
.L_x_2861:
[----:B------:R-:W-:Y:S05]  /*fde0*/  BSYNC.RECONVERGENT B1 ;  /* 0x0000000000017941 */ /* 0x000fea0003800200 */
.L_x_2860:
        /* <DEDUP_REMOVED lines=57> */
.L_x_2867:
[----:B------:R-:W-:Y:S05]  /*10180*/  BSYNC.RECONVERGENT B0 ;  /* 0x0000000000007941 */ /* 0x000fea0003800200 */
.L_x_2866:
[----:B-----5:R4:W-:Y:S02]  /*10190*/  STS.128 [R0+0x4800], R16 ;  /* 0x0048001000007388 */ /* 0x0209e40000000c00 */
.L_x_2865:
[----:B------:R-:W-:Y:S05]  /*101a0*/  BSYNC.RECONVERGENT B1 ;  /* 0x0000000000017941 */ /* 0x000fea0003800200 */
.L_x_2864:
        /* <DEDUP_REMOVED lines=20> */
[--C-:B------:R-:W-:Y:S02]  /*102f0*/  HADD2.F32 R32, -RZ, R17.reuse.H1_H1 ;  /* 0x30000011ff207230 */ /* 0x100fe40000004100 */
[----:B-1----:R-:W-:Y:S02]  /*10300*/  HADD2.F32 R26, -RZ, R17.H0_H0 ;  /* 0x20000011ff1a7230 */ /* 0x002fe40000004100 */
        /* <DEDUP_REMOVED lines=34> */
.L_x_2869:
[----:B------:R-:W-:Y:S05]  /*10530*/  BSYNC.RECONVERGENT B0 ;  /* 0x0000000000007941 */ /* 0x000fea0003800200 */
.L_x_2868:
[----:B-----5:R4:W-:Y:S02]  /*10540*/  STS.128 [R0+0x6800], R16 ;  /* 0x0068001000007388 */ /* 0x0209e40000000c00 */
.L_x_2855:
[----:B------:R-:W-:Y:S05]  /*10550*/  BSYNC.RECONVERGENT B2 ;  /* 0x0000000000027941 */ /* 0x000fea0003800200 */
.L_x_2854:
        /* <DEDUP_REMOVED lines=27> */
[----:B------:R-:W3:Y:S01]  /*10710*/  LDG.E.64 R4, desc[UR4][R38.64] ;  /* 0x0000000426047981 */ /* 0x000ee2000c1e1b00 */
[----:B-----5:R-:W-:Y:S01]  /*10720*/  MOV R29, R18 ;  /* 0x00000012001d7202 */ /* 0x020fe20000000f00 */
[--C-:B------:R-:W-:Y:S02]  /*10730*/  HADD2.F32 R31, -RZ, R17.reuse.H0_H0 ;  /* 0x20000011ff1f7230 */ /* 0x100fe40000004100 */
[----:B------:R-:W-:Y:S02]  /*10740*/  HADD2.F32 R34, -RZ, R17.H1_H1 ;  /* 0x30000011ff227230 */ /* 0x000fe40000004100 */
[----:B------:R-:W-:-:S02]  /*10750*/  HADD2.F32 R32, -RZ, R19.H1_H1 ;  /* 0x30000013ff207230 */ /* 0x000fc40000004100 */
[----:B------:R-:W-:Y:S02]  /*10760*/  HADD2.F32 R33, -RZ, R19.H0_H0 ;  /* 0x20000013ff217230 */ /* 0x000fe40000004100 */
[----:B----4-:R-:W-:Y:S02]  /*10770*/  HADD2.F32 R23, -RZ, R6.H1_H1 ;  /* 0x30000006ff177230 */ /* 0x010fe40000004100 */
[----:B---3--:R-:W-:Y:S02]  /*10780*/  HADD2.F32 R18, -RZ, R4.H1_H1 ;  /* 0x30000004ff127230 */ /* 0x008fe40000004100 */
[----:B------:R-:W-:Y:S02]  /*10790*/  HADD2.F32 R17, -RZ, R5.H1_H1 ;  /* 0x30000005ff117230 */ /* 0x000fe40000004100 */
[C---:B------:R-:W-:Y:S01]  /*107a0*/  FMUL.FTZ R19, R34.reuse, R23 ;  /* 0x0000001722137220 */ /* 0x040fe20000410000 */
[----:B------:R-:W-:Y:S02]  /*107b0*/  HADD2.F32 R21, -RZ, R7.H1_H1 ;  /* 0x30000007ff157230 */ /* 0x000fe40000004100 */
[-C--:B------:R-:W-:Y:S01]  /*107c0*/  FMUL.FTZ R36, R34, R18.reuse ;  /* 0x0000001222247220 */ /* 0x080fe20000410000 */
[C---:B------:R-:W-:Y:S01]  /*107d0*/  FMUL.FTZ R34, R32.reuse, R17 ;  /* 0x0000001120227220 */ /* 0x040fe20000410000 */
[----:B------:R-:W-:Y:S01]  /*107e0*/  FFMA.FTZ R19, R31, R18, R19 ;  /* 0x000000121f137223 */ /* 0x000fe20000010013 */
[----:B------:R-:W-:Y:S01]  /*107f0*/  FMUL.FTZ R32, R32, R21 ;  /* 0x0000001520207220 */ /* 0x000fe20000410000 */
[----:B------:R-:W-:-:S02]  /*10800*/  HADD2.F32 R6, -RZ, R6.H0_H0 ;  /* 0x20000006ff067230 */ /* 0x000fc40000004100 */
[----:B------:R-:W-:Y:S01]  /*10810*/  FFMA.FTZ R34, R33, R21, -R34 ;  /* 0x0000001521227223 */ /* 0x000fe20000010822 */
        /* <DEDUP_REMOVED lines=22> */
.L_x_2875:
[----:B------:R-:W-:Y:S05]  /*10980*/  BSYNC.RECONVERGENT B0 ;  /* 0x0000000000007941 */ /* 0x000fea0003800200 */
.L_x_2874:
[----:B-----5:R4:W-:Y:S02]  /*10990*/  STS.128 [R0+0x1000], R16 ;  /* 0x0010001000007388 */ /* 0x0209e40000000c00 */
.L_x_2873:
[----:B------:R-:W-:Y:S05]  /*109a0*/  BSYNC.RECONVERGENT B1 ;  /* 0x0000000000017941 */ /* 0x000fea0003800200 */
.L_x_2872:
        /* <DEDUP_REMOVED lines=58> */
.L_x_2879:
[----:B------:R-:W-:Y:S05]  /*10d50*/  BSYNC.RECONVERGENT B0 ;  /* 0x0000000000007941 */ /* 0x000fea0003800200 */
.L_x_2878:
[----:B-----5:R1:W-:Y:S02]  /*10d60*/  STS.128 [R0+0x3000], R16 ;  /* 0x0030001000007388 */ /* 0x0203e40000000c00 */
.L_x_2877:
[----:B------:R-:W-:Y:S05]  /*10d70*/  BSYNC.RECONVERGENT B1 ;  /* 0x0000000000017941 */ /* 0x000fea0003800200 */
.L_x_2876:
        /* <DEDUP_REMOVED lines=26> */
[----:B----4-:R-:W-:Y:S02]  /*10f20*/  HADD2.F32 R18, -RZ, R4.H1_H1 ;  /* 0x30000004ff127230 */ /* 0x010fe40000004100 */
        /* <DEDUP_REMOVED lines=31> */
.L_x_2883:
[----:B------:R-:W-:Y:S05]  /*11120*/  BSYNC.RECONVERGENT B0 ;  /* 0x0000000000007941 */ /* 0x000fea0003800200 */
.L_x_2882:
[----:B-----5:R4:W-:Y:S02]  /*11130*/  STS.128 [R0+0x5000], R16 ;  /* 0x0050001000007388 */ /* 0x0209e40000000c00 */
.L_x_2881:
[----:B------:R-:W-:Y:S05]  /*11140*/  BSYNC.RECONVERGENT B1 ;  /* 0x0000000000017941 */ /* 0x000fea0003800200 */
.L_x_2880:
        /* <DEDUP_REMOVED lines=56> */
.L_x_2885:
[----:B------:R-:W-:Y:S05]  /*114d0*/  BSYNC.RECONVERGENT B0 ;  /* 0x0000000000007941 */ /* 0x000fea0003800200 */
.L_x_2884:
[----:B-----5:R4:W-:Y:S02]  /*114e0*/  STS.128 [R0+0x7000], R16 ;  /* 0x0070001000007388 */ /* 0x0209e40000000c00 */
.L_x_2871:
[----:B------:R-:W-:Y:S05]  /*114f0*/  BSYNC.RECONVERGENT B2 ;  /* 0x0000000000027941 */ /* 0x000fea0003800200 */
.L_x_2870:
[----:B------:R-:W-:-:S04]  /*11500*/  IADD3 R31, PT, PT, R110, 0x30, RZ ;  /* 0x000000306e1f7810 */ /* 0x000fc80007ffe0ff */
[----:B------:R-:W-:-:S13]  /*11510*/  ISETP.GE.AND P0, PT, R31, UR14, PT ;  /* 0x0000000e1f007c0c */ /* 0x000fda000bf06270 */
[----:B------:R-:W-:Y:S05]  /*11520*/  @P0 BRA `(.L_x_2836) ;  /* 0x0000006800d80947 */ /* 0x000fea0003800000 */
[----:B--2---:R-:W2:Y:S01]  /*11530*/  LDC R6, c[0x0][0x440] ;  /* 0x00011000ff067b82 */ /* 0x004ea20000000800 */
[----:B------:R-:W-:Y:S01]  /*11540*/  IMAD.WIDE.U32 R12, R2, 0x60, R24 ;  /* 0x00000060020c7825 */ /* 0x000fe200078e0018 */
[----:B------:R-:W-:Y:S03]  /*11550*/  BSSY.RECONVERGENT B1, `(.L_x_2886) ;  /* 0x000003e000017945 */ /* 0x000fe60003800200 */
[----:B------:R-:W-:Y:S02]  /*11560*/  IMAD R3, R3, 0x60, RZ ;  /* 0x0000006003037824 */ /* 0x000fe400078e02ff */
[----:B------:R-:W-:-:S03]  /*11570*/  IMAD R101, R101, 0x30, RZ ;  /* 0x0000003065657824 */ /* 0x000fc600078e02ff */
        /* <DEDUP_REMOVED lines=17> */
[----:B------:R-:W-:-:S03]  /*11690*/  IADD3.X R37, PT, PT, R2, UR9, RZ, P0, !PT ;  /* 0x0000000902257c10 */ /* 0x000fc600087fe4ff */
[----:B------:R2:W4:Y:S04]  /*116a0*/  LDG.E.64 R4, desc[UR4][R34.64] ;  /* 0x0000000422047981 */ /* 0x000528000c1e1b00 */
[----:B------:R-:W4:Y:S01]  /*116b0*/  LDG.E.64 R2, desc[UR4][R36.64] ;  /* 0x0000000424027981 */ /* 0x000f22000c1e1b00 */
[----:B---3-5:R-:W-:Y:S01]  /*116c0*/  MOV R24, R18 ;  /* 0x0000001200187202 */ /* 0x028fe20000000f00 */
[----:B------:R-:W-:Y:S02]  /*116d0*/  HADD2.F32 R23, -RZ, R19.H1_H1 ;  /* 0x30000013ff177230 */ /* 0x000fe40000004100 */
[--C-:B------:R-:W-:Y:S02]  /*116e0*/  HADD2.F32 R26, -RZ, R17.reuse.H0_H0 ;  /* 0x20000011ff1a7230 */ /* 0x100fe40000004100 */
[----:B------:R-:W-:-:S02]  /*116f0*/  HADD2.F32 R32, -RZ, R17.H1_H1 ;  /* 0x30000011ff207230 */ /* 0x000fc40000004100 */
[----:B--2---:R-:W-:Y:S02]  /*11700*/  HADD2.F32 R34, -RZ, R19.H0_H0 ;  /* 0x20000013ff227230 */ /* 0x004fe40000004100 */
[----:B----4-:R-:W-:Y:S02]  /*11710*/  HADD2.F32 R18, -RZ, R5.H1_H1 ;  /* 0x30000005ff127230 */ /* 0x010fe40000004100 */
[----:B------:R-:W-:Y:S02]  /*11720*/  HADD2.F32 R7, -RZ, R3.H1_H1 ;  /* 0x30000003ff077230 */ /* 0x000fe40000004100 */
        /* <DEDUP_REMOVED lines=30> */
.L_x_2889:
[----:B------:R-:W-:Y:S05]  /*11910*/  BSYNC.RECONVERGENT B0 ;  /* 0x0000000000007941 */ /* 0x000fea0003800200 */
.L_x_2888:
[----:B-----5:R4:W-:Y:S02]  /*11920*/  STS.128 [R0+0x1800], R16 ;  /* 0x0018001000007388 */ /* 0x0209e40000000c00 */
.L_x_2887:
[----:B------:R-:W-:Y:S05]  /*11930*/  BSYNC.RECONVERGENT B1 ;  /* 0x0000000000017941 */ /* 0x000fea0003800200 */
.L_x_2886:
        /* <DEDUP_REMOVED lines=20> */
[----:B---3-5:R-:W-:Y:S01]  /*11a80*/  MOV R24, R18 ;  /* 0x0000001200187202 */ /* 0x028fe20000000f00 */
        /* <DEDUP_REMOVED lines=36> */
.L_x_2893:
[----:B------:R-:W-:Y:S05]  /*11cd0*/  BSYNC.RECONVERGENT B0 ;  /* 0x0000000000007941 */ /* 0x000fea0003800200 */
.L_x_2892:
[----:B-----5:R4:W-:Y:S02]  /*11ce0*/  STS.128 [R0+0x3800], R16 ;  /* 0x0038001000007388 */ /* 0x0209e40000000c00 */
.L_x_2891:
[----:B------:R-:W-:Y:S05]  /*11cf0*/  BSYNC.RECONVERGENT B1 ;  /* 0x0000000000017941 */ /* 0x000fea0003800200 */
.L_x_2890:
        /* <DEDUP_REMOVED lines=57> */
.L_x_2897:
[----:B------:R-:W-:Y:S05]  /*12090*/  BSYNC.RECONVERGENT B0 ;  /* 0x0000000000007941 */ /* 0x000fea0003800200 */
.L_x_2896:
[----:B-----5:R4:W-:Y:S02]  /*120a0*/  STS.128 [R0+0x5800], R16 ;  /* 0x0058001000007388 */ /* 0x0209e40000000c00 */
.L_x_2895:
[----:B------:R-:W-:Y:S05]  /*120b0*/  BSYNC.RECONVERGENT B1 ;  /* 0x0000000000017941 */ /* 0x000fea0003800200 */
.L_x_2894:
        /* <DEDUP_REMOVED lines=10> */
[----:B------:R-:W-:Y:S02]  /*12160*/  SHF.L.U32 R2, R20, 0x1, RZ ;  /* 0x0000000114027819 */ /* 0x000fe400000006ff */
[----:B------:R-:W-:-:S04]  /*12170*/  LEA.HI.X.SX32 R101, R101, R22, 0x1, P0 ;  /* 0x0000001665657211 */ /* 0x000fc800000f0eff */
[----:B------:R-:W-:Y:S02]  /*12180*/  SHF.L.U64.HI R101, R20, 0x1, R101 ;  /* 0x0000000114657819 */ /* 0x000fe40000010265 */
[C---:B----4-:R-:W-:Y:S02]  /*12190*/  IADD3 R4, P1, PT, R2.reuse, UR10, RZ ;  /* 0x0000000a02047c10 */ /* 0x050fe4000ff3e0ff */
[----:B--2---:R-:W-:Y:S02]  /*121a0*/  IADD3 R2, P0, PT, R2, UR8, RZ ;  /* 0x0000000802027c10 */ /* 0x004fe4000ff1e0ff */
[C---:B------:R-:W-:Y:S02]  /*121b0*/  IADD3.X R5, PT, PT, R101.reuse, UR11, RZ, P1, !PT ;  /* 0x0000000b65057c10 */ /* 0x040fe40008ffe4ff */
[----:B------:R-:W-:-:S04]  /*121c0*/  IADD3.X R3, PT, PT, R101, UR9, RZ, P0, !PT ;  /* 0x0000000965037c10 */ /* 0x000fc800087fe4ff */
[----:B------:R-:W2:Y:S04]  /*121d0*/  LDG.E.64 R4, desc[UR4][R4.64+0xc0] ;  /* 0x0000c00404047981 */ /* 0x000ea8000c1e1b00 */
[----:B------:R-:W4:Y:S01]  /*121e0*/  LDG.E.64 R2, desc[UR4][R2.64+0xc0] ;  /* 0x0000c00402027981 */ /* 0x000f22000c1e1b00 */
[----:B-----5:R-:W-:Y:S01]  /*121f0*/  MOV R20, R17 ;  /* 0x0000001100147202 */ /* 0x020fe20000000f00 */
[--C-:B-1----:R-:W-:Y:S02]  /*12200*/  HADD2.F32 R13, -RZ, R19.reuse.H1_H1 ;  /* 0x30000013ff0d7230 */ /* 0x102fe40000004100 */
[----:B---3--:R-:W-:Y:S02]  /*12210*/  HADD2.F32 R24, -RZ, R19.H0_H0 ;  /* 0x20000013ff187230 */ /* 0x008fe40000004100 */
[----:B------:R-:W-:-:S02]  /*12220*/  HADD2.F32 R17, -RZ, R20.H0_H0 ;  /* 0x20000014ff117230 */ /* 0x000fc40000004100 */
[----:B------:R-:W-:Y:S02]  /*12230*/  HADD2.F32 R20, -RZ, R20.H1_H1 ;  /* 0x30000014ff147230 */ /* 0x000fe40000004100 */
[----:B--2---:R-:W-:Y:S02]  /*12240*/  HADD2.F32 R8, -RZ, R5.H1_H1 ;  /* 0x30000005ff087230 */ /* 0x004fe40000004100 */
[----:B----4-:R-:W-:Y:S02]  /*12250*/  HADD2.F32 R6, -RZ, R3.H1_H1 ;  /* 0x30000003ff067230 */ /* 0x010fe40000004100 */
[----:B------:R-:W-:-:S03]  /*12260*/  HADD2.F32 R7, -RZ, R2.H1_H1 ;  /* 0x30000002ff077230 */ /* 0x000fc60000004100 */
[C---:B------:R-:W-:Y:S01]  /*12270*/  FMUL.FTZ R19, R13.reuse, R6 ;  /* 0x000000060d137220 */ /* 0x040fe20000410000 */
[-C--:B------:R-:W-:Y:S01]  /*12280*/  FMUL.FTZ R13, R13, R8.reuse ;  /* 0x000000080d0d7220 */ /* 0x080fe20000410000 */
[--C-:B------:R-:W-:Y:S02]  /*12290*/  HADD2.F32 R12, -RZ, R4.reuse.H1_H1 ;  /* 0x30000004ff0c7230 */ /* 0x100fe40000004100 */
[----:B------:R-:W-:Y:S01]  /*122a0*/  FMUL.FTZ R22, R20, R7 ;  /* 0x0000000714167220 */ /* 0x000fe20000410000 */
[C---:B------:R-:W-:Y:S01]  /*122b0*/  FFMA.FTZ R19, R24.reuse, R8, -R19 ;  /* 0x0000000818137223 */ /* 0x040fe20000010813 */
[----:B------:R-:W-:Y:S01]  /*122c0*/  FFMA.FTZ R6, R24, R6, R13 ;  /* 0x0000000618067223 */ /* 0x000fe2000001000d */
[----:B------:R-:W-:Y:S02]  /*122d0*/  HADD2.F32 R4, -RZ, R4.H0_H0 ;  /* 0x20000004ff047230 */ /* 0x000fe40000004100 */
[----:B------:R-:W-:Y:S01]  /*122e0*/  FMUL.FTZ R20, R20, R12 ;  /* 0x0000000c14147220 */ /* 0x000fe20000410000 */
[----:B------:R-:W-:-:S02]  /*122f0*/  HADD2.F32 R13, -RZ, R16.H1_H1 ;  /* 0x30000010ff0d7230 */ /* 0x000fc40000004100 */
[----:B------:R-:W-:Y:S02]  /*12300*/  HADD2.F32 R2, -RZ, R2.H0_H0 ;  /* 0x20000002ff027230 */ /* 0x000fe40000004100 */
[----:B------:R-:W-:Y:S02]  /*12310*/  HADD2.F32 R3, -RZ, R3.H0_H0 ;  /* 0x20000003ff037230 */ /* 0x000fe40000004100 */
[----:B------:R-:W-:Y:S02]  /*12320*/  HADD2.F32 R8, -RZ, R18.H1_H1 ;  /* 0x30000012ff087230 */ /* 0x000fe40000004100 */
[----:B------:R-:W-:Y:S02]  /*12330*/  HADD2.F32 R5, -RZ, R5.H0_H0 ;  /* 0x20000005ff057230 */ /* 0x000fe40000004100 */
[C---:B------:R-:W-:Y:S01]  /*12340*/  FFMA.FTZ R22, R17.reuse, R12, -R22 ;  /* 0x0000000c11167223 */ /* 0x040fe20000010816 */
[----:B------:R-:W-:Y:S01]  /*12350*/  FFMA.FTZ R7, R17, R7, R20 ;  /* 0x0000000711077223 */ /* 0x000fe20000010014 */
[C---:B------:R-:W-:Y:S01]  /*12360*/  FMUL.FTZ R12, R13.reuse, R2 ;  /* 0x000000020d0c7220 */ /* 0x040fe20000410000 */
[----:B------:R-:W-:Y:S01]  /*12370*/  FMUL.FTZ R21, R13, R4 ;  /* 0x000000040d157220 */ /* 0x000fe20000410000 */
[----:B------:R-:W-:-:S02]  /*12380*/  HADD2.F32 R17, -RZ, R16.H0_H0 ;  /* 0x20000010ff117230 */ /* 0x000fc40000004100 */
[C---:B------:R-:W-:Y:S01]  /*12390*/  FMUL.FTZ R13, R8.reuse, R3 ;  /* 0x00000003080d7220 */ /* 0x040fe20000410000 */
[----:B------:R-:W-:Y:S02]  /*123a0*/  HADD2.F32 R18, -RZ, R18.H0_H0 ;  /* 0x20000012ff127230 */ /* 0x000fe40000004100 */
[-C--:B------:R-:W-:Y:S01]  /*123b0*/  FMUL.FTZ R8, R8, R5.reuse ;  /* 0x0000000508087220 */ /* 0x080fe20000410000 */
[C---:B------:R-:W-:Y:S01]  /*123c0*/  FFMA.FTZ R12, R17.reuse, R4, -R12 ;  /* 0x00000004110c7223 */ /* 0x040fe2000001080c */
[----:B------:R-:W-:Y:S01]  /*123d0*/  FFMA.FTZ R21, R17, R2, R21 ;  /* 0x0000000211157223 */ /* 0x000fe20000010015 */
[C---:B------:R-:W-:Y:S01]  /*123e0*/  FFMA.FTZ R13, R18.reuse, R5, -R13 ;  /* 0x00000005120d7223 */ /* 0x040fe2000001080d */
[----:B------:R-:W-:Y:S01]  /*123f0*/  FFMA.FTZ R8, R18, R3, R8 ;  /* 0x0000000312087223 */ /* 0x000fe20000010008 */
[----:B------:R-:W-:Y:S02]  /*12400*/  F2FP.F16.F32.PACK_AB R17, R7, R22 ;  /* 0x000000160711723e */ /* 0x000fe400000000ff */
[----:B------:R-:W-:-:S02]  /*12410*/  F2FP.F16.F32.PACK_AB R19, R6, R19 ;  /* 0x000000130613723e */ /* 0x000fc400000000ff */
[----:B------:R-:W-:Y:S02]  /*12420*/  F2FP.F16.F32.PACK_AB R16, R21, R12 ;  /* 0x0000000c1510723e */ /* 0x000fe400000000ff */
[----:B------:R-:W-:Y:S02]  /*12430*/  F2FP.F16.F32.PACK_AB R18, R8, R13 ;  /* 0x0000000d0812723e */ /* 0x000fe400000000ff */
.L_x_2899:
[----:B------:R-:W-:Y:S05]  /*12440*/  BSYNC.RECONVERGENT B0 ;  /* 0x0000000000007941 */ /* 0x000fea0003800200 */
.L_x_2898:
[----:B-----5:R4:W-:Y:S01]  /*12450*/  STS.128 [R0+0x7800], R16 ;  /* 0x0078001000007388 */ /* 0x0209e20000000c00 */
[----:B------:R-:W-:Y:S05]  /*12460*/  BRA `(.L_x_2836) ;  /* 0x0000005c00087947 */ /* 0x000fea0003800000 */
.L_x_2837:
        /* <DEDUP_REMOVED lines=59> */
[----:B---3--:R-:W-:Y:S02]  /*12820*/  HADD2.F32 R4, -RZ, R16.H0_H0 ;  /* 0x20000010ff047230 */ /* 0x008fe40000004100 */
        /* <DEDUP_REMOVED lines=35> */
.L_x_2905:
[----:B------:R-:W-:Y:S05]  /*12a60*/  BSYNC.RECONVERGENT B0 ;  /* 0x0000000000007941 */ /* 0x000fea0003800200 */
.L_x_2904:
[----:B-----5:R-:W-:Y:S01]  /*12a70*/  IMAD.MOV.U32 R6, RZ, RZ, R38 ;  /* 0x000000ffff067224 */ /* 0x020fe200078e0026 */
[----:B------:R-:W-:Y:S01]  /*12a80*/  MOV R4, R36 ;  /* 0x0000002400047202 */ /* 0x000fe20000000f00 */
[----:B------:R-:W-:Y:S01]  /*12a90*/  IMAD.MOV.U32 R7, RZ, RZ, R39 ;  /* 0x000000ffff077224 */ /* 0x000fe200078e0027 */
[----:B------:R-:W-:Y:S02]  /*12aa0*/  MOV R5, R37 ;  /* 0x0000002500057202 */ /* 0x000fe40000000f00 */
.L_x_2903:
[----:B------:R-:W-:Y:S05]  /*12ab0*/  BSYNC.RECONVERGENT B1 ;  /* 0x0000000000017941 */ /* 0x000fea0003800200 */
.L_x_2902:
        /* <DEDUP_REMOVED lines=87> */
.L_x_2909:
[----:B------:R-:W-:Y:S05]  /*13030*/  BSYNC.RECONVERGENT B0 ;  /* 0x0000000000007941 */ /* 0x000fea0003800200 */
.L_x_2908:
[----:B-----5:R4:W-:Y:S02]  /*13040*/  STS.128 [R0+0x2000], R36 ;  /* 0x0020002400007388 */ /* 0x0209e40000000c00 */
.L_x_2907:
[----:B------:R-:W-:Y:S05]  /*13050*/  BSYNC.RECONVERGENT B1 ;  /* 0x0000000000017941 */ /* 0x000fea0003800200 */
.L_x_2906:
        /* <DEDUP_REMOVED lines=86> */
.L_x_2913:
[----:B------:R-:W-:Y:S05]  /*135c0*/  BSYNC.RECONVERGENT B0 ;  /* 0x0000000000007941 */ /* 0x000fea0003800200 */
.L_x_2912:
[----:B-----5:R1:W-:Y:S02]  /*135d0*/  STS.128 [R0+0x4000], R36 ;  /* 0x0040002400007388 */ /* 0x0203e40000000c00 */
.L_x_2911:
[----:B------:R-:W-:Y:S05]  /*135e0*/  BSYNC.RECONVERGENT B1 ;  /* 0x0000000000017941 */ /* 0x000fea0003800200 */
.L_x_2910:
        /* <DEDUP_REMOVED lines=35> */
[--C-:B------:R-:W-:Y:S02]  /*13820*/  HADD2.F32 R41, -RZ, R5.reuse.H0_H0 ;  /* 0x20000005ff297230 */ /* 0x100fe40000004100 */
        /* <DEDUP_REMOVED lines=8> */
[----:B------:R-:W-:Y:S01]  /*138b0*/  @!P1 FADD.FTZ R4, -R4, -RZ ;  /* 0x800000ff04049221 */ /* 0x000fe20000010100 */
[----:B------:R-:W-:-:S02]  /*138c0*/  HADD2.F32 R47, -RZ, R6.H1_H1 ;  /* 0x30000006ff2f7230 */ /* 0x000fc40000004100 */
[----:B------:R-:W-:Y:S01]  /*138d0*/  FMUL.FTZ R32, R32, R5 ;  /* 0x0000000520207220 */ /* 0x000fe20000410000 */
[----:B------:R-:W-:Y:S01]  /*138e0*/  FMUL.FTZ R28, R28, R23 ;  /* 0x000000171c1c7220 */ /* 0x000fe20000410000 */
[----:B------:R-:W-:Y:S01]  /*138f0*/  @!P1 FADD.FTZ R7, -R7, -RZ ;  /* 0x800000ff07079221 */ /* 0x000fe20000010100 */
[----:B------:R-:W-:Y:S01]  /*13900*/  FMUL.FTZ R21, R21, R4 ;  /* 0x0000000415157220 */ /* 0x000fe20000410000 */
[----:B-----5:R-:W-:Y:S02]  /*13910*/  HADD2.F32 R5, -RZ, R36.H0_H0 ;  /* 0x20000024ff057230 */ /* 0x020fe40000004100 */
[----:B------:R-:W-:Y:S01]  /*13920*/  FMUL.FTZ R30, R30, R43 ;  /* 0x0000002b1e1e7220 */ /* 0x000fe20000410000 */
[----:B------:R-:W-:Y:S01]  /*13930*/  FMUL.FTZ R40, R40, R7 ;  /* 0x0000000728287220 */ /* 0x000fe20000410000 */
[----:B----4-:R-:W-:Y:S02]  /*13940*/  HADD2.F32 R4, -RZ, R16.H0_H0 ;  /* 0x20000010ff047230 */ /* 0x010fe40000004100 */
[----:B------:R-:W-:Y:S01]  /*13950*/  FMUL.FTZ R20, R20, R41 ;  /* 0x0000002914147220 */ /* 0x000fe20000410000 */
[----:B------:R-:W-:-:S02]  /*13960*/  HADD2.F32 R23, -RZ, R36.H1_H1 ;  /* 0x30000024ff177230 */ /* 0x000fc40000004100 */
[----:B------:R-:W-:Y:S01]  /*13970*/  @!P1 FADD.FTZ R47, -R47, -RZ ;  /* 0x800000ff2f2f9221 */ /* 0x000fe20000010100 */
[----:B------:R-:W-:Y:S02]  /*13980*/  HADD2.F32 R7, -RZ, R37.H0_H0 ;  /* 0x20000025ff077230 */ /* 0x000fe40000004100 */
[----:B------:R-:W-:Y:S01]  /*13990*/  @!P1 FADD.FTZ R45, -R45, -RZ ;  /* 0x800000ff2d2d9221 */ /* 0x000fe20000010100 */
[----:B------:R-:W-:Y:S02]  /*139a0*/  HADD2.F32 R16, -RZ, R16.H1_H1 ;  /* 0x30000010ff107230 */ /* 0x000fe40000004100 */
[----:B------:R-:W-:Y:S01]  /*139b0*/  FFMA.FTZ R4, R5, R4, R28 ;  /* 0x0000000405047223 */ /* 0x000fe2000001001c */
[----:B------:R-:W-:Y:S02]  /*139c0*/  HADD2.F32 R6, -RZ, R17.H0_H0 ;  /* 0x20000011ff067230 */ /* 0x000fe40000004100 */
[----:B------:R-:W-:Y:S01]  /*139d0*/  FMUL.FTZ R34, R34, R47 ;  /* 0x0000002f22227220 */ /* 0x000fe20000410000 */
[----:B------:R-:W-:-:S02]  /*139e0*/  HADD2.F32 R41, -RZ, R19.H0_H0 ;  /* 0x20000013ff297230 */ /* 0x000fc40000004100 */
[----:B------:R-:W-:Y:S01]  /*139f0*/  FFMA.FTZ R23, R23, R16, R30 ;  /* 0x0000001017177223 */ /* 0x000fe2000001001e */
[----:B------:R-:W-:Y:S02]  /*13a00*/  HADD2.F32 R5, -RZ, R39.H0_H0 ;  /* 0x20000027ff057230 */ /* 0x000fe40000004100 */
[----:B------:R-:W-:Y:S01]  /*13a10*/  FFMA.FTZ R6, R7, R6, R20 ;  /* 0x0000000607067223 */ /* 0x000fe20000010014 */
[----:B------:R-:W-:Y:S02]  /*13a20*/  HADD2.F32 R17, -RZ, R17.H1_H1 ;  /* 0x30000011ff117230 */ /* 0x000fe40000004100 */
[----:B------:R-:W-:Y:S01]  /*13a30*/  FMUL.FTZ R22, R22, R45 ;  /* 0x0000002d16167220 */ /* 0x000fe20000410000 */
[--C-:B------:R-:W-:Y:S02]  /*13a40*/  HADD2.F32 R36, -RZ, R18.reuse.H0_H0 ;  /* 0x20000012ff247230 */ /* 0x100fe40000004100 */
[----:B------:R-:W-:Y:S02]  /*13a50*/  HADD2.F32 R43, -RZ, R18.H1_H1 ;  /* 0x30000012ff2b7230 */ /* 0x000fe40000004100 */
[----:B------:R-:W-:Y:S01]  /*13a60*/  FFMA.FTZ R5, R5, R41, R22 ;  /* 0x0000002905057223 */ /* 0x000fe20000010016 */
[----:B------:R-:W-:-:S02]  /*13a70*/  HADD2.F32 R19, -RZ, R19.H1_H1 ;  /* 0x30000013ff137230 */ /* 0x000fc40000004100 */
[----:B------:R-:W-:Y:S02]  /*13a80*/  HADD2.F32 R37, -RZ, R37.H1_H1 ;  /* 0x30000025ff257230 */ /* 0x000fe40000004100 */
[--C-:B------:R-:W-:Y:S02]  /*13a90*/  HADD2.F32 R16, -RZ, R38.reuse.H0_H0 ;  /* 0x20000026ff107230 */ /* 0x100fe40000004100 */
[----:B------:R-:W-:Y:S02]  /*13aa0*/  HADD2.F32 R7, -RZ, R38.H1_H1 ;  /* 0x30000026ff077230 */ /* 0x000fe40000004100 */
[----:B------:R-:W-:Y:S01]  /*13ab0*/  FFMA.FTZ R17, R37, R17, R32 ;  /* 0x0000001125117223 */ /* 0x000fe20000010020 */
[----:B------:R-:W-:Y:S02]  /*13ac0*/  HADD2.F32 R39, -RZ, R39.H1_H1 ;  /* 0x30000027ff277230 */ /* 0x000fe40000004100 */
[----:B------:R-:W-:Y:S01]  /*13ad0*/  FFMA.FTZ R16, R16, R36, R21 ;  /* 0x0000002410107223 */ /* 0x000fe20000010015 */
[----:B------:R-:W-:Y:S01]  /*13ae0*/  F2FP.F16.F32.PACK_AB R36, R23, R4 ;  /* 0x000000041724723e */ /* 0x000fe200000000ff */
[----:B------:R-:W-:Y:S01]  /*13af0*/  FFMA.FTZ R7, R7, R43, R34 ;  /* 0x0000002b07077223 */ /* 0x000fe20000010022 */
[----:B------:R-:W-:Y:S01]  /*13b00*/  F2FP.F16.F32.PACK_AB R37, R17, R6 ;  /* 0x000000061125723e */ /* 0x000fe200000000ff */
[----:B------:R-:W-:-:S03]  /*13b10*/  FFMA.FTZ R40, R39, R19, R40 ;  /* 0x0000001327287223 */ /* 0x000fc60000010028 */
[----:B------:R-:W-:Y:S02]  /*13b20*/  F2FP.F16.F32.PACK_AB R38, R7, R16 ;  /* 0x000000100726723e */ /* 0x000fe400000000ff */
[----:B------:R-:W-:Y:S02]  /*13b30*/  F2FP.F16.F32.PACK_AB R39, R40, R5 ;  /* 0x000000052827723e */ /* 0x000fe400000000ff */
.L_x_2915:
[----:B------:R-:W-:Y:S05]  /*13b40*/  BSYNC.RECONVERGENT B0 ;  /* 0x0000000000007941 */ /* 0x000fea0003800200 */
.L_x_2914:
[----:B-----5:R4:W-:Y:S02]  /*13b50*/  STS.128 [R0+0x6000], R36 ;  /* 0x0060002400007388 */ /* 0x0209e40000000c00 */
.L_x_2901:
[----:B------:R-:W-:Y:S05]  /*13b60*/  BSYNC.RECONVERGENT B2 ;  /* 0x0000000000027941 */ /* 0x000fea0003800200 */
.L_x_2900:
        /* <DEDUP_REMOVED lines=34> */
[----:B-----5:R-:W-:Y:S01]  /*13d90*/  MOV R38, R34 ;  /* 0x0000002200267202 */ /* 0x020fe20000000f00 */
[--C-:B----4-:R-:W-:Y:S02]  /*13da0*/  HADD2.F32 R34, -RZ, R20.reuse.H0_H0 ;  /* 0x20000014ff227230 */ /* 0x110fe40000004100 */
[----:B------:R-:W-:Y:S02]  /*13db0*/  HADD2.F32 R39, -RZ, R20.H1_H1 ;  /* 0x30000014ff277230 */ /* 0x000fe40000004100 */
[--C-:B------:R-:W-:Y:S02]  /*13dc0*/  HADD2.F32 R20, -RZ, R21.reuse.H0_H0 ;  /* 0x20000015ff147230 */ /* 0x100fe40000004100 */
[----:B------:R-:W-:Y:S02]  /*13dd0*/  HADD2.F32 R40, -RZ, R21.H1_H1 ;  /* 0x30000015ff287230 */ /* 0x000fe40000004100 */
[----:B------:R-:W-:-:S02]  /*13de0*/  HADD2.F32 R21, -RZ, R22.H0_H0 ;  /* 0x20000016ff157230 */ /* 0x000fc40000004100 */
[----:B------:R-:W-:Y:S02]  /*13df0*/  HADD2.F32 R41, -RZ, R22.H1_H1 ;  /* 0x30000016ff297230 */ /* 0x000fe40000004100 */
[--C-:B------:R-:W-:Y:S02]  /*13e00*/  HADD2.F32 R22, -RZ, R23.reuse.H0_H0 ;  /* 0x20000017ff167230 */ /* 0x100fe40000004100 */
[----:B------:R-:W-:Y:S02]  /*13e10*/  HADD2.F32 R42, -RZ, R23.H1_H1 ;  /* 0x30000017ff2a7230 */ /* 0x000fe40000004100 */
[--C-:B---3--:R-:W-:Y:S02]  /*13e20*/  HADD2.F32 R23, -RZ, R4.reuse.H0_H0 ;  /* 0x20000004ff177230 */ /* 0x108fe40000004100 */
        /* <DEDUP_REMOVED lines=51> */
.L_x_2921:
[----:B------:R-:W-:Y:S05]  /*14160*/  BSYNC.RECONVERGENT B0 ;  /* 0x0000000000007941 */ /* 0x000fea0003800200 */
.L_x_2920:
[----:B-----5:R4:W-:Y:S02]  /*14170*/  STS.128 [R0+0x800], R32 ;  /* 0x0008002000007388 */ /* 0x0209e40000000c00 */
.L_x_2919:
[----:B------:R-:W-:Y:S05]  /*14180*/  BSYNC.RECONVERGENT B1 ;  /* 0x0000000000017941 */ /* 0x000fea0003800200 */
.L_x_2918:
        /* <DEDUP_REMOVED lines=88> */
.L_x_2925:
[----:B------:R-:W-:Y:S05]  /*14710*/  BSYNC.RECONVERGENT B0 ;  /* 0x0000000000007941 */ /* 0x000fea0003800200 */
.L_x_2924:
[----:B-----5:R1:W-:Y:S02]  /*14720*/  STS.128 [R0+0x2800], R32 ;  /* 0x0028002000007388 */ /* 0x0203e40000000c00 */
.L_x_2923:
[----:B------:R-:W-:Y:S05]  /*14730*/  BSYNC.RECONVERGENT B1 ;  /* 0x0000000000017941 */ /* 0x000fea0003800200 */
.L_x_2922:
        /* <DEDUP_REMOVED lines=88> */
.L_x_2929:
[----:B------:R-:W-:Y:S05]  /*14cc0*/  BSYNC.RECONVERGENT B0 ;  /* 0x0000000000007941 */ /* 0x000fea0003800200 */
.L_x_2928:
[----:B-----5:R4:W-:Y:S02]  /*14cd0*/  STS.128 [R0+0x4800], R32 ;  /* 0x0048002000007388 */ /* 0x0209e40000000c00 */
.L_x_2927:
[----:B------:R-:W-:Y:S05]  /*14ce0*/  BSYNC.RECONVERGENT B1 ;  /* 0x0000000000017941 */ /* 0x000fea0003800200 */
.L_x_2926:
        /* <DEDUP_REMOVED lines=29> */
[----:B-1----:R-:W-:Y:S02]  /*14ec0*/  HADD2.F32 R36, -RZ, R21.H1_H1 ;  /* 0x30000015ff247230 */ /* 0x002fe40000004100 */
[--C-:B------:R-:W-:Y:S02]  /*14ed0*/  HADD2.F32 R21, -RZ, R22.reuse.H0_H0 ;  /* 0x20000016ff157230 */ /* 0x100fe40000004100 */
[----:B------:R-:W-:-:S02]  /*14ee0*/  HADD2.F32 R37, -RZ, R22.H1_H1 ;  /* 0x30000016ff257230 */ /* 0x000fc40000004100 */
[--C-:B------:R-:W-:Y:S02]  /*14ef0*/  HADD2.F32 R22, -RZ, R23.reuse.H0_H0 ;  /* 0x20000017ff167230 */ /* 0x100fe40000004100 */
[----:B------:R-:W-:Y:S02]  /*14f00*/  HADD2.F32 R38, -RZ, R23.H1_H1 ;  /* 0x30000017ff267230 */ /* 0x000fe40000004100 */
[--C-:B---3--:R-:W-:Y:S02]  /*14f10*/  HADD2.F32 R23, -RZ, R4.reuse.H0_H0 ;  /* 0x20000004ff177230 */ /* 0x108fe40000004100 */
        /* <DEDUP_REMOVED lines=51> */
.L_x_2931:
[----:B------:R-:W-:Y:S05]  /*15250*/  BSYNC.RECONVERGENT B0 ;  /* 0x0000000000007941 */ /* 0x000fea0003800200 */
.L_x_2930:
[----:B-----5:R4:W-:Y:S02]  /*15260*/  STS.128 [R0+0x6800], R32 ;  /* 0x0068002000007388 */ /* 0x0209e40000000c00 */
.L_x_2917:
[----:B------:R-:W-:Y:S05]  /*15270*/  BSYNC.RECONVERGENT B2 ;  /* 0x0000000000027941 */ /* 0x000fea0003800200 */
.L_x_2916:
[----:B------:R-:W-:Y:S01]  /*15280*/  IADD3 R30, PT, PT, R110, 0x20, RZ ;  /* 0x000000206e1e7810 */ /* 0x000fe20007ffe0ff */
[----:B------:R-:W-:Y:S03]  /*15290*/  BSSY.RECONVERGENT B2, `(.L_x_2932) ;  /* 0x0000170000027945 */ /* 0x000fe60003800200 */
[----:B------:R-:W-:-:S13]  /*152a0*/  ISETP.GE.AND P0, PT, R30, UR10, PT ;  /* 0x0000000a1e007c0c */ /* 0x000fda000bf06270 */
[----:B------:R-:W-:Y:S05]  /*152b0*/  @P0 BRA `(.L_x_2933) ;  /* 0x0000001400b40947 */ /* 0x000fea0003800000 */
[----:B-12-4-:R-:W1:Y:S01]  /*152c0*/  LDC R36, c[0x0][0x440] ;  /* 0x00011000ff247b82 */ /* 0x016e620000000800 */
[C---:B------:R-:W-:Y:S01]  /*152d0*/  LEA R38, P0, R2.reuse, R24, 0x6 ;  /* 0x0000001802267211 */ /* 0x040fe200078030ff */
[----:B------:R-:W-:Y:S01]  /*152e0*/  BSSY.RECONVERGENT B1, `(.L_x_2934) ;  /* 0x000005c000017945 */ /* 0x000fe20003800200 */
[----:B------:R-:W-:Y:S02]  /*152f0*/  IMAD.SHL.U32 R31, R101, 0x20, RZ ;  /* 0x00000020651f7824 */ /* 0x000fe400078e00ff */
[----:B------:R-:W-:Y:S02]  /*15300*/  LEA.HI.X R39, R2, R25, R3, 0x6, P0 ;  /* 0x0000001902277211 */ /* 0x000fe400000f3403 */
        /* <DEDUP_REMOVED lines=36> */
[----:B------:R-:W-:Y:S02]  /*15550*/  HADD2.F32 R47, -RZ, R4.H1_H1 ;  /* 0x30000004ff2f7230 */ /* 0x000fe40000004100 */
[----:B------:R-:W-:-:S02]  /*15560*/  HADD2.F32 R4, -RZ, R6.H0_H0 ;  /* 0x20000006ff047230 */ /* 0x000fc40000004100 */
[----:B------:R-:W-:Y:S01]  /*15570*/  @!P0 FADD.FTZ R23, -R23, -RZ ;  /* 0x800000ff17178221 */ /* 0x000fe20000010100 */
[--C-:B------:R-:W-:Y:S02]  /*15580*/  HADD2.F32 R45, -RZ, R5.reuse.H0_H0 ;  /* 0x20000005ff2d7230 */ /* 0x100fe40000004100 */
[----:B------:R-:W-:Y:S01]  /*15590*/  @!P0 FADD.FTZ R47, -R47, -RZ ;  /* 0x800000ff2f2f8221 */ /* 0x000fe20000010100 */
[----:B------:R-:W-:Y:S02]  /*155a0*/  HADD2.F32 R44, -RZ, R5.H1_H1 ;  /* 0x30000005ff2c7230 */ /* 0x000fe40000004100 */
[----:B------:R-:W-:Y:S01]  /*155b0*/  @!P0 FADD.FTZ R4, -R4, -RZ ;  /* 0x800000ff04048221 */ /* 0x000fe20000010100 */
[----:B------:R-:W-:Y:S02]  /*155c0*/  HADD2.F32 R49, -RZ, R6.H1_H1 ;  /* 0x30000006ff317230 */ /* 0x000fe40000004100 */
[----:B------:R-:W-:Y:S01]  /*155d0*/  @!P0 FADD.FTZ R45, -R45, -RZ ;  /* 0x800000ff2d2d8221 */ /* 0x000fe20000010100 */
[----:B------:R-:W-:-:S02]  /*155e0*/  HADD2.F32 R5, -RZ, R7.H0_H0 ;  /* 0x20000007ff057230 */ /* 0x000fc40000004100 */
[----:B------:R-:W-:Y:S01]  /*155f0*/  FMUL.FTZ R21, R21, R4 ;  /* 0x0000000415157220 */ /* 0x000fe20000410000 */
[----:B------:R-:W-:Y:S02]  /*15600*/  HADD2.F32 R6, -RZ, R7.H1_H1 ;  /* 0x30000007ff067230 */ /* 0x000fe40000004100 */
[----:B------:R-:W-:Y:S01]  /*15610*/  FMUL.FTZ R34, R34, R23 ;  /* 0x0000001722227220 */ /* 0x000fe20000410000 */
[----:B--2---:R-:W-:Y:S02]  /*15620*/  HADD2.F32 R4, -RZ, R16.H0_H0 ;  /* 0x20000010ff047230 */ /* 0x004fe40000004100 */
[----:B------:R-:W-:Y:S01]  /*15630*/  @!P0 FADD.FTZ R5, -R5, -RZ ;  /* 0x800000ff05058221 */ /* 0x000fe20000010100 */
[----:B------:R-:W-:Y:S02]  /*15640*/  HADD2.F32 R23, -RZ, R32.H1_H1 ;  /* 0x30000020ff177230 */ /* 0x000fe40000004100 */
[----:B------:R-:W-:Y:S01]  /*15650*/  @!P0 FADD.FTZ R6, -R6, -RZ ;  /* 0x800000ff06068221 */ /* 0x000fe20000010100 */
[----:B------:R-:W-:-:S02]  /*15660*/  HADD2.F32 R16, -RZ, R16.H1_H1 ;  /* 0x30000010ff107230 */ /* 0x000fc40000004100 */
[----:B------:R-:W-:Y:S01]  /*15670*/  FMUL.FTZ R22, R22, R5 ;  /* 0x0000000516167220 */ /* 0x000fe20000410000 */
[----:B------:R-:W-:Y:S01]  /*15680*/  @!P0 FADD.FTZ R44, -R44, -RZ ;  /* 0x800000ff2c2c8221 */ /* 0x000fe20000010100 */
[----:B------:R-:W-:Y:S01]  /*15690*/  FMUL.FTZ R43, R43, R6 ;  /* 0x000000062b2b7220 */ /* 0x000fe20000410000 */
[----:B------:R-:W-:Y:S01]  /*156a0*/  FMUL.FTZ R40, R40, R47 ;  /* 0x0000002f28287220 */ /* 0x000fe20000410000 */
[----:B------:R-:W-:Y:S02]  /*156b0*/  HADD2.F32 R5, -RZ, R32.H0_H0 ;  /* 0x20000020ff057230 */ /* 0x000fe40000004100 */
[----:B------:R-:W-:Y:S01]  /*156c0*/  FMUL.FTZ R20, R20, R45 ;  /* 0x0000002d14147220 */ /* 0x000fe20000410000 */
[----:B------:R-:W-:Y:S02]  /*156d0*/  HADD2.F32 R7, -RZ, R33.H0_H0 ;  /* 0x20000021ff077230 */ /* 0x000fe40000004100 */
[----:B------:R-:W-:Y:S01]  /*156e0*/  @!P0 FADD.FTZ R49, -R49, -RZ ;  /* 0x800000ff31318221 */ /* 0x000fe20000010100 */
[----:B------:R-:W-:-:S02]  /*156f0*/  HADD2.F32 R6, -RZ, R17.H0_H0 ;  /* 0x20000011ff067230 */ /* 0x000fc40000004100 */
[----:B------:R-:W-:Y:S01]  /*15700*/  FMUL.FTZ R41, R41, R44 ;  /* 0x0000002c29297220 */ /* 0x000fe20000410000 */
[----:B------:R-:W-:Y:S01]  /*15710*/  FFMA.FTZ R23, R23, R16, R40 ;  /* 0x0000001017177223 */ /* 0x000fe20000010028 */
[----:B------:R-:W-:Y:S02]  /*15720*/  HADD2.F32 R44, -RZ, R17.H1_H1 ;  /* 0x30000011ff2c7230 */ /* 0x000fe40000004100 */
[----:B------:R-:W-:Y:S01]  /*15730*/  FFMA.FTZ R4, R5, R4, R34 ;  /* 0x0000000405047223 */ /* 0x000fe20000010022 */
[--C-:B------:R-:W-:Y:S02]  /*15740*/  HADD2.F32 R32, -RZ, R18.reuse.H0_H0 ;  /* 0x20000012ff207230 */ /* 0x100fe40000004100 */
[----:B------:R-:W-:Y:S01]  /*15750*/  FFMA.FTZ R6, R7, R6, R20 ;  /* 0x0000000607067223 */ /* 0x000fe20000010014 */
[----:B------:R-:W-:Y:S02]  /*15760*/  HADD2.F32 R45, -RZ, R18.H1_H1 ;  /* 0x30000012ff2d7230 */ /* 0x000fe40000004100 */
[----:B------:R-:W-:Y:S01]  /*15770*/  FMUL.FTZ R42, R42, R49 ;  /* 0x000000312a2a7220 */ /* 0x000fe20000410000 */
[----:B------:R-:W-:-:S02]  /*15780*/  HADD2.F32 R16, -RZ, R37.H0_H0 ;  /* 0x20000025ff107230 */ /* 0x000fc40000004100 */
[--C-:B------:R-:W-:Y:S02]  /*15790*/  HADD2.F32 R17, -RZ, R19.reuse.H0_H0 ;  /* 0x20000013ff117230 */ /* 0x100fe40000004100 */
[----:B------:R-:W-:Y:S02]  /*157a0*/  HADD2.F32 R18, -RZ, R19.H1_H1 ;  /* 0x30000013ff127230 */ /* 0x000fe40000004100 */
[----:B------:R-:W-:Y:S01]  /*157b0*/  FFMA.FTZ R16, R16, R32, R21 ;  /* 0x0000002010107223 */ /* 0x000fe20000010015 */
[----:B------:R-:W-:Y:S01]  /*157c0*/  HADD2.F32 R20, -RZ, R33.H1_H1 ;  /* 0x30000021ff147230 */ /* 0x000fe20000004100 */
[----:B------:R-:W-:Y:S01]  /*157d0*/  F2FP.F16.F32.PACK_AB R32, R23, R4 ;  /* 0x000000041720723e */ /* 0x000fe200000000ff */
[----:B------:R-:W-:Y:S02]  /*157e0*/  HADD2.F32 R37, -RZ, R37.H1_H1 ;  /* 0x30000025ff257230 */ /* 0x000fe40000004100 */
[--C-:B------:R-:W-:Y:S02]  /*157f0*/  HADD2.F32 R5, -RZ, R35.reuse.H0_H0 ;  /* 0x20000023ff057230 */ /* 0x100fe40000004100 */
[----:B------:R-:W-:Y:S01]  /*15800*/  FFMA.FTZ R41, R20, R44, R41 ;  /* 0x0000002c14297223 */ /* 0x000fe20000010029 */
[----:B------:R-:W-:-:S02]  /*15810*/  HADD2.F32 R34, -RZ, R35.H1_H1 ;  /* 0x30000023ff227230 */ /* 0x000fc40000004100 */
[----:B------:R-:W-:Y:S01]  /*15820*/  FFMA.FTZ R37, R37, R45, R42 ;  /* 0x0000002d25257223 */ /* 0x000fe2000001002a */
[----:B------:R-:W-:Y:S01]  /*15830*/  FFMA.FTZ R5, R5, R17, R22 ;  /* 0x0000001105057223 */ /* 0x000fe20000010016 */
[----:B------:R-:W-:Y:S01]  /*15840*/  F2FP.F16.F32.PACK_AB R33, R41, R6 ;  /* 0x000000062921723e */ /* 0x000fe200000000ff */
[----:B------:R-:W-:Y:S02]  /*15850*/  FFMA.FTZ R18, R34, R18, R43 ;  /* 0x0000001222127223 */ /* 0x000fe4000001002b */
[----:B------:R-:W-:-:S03]  /*15860*/  F2FP.F16.F32.PACK_AB R34, R37, R16 ;  /* 0x000000102522723e */ /* 0x000fc600000000ff */
[----:B------:R-:W-:-:S03]  /*15870*/  F2FP.F16.F32.PACK_AB R35, R18, R5 ;  /* 0x000000051223723e */ /* 0x000fc600000000ff */
.L_x_2937:
[----:B------:R-:W-:Y:S05]  /*15880*/  BSYNC.RECONVERGENT B0 ;  /* 0x0000000000007941 */ /* 0x000fea0003800200 */
.L_x_2936:
[----:B-----5:R4:W-:Y:S02]  /*15890*/  STS.128 [R0+0x1000], R32 ;  /* 0x0010002000007388 */ /* 0x0209e40000000c00 */
.L_x_2935:
[----:B------:R-:W-:Y:S05]  /*158a0*/  BSYNC.RECONVERGENT B1 ;  /* 0x0000000000017941 */ /* 0x000fea0003800200 */
.L_x_2934:
        /* <DEDUP_REMOVED lines=50> */
[----:B----4-:R-:W-:Y:S02]  /*15bd0*/  HADD2.F32 R4, -RZ, R16.H0_H0 ;  /* 0x20000010ff047230 */ /* 0x010fe40000004100 */
        /* <DEDUP_REMOVED lines=37> */
.L_x_2941:
[----:B------:R-:W-:Y:S05]  /*15e30*/  BSYNC.RECONVERGENT B0 ;  /* 0x0000000000007941 */ /* 0x000fea0003800200 */
.L_x_2940:
[----:B-----5:R1:W-:Y:S02]  /*15e40*/  STS.128 [R0+0x3000], R32 ;  /* 0x0030002000007388 */ /* 0x0203e40000000c00 */
.L_x_2939:
[----:B------:R-:W-:Y:S05]  /*15e50*/  BSYNC.RECONVERGENT B1 ;  /* 0x0000000000017941 */ /* 0x000fea0003800200 */
.L_x_2938:
        /* <DEDUP_REMOVED lines=88> */
.L_x_2945:
[----:B------:R-:W-:Y:S05]  /*163e0*/  BSYNC.RECONVERGENT B0 ;  /* 0x0000000000007941 */ /* 0x000fea0003800200 */
.L_x_2944:
[----:B-----5:R4:W-:Y:S02]  /*163f0*/  STS.128 [R0+0x5000], R32 ;  /* 0x0050002000007388 */ /* 0x0209e40000000c00 */
.L_x_2943:
[----:B------:R-:W-:Y:S05]  /*16400*/  BSYNC.RECONVERGENT B1 ;  /* 0x0000000000017941 */ /* 0x000fea0003800200 */
.L_x_2942:
        /* <DEDUP_REMOVED lines=86> */
.L_x_2947:
[----:B------:R-:W-:Y:S05]  /*16970*/  BSYNC.RECONVERGENT B0 ;  /* 0x0000000000007941 */ /* 0x000fea0003800200 */
.L_x_2946:
[----:B-----5:R4:W-:Y:S02]  /*16980*/  STS.128 [R0+0x7000], R32 ;  /* 0x0070002000007388 */ /* 0x0209e40000000c00 */
.L_x_2933:
[----:B------:R-:W-:Y:S05]  /*16990*/  BSYNC.RECONVERGENT B2 ;  /* 0x0000000000027941 */ /* 0x000fea0003800200 */
.L_x_2932:
[----:B------:R-:W-:-:S04]  /*169a0*/  IADD3 R31, PT, PT, R110, 0x30, RZ ;  /* 0x000000306e1f7810 */ /* 0x000fc80007ffe0ff */
[----:B------:R-:W-:-:S13]  /*169b0*/  ISETP.GE.AND P0, PT, R31, UR10, PT ;  /* 0x0000000a1f007c0c */ /* 0x000fda000bf06270 */
[----:B------:R-:W-:Y:S05]  /*169c0*/  @P0 BRA `(.L_x_2836) ;  /* 0x0000001400b00947 */ /* 0x000fea0003800000 */
[----:B-12-4-:R-:W1:Y:S01]  /*169d0*/  LDC R36, c[0x0][0x440] ;  /* 0x00011000ff247b82 */ /* 0x016e620000000800 */
[----:B---3--:R-:W-:Y:S01]  /*169e0*/  IMAD.WIDE.U32 R24, R2, 0x60, R24 ;  /* 0x0000006002187825 */ /* 0x008fe200078e0018 */
[----:B------:R-:W-:Y:S03]  /*169f0*/  BSSY.RECONVERGENT B1, `(.L_x_2948) ;  /* 0x000005d000017945 */ /* 0x000fe60003800200 */
[----:B------:R-:W-:Y:S01]  /*16a00*/  IMAD R3, R3, 0x60, RZ ;  /* 0x0000006003037824 */ /* 0x000fe200078e02ff */
[----:B------:R-:W-:Y:S01]  /*16a10*/  MOV R2, R24 ;  /* 0x0000001800027202 */ /* 0x000fe20000000f00 */
[----:B------:R-:W-:-:S03]  /*16a20*/  IMAD R101, R101, 0x30, RZ ;  /* 0x0000003065657824 */ /* 0x000fc600078e02ff */
        /* <DEDUP_REMOVED lines=36> */
[--C-:B------:R-:W-:Y:S02]  /*16c70*/  HADD2.F32 R41, -RZ, R5.reuse.H0_H0 ;  /* 0x20000005ff297230 */ /* 0x100fe40000004100 */
[----:B------:R-:W-:Y:S02]  /*16c80*/  HADD2.F32 R42, -RZ, R5.H1_H1 ;  /* 0x30000005ff2a7230 */ /* 0x000fe40000004100 */
[----:B------:R-:W-:Y:S01]  /*16c90*/  @!P0 FADD.FTZ R23, -R23, -RZ ;  /* 0x800000ff17178221 */ /* 0x000fe20000010100 */
[----:B------:R-:W-:-:S02]  /*16ca0*/  HADD2.F32 R4, -RZ, R4.H1_H1 ;  /* 0x30000004ff047230 */ /* 0x000fc40000004100 */
        /* <DEDUP_REMOVED lines=9> */
[--C-:B----4-:R-:W-:Y:S02]  /*16d40*/  HADD2.F32 R4, -RZ, R16.reuse.H0_H0 ;  /* 0x20000010ff047230 */ /* 0x110fe40000004100 */
[----:B------:R-:W-:Y:S01]  /*16d50*/  @!P0 FADD.FTZ R5, -R5, -RZ ;  /* 0x800000ff05058221 */ /* 0x000fe20000010100 */
[----:B-----5:R-:W-:Y:S02]  /*16d60*/  HADD2.F32 R7, -RZ, R33.H0_H0 ;  /* 0x20000021ff077230 */ /* 0x020fe40000004100 */
[----:B------:R-:W-:Y:S01]  /*16d70*/  @!P0 FADD.FTZ R6, -R6, -RZ ;  /* 0x800000ff06068221 */ /* 0x000fe20000010100 */
[----:B------:R-:W-:Y:S02]  /*16d80*/  HADD2.F32 R16, -RZ, R16.H1_H1 ;  /* 0x30000010ff107230 */ /* 0x000fe40000004100 */
[----:B------:R-:W-:Y:S01]  /*16d90*/  FMUL.FTZ R22, R22, R5 ;  /* 0x0000000516167220 */ /* 0x000fe20000410000 */
[----:B------:R-:W-:-:S02]  /*16da0*/  HADD2.F32 R5, -RZ, R32.H0_H0 ;  /* 0x20000020ff057230 */ /* 0x000fc40000004100 */
[----:B------:R-:W-:Y:S01]  /*16db0*/  FMUL.FTZ R39, R39, R6 ;  /* 0x0000000627277220 */ /* 0x000fe20000410000 */
[----:B------:R-:W-:Y:S02]  /*16dc0*/  HADD2.F32 R32, -RZ, R32.H1_H1 ;  /* 0x30000020ff207230 */ /* 0x000fe40000004100 */
[----:B------:R-:W-:Y:S01]  /*16dd0*/  FMUL.FTZ R24, R24, R23 ;  /* 0x0000001718187220 */ /* 0x000fe20000410000 */
[--C-:B------:R-:W-:Y:S02]  /*16de0*/  HADD2.F32 R6, -RZ, R17.reuse.H0_H0 ;  /* 0x20000011ff067230 */ /* 0x100fe40000004100 */
[----:B------:R-:W-:Y:S01]  /*16df0*/  FMUL.FTZ R20, R20, R41 ;  /* 0x0000002914147220 */ /* 0x000fe20000410000 */
[----:B------:R-:W-:Y:S01]  /*16e00*/  @!P0 FADD.FTZ R43, -R43, -RZ ;  /* 0x800000ff2b2b8221 */ /* 0x000fe20000010100 */
[----:B------:R-:W-:Y:S01]  /*16e10*/  FMUL.FTZ R37, R37, R42 ;  /* 0x0000002a25257220 */ /* 0x000fe20000410000 */
[----:B------:R-:W-:Y:S01]  /*16e20*/  FMUL.FTZ R21, R21, R40 ;  /* 0x0000002815157220 */ /* 0x000fe20000410000 */
[----:B------:R-:W-:-:S02]  /*16e30*/  HADD2.F32 R42, -RZ, R17.H1_H1 ;  /* 0x30000011ff2a7230 */ /* 0x000fc40000004100 */
[----:B------:R-:W-:Y:S01]  /*16e40*/  FFMA.FTZ R4, R5, R4, R24 ;  /* 0x0000000405047223 */ /* 0x000fe20000010018 */
[--C-:B------:R-:W-:Y:S02]  /*16e50*/  HADD2.F32 R40, -RZ, R18.reuse.H0_H0 ;  /* 0x20000012ff287230 */ /* 0x100fe40000004100 */
[----:B------:R-:W-:Y:S01]  /*16e60*/  FFMA.FTZ R25, R32, R16, R25 ;  /* 0x0000001020197223 */ /* 0x000fe20000010019 */
[----:B------:R-:W-:Y:S02]  /*16e70*/  HADD2.F32 R23, -RZ, R18.H1_H1 ;  /* 0x30000012ff177230 */ /* 0x000fe40000004100 */
[----:B------:R-:W-:Y:S01]  /*16e80*/  FFMA.FTZ R6, R7, R6, R20 ;  /* 0x0000000607067223 */ /* 0x000fe20000010014 */
[--C-:B------:R-:W-:Y:S02]  /*16e90*/  HADD2.F32 R17, -RZ, R19.reuse.H0_H0 ;  /* 0x20000013ff117230 */ /* 0x100fe40000004100 */
[----:B------:R-:W-:Y:S01]  /*16ea0*/  FMUL.FTZ R38, R38, R43 ;  /* 0x0000002b26267220 */ /* 0x000fe20000410000 */
[----:B------:R-:W-:Y:S01]  /*16eb0*/  HADD2.F32 R18, -RZ, R19.H1_H1 ;  /* 0x30000013ff127230 */ /* 0x000fe20000004100 */
[----:B------:R-:W-:Y:S01]  /*16ec0*/  F2FP.F16.F32.PACK_AB R32, R25, R4 ;  /* 0x000000041920723e */ /* 0x000fe200000000ff */
        /* <DEDUP_REMOVED lines=10> */
[----:B------:R-:W-:-:S02]  /*16f70*/  FFMA.FTZ R18, R24, R18, R39 ;  /* 0x0000001218127223 */ /* 0x000fc40000010027 */
[----:B------:R-:W-:-:S03]  /*16f80*/  F2FP.F16.F32.PACK_AB R34, R7, R16 ;  /* 0x000000100722723e */ /* 0x000fc600000000ff */
[----:B------:R-:W-:-:S03]  /*16f90*/  F2FP.F16.F32.PACK_AB R35, R18, R5 ;  /* 0x000000051223723e */ /* 0x000fc600000000ff */
.L_x_2951:
[----:B------:R-:W-:Y:S05]  /*16fa0*/  BSYNC.RECONVERGENT B0 ;  /* 0x0000000000007941 */ /* 0x000fea0003800200 */
.L_x_2950:
[----:B-----5:R3:W-:Y:S02]  /*16fb0*/  STS.128 [R0+0x1800], R32 ;  /* 0x0018002000007388 */ /* 0x0207e40000000c00 */
.L_x_2949:
[----:B------:R-:W-:Y:S05]  /*16fc0*/  BSYNC.RECONVERGENT B1 ;  /* 0x0000000000017941 */ /* 0x000fea0003800200 */
.L_x_2948:
        /* <DEDUP_REMOVED lines=49> */
[--C-:B---3--:R-:W-:Y:S02]  /*172e0*/  HADD2.F32 R4, -RZ, R16.reuse.H0_H0 ;  /* 0x20000010ff047230 */ /* 0x108fe40000004100 */
        /* <DEDUP_REMOVED lines=37> */
.L_x_2955:
[----:B------:R-:W-:Y:S05]  /*17540*/  BSYNC.RECONVERGENT B0 ;  /* 0x0000000000007941 */ /* 0x000fea0003800200 */
.L_x_2954:
[----:B-----5:R1:W-:Y:S02]  /*17550*/  STS.128 [R0+0x3800], R32 ;  /* 0x0038002000007388 */ /* 0x0203e40000000c00 */
.L_x_2953:
[----:B------:R-:W-:Y:S05]  /*17560*/  BSYNC.RECONVERGENT B1 ;  /* 0x0000000000017941 */ /* 0x000fea0003800200 */
.L_x_2952:
        /* <DEDUP_REMOVED lines=49> */
[--C-:B--2---:R-:W-:Y:S02]  /*17880*/  HADD2.F32 R4, -RZ, R16.reuse.H0_H0 ;  /* 0x20000010ff047230 */ /* 0x104fe40000004100 */
        /* <DEDUP_REMOVED lines=37> */
.L_x_2959:
[----:B------:R-:W-:Y:S05]  /*17ae0*/  BSYNC.RECONVERGENT B0 ;  /* 0x0000000000007941 */ /* 0x000fea0003800200 */
.L_x_2958:
[----:B-----5:R3:W-:Y:S02]  /*17af0*/  STS.128 [R0+0x5800], R32 ;  /* 0x0058002000007388 */ /* 0x0207e40000000c00 */
.L_x_2957:
[----:B------:R-:W-:Y:S05]  /*17b00*/  BSYNC.RECONVERGENT B1 ;  /* 0x0000000000017941 */ /* 0x000fea0003800200 */
.L_x_2956:
        /* <DEDUP_REMOVED lines=17> */
[----:B-12---:R-:W-:Y:S02]  /*17c20*/  SHF.L.U64.HI R2, R5, 0x1, R4 ;  /* 0x0000000105027819 */ /* 0x006fe40000010204 */
[----:B---3--:R-:W-:-:S03]  /*17c30*/  IADD3 R4, P1, PT, R8, UR8, RZ ;  /* 0x0000000808047c10 */ /* 0x008fc6000ff3e0ff */
        /* <DEDUP_REMOVED lines=8> */
[----:B------:R-:W-:Y:S02]  /*17cc0*/  HADD2.F32 R2, -RZ, R20.H0_H0 ;  /* 0x20000014ff027230 */ /* 0x000fe40000004100 */
[----:B------:R-:W-:Y:S02]  /*17cd0*/  HADD2.F32 R3, -RZ, R21.H0_H0 ;  /* 0x20000015ff037230 */ /* 0x000fe40000004100 */
[----:B------:R-:W-:Y:S02]  /*17ce0*/  HADD2.F32 R8, -RZ, R22.H0_H0 ;  /* 0x20000016ff087230 */ /* 0x000fe40000004100 */
        /* <DEDUP_REMOVED lines=12> */
[----:B------:R-:W-:Y:S02]  /*17db0*/  HADD2.F32 R23, -RZ, R23.H1_H1 ;  /* 0x30000017ff177230 */ /* 0x000fe40000004100 */
[----:B------:R-:W-:Y:S01]  /*17dc0*/  FMUL.FTZ R2, R2, R13 ;  /* 0x0000000d02027220 */ /* 0x000fe20000410000 */
[----:B------:R-:W-:Y:S02]  /*17dd0*/  HADD2.F32 R27, -RZ, R7.H0_H0 ;  /* 0x20000007ff1b7230 */ /* 0x000fe40000004100 */
[----:B------:R-:W-:Y:S01]  /*17de0*/  @!P0 FADD.FTZ R6, -R6, -RZ ;  /* 0x800000ff06068221 */ /* 0x000fe20000010100 */
[----:B------:R-:W-:Y:S02]  /*17df0*/  HADD2.F32 R21, -RZ, R21.H1_H1 ;  /* 0x30000015ff157230 */ /* 0x000fe40000004100 */
[----:B------:R-:W-:Y:S01]  /*17e00*/  FMUL.FTZ R3, R3, R4 ;  /* 0x0000000403037220 */ /* 0x000fe20000410000 */
[----:B------:R-:W-:-:S02]  /*17e10*/  HADD2.F32 R20, -RZ, R20.H1_H1 ;  /* 0x30000014ff147230 */ /* 0x000fc40000004100 */
[----:B------:R-:W-:Y:S01]  /*17e20*/  @!P0 FADD.FTZ R27, -R27, -RZ ;  /* 0x800000ff1b1b8221 */ /* 0x000fe20000010100 */
[----:B------:R-:W-:Y:S01]  /*17e30*/  FMUL.FTZ R8, R8, R5 ;  /* 0x0000000508087220 */ /* 0x000fe20000410000 */
[----:B------:R-:W-:Y:S01]  /*17e40*/  FMUL.FTZ R23, R23, R6 ;  /* 0x0000000617177220 */ /* 0x000fe20000410000 */
[----:B-----5:R-:W-:Y:S02]  /*17e50*/  HADD2.F32 R5, -RZ, R32.H0_H0 ;  /* 0x20000020ff057230 */ /* 0x020fe40000004100 */
[----:B------:R-:W-:Y:S01]  /*17e60*/  FMUL.FTZ R21, R21, R24 ;  /* 0x0000001815157220 */ /* 0x000fe20000410000 */
[----:B------:R-:W-:Y:S02]  /*17e70*/  HADD2.F32 R6, -RZ, R33.H0_H0 ;  /* 0x20000021ff067230 */ /* 0x000fe40000004100 */
[----:B------:R-:W-:Y:S01]  /*17e80*/  @!P0 FADD.FTZ R29, -R29, -RZ ;  /* 0x800000ff1d1d8221 */ /* 0x000fe20000010100 */
[----:B----4-:R-:W-:Y:S02]  /*17e90*/  HADD2.F32 R4, -RZ, R16.H0_H0 ;  /* 0x20000010ff047230 */ /* 0x010fe40000004100 */
[----:B------:R-:W-:Y:S01]  /*17ea0*/  FMUL.FTZ R12, R12, R27 ;  /* 0x0000001b0c0c7220 */ /* 0x000fe20000410000 */
[----:B------:R-:W-:-:S02]  /*17eb0*/  HADD2.F32 R13, -RZ, R17.H0_H0 ;  /* 0x20000011ff0d7230 */ /* 0x000fc40000004100 */
[----:B------:R-:W-:Y:S01]  /*17ec0*/  FMUL.FTZ R20, R20, R25 ;  /* 0x0000001914147220 */ /* 0x000fe20000410000 */
[----:B------:R-:W-:Y:S02]  /*17ed0*/  HADD2.F32 R22, -RZ, R22.H1_H1 ;  /* 0x30000016ff167230 */ /* 0x000fe40000004100 */
[----:B------:R-:W-:Y:S01]  /*17ee0*/  FFMA.FTZ R2, R5, R4, R2 ;  /* 0x0000000405027223 */ /* 0x000fe20000010002 */
[----:B------:R-:W-:Y:S02]  /*17ef0*/  HADD2.F32 R24, -RZ, R17.H1_H1 ;  /* 0x30000011ff187230 */ /* 0x000fe40000004100 */
[----:B------:R-:W-:Y:S01]  /*17f00*/  FFMA.FTZ R3, R6, R13, R3 ;  /* 0x0000000d06037223 */ /* 0x000fe20000010003 */
[--C-:B------:R-:W-:Y:S02]  /*17f10*/  HADD2.F32 R17, -RZ, R18.reuse.H0_H0 ;  /* 0x20000012ff117230 */ /* 0x100fe40000004100 */
[----:B------:R-:W-:Y:S01]  /*17f20*/  FMUL.FTZ R22, R22, R29 ;  /* 0x0000001d16167220 */ /* 0x000fe20000410000 */
[----:B------:R-:W-:-:S02]  /*17f30*/  HADD2.F32 R27, -RZ, R18.H1_H1 ;  /* 0x30000012ff1b7230 */ /* 0x000fc40000004100 */
[--C-:B------:R-:W-:Y:S02]  /*17f40*/  HADD2.F32 R25, -RZ, R19.reuse.H0_H0 ;  /* 0x20000013ff197230 */ /* 0x100fe40000004100 */
[----:B------:R-:W-:Y:S02]  /*17f50*/  HADD2.F32 R18, -RZ, R19.H1_H1 ;  /* 0x30000013ff127230 */ /* 0x000fe40000004100 */
[----:B------:R-:W-:Y:S02]  /*17f60*/  HADD2.F32 R7, -RZ, R32.H1_H1 ;  /* 0x30000020ff077230 */ /* 0x000fe40000004100 */
[----:B------:R-:W-:Y:S02]  /*17f70*/  HADD2.F32 R16, -RZ, R16.H1_H1 ;  /* 0x30000010ff107230 */ /* 0x000fe40000004100 */
[----:B------:R-:W-:Y:S02]  /*17f80*/  HADD2.F32 R4, -RZ, R33.H1_H1 ;  /* 0x30000021ff047230 */ /* 0x000fe40000004100 */
[----:B------:R-:W-:-:S02]  /*17f90*/  HADD2.F32 R5, -RZ, R34.H0_H0 ;  /* 0x20000022ff057230 */ /* 0x000fc40000004100 */
[----:B------:R-:W-:Y:S01]  /*17fa0*/  FFMA.FTZ R7, R7, R16, R20 ;  /* 0x0000001007077223 */ /* 0x000fe20000010014 */
        /* <DEDUP_REMOVED lines=12> */
.L_x_2961:
[----:B------:R-:W-:Y:S05]  /*18070*/  BSYNC.RECONVERGENT B0 ;  /* 0x0000000000007941 */ /* 0x000fea0003800200 */
.L_x_2960:
[----:B-----5:R3:W-:Y:S02]  /*18080*/  STS.128 [R0+0x7800], R32 ;  /* 0x0078002000007388 */ /* 0x0207e40000000c00 */
.L_x_2836:
[----:B------:R-:W-:Y:S05]  /*18090*/  BSYNC.RECONVERGENT B3 ;  /* 0x0000000000037941 */ /* 0x000fea0003800200 */
.L_x_2828:
        /* <DEDUP_REMOVED lines=11> */
[--C-:B------:R-:W-:Y:S02]  /*18150*/  @!P4 IMAD.MOV.U32 R222, RZ, RZ, R226.reuse ;  /* 0x000000ffffdec224 */ /* 0x100fe400078e00e2 */
[----:B--23--:R-:W-:Y:S01]  /*18160*/  @!P3 IMAD.MOV.U32 R2, RZ, RZ, R226 ;  /* 0x000000ffff02b224 */ /* 0x00cfe200078e00e2 */
        /* <DEDUP_REMOVED lines=23> */
.L_x_2963:
[----:B------:R-:W-:Y:S05]  /*182e0*/  BSYNC.RECONVERGENT B0 ;  /* 0x0000000000007941 */ /* 0x000fea0003800200 */
.L_x_2962:
[----:B------:R-:W-:Y:S04]  /*182f0*/  BSSY.RECONVERGENT B0, `(.L_x_2964) ;  /* 0x000001d000007945 */ /* 0x000fe80003800200 */
[----:B------:R-:W-:Y:S05]  /*18300*/  @P5 BRA `(.L_x_2965) ;  /* 0x00000000006c5947 */ /* 0x000fea0003800000 */
[----:B------:R-:W4:Y:S01]  /*18310*/  LDCU UR8, c[0x0][0x440] ;  /* 0x00008800ff0877ac */ /* 0x000f220008000800 */
[----:B-123--:R-:W-:-:S04]  /*18320*/  LEA R2, P5, R63, R226, 0x1 ;  /* 0x000000e23f027211 */ /* 0x00efc800078a08ff */
        /* <DEDUP_REMOVED lines=25> */
.L_x_2965:
[----:B------:R-:W-:Y:S05]  /*184c0*/  BSYNC.RECONVERGENT B0 ;  /* 0x0000000000007941 */ /* 0x000fea0003800200 */
.L_x_2964:
[----:B------:R-:W-:Y:S01]  /*184d0*/  BSSY.RECONVERGENT B0, `(.L_x_2966) ;  /* 0x000001f000007945 */ /* 0x000fe20003800200 */
[----:B------:R-:W-:-:S03]  /*184e0*/  ISETP.GE.AND P5, PT, R31, UR9, PT ;  /* 0x000000091f007c0c */ /* 0x000fc6000bfa6270 */
[----:B------:R-:W-:Y:S10]  /*184f0*/  @P0 BRA `(.L_x_2967) ;  /* 0x0000000000700947 */ /* 0x000ff40003800000 */
[----:B-123--:R-:W1:Y:S01]  /*18500*/  LDC.64 R2, c[0x0][0x3b8] ;  /* 0x0000ee00ff027b82 */ /* 0x00ee620000000a00 */
[----:B------:R-:W2:Y:S02]  /*18510*/  LDCU UR8, c[0x0][0x440] ;  /* 0x00008800ff0877ac */ /* 0x000ea40008000800 */
[----:B--2---:R-:W-:Y:S02]  /*18520*/  ISETP.GE.AND P3, PT, R14, UR8, PT ;  /* 0x000000080e007c0c */ /* 0x004fe4000bf66270 */
        /* <DEDUP_REMOVED lines=25> */
.L_x_2967:
[----:B------:R-:W-:Y:S05]  /*186c0*/  BSYNC.RECONVERGENT B0 ;  /* 0x0000000000007941 */ /* 0x000fea0003800200 */
.L_x_2966:
[----:B------:R-:W-:Y:S04]  /*186d0*/  BSSY.RECONVERGENT B0, `(.L_x_2968) ;  /* 0x0000020000007945 */ /* 0x000fe80003800200 */
[----:B------:R-:W-:Y:S05]  /*186e0*/  @P5 BRA `(.L_x_2969) ;  /* 0x0000000000785947 */ /* 0x000fea0003800000 */
[----:B-123--:R-:W1:Y:S01]  /*186f0*/  LDC.64 R2, c[0x0][0x3b8] ;  /* 0x0000ee00ff027b82 */ /* 0x00ee620000000a00 */
[----:B------:R-:W2:Y:S01]  /*18700*/  LDCU UR8, c[0x0][0x440] ;  /* 0x00008800ff0877ac */ /* 0x000ea20008000800 */
[----:B------:R-:W-:Y:S01]  /*18710*/  IMAD.MOV.U32 R222, RZ, RZ, R226 ;  /* 0x000000ffffde7224 */ /* 0x000fe200078e00e2 */
[----:B--2---:R-:W-:Y:S02]  /*18720*/  ISETP.GE.AND P3, PT, R14, UR8, PT ;  /* 0x000000080e007c0c */ /* 0x004fe4000bf66270 */
        /* <DEDUP_REMOVED lines=26> */
.L_x_2969:
[----:B------:R-:W-:Y:S05]  /*188d0*/  BSYNC.RECONVERGENT B0 ;  /* 0x0000000000007941 */ /* 0x000fea0003800200 */
.L_x_2968:
[----:B------:R-:W0:Y:S01]  /*188e0*/  LDGDEPBAR ;  /* 0x00000000000079af */ /* 0x000e220000000000 */
[----:B------:R-:W-:Y:S01]  /*188f0*/  BSSY.RECONVERGENT B0, `(.L_x_2970) ;  /* 0x0000028000007945 */ /* 0x000fe20003800200 */
[----:B------:R-:W-:Y:S01]  /*18900*/  IADD3 R96, PT, PT, R102, R61, RZ ;  /* 0x0000003d66607210 */ /* 0x000fe20007ffe0ff */
        /* <DEDUP_REMOVED lines=32> */
[----:B------:R2:W-:Y:S01]  /*18b10*/  @P0 STS.128 [R0+0x16000], RZ ;  /* 0x016000ff00000388 */ /* 0x0005e20000000c00 */
[----:B------:R-:W-:Y:S05]  /*18b20*/  BRA `(.L_x_2972) ;  /* 0x0000000000107947 */ /* 0x000fea0003800000 */
.L_x_2971:
[----:B------:R1:W-:Y:S04]  /*18b30*/  STS.128 [R0+0x10000], RZ ;  /* 0x010000ff00007388 */ /* 0x0003e80000000c00 */
[----:B------:R1:W-:Y:S04]  /*18b40*/  STS.128 [R0+0x12000], RZ ;  /* 0x012000ff00007388 */ /* 0x0003e80000000c00 */
[----:B------:R1:W-:Y:S04]  /*18b50*/  STS.128 [R0+0x14000], RZ ;  /* 0x014000ff00007388 */ /* 0x0003e80000000c00 */
[----:B------:R1:W-:Y:S02]  /*18b60*/  STS.128 [R0+0x16000], RZ ;  /* 0x016000ff00007388 */ /* 0x0003e40000000c00 */
.L_x_2972:
[----:B------:R-:W-:Y:S05]  /*18b70*/  BSYNC.RECONVERGENT B0 ;  /* 0x0000000000007941 */ /* 0x000fea0003800200 */
.L_x_2970:
[----:B------:R-:W-:Y:S01]  /*18b80*/  ISETP.GE.AND P0, PT, R28, UR9, PT ;  /* 0x000000091c007c0c */ /* 0x000fe2000bf06270 */
[----:B------:R-:W-:Y:S01]  /*18b90*/  BSSY.RECONVERGENT B0, `(.L_x_2973) ;  /* 0x0000028000007945 */ /* 0x000fe20003800200 */
[--C-:B-123--:R-:W-:Y:S02]  /*18ba0*/  SHF.R.U32.HI R2, RZ, 0x4, R65.reuse ;  /* 0x00000004ff027819 */ /* 0x10efe40000011641 */
[----:B------:R-:W-:Y:S02]  /*18bb0*/  LOP3.LUT R104, R104, 0x8, R65, 0x78, !PT ;  /* 0x0000000868687812 */ /* 0x000fe400078e7841 */
[----:B------:R-:W-:Y:S01]  /*18bc0*/  ISETP.GE.AND P6, PT, R30, UR9, PT ;  /* 0x000000091e007c0c */ /* 0x000fe2000bfc6270 */
[----:B------:R-:W-:Y:S01]  /*18bd0*/  IMAD.SHL.U32 R2, R2, 0x400, RZ ;  /* 0x0000040002027824 */ /* 0x000fe200078e00ff */
[----:B------:R-:W-:Y:S02]  /*18be0*/  ISETP.GE.AND P5, PT, R31, UR9, PT ;  /* 0x000000091f007c0c */ /* 0x000fe4000bfa6270 */
[----:B------:R-:W-:-:S02]  /*18bf0*/  LOP3.LUT R12, R104, 0x38, R105, 0x78, !PT ;  /* 0x00000038680c7812 */ /* 0x000fc400078e7869 */
[----:B------:R-:W-:Y:S01]  /*18c00*/  LOP3.LUT R3, R2, 0x400, RZ, 0xc0, !PT ;  /* 0x0000040002037812 */ /* 0x000fe200078ec0ff */
[----:B------:R1:W-:Y:S04]  /*18c10*/  @P0 STS.128 [R0+0x10800], RZ ;  /* 0x010800ff00000388 */ /* 0x0003e80000000c00 */
[----:B------:R1:W-:Y:S04]  /*18c20*/  @P0 STS.128 [R0+0x12800], RZ ;  /* 0x012800ff00000388 */ /* 0x0003e80000000c00 */
[----:B------:R1:W-:Y:S04]  /*18c30*/  @P0 STS.128 [R0+0x14800], RZ ;  /* 0x014800ff00000388 */ /* 0x0003e80000000c00 */
        /* <DEDUP_REMOVED lines=29> */
.L_x_2974:
[----:B------:R-:W-:Y:S05]  /*18e10*/  BSYNC.RECONVERGENT B0 ;  /* 0x0000000000007941 */ /* 0x000fea0003800200 */
.L_x_2973:
[----:B------:R3:W-:Y:S01]  /*18e20*/  @P6 STS.128 [R0+0x11000], RZ ;  /* 0x011000ff00006388 */ /* 0x0007e20000000c00 */
[----:B------:R-:W-:Y:S01]  /*18e30*/  BSSY.RECONVERGENT B0, `(.L_x_2975) ;  /* 0x0000023000007945 */ /* 0x000fe20003800200 */
[----:B------:R-:W-:Y:S02]  /*18e40*/  LEA R12, R12, R3, 0x1 ;  /* 0x000000030c0c7211 */ /* 0x000fe400078e08ff */
[----:B------:R3:W-:Y:S01]  /*18e50*/  @P6 STS.128 [R0+0x13000], RZ ;  /* 0x013000ff00006388 */ /* 0x0007e20000000c00 */
[----:B------:R-:W-:-:S03]  /*18e60*/  LEA R96, R96, UR6, 0x1 ;  /* 0x0000000660607c11 */ /* 0x000fc6000f8e08ff */
[----:B------:R3:W-:Y:S04]  /*18e70*/  @P6 STS.128 [R0+0x15000], RZ ;  /* 0x015000ff00006388 */ /* 0x0007e80000000c00 */
[----:B------:R3:W-:Y:S01]  /*18e80*/  @P6 STS.128 [R0+0x17000], RZ ;  /* 0x017000ff00006388 */ /* 0x0007e20000000c00 */
[----:B------:R-:W-:Y:S05]  /*18e90*/  @P6 BRA `(.L_x_2976) ;  /* 0x0000000000706947 */ /* 0x000fea0003800000 */
[----:B------:R-:W2:Y:S01]  /*18ea0*/  LDC.64 R2, c[0x0][0x3c0] ;  /* 0x0000f000ff027b82 */ /* 0x000ea20000000a00 */
        /* <DEDUP_REMOVED lines=27> */
.L_x_2976:
[----:B------:R-:W-:Y:S05]  /*19060*/  BSYNC.RECONVERGENT B0 ;  /* 0x0000000000007941 */ /* 0x000fea0003800200 */
.L_x_2975:
[----:B------:R1:W-:Y:S01]  /*19070*/  @P5 STS.128 [R0+0x11800], RZ ;  /* 0x011800ff00005388 */ /* 0x0003e20000000c00 */
[----:B------:R-:W-:Y:S03]  /*19080*/  BSSY.RECONVERGENT B0, `(.L_x_2977) ;  /* 0x0000023000007945 */ /* 0x000fe60003800200 */
[----:B------:R1:W-:Y:S04]  /*19090*/  @P5 STS.128 [R0+0x13800], RZ ;  /* 0x013800ff00005388 */ /* 0x0003e80000000c00 */
[----:B------:R1:W-:Y:S04]  /*190a0*/  @P5 STS.128 [R0+0x15800], RZ ;  /* 0x015800ff00005388 */ /* 0x0003e80000000c00 */
[----:B------:R1:W-:Y:S01]  /*190b0*/  @P5 STS.128 [R0+0x17800], RZ ;  /* 0x017800ff00005388 */ /* 0x0003e20000000c00 */
[----:B------:R-:W-:Y:S05]  /*190c0*/  @P5 BRA `(.L_x_2978) ;  /* 0x0000000000785947 */ /* 0x000fea0003800000 */
[----:B------:R-:W1:Y:S01]  /*190d0*/  LDC.64 R2, c[0x0][0x3c0] ;  /* 0x0000f000ff027b82 */ /* 0x000e620000000a00 */
        /* <DEDUP_REMOVED lines=29> */
.L_x_2978:
[----:B------:R-:W-:Y:S05]  /*192b0*/  BSYNC.RECONVERGENT B0 ;  /* 0x0000000000007941 */ /* 0x000fea0003800200 */
.L_x_2977:
[----:B------:R-:W-:Y:S01]  /*192c0*/  LDSM.16.M88.4 R56, [R96] ;  /* 0x000000006038783b */ /* 0x000fe20000000200 */
[----:B------:R-:W-:Y:S01]  /*192d0*/  IMAD.MOV.U32 R2, RZ, RZ, 0x20 ;  /* 0x00000020ff027424 */ /* 0x000fe200078e00ff */
[----:B------:R-:W-:Y:S01]  /*192e0*/  LOP3.LUT P0, RZ, R65, 0x2, RZ, 0xc0, !PT ;  /* 0x0000000241ff7812 */ /* 0x000fe2000780c0ff */
[----:B------:R-:W-:Y:S01]  /*192f0*/  VIADD R66, R12, UR6 ;  /* 0x000000060c427c36 */ /* 0x000fe20008000000 */
[----:B------:R-:W3:Y:S01]  /*19300*/  LDSM.16.M88.4 R28, [R12+UR6+0x8000] ;  /* 0x008000060c1c783b */ /* 0x000ee20008000200 */
[----:B------:R-:W-:Y:S01]  /*19310*/  IMAD.MOV.U32 R67, RZ, RZ, 0x40 ;  /* 0x00000040ff437424 */ /* 0x000fe200078e00ff */
[----:B------:R-:W-:Y:S01]  /*19320*/  SEL R13, R2, 0xffffffe0, !P0 ;  /* 0xffffffe0020d7807 */ /* 0x000fe20004000000 */
[----:B------:R-:W1:Y:S01]  /*19330*/  LDCU UR8, c[0x0][0x508] ;  /* 0x0000a100ff0877ac */ /* 0x000e620008000800 */
[----:B------:R-:W3:Y:S01]  /*19340*/  LDSM.16.M88.4 R20, [R12+UR6+0x8800] ;  /* 0x008800060c14783b */ /* 0x000ee20008000200 */
[----:B------:R-:W-:Y:S01]  /*19350*/  ISETP.NE.AND P0, PT, R100, RZ, PT ;  /* 0x000000ff6400720c */ /* 0x000fe20003f05270 */
[----:B------:R-:W-:Y:S01]  /*19360*/  IMAD.U32 R232, RZ, RZ, UR23 ;  /* 0x00000017ffe87e24 */ /* 0x000fe2000f8e00ff */
[----:B------:R-:W-:Y:S01]  /*19370*/  UISETP.GT.AND UP0, UPT, UR28, UR7, UPT ;  /* 0x000000071c00728c */ /* 0x000fe2000bf04270 */
[--C-:B------:R-:W-:Y:S01]  /*19380*/  IMAD.IADD R8, R96, 0x1, R13.reuse ;  /* 0x0000000160087824 */ /* 0x100fe200078e020d */
[----:B-----5:R-:W3:Y:S01]  /*19390*/  LDSM.16.M88.4 R72, [R12+UR6+0x9000] ;  /* 0x009000060c48783b */ /* 0x020ee20008000200 */
[----:B------:R-:W-:Y:S01]  /*193a0*/  IMAD.IADD R3, R66, 0x1, R13 ;  /* 0x0000000142037824 */ /* 0x000fe200078e020d */
[----:B------:R-:W-:Y:S01]  /*193b0*/  SEL R67, R67, 0xffffffc0, !P0 ;  /* 0xffffffc043437807 */ /* 0x000fe20004000000 */
[----:B------:R-:W-:Y:S01]  /*193c0*/  IMAD.U32 R229, RZ, RZ, UR26 ;  /* 0x0000001affe57e24 */ /* 0x000fe2000f8e00ff */
[----:B----4-:R-:W4:Y:S03]  /*193d0*/  LDSM.16.M88.4 R36, [R12+UR6+0x9800] ;  /* 0x009800060c24783b */ /* 0x010f260008000200 */
[--C-:B------:R-:W-:Y:S01]  /*193e0*/  IMAD.IADD R94, R96, 0x1, R67.reuse ;  /* 0x00000001605e7824 */ /* 0x100fe200078e0243 */
[----:B------:R-:W-:Y:S01]  /*193f0*/  LDSM.16.M88.4 R84, [R8] ;  /* 0x000000000854783b */ /* 0x000fe20000000200 */
[----:B------:R-:W-:-:S02]  /*19400*/  IMAD.IADD R66, R66, 0x1, R67 ;  /* 0x0000000142427824 */ /* 0x000fc400078e0243 */
[C---:B------:R-:W-:Y:S01]  /*19410*/  IMAD.IADD R92, R13.reuse, 0x1, R94 ;  /* 0x000000010d5c7824 */ /* 0x040fe200078e025e */
[----:B-12---:R-:W1:Y:S01]  /*19420*/  LDSM.16.M88.4 R4, [R3+0x8000] ;  /* 0x008000000304783b */ /* 0x006e620000000200 */
[----:B------:R-:W-:Y:S01]  /*19430*/  IMAD.IADD R60, R13, 0x1, R66 ;  /* 0x000000010d3c7824 */ /* 0x000fe200078e0242 */
[----:B------:R-:W-:Y:S02]  /*19440*/  UIADD3 UR8, UPT, UPT, UR26, UR8, -UR20 ;  /* 0x000000081a087290 */ /* 0x000fe4000fffe814 */
[----:B------:R-:W2:Y:S04]  /*19450*/  LDSM.16.M88.4 R16, [R3+0x8800] ;  /* 0x008800000310783b */ /* 0x000ea80000000200 */
[----:B------:R-:W2:Y:S04]  /*19460*/  LDSM.16.M88.4 R40, [R3+0x9000] ;  /* 0x009000000328783b */ /* 0x000ea80000000200 */
[----:B------:R-:W2:Y:S04]  /*19470*/  LDSM.16.M88.4 R88, [R3+0x9800] ;  /* 0x009800000358783b */ /* 0x000ea80000000200 */
[----:B------:R-:W-:Y:S01]  /*19480*/  LDSM.16.M88.4 R80, [R66+0x8000] ;  /* 0x008000004250783b */ /* 0x000fe20000000200 */
[C---:B---3--:R-:W-:Y:S03]  /*19490*/  HMMA.16816.F32 R32, R56.reuse, R28, RZ ;  /* 0x0000001c3820723c */ /* 0x048fe600000018ff */
[----:B------:R-:W-:Y:S04]  /*194a0*/  LDSM.16.M88.4 R52, [R66+0x8800] ;  /* 0x008800004234783b */ /* 0x000fe80000000200 */
        /* <DEDUP_REMOVED lines=8> */
[C---:B----4-:R-:W-:Y:S08]  /*19530*/  HMMA.16816.F32 R68, R56.reuse, R36, RZ ;  /* 0x000000243844723c */ /* 0x050ff000000018ff */
[----:B------:R-:W-:Y:S01]  /*19540*/  HMMA.16816.F32 R56, R56, R38, RZ ;  /* 0x000000263838723c */ /* 0x000fe200000018ff */
[----:B------:R-:W-:Y:S07]  /*19550*/  LDSM.16.M88.4 R36, [R66+0x9800] ;  /* 0x009800004224783b */ /* 0x000fee0000000200 */
[C---:B-1----:R-:W-:Y:S08]  /*19560*/  HMMA.16816.F32 R32, R84.reuse, R4, R32 ;  /* 0x000000045420723c */ /* 0x042ff00000001820 */
[C---:B------:R-:W-:Y:S01]  /*19570*/  HMMA.16816.F32 R28, R84.reuse, R6, R28 ;  /* 0x00000006541c723c */ /* 0x040fe2000000181c */
[----:B------:R-:W1:Y:S07]  /*19580*/  LDSM.16.M88.4 R4, [R94] ;  /* 0x000000005e04783b */ /* 0x000e6e0000000200 */
[C---:B--2---:R-:W-:Y:S08]  /*19590*/  HMMA.16816.F32 R24, R84.reuse, R16, R24 ;  /* 0x000000105418723c */ /* 0x044ff00000001818 */
[C---:B------:R-:W-:Y:S01]  /*195a0*/  HMMA.16816.F32 R20, R84.reuse, R18, R20 ;  /* 0x000000125414723c */ /* 0x040fe20000001814 */
[----:B------:R-:W2:Y:S07]  /*195b0*/  LDSM.16.M88.4 R16, [R92] ;  /* 0x000000005c10783b */ /* 0x000eae0000000200 */
[C---:B------:R-:W-:Y:S08]  /*195c0*/  HMMA.16816.F32 R76, R84.reuse, R40, R76 ;  /* 0x00000028544c723c */ /* 0x040ff0000000184c */
        /* <DEDUP_REMOVED lines=11> */
[----:B------:R-:W4:Y:S07]  /*19680*/  LDSM.16.M88.4 R52, [R60+0x9800] ;  /* 0x009800003c34783b */ /* 0x000f2e0000000200 */
[C---:B------:R-:W-:Y:S08]  /*19690*/  HMMA.16816.F32 R76, R4.reuse, R48, R76 ;  /* 0x00000030044c723c */ /* 0x040ff0000000184c */
[C---:B------:R-:W-:Y:S01]  /*196a0*/  HMMA.16816.F32 R72, R4.reuse, R50, R72 ;  /* 0x000000320448723c */ /* 0x040fe20000001848 */
[----:B------:R-:W-:Y:S07]  /*196b0*/  LDSM.16.M88.4 R48, [R12+UR6+0xa800] ;  /* 0x00a800060c30783b */ /* 0x000fee0008000200 */
[C---:B------:R-:W-:Y:S08]  /*196c0*/  HMMA.16816.F32 R68, R4.reuse, R36, R68 ;  /* 0x000000240444723c */ /* 0x040ff00000001844 */
[----:B------:R-:W-:Y:S01]  /*196d0*/  HMMA.16816.F32 R56, R4, R38, R56 ;  /* 0x000000260438723c */ /* 0x000fe20000001838 */
[----:B------:R-:W-:Y:S04]  /*196e0*/  LDSM.16.M88.4 R36, [R96+0x2000] ;  /* 0x002000006024783b */ /* 0x000fe80000000200 */
[----:B------:R-:W4:Y:S03]  /*196f0*/  LDSM.16.M88.4 R4, [R12+UR6+0xa000] ;  /* 0x00a000060c04783b */ /* 0x000f260008000200 */
        /* <DEDUP_REMOVED lines=8> */
[----:B------:R-:W-:Y:S07]  /*19780*/  LDSM.16.M88.4 R80, [R3+0xb800] ;  /* 0x00b800000350783b */ /* 0x000fee0000000200 */
[C---:B----4-:R-:W-:Y:S08]  /*19790*/  HMMA.16816.F32 R68, R16.reuse, R52, R68 ;  /* 0x000000341044723c */ /* 0x050ff00000001844 */
[----:B------:R-:W-:Y:S01]  /*197a0*/  HMMA.16816.F32 R56, R16, R54, R56 ;  /* 0x000000361038723c */ /* 0x000fe20000001838 */
[----:B------:R-:W1:Y:S04]  /*197b0*/  LDSM.16.M88.4 R16, [R3+0xa000] ;  /* 0x00a000000310783b */ /* 0x000e680000000200 */
[----:B------:R-:W-:Y:S03]  /*197c0*/  LDSM.16.M88.4 R52, [R94+0x2000] ;  /* 0x002000005e34783b */ /* 0x000fe60000000200 */
[C---:B------:R-:W-:Y:S08]  /*197d0*/  HMMA.16816.F32 R32, R36.reuse, R4, R32 ;  /* 0x000000042420723c */ /* 0x040ff00000001820 */
        /* <DEDUP_REMOVED lines=15> */
[C---:B----4-:R-:W-:Y:S08]  /*198d0*/  HMMA.16816.F32 R24, R88.reuse, R4, R24 ;  /* 0x000000045818723c */ /* 0x050ff00000001818 */
[C---:B------:R-:W-:Y:S01]  /*198e0*/  HMMA.16816.F32 R20, R88.reuse, R6, R20 ;  /* 0x000000065814723c */ /* 0x040fe20000001814 */
[----:B------:R-:W1:Y:S07]  /*198f0*/  LDSM.16.M88.4 R4, [R60+0xa000] ;  /* 0x00a000003c04783b */ /* 0x000e6e0000000200 */
[C---:B------:R-:W-:Y:S08]  /*19900*/  HMMA.16816.F32 R76, R88.reuse, R84, R76 ;  /* 0x00000054584c723c */ /* 0x040ff0000000184c */
[C---:B------:R-:W-:Y:S08]  /*19910*/  HMMA.16816.F32 R72, R88.reuse, R86, R72 ;  /* 0x000000565848723c */ /* 0x040ff00000001848 */
        /* <DEDUP_REMOVED lines=12> */
[----:B------:R-:W-:Y:S07]  /*199e0*/  LDSM.16.M88.4 R48, [R12+UR6+0xc000] ;  /* 0x00c000060c30783b */ /* 0x000fee0008000200 */
[C---:B------:R-:W-:Y:S08]  /*199f0*/  HMMA.16816.F32 R68, R52.reuse, R36, R68 ;  /* 0x000000243444723c */ /* 0x040ff00000001844 */
[----:B------:R-:W-:Y:S01]  /*19a00*/  HMMA.16816.F32 R56, R52, R38, R56 ;  /* 0x000000263438723c */ /* 0x000fe20000001838 */
[----:B------:R-:W-:Y:S04]  /*19a10*/  LDSM.16.M88.4 R52, [R96+0x4000] ;  /* 0x004000006034783b */ /* 0x000fe80000000200 */
[----:B------:R-:W4:Y:S03]  /*19a20*/  LDSM.16.M88.4 R36, [R12+UR6+0xc800] ;  /* 0x00c800060c24783b */ /* 0x000f260008000200 */
[C---:B-1----:R-:W-:Y:S08]  /*19a30*/  HMMA.16816.F32 R32, R16.reuse, R4, R32 ;  /* 0x000000041020723c */ /* 0x042ff00000001820 */
[C---:B------:R-:W-:Y:S01]  /*19a40*/  HMMA.16816.F32 R28, R16.reuse, R6, R28 ;  /* 0x00000006101c723c */ /* 0x040fe2000000181c */
[----:B------:R-:W1:Y:S07]  /*19a50*/  LDSM.16.M88.4 R4, [R12+UR6+0xd000] ;  /* 0x00d000060c04783b */ /* 0x000e6e0008000200 */
[C---:B--2---:R-:W-:Y:S08]  /*19a60*/  HMMA.16816.F32 R24, R16.reuse, R44, R24 ;  /* 0x0000002c1018723c */ /* 0x044ff00000001818 */
[C---:B------:R-:W-:Y:S01]  /*19a70*/  HMMA.16816.F32 R20, R16.reuse, R46, R20 ;  /* 0x0000002e1014723c */ /* 0x040fe20000001814 */
[----:B------:R-:W2:Y:S07]  /*19a80*/  LDSM.16.M88.4 R44, [R12+UR6+0xd800] ;  /* 0x00d800060c2c783b */ /* 0x000eae0008000200 */
[C---:B---3--:R-:W-:Y:S08]  /*19a90*/  HMMA.16816.F32 R76, R16.reuse, R40, R76 ;  /* 0x00000028104c723c */ /* 0x048ff0000000184c */
[C---:B------:R-:W-:Y:S01]  /*19aa0*/  HMMA.16816.F32 R84, R16.reuse, R42, R72 ;  /* 0x0000002a1054723c */ /* 0x040fe20000001848 */
[----:B------:R-:W-:Y:S04]  /*19ab0*/  LDSM.16.M88.4 R72, [R8+0x4000] ;  /* 0x004000000848783b */ /* 0x000fe80000000200 */
[----:B------:R-:W-:Y:S03]  /*19ac0*/  LDSM.16.M88.4 R40, [R3+0xc000] ;  /* 0x00c000000328783b */ /* 0x000fe60000000200 */
[C---:B------:R-:W-:Y:S08]  /*19ad0*/  HMMA.16816.F32 R68, R16.reuse, R80, R68 ;  /* 0x000000501044723c */ /* 0x040ff00000001844 */
[----:B------:R-:W-:Y:S01]  /*19ae0*/  HMMA.16816.F32 R56, R16, R82, R56 ;  /* 0x000000521038723c */ /* 0x000fe20000001838 */
[----:B------:R-:W3:Y:S07]  /*19af0*/  LDSM.16.M88.4 R16, [R3+0xd000] ;  /* 0x00d000000310783b */ /* 0x000eee0000000200 */
[C---:B----4-:R-:W-:Y:S08]  /*19b00*/  HMMA.16816.F32 R24, R52.reuse, R36, R24 ;  /* 0x000000243418723c */ /* 0x050ff00000001818 */
[C---:B------:R-:W-:Y:S01]  /*19b10*/  HMMA.16816.F32 R20, R52.reuse, R38, R20 ;  /* 0x000000263414723c */ /* 0x040fe20000001814 */
[----:B------:R-:W4:Y:S07]  /*19b20*/  LDSM.16.M88.4 R36, [R3+0xc800] ;  /* 0x00c800000324783b */ /* 0x000f2e0000000200 */
[C---:B------:R-:W-:Y:S08]  /*19b30*/  HMMA.16816.F32 R32, R52.reuse, R48, R32 ;  /* 0x000000303420723c */ /* 0x040ff00000001820 */
[C---:B------:R-:W-:Y:S01]  /*19b40*/  HMMA.16816.F32 R28, R52.reuse, R50, R28 ;  /* 0x00000032341c723c */ /* 0x040fe2000000181c */
[----:B------:R-:W4:Y:S07]  /*19b50*/  LDSM.16.M88.4 R48, [R3+0xd800] ;  /* 0x00d800000330783b */ /* 0x000f2e0000000200 */
[C---:B-1----:R-:W-:Y:S08]  /*19b60*/  HMMA.16816.F32 R76, R52.reuse, R4, R76 ;  /* 0x00000004344c723c */ /* 0x042ff0000000184c */
[C---:B------:R-:W-:Y:S01]  /*19b70*/  HMMA.16816.F32 R84, R52.reuse, R6, R84 ;  /* 0x000000063454723c */ /* 0x040fe20000001854 */
[----:B------:R-:W-:Y:S07]  /*19b80*/  LDSM.16.M88.4 R4, [R66+0xc000] ;  /* 0x00c000004204783b */ /* 0x000fee0000000200 */
[C---:B--2---:R-:W-:Y:S01]  /*19b90*/  HMMA.16816.F32 R80, R52.reuse, R44, R68 ;  /* 0x0000002c3450723c */ /* 0x044fe20000001844 */
[----:B------:R-:W1:Y:S07]  /*19ba0*/  LDSM.16.M88.4 R68, [R94+0x4000] ;  /* 0x004000005e44783b */ /* 0x000e6e0000000200 */
[----:B------:R-:W-:Y:S01]  /*19bb0*/  HMMA.16816.F32 R56, R52, R46, R56 ;  /* 0x0000002e3438723c */ /* 0x000fe20000001838 */
[----:B------:R-:W2:Y:S04]  /*19bc0*/  LDSM.16.M88.4 R44, [R66+0xc800] ;  /* 0x00c80000422c783b */ /* 0x000ea80000000200 */
[----:B------:R-:W-:Y:S03]  /*19bd0*/  LDSM.16.M88.4 R52, [R92+0x4000] ;  /* 0x004000005c34783b */ /* 0x000fe60000000200 */
[C---:B---3--:R-:W-:Y:S08]  /*19be0*/  HMMA.16816.F32 R76, R72.reuse, R16, R76 ;  /* 0x00000010484c723c */ /* 0x048ff0000000184c */
[C---:B------:R-:W-:Y:S01]  /*19bf0*/  HMMA.16816.F32 R84, R72.reuse, R18, R84 ;  /* 0x000000124854723c */ /* 0x040fe20000001854 */
[----:B------:R-:W3:Y:S07]  /*19c00*/  LDSM.16.M88.4 R16, [R66+0xd800] ;  /* 0x00d800004210783b */ /* 0x000eee0000000200 */
[C---:B------:R-:W-:Y:S08]  /*19c10*/  HMMA.16816.F32 R32, R72.reuse, R40, R32 ;  /* 0x000000284820723c */ /* 0x040ff00000001820 */
[C---:B------:R-:W-:Y:S01]  /*19c20*/  HMMA.16816.F32 R28, R72.reuse, R42, R28 ;  /* 0x0000002a481c723c */ /* 0x040fe2000000181c */
[----:B------:R-:W3:Y:S07]  /*19c30*/  LDSM.16.M88.4 R40, [R66+0xd000] ;  /* 0x00d000004228783b */ /* 0x000eee0000000200 */
[C---:B----4-:R-:W-:Y:S08]  /*19c40*/  HMMA.16816.F32 R24, R72.reuse, R36, R24 ;  /* 0x000000244818723c */ /* 0x050ff00000001818 */
[C---:B------:R-:W-:Y:S01]  /*19c50*/  HMMA.16816.F32 R20, R72.reuse, R38, R20 ;  /* 0x000000264814723c */ /* 0x040fe20000001814 */
[----:B------:R-:W4:Y:S07]  /*19c60*/  LDSM.16.M88.4 R36, [R60+0xc000] ;  /* 0x00c000003c24783b */ /* 0x000f2e0000000200 */
        /* <DEDUP_REMOVED lines=19> */
[----:B------:R-:W4:Y:S07]  /*19da0*/  LDSM.16.M88.4 R36, [R12+UR6+0xf800] ;  /* 0x00f800060c24783b */ /* 0x000f2e0008000200 */
[C---:B------:R-:W-:Y:S08]  /*19db0*/  HMMA.16816.F32 R24, R52.reuse, R48, R24 ;  /* 0x000000303418723c */ /* 0x040ff00000001818 */
[C---:B------:R-:W-:Y:S01]  /*19dc0*/  HMMA.16816.F32 R20, R52.reuse, R50, R20 ;  /* 0x000000323414723c */ /* 0x040fe20000001814 */
[----:B------:R-:W-:Y:S07]  /*19dd0*/  LDSM.16.M88.4 R48, [R3+0xf000] ;  /* 0x00f000000330783b */ /* 0x000fee0000000200 */
[C---:B-1----:R-:W-:Y:S08]  /*19de0*/  HMMA.16816.F32 R76, R52.reuse, R4, R76 ;  /* 0x00000004344c723c */ /* 0x042ff0000000184c */
        /* <DEDUP_REMOVED lines=14> */
[----:B------:R3:W2:Y:S07]  /*19ed0*/  LDSM.16.M88.4 R40, [R3+0xf800] ;  /* 0x00f800000328783b */ /* 0x0006ae0000000200 */
[C---:B----4-:R-:W-:Y:S08]  /*19ee0*/  HMMA.16816.F32 R80, R72.reuse, R36, R80 ;  /* 0x000000244850723c */ /* 0x050ff00000001850 */
[----:B------:R-:W-:Y:S01]  /*19ef0*/  HMMA.16816.F32 R56, R72, R38, R56 ;  /* 0x000000264838723c */ /* 0x000fe20000001838 */
[----:B------:R-:W4:Y:S04]  /*19f00*/  LDSM.16.M88.4 R36, [R66+0xe000] ;  /* 0x00e000004224783b */ /* 0x000f280000000200 */
[----:B------:R-:W-:Y:S03]  /*19f10*/  LDSM.16.M88.4 R72, [R60+0xe800] ;  /* 0x00e800003c48783b */ /* 0x000fe60000000200 */
[----:B-1----:R-:W-:Y:S01]  /*19f20*/  HMMA.16816.F32 R32, R44, R4, R32 ;  /* 0x000000042c20723c */ /* 0x002fe20000001820 */
[----:B---3--:R-:W-:-:S04]  /*19f30*/  SHF.R.U32.HI R3, RZ, 0x2, R65 ;  /* 0x00000002ff037819 */ /* 0x008fc80000011641 */
[----:B------:R-:W-:-:S03]  /*19f40*/  LOP3.LUT R3, R3, 0x7, RZ, 0xc0, !PT ;  /* 0x0000000703037812 */ /* 0x000fc600078ec0ff */
[C---:B------:R-:W-:Y:S01]  /*19f50*/  HMMA.16816.F32 R28, R44.reuse, R6, R28 ;  /* 0x000000062c1c723c */ /* 0x040fe2000000181c */
[----:B------:R-:W1:Y:S07]  /*19f60*/  LDSM.16.M88.4 R4, [R66+0xe800] ;  /* 0x00e800004204783b */ /* 0x000e6e0000000200 */
[C---:B--2---:R-:W-:Y:S08]  /*19f70*/  HMMA.16816.F32 R24, R44.reuse, R16, R24 ;  /* 0x000000102c18723c */ /* 0x044ff00000001818 */
[C---:B------:R-:W-:Y:S01]  /*19f80*/  HMMA.16816.F32 R20, R44.reuse, R18, R20 ;  /* 0x000000122c14723c */ /* 0x040fe20000001814 */
[----:B------:R-:W2:Y:S07]  /*19f90*/  LDSM.16.M88.4 R16, [R66+0xf000] ;  /* 0x00f000004210783b */ /* 0x000eae0000000200 */
[C---:B------:R-:W-:Y:S08]  /*19fa0*/  HMMA.16816.F32 R76, R44.reuse, R48, R76 ;  /* 0x000000302c4c723c */ /* 0x040ff0000000184c */
[C---:B------:R-:W-:Y:S01]  /*19fb0*/  HMMA.16816.F32 R84, R44.reuse, R50, R84 ;  /* 0x000000322c54723c */ /* 0x040fe20000001854 */
[----:B------:R-:W3:Y:S07]  /*19fc0*/  LDSM.16.M88.4 R48, [R66+0xf800] ;  /* 0x00f800004230783b */ /* 0x000eee0000000200 */
[C---:B------:R-:W-:Y:S08]  /*19fd0*/  HMMA.16816.F32 R80, R44.reuse, R40, R80 ;  /* 0x000000282c50723c */ /* 0x040ff00000001850 */
[----:B------:R-:W-:Y:S01]  /*19fe0*/  HMMA.16816.F32 R56, R44, R42, R56 ;  /* 0x0000002a2c38723c */ /* 0x000fe20000001838 */
[----:B------:R-:W3:Y:S07]  /*19ff0*/  LDSM.16.M88.4 R40, [R60+0xf000] ;  /* 0x00f000003c28783b */ /* 0x000eee0000000200 */
[C---:B----4-:R-:W-:Y:S08]  /*1a000*/  HMMA.16816.F32 R32, R52.reuse, R36, R32 ;  /* 0x000000243420723c */ /* 0x050ff00000001820 */
[----:B------:R-:W-:Y:S01]  /*1a010*/  HMMA.16816.F32 R28, R52, R38, R28 ;  /* 0x00000026341c723c */ /* 0x000fe2000000181c */
[----:B------:R-:W4:Y:S01]  /*1a020*/  LDSM.16.M88.4 R36, [R60+0xf800] ;  /* 0x00f800003c24783b */ /* 0x000f220000000200 */
[----:B------:R-:W-:-:S06]  /*1a030*/  DEPBAR.LE SB0, 0x0 ;  /* 0x000080000000791a */ /* 0x000fcc0000000000 */
[----:B-1----:R-:W-:Y:S01]  /*1a040*/  HMMA.16816.F32 R24, R52, R4, R24 ;  /* 0x000000043418723c */ /* 0x002fe20000001818 */
[----:B------:R-:W-:-:S04]  /*1a050*/  LOP3.LUT R4, R103, 0x1f0, RZ, 0xc0, !PT ;  /* 0x000001f067047812 */ /* 0x000fc800078ec0ff */
[----:B------:R-:W-:-:S03]  /*1a060*/  IADD3 R3, PT, PT, R3, UR25, R4 ;  /* 0x0000001903037c10 */ /* 0x000fc6000fffe004 */
[----:B------:R-:W-:Y:S01]  /*1a070*/  HMMA.16816.F32 R20, R52, R6, R20 ;  /* 0x000000063414723c */ /* 0x000fe20000001814 */
[C---:B------:R-:W-:Y:S01]  /*1a080*/  IADD3 R232, PT, PT, R3.reuse, UR26, -R232 ;  /* 0x0000001a03e87c10 */ /* 0x040fe2000fffe8e8 */
[----:B------:R-:W-:-:S03]  /*1a090*/  VIADD R4, R3, UR8 ;  /* 0x0000000803047c36 */ /* 0x000fc60008000000 */
[----:B------:R-:W-:Y:S02]  /*1a0a0*/  VIMNMX R234, PT, PT, RZ, R232, !PT ;  /* 0x000000e8ffea7248 */ /* 0x000fe40007fe0100 */
[C-C-:B------:R-:W-:Y:S01]  /*1a0b0*/  VIADDMNMX R233, R4.reuse, 0x1, R229.reuse, PT ;  /* 0x0000000104e97846 */ /* 0x140fe200038001e5 */
[----:B--2---:R-:W-:Y:S01]  /*1a0c0*/  HMMA.16816.F32 R76, R52, R16, R76 ;  /* 0x00000010344c723c */ /* 0x004fe2000000184c */
[----:B------:R-:W-:Y:S02]  /*1a0d0*/  VIADDMNMX R229, R4, 0x9, R229, PT ;  /* 0x0000000904e57846 */ /* 0x000fe400038001e5 */
[----:B------:R-:W-:-:S05]  /*1a0e0*/  VIADDMNMX R232, R232, 0x8, RZ, !PT ;  /* 0x00000008e8e87846 */ /* 0x000fca00078001ff */
[C---:B------:R-:W-:Y:S08]  /*1a0f0*/  HMMA.16816.F32 R84, R52.reuse, R18, R84 ;  /* 0x000000123454723c */ /* 0x040ff00000001854 */
[C---:B---3--:R-:W-:Y:S08]  /*1a100*/  HMMA.16816.F32 R80, R52.reuse, R48, R80 ;  /* 0x000000303450723c */ /* 0x048ff00000001850 */
[----:B------:R-:W-:Y:S08]  /*1a110*/  HMMA.16816.F32 R56, R52, R50, R56 ;  /* 0x000000323438723c */ /* 0x000ff00000001838 */
[C---:B------:R-:W-:Y:S08]  /*1a120*/  HMMA.16816.F32 R32, R92.reuse, R68, R32 ;  /* 0x000000445c20723c */ /* 0x040ff00000001820 */
[C---:B------:R-:W-:Y:S08]  /*1a130*/  HMMA.16816.F32 R28, R92.reuse, R70, R28 ;  /* 0x000000465c1c723c */ /* 0x040ff0000000181c */
[C---:B------:R-:W-:Y:S08]  /*1a140*/  HMMA.16816.F32 R24, R92.reuse, R72, R24 ;  /* 0x000000485c18723c */ /* 0x040ff00000001818 */
[C---:B------:R-:W-:Y:S08]  /*1a150*/  HMMA.16816.F32 R20, R92.reuse, R74, R20 ;  /* 0x0000004a5c14723c */ /* 0x040ff00000001814 */
[C---:B------:R-:W-:Y:S08]  /*1a160*/  HMMA.16816.F32 R76, R92.reuse, R40, R76 ;  /* 0x000000285c4c723c */ /* 0x040ff0000000184c */
[C---:B------:R-:W-:Y:S08]  /*1a170*/  HMMA.16816.F32 R84, R92.reuse, R42, R84 ;  /* 0x0000002a5c54723c */ /* 0x040ff00000001854 */
[C---:B----4-:R-:W-:Y:S08]  /*1a180*/  HMMA.16816.F32 R80, R92.reuse, R36, R80 ;  /* 0x000000245c50723c */ /* 0x050ff00000001850 */
        /* <DEDUP_REMOVED lines=15> */
.L_x_2980:
        /* <DEDUP_REMOVED lines=62> */
.L_x_2981:
        /* <DEDUP_REMOVED lines=99> */
.L_x_2979:
[----:B------:R-:W-:Y:S01]  /*1ac90*/  IMAD.SHL.U32 R3, R65, 0x2, RZ ;  /* 0x0000000241037824 */ /* 0x000fe200078e00ff */
[----:B------:R-:W1:Y:S01]  /*1aca0*/  LDCU UR14, c[0x0][0x45c] ;  /* 0x00008b80ff0e77ac */ /* 0x000e620008000800 */
[----:B------:R-:W-:-:S03]  /*1acb0*/  LOP3.LUT R214, R61, 0x200, R62, 0xf8, !PT ;  /* 0x000002003dd67812 */ /* 0x000fc600078ef83e */
        /* <DEDUP_REMOVED lines=9> */
[C---:B------:R-:W-:Y:S01]  /*1ad50*/  VIADD R8, R3.reuse, 0x11 ;  /* 0x0000001103087836 */ /* 0x040fe20000000000 */
[C---:B------:R-:W-:Y:S01]  /*1ad60*/  ISETP.GE.AND P3, PT, R4.reuse, R234, PT ;  /* 0x000000ea0400720c */ /* 0x040fe20003f66270 */
[C---:B------:R-:W-:Y:S01]  /*1ad70*/  VIADD R10, R3.reuse, 0x18 ;  /* 0x00000018030a7836 */ /* 0x040fe20000000000 */
[C---:B------:R-:W-:Y:S01]  /*1ad80*/  ISETP.GE.AND P0, PT, R4.reuse, R232, PT ;  /* 0x000000e80400720c */ /* 0x040fe20003f06270 */
[C---:B------:R-:W-:Y:S01]  /*1ad90*/  VIADD R18, R3.reuse, 0x20 ;  /* 0x0000002003127836 */ /* 0x040fe20000000000 */
[C---:B------:R-:W-:Y:S01]  /*1ada0*/  ISETP.GE.AND P5, PT, R4.reuse, R233, PT ;  /* 0x000000e90400720c */ /* 0x040fe20003fa6270 */
[C---:B------:R-:W-:Y:S01]  /*1adb0*/  VIADD R15, R3.reuse, 0x21 ;  /* 0x00000021030f7836 */ /* 0x040fe20000000000 */
[----:B------:R-:W-:Y:S01]  /*1adc0*/  ISETP.GE.AND P1, PT, R4, R229, PT ;  /* 0x000000e50400720c */ /* 0x000fe20003f26270 */
[----:B------:R-:W-:Y:S01]  /*1add0*/  VIADD R4, R3, 0x9 ;  /* 0x0000000903047836 */ /* 0x000fe20000000000 */
[----:B------:R-:W-:Y:S01]  /*1ade0*/  FSEL R16, R33, -INF , P3 ;  /* 0xff80000021107808 */ /* 0x000fe20001800000 */
[----:B------:R-:W-:Y:S01]  /*1adf0*/  IMAD.IADD R194, R67, 0x1, R214 ;  /* 0x0000000143c27824 */ /* 0x000fe200078e02d6 */
[C---:B------:R-:W-:Y:S01]  /*1ae00*/  ISETP.GE.AND P2, PT, R5.reuse, R234, PT ;  /* 0x000000ea0500720c */ /* 0x040fe20003f46270 */
[----:B------:R-:W-:Y:S01]  /*1ae10*/  LDSM.16.MT88.4 R40, [R214+0x12000] ;  /* 0x01200000d628783b */ /* 0x000fe20000004200 */
[----:B------:R-:W-:Y:S01]  /*1ae20*/  ISETP.GE.AND P3, PT, R5, R232, PT ;  /* 0x000000e80500720c */ /* 0x000fe20003f66270 */
[----:B------:R-:W-:Y:S01]  /*1ae30*/  IMAD.IADD R193, R13, 0x1, R194 ;  /* 0x000000010dc17824 */ /* 0x000fe200078e02c2 */
[----:B------:R-:W-:Y:S01]  /*1ae40*/  FSEL R7, R35, -INF , P0 ;  /* 0xff80000023077808 */ /* 0x000fe20000000000 */
[----:B------:R-:W-:Y:S01]  /*1ae50*/  LDSM.16.MT88.4 R140, [R194+0x10000] ;  /* 0x01000000c28c783b */ /* 0x000fe20000004200 */
[----:B------:R-:W-:-:S02]  /*1ae60*/  ISETP.GE.AND P6, PT, R5, R233, PT ;  /* 0x000000e90500720c */ /* 0x000fc40003fc6270 */
[----:B------:R-:W-:Y:S01]  /*1ae70*/  ISETP.GE.AND P4, PT, R5, R229, PT ;  /* 0x000000e50500720c */ /* 0x000fe20003f86270 */
[----:B------:R-:W-:Y:S01]  /*1ae80*/  VIADD R5, R3, 0x10 ;  /* 0x0000001003057836 */ /* 0x000fe20000000000 */
[----:B------:R-:W-:Y:S01]  /*1ae90*/  ISETP.GE.AND P0, PT, R4, R234, PT ;  /* 0x000000ea0400720c */ /* 0x000fe20003f06270 */
[----:B------:R-:W-:Y:S01]  /*1aea0*/  LDSM.16.MT88.4 R132, [R193+0x10000] ;  /* 0x01000000c184783b */ /* 0x000fe20000004200 */
[----:B------:R-:W-:Y:S02]  /*1aeb0*/  FSEL R28, R28, -INF , P2 ;  /* 0xff8000001c1c7808 */ /* 0x000fe40001000000 */
[----:B------:R-:W-:Y:S01]  /*1aec0*/  FSEL R11, R30, -INF , P3 ;  /* 0xff8000001e0b7808 */ /* 0x000fe20001800000 */
[----:B------:R-:W-:Y:S01]  /*1aed0*/  LDSM.16.MT88.4 R48, [R196+0x12000] ;  /* 0x01200000c430783b */ /* 0x000fe20000004200 */
[----:B------:R-:W-:Y:S02]  /*1aee0*/  FSEL R7, R7, -INF , !P1 ;  /* 0xff80000007077808 */ /* 0x000fe40004800000 */
[----:B------:R-:W-:Y:S01]  /*1aef0*/  FSEL R16, R16, -INF , !P5 ;  /* 0xff80000010107808 */ /* 0x000fe20006800000 */
[----:B------:R-:W-:Y:S01]  /*1af00*/  LDSM.16.MT88.4 R64, [R193+0x12000] ;  /* 0x01200000c140783b */ /* 0x000fe20000004200 */
[----:B------:R-:W-:-:S02]  /*1af10*/  ISETP.GE.AND P1, PT, R4, R232, PT ;  /* 0x000000e80400720c */ /* 0x000fc40003f26270 */
[C---:B------:R-:W-:Y:S01]  /*1af20*/  ISETP.GE.AND P5, PT, R4.reuse, R233, PT ;  /* 0x000000e90400720c */ /* 0x040fe20003fa6270 */
[----:B------:R-:W-:Y:S01]  /*1af30*/  LDSM.16.MT88.4 R72, [R214+0x14000] ;  /* 0x01400000d648783b */ /* 0x000fe20000004200 */
[----:B------:R-:W-:Y:S02]  /*1af40*/  ISETP.GE.AND P2, PT, R4, R229, PT ;  /* 0x000000e50400720c */ /* 0x000fe40003f46270 */
[----:B------:R-:W-:Y:S01]  /*1af50*/  FSEL R4, R28, -INF , !P6 ;  /* 0xff8000001c047808 */ /* 0x000fe20007000000 */
[----:B------:R-:W-:Y:S01]  /*1af60*/  LDSM.16.MT88.4 R88, [R194+0x14000] ;  /* 0x01400000c258783b */ /* 0x000fe20000004200 */
[----:B------:R-:W-:Y:S02]  /*1af70*/  FSEL R6, R29, -INF , P0 ;  /* 0xff8000001d067808 */ /* 0x000fe40000000000 */
[----:B------:R-:W-:Y:S01]  /*1af80*/  FSEL R11, R11, -INF , !P4 ;  /* 0xff8000000b0b7808 */ /* 0x000fe20006000000 */
[----:B------:R-:W-:Y:S01]  /*1af90*/  LDSM.16.MT88.4 R96, [R193+0x14000] ;  /* 0x01400000c160783b */ /* 0x000fe20000004200 */
[----:B------:R-:W-:-:S02]  /*1afa0*/  ISETP.GE.AND P3, PT, R5, R234, PT ;  /* 0x000000ea0500720c */ /* 0x000fc40003f66270 */
[C---:B------:R-:W-:Y:S01]  /*1afb0*/  ISETP.GE.AND P6, PT, R5.reuse, R233, PT ;  /* 0x000000e90500720c */ /* 0x040fe20003fc6270 */
[----:B------:R-:W-:Y:S01]  /*1afc0*/  LDSM.16.MT88.4 R104, [R214+0x16000] ;  /* 0x01600000d668783b */ /* 0x000fe20000004200 */
[C---:B------:R-:W-:Y:S02]  /*1afd0*/  ISETP.GE.AND P0, PT, R5.reuse, R232, PT ;  /* 0x000000e80500720c */ /* 0x040fe40003f06270 */
[----:B------:R-:W-:Y:S01]  /*1afe0*/  ISETP.GE.AND P4, PT, R5, R229, PT ;  /* 0x000000e50500720c */ /* 0x000fe20003f86270 */
[----:B------:R-:W-:Y:S01]  /*1aff0*/  LDSM.16.MT88.4 R112, [R196+0x16000] ;  /* 0x01600000c470783b */ /* 0x000fe20000004200 */
[----:B------:R-:W-:Y:S02]  /*1b000*/  FSEL R5, R31, -INF , P1 ;  /* 0xff8000001f057808 */ /* 0x000fe40000800000 */
[----:B------:R-:W-:Y:S01]  /*1b010*/  ISETP.GE.AND P1, PT, R8, R234, PT ;  /* 0x000000ea0800720c */ /* 0x000fe20003f26270 */
[----:B------:R-:W-:Y:S01]  /*1b020*/  LDSM.16.MT88.4 R120, [R194+0x16000] ;  /* 0x01600000c278783b */ /* 0x000fe20000004200 */
[----:B------:R-:W-:-:S02]  /*1b030*/  FSEL R5, R5, -INF , !P2 ;  /* 0xff80000005057808 */ /* 0x000fc40005000000 */
[----:B------:R-:W-:Y:S01]  /*1b040*/  ISETP.GE.AND P2, PT, R8, R232, PT ;  /* 0x000000e80800720c */ /* 0x000fe20003f46270 */
[----:B------:R-:W-:Y:S01]  /*1b050*/  LDSM.16.MT88.4 R172, [R196+0x12800] ;  /* 0x01280000c4ac783b */ /* 0x000fe20000004200 */
[----:B------:R-:W-:Y:S02]  /*1b060*/  FSEL R9, R26, -INF , P0 ;  /* 0xff8000001a097808 */ /* 0x000fe40000000000 */
[----:B------:R-:W-:Y:S01]  /*1b070*/  FSEL R6, R6, -INF , !P5 ;  /* 0xff80000006067808 */ /* 0x000fe20006800000 */
[----:B------:R-:W-:Y:S01]  /*1b080*/  LDSM.16.MT88.4 R168, [R194+0x12800] ;  /* 0x01280000c2a8783b */ /* 0x000fe20000004200 */
[----:B------:R-:W-:Y:S02]  /*1b090*/  FSEL R12, R24, -INF , P3 ;  /* 0xff800000180c7808 */ /* 0x000fe40001800000 */
[C---:B------:R-:W-:Y:S01]  /*1b0a0*/  ISETP.GE.AND P5, PT, R8.reuse, R233, PT ;  /* 0x000000e90800720c */ /* 0x040fe20003fa6270 */
[----:B------:R-:W-:Y:S01]  /*1b0b0*/  LDSM.16.MT88.4 R28, [R196+0x14800] ;  /* 0x01480000c41c783b */ /* 0x000fe20000004200 */
[----:B------:R-:W-:Y:S01]  /*1b0c0*/  ISETP.GE.AND P3, PT, R8, R229, PT ;  /* 0x000000e50800720c */ /* 0x000fe20003f66270 */
[----:B------:R-:W-:Y:S01]  /*1b0d0*/  VIADD R8, R3, 0x19 ;  /* 0x0000001903087836 */ /* 0x000fe20000000000 */
[----:B------:R-:W-:-:S02]  /*1b0e0*/  FSEL R14, R25, -INF , P1 ;  /* 0xff800000190e7808 */ /* 0x000fc40000800000 */
[----:B------:R-:W-:Y:S02]  /*1b0f0*/  FSEL R9, R9, -INF , !P4 ;  /* 0xff80000009097808 */ /* 0x000fe40006000000 */
[----:B------:R-:W-:Y:S02]  /*1b100*/  FSEL R19, R27, -INF , P2 ;  /* 0xff8000001b137808 */ /* 0x000fe40001000000 */
[----:B------:R-:W-:Y:S02]  /*1b110*/  ISETP.GE.AND P4, PT, R10, R232, PT ;  /* 0x000000e80a00720c */ /* 0x000fe40003f86270 */
[----:B------:R-:W-:Y:S02]  /*1b120*/  FSEL R14, R14, -INF , !P5 ;  /* 0xff8000000e0e7808 */ /* 0x000fe40006800000 */
[----:B------:R-:W-:Y:S02]  /*1b130*/  ISETP.GE.AND P5, PT, R8, R234, PT ;  /* 0x000000ea0800720c */ /* 0x000fe40003fa6270 */
[----:B------:R-:W-:-:S02]  /*1b140*/  FSEL R19, R19, -INF , !P3 ;  /* 0xff80000013137808 */ /* 0x000fc40005800000 */
[----:B------:R-:W-:Y:S02]  /*1b150*/  ISETP.GE.AND P1, PT, R10, R229, PT ;  /* 0x000000e50a00720c */ /* 0x000fe40003f26270 */
[----:B------:R-:W-:Y:S02]  /*1b160*/  ISETP.GE.AND P3, PT, R8, R232, PT ;  /* 0x000000e80800720c */ /* 0x000fe40003f66270 */
[----:B------:R-:W-:Y:S02]  /*1b170*/  FSEL R17, R22, -INF , P4 ;  /* 0xff80000016117808 */ /* 0x000fe40002000000 */
[----:B------:R-:W-:Y:S02]  /*1b180*/  FSEL R12, R12, -INF , !P6 ;  /* 0xff8000000c0c7808 */ /* 0x000fe40007000000 */
[C---:B------:R-:W-:Y:S02]  /*1b190*/  ISETP.GE.AND P0, PT, R10.reuse, R234, PT ;  /* 0x000000ea0a00720c */ /* 0x040fe40003f06270 */
[----:B------:R-:W-:-:S02]  /*1b1a0*/  ISETP.GE.AND P6, PT, R10, R233, PT ;  /* 0x000000e90a00720c */ /* 0x000fc40003fc6270 */
[----:B------:R-:W-:Y:S02]  /*1b1b0*/  FSEL R10, R21, -INF , P5 ;  /* 0xff800000150a7808 */ /* 0x000fe40002800000 */
[----:B------:R-:W-:Y:S02]  /*1b1c0*/  FSEL R17, R17, -INF , !P1 ;  /* 0xff80000011117808 */ /* 0x000fe40004800000 */
[----:B------:R-:W-:Y:S02]  /*1b1d0*/  FSEL R21, R23, -INF , P3 ;  /* 0xff80000017157808 */ /* 0x000fe40001800000 */
[C---:B------:R-:W-:Y:S02]  /*1b1e0*/  ISETP.GE.AND P4, PT, R18.reuse, R234, PT ;  /* 0x000000ea1200720c */ /* 0x040fe40003f86270 */
[----:B------:R-:W-:Y:S02]  /*1b1f0*/  ISETP.GE.AND P1, PT, R18, R232, PT ;  /* 0x000000e81200720c */ /* 0x000fe40003f26270 */
[----:B------:R-:W-:-:S02]  /*1b200*/  ISETP.GE.AND P3, PT, R15, R234, PT ;  /* 0x000000ea0f00720c */ /* 0x000fc40003f66270 */
[----:B------:R-:W-:Y:S02]  /*1b210*/  FSEL R20, R20, -INF , P0 ;  /* 0xff80000014147808 */ /* 0x000fe40000000000 */
[C---:B------:R-:W-:Y:S02]  /*1b220*/  ISETP.GE.AND P2, PT, R8.reuse, R233, PT ;  /* 0x000000e90800720c */ /* 0x040fe40003f46270 */
[----:B------:R-:W-:Y:S02]  /*1b230*/  ISETP.GE.AND P0, PT, R8, R229, PT ;  /* 0x000000e50800720c */ /* 0x000fe40003f06270 */
[----:B------:R-:W-:Y:S02]  /*1b240*/  FSEL R76, R76, -INF , P4 ;  /* 0xff8000004c4c7808 */ /* 0x000fe40002000000 */
[----:B------:R-:W-:Y:S02]  /*1b250*/  FSEL R78, R78, -INF , P1 ;  /* 0xff8000004e4e7808 */ /* 0x000fe40000800000 */
[----:B------:R-:W-:-:S02]  /*1b260*/  FSEL R77, R77, -INF , P3 ;  /* 0xff8000004d4d7808 */ /* 0x000fc40001800000 */
[----:B------:R-:W-:Y:S01]  /*1b270*/  FSEL R8, R20, -INF , !P6 ;  /* 0xff80000014087808 */ /* 0x000fe20007000000 */
[----:B------:R-:W-:Y:S01]  /*1b280*/  VIADD R20, R3, 0x29 ;  /* 0x0000002903147836 */ /* 0x000fe20000000000 */
[C---:B------:R-:W-:Y:S02]  /*1b290*/  ISETP.GE.AND P4, PT, R15.reuse, R233, PT ;  /* 0x000000e90f00720c */ /* 0x040fe40003f86270 */
[C---:B------:R-:W-:Y:S02]  /*1b2a0*/  ISETP.GE.AND P1, PT, R15.reuse, R232, PT ;  /* 0x000000e80f00720c */ /* 0x040fe40003f26270 */
[----:B------:R-:W-:Y:S01]  /*1b2b0*/  ISETP.GE.AND P3, PT, R15, R229, PT ;  /* 0x000000e50f00720c */ /* 0x000fe20003f66270 */
[----:B------:R-:W-:Y:S01]  /*1b2c0*/  VIADD R15, R3, 0x28 ;  /* 0x00000028030f7836 */ /* 0x000fe20000000000 */
[----:B------:R-:W-:Y:S02]  /*1b2d0*/  FSEL R79, R79, -INF , P1 ;  /* 0xff8000004f4f7808 */ /* 0x000fe40000800000 */
[----:B------:R-:W-:-:S02]  /*1b2e0*/  FSEL R10, R10, -INF , !P2 ;  /* 0xff8000000a0a7808 */ /* 0x000fc40005000000 */
[-C--:B------:R-:W-:Y:S02]  /*1b2f0*/  ISETP.GE.AND P2, PT, R15, R234.reuse, PT ;  /* 0x000000ea0f00720c */ /* 0x080fe40003f46270 */
[----:B------:R-:W-:Y:S02]  /*1b300*/  ISETP.GE.AND P1, PT, R20, R234, PT ;  /* 0x000000ea1400720c */ /* 0x000fe40003f26270 */
[----:B------:R-:W-:Y:S02]  /*1b310*/  FSEL R21, R21, -INF , !P0 ;  /* 0xff80000015157808 */ /* 0x000fe40004000000 */
[----:B------:R-:W-:Y:S02]  /*1b320*/  ISETP.GE.AND P0, PT, R15, R232, PT ;  /* 0x000000e80f00720c */ /* 0x000fe40003f06270 */
[----:B------:R-:W-:Y:S02]  /*1b330*/  FSEL R84, R84, -INF , P2 ;  /* 0xff80000054547808 */ /* 0x000fe40001000000 */
[----:B------:R-:W-:-:S02]  /*1b340*/  FSEL R85, R85, -INF , P1 ;  /* 0xff80000055557808 */ /* 0x000fc40000800000 */
[C---:B------:R-:W-:Y:S02]  /*1b350*/  ISETP.GE.AND P6, PT, R18.reuse, R233, PT ;  /* 0x000000e91200720c */ /* 0x040fe40003fc6270 */
[----:B------:R-:W-:Y:S01]  /*1b360*/  ISETP.GE.AND P5, PT, R18, R229, PT ;  /* 0x000000e51200720c */ /* 0x000fe20003fa6270 */
[----:B------:R-:W-:Y:S01]  /*1b370*/  VIADD R18, R3, 0x30 ;  /* 0x0000003003127836 */ /* 0x000fe20000000000 */
[C---:B------:R-:W-:Y:S02]  /*1b380*/  ISETP.GE.AND P2, PT, R15.reuse, R233, PT ;  /* 0x000000e90f00720c */ /* 0x040fe40003f46270 */
[----:B------:R-:W-:Y:S01]  /*1b390*/  ISETP.GE.AND P1, PT, R15, R229, PT ;  /* 0x000000e50f00720c */ /* 0x000fe20003f26270 */
[----:B------:R-:W-:Y:S01]  /*1b3a0*/  VIADD R15, R3, 0x31 ;  /* 0x00000031030f7836 */ /* 0x000fe20000000000 */
[----:B------:R-:W-:Y:S02]  /*1b3b0*/  FSEL R86, R86, -INF , P0 ;  /* 0xff80000056567808 */ /* 0x000fe40000000000 */
[----:B------:R-:W-:-:S02]  /*1b3c0*/  ISETP.GE.AND P0, PT, R20, R232, PT ;  /* 0x000000e81400720c */ /* 0x000fc40003f06270 */
[----:B------:R-:W-:Y:S02]  /*1b3d0*/  FSEL R200, R76, -INF , !P6 ;  /* 0xff8000004cc87808 */ /* 0x000fe40007000000 */
[----:B------:R-:W-:Y:S02]  /*1b3e0*/  FSEL R197, R78, -INF , !P5 ;  /* 0xff8000004ec57808 */ /* 0x000fe40006800000 */
[C---:B------:R-:W-:Y:S02]  /*1b3f0*/  ISETP.GE.AND P6, PT, R18.reuse, R232, PT ;  /* 0x000000e81200720c */ /* 0x040fe40003fc6270 */
[-C--:B------:R-:W-:Y:S02]  /*1b400*/  ISETP.GE.AND P5, PT, R15, R234.reuse, PT ;  /* 0x000000ea0f00720c */ /* 0x080fe40003fa6270 */
[----:B------:R-:W-:Y:S02]  /*1b410*/  FSEL R87, R87, -INF , P0 ;  /* 0xff80000057577808 */ /* 0x000fe40000000000 */
[----:B------:R-:W-:-:S02]  /*1b420*/  ISETP.GE.AND P0, PT, R18, R234, PT ;  /* 0x000000ea1200720c */ /* 0x000fc40003f06270 */
[----:B------:R-:W-:Y:S02]  /*1b430*/  FSEL R82, R82, -INF , P6 ;  /* 0xff80000052527808 */ /* 0x000fe40003000000 */
[----:B------:R-:W-:Y:S02]  /*1b440*/  FSEL R81, R81, -INF , P5 ;  /* 0xff80000051517808 */ /* 0x000fe40002800000 */
[C---:B------:R-:W-:Y:S02]  /*1b450*/  ISETP.GE.AND P6, PT, R20.reuse, R233, PT ;  /* 0x000000e91400720c */ /* 0x040fe40003fc6270 */
[----:B------:R-:W-:Y:S01]  /*1b460*/  ISETP.GE.AND P5, PT, R20, R229, PT ;  /* 0x000000e51400720c */ /* 0x000fe20003fa6270 */
[----:B------:R-:W-:Y:S01]  /*1b470*/  VIADD R20, R3, 0x38 ;  /* 0x0000003803147836 */ /* 0x000fe20000000000 */
[----:B------:R-:W-:Y:S02]  /*1b480*/  FSEL R80, R80, -INF , P0 ;  /* 0xff80000050507808 */ /* 0x000fe40000000000 */
[----:B------:R-:W-:-:S02]  /*1b490*/  ISETP.GE.AND P0, PT, R15, R232, PT ;  /* 0x000000e80f00720c */ /* 0x000fc40003f06270 */
[----:B------:R-:W-:Y:S02]  /*1b4a0*/  FSEL R203, R79, -INF , !P3 ;  /* 0xff8000004fcb7808 */ /* 0x000fe40005800000 */
[----:B------:R-:W-:Y:S02]  /*1b4b0*/  FSEL R83, R83, -INF , P0 ;  /* 0xff80000053537808 */ /* 0x000fe40000000000 */
[-C--:B------:R-:W-:Y:S02]  /*1b4c0*/  ISETP.GE.AND P3, PT, R20, R234.reuse, PT ;  /* 0x000000ea1400720c */ /* 0x080fe40003f66270 */
[----:B------:R-:W-:Y:S02]  /*1b4d0*/  ISETP.GE.AND P0, PT, R3, R234, PT ;  /* 0x000000ea0300720c */ /* 0x000fe40003f06270 */
[----:B------:R-:W-:Y:S02]  /*1b4e0*/  FSEL R198, R77, -INF , !P4 ;  /* 0xff8000004dc67808 */ /* 0x000fe40006000000 */
[----:B------:R-:W-:-:S02]  /*1b4f0*/  FSEL R178, R84, -INF , !P2 ;  /* 0xff80000054b27808 */ /* 0x000fc40005000000 */
[C---:B------:R-:W-:Y:S02]  /*1b500*/  ISETP.GE.AND P2, PT, R18.reuse, R233, PT ;  /* 0x000000e91200720c */ /* 0x040fe40003f46270 */
[----:B------:R-:W-:Y:S02]  /*1b510*/  ISETP.GE.AND P4, PT, R18, R229, PT ;  /* 0x000000e51200720c */ /* 0x000fe40003f86270 */
[----:B------:R-:W-:Y:S02]  /*1b520*/  FSEL R56, R56, -INF , P3 ;  /* 0xff80000038387808 */ /* 0x000fe40001800000 */
[----:B------:R-:W-:Y:S02]  /*1b530*/  ISETP.GE.AND P3, PT, R3, R233, PT ;  /* 0x000000e90300720c */ /* 0x000fe40003f66270 */
[----:B------:R-:W-:Y:S02]  /*1b540*/  FSEL R18, R32, -INF , P0 ;  /* 0xff80000020127808 */ /* 0x000fe40000000000 */
[----:B------:R-:W-:-:S02]  /*1b550*/  FSEL R179, R86, -INF , !P1 ;  /* 0xff80000056b37808 */ /* 0x000fc40004800000 */
[----:B------:R-:W-:Y:S02]  /*1b560*/  ISETP.GE.AND P1, PT, R3, R232, PT ;  /* 0x000000e80300720c */ /* 0x000fe40003f26270 */
[----:B------:R-:W-:Y:S02]  /*1b570*/  FSEL R18, R18, -INF , !P3 ;  /* 0xff80000012127808 */ /* 0x000fe40005800000 */
[C---:B------:R-:W-:Y:S02]  /*1b580*/  ISETP.GE.AND P0, PT, R15.reuse, R233, PT ;  /* 0x000000e90f00720c */ /* 0x040fe40003f06270 */
[-C--:B------:R-:W-:Y:S02]  /*1b590*/  ISETP.GE.AND P3, PT, R15, R229.reuse, PT ;  /* 0x000000e50f00720c */ /* 0x080fe40003f66270 */
[----:B------:R-:W-:Y:S02]  /*1b5a0*/  FSEL R15, R34, -INF , P1 ;  /* 0xff800000220f7808 */ /* 0x000fe40000800000 */
[C---:B------:R-:W-:Y:S01]  /*1b5b0*/  ISETP.GE.AND P1, PT, R3.reuse, R229, PT ;  /* 0x000000e50300720c */ /* 0x040fe20003f26270 */
[----:B------:R-:W-:Y:S01]  /*1b5c0*/  VIADD R3, R3, 0x39 ;  /* 0x0000003903037836 */ /* 0x000fe20000000000 */
[----:B------:R-:W-:Y:S01]  /*1b5d0*/  FMNMX3.FTZ R23, R18, R16, R4, !PT ;  /* 0x0000001012177276 */ /* 0x000fe20007810004 */
[----:B------:R-:W-:Y:S01]  /*1b5e0*/  LDSM.16.MT88.4 R32, [R214+0x14800] ;  /* 0x01480000d620783b */ /* 0x000fe20000004200 */
[----:B------:R-:W-:-:S02]  /*1b5f0*/  FSEL R15, R15, -INF , !P1 ;  /* 0xff8000000f0f7808 */ /* 0x000fc40004800000 */
[----:B------:R-:W-:Y:S02]  /*1b600*/  FSEL R176, R85, -INF , !P6 ;  /* 0xff80000055b07808 */ /* 0x000fe40007000000 */
[----:B------:R-:W-:Y:S02]  /*1b610*/  FSEL R216, R80, -INF , !P2 ;  /* 0xff80000050d87808 */ /* 0x000fe40005000000 */
[----:B------:R-:W-:Y:S02]  /*1b620*/  FSEL R212, R81, -INF , !P0 ;  /* 0xff80000051d47808 */ /* 0x000fe40004000000 */
[C---:B------:R-:W-:Y:S02]  /*1b630*/  ISETP.GE.AND P6, PT, R20.reuse, R233, PT ;  /* 0x000000e91400720c */ /* 0x040fe40003fc6270 */
[C---:B------:R-:W-:Y:S02]  /*1b640*/  ISETP.GE.AND P0, PT, R20.reuse, R232, PT ;  /* 0x000000e81400720c */ /* 0x040fe40003f06270 */
[----:B------:R-:W-:-:S02]  /*1b650*/  ISETP.GE.AND P2, PT, R20, R229, PT ;  /* 0x000000e51400720c */ /* 0x000fc40003f46270 */
[----:B------:R-:W-:Y:S02]  /*1b660*/  FMNMX3.FTZ R23, R23, R6, R12, !PT ;  /* 0x0000000617177276 */ /* 0x000fe4000781000c */
[----:B------:R-:W-:Y:S02]  /*1b670*/  FMNMX3.FTZ R20, R15, R7, R11, !PT ;  /* 0x000000070f147276 */ /* 0x000fe4000781000b */
[----:B------:R-:W-:Y:S02]  /*1b680*/  FMNMX3.FTZ R23, R23, R14, R8, !PT ;  /* 0x0000000e17177276 */ /* 0x000fe40007810008 */
[----:B------:R-:W-:Y:S02]  /*1b690*/  FMNMX3.FTZ R20, R20, R5, R9, !PT ;  /* 0x0000000514147276 */ /* 0x000fe40007810009 */
[----:B------:R-:W-:Y:S02]  /*1b6a0*/  FMNMX3.FTZ R23, R23, R10, R200, !PT ;  /* 0x0000000a17177276 */ /* 0x000fe400078100c8 */
[----:B------:R-:W-:-:S02]  /*1b6b0*/  FMNMX3.FTZ R20, R20, R19, R17, !PT ;  /* 0x0000001314147276 */ /* 0x000fc40007810011 */
[----:B------:R-:W-:Y:S02]  /*1b6c0*/  ISETP.GE.AND P1, PT, R3, R234, PT ;  /* 0x000000ea0300720c */ /* 0x000fe40003f26270 */
[----:B------:R-:W-:Y:S02]  /*1b6d0*/  FMNMX3.FTZ R23, R23, R198, R178, !PT ;  /* 0x000000c617177276 */ /* 0x000fe400078100b2 */
[----:B------:R-:W-:Y:S02]  /*1b6e0*/  FMNMX3.FTZ R20, R20, R21, R197, !PT ;  /* 0x0000001514147276 */ /* 0x000fe400078100c5 */
[----:B------:R-:W-:Y:S02]  /*1b6f0*/  FSEL R210, R56, -INF , !P6 ;  /* 0xff80000038d27808 */ /* 0x000fe40007000000 */
[----:B------:R-:W-:Y:S02]  /*1b700*/  FSEL R58, R58, -INF , P0 ;  /* 0xff8000003a3a7808 */ /* 0x000fe40000000000 */
[----:B------:R-:W-:-:S02]  /*1b710*/  FSEL R57, R57, -INF , P1 ;  /* 0xff80000039397808 */ /* 0x000fc40000800000 */
[C---:B------:R-:W-:Y:S02]  /*1b720*/  ISETP.GE.AND P6, PT, R3.reuse, R233, PT ;  /* 0x000000e90300720c */ /* 0x040fe40003fc6270 */
[C---:B------:R-:W-:Y:S02]  /*1b730*/  ISETP.GE.AND P0, PT, R3.reuse, R232, PT ;  /* 0x000000e80300720c */ /* 0x040fe40003f06270 */
[----:B------:R-:W-:Y:S02]  /*1b740*/  ISETP.GE.AND P1, PT, R3, R229, PT ;  /* 0x000000e50300720c */ /* 0x000fe40003f26270 */
[----:B------:R-:W-:Y:S02]  /*1b750*/  FMNMX3.FTZ R3, R23, R176, R216, !PT ;  /* 0x000000b017037276 */ /* 0x000fe400078100d8 */
[----:B------:R-:W-:Y:S02]  /*1b760*/  FSEL R177, R87, -INF , !P5 ;  /* 0xff80000057b17808 */ /* 0x000fe40006800000 */
[----:B------:R-:W-:-:S02]  /*1b770*/  FSEL R207, R82, -INF , !P4 ;  /* 0xff80000052cf7808 */ /* 0x000fc40006000000 */
[----:B------:R-:W-:Y:S02]  /*1b780*/  FMNMX3.FTZ R20, R20, R203, R179, !PT ;  /* 0x000000cb14147276 */ /* 0x000fe400078100b3 */
[----:B------:R-:W-:Y:S02]  /*1b790*/  FSEL R209, R57, -INF , !P6 ;  /* 0xff80000039d17808 */ /* 0x000fe40007000000 */
[----:B------:R-:W-:Y:S02]  /*1b7a0*/  FMNMX3.FTZ R22, R3, R212, R210, !PT ;  /* 0x000000d403167276 */ /* 0x000fe400078100d2 */
[----:B------:R-:W-:Y:S02]  /*1b7b0*/  FSEL R59, R59, -INF , P0 ;  /* 0xff8000003b3b7808 */ /* 0x000fe40000000000 */
[----:B------:R-:W-:Y:S02]  /*1b7c0*/  FSEL R202, R83, -INF , !P3 ;  /* 0xff80000053ca7808 */ /* 0x000fe40005800000 */
[----:B------:R-:W-:Y:S01]  /*1b7d0*/  FSEL R201, R58, -INF , !P2 ;  /* 0xff8000003ac97808 */ /* 0x000fe20005000000 */
[----:B------:R-:W-:Y:S01]  /*1b7e0*/  LDSM.16.MT88.4 R80, [R196+0x14000] ;  /* 0x01400000c450783b */ /* 0x000fe20000004200 */
[----:B------:R-:W-:-:S02]  /*1b7f0*/  FMNMX3.FTZ R3, R20, R177, R207, !PT ;  /* 0x000000b114037276 */ /* 0x000fc400078100cf */
[----:B------:R-:W-:Y:S02]  /*1b800*/  FMNMX.FTZ R22, R209, R22, !PT ;  /* 0x00000016d1167209 */ /* 0x000fe40007810000 */
[----:B------:R-:W-:Y:S02]  /*1b810*/  FSEL R199, R59, -INF , !P1 ;  /* 0xff8000003bc77808 */ /* 0x000fe40004800000 */
[----:B------:R-:W-:Y:S01]  /*1b820*/  FMNMX3.FTZ R20, R3, R202, R201, !PT ;  /* 0x000000ca03147276 */ /* 0x000fe200078100c9 */
[----:B------:R-:W2:Y:S03]  /*1b830*/  SHFL.BFLY PT, R23, R22, 0x2, 0x1f ;  /* 0x0c401f0016177f89 */ /* 0x000ea600000e0000 */
[----:B------:R-:W-:Y:S01]  /*1b840*/  FMNMX.FTZ R25, R199, R20, !PT ;  /* 0x00000014c7197209 */ /* 0x000fe20007810000 */
[----:B------:R-:W-:Y:S04]  /*1b850*/  LDSM.16.MT88.4 R56, [R194+0x12000] ;  /* 0x01200000c238783b */ /* 0x000fe80000004200 */
[----:B------:R-:W3:Y:S01]  /*1b860*/  SHFL.BFLY PT, R20, R25, 0x2, 0x1f ;  /* 0x0c401f0019147f89 */ /* 0x000ee200000e0000 */
[----:B--2---:R-:W-:-:S05]  /*1b870*/  FMNMX.FTZ R23, R22, R23, !PT ;  /* 0x0000001716177209 */ /* 0x004fca0007810000 */
[----:B------:R-:W2:Y:S01]  /*1b880*/  SHFL.BFLY PT, R164, R23, 0x1, 0x1f ;  /* 0x0c201f0017a47f89 */ /* 0x000ea200000e0000 */
[----:B---3--:R-:W-:-:S03]  /*1b890*/  FMNMX.FTZ R20, R25, R20, !PT ;  /* 0x0000001419147209 */ /* 0x008fc60007810000 */
[----:B------:R-:W-:Y:S04]  /*1b8a0*/  LDSM.16.MT88.4 R24, [R194+0x14800] ;  /* 0x01480000c218783b */ /* 0x000fe80000004200 */
[----:B------:R-:W3:Y:S01]  /*1b8b0*/  SHFL.BFLY PT, R3, R20, 0x1, 0x1f ;  /* 0x0c201f0014037f89 */ /* 0x000ee200000e0000 */
[----:B--2---:R-:W-:-:S04]  /*1b8c0*/  FMNMX.FTZ R164, R23, R164, !PT ;  /* 0x000000a417a47209 */ /* 0x004fc80007810000 */
        /* <DEDUP_REMOVED lines=21> */
[--C-:B------:R-:W-:Y:S01]  /*1ba20*/  FFMA.FTZ R184, R12, UR14, -R211.reuse ;  /* 0x0000000e0cb87c23 */ /* 0x100fe200080108d3 */
[----:B------:R-:W2:Y:S01]  /*1ba30*/  LDSM.16.MT88.4 R8, [R196+0x10800] ;  /* 0x01080000c408783b */ /* 0x000ea20000004200 */
[----:B------:R-:W3:Y:S01]  /*1ba40*/  MUFU.EX2 R191, R191 ;  /* 0x000000bf00bf7308 */ /* 0x000ee20000000800 */
[--C-:B------:R-:W-:Y:S01]  /*1ba50*/  FFMA.FTZ R183, R14, UR14, -R211.reuse ;  /* 0x0000000e0eb77c23 */ /* 0x100fe200080108d3 */
[--C-:B------:R-:W-:Y:S01]  /*1ba60*/  FFMA.FTZ R181, R19, UR14, -R204.reuse ;  /* 0x0000000e13b57c23 */ /* 0x100fe200080108cc */
[----:B------:R-:W4:Y:S01]  /*1ba70*/  LDSM.16.MT88.4 R12, [R214+0x10800] ;  /* 0x01080000d60c783b */ /* 0x000f220000004200 */
        /* <DEDUP_REMOVED lines=19> */
[--C-:B------:R-:W-:Y:S01]  /*1bbb0*/  FFMA.FTZ R202, R202, UR14, -R204.reuse ;  /* 0x0000000ecaca7c23 */ /* 0x100fe200080108cc */
[----:B------:R-:W-:Y:S01]  /*1bbc0*/  MUFU.EX2 R184, R184 ;  /* 0x000000b800b87308 */ /* 0x000fe20000000800 */
[----:B------:R-:W-:Y:S01]  /*1bbd0*/  FFMA.FTZ R201, R201, UR14, -R204 ;  /* 0x0000000ec9c97c23 */ /* 0x000fe200080108cc */
[----:B-1----:R-:W-:Y:S01]  /*1bbe0*/  F2FP.F16.F32.PACK_AB R129, R189, R190 ;  /* 0x000000bebd81723e */ /* 0x002fe200000000ff */
[----:B------:R-:W-:Y:S01]  /*1bbf0*/  FFMA.FTZ R239, R209, UR14, -R211 ;  /* 0x0000000ed1ef7c23 */ /* 0x000fe200080108d3 */
[----:B------:R-:W1:Y:S01]  /*1bc00*/  MUFU.EX2 R183, R183 ;  /* 0x000000b700b77308 */ /* 0x000e620000000800 */
[----:B------:R-:W-:Y:S01]  /*1bc10*/  FADD.FTZ R191, R192, R191 ;  /* 0x000000bfc0bf7221 */ /* 0x000fe20000010000 */
[----:B------:R-:W-:-:S02]  /*1bc20*/  FADD.FTZ R189, R190, R189 ;  /* 0x000000bdbebd7221 */ /* 0x000fc40000010000 */
[----:B------:R-:W-:Y:S01]  /*1bc30*/  MUFU.EX2 R180, R180 ;  /* 0x000000b400b47308 */ /* 0x000fe20000000800 */
[----:B------:R-:W-:Y:S01]  /*1bc40*/  FADD.FTZ R188, R188, R191 ;  /* 0x000000bfbcbc7221 */ /* 0x000fe20000010000 */
[----:B---3--:R-:W-:Y:S01]  /*1bc50*/  F2FP.F16.F32.PACK_AB R131, R185, R186 ;  /* 0x000000bab983723e */ /* 0x008fe200000000ff */
[----:B------:R-:W-:Y:S01]  /*1bc60*/  FADD.FTZ R186, R186, R189 ;  /* 0x000000bdbaba7221 */ /* 0x000fe20000010000 */
[----:B------:R-:W-:Y:S01]  /*1bc70*/  MUFU.EX2 R167, R167 ;  /* 0x000000a700a77308 */ /* 0x000fe20000000800 */
[----:B------:R-:W-:Y:S02]  /*1bc80*/  FADD.FTZ R187, R187, R188 ;  /* 0x000000bcbbbb7221 */ /* 0x000fe40000010000 */
[----:B------:R-:W-:Y:S01]  /*1bc90*/  FADD.FTZ R185, R185, R186 ;  /* 0x000000bab9b97221 */ /* 0x000fe20000010000 */
        /* <DEDUP_REMOVED lines=72> */
[C---:B---3--:R-:W-:Y:S08]  /*1c120*/  HMMA.16816.F32 R36, R4.reuse, R12, R36 ;  /* 0x0000000c0424723c */ /* 0x048ff00000001824 */
[C---:B------:R-:W-:Y:S01]  /*1c130*/  HMMA.16816.F32 R40, R4.reuse, R14, R40 ;  /* 0x0000000e0428723c */ /* 0x040fe20000001828 */
[----:B------:R-:W3:Y:S07]  /*1c140*/  LDSM.16.MT88.4 R12, [R196+0x16800] ;  /* 0x01680000c40c783b */ /* 0x000eee0000004200 */
        /* <DEDUP_REMOVED lines=24> */
[C---:B---3--:R-:W-:Y:S08]  /*1c2d0*/  HMMA.16816.F32 R108, R4.reuse, R12, R108 ;  /* 0x0000000c046c723c */ /* 0x048ff0000000186c */
[C---:B------:R-:W-:Y:S01]  /*1c2e0*/  HMMA.16816.F32 R112, R4.reuse, R14, R112 ;  /* 0x0000000e0470723c */ /* 0x040fe20000001870 */
[----:B------:R-:W3:Y:S07]  /*1c2f0*/  LDSM.16.MT88.4 R12, [R194+0x11000] ;  /* 0x01100000c20c783b */ /* 0x000eee0000004200 */
        /* <DEDUP_REMOVED lines=16> */
[C---:B------:R-:W-:Y:S08]  /*1c400*/  HMMA.16816.F32 R160, R4.reuse, R20, R160 ;  /* 0x0000001404a0723c */ /* 0x040ff000000018a0 */
        /* <DEDUP_REMOVED lines=11> */
[----:B------:R-:W-:Y:S01]  /*1c4c0*/  HMMA.16816.F32 R40, R4, R178, R40 ;  /* 0x000000b20428723c */ /* 0x000fe20000001828 */
[--C-:B------:R-:W-:Y:S01]  /*1c4d0*/  FFMA.FTZ R179, R207, UR14, -R204.reuse ;  /* 0x0000000ecfb37c23 */ /* 0x100fe200080108cc */
[----:B------:R-:W-:Y:S01]  /*1c4e0*/  FFMA.FTZ R178, R210, UR14, -R211 ;  /* 0x0000000ed2b27c23 */ /* 0x000fe200080108d3 */
[----:B------:R-:W-:-:S02]  /*1c4f0*/  FFMA.FTZ R204, R199, UR14, -R204 ;  /* 0x0000000ec7cc7c23 */ /* 0x000fc400080108cc */
[----:B------:R-:W-:Y:S03]  /*1c500*/  MUFU.EX2 R199, R201 ;  /* 0x000000c900c77308 */ /* 0x000fe60000000800 */
[C---:B------:R-:W-:Y:S01]  /*1c510*/  HMMA.16816.F32 R36, R4.reuse, R176, R36 ;  /* 0x000000b00424723c */ /* 0x040fe20000001824 */
[--C-:B------:R-:W-:Y:S01]  /*1c520*/  FFMA.FTZ R176, R216, UR14, -R211.reuse ;  /* 0x0000000ed8b07c23 */ /* 0x100fe200080108d3 */
[----:B------:R-:W-:Y:S01]  /*1c530*/  FFMA.FTZ R177, R212, UR14, -R211 ;  /* 0x0000000ed4b17c23 */ /* 0x000fe200080108d3 */
[----:B------:R-:W-:Y:S04]  /*1c540*/  MUFU.EX2 R178, R178 ;  /* 0x000000b200b27308 */ /* 0x000fe80000000800 */
[----:B------:R-:W-:Y:S01]  /*1c550*/  MUFU.EX2 R176, R176 ;  /* 0x000000b000b07308 */ /* 0x000fe20000000800 */
[C---:B---3--:R-:W-:Y:S03]  /*1c560*/  HMMA.16816.F32 R100, R4.reuse, R12, R100 ;  /* 0x0000000c0464723c */ /* 0x048fe60000001864 */
[----:B------:R-:W3:Y:S04]  /*1c570*/  MUFU.EX2 R177, R177 ;  /* 0x000000b100b17308 */ /* 0x000ee80000000800 */
[----:B------:R-:W1:Y:S01]  /*1c580*/  MUFU.EX2 R179, R179 ;  /* 0x000000b300b37308 */ /* 0x000e620000000800 */
[C---:B------:R-:W-:Y:S01]  /*1c590*/  HMMA.16816.F32 R104, R4.reuse, R14, R104 ;  /* 0x0000000e0468723c */ /* 0x040fe20000001868 */
[----:B------:R-:W1:Y:S02]  /*1c5a0*/  LDSM.16.MT88.4 R12, [R196+0x11800] ;  /* 0x01180000c40c783b */ /* 0x000e640000004200 */
[----:B------:R-:W1:Y:S05]  /*1c5b0*/  MUFU.EX2 R204, R204 ;  /* 0x000000cc00cc7308 */ /* 0x000e6a0000000800 */
        /* <DEDUP_REMOVED lines=22> */
[----:B-1----:R-:W-:-:S02]  /*1c720*/  F2FP.F16.F32.PACK_AB R5, R202, R179 ;  /* 0x000000b3ca05723e */ /* 0x002fc400000000ff */
[----:B------:R-:W-:Y:S02]  /*1c730*/  F2FP.F16.F32.PACK_AB R6, R239, R178 ;  /* 0x000000b2ef06723e */ /* 0x000fe400000000ff */
[----:B------:R-:W-:-:S07]  /*1c740*/  F2FP.F16.F32.PACK_AB R7, R204, R199 ;  /* 0x000000c7cc07723e */ /* 0x000fce00000000ff */
[C---:B------:R-:W-:Y:S08]  /*1c750*/  HMMA.16816.F32 R44, R4.reuse, R8, R44 ;  /* 0x00000008042c723c */ /* 0x040ff0000000182c */
        /* <DEDUP_REMOVED lines=8> */
[C---:B----4-:R-:W-:Y:S08]  /*1c7e0*/  HMMA.16816.F32 R76, R4.reuse, R20, R76 ;  /* 0x00000014044c723c */ /* 0x050ff0000000184c */
[C---:B-1----:R-:W-:Y:S08]  /*1c7f0*/  HMMA.16816.F32 R160, R4.reuse, R8, R160 ;  /* 0x0000000804a0723c */ /* 0x042ff000000018a0 */
[C---:B------:R-:W-:Y:S01]  /*1c800*/  HMMA.16816.F32 R156, R4.reuse, R10, R156 ;  /* 0x0000000a049c723c */ /* 0x040fe2000000189c */
[----:B------:R-:W1:Y:S07]  /*1c810*/  LDSM.16.MT88.4 R8, [R214+0x17800] ;  /* 0x01780000d608783b */ /* 0x000e6e0000004200 */
[C---:B------:R-:W-:Y:S01]  /*1c820*/  HMMA.16816.F32 R80, R4.reuse, R22, R80 ;  /* 0x000000160450723c */ /* 0x040fe20000001850 */
[----:B------:R-:W4:Y:S07]  /*1c830*/  LDSM.16.MT88.4 R20, [R193+0x13800] ;  /* 0x01380000c114783b */ /* 0x000f2e0000004200 */
[C---:B---3--:R-:W-:Y:S08]  /*1c840*/  HMMA.16816.F32 R144, R4.reuse, R12, R144 ;  /* 0x0000000c0490723c */ /* 0x048ff00000001890 */
[C---:B------:R-:W-:Y:S01]  /*1c850*/  HMMA.16816.F32 R140, R4.reuse, R14, R140 ;  /* 0x0000000e048c723c */ /* 0x040fe2000000188c */
[----:B------:R-:W3:Y:S07]  /*1c860*/  LDSM.16.MT88.4 R12, [R193+0x15800] ;  /* 0x01580000c10c783b */ /* 0x000eee0000004200 */
[C---:B--2---:R-:W-:Y:S08]  /*1c870*/  HMMA.16816.F32 R68, R4.reuse, R16, R68 ;  /* 0x000000100444723c */ /* 0x044ff00000001844 */
[C---:B------:R-:W-:Y:S01]  /*1c880*/  HMMA.16816.F32 R72, R4.reuse, R18, R72 ;  /* 0x000000120448723c */ /* 0x040fe20000001848 */
[----:B------:R-:W2:Y:S07]  /*1c890*/  LDSM.16.MT88.4 R16, [R193+0x17800] ;  /* 0x01780000c110783b */ /* 0x000eae0000004200 */
        /* <DEDUP_REMOVED lines=34> */
[C---:B--2---:R-:W-:Y:S08]  /*1cac0*/  HMMA.16816.F32 R124, R4.reuse, R16, R124 ;  /* 0x00000010047c723c */ /* 0x044ff0000000187c */
        /* <DEDUP_REMOVED lines=73> */
.L_x_2983:
        /* <DEDUP_REMOVED lines=8> */
.L_x_2984:
        /* <DEDUP_REMOVED lines=11> */
[C---:B--2---:R-:W-:Y:S02]  /*1d090*/  ISETP.GE.AND P4, PT, R8.reuse, UR9, PT ;  /* 0x0000000908007c0c */ /* 0x044fe4000bf86270 */
[----:B------:R-:W-:Y:S02]  /*1d0a0*/  LOP3.LUT R7, R8, 0x40, RZ, 0xfc, !PT ;  /* 0x0000004008077812 */ /* 0x000fe400078efcff */
[----:B------:R-:W-:Y:S02]  /*1d0b0*/  LOP3.LUT R5, R6, 0x7c00, R5, 0xf8, !PT ;  /* 0x00007c0006057812 */ /* 0x000fe400078ef805 */
[----:B------:R-:W-:Y:S02]  /*1d0c0*/  ISETP.GE.AND P3, PT, R7, UR9, PT ;  /* 0x0000000907007c0c */ /* 0x000fe4000bf66270 */
[----:B------:R-:W-:-:S02]  /*1d0d0*/  LOP3.LUT R6, R8, 0x80, RZ, 0xfc, !PT ;  /* 0x0000008008067812 */ /* 0x000fc400078efcff */
[C---:B------:R-:W-:Y:S02]  /*1d0e0*/  LOP3.LUT R10, R11.reuse, 0x1c0, RZ, 0xc0, !PT ;  /* 0x000001c00b0a7812 */ /* 0x040fe400078ec0ff */
[----:B------:R-:W-:Y:S01]  /*1d0f0*/  ISETP.GE.AND P2, PT, R6, UR9, PT ;  /* 0x0000000906007c0c */ /* 0x000fe2000bf46270 */
[----:B------:R-:W-:Y:S01]  /*1d100*/  @!P4 IMAD.MOV.U32 R224, RZ, RZ, R228 ;  /* 0x000000ffffe0c224 */ /* 0x000fe200078e00e4 */
[----:B------:R-:W-:Y:S02]  /*1d110*/  LOP3.LUT R8, R8, 0xc0, RZ, 0xfc, !PT ;  /* 0x000000c008087812 */ /* 0x000fe400078efcff */
[----:B------:R-:W-:Y:S02]  /*1d120*/  LOP3.LUT R4, R10, 0x8, R4, 0xf8, !PT ;  /* 0x000000080a047812 */ /* 0x000fe400078ef804 */
[----:B------:R-:W-:Y:S01]  /*1d130*/  ISETP.GE.AND P1, PT, R8, UR9, PT ;  /* 0x0000000908007c0c */ /* 0x000fe2000bf26270 */
[----:B------:R-:W-:Y:S01]  /*1d140*/  @!PT LDS RZ, [RZ] ;  /* 0x00000000fffff984 */ /* 0x000fe20000000800 */
[----:B------:R-:W-:Y:S01]  /*1d150*/  @!PT LDS RZ, [RZ] ;  /* 0x00000000fffff984 */ /* 0x000fe20000000800 */
[----:B------:R-:W-:Y:S01]  /*1d160*/  @!PT LDS RZ, [RZ] ;  /* 0x00000000fffff984 */ /* 0x000fe20000000800 */
[----:B------:R1:W-:Y:S01]  /*1d170*/  @!P4 LDGSTS.E.BYPASS.LTC128B.128 [R0+0x10000], desc[UR4][R224.64] ;  /* 0x10000000e000cfae */ /* 0x0003e2000b981a04 */
[----:B------:R-:W-:Y:S01]  /*1d180*/  LOP3.LUT R10, R10, 0x8, R165, 0xf8, !PT ;  /* 0x000000080a0a7812 */ /* 0x000fe200078ef8a5 */
[----:B------:R-:W-:Y:S01]  /*1d190*/  USHF.L.U32 UR9, UR10, 0x5, URZ ;  /* 0x000000050a097899 */ /* 0x000fe200080006ff */
[----:B------:R-:W-:Y:S01]  /*1d1a0*/  LOP3.LUT R221, R11, 0x400, RZ, 0xc0, !PT ;  /* 0x000004000bdd7812 */ /* 0x000fe200078ec0ff */
[----:B------:R-:W-:Y:S01]  /*1d1b0*/  @P4 STS.128 [R0+0x10000], RZ ;  /* 0x010000ff00004388 */ /* 0x000fe20000000c00 */
[----:B------:R-:W-:-:S02]  /*1d1c0*/  LOP3.LUT R10, R10, 0x38, R9, 0x78, !PT ;  /* 0x000000380a0a7812 */ /* 0x000fc400078e7809 */
[----:B------:R-:W-:-:S03]  /*1d1d0*/  LOP3.LUT R4, R4, 0x38, R9, 0x78, !PT ;  /* 0x0000003804047812 */ /* 0x000fc600078e7809 */
[----:B------:R-:W-:Y:S01]  /*1d1e0*/  IMAD R221, R10, 0x2, R221 ;  /* 0x000000020add7824 */ /* 0x000fe200078e02dd */
[----:B------:R-:W-:Y:S02]  /*1d1f0*/  IADD3 R10, P0, PT, R228, UR9, RZ ;  /* 0x00000009e40a7c10 */ /* 0x000fe4000ff1e0ff */
[----:B------:R-:W-:Y:S01]  /*1d200*/  LOP3.LUT R4, R5, R4, RZ, 0xfc, !PT ;  /* 0x0000000405047212 */ /* 0x000fe200078efcff */
[----:B------:R-:W-:Y:S01]  /*1d210*/  VIADD R212, R221, UR6 ;  /* 0x00000006ddd47c36 */ /* 0x000fe20008000000 */
[----:B------:R-:W-:Y:S01]  /*1d220*/  IADD3.X R11, PT, PT, R225, UR8, RZ, P0, !PT ;  /* 0x00000008e10b7c10 */ /* 0x000fe200087fe4ff */
[----:B------:R-:W-:Y:S01]  /*1d230*/  IMAD.MOV.U32 R5, RZ, RZ, 0x40 ;  /* 0x00000040ff057424 */ /* 0x000fe200078e00ff */
[----:B------:R-:W-:Y:S02]  /*1d240*/  IADD3 R8, P0, PT, R10, UR9, RZ ;  /* 0x000000090a087c10 */ /* 0x000fe4000ff1e0ff */
[----:B------:R-:W-:Y:S02]  /*1d250*/  LEA R222, R4, UR6, 0x1 ;  /* 0x0000000604de7c11 */ /* 0x000fe4000f8e08ff */
[----:B------:R-:W-:-:S02]  /*1d260*/  IADD3.X R9, PT, PT, R11, UR8, RZ, P0, !PT ;  /* 0x000000080b097c10 */ /* 0x000fc400087fe4ff */
[----:B------:R-:W-:Y:S02]  /*1d270*/  IADD3 R6, P0, PT, R8, UR9, RZ ;  /* 0x0000000908067c10 */ /* 0x000fe4000ff1e0ff */
[----:B------:R-:W-:Y:S01]  /*1d280*/  LOP3.LUT R4, R165, 0x2, RZ, 0xc0, !PT ;  /* 0x00000002a5047812 */ /* 0x000fe200078ec0ff */
[----:B-1----:R-:W-:Y:S01]  /*1d290*/  @!P3 IMAD.MOV.U32 R224, RZ, RZ, R228 ;  /* 0x000000ffffe0b224 */ /* 0x002fe200078e00e4 */
[----:B------:R-:W-:Y:S02]  /*1d2a0*/  IADD3.X R7, PT, PT, R9, UR8, RZ, P0, !PT ;  /* 0x0000000809077c10 */ /* 0x000fe400087fe4ff */
[----:B------:R-:W-:Y:S02]  /*1d2b0*/  ISETP.NE.AND P0, PT, R4, RZ, PT ;  /* 0x000000ff0400720c */ /* 0x000fe40003f05270 */
[----:B------:R-:W-:Y:S01]  /*1d2c0*/  @!PT LDS RZ, [RZ] ;  /* 0x00000000fffff984 */ /* 0x000fe20000000800 */
[----:B------:R-:W-:Y:S01]  /*1d2d0*/  @!PT LDS RZ, [RZ] ;  /* 0x00000000fffff984 */ /* 0x000fe20000000800 */
[----:B------:R-:W-:Y:S01]  /*1d2e0*/  @!PT LDS RZ, [RZ] ;  /* 0x00000000fffff984 */ /* 0x000fe20000000800 */
[----:B------:R1:W-:Y:S01]  /*1d2f0*/  @!P3 LDGSTS.E.BYPASS.LTC128B.128 [R0+0x12000], desc[UR4][R224.64+0x80] ;  /* 0x12000080e000bfae */ /* 0x0003e2000b981a04 */
[----:B------:R-:W-:Y:S02]  /*1d300*/  LOP3.LUT R4, R165, 0x4, RZ, 0xc0, !PT ;  /* 0x00000004a5047812 */ /* 0x000fe400078ec0ff */
[----:B------:R-:W-:Y:S01]  /*1d310*/  SEL R197, R2, 0xffffffe0, !P0 ;  /* 0xffffffe002c57807 */ /* 0x000fe20004000000 */
[----:B------:R-:W-:Y:S01]  /*1d320*/  @P3 STS.128 [R0+0x12000], RZ ;  /* 0x012000ff00003388 */ /* 0x000fe20000000c00 */
[----:B------:R-:W-:-:S03]  /*1d330*/  ISETP.NE.AND P0, PT, R4, RZ, PT ;  /* 0x000000ff0400720c */ /* 0x000fc60003f05270 */
[----:B------:R-:W-:Y:S01]  /*1d340*/  IMAD.IADD R220, R197, 0x1, R222 ;  /* 0x00000001c5dc7824 */ /* 0x000fe200078e02de */
[----:B------:R-:W-:Y:S01]  /*1d350*/  SEL R5, R5, 0xffffffc0, !P0 ;  /* 0xffffffc005057807 */ /* 0x000fe20004000000 */
[----:B------:R-:W-:-:S04]  /*1d360*/  IMAD.IADD R215, R212, 0x1, R197 ;  /* 0x00000001d4d77824 */ /* 0x000fc800078e02c5 */
[C---:B------:R-:W-:Y:S02]  /*1d370*/  IMAD.IADD R213, R5.reuse, 0x1, R222 ;  /* 0x0000000105d57824 */ /* 0x040fe400078e02de */
[----:B------:R-:W-:Y:S02]  /*1d380*/  IMAD.IADD R212, R5, 0x1, R212 ;  /* 0x0000000105d47824 */ /* 0x000fe400078e02d4 */
[C---:B------:R-:W-:Y:S02]  /*1d390*/  IMAD.IADD R167, R197.reuse, 0x1, R213 ;  /* 0x00000001c5a77824 */ /* 0x040fe400078e02d5 */
[----:B------:R-:W-:Y:S02]  /*1d3a0*/  IMAD.IADD R166, R197, 0x1, R212 ;  /* 0x00000001c5a67824 */ /* 0x000fe400078e02d4 */
[----:B-1----:R-:W-:-:S05]  /*1d3b0*/  @!P2 IMAD.MOV.U32 R224, RZ, RZ, R228 ;  /* 0x000000ffffe0a224 */ /* 0x002fca00078e00e4 */
[----:B------:R-:W-:Y:S01]  /*1d3c0*/  @!PT LDS RZ, [RZ] ;  /* 0x00000000fffff984 */ /* 0x000fe20000000800 */
[----:B------:R-:W-:Y:S01]  /*1d3d0*/  @!PT LDS RZ, [RZ] ;  /* 0x00000000fffff984 */ /* 0x000fe20000000800 */
[----:B------:R-:W-:Y:S01]  /*1d3e0*/  @!PT LDS RZ, [RZ] ;  /* 0x00000000fffff984 */ /* 0x000fe20000000800 */
[----:B------:R1:W-:Y:S04]  /*1d3f0*/  @!P2 LDGSTS.E.BYPASS.LTC128B.128 [R0+0x14000], desc[UR4][R224.64+0x100] ;  /* 0x14000100e000afae */ /* 0x0003e8000b981a04 */
[----:B------:R-:W-:Y:S01]  /*1d400*/  @P2 STS.128 [R0+0x14000], RZ ;  /* 0x014000ff00002388 */ /* 0x000fe20000000c00 */
[----:B-1----:R-:W-:-:S05]  /*1d410*/  @!P1 IMAD.MOV.U32 R224, RZ, RZ, R228 ;  /* 0x000000ffffe09224 */ /* 0x002fca00078e00e4 */
        /* <DEDUP_REMOVED lines=342> */
.L_x_2986:
        /* <DEDUP_REMOVED lines=8> */
.L_x_2987:
[----:B------:R-:W1:Y:S01]  /*1ea00*/  LDCU UR9, c[0x0][0x3bc] ;  /* 0x00007780ff0977ac */ /* 0x000e620008000800 */
[----:B------:R-:W-:Y:S02]  /*1ea10*/  @!P4 IMAD.MOV.U32 R222, RZ, RZ, R226 ;  /* 0x000000ffffdec224 */ /* 0x000fe400078e00e2 */
[----:B------:R-:W-:Y:S01]  /*1ea20*/  @!P2 IMAD.MOV.U32 R227, RZ, RZ, R223 ;  /* 0x000000ffffe3a224 */ /* 0x000fe200078e00df */
[----:B------:R-:W-:Y:S02]  /*1ea30*/  USHF.L.U32 UR8, UR10, 0x5, URZ ;  /* 0x000000050a087899 */ /* 0x000fe400080006ff */
[----:B------:R-:W-:Y:S01]  /*1ea40*/  @!PT LDS RZ, [RZ] ;  /* 0x00000000fffff984 */ /* 0x000fe20000000800 */
[----:B------:R-:W-:Y:S01]  /*1ea50*/  @!PT LDS RZ, [RZ] ;  /* 0x00000000fffff984 */ /* 0x000fe20000000800 */
[----:B------:R-:W-:Y:S01]  /*1ea60*/  @!PT LDS RZ, [RZ] ;  /* 0x00000000fffff984 */ /* 0x000fe20000000800 */
[----:B------:R2:W-:Y:S04]  /*1ea70*/  @!P4 LDGSTS.E.BYPASS.LTC128B.128 [R0+0x8000], desc[UR4][R222.64] ;  /* 0x08000000de00cfae */ /* 0x0005e8000b981a04 */
[----:B------:R-:W-:Y:S01]  /*1ea80*/  IADD3 R8, P0, PT, R226, UR8, RZ ;  /* 0x00000008e2087c10 */ /* 0x000fe2000ff1e0ff */
[----:B------:R3:W-:Y:S01]  /*1ea90*/  @P4 STS.128 [R0+0x8000], RZ ;  /* 0x008000ff00004388 */ /* 0x0007e20000000c00 */
[----:B-1----:R-:W-:-:S06]  /*1eaa0*/  USHF.L.U64.HI UR9, UR10, 0x5, UR9 ;  /* 0x000000050a097899 */ /* 0x002fcc0008010209 */
[----:B------:R-:W-:Y:S02]  /*1eab0*/  IADD3.X R9, PT, PT, R223, UR9, RZ, P0, !PT ;  /* 0x00000009df097c10 */ /* 0x000fe400087fe4ff */
[----:B------:R-:W-:-:S04]  /*1eac0*/  IADD3 R6, P0, PT, R8, UR8, RZ ;  /* 0x0000000808067c10 */ /* 0x000fc8000ff1e0ff */
[----:B------:R-:W-:Y:S02]  /*1ead0*/  IADD3.X R7, PT, PT, R9, UR9, RZ, P0, !PT ;  /* 0x0000000909077c10 */ /* 0x000fe400087fe4ff */
[----:B------:R-:W-:Y:S01]  /*1eae0*/  IADD3 R4, P0, PT, R6, UR8, RZ ;  /* 0x0000000806047c10 */ /* 0x000fe2000ff1e0ff */
[----:B--2---:R-:W-:-:S03]  /*1eaf0*/  @!P3 IMAD.MOV.U32 R222, RZ, RZ, R226 ;  /* 0x000000ffffdeb224 */ /* 0x004fc600078e00e2 */
[----:B------:R-:W-:Y:S02]  /*1eb00*/  IADD3.X R5, PT, PT, R7, UR9, RZ, P0, !PT ;  /* 0x0000000907057c10 */ /* 0x000fe400087fe4ff */
        /* <DEDUP_REMOVED lines=77> */
.L_x_2985:
        /* <DEDUP_REMOVED lines=10> */
[C---:B------:R-:W-:Y:S02]  /*1f080*/  ISETP.GE.AND P1, PT, R4.reuse, R234, PT ;  /* 0x000000ea0400720c */ /* 0x040fe40003f26270 */
[C---:B------:R-:W-:Y:S02]  /*1f090*/  ISETP.GE.AND P0, PT, R4.reuse, R232, PT ;  /* 0x000000e80400720c */ /* 0x040fe40003f06270 */
[C---:B------:R-:W-:Y:S02]  /*1f0a0*/  ISETP.GE.AND P6, PT, R4.reuse, R233, PT ;  /* 0x000000e90400720c */ /* 0x040fe40003fc6270 */
[----:B------:R-:W-:-:S02]  /*1f0b0*/  ISETP.GE.AND P3, PT, R4, R229, PT ;  /* 0x000000e50400720c */ /* 0x000fc40003f66270 */
[----:B------:R-:W-:Y:S02]  /*1f0c0*/  FSEL R13, R180, -INF , P1 ;  /* 0xff800000b40d7808 */ /* 0x000fe40000800000 */
[----:B------:R-:W-:Y:S02]  /*1f0d0*/  IADD3 R4, PT, PT, R0, -0x78, RZ ;  /* 0xffffff8800047810 */ /* 0x000fe40007ffe0ff */
[C---:B------:R-:W-:Y:S02]  /*1f0e0*/  ISETP.GE.AND P2, PT, R5.reuse, R234, PT ;  /* 0x000000ea0500720c */ /* 0x040fe40003f46270 */
[C---:B------:R-:W-:Y:S02]  /*1f0f0*/  ISETP.GE.AND P1, PT, R5.reuse, R232, PT ;  /* 0x000000e80500720c */ /* 0x040fe40003f26270 */
[----:B------:R-:W-:Y:S02]  /*1f100*/  FSEL R11, R182, -INF , P0 ;  /* 0xff800000b60b7808 */ /* 0x000fe40000000000 */
[----:B------:R-:W-:-:S02]  /*1f110*/  ISETP.GE.AND P5, PT, R5, R233, PT ;  /* 0x000000e90500720c */ /* 0x000fc40003fa6270 */
[----:B------:R-:W-:Y:S02]  /*1f120*/  ISETP.GE.AND P4, PT, R5, R229, PT ;  /* 0x000000e50500720c */ /* 0x000fe40003f86270 */
[----:B------:R-:W-:Y:S02]  /*1f130*/  ISETP.GE.AND P0, PT, R4, R234, PT ;  /* 0x000000ea0400720c */ /* 0x000fe40003f06270 */
[----:B------:R-:W-:Y:S02]  /*1f140*/  FSEL R17, R181, -INF , P2 ;  /* 0xff800000b5117808 */ /* 0x000fe40001000000 */
[----:B------:R-:W-:Y:S02]  /*1f150*/  FSEL R7, R183, -INF , P1 ;  /* 0xff800000b7077808 */ /* 0x000fe40000800000 */
[----:B------:R-:W-:Y:S02]  /*1f160*/  FSEL R13, R13, -INF , !P6 ;  /* 0xff8000000d0d7808 */ /* 0x000fe40007000000 */
[----:B------:R-:W-:-:S02]  /*1f170*/  FSEL R11, R11, -INF , !P3 ;  /* 0xff8000000b0b7808 */ /* 0x000fc40005800000 */
[----:B------:R-:W-:Y:S02]  /*1f180*/  IADD3 R5, PT, PT, R0, -0x77, RZ ;  /* 0xffffff8900057810 */ /* 0x000fe40007ffe0ff */
[C---:B------:R-:W-:Y:S02]  /*1f190*/  ISETP.GE.AND P6, PT, R4.reuse, R233, PT ;  /* 0x000000e90400720c */ /* 0x040fe40003fc6270 */
[C---:B------:R-:W-:Y:S02]  /*1f1a0*/  ISETP.GE.AND P3, PT, R4.reuse, R232, PT ;  /* 0x000000e80400720c */ /* 0x040fe40003f66270 */
[----:B------:R-:W-:Y:S02]  /*1f1b0*/  ISETP.GE.AND P2, PT, R4, R229, PT ;  /* 0x000000e50400720c */ /* 0x000fe40003f46270 */
[----:B------:R-:W-:Y:S02]  /*1f1c0*/  IADD3 R4, PT, PT, R0, -0x70, RZ ;  /* 0xffffff9000047810 */ /* 0x000fe40007ffe0ff */
[----:B------:R-:W-:-:S02]  /*1f1d0*/  FSEL R17, R17, -INF , !P5 ;  /* 0xff80000011117808 */ /* 0x000fc40006800000 */
[----:B------:R-:W-:Y:S02]  /*1f1e0*/  FSEL R15, R176, -INF , P0 ;  /* 0xff800000b00f7808 */ /* 0x000fe40000000000 */
[----:B------:R-:W-:Y:S02]  /*1f1f0*/  FSEL R7, R7, -INF , !P4 ;  /* 0xff80000007077808 */ /* 0x000fe40006000000 */
[C---:B------:R-:W-:Y:S02]  /*1f200*/  ISETP.GE.AND P1, PT, R5.reuse, R234, PT ;  /* 0x000000ea0500720c */ /* 0x040fe40003f26270 */
[C---:B------:R-:W-:Y:S02]  /*1f210*/  ISETP.GE.AND P5, PT, R5.reuse, R233, PT ;  /* 0x000000e90500720c */ /* 0x040fe40003fa6270 */
[C---:B------:R-:W-:Y:S02]  /*1f220*/  ISETP.GE.AND P0, PT, R5.reuse, R232, PT ;  /* 0x000000e80500720c */ /* 0x040fe40003f06270 */
[----:B------:R-:W-:-:S02]  /*1f230*/  ISETP.GE.AND P4, PT, R5, R229, PT ;  /* 0x000000e50500720c */ /* 0x000fc40003f86270 */
[----:B------:R-:W-:Y:S02]  /*1f240*/  FSEL R5, R178, -INF , P3 ;  /* 0xff800000b2057808 */ /* 0x000fe40001800000 */
[----:B------:R-:W-:Y:S02]  /*1f250*/  ISETP.GE.AND P3, PT, R4, R234, PT ;  /* 0x000000ea0400720c */ /* 0x000fe40003f66270 */
[----:B------:R-:W-:Y:S02]  /*1f260*/  IADD3 R6, PT, PT, R0, -0x6f, RZ ;  /* 0xffffff9100067810 */ /* 0x000fe40007ffe0ff */
[----:B------:R-:W-:Y:S02]  /*1f270*/  FSEL R5, R5, -INF , !P2 ;  /* 0xff80000005057808 */ /* 0x000fe40005000000 */
[----:B------:R-:W-:Y:S02]  /*1f280*/  FSEL R19, R177, -INF , P1 ;  /* 0xff800000b1137808 */ /* 0x000fe40000800000 */
[----:B------:R-:W-:-:S02]  /*1f290*/  FSEL R9, R179, -INF , P0 ;  /* 0xff800000b3097808 */ /* 0x000fc40000000000 */
[----:B------:R-:W-:Y:S02]  /*1f2a0*/  ISETP.GE.AND P2, PT, R4, R232, PT ;  /* 0x000000e80400720c */ /* 0x000fe40003f46270 */
[----:B------:R-:W-:Y:S02]  /*1f2b0*/  ISETP.GE.AND P0, PT, R6, R234, PT ;  /* 0x000000ea0600720c */ /* 0x000fe40003f06270 */
[----:B------:R-:W-:Y:S02]  /*1f2c0*/  FSEL R172, R172, -INF , P3 ;  /* 0xff800000acac7808 */ /* 0x000fe40001800000 */
[----:B------:R-:W-:Y:S02]  /*1f2d0*/  ISETP.GE.AND P3, PT, R6, R232, PT ;  /* 0x000000e80600720c */ /* 0x000fe40003f66270 */
[----:B------:R-:W-:Y:S02]  /*1f2e0*/  FSEL R15, R15, -INF , !P6 ;  /* 0xff8000000f0f7808 */ /* 0x000fe40007000000 */
[----:B------:R-:W-:-:S02]  /*1f2f0*/  FSEL R19, R19, -INF , !P5 ;  /* 0xff80000013137808 */ /* 0x000fc40006800000 */
[C---:B------:R-:W-:Y:S02]  /*1f300*/  ISETP.GE.AND P6, PT, R4.reuse, R233, PT ;  /* 0x000000e90400720c */ /* 0x040fe40003fc6270 */
[----:B------:R-:W-:Y:S02]  /*1f310*/  ISETP.GE.AND P1, PT, R4, R229, PT ;  /* 0x000000e50400720c */ /* 0x000fe40003f26270 */
[----:B------:R-:W-:Y:S02]  /*1f320*/  ISETP.GE.AND P5, PT, R6, R233, PT ;  /* 0x000000e90600720c */ /* 0x000fe40003fa6270 */
[----:B------:R-:W-:Y:S02]  /*1f330*/  FSEL R9, R9, -INF , !P4 ;  /* 0xff80000009097808 */ /* 0x000fe40006000000 */
[----:B------:R-:W-:Y:S02]  /*1f340*/  FSEL R174, R174, -INF , P2 ;  /* 0xff800000aeae7808 */ /* 0x000fe40001000000 */
[----:B------:R-:W-:-:S02]  /*1f350*/  FSEL R173, R173, -INF , P0 ;  /* 0xff800000adad7808 */ /* 0x000fc40000000000 */
[----:B------:R-:W-:Y:S02]  /*1f360*/  IADD3 R4, PT, PT, R0, -0x68, RZ ;  /* 0xffffff9800047810 */ /* 0x000fe40007ffe0ff */
[----:B------:R-:W-:Y:S02]  /*1f370*/  ISETP.GE.AND P4, PT, R6, R229, PT ;  /* 0x000000e50600720c */ /* 0x000fe40003f86270 */
[----:B------:R-:W-:Y:S02]  /*1f380*/  FSEL R175, R175, -INF , P3 ;  /* 0xff800000afaf7808 */ /* 0x000fe40001800000 */
[----:B------:R-:W-:Y:S02]  /*1f390*/  IADD3 R6, PT, PT, R0, -0x67, RZ ;  /* 0xffffff9900067810 */ /* 0x000fe40007ffe0ff */
[----:B------:R-:W-:Y:S02]  /*1f3a0*/  FSEL R195, R174, -INF , !P1 ;  /* 0xff800000aec37808 */ /* 0x000fe40004800000 */
[----:B------:R-:W-:-:S02]  /*1f3b0*/  FSEL R199, R173, -INF , !P5 ;  /* 0xff800000adc77808 */ /* 0x000fc40006800000 */
[C---:B------:R-:W-:Y:S02]  /*1f3c0*/  ISETP.GE.AND P2, PT, R4.reuse, R234, PT ;  /* 0x000000ea0400720c */ /* 0x040fe40003f46270 */
[----:B------:R-:W-:Y:S02]  /*1f3d0*/  ISETP.GE.AND P1, PT, R4, R232, PT ;  /* 0x000000e80400720c */ /* 0x000fe40003f26270 */
[----:B------:R-:W-:Y:S02]  /*1f3e0*/  FSEL R173, R175, -INF , !P4 ;  /* 0xff800000afad7808 */ /* 0x000fe40006000000 */
[C---:B------:R-:W-:Y:S02]  /*1f3f0*/  ISETP.GE.AND P3, PT, R6.reuse, R234, PT ;  /* 0x000000ea0600720c */ /* 0x040fe40003f66270 */
[----:B------:R-:W-:Y:S02]  /*1f400*/  ISETP.GE.AND P4, PT, R6, R232, PT ;  /* 0x000000e80600720c */ /* 0x000fe40003f86270 */
[----:B------:R-:W-:-:S02]  /*1f410*/  FSEL R197, R172, -INF , !P6 ;  /* 0xff800000acc57808 */ /* 0x000fc40007000000 */
[C---:B------:R-:W-:Y:S02]  /*1f420*/  ISETP.GE.AND P6, PT, R4.reuse, R233, PT ;  /* 0x000000e90400720c */ /* 0x040fe40003fc6270 */
[----:B------:R-:W-:Y:S02]  /*1f430*/  ISETP.GE.AND P0, PT, R4, R229, PT ;  /* 0x000000e50400720c */ /* 0x000fe40003f06270 */
[----:B------:R-:W-:Y:S02]  /*1f440*/  FSEL R168, R168, -INF , P2 ;  /* 0xff800000a8a87808 */ /* 0x000fe40001000000 */
[----:B------:R-:W-:Y:S02]  /*1f450*/  FSEL R165, R170, -INF , P1 ;  /* 0xff800000aaa57808 */ /* 0x000fe40000800000 */
[----:B------:R-:W-:Y:S02]  /*1f460*/  IADD3 R4, PT, PT, R0, -0x60, RZ ;  /* 0xffffffa000047810 */ /* 0x000fe40007ffe0ff */
[----:B------:R-:W-:-:S02]  /*1f470*/  ISETP.GE.AND P5, PT, R6, R233, PT ;  /* 0x000000e90600720c */ /* 0x000fc40003fa6270 */
[----:B------:R-:W-:Y:S02]  /*1f480*/  ISETP.GE.AND P2, PT, R6, R229, PT ;  /* 0x000000e50600720c */ /* 0x000fe40003f46270 */
[----:B------:R-:W-:Y:S02]  /*1f490*/  FSEL R169, R169, -INF , P3 ;  /* 0xff800000a9a97808 */ /* 0x000fe40001800000 */
[----:B------:R-:W-:Y:S02]  /*1f4a0*/  FSEL R167, R171, -INF , P4 ;  /* 0xff800000aba77808 */ /* 0x000fe40002000000 */
[----:B------:R-:W-:Y:S02]  /*1f4b0*/  IADD3 R6, PT, PT, R0, -0x5f, RZ ;  /* 0xffffffa100067810 */ /* 0x000fe40007ffe0ff */
[----:B------:R-:W-:Y:S02]  /*1f4c0*/  FSEL R175, R168, -INF , !P6 ;  /* 0xff800000a8af7808 */ /* 0x000fe40007000000 */
[----:B------:R-:W-:-:S02]  /*1f4d0*/  FSEL R165, R165, -INF , !P0 ;  /* 0xff800000a5a57808 */ /* 0x000fc40004000000 */
[C---:B------:R-:W-:Y:S02]  /*1f4e0*/  ISETP.GE.AND P1, PT, R4.reuse, R234, PT ;  /* 0x000000ea0400720c */ /* 0x040fe40003f26270 */
[C---:B------:R-:W-:Y:S02]  /*1f4f0*/  ISETP.GE.AND P6, PT, R4.reuse, R233, PT ;  /* 0x000000e90400720c */ /* 0x040fe40003fc6270 */
[C---:B------:R-:W-:Y:S02]  /*1f500*/  ISETP.GE.AND P0, PT, R4.reuse, R232, PT ;  /* 0x000000e80400720c */ /* 0x040fe40003f06270 */
[----:B------:R-:W-:Y:S02]  /*1f510*/  ISETP.GE.AND P3, PT, R4, R229, PT ;  /* 0x000000e50400720c */ /* 0x000fe40003f66270 */
[----:B------:R-:W-:Y:S02]  /*1f520*/  FSEL R169, R169, -INF , !P5 ;  /* 0xff800000a9a97808 */ /* 0x000fe40006800000 */
[----:B------:R-:W-:-:S02]  /*1f530*/  FSEL R167, R167, -INF , !P2 ;  /* 0xff800000a7a77808 */ /* 0x000fc40005000000 */
[----:B------:R-:W-:Y:S02]  /*1f540*/  IADD3 R4, PT, PT, R0, -0x58, RZ ;  /* 0xffffffa800047810 */ /* 0x000fe40007ffe0ff */
[C---:B------:R-:W-:Y:S02]  /*1f550*/  ISETP.GE.AND P5, PT, R6.reuse, R234, PT ;  /* 0x000000ea0600720c */ /* 0x040fe40003fa6270 */
[----:B------:R-:W-:Y:S02]  /*1f560*/  ISETP.GE.AND P2, PT, R6, R232, PT ;  /* 0x000000e80600720c */ /* 0x000fe40003f46270 */
[----:B------:R-:W-:Y:S02]  /*1f570*/  FSEL R32, R32, -INF , P1 ;  /* 0xff80000020207808 */ /* 0x000fe40000800000 */
[----:B------:R-:W-:Y:S02]  /*1f580*/  FSEL R34, R34, -INF , P0 ;  /* 0xff80000022227808 */ /* 0x000fe40000000000 */
[----:B------:R-:W-:-:S02]  /*1f590*/  ISETP.GE.AND P4, PT, R6, R233, PT ;  /* 0x000000e90600720c */ /* 0x000fc40003f86270 */
[----:B------:R-:W-:Y:S02]  /*1f5a0*/  ISETP.GE.AND P1, PT, R6, R229, PT ;  /* 0x000000e50600720c */ /* 0x000fe40003f26270 */
[----:B------:R-:W-:Y:S02]  /*1f5b0*/  ISETP.GE.AND P0, PT, R4, R234, PT ;  /* 0x000000ea0400720c */ /* 0x000fe40003f06270 */
[----:B------:R-:W-:Y:S02]  /*1f5c0*/  FSEL R33, R33, -INF , P5 ;  /* 0xff80000021217808 */ /* 0x000fe40002800000 */
[----:B------:R-:W-:Y:S02]  /*1f5d0*/  FSEL R35, R35, -INF , P2 ;  /* 0xff80000023237808 */ /* 0x000fe40001000000 */
[----:B------:R-:W-:Y:S02]  /*1f5e0*/  IADD3 R6, PT, PT, R0, -0x57, RZ ;  /* 0xffffffa900067810 */ /* 0x000fe40007ffe0ff */
[----:B------:R-:W-:-:S02]  /*1f5f0*/  FSEL R235, R32, -INF , !P6 ;  /* 0xff80000020eb7808 */ /* 0x000fc40007000000 */
[----:B------:R-:W-:Y:S02]  /*1f600*/  FSEL R181, R34, -INF , !P3 ;  /* 0xff80000022b57808 */ /* 0x000fe40005800000 */
[----:B------:R-:W-:Y:S02]  /*1f610*/  FSEL R241, R33, -INF , !P4 ;  /* 0xff80000021f17808 */ /* 0x000fe40006000000 */
[----:B------:R-:W-:Y:S02]  /*1f620*/  FSEL R28, R28, -INF , P0 ;  /* 0xff8000001c1c7808 */ /* 0x000fe40000000000 */
[----:B------:R-:W-:Y:S02]  /*1f630*/  FSEL R177, R35, -INF , !P1 ;  /* 0xff80000023b17808 */ /* 0x000fe40004800000 */
[C---:B------:R-:W-:Y:S02]  /*1f640*/  ISETP.GE.AND P6, PT, R4.reuse, R233, PT ;  /* 0x000000e90400720c */ /* 0x040fe40003fc6270 */
[----:B------:R-:W-:-:S02]  /*1f650*/  ISETP.GE.AND P3, PT, R4, R232, PT ;  /* 0x000000e80400720c */ /* 0x000fc40003f66270 */
[----:B------:R-:W-:Y:S02]  /*1f660*/  ISETP.GE.AND P5, PT, R4, R229, PT ;  /* 0x000000e50400720c */ /* 0x000fe40003fa6270 */
[C---:B------:R-:W-:Y:S02]  /*1f670*/  ISETP.GE.AND P4, PT, R6.reuse, R234, PT ;  /* 0x000000ea0600720c */ /* 0x040fe40003f86270 */
[C---:B------:R-:W-:Y:S02]  /*1f680*/  ISETP.GE.AND P2, PT, R6.reuse, R233, PT ;  /* 0x000000e90600720c */ /* 0x040fe40003f46270 */
[C---:B------:R-:W-:Y:S02]  /*1f690*/  ISETP.GE.AND P0, PT, R6.reuse, R232, PT ;  /* 0x000000e80600720c */ /* 0x040fe40003f06270 */
[----:B------:R-:W-:Y:S02]  /*1f6a0*/  ISETP.GE.AND P1, PT, R6, R229, PT ;  /* 0x000000e50600720c */ /* 0x000fe40003f26270 */
[----:B------:R-:W-:-:S02]  /*1f6b0*/  IADD3 R4, PT, PT, R0, -0x50, RZ ;  /* 0xffffffb000047810 */ /* 0x000fc40007ffe0ff */
[----:B------:R-:W-:Y:S02]  /*1f6c0*/  IADD3 R6, PT, PT, R0, -0x4f, RZ ;  /* 0xffffffb100067810 */ /* 0x000fe40007ffe0ff */
[----:B------:R-:W-:Y:S02]  /*1f6d0*/  FSEL R30, R30, -INF , P3 ;  /* 0xff8000001e1e7808 */ /* 0x000fe40001800000 */
[----:B------:R-:W-:Y:S02]  /*1f6e0*/  FSEL R29, R29, -INF , P4 ;  /* 0xff8000001d1d7808 */ /* 0x000fe40002000000 */
[----:B------:R-:W-:Y:S02]  /*1f6f0*/  FSEL R31, R31, -INF , P0 ;  /* 0xff8000001f1f7808 */ /* 0x000fe40000000000 */
[-C--:B------:R-:W-:Y:S02]  /*1f700*/  ISETP.GE.AND P3, PT, R4, R234.reuse, PT ;  /* 0x000000ea0400720c */ /* 0x080fe40003f66270 */
[----:B------:R-:W-:-:S02]  /*1f710*/  ISETP.GE.AND P0, PT, R6, R234, PT ;  /* 0x000000ea0600720c */ /* 0x000fc40003f06270 */
[----:B------:R-:W-:Y:S02]  /*1f720*/  FSEL R227, R28, -INF , !P6 ;  /* 0xff8000001ce37808 */ /* 0x000fe40007000000 */
[----:B------:R-:W-:Y:S02]  /*1f730*/  FSEL R179, R30, -INF , !P5 ;  /* 0xff8000001eb37808 */ /* 0x000fe40006800000 */
[----:B------:R-:W-:Y:S02]  /*1f740*/  FSEL R221, R29, -INF , !P2 ;  /* 0xff8000001ddd7808 */ /* 0x000fe40005000000 */
[C---:B------:R-:W-:Y:S02]  /*1f750*/  ISETP.GE.AND P6, PT, R4.reuse, R233, PT ;  /* 0x000000e90400720c */ /* 0x040fe40003fc6270 */
[C---:B------:R-:W-:Y:S02]  /*1f760*/  ISETP.GE.AND P5, PT, R4.reuse, R232, PT ;  /* 0x000000e80400720c */ /* 0x040fe40003fa6270 */
[----:B------:R-:W-:-:S02]  /*1f770*/  ISETP.GE.AND P4, PT, R4, R229, PT ;  /* 0x000000e50400720c */ /* 0x000fc40003f86270 */
[----:B------:R-:W-:Y:S02]  /*1f780*/  ISETP.GE.AND P2, PT, R6, R233, PT ;  /* 0x000000e90600720c */ /* 0x000fe40003f46270 */
[----:B------:R-:W-:Y:S02]  /*1f790*/  FSEL R24, R24, -INF , P3 ;  /* 0xff80000018187808 */ /* 0x000fe40001800000 */
[----:B------:R-:W-:Y:S02]  /*1f7a0*/  FSEL R25, R25, -INF , P0 ;  /* 0xff80000019197808 */ /* 0x000fe40000000000 */
[----:B------:R-:W-:Y:S02]  /*1f7b0*/  IADD3 R4, PT, PT, R0, -0x48, RZ ;  /* 0xffffffb800047810 */ /* 0x000fe40007ffe0ff */
[----:B------:R-:W-:Y:S02]  /*1f7c0*/  FSEL R26, R26, -INF , P5 ;  /* 0xff8000001a1a7808 */ /* 0x000fe40002800000 */
[----:B------:R-:W-:-:S02]  /*1f7d0*/  FSEL R219, R24, -INF , !P6 ;  /* 0xff80000018db7808 */ /* 0x000fc40007000000 */
[----:B------:R-:W-:Y:S02]  /*1f7e0*/  FSEL R217, R25, -INF , !P2 ;  /* 0xff80000019d97808 */ /* 0x000fe40005000000 */
[C---:B------:R-:W-:Y:S02]  /*1f7f0*/  ISETP.GE.AND P5, PT, R4.reuse, R234, PT ;  /* 0x000000ea0400720c */ /* 0x040fe40003fa6270 */
[C---:B------:R-:W-:Y:S02]  /*1f800*/  ISETP.GE.AND P6, PT, R4.reuse, R233, PT ;  /* 0x000000e90400720c */ /* 0x040fe40003fc6270 */
[C---:B------:R-:W-:Y:S02]  /*1f810*/  ISETP.GE.AND P0, PT, R4.reuse, R232, PT ;  /* 0x000000e80400720c */ /* 0x040fe40003f06270 */
[----:B------:R-:W-:Y:S02]  /*1f820*/  ISETP.GE.AND P2, PT, R4, R229, PT ;  /* 0x000000e50400720c */ /* 0x000fe40003f46270 */
[----:B------:R-:W-:-:S02]  /*1f830*/  FSEL R183, R31, -INF , !P1 ;  /* 0xff8000001fb77808 */ /* 0x000fc40004800000 */
[----:B------:R-:W-:Y:S02]  /*1f840*/  FMNMX3.FTZ R4, R3, R11, R7, !PT ;  /* 0x0000000b03047276 */ /* 0x000fe40007810007 */
[----:B------:R-:W-:Y:S02]  /*1f850*/  ISETP.GE.AND P1, PT, R6, R232, PT ;  /* 0x000000e80600720c */ /* 0x000fe40003f26270 */
[----:B------:R-:W-:Y:S02]  /*1f860*/  IADD3 R0, PT, PT, R0, -0x47, RZ ;  /* 0xffffffb900007810 */ /* 0x000fe40007ffe0ff */
[----:B------:R-:W-:Y:S02]  /*1f870*/  FMNMX3.FTZ R4, R4, R5, R9, !PT ;  /* 0x0000000504047276 */ /* 0x000fe40007810009 */
[----:B------:R-:W-:Y:S02]  /*1f880*/  FSEL R27, R27, -INF , P1 ;  /* 0xff8000001b1b7808 */ /* 0x000fe40000800000 */
[----:B------:R-:W-:-:S02]  /*1f890*/  FMNMX3.FTZ R8, R164, R13, R17, !PT ;  /* 0x0000000da4087276 */ /* 0x000fc40007810011 */
[----:B------:R-:W-:Y:S02]  /*1f8a0*/  ISETP.GE.AND P1, PT, R0, R234, PT ;  /* 0x000000ea0000720c */ /* 0x000fe40003f26270 */
[----:B------:R-:W-:Y:S02]  /*1f8b0*/  FMNMX3.FTZ R4, R4, R195, R173, !PT ;  /* 0x000000c304047276 */ /* 0x000fe400078100ad */
[----:B------:R-:W-:Y:S02]  /*1f8c0*/  FMNMX3.FTZ R8, R8, R15, R19, !PT ;  /* 0x0000000f08087276 */ /* 0x000fe40007810013 */
[----:B------:R-:W-:Y:S02]  /*1f8d0*/  FSEL R204, R204, -INF , P5 ;  /* 0xff800000cccc7808 */ /* 0x000fe40002800000 */
[----:B------:R-:W-:Y:S02]  /*1f8e0*/  FSEL R206, R206, -INF , P0 ;  /* 0xff800000cece7808 */ /* 0x000fe40000000000 */
[----:B------:R-:W-:-:S02]  /*1f8f0*/  FSEL R213, R205, -INF , P1 ;  /* 0xff800000cdd57808 */ /* 0x000fc40000800000 */
[C---:B------:R-:W-:Y:S02]  /*1f900*/  ISETP.GE.AND P5, PT, R0.reuse, R233, PT ;  /* 0x000000e90000720c */ /* 0x040fe40003fa6270 */
[C---:B------:R-:W-:Y:S02]  /*1f910*/  ISETP.GE.AND P0, PT, R0.reuse, R232, PT ;  /* 0x000000e80000720c */ /* 0x040fe40003f06270 */
[----:B------:R-:W-:Y:S02]  /*1f920*/  ISETP.GE.AND P1, PT, R0, R229, PT ;  /* 0x000000e50000720c */ /* 0x000fe40003f26270 */
[----:B------:R-:W-:Y:S02]  /*1f930*/  FMNMX3.FTZ R0, R4, R165, R167, !PT ;  /* 0x000000a504007276 */ /* 0x000fe400078100a7 */
[----:B------:R-:W-:Y:S01]  /*1f940*/  FMNMX3.FTZ R8, R8, R197, R199, !PT ;  /* 0x000000c508087276 */ /* 0x000fe200078100c7 */
[----:B------:R-:W1:Y:S01]  /*1f950*/  S2R R4, SR_TID.X ;  /* 0x0000000000047919 */ /* 0x000e620000002100 */
[----:B------:R-:W-:-:S02]  /*1f960*/  ISETP.GE.AND P3, PT, R6, R229, PT ;  /* 0x000000e50600720c */ /* 0x000fc40003f66270 */
[----:B------:R-:W-:Y:S02]  /*1f970*/  FMNMX3.FTZ R0, R0, R181, R177, !PT ;  /* 0x000000b500007276 */ /* 0x000fe400078100b1 */
[----:B------:R-:W-:Y:S02]  /*1f980*/  FMNMX3.FTZ R8, R8, R175, R169, !PT ;  /* 0x000000af08087276 */ /* 0x000fe400078100a9 */
[----:B------:R-:W-:Y:S02]  /*1f990*/  FSEL R205, R207, -INF , P0 ;  /* 0xff800000cfcd7808 */ /* 0x000fe40000000000 */
[----:B------:R-:W-:Y:S02]  /*1f9a0*/  FSEL R211, R26, -INF , !P4 ;  /* 0xff8000001ad37808 */ /* 0x000fe40006000000 */
[----:B------:R-:W-:Y:S02]  /*1f9b0*/  FSEL R209, R27, -INF , !P3 ;  /* 0xff8000001bd17808 */ /* 0x000fe40005800000 */
[----:B------:R-:W-:-:S02]  /*1f9c0*/  FMNMX3.FTZ R0, R0, R179, R183, !PT ;  /* 0x000000b300007276 */ /* 0x000fc400078100b7 */
[----:B------:R-:W-:Y:S02]  /*1f9d0*/  FMNMX3.FTZ R8, R8, R235, R241, !PT ;  /* 0x000000eb08087276 */ /* 0x000fe400078100f1 */
[----:B------:R-:W-:Y:S02]  /*1f9e0*/  FSEL R207, R206, -INF , !P2 ;  /* 0xff800000cecf7808 */ /* 0x000fe40005000000 */
[----:B------:R-:W-:Y:S02]  /*1f9f0*/  FSEL R205, R205, -INF , !P1 ;  /* 0xff800000cdcd7808 */ /* 0x000fe40004800000 */
[----:B------:R-:W-:Y:S02]  /*1fa00*/  FMNMX3.FTZ R0, R0, R211, R209, !PT ;  /* 0x000000d300007276 */ /* 0x000fe400078100d1 */
[----:B------:R-:W-:Y:S02]  /*1fa10*/  FMNMX3.FTZ R8, R8, R227, R221, !PT ;  /* 0x000000e308087276 */ /* 0x000fe400078100dd */
[----:B------:R-:W-:-:S02]  /*1fa20*/  FMNMX3.FTZ R6, R0, R207, R205, !PT ;  /* 0x000000cf00067276 */ /* 0x000fc400078100cd */
[----:B------:R-:W-:Y:S02]  /*1fa30*/  FSEL R215, R204, -INF , !P6 ;  /* 0xff800000ccd77808 */ /* 0x000fe40007000000 */
[----:B------:R-:W-:Y:S01]  /*1fa40*/  FSEL R213, R213, -INF , !P5 ;  /* 0xff800000d5d57808 */ /* 0x000fe20006800000 */
[----:B------:R-:W2:Y:S01]  /*1fa50*/  SHFL.BFLY PT, R21, R6, 0x2, 0x1f ;  /* 0x0c401f0006157f89 */ /* 0x000ea200000e0000 */
[----:B------:R-:W-:-:S04]  /*1fa60*/  FMNMX3.FTZ R8, R8, R219, R217, !PT ;  /* 0x000000db08087276 */ /* 0x000fc800078100d9 */
        /* <DEDUP_REMOVED lines=8> */
[----:B------:R-:W-:-:S03]  /*1faf0*/  FMUL.FTZ R204, R0, UR14 ;  /* 0x0000000e00cc7c20 */ /* 0x000fc60008410000 */
[----:B------:R-:W-:Y:S02]  /*1fb00*/  FSEL R6, R0, RZ, P0 ;  /* 0x000000ff00067208 */ /* 0x000fe40000000000 */
[----:B---3--:R-:W-:Y:S02]  /*1fb10*/  FMNMX.FTZ R184, R23, R184, !PT ;  /* 0x000000b817b87209 */ /* 0x008fe40007810000 */
[----:B------:R-:W-:Y:S01]  /*1fb20*/  FSEL R204, R204, RZ, P0 ;  /* 0x000000ffcccc7208 */ /* 0x000fe20000000000 */
[----:B------:R-:W-:Y:S01]  /*1fb30*/  FADD.FTZ R6, R3, -R6 ;  /* 0x8000000603067221 */ /* 0x000fe20000010000 */
[C---:B------:R-:W-:Y:S01]  /*1fb40*/  FSETP.NEU.FTZ.AND P1, PT, R184.reuse, -INF , PT ;  /* 0xff800000b800780b */ /* 0x040fe20003f3d000 */
[C---:B------:R-:W-:Y:S02]  /*1fb50*/  FMUL.FTZ R206, R184.reuse, UR14 ;  /* 0x0000000eb8ce7c20 */ /* 0x040fe40008410000 */
[--C-:B------:R-:W-:Y:S01]  /*1fb60*/  FFMA.FTZ R185, R7, UR14, -R204.reuse ;  /* 0x0000000e07b97c23 */ /* 0x100fe200080108cc */
[----:B------:R-:W-:Y:S01]  /*1fb70*/  FSEL R7, R184, RZ, P1 ;  /* 0x000000ffb8077208 */ /* 0x000fe20000800000 */
[--C-:B------:R-:W-:Y:S01]  /*1fb80*/  FFMA.FTZ R186, R11, UR14, -R204.reuse ;  /* 0x0000000e0bba7c23 */ /* 0x100fe200080108cc */
[----:B------:R-:W-:Y:S01]  /*1fb90*/  FSEL R206, R206, RZ, P1 ;  /* 0x000000ffcece7208 */ /* 0x000fe20000800000 */
[--C-:B------:R-:W-:Y:S01]  /*1fba0*/  FFMA.FTZ R191, R5, UR14, -R204.reuse ;  /* 0x0000000e05bf7c23 */ /* 0x100fe200080108cc */
[----:B-1----:R-:W-:Y:S01]  /*1fbb0*/  R2P PR, R4, 0x6 ;  /* 0x0000000604007804 */ /* 0x002fe20000000000 */
        /* <DEDUP_REMOVED lines=9> */
[--C-:B------:R-:W-:Y:S01]  /*1fc50*/  FFMA.FTZ R187, R19, UR14, -R206.reuse ;  /* 0x0000000e13bb7c23 */ /* 0x100fe200080108ce */
[----:B------:R-:W-:Y:S01]  /*1fc60*/  MUFU.EX2 R190, R190 ;  /* 0x000000be00be7308 */ /* 0x000fe20000000800 */
[----:B------:R-:W-:Y:S01]  /*1fc70*/  LDSM.16.MT88.4 R12, [R214+0x10000] ;  /* 0x01000000d60c783b */ /* 0x000fe20000004200 */
[----:B------:R-:W-:Y:S01]  /*1fc80*/  @P2 IADD3 R202, PT, PT, R16, -0x40, RZ ;  /* 0xffffffc010ca2810 */ /* 0x000fe20007ffe0ff */
[--C-:B------:R-:W-:Y:S01]  /*1fc90*/  FFMA.FTZ R201, R197, UR14, -R206.reuse ;  /* 0x0000000ec5c97c23 */ /* 0x100fe200080108ce */
[----:B------:R-:W1:Y:S01]  /*1fca0*/  MUFU.EX2 R3, R3 ;  /* 0x0000000300037308 */ /* 0x000e620000000800 */
[----:B------:R-:W-:Y:S01]  /*1fcb0*/  LDSM.16.MT88.4 R20, [R203+0x10000] ;  /* 0x01000000cb14783b */ /* 0x000fe20000004200 */
[----:B------:R-:W-:Y:S01]  /*1fcc0*/  IADD3 R193, PT, PT, R193, R202, RZ ;  /* 0x000000cac1c17210 */ /* 0x000fe20007ffe0ff */
[----:B------:R-:W-:Y:S01]  /*1fcd0*/  FFMA.FTZ R198, R199, UR14, -R206 ;  /* 0x0000000ec7c67c23 */ /* 0x000fe200080108ce */
[----:B------:R-:W2:Y:S01]  /*1fce0*/  MUFU.EX2 R2, R2 ;  /* 0x0000000200027308 */ /* 0x000ea20000000800 */
[----:B------:R-:W3:Y:S01]  /*1fcf0*/  LDSM.16.MT88.4 R28, [R202] ;  /* 0x00000000ca1c783b */ /* 0x000ee20000004200 */
[----:B------:R-:W-:Y:S01]  /*1fd00*/  FFMA.FTZ R196, R195, UR14, -R204 ;  /* 0x0000000ec3c47c23 */ /* 0x000fe200080108cc */
[--C-:B------:R-:W-:Y:S01]  /*1fd10*/  FFMA.FTZ R197, R175, UR14, -R206.reuse ;  /* 0x0000000eafc57c23 */ /* 0x100fe200080108ce */
[----:B------:R-:W4:Y:S01]  /*1fd20*/  MUFU.EX2 R189, R189 ;  /* 0x000000bd00bd7308 */ /* 0x000f220000000800 */
[----:B------:R-:W-:Y:S01]  /*1fd30*/  FFMA.FTZ R194, R169, UR14, -R206 ;  /* 0x0000000ea9c27c23 */ /* 0x000fe200080108ce */
[--C-:B------:R-:W-:Y:S01]  /*1fd40*/  FFMA.FTZ R199, R173, UR14, -R204.reuse ;  /* 0x0000000eadc77c23 */ /* 0x100fe200080108cc */
[--C-:B------:R-:W-:Y:S01]  /*1fd50*/  FFMA.FTZ R195, R165, UR14, -R204.reuse ;  /* 0x0000000ea5c37c23 */ /* 0x100fe200080108cc */
[----:B------:R-:W-:Y:S01]  /*1fd60*/  MUFU.EX2 R188, R188 ;  /* 0x000000bc00bc7308 */ /* 0x000fe20000000800 */
[----:B------:R-:W-:Y:S01]  /*1fd70*/  FFMA.FTZ R200, R167, UR14, -R204 ;  /* 0x0000000ea7c87c23 */ /* 0x000fe200080108cc */
[-C--:B-1----:R-:W-:Y:S01]  /*1fd80*/  FMUL.FTZ R32, R136, R3.reuse ;  /* 0x0000000388207220 */ /* 0x082fe20000410000 */
[-C--:B------:R-:W-:Y:S01]  /*1fd90*/  FMUL.FTZ R33, R137, R3.reuse ;  /* 0x0000000389217220 */ /* 0x080fe20000410000 */
[----:B------:R-:W1:Y:S01]  /*1fda0*/  MUFU.EX2 R187, R187 ;  /* 0x000000bb00bb7308 */ /* 0x000e620000000800 */
[-C--:B------:R-:W-:Y:S01]  /*1fdb0*/  FMUL.FTZ R24, R144, R3.reuse ;  /* 0x0000000390187220 */ /* 0x080fe20000410000 */
[-C--:B--2---:R-:W-:Y:S01]  /*1fdc0*/  FMUL.FTZ R34, R138, R2.reuse ;  /* 0x000000028a227220 */ /* 0x084fe20000410000 */
[-C--:B------:R-:W-:Y:S01]  /*1fdd0*/  FMUL.FTZ R35, R139, R2.reuse ;  /* 0x000000028b237220 */ /* 0x080fe20000410000 */
[----:B------:R-:W-:Y:S01]  /*1fde0*/  MUFU.EX2 R186, R186 ;  /* 0x000000ba00ba7308 */ /* 0x000fe20000000800 */
[----:B------:R-:W2:Y:S01]  /*1fdf0*/  LDSM.16.MT88.4 R136, [R203+0x12000] ;  /* 0x01200000cb88783b */ /* 0x000ea20000004200 */
[-C--:B------:R-:W-:Y:S01]  /*1fe00*/  FMUL.FTZ R25, R145, R3.reuse ;  /* 0x0000000391197220 */ /* 0x080fe20000410000 */
[-C--:B------:R-:W-:Y:S01]  /*1fe10*/  FMUL.FTZ R26, R146, R2.reuse ;  /* 0x00000002921a7220 */ /* 0x080fe20000410000 */
[----:B------:R-:W5:Y:S01]  /*1fe20*/  MUFU.EX2 R185, R185 ;  /* 0x000000b900b97308 */ /* 0x000f620000000800 */
[----:B------:R-:W-:Y:S01]  /*1fe30*/  FMUL.FTZ R27, R147, R2 ;  /* 0x00000002931b7220 */ /* 0x000fe20000410000 */
[----:B----4-:R-:W-:Y:S01]  /*1fe40*/  F2FP.F16.F32.PACK_AB R4, R189, R190 ;  /* 0x000000bebd04723e */ /* 0x010fe200000000ff */
[----:B------:R-:W4:Y:S01]  /*1fe50*/  LDSM.16.MT88.4 R144, [R202+0x2000] ;  /* 0x00200000ca90783b */ /* 0x000f220000004200 */
        /* <DEDUP_REMOVED lines=54> */
[----:B------:R-:W-:Y:S01]  /*201c0*/  LDSM.16.MT88.4 R152, [R193] ;  /* 0x00000000c198783b */ /* 0x000fe20000004200 */
        /* <DEDUP_REMOVED lines=65> */
[----:B------:R-:W-:Y:S01]  /*205e0*/  MUFU.EX2 R201, R201 ;  /* 0x000000c900c97308 */ /* 0x000fe20000000800 */
[-C--:B------:R-:W-:Y:S01]  /*205f0*/  FMUL.FTZ R8, R160, R3.reuse ;  /* 0x00000003a0087220 */ /* 0x080fe20000410000 */
[C---:B------:R-:W-:Y:S01]  /*20600*/  HMMA.16816.F32 R16, R4.reuse, R20, R16 ;  /* 0x000000140410723c */ /* 0x040fe20000001810 */
[-C--:B------:R-:W-:Y:S01]  /*20610*/  FMUL.FTZ R9, R161, R3.reuse ;  /* 0x00000003a1097220 */ /* 0x080fe20000410000 */
        /* <DEDUP_REMOVED lines=12> */
[----:B------:R-:W1:Y:S01]  /*206e0*/  MUFU.EX2 R196, R196 ;  /* 0x000000c400c47308 */ /* 0x000e620000000800 */
[-C--:B------:R-:W-:Y:S01]  /*206f0*/  FMUL.FTZ R38, R38, R2.reuse ;  /* 0x0000000226267220 */ /* 0x080fe20000410000 */
[C---:B------:R-:W-:Y:S01]  /*20700*/  HMMA.16816.F32 R88, R4.reuse, R142, R88 ;  /* 0x0000008e0458723c */ /* 0x040fe20000001858 */
[----:B------:R-:W4:Y:S01]  /*20710*/  LDSM.16.MT88.4 R140, [R203+0x16000] ;  /* 0x01600000cb8c783b */ /* 0x000f220000004200 */
[----:B------:R-:W5:Y:S01]  /*20720*/  MUFU.EX2 R199, R199 ;  /* 0x000000c700c77308 */ /* 0x000f620000000800 */
[-C--:B------:R-:W-:Y:S01]  /*20730*/  FMUL.FTZ R39, R39, R2.reuse ;  /* 0x0000000227277220 */ /* 0x080fe20000410000 */
[-C--:B------:R-:W-:Y:S01]  /*20740*/  FMUL.FTZ R40, R40, R3.reuse ;  /* 0x0000000328287220 */ /* 0x080fe20000410000 */
[-C--:B------:R-:W-:Y:S01]  /*20750*/  FMUL.FTZ R41, R41, R3.reuse ;  /* 0x0000000329297220 */ /* 0x080fe20000410000 */
[----:B------:R-:W4:Y:S01]  /*20760*/  MUFU.EX2 R195, R195 ;  /* 0x000000c300c37308 */ /* 0x000f220000000800 */
[-C--:B------:R-:W-:Y:S01]  /*20770*/  FMUL.FTZ R42, R42, R2.reuse ;  /* 0x000000022a2a7220 */ /* 0x080fe20000410000 */
[C---:B--2---:R-:W-:Y:S01]  /*20780*/  HMMA.16816.F32 R92, R4.reuse, R136, R92 ;  /* 0x00000088045c723c */ /* 0x044fe2000000185c */
[-C--:B------:R-:W-:Y:S01]  /*20790*/  FMUL.FTZ R43, R43, R2.reuse ;  /* 0x000000022b2b7220 */ /* 0x080fe20000410000 */
[----:B------:R-:W2:Y:S01]  /*207a0*/  MUFU.EX2 R200, R200 ;  /* 0x000000c800c87308 */ /* 0x000ea20000000800 */
        /* <DEDUP_REMOVED lines=18> */
[----:B------:R-:W-:Y:S01]  /*208d0*/  LDSM.16.MT88.4 R168, [R203+0x12800] ;  /* 0x01280000cba8783b */ /* 0x000fe20000004200 */
        /* <DEDUP_REMOVED lines=11> */
[----:B------:R-:W2:Y:S01]  /*20990*/  LDSM.16.MT88.4 R152, [R193+0x6000] ;  /* 0x00600000c198783b */ /* 0x000ea20000004200 */
[----:B------:R-:W-:Y:S01]  /*209a0*/  FFMA.FTZ R2, R237, R2, R186 ;  /* 0x00000002ed027223 */ /* 0x000fe200000100ba */
[----:B------:R-:W-:Y:S01]  /*209b0*/  MUFU.EX2 R235, R235 ;  /* 0x000000eb00eb7308 */ /* 0x000fe20000000800 */
[----:B------:R-:W-:Y:S01]  /*209c0*/  FADD.FTZ R189, R189, R190 ;  /* 0x000000bebdbd7221 */ /* 0x000fe20000010000 */
[----:B------:R-:W-:Y:S01]  /*209d0*/  LDSM.16.MT88.4 R176, [R193+0x1000] ;  /* 0x00100000c1b0783b */ /* 0x000fe20000004200 */
[----:B------:R-:W-:Y:S01]  /*209e0*/  FADD.FTZ R2, R185, R2 ;  /* 0x00000002b9027221 */ /* 0x000fe20000010000 */
[----:B------:R-:W-:Y:S01]  /*209f0*/  MUFU.EX2 R212, R212 ;  /* 0x000000d400d47308 */ /* 0x000fe20000000800 */
[----:B---3--:R-:W-:Y:S01]  /*20a00*/  HMMA.16816.F32 R100, R4, R144, R100 ;  /* 0x000000900464723c */ /* 0x008fe20000001864 */
[----:B------:R-:W-:Y:S01]  /*20a10*/  FADD.FTZ R188, R188, R189 ;  /* 0x000000bdbcbc7221 */ /* 0x000fe20000010000 */
[----:B------:R-:W-:Y:S01]  /*20a20*/  FADD.FTZ R3, R191, R2 ;  /* 0x00000002bf037221 */ /* 0x000fe20000010000 */
[----:B------:R-:W-:Y:S01]  /*20a30*/  MUFU.EX2 R205, R205 ;  /* 0x000000cd00cd7308 */ /* 0x000fe20000000800 */
[----:B------:R-:W-:Y:S01]  /*20a40*/  PLOP3.LUT P0, PT, PT, PT, UP0, 0x80, 0x8 ;  /* 0x000000000008781c */ /* 0x000fe20003f0f008 */
[----:B------:R-:W-:Y:S01]  /*20a50*/  FADD.FTZ R188, R187, R188 ;  /* 0x000000bcbbbc7221 */ /* 0x000fe20000010000 */
[----:B------:R-:W-:-:S02]  /*20a60*/  FADD.FTZ R3, R192, R3 ;  /* 0x00000003c0037221 */ /* 0x000fc40000010000 */
[----:B------:R-:W-:Y:S01]  /*20a70*/  HMMA.16816.F32 R104, R4, R146, R104 ;  /* 0x000000920468723c */ /* 0x000fe20000001868 */
[----:B------:R-:W3:Y:S01]  /*20a80*/  LDSM.16.MT88.4 R144, [R203+0x10800] ;  /* 0x01080000cb90783b */ /* 0x000ee20000004200 */
[----:B-1----:R-:W-:-:S04]  /*20a90*/  FADD.FTZ R2, R196, R3 ;  /* 0x00000003c4027221 */ /* 0x002fc80000010000 */
[----:B-----5:R-:W-:Y:S02]  /*20aa0*/  FADD.FTZ R2, R199, R2 ;  /* 0x00000002c7027221 */ /* 0x020fe40000010000 */
[----:B----4-:R-:W-:Y:S02]  /*20ab0*/  HMMA.16816.F32 R108, R4, R140, R108 ;  /* 0x0000008c046c723c */ /* 0x010fe4000000186c */
[----:B------:R-:W-:-:S04]  /*20ac0*/  FADD.FTZ R3, R195, R2 ;  /* 0x00000002c3037221 */ /* 0x000fc80000010000 */
[----:B--2---:R-:W-:Y:S02]  /*20ad0*/  FADD.FTZ R3, R200, R3 ;  /* 0x00000003c8037221 */ /* 0x004fe40000010000 */
        /* <DEDUP_REMOVED lines=81> */
[----:B------:R-:W-:Y:S01]  /*20ff0*/  FADD.FTZ R208, R227, R208 ;  /* 0x000000d0e3d07221 */ /* 0x000fe20000010000 */
[-C--:B------:R-:W-:Y:S01]  /*21000*/  MOV R3, R0.reuse ;  /* 0x0000000000037202 */ /* 0x080fe20000000f00 */
[----:B------:R-:W-:Y:S01]  /*21010*/  FADD.FTZ R235, R235, R216 ;  /* 0x000000d8ebeb7221 */ /* 0x000fe20000010000 */
[----:B------:R-:W-:Y:S01]  /*21020*/  @P0 MOV R3, R0 ;  /* 0x0000000000030202 */ /* 0x000fe20000000f00 */
[----:B------:R-:W-:-:S02]  /*21030*/  FADD.FTZ R221, R221, R208 ;  /* 0x000000d0dddd7221 */ /* 0x000fc40000010000 */
        /* <DEDUP_REMOVED lines=117> */
.L_x_2982:
[----:B------:R-:W-:-:S12]  /*21790*/  UIADD3 UR22, UPT, UPT, UR28, -0x1, URZ ;  /* 0xffffffff1c167890 */ /* 0x000fd8000fffe0ff */
.L_x_2988:
[----:B------:R-:W-:-:S09]  /*217a0*/  UISETP.GE.AND UP0, UPT, UR22, UR7, UPT ;  /* 0x000000071600728c */ /* 0x000fd2000bf06270 */
[----:B------:R-:W-:Y:S05]  /*217b0*/  BRA.U !UP0, `(.L_x_2989) ;  /* 0x0000004d08bc7547 */ /* 0x000fea000b800000 */
[----:B------:R-:W1:Y:S01]  /*217c0*/  S2R R0, SR_TID.X ;  /* 0x0000000000007919 */ /* 0x000e620000002100 */
[----:B------:R-:W2:Y:S01]  /*217d0*/  S2UR UR6, SR_CgaCtaId ;  /* 0x00000000000679c3 */ /* 0x000ea20000008800 */
[----:B------:R-:W3:Y:S01]  /*217e0*/  LDCU.64 UR4, c[0x0][0x4e0] ;  /* 0x00009c00ff0477ac */ /* 0x000ee20008000a00 */
[----:B------:R-:W-:Y:S01]  /*217f0*/  IADD3 R235, PT, PT, R214, 0x10000, RZ ;  /* 0x00010000d6eb7810 */ /* 0x000fe20007ffe0ff */
[----:B------:R-:W4:Y:S01]  /*21800*/  S2R R5, SR_TID.X ;  /* 0x0000000000057919 */ /* 0x000f220000002100 */
[----:B------:R-:W-:Y:S01]  /*21810*/  USHF.L.U32 UR24, UR22, 0x6, URZ ;  /* 0x0000000616187899 */ /* 0x000fe200080006ff */
[----:B------:R-:W5:Y:S01]  /*21820*/  S2R R2, SR_TID.X ;  /* 0x0000000000027919 */ /* 0x000f620000002100 */
[----:B------:R-:W-:Y:S01]  /*21830*/  UISETP.NE.U32.AND UP1, UPT, UR12, URZ, UPT ;  /* 0x000000ff0c00728c */ /* 0x000fe2000bf25070 */
[----:B------:R-:W-:-:S03]  /*21840*/  UMOV UR16, 0x400 ;  /* 0x0000040000107882 */ /* 0x000fc60000000000 */
        /* <DEDUP_REMOVED lines=8> */
[----:B-1----:R-:W-:Y:S01]  /*218d0*/  LOP3.LUT P2, RZ, R0, 0x2, RZ, 0xc0, !PT ;  /* 0x0000000200ff7812 */ /* 0x002fe2000784c0ff */
[----:B------:R-:W1:Y:S01]  /*218e0*/  LDCU UR4, c[0x0][0x45c] ;  /* 0x00008b80ff0477ac */ /* 0x000e620008000800 */
[----:B------:R-:W-:Y:S01]  /*218f0*/  MOV R0, 0x20 ;  /* 0x0000002000007802 */ /* 0x000fe20000000f00 */
[----:B----4-:R-:W-:Y:S01]  /*21900*/  IMAD.SHL.U32 R5, R5, 0x2, RZ ;  /* 0x0000000205057824 */ /* 0x010fe200078e00ff */
[----:B------:R-:W4:Y:S01]  /*21910*/  LDCU.64 UR26, c[0x0][0x358] ;  /* 0x00006b00ff1a77ac */ /* 0x000f220008000a00 */
[----:B-----5:R-:W-:Y:S01]  /*21920*/  LOP3.LUT P0, RZ, R2, 0x2, RZ, 0xc0, !PT ;  /* 0x0000000202ff7812 */ /* 0x020fe2000780c0ff */
[----:B------:R-:W-:-:S02]  /*21930*/  IMAD.MOV.U32 R2, RZ, RZ, R3 ;  /* 0x000000ffff027224 */ /* 0x000fc400078e0003 */
[----:B------:R-:W-:Y:S01]  /*21940*/  LOP3.LUT R5, R5, 0x6, RZ, 0xc0, !PT ;  /* 0x0000000605057812 */ /* 0x000fe200078ec0ff */
[----:B------:R-:W1:Y:S01]  /*21950*/  LDCU.64 UR8, c[0x0][0x3b8] ;  /* 0x00007700ff0877ac */ /* 0x000e620008000a00 */
[----:B------:R-:W-:Y:S01]  /*21960*/  SEL R3, R0, 0xffffffe0, !P0 ;  /* 0xffffffe000037807 */ /* 0x000fe20004000000 */
[----:B------:R-:W-:Y:S01]  /*21970*/  IMAD.MOV.U32 R0, RZ, RZ, R164 ;  /* 0x000000ffff007224 */ /* 0x000fe200078e00a4 */
[----:B------:R-:W-:Y:S01]  /*21980*/  LOP3.LUT R236, R236, 0x20, R5, 0xfe, !PT ;  /* 0x00000020ecec7812 */ /* 0x000fe200078efe05 */
[----:B------:R-:W1:Y:S01]  /*21990*/  LDCU.64 UR10, c[0x0][0x3c0] ;  /* 0x00007800ff0a77ac */ /* 0x000e620008000a00 */
[C---:B------:R-:W-:Y:S01]  /*219a0*/  IADD3 R212, PT, PT, R214.reuse, R3, RZ ;  /* 0x00000003d6d47210 */ /* 0x040fe20007ffe0ff */
[----:B------:R-:W-:Y:S01]  /*219b0*/  IMAD.IADD R213, R214, 0x1, R3 ;  /* 0x00000001d6d57824 */ /* 0x000fe200078e0203 */
[----:B------:R-:W1:Y:S01]  /*219c0*/  LDCU.64 UR12, c[0x0][0x3a0] ;  /* 0x00007400ff0c77ac */ /* 0x000e620008000a00 */
[----:B------:R-:W1:Y:S01]  /*219d0*/  LDCU.64 UR14, c[0x0][0x3a8] ;  /* 0x00007500ff0e77ac */ /* 0x000e620008000a00 */
[----:B------:R-:W-:-:S02]  /*219e0*/  UIADD3 UR24, UPT, UPT, UR24, 0x40, URZ ;  /* 0x0000004018187890 */ /* 0x000fc4000fffe0ff */
[----:B--23--:R-:W-:-:S12]  /*219f0*/  ULEA UR6, UR6, UR16, 0x18 ;  /* 0x0000001006067291 */ /* 0x00cfd8000f8ec0ff */
.L_x_2993:
[----:B------:R-:W-:Y:S01]  /*21a00*/  PLOP3.LUT P3, PT, PT, PT, UP1, 0x80, 0x8 ;  /* 0x000000000008781c */ /* 0x000fe20003f6f018 */
[----:B------:R-:W2:Y:S01]  /*21a10*/  S2R R3, SR_TID.X ;  /* 0x0000000000037919 */ /* 0x000ea20000002100 */
[----:B------:R-:W-:Y:S01]  /*21a20*/  PLOP3.LUT P0, PT, PT, PT, UP1, 0x80, 0x8 ;  /* 0x000000000008781c */ /* 0x000fe20003f0f018 */
[----:B------:R-:W3:Y:S01]  /*21a30*/  @!UP1 LDCU UR17, c[0x0][0x3c0] ;  /* 0x00007800ff1197ac */ /* 0x000ee20008000800 */
[----:B------:R-:W-:Y:S04]  /*21a40*/  DEPBAR.LE SB0, 0x0 ;  /* 0x000080000000791a */ /* 0x000fe80000000000 */
[----:B------:R-:W-:Y:S01]  /*21a50*/  BAR.SYNC.DEFER_BLOCKING 0x0 ;  /* 0x0000000000007b1d */ /* 0x000fe20000010000 */
[--C-:B--2---:R-:W-:Y:S01]  /*21a60*/  SHF.R.U32.HI R11, RZ, 0x1, R3.reuse ;  /* 0x00000001ff0b7819 */ /* 0x104fe20000011603 */
[C---:B------:R-:W-:Y:S01]  /*21a70*/  IMAD.SHL.U32 R9, R3.reuse, 0x8, RZ ;  /* 0x0000000803097824 */ /* 0x040fe200078e00ff */
[----:B---3--:R-:W-:Y:S01]  /*21a80*/  @!UP1 USHF.L.U32 UR16, UR17, 0x6, URZ ;  /* 0x0000000611109899 */ /* 0x008fe200080006ff */
[C---:B------:R-:W-:Y:S02]  /*21a90*/  IMAD.SHL.U32 R7, R3.reuse, 0x40, RZ ;  /* 0x0000004003077824 */ /* 0x040fe400078e00ff */
[----:B------:R-:W-:Y:S01]  /*21aa0*/  IMAD.SHL.U32 R5, R3, 0x20, RZ ;  /* 0x0000002003057824 */ /* 0x000fe200078e00ff */
[----:B------:R-:W-:Y:S02]  /*21ab0*/  LOP3.LUT R8, R9, 0x1f8, RZ, 0xc0, !PT ;  /* 0x000001f809087812 */ /* 0x000fe400078ec0ff */
[C---:B------:R-:W-:Y:S02]  /*21ac0*/  LOP3.LUT R4, R7.reuse, 0x200, RZ, 0xc0, !PT ;  /* 0x0000020007047812 */ /* 0x040fe400078ec0ff */
[----:B------:R-:W-:Y:S02]  /*21ad0*/  LOP3.LUT R6, R7, 0x1c0, RZ, 0xc0, !PT ;  /* 0x000001c007067812 */ /* 0x000fe400078ec0ff */
[----:B------:R-:W-:Y:S02]  /*21ae0*/  LOP3.LUT R8, R8, 0x38, R3, 0x78, !PT ;  /* 0x0000003808087812 */ /* 0x000fe400078e7803 */
[----:B------:R-:W-:Y:S01]  /*21af0*/  LOP3.LUT R5, R4, 0x7c00, R5, 0xf8, !PT ;  /* 0x00007c0004057812 */ /* 0x000fe200078ef805 */
[----:B------:R-:W-:Y:S01]  /*21b00*/  @!UP1 UMOV UR22, URZ ;  /* 0x000000ff00169c82 */ /* 0x000fe20008000000 */
[C---:B------:R-:W-:Y:S01]  /*21b10*/  LOP3.LUT R4, R6.reuse, 0x8, R11, 0xf8, !PT ;  /* 0x0000000806047812 */ /* 0x040fe200078ef80b */
[----:B------:R-:W-:Y:S01]  /*21b20*/  @!UP1 UIADD3 UR22, UP2, UPT, URZ, -UR22, URZ ;  /* 0x80000016ff169290 */ /* 0x000fe2000ff5e0ff */
[----:B------:R-:W-:Y:S02]  /*21b30*/  LOP3.LUT R6, R6, 0x8, R3, 0xf8, !PT ;  /* 0x0000000806067812 */ /* 0x000fe400078ef803 */
[--C-:B------:R-:W-:Y:S01]  /*21b40*/  LOP3.LUT R241, R8, 0x1e00, R9.reuse, 0xf8, !PT ;  /* 0x00001e0008f17812 */ /* 0x100fe200078ef809 */
[----:B------:R-:W-:Y:S01]  /*21b50*/  @!UP1 UIADD3.X UR16, UPT, UPT, URZ, ~UR16, URZ, UP2, !UPT ;  /* 0x80000010ff109290 */ /* 0x000fe200097fe4ff */
[----:B------:R-:W-:Y:S02]  /*21b60*/  LOP3.LUT R8, R9, 0x38, RZ, 0xc0, !PT ;  /* 0x0000003809087812 */ /* 0x000fe400078ec0ff */
[--C-:B------:R-:W-:Y:S01]  /*21b70*/  LOP3.LUT R4, R4, 0x38, R9.reuse, 0x78, !PT ;  /* 0x0000003804047812 */ /* 0x100fe200078e7809 */
[----:B------:R-:W-:Y:S01]  /*21b80*/  @!UP1 USHF.R.S64 UR22, UR22, 0x1f, UR16 ;  /* 0x0000001f16169899 */ /* 0x000fe20008001010 */
[----:B------:R-:W-:Y:S02]  /*21b90*/  LOP3.LUT R6, R6, 0x38, R9, 0x78, !PT ;  /* 0x0000003806067812 */ /* 0x000fe400078e7809 */
[C---:B------:R-:W-:Y:S02]  /*21ba0*/  LOP3.LUT R10, R8.reuse, 0x40, RZ, 0xfc, !PT ;  /* 0x00000040080a7812 */ /* 0x040fe400078efcff */
[C---:B------:R-:W-:Y:S02]  /*21bb0*/  ISETP.GE.AND P6, PT, R8.reuse, UR19, PT ;  /* 0x0000001308007c0c */ /* 0x040fe4000bfc6270 */
[C---:B------:R-:W-:Y:S02]  /*21bc0*/  LOP3.LUT R9, R8.reuse, 0x80, RZ, 0xfc, !PT ;  /* 0x0000008008097812 */ /* 0x040fe400078efcff */
[----:B------:R-:W-:Y:S02]  /*21bd0*/  LOP3.LUT R8, R8, 0xc0, RZ, 0xfc, !PT ;  /* 0x000000c008087812 */ /* 0x000fe400078efcff */
[----:B------:R-:W-:Y:S01]  /*21be0*/  ISETP.GE.AND P5, PT, R10, UR19, PT ;  /* 0x000000130a007c0c */ /* 0x000fe2000bfa6270 */
[----:B------:R-:W-:Y:S01]  /*21bf0*/  IMAD.U32 R10, RZ, RZ, UR16 ;  /* 0x00000010ff0a7e24 */ /* 0x000fe2000f8e00ff */
[----:B------:R-:W-:Y:S01]  /*21c00*/  ISETP.GE.AND P1, PT, R8, UR19, PT ;  /* 0x0000001308007c0c */ /* 0x000fe2000bf26270 */
[----:B------:R-:W-:Y:S01]  /*21c10*/  IMAD.MOV.U32 R8, RZ, RZ, R228 ;  /* 0x000000ffff087224 */ /* 0x000fe200078e00e4 */
[----:B------:R-:W-:Y:S02]  /*21c20*/  LOP3.LUT R7, R7, 0x400, RZ, 0xc0, !PT ;  /* 0x0000040007077812 */ /* 0x000fe400078ec0ff */
[----:B------:R-:W-:Y:S02]  /*21c30*/  @!P3 IADD3 R228, P3, PT, R228, UR22, RZ ;  /* 0x00000016e4e4bc10 */ /* 0x000fe4000ff7e0ff */
[----:B------:R-:W-:Y:S01]  /*21c40*/  LOP3.LUT R4, R5, R4, RZ, 0xfc, !PT ;  /* 0x0000000405047212 */ /* 0x000fe200078efcff */
[----:B------:R-:W-:Y:S01]  /*21c50*/  IMAD.MOV.U32 R5, RZ, RZ, R225 ;  /* 0x000000ffff057224 */ /* 0x000fe200078e00e1 */
[----:B------:R-:W-:Y:S01]  /*21c60*/  ISETP.GE.AND P4, PT, R9, UR19, PT ;  /* 0x0000001309007c0c */ /* 0x000fe2000bf86270 */
[----:B------:R-:W-:Y:S01]  /*21c70*/  IMAD R222, R6, 0x2, R7 ;  /* 0x0000000206de7824 */ /* 0x000fe200078e0207 */
[----:B------:R-:W-:Y:S02]  /*21c80*/  @!P0 LEA.HI.X.SX32 R225, R10, R225, 0x1, P3 ;  /* 0x000000e10ae18211 */ /* 0x000fe400018f0eff */
[----:B------:R-:W-:Y:S01]  /*21c90*/  LEA R241, R241, UR6, 0x1 ;  /* 0x00000006f1f17c11 */ /* 0x000fe2000f8e08ff */
[----:B------:R-:W-:Y:S08]  /*21ca0*/  BRA.U !UP1, `(.L_x_2990) ;  /* 0x0000000109f87547 */ /* 0x000ff0000b800000 */
[----:B------:R-:W2:Y:S01]  /*21cb0*/  LDC R7, c[0x0][0x4f0] ;  /* 0x00013c00ff077b82 */ /* 0x000ea20000000800 */
[----:B------:R-:W-:Y:S01]  /*21cc0*/  UIADD3 UR16, UPT, UPT, UR24, -0x40, URZ ;  /* 0xffffffc018107890 */ /* 0x000fe2000fffe0ff */
[----:B------:R-:W-:Y:S01]  /*21cd0*/  IABS R12, UR24 ;  /* 0x00000018000c7c13 */ /* 0x000fe20008000000 */
[----:B-1----:R-:W-:Y:S04]  /*21ce0*/  UMOV UR17, UR10 ;  /* 0x0000000a00117c82 */ /* 0x002fe80008000000 */
[----:B------:R-:W-:Y:S05]  /*21cf0*/  IMAD.U32 R10, RZ, RZ, UR16 ;  /* 0x00000010ff0a7e24 */ /* 0x000fea000f8e00ff */
[----:B------:R-:W-:Y:S02]  /*21d00*/  IABS R10, R10 ;  /* 0x0000000a000a7213 */ /* 0x000fe40000000000 */
[----:B--2---:R-:W-:Y:S04]  /*21d10*/  IABS R6, R7 ;  /* 0x0000000700067213 */ /* 0x004fe80000000000 */
[----:B------:R-:W1:Y:S10]  /*21d20*/  I2F.RP R11, R6 ;  /* 0x00000006000b7306 */ /* 0x000e740000209400 */
[----:B-1----:R-:W1:Y:S02]  /*21d30*/  MUFU.RCP R9, R11 ;  /* 0x0000000b00097308 */ /* 0x002e640000001000 */
[----:B-1----:R-:W-:Y:S08]  /*21d40*/  VIADD R14, R9, 0xffffffe ;  /* 0x0ffffffe090e7836 */ /* 0x002ff00000000000 */
[----:B------:R-:W1:Y:S02]  /*21d50*/  F2I.FTZ.U32.TRUNC.NTZ R15, R14 ;  /* 0x0000000e000f7305 */ /* 0x000e64000021f000 */
        /* <DEDUP_REMOVED lines=24> */
[----:B------:R-:W-:Y:S11]  /*21ee0*/  ISETP.GE.AND P3, PT, R9, RZ, PT ;  /* 0x000000ff0900720c */ /* 0x000ff60003f66270 */
        /* <DEDUP_REMOVED lines=26> */
.L_x_2990:
[--C-:B------:R-:W-:Y:S01]  /*22090*/  @!P6 IMAD.MOV.U32 R224, RZ, RZ, R228.reuse ;  /* 0x000000ffffe0e224 */ /* 0x100fe200078e00e4 */
[----:B------:R-:W-:Y:S01]  /*220a0*/  USHF.L.U32 UR16, UR17, 0x5, URZ ;  /* 0x0000000511107899 */ /* 0x000fe200080006ff */
[----:B------:R-:W-:Y:S01]  /*220b0*/  IMAD.MOV.U32 R216, RZ, RZ, 0x20 ;  /* 0x00000020ffd87424 */ /* 0x000fe200078e00ff */
[----:B------:R-:W-:Y:S01]  /*220c0*/  USHF.L.U64.HI UR17, UR17, 0x5, UR18 ;  /* 0x0000000511117899 */ /* 0x000fe20008010212 */
[----:B------:R-:W-:Y:S01]  /*220d0*/  VIADD R218, R222, UR6 ;  /* 0x00000006deda7c36 */ /* 0x000fe20008000000 */
[----:B------:R-:W-:Y:S01]  /*220e0*/  @!PT LDS RZ, [RZ] ;  /* 0x00000000fffff984 */ /* 0x000fe20000000800 */
[----:B------:R-:W-:Y:S01]  /*220f0*/  @!PT LDS RZ, [RZ] ;  /* 0x00000000fffff984 */ /* 0x000fe20000000800 */
[----:B------:R-:W-:Y:S01]  /*22100*/  @!PT LDS RZ, [RZ] ;  /* 0x00000000fffff984 */ /* 0x000fe20000000800 */
[----:B----4-:R2:W-:Y:S01]  /*22110*/  @!P6 LDGSTS.E.BYPASS.LTC128B.128 [R241+0x10000], desc[UR26][R224.64] ;  /* 0x10000000e0f1efae */ /* 0x0105e2000b981a1a */
[----:B------:R-:W-:Y:S01]  /*22120*/  LOP3.LUT P3, RZ, R3, 0x4, RZ, 0xc0, !PT ;  /* 0x0000000403ff7812 */ /* 0x000fe2000786c0ff */
[----:B------:R-:W-:Y:S01]  /*22130*/  UIADD3 UR23, UPT, UPT, UR23, -0x1, URZ ;  /* 0xffffffff17177890 */ /* 0x000fe2000fffe0ff */
[----:B------:R-:W-:Y:S01]  /*22140*/  IADD3 R10, P0, PT, R228, UR16, RZ ;  /* 0x00000010e40a7c10 */ /* 0x000fe2000ff1e0ff */
[----:B------:R-:W-:Y:S02]  /*22150*/  @P6 STS.128 [R241+0x10000], RZ ;  /* 0x010000fff1006388 */ /* 0x000fe40000000c00 */
[----:B------:R-:W-:Y:S01]  /*22160*/  UISETP.GT.AND UP2, UPT, UR23, UR7, UPT ;  /* 0x000000071700728c */ /* 0x000fe2000bf44270 */
[----:B------:R-:W-:Y:S02]  /*22170*/  IADD3.X R11, PT, PT, R225, UR17, RZ, P0, !PT ;  /* 0x00000011e10b7c10 */ /* 0x000fe400087fe4ff */
[----:B------:R-:W-:Y:S04]  /*22180*/  IADD3 R8, P0, PT, R10, UR16, RZ ;  /* 0x000000100a087c10 */ /* 0x000fe8000ff1e0ff */
[----:B------:R-:W-:Y:S02]  /*22190*/  IADD3.X R9, PT, PT, R11, UR17, RZ, P0, !PT ;  /* 0x000000110b097c10 */ /* 0x000fe400087fe4ff */
[----:B------:R-:W-:Y:S04]  /*221a0*/  IADD3 R6, P0, PT, R8, UR16, RZ ;  /* 0x0000001008067c10 */ /* 0x000fe8000ff1e0ff */
[----:B------:R-:W-:Y:S02]  /*221b0*/  IADD3.X R7, PT, PT, R9, UR17, RZ, P0, !PT ;  /* 0x0000001109077c10 */ /* 0x000fe400087fe4ff */
[----:B------:R-:W-:Y:S01]  /*221c0*/  LOP3.LUT P0, RZ, R3, 0x2, RZ, 0xc0, !PT ;  /* 0x0000000203ff7812 */ /* 0x000fe2000780c0ff */
[----:B------:R-:W-:Y:S03]  /*221d0*/  IMAD.MOV.U32 R3, RZ, RZ, 0x40 ;  /* 0x00000040ff037424 */ /* 0x000fe600078e00ff */
[----:B------:R-:W-:Y:S01]  /*221e0*/  SEL R215, R216, 0xffffffe0, !P0 ;  /* 0xffffffe0d8d77807 */ /* 0x000fe20004000000 */
[--C-:B--2---:R-:W-:Y:S01]  /*221f0*/  @!P5 IMAD.MOV.U32 R224, RZ, RZ, R228.reuse ;  /* 0x000000ffffe0d224 */ /* 0x104fe200078e00e4 */
[----:B------:R-:W-:Y:S03]  /*22200*/  SEL R3, R3, 0xffffffc0, !P3 ;  /* 0xffffffc003037807 */ /* 0x000fe60005800000 */
[C---:B------:R-:W-:Y:S01]  /*22210*/  IMAD.IADD R219, R218.reuse, 0x1, R215 ;  /* 0x00000001dadb7824 */ /* 0x040fe200078e02d7 */
[----:B------:R-:W-:Y:S01]  /*22220*/  @!PT LDS RZ, [RZ] ;  /* 0x00000000fffff984 */ /* 0x000fe20000000800 */
[----:B------:R-:W-:Y:S01]  /*22230*/  @!PT LDS RZ, [RZ] ;  /* 0x00000000fffff984 */ /* 0x000fe20000000800 */
[----:B------:R-:W-:Y:S01]  /*22240*/  @!PT LDS RZ, [RZ] ;  /* 0x00000000fffff984 */ /* 0x000fe20000000800 */
[----:B------:R2:W-:Y:S01]  /*22250*/  @!P5 LDGSTS.E.BYPASS.LTC128B.128 [R241+0x12000], desc[UR26][R224.64+0x80] ;  /* 0x12000080e0f1dfae */ /* 0x0005e2000b981a1a */
[----:B------:R-:W-:Y:S03]  /*22260*/  IADD3 R218, PT, PT, R218, R3, RZ ;  /* 0x00000003dada7210 */ /* 0x000fe60007ffe0ff */
[----:B------:R-:W-:Y:S01]  /*22270*/  @P5 STS.128 [R241+0x12000], RZ ;  /* 0x012000fff1005388 */ /* 0x000fe20000000c00 */
[--C-:B--2---:R-:W-:Y:S05]  /*22280*/  @!P4 IMAD.MOV.U32 R224, RZ, RZ, R228.reuse ;  /* 0x000000ffffe0c224 */ /* 0x104fea00078e00e4 */
[----:B------:R-:W-:Y:S01]  /*22290*/  @!PT LDS RZ, [RZ] ;  /* 0x00000000fffff984 */ /* 0x000fe20000000800 */
[----:B------:R-:W-:Y:S01]  /*222a0*/  @!PT LDS RZ, [RZ] ;  /* 0x00000000fffff984 */ /* 0x000fe20000000800 */
[----:B------:R-:W-:Y:S01]  /*222b0*/  @!PT LDS RZ, [RZ] ;  /* 0x00000000fffff984 */ /* 0x000fe20000000800 */
[----:B------:R2:W-:Y:S04]  /*222c0*/  @!P4 LDGSTS.E.BYPASS.LTC128B.128 [R241+0x14000], desc[UR26][R224.64+0x100] ;  /* 0x14000100e0f1cfae */ /* 0x0005e8000b981a1a */
[----:B------:R-:W-:Y:S01]  /*222d0*/  @P4 STS.128 [R241+0x14000], RZ ;  /* 0x014000fff1004388 */ /* 0x000fe20000000c00 */
[----:B--2---:R-:W-:Y:S05]  /*222e0*/  @!P1 IMAD.MOV.U32 R224, RZ, RZ, R228 ;  /* 0x000000ffffe09224 */ /* 0x004fea00078e00e4 */
        /* <DEDUP_REMOVED lines=18> */
[----:B------:R-:W-:Y:S01]  /*22410*/  @!P4 LDGSTS.E.BYPASS.LTC128B.128 [R241+0x14800], desc[UR26][R10.64+0x100] ;  /* 0x148001000af1cfae */ /* 0x000fe2000b981a1a */
[----:B--2---:R-:W-:Y:S03]  /*22420*/  LEA R224, R4, UR6, 0x1 ;  /* 0x0000000604e07c11 */ /* 0x004fe6000f8e08ff */
[----:B------:R-:W-:Y:S01]  /*22430*/  @P4 STS.128 [R241+0x14800], RZ ;  /* 0x014800fff1004388 */ /* 0x000fe20000000c00 */
[C---:B------:R-:W-:Y:S03]  /*22440*/  IADD3 R221, PT, PT, R224.reuse, R215, RZ ;  /* 0x000000d7e0dd7210 */ /* 0x040fe60007ffe0ff */
        /* <DEDUP_REMOVED lines=344> */
.L_x_2992:
[--C-:B------:R-:W-:Y:S01]  /*239d0*/  @!P6 IMAD.MOV.U32 R222, RZ, RZ, R226.reuse ;  /* 0x000000ffffdee224 */ /* 0x100fe200078e00e2 */
[----:B------:R-:W-:Y:S01]  /*239e0*/  USHF.L.U32 UR16, UR17, 0x5, URZ ;  /* 0x0000000511107899 */ /* 0x000fe200080006ff */
[----:B------:R-:W-:Y:S01]  /*239f0*/  @!P1 IMAD.MOV.U32 R227, RZ, RZ, R223 ;  /* 0x000000ffffe39224 */ /* 0x000fe200078e00df */
[----:B------:R-:W-:Y:S02]  /*23a00*/  USHF.L.U64.HI UR17, UR17, 0x5, UR5 ;  /* 0x0000000511117899 */ /* 0x000fe40008010205 */
        /* <DEDUP_REMOVED lines=89> */
.L_x_2991:
[C---:B------:R-:W-:Y:S01]  /*23fa0*/  IADD3 R175, PT, PT, R236.reuse, -0x20, RZ ;  /* 0xffffffe0ecaf7810 */ /* 0x040fe20007ffe0ff */
[----:B------:R-:W-:Y:S01]  /*23fb0*/  UISETP.GT.AND UP2, UPT, UR23, UR7, UPT ;  /* 0x000000071700728c */ /* 0x000fe2000bf44270 */
[----:B------:R-:W-:Y:S01]  /*23fc0*/  IADD3 R172, PT, PT, R236, -0x1f, RZ ;  /* 0xffffffe1ecac7810 */ /* 0x000fe20007ffe0ff */
[----:B------:R-:W-:Y:S01]  /*23fd0*/  UIADD3 UR24, UPT, UPT, UR24, -0x40, URZ ;  /* 0xffffffc018187890 */ /* 0x000fe2000fffe0ff */
[-C--:B------:R-:W-:Y:S02]  /*23fe0*/  ISETP.GE.AND P5, PT, R175, R234.reuse, PT ;  /* 0x000000eaaf00720c */ /* 0x080fe40003fa6270 */
[----:B------:R-:W-:Y:S02]  /*23ff0*/  ISETP.GE.AND P4, PT, R172, R234, PT ;  /* 0x000000eaac00720c */ /* 0x000fe40003f86270 */
[C---:B--2---:R-:W-:Y:S02]  /*24000*/  IADD3 R166, PT, PT, R236.reuse, -0x18, RZ ;  /* 0xffffffe8eca67810 */ /* 0x044fe40007ffe0ff */
[----:B------:R-:W-:Y:S02]  /*24010*/  IADD3 R164, PT, PT, R236, -0x17, RZ ;  /* 0xffffffe9eca47810 */ /* 0x000fe40007ffe0ff */
[----:B------:R-:W-:Y:S02]  /*24020*/  ISETP.GE.AND P0, PT, R172, R232, PT ;  /* 0x000000e8ac00720c */ /* 0x000fe40003f06270 */
[----:B------:R-:W-:Y:S02]  /*24030*/  FSEL R173, R4, -INF , P5 ;  /* 0xff80000004ad7808 */ /* 0x000fe40002800000 */
[----:B------:R-:W-:Y:S02]  /*24040*/  FSEL R171, R5, -INF , P4 ;  /* 0xff80000005ab7808 */ /* 0x000fe40002000000 */
[-C--:B------:R-:W-:Y:S02]  /*24050*/  ISETP.GE.AND P5, PT, R166, R234.reuse, PT ;  /* 0x000000eaa600720c */ /* 0x080fe40003fa6270 */
[C---:B------:R-:W-:Y:S02]  /*24060*/  ISETP.GE.AND P4, PT, R164.reuse, R234, PT ;  /* 0x000000eaa400720c */ /* 0x040fe40003f86270 */
[----:B------:R-:W-:Y:S02]  /*24070*/  FSEL R5, R7, -INF , P0 ;  /* 0xff80000007057808 */ /* 0x000fe40000000000 */
[-C--:B------:R-:W-:Y:S02]  /*24080*/  ISETP.GE.AND P0, PT, R164, R232.reuse, PT ;  /* 0x000000e8a400720c */ /* 0x080fe40003f06270 */
[-C--:B------:R-:W-:Y:S02]  /*24090*/  ISETP.GE.AND P1, PT, R175, R232.reuse, PT ;  /* 0x000000e8af00720c */ /* 0x080fe40003f26270 */
[----:B------:R-:W-:Y:S02]  /*240a0*/  IADD3 R169, PT, PT, R236, -0xf, RZ ;  /* 0xfffffff1eca97810 */ /* 0x000fe40007ffe0ff */
[----:B------:R-:W-:Y:S02]  /*240b0*/  FSEL R170, R8, -INF , P5 ;  /* 0xff80000008aa7808 */ /* 0x000fe40002800000 */
[----:B------:R-:W-:Y:S02]  /*240c0*/  FSEL R8, R9, -INF , P4 ;  /* 0xff80000009087808 */ /* 0x000fe40002000000 */
[----:B------:R-:W-:Y:S02]  /*240d0*/  FSEL R168, R6, -INF , P1 ;  /* 0xff80000006a87808 */ /* 0x000fe40000800000 */
[----:B------:R-:W-:Y:S02]  /*240e0*/  FSEL R9, R11, -INF , P0 ;  /* 0xff8000000b097808 */ /* 0x000fe40000000000 */
[-C--:B------:R-:W-:Y:S02]  /*240f0*/  ISETP.GE.AND P0, PT, R169, R232.reuse, PT ;  /* 0x000000e8a900720c */ /* 0x080fe40003f06270 */
[-C--:B------:R-:W-:Y:S02]  /*24100*/  ISETP.GE.AND P1, PT, R166, R232.reuse, PT ;  /* 0x000000e8a600720c */ /* 0x080fe40003f26270 */
[C---:B------:R-:W-:Y:S02]  /*24110*/  IADD3 R3, PT, PT, R236.reuse, -0x7, RZ ;  /* 0xfffffff9ec037810 */ /* 0x040fe40007ffe0ff */
[----:B------:R-:W-:Y:S02]  /*24120*/  IADD3 R11, PT, PT, R236, -0x10, RZ ;  /* 0xfffffff0ec0b7810 */ /* 0x000fe40007ffe0ff */
[----:B------:R-:W-:Y:S02]  /*24130*/  FSEL R167, R10, -INF , P1 ;  /* 0xff8000000aa77808 */ /* 0x000fe40000800000 */
[----:B------:R-:W-:Y:S02]  /*24140*/  FSEL R15, R15, -INF , P0 ;  /* 0xff8000000f0f7808 */ /* 0x000fe40000000000 */
[----:B------:R-:W-:Y:S02]  /*24150*/  ISETP.GE.AND P0, PT, R3, R232, PT ;  /* 0x000000e80300720c */ /* 0x000fe40003f06270 */
[C---:B------:R-:W-:Y:S02]  /*24160*/  ISETP.GE.AND P5, PT, R11.reuse, R234, PT ;  /* 0x000000ea0b00720c */ /* 0x040fe40003fa6270 */
[----:B------:R-:W-:Y:S02]  /*24170*/  ISETP.GE.AND P1, PT, R11, R232, PT ;  /* 0x000000e80b00720c */ /* 0x000fe40003f26270 */
[----:B------:R-:W-:Y:S02]  /*24180*/  ISETP.GE.AND P4, PT, R169, R234, PT ;  /* 0x000000eaa900720c */ /* 0x000fe40003f86270 */
[----:B------:R-:W-:Y:S02]  /*24190*/  IADD3 R165, PT, PT, R236, -0x8, RZ ;  /* 0xfffffff8eca57810 */ /* 0x000fe40007ffe0ff */
[----:B------:R-:W-:Y:S02]  /*241a0*/  FSEL R178, R12, -INF , P5 ;  /* 0xff8000000cb27808 */ /* 0x000fe40002800000 */
[----:B------:R-:W-:Y:S02]  /*241b0*/  FSEL R179, R14, -INF , P1 ;  /* 0xff8000000eb37808 */ /* 0x000fe40000800000 */
[----:B------:R-:W-:Y:S02]  /*241c0*/  FSEL R19, R19, -INF , P0 ;  /* 0xff80000013137808 */ /* 0x000fe40000000000 */
[----:B------:R-:W-:Y:S02]  /*241d0*/  FSEL R176, R13, -INF , P4 ;  /* 0xff8000000db07808 */ /* 0x000fe40002000000 */
[C---:B------:R-:W-:Y:S02]  /*241e0*/  ISETP.GE.AND P0, PT, R236.reuse, R232, PT ;  /* 0x000000e8ec00720c */ /* 0x040fe40003f06270 */
[C---:B------:R-:W-:Y:S02]  /*241f0*/  ISETP.GE.AND P5, PT, R165.reuse, R234, PT ;  /* 0x000000eaa500720c */ /* 0x040fe40003fa6270 */
[----:B------:R-:W-:Y:S02]  /*24200*/  ISETP.GE.AND P1, PT, R165, R232, PT ;  /* 0x000000e8a500720c */ /* 0x000fe40003f26270 */
[----:B------:R-:W-:Y:S02]  /*24210*/  IADD3 R13, PT, PT, R236, 0x8, RZ ;  /* 0x00000008ec0d7810 */ /* 0x000fe40007ffe0ff */
[----:B------:R-:W-:Y:S02]  /*24220*/  FSEL R22, R22, -INF , P0 ;  /* 0xff80000016167808 */ /* 0x000fe40000000000 */
[----:B------:R-:W-:Y:S02]  /*24230*/  FSEL R174, R16, -INF , P5 ;  /* 0xff80000010ae7808 */ /* 0x000fe40002800000 */
[----:B------:R-:W-:Y:S02]  /*24240*/  FSEL R18, R18, -INF , P1 ;  /* 0xff80000012127808 */ /* 0x000fe40000800000 */
[-C--:B------:R-:W-:Y:S02]  /*24250*/  ISETP.GE.AND P4, PT, R3, R234.reuse, PT ;  /* 0x000000ea0300720c */ /* 0x080fe40003f86270 */
[----:B------:R-:W-:Y:S02]  /*24260*/  ISETP.GE.AND P6, PT, R175, R233, PT ;  /* 0x000000e9af00720c */ /* 0x000fe40003fc6270 */
[-C--:B------:R-:W-:Y:S02]  /*24270*/  ISETP.GE.AND P0, PT, R13, R234.reuse, PT ;  /* 0x000000ea0d00720c */ /* 0x080fe40003f06270 */
[-C--:B------:R-:W-:Y:S02]  /*24280*/  ISETP.GE.AND P5, PT, R175, R229.reuse, PT ;  /* 0x000000e5af00720c */ /* 0x080fe40003fa6270 */
[CC--:B------:R-:W-:Y:S02]  /*24290*/  ISETP.GE.AND P1, PT, R236.reuse, R234.reuse, PT ;  /* 0x000000eaec00720c */ /* 0x0c0fe40003f26270 */
[C---:B------:R-:W-:Y:S02]  /*242a0*/  IADD3 R175, PT, PT, R236.reuse, 0x1, RZ ;  /* 0x00000001ecaf7810 */ /* 0x040fe40007ffe0ff */
[----:B------:R-:W-:Y:S02]  /*242b0*/  IADD3 R6, PT, PT, R236, 0x9, RZ ;  /* 0x00000009ec067810 */ /* 0x000fe40007ffe0ff */
[----:B------:R-:W-:Y:S02]  /*242c0*/  FSEL R17, R17, -INF , P4 ;  /* 0xff80000011117808 */ /* 0x000fe40002000000 */
[----:B------:R-:W-:Y:S02]  /*242d0*/  FSEL R218, R20, -INF , P1 ;  /* 0xff80000014da7808 */ /* 0x000fe40000800000 */
[----:B------:R-:W-:Y:S02]  /*242e0*/  FSEL R24, R24, -INF , P0 ;  /* 0xff80000018187808 */ /* 0x000fe40000000000 */
[C---:B------:R-:W-:Y:S02]  /*242f0*/  ISETP.GE.AND P4, PT, R175.reuse, R234, PT ;  /* 0x000000eaaf00720c */ /* 0x040fe40003f86270 */
[-C--:B------:R-:W-:Y:S02]  /*24300*/  ISETP.GE.AND P1, PT, R175, R232.reuse, PT ;  /* 0x000000e8af00720c */ /* 0x080fe40003f26270 */
[----:B------:R-:W-:Y:S02]  /*24310*/  ISETP.GE.AND P0, PT, R6, R232, PT ;  /* 0x000000e80600720c */ /* 0x000fe40003f06270 */
[----:B------:R-:W-:Y:S02]  /*24320*/  IADD3 R20, PT, PT, R236, 0x10, RZ ;  /* 0x00000010ec147810 */ /* 0x000fe40007ffe0ff */
[----:B------:R-:W-:Y:S02]  /*24330*/  FSEL R23, R23, -INF , P1 ;  /* 0xff80000017177808 */ /* 0x000fe40000800000 */
[----:B------:R-:W-:Y:S02]  /*24340*/  FSEL R210, R21, -INF , P4 ;  /* 0xff80000015d27808 */ /* 0x000fe40002000000 */
[----:B------:R-:W-:Y:S02]  /*24350*/  FSEL R27, R27, -INF , P0 ;  /* 0xff8000001b1b7808 */ /* 0x000fe40000000000 */
[-C--:B------:R-:W-:Y:S02]  /*24360*/  ISETP.GE.AND P0, PT, R20, R234.reuse, PT ;  /* 0x000000ea1400720c */ /* 0x080fe40003f06270 */
[----:B------:R-:W-:Y:S02]  /*24370*/  ISETP.GE.AND P4, PT, R6, R234, PT ;  /* 0x000000ea0600720c */ /* 0x000fe40003f86270 */
[----:B------:R-:W-:Y:S02]  /*24380*/  ISETP.GE.AND P1, PT, R13, R232, PT ;  /* 0x000000e80d00720c */ /* 0x000fe40003f26270 */
[----:B------:R-:W-:Y:S02]  /*24390*/  IADD3 R21, PT, PT, R236, 0x11, RZ ;  /* 0x00000011ec157810 */ /* 0x000fe40007ffe0ff */
[----:B------:R-:W-:Y:S02]  /*243a0*/  FSEL R28, R28, -INF , P0 ;  /* 0xff8000001c1c7808 */ /* 0x000fe40000000000 */
[----:B------:R-:W-:Y:S02]  /*243b0*/  FSEL R25, R25, -INF , P4 ;  /* 0xff80000019197808 */ /* 0x000fe40002000000 */
[----:B------:R-:W-:Y:S02]  /*243c0*/  FSEL R26, R26, -INF , P1 ;  /* 0xff8000001a1a7808 */ /* 0x000fe40000800000 */
[C---:B------:R-:W-:Y:S02]  /*243d0*/  ISETP.GE.AND P1, PT, R21.reuse, R234, PT ;  /* 0x000000ea1500720c */ /* 0x040fe40003f26270 */
[-C--:B------:R-:W-:Y:S02]  /*243e0*/  ISETP.GE.AND P4, PT, R20, R232.reuse, PT ;  /* 0x000000e81400720c */ /* 0x080fe40003f86270 */
[----:B------:R-:W-:Y:S02]  /*243f0*/  ISETP.GE.AND P0, PT, R21, R232, PT ;  /* 0x000000e81500720c */ /* 0x000fe40003f06270 */
[C---:B------:R-:W-:Y:S02]  /*24400*/  IADD3 R16, PT, PT, R236.reuse, 0x19, RZ ;  /* 0x00000019ec107810 */ /* 0x040fe40007ffe0ff */
[----:B------:R-:W-:Y:S02]  /*24410*/  IADD3 R4, PT, PT, R236, 0x18, RZ ;  /* 0x00000018ec047810 */ /* 0x000fe40007ffe0ff */
[----:B------:R-:W-:Y:S02]  /*24420*/  FSEL R29, R29, -INF , P1 ;  /* 0xff8000001d1d7808 */ /* 0x000fe40000800000 */
[----:B------:R-:W-:Y:S02]  /*24430*/  FSEL R30, R30, -INF , P4 ;  /* 0xff8000001e1e7808 */ /* 0x000fe40002000000 */
[----:B------:R-:W-:Y:S02]  /*24440*/  FSEL R31, R31, -INF , P0 ;  /* 0xff8000001f1f7808 */ /* 0x000fe40000000000 */
[C---:B------:R-:W-:Y:S02]  /*24450*/  ISETP.GE.AND P1, PT, R16.reuse, R234, PT ;  /* 0x000000ea1000720c */ /* 0x040fe40003f26270 */
[----:B------:R-:W-:Y:S02]  /*24460*/  ISETP.GE.AND P0, PT, R16, R232, PT ;  /* 0x000000e81000720c */ /* 0x000fe40003f06270 */
[----:B------:R-:W-:Y:S02]  /*24470*/  ISETP.GE.AND P4, PT, R4, R234, PT ;  /* 0x000000ea0400720c */ /* 0x000fe40003f86270 */
[----:B------:R-:W-:Y:S02]  /*24480*/  FSEL R33, R33, -INF , P1 ;  /* 0xff80000021217808 */ /* 0x000fe40000800000 */
[----:B------:R-:W-:Y:S02]  /*24490*/  FSEL R32, R32, -INF , P4 ;  /* 0xff80000020207808 */ /* 0x000fe40002000000 */
[----:B------:R-:W-:Y:S02]  /*244a0*/  FSEL R35, R35, -INF , P0 ;  /* 0xff80000023237808 */ /* 0x000fe40000000000 */
[----:B------:R-:W-:Y:S02]  /*244b0*/  ISETP.GE.AND P0, PT, R236, R229, PT ;  /* 0x000000e5ec00720c */ /* 0x000fe40003f06270 */
[----:B------:R-:W-:Y:S02]  /*244c0*/  ISETP.GE.AND P1, PT, R4, R232, PT ;  /* 0x000000e80400720c */ /* 0x000fe40003f26270 */
[-C--:B------:R-:W-:Y:S02]  /*244d0*/  ISETP.GE.AND P4, PT, R236, R233.reuse, PT ;  /* 0x000000e9ec00720c */ /* 0x080fe40003f86270 */
[----:B------:R-:W-:Y:S02]  /*244e0*/  FSEL R211, R22, -INF , !P0 ;  /* 0xff80000016d37808 */ /* 0x000fe40004000000 */
[----:B------:R-:W-:Y:S02]  /*244f0*/  FSEL R34, R34, -INF , P1 ;  /* 0xff80000022227808 */ /* 0x000fe40000800000 */
[----:B------:R-:W-:Y:S02]  /*24500*/  FSEL R218, R218, -INF , !P4 ;  /* 0xff800000dada7808 */ /* 0x000fe40006000000 */
[C---:B------:R-:W-:Y:S02]  /*24510*/  ISETP.GE.AND P1, PT, R172.reuse, R233, PT ;  /* 0x000000e9ac00720c */ /* 0x040fe40003f26270 */
[----:B------:R-:W-:Y:S02]  /*24520*/  ISETP.GE.AND P4, PT, R172, R229, PT ;  /* 0x000000e5ac00720c */ /* 0x000fe40003f86270 */
[C---:B------:R-:W-:Y:S02]  /*24530*/  ISETP.GE.AND P0, PT, R166.reuse, R233, PT ;  /* 0x000000e9a600720c */ /* 0x040fe40003f06270 */
[----:B------:R-:W-:Y:S02]  /*24540*/  FSEL R14, R173, -INF , !P6 ;  /* 0xff800000ad0e7808 */ /* 0x000fe40007000000 */
        /* <DEDUP_REMOVED lines=8> */
[CC--:B------:R-:W-:Y:S02]  /*245d0*/  ISETP.GE.AND P6, PT, R169.reuse, R229.reuse, PT ;  /* 0x000000e5a900720c */ /* 0x0c0fe40003fc6270 */
[----:B------:R-:W-:Y:S02]  /*245e0*/  FSEL R7, R168, -INF , !P5 ;  /* 0xff800000a8077808 */ /* 0x000fe40006800000 */
[----:B------:R-:W-:Y:S02]  /*245f0*/  ISETP.GE.AND P5, PT, R164, R229, PT ;  /* 0x000000e5a400720c */ /* 0x000fe40003fa6270 */
[----:B------:R-:W-:Y:S02]  /*24600*/  FSEL R8, R8, -INF , !P1 ;  /* 0xff80000008087808 */ /* 0x000fe40004800000 */
[----:B------:R-:W-:Y:S02]  /*24610*/  ISETP.GE.AND P1, PT, R169, R233, PT ;  /* 0x000000e9a900720c */ /* 0x000fe40003f26270 */
[----:B------:R-:W-:Y:S02]  /*24620*/  FSEL R179, R179, -INF , !P0 ;  /* 0xff800000b3b37808 */ /* 0x000fe40004000000 */
[----:B------:R-:W-:Y:S02]  /*24630*/  FSEL R177, R15, -INF , !P6 ;  /* 0xff8000000fb17808 */ /* 0x000fe40007000000 */
[----:B------:R-:W-:Y:S02]  /*24640*/  ISETP.GE.AND P0, PT, R3, R229, PT ;  /* 0x000000e50300720c */ /* 0x000fe40003f06270 */
[-C--:B------:R-:W-:Y:S02]  /*24650*/  ISETP.GE.AND P6, PT, R175, R233.reuse, PT ;  /* 0x000000e9af00720c */ /* 0x080fe40003fc6270 */
[----:B------:R-:W-:Y:S02]  /*24660*/  FSEL R9, R9, -INF , !P5 ;  /* 0xff80000009097808 */ /* 0x000fe40006800000 */
[----:B------:R-:W-:Y:S02]  /*24670*/  FSEL R176, R176, -INF , !P1 ;  /* 0xff800000b0b07808 */ /* 0x000fe40004800000 */
[-C--:B------:R-:W-:Y:S02]  /*24680*/  ISETP.GE.AND P5, PT, R165, R233.reuse, PT ;  /* 0x000000e9a500720c */ /* 0x080fe40003fa6270 */
[-C--:B------:R-:W-:Y:S02]  /*24690*/  ISETP.GE.AND P1, PT, R3, R233.reuse, PT ;  /* 0x000000e90300720c */ /* 0x080fe40003f26270 */
[----:B------:R-:W-:Y:S02]  /*246a0*/  FSEL R173, R19, -INF , !P0 ;  /* 0xff80000013ad7808 */ /* 0x000fe40004000000 */
[----:B------:R-:W-:Y:S02]  /*246b0*/  FMNMX3.FTZ R3, R0, R14, R12, !PT ;  /* 0x0000000e00037276 */ /* 0x000fe4000781000c */
[----:B------:R-:W-:Y:S02]  /*246c0*/  FSEL R210, R210, -INF , !P6 ;  /* 0xff800000d2d27808 */ /* 0x000fe40007000000 */
[C---:B------:R-:W-:Y:S02]  /*246d0*/  ISETP.GE.AND P0, PT, R6.reuse, R233, PT ;  /* 0x000000e90600720c */ /* 0x040fe40003f06270 */
[----:B------:R-:W-:Y:S02]  /*246e0*/  ISETP.GE.AND P6, PT, R6, R229, PT ;  /* 0x000000e50600720c */ /* 0x000fe40003fc6270 */
[----:B------:R-:W-:Y:S02]  /*246f0*/  FSEL R174, R174, -INF , !P5 ;  /* 0xff800000aeae7808 */ /* 0x000fe40006800000 */
[----:B------:R-:W-:Y:S02]  /*24700*/  FMNMX3.FTZ R6, R2, R7, R5, !PT ;  /* 0x0000000702067276 */ /* 0x000fe40007810005 */
[-C--:B------:R-:W-:Y:S02]  /*24710*/  ISETP.GE.AND P5, PT, R175, R229.reuse, PT ;  /* 0x000000e5af00720c */ /* 0x080fe40003fa6270 */
[----:B------:R-:W-:Y:S02]  /*24720*/  FSEL R178, R178, -INF , !P4 ;  /* 0xff800000b2b27808 */ /* 0x000fe40006000000 */
[----:B------:R-:W-:Y:S02]  /*24730*/  FMNMX3.FTZ R3, R3, R10, R8, !PT ;  /* 0x0000000a03037276 */ /* 0x000fe40007810008 */
[----:B------:R-:W-:Y:S02]  /*24740*/  ISETP.GE.AND P4, PT, R165, R229, PT ;  /* 0x000000e5a500720c */ /* 0x000fe40003f86270 */
[----:B------:R-:W-:Y:S02]  /*24750*/  FMNMX3.FTZ R6, R6, R11, R9, !PT ;  /* 0x0000000b06067276 */ /* 0x000fe40007810009 */
[----:B------:R-:W-:Y:S02]  /*24760*/  FSEL R209, R23, -INF , !P5 ;  /* 0xff80000017d17808 */ /* 0x000fe40006800000 */
[----:B------:R-:W-:Y:S02]  /*24770*/  FSEL R172, R17, -INF , !P1 ;  /* 0xff80000011ac7808 */ /* 0x000fe40004800000 */
[----:B------:R-:W-:Y:S02]  /*24780*/  ISETP.GE.AND P5, PT, R20, R233, PT ;  /* 0x000000e91400720c */ /* 0x000fe40003fa6270 */
[----:B------:R-:W-:Y:S02]  /*24790*/  FMNMX3.FTZ R3, R3, R178, R176, !PT ;  /* 0x000000b203037276 */ /* 0x000fe400078100b0 */
[----:B------:R-:W-:Y:S02]  /*247a0*/  FSEL R175, R18, -INF , !P4 ;  /* 0xff80000012af7808 */ /* 0x000fe40006000000 */
[----:B------:R-:W-:Y:S02]  /*247b0*/  FMNMX3.FTZ R6, R6, R179, R177, !PT ;  /* 0x000000b306067276 */ /* 0x000fe400078100b1 */
[----:B------:R-:W-:Y:S02]  /*247c0*/  FSEL R196, R28, -INF , !P5 ;  /* 0xff8000001cc47808 */ /* 0x000fe40006800000 */
[----:B------:R-:W-:Y:S02]  /*247d0*/  FMNMX3.FTZ R3, R3, R174, R172, !PT ;  /* 0x000000ae03037276 */ /* 0x000fe400078100ac */
[----:B------:R-:W-:Y:S02]  /*247e0*/  ISETP.GE.AND P1, PT, R13, R233, PT ;  /* 0x000000e90d00720c */ /* 0x000fe40003f26270 */
[----:B------:R-:W-:Y:S02]  /*247f0*/  FSEL R205, R27, -INF , !P6 ;  /* 0xff8000001bcd7808 */ /* 0x000fe40007000000 */
[----:B------:R-:W-:Y:S02]  /*24800*/  ISETP.GE.AND P4, PT, R13, R229, PT ;  /* 0x000000e50d00720c */ /* 0x000fe40003f86270 */
[C---:B------:R-:W-:Y:S02]  /*24810*/  ISETP.GE.AND P6, PT, R16.reuse, R233, PT ;  /* 0x000000e91000720c */ /* 0x040fe40003fc6270 */
[----:B------:R-:W-:Y:S02]  /*24820*/  ISETP.GE.AND P5, PT, R16, R229, PT ;  /* 0x000000e51000720c */ /* 0x000fe40003fa6270 */
[----:B------:R-:W-:Y:S02]  /*24830*/  FMNMX3.FTZ R16, R6, R175, R173, !PT ;  /* 0x000000af06107276 */ /* 0x000fe400078100ad */
[----:B------:R-:W-:Y:S02]  /*24840*/  FSEL R206, R25, -INF , !P0 ;  /* 0xff80000019ce7808 */ /* 0x000fe40004000000 */
[----:B------:R-:W-:Y:S02]  /*24850*/  ISETP.GE.AND P0, PT, R21, R233, PT ;  /* 0x000000e91500720c */ /* 0x000fe40003f06270 */
[----:B------:R-:W-:Y:S02]  /*24860*/  FSEL R208, R24, -INF , !P1 ;  /* 0xff80000018d07808 */ /* 0x000fe40004800000 */
[----:B------:R-:W-:Y:S02]  /*24870*/  FMNMX3.FTZ R3, R3, R218, R210, !PT ;  /* 0x000000da03037276 */ /* 0x000fe400078100d2 */
[-C--:B------:R-:W-:Y:S02]  /*24880*/  ISETP.GE.AND P1, PT, R20, R229.reuse, PT ;  /* 0x000000e51400720c */ /* 0x080fe40003f26270 */
        /* <DEDUP_REMOVED lines=9> */
[----:B------:R-:W-:Y:S02]  /*24920*/  ISETP.GE.AND P1, PT, R4, R229, PT ;  /* 0x000000e50400720c */ /* 0x000fe40003f26270 */
[----:B------:R-:W-:Y:S02]  /*24930*/  FSEL R180, R33, -INF , !P6 ;  /* 0xff80000021b47808 */ /* 0x000fe40007000000 */
[----:B------:R-:W-:Y:S02]  /*24940*/  FSEL R181, R32, -INF , !P0 ;  /* 0xff80000020b57808 */ /* 0x000fe40004000000 */
[----:B------:R-:W-:Y:S02]  /*24950*/  FMNMX3.FTZ R4, R3, R196, R194, !PT ;  /* 0x000000c403047276 */ /* 0x000fe400078100c2 */
[----:B------:R-:W-:Y:S02]  /*24960*/  FMNMX3.FTZ R3, R16, R195, R183, !PT ;  /* 0x000000c310037276 */ /* 0x000fe400078100b7 */
[----:B------:R-:W-:Y:S02]  /*24970*/  FSEL R165, R35, -INF , !P5 ;  /* 0xff80000023a57808 */ /* 0x000fe40006800000 */
[----:B------:R-:W-:Y:S02]  /*24980*/  FSEL R166, R34, -INF , !P1 ;  /* 0xff80000022a67808 */ /* 0x000fe40004800000 */
        /* <DEDUP_REMOVED lines=22> */
[--C-:B------:R-:W-:Y:S01]  /*24af0*/  FFMA.FTZ R190, R12, UR4, -R193.reuse ;  /* 0x000000040cbe7c23 */ /* 0x100fe200080108c1 */
[--C-:B------:R-:W-:Y:S01]  /*24b00*/  FFMA.FTZ R186, R10, UR4, -R193.reuse ;  /* 0x000000040aba7c23 */ /* 0x100fe200080108c1 */
[----:B------:R-:W1:Y:S01]  /*24b10*/  LDSM.16.MT88.4 R12, [R214+0x10000] ;  /* 0x01000000d60c783b */ /* 0x000e620000004200 */
[--C-:B------:R-:W-:Y:S01]  /*24b20*/  FFMA.FTZ R188, R5, UR4, -R182.reuse ;  /* 0x0000000405bc7c23 */ /* 0x100fe200080108b6 */
[----:B------:R-:W-:Y:S01]  /*24b30*/  FSEL R5, R3, RZ, P0 ;  /* 0x000000ff03057208 */ /* 0x000fe20000000000 */
[--C-:B------:R-:W-:Y:S01]  /*24b40*/  FFMA.FTZ R189, R7, UR4, -R182.reuse ;  /* 0x0000000407bd7c23 */ /* 0x100fe200080108b6 */
[----:B------:R-:W-:Y:S01]  /*24b50*/  FSEL R7, R164, RZ, P1 ;  /* 0x000000ffa4077208 */ /* 0x000fe20000800000 */
[--C-:B------:R-:W-:Y:S01]  /*24b60*/  FFMA.FTZ R185, R8, UR4, -R193.reuse ;  /* 0x0000000408b97c23 */ /* 0x100fe200080108c1 */
[----:B------:R-:W-:Y:S01]  /*24b70*/  FFMA.FTZ R187, R11, UR4, -R182 ;  /* 0x000000040bbb7c23 */ /* 0x000fe200080108b6 */
[----:B------:R-:W-:Y:S01]  /*24b80*/  FADD.FTZ R2, -R5, R2 ;  /* 0x0000000205027221 */ /* 0x000fe20000010100 */
[----:B------:R-:W-:Y:S01]  /*24b90*/  SEL R5, R216, 0xffffffe0, !P2 ;  /* 0xffffffe0d8057807 */ /* 0x000fe20005000000 */
[----:B------:R-:W-:Y:S01]  /*24ba0*/  FADD.FTZ R0, -R7, R0 ;  /* 0x0000000007007221 */ /* 0x000fe20000010100 */
[--C-:B------:R-:W-:Y:S01]  /*24bb0*/  FFMA.FTZ R192, R9, UR4, -R182.reuse ;  /* 0x0000000409c07c23 */ /* 0x100fe200080108b6 */
[----:B------:R-:W-:Y:S01]  /*24bc0*/  FMUL.FTZ R8, R2, UR4 ;  /* 0x0000000402087c20 */ /* 0x000fe20008410000 */
        /* <DEDUP_REMOVED lines=19> */
[--C-:B------:R-:W-:Y:S01]  /*24d00*/  FFMA.FTZ R216, R205, UR4, -R182.reuse ;  /* 0x00000004cdd87c23 */ /* 0x100fe200080108b6 */
[----:B---3--:R-:W-:Y:S01]  /*24d10*/  F2FP.F16.F32.PACK_AB R168, R190, R191 ;  /* 0x000000bfbea8723e */ /* 0x008fe200000000ff */
[----:B------:R-:W-:Y:S07]  /*24d20*/  LDSM.16.MT88.4 R172, [R215+0x4800] ;  /* 0x00480000d7ac783b */ /* 0x000fee0000004200 */
[----:B------:R-:W3:Y:S01]  /*24d30*/  MUFU.EX2 R185, R185 ;  /* 0x000000b900b97308 */ /* 0x000ee20000000800 */
[----:B------:R-:W-:Y:S09]  /*24d40*/  FFMA.FTZ R211, R211, UR4, -R182 ;  /* 0x00000004d3d37c23 */ /* 0x000ff200080108b6 */
        /* <DEDUP_REMOVED lines=28> */
[----:B------:R-:W1:Y:S01]  /*24f10*/  MUFU.EX2 R197, R197 ;  /* 0x000000c500c57308 */ /* 0x000e620000000800 */
        /* <DEDUP_REMOVED lines=9> */
[----:B------:R-:W-:Y:S01]  /*24fb0*/  MUFU.EX2 R199, R199 ;  /* 0x000000c700c77308 */ /* 0x000fe20000000800 */
[----:B------:R-:W2:Y:S01]  /*24fc0*/  LDSM.16.MT88.4 R152, [R215] ;  /* 0x00000000d798783b */ /* 0x000ea20000004200 */
[C---:B------:R-:W-:Y:S01]  /*24fd0*/  FMUL.FTZ R20, R2.reuse, R144 ;  /* 0x0000009002147220 */ /* 0x040fe20000410000 */
[C---:B------:R-:W-:Y:S01]  /*24fe0*/  FMUL.FTZ R21, R2.reuse, R145 ;  /* 0x0000009102157220 */ /* 0x040fe20000410000 */
[----:B------:R-:W-:Y:S01]  /*24ff0*/  FMUL.FTZ R33, R2, R133 ;  /* 0x0000008502217220 */ /* 0x000fe20000410000 */
[C---:B------:R-:W-:Y:S01]  /*25000*/  FMUL.FTZ R34, R0.reuse, R134 ;  /* 0x0000008600227220 */ /* 0x040fe20000410000 */
[C---:B------:R-:W-:Y:S01]  /*25010*/  FMUL.FTZ R35, R0.reuse, R135 ;  /* 0x0000008700237220 */ /* 0x040fe20000410000 */
[C---:B------:R-:W-:Y:S03]  /*25020*/  HMMA.16816.F32 R16, R168.reuse, R22, R16 ;  /* 0x00000016a810723c */ /* 0x040fe60000001810 */
[----:B------:R-:W3:Y:S01]  /*25030*/  MUFU.EX2 R202, R202 ;  /* 0x000000ca00ca7308 */ /* 0x000ee20000000800 */
        /* <DEDUP_REMOVED lines=10> */
[----:B------:R-:W-:Y:S02]  /*250e0*/  MUFU.EX2 R200, R200 ;  /* 0x000000c800c87308 */ /* 0x000fe40000000800 */
[C---:B------:R-:W-:Y:S01]  /*250f0*/  FMUL.FTZ R28, R2.reuse, R136 ;  /* 0x00000088021c7220 */ /* 0x040fe20000410000 */
[C---:B------:R-:W-:Y:S01]  /*25100*/  FMUL.FTZ R29, R2.reuse, R137 ;  /* 0x00000089021d7220 */ /* 0x040fe20000410000 */
[----:B------:R-:W-:Y:S01]  /*25110*/  FMUL.FTZ R41, R2, R41 ;  /* 0x0000002902297220 */ /* 0x000fe20000410000 */
[C---:B------:R-:W-:Y:S01]  /*25120*/  FMUL.FTZ R42, R0.reuse, R42 ;  /* 0x0000002a002a7220 */ /* 0x040fe20000410000 */
[----:B------:R-:W-:Y:S01]  /*25130*/  LDSM.16.MT88.4 R140, [R215+0x2000] ;  /* 0x00200000d78c783b */ /* 0x000fe20000004200 */
[C---:B------:R-:W-:Y:S03]  /*25140*/  HMMA.16816.F32 R24, R168.reuse, R30, R24 ;  /* 0x0000001ea818723c */ /* 0x040fe60000001818 */
[----:B------:R-:W5:Y:S01]  /*25150*/  MUFU.EX2 R201, R201 ;  /* 0x000000c900c97308 */ /* 0x000f620000000800 */
        /* <DEDUP_REMOVED lines=119> */
[----:B------:R-:W-:Y:S01]  /*258d0*/  FFMA.FTZ R191, R2, R239, R191 ;  /* 0x000000ef02bf7223 */ /* 0x000fe200000100bf */
[----:B------:R-:W-:Y:S01]  /*258e0*/  FFMA.FTZ R189, R0, R237, R189 ;  /* 0x000000ed00bd7223 */ /* 0x000fe200000100bd */
[C---:B-1----:R-:W-:Y:S03]  /*258f0*/  HMMA.16816.F32 R92, R168.reuse, R136, R92 ;  /* 0x00000088a85c723c */ /* 0x042fe6000000185c */
[----:B------:R-:W-:Y:S01]  /*25900*/  FADD.FTZ R191, R190, R191 ;  /* 0x000000bfbebf7221 */ /* 0x000fe20000010000 */
[----:B------:R-:W-:Y:S03]  /*25910*/  FADD.FTZ R188, R188, R189 ;  /* 0x000000bdbcbc7221 */ /* 0x000fe60000010000 */
[----:B------:R-:W-:Y:S01]  /*25920*/  FADD.FTZ R186, R186, R191 ;  /* 0x000000bfbaba7221 */ /* 0x000fe20000010000 */
[C---:B------:R-:W-:Y:S01]  /*25930*/  HMMA.16816.F32 R96, R168.reuse, R138, R96 ;  /* 0x0000008aa860723c */ /* 0x040fe20000001860 */
[----:B------:R-:W1:Y:S02]  /*25940*/  LDSM.16.MT88.4 R136, [R184+0x6000] ;  /* 0x00600000b888783b */ /* 0x000e640000004200 */
[----:B------:R-:W-:Y:S01]  /*25950*/  FADD.FTZ R187, R187, R188 ;  /* 0x000000bcbbbb7221 */ /* 0x000fe20000010000 */
[----:B------:R-:W-:Y:S03]  /*25960*/  FADD.FTZ R185, R185, R186 ;  /* 0x000000bab9b97221 */ /* 0x000fe60000010000 */
[----:B------:R-:W-:Y:S01]  /*25970*/  FADD.FTZ R192, R192, R187 ;  /* 0x000000bbc0c07221 */ /* 0x000fe20000010000 */
        /* <DEDUP_REMOVED lines=9> */
[C---:B----4-:R-:W-:Y:S03]  /*25a10*/  HMMA.16816.F32 R124, R168.reuse, R132, R124 ;  /* 0x00000084a87c723c */ /* 0x050fe6000000187c */
[----:B------:R-:W-:Y:S01]  /*25a20*/  F2FP.F16.F32.PACK_AB R132, R197, R198 ;  /* 0x000000c6c584723e */ /* 0x000fe200000000ff */
[----:B------:R-:W-:Y:S01]  /*25a30*/  FADD.FTZ R198, R198, R185 ;  /* 0x000000b9c6c67221 */ /* 0x000fe20000010000 */
[----:B------:R-:W-:Y:S01]  /*25a40*/  F2FP.F16.F32.PACK_AB R133, R202, R199 ;  /* 0x000000c7ca85723e */ /* 0x000fe200000000ff */
[----:B------:R-:W-:Y:S02]  /*25a50*/  FADD.FTZ R199, R199, R192 ;  /* 0x000000c0c7c77221 */ /* 0x000fe40000010000 */
[----:B------:R-:W-:Y:S01]  /*25a60*/  HMMA.16816.F32 R128, R168, R134, R128 ;  /* 0x00000086a880723c */ /* 0x000fe20000001880 */
[----:B------:R-:W-:Y:S02]  /*25a70*/  LDSM.16.MT88.4 R168, [R184+0x4800] ;  /* 0x00480000b8a8783b */ /* 0x000fe40000004200 */
[----:B-----5:R-:W-:Y:S01]  /*25a80*/  F2FP.F16.F32.PACK_AB R134, R201, R200 ;  /* 0x000000c8c986723e */ /* 0x020fe200000000ff */
[----:B------:R-:W-:Y:S01]  /*25a90*/  FADD.FTZ R197, R197, R198 ;  /* 0x000000c6c5c57221 */ /* 0x000fe20000010000 */
[----:B--2---:R-:W-:Y:S01]  /*25aa0*/  F2FP.F16.F32.PACK_AB R135, R204, R203 ;  /* 0x000000cbcc87723e */ /* 0x004fe200000000ff */
[----:B------:R-:W-:Y:S02]  /*25ab0*/  FADD.FTZ R202, R202, R199 ;  /* 0x000000c7caca7221 */ /* 0x000fe40000010000 */
[----:B------:R-:W-:Y:S02]  /*25ac0*/  FADD.FTZ R0, R200, R197 ;  /* 0x000000c5c8007221 */ /* 0x000fe40000010000 */
[----:B------:R-:W-:Y:S02]  /*25ad0*/  FADD.FTZ R203, R203, R202 ;  /* 0x000000cacbcb7221 */ /* 0x000fe40000010000 */
[C---:B---3--:R-:W-:Y:S05]  /*25ae0*/  HMMA.16816.F32 R4, R132.reuse, R140, R4 ;  /* 0x0000008c8404723c */ /* 0x048fea0000001804 */
[----:B------:R-:W-:Y:S01]  /*25af0*/  FADD.FTZ R0, R201, R0 ;  /* 0x00000000c9007221 */ /* 0x000fe20000010000 */
[----:B------:R-:W-:Y:S02]  /*25b00*/  FADD.FTZ R204, R204, R203 ;  /* 0x000000cbcccc7221 */ /* 0x000fe40000010000 */
[C---:B------:R-:W-:Y:S01]  /*25b10*/  HMMA.16816.F32 R8, R132.reuse, R142, R8 ;  /* 0x0000008e8408723c */ /* 0x040fe20000001808 */
[----:B------:R-:W2:Y:S07]  /*25b20*/  LDSM.16.MT88.4 R140, [R214+0x12800] ;  /* 0x01280000d68c783b */ /* 0x000eae0000004200 */
[C---:B-1----:R-:W-:Y:S08]  /*25b30*/  HMMA.16816.F32 R12, R132.reuse, R136, R12 ;  /* 0x00000088840c723c */ /* 0x042ff0000000180c */
[C---:B------:R-:W-:Y:S01]  /*25b40*/  HMMA.16816.F32 R16, R132.reuse, R138, R16 ;  /* 0x0000008a8410723c */ /* 0x040fe20000001810 */
[----:B------:R1:W3:Y:S07]  /*25b50*/  LDSM.16.MT88.4 R136, [R167+0x12800] ;  /* 0x01280000a788783b */ /* 0x0002ee0000004200 */
[C---:B------:R-:W-:Y:S08]  /*25b60*/  HMMA.16816.F32 R20, R132.reuse, R144, R20 ;  /* 0x000000908414723c */ /* 0x040ff00000001814 */
[C---:B------:R-:W-:Y:S01]  /*25b70*/  HMMA.16816.F32 R24, R132.reuse, R146, R24 ;  /* 0x000000928418723c */ /* 0x040fe20000001818 */
[----:B------:R-:W4:Y:S07]  /*25b80*/  LDSM.16.MT88.4 R144, [R214+0x14800] ;  /* 0x01480000d690783b */ /* 0x000f2e0000004200 */
[C---:B------:R-:W-:Y:S03]  /*25b90*/  HMMA.16816.F32 R28, R132.reuse, R148, R28 ;  /* 0x00000094841c723c */ /* 0x040fe6000000181c */
[--C-:B-1----:R-:W-:Y:S05]  /*25ba0*/  FFMA.FTZ R167, R218, UR4, -R193.reuse ;  /* 0x00000004daa77c23 */ /* 0x102fea00080108c1 */
[C---:B------:R-:W-:Y:S01]  /*25bb0*/  HMMA.16816.F32 R32, R132.reuse, R150, R32 ;  /* 0x000000968420723c */ /* 0x040fe20000001820 */
[----:B------:R-:W1:Y:S01]  /*25bc0*/  LDSM.16.MT88.4 R148, [R214+0x16800] ;  /* 0x01680000d694783b */ /* 0x000e620000004200 */
[----:B------:R-:W5:Y:S06]  /*25bd0*/  MUFU.EX2 R167, R167 ;  /* 0x000000a700a77308 */ /* 0x000f6c0000000800 */
[C---:B--2---:R-:W-:Y:S08]  /*25be0*/  HMMA.16816.F32 R36, R132.reuse, R140, R36 ;  /* 0x0000008c8424723c */ /* 0x044ff00000001824 */
        /* <DEDUP_REMOVED lines=8> */
[C---:B------:R-:W-:Y:S03]  /*25c70*/  HMMA.16816.F32 R60, R132.reuse, R156, R60 ;  /* 0x0000009c843c723c */ /* 0x040fe6000000183c */
[--C-:B------:R-:W-:Y:S01]  /*25c80*/  FFMA.FTZ R156, R208, UR4, -R193.reuse ;  /* 0x00000004d09c7c23 */ /* 0x100fe200080108c1 */
[--C-:B------:R-:W-:Y:S04]  /*25c90*/  FFMA.FTZ R157, R207, UR4, -R182.reuse ;  /* 0x00000004cf9d7c23 */ /* 0x100fe800080108b6 */
[C---:B------:R-:W-:Y:S01]  /*25ca0*/  HMMA.16816.F32 R64, R132.reuse, R158, R64 ;  /* 0x0000009e8440723c */ /* 0x040fe20000001840 */
[----:B------:R-:W-:Y:S02]  /*25cb0*/  MUFU.EX2 R205, R157 ;  /* 0x0000009d00cd7308 */ /* 0x000fe40000000800 */
[--C-:B------:R-:W-:Y:S01]  /*25cc0*/  FFMA.FTZ R159, R209, UR4, -R182.reuse ;  /* 0x00000004d19f7c23 */ /* 0x100fe200080108b6 */
[----:B------:R-:W-:Y:S07]  /*25cd0*/  FFMA.FTZ R158, R206, UR4, -R193 ;  /* 0x00000004ce9e7c23 */ /* 0x000fee00080108c1 */
[----:B------:R3:W-:Y:S01]  /*25ce0*/  MUFU.EX2 R209, R211 ;  /* 0x000000d300d17308 */ /* 0x0007e20000000800 */
[C---:B----4-:R-:W-:Y:S09]  /*25cf0*/  HMMA.16816.F32 R68, R132.reuse, R144, R68 ;  /* 0x000000908444723c */ /* 0x050ff20000001844 */
[----:B------:R-:W4:Y:S10]  /*25d00*/  MUFU.EX2 R208, R159 ;  /* 0x0000009f00d07308 */ /* 0x000f340000000800 */
[----:B------:R-:W-:Y:S01]  /*25d10*/  MUFU.EX2 R206, R156 ;  /* 0x0000009c00ce7308 */ /* 0x000fe20000000800 */
[C---:B------:R-:W-:Y:S01]  /*25d20*/  HMMA.16816.F32 R72, R132.reuse, R146, R72 ;  /* 0x000000928448723c */ /* 0x040fe20000001848 */
[----:B------:R-:W4:Y:S08]  /*25d30*/  LDSM.16.MT88.4 R144, [R214+0x11000] ;  /* 0x01100000d690783b */ /* 0x000f300000004200 */
[----:B------:R5:W4:Y:S01]  /*25d40*/  MUFU.EX2 R207, R158 ;  /* 0x0000009e00cf7308 */ /* 0x000b220000000800 */
[----:B---3--:R-:W-:Y:S01]  /*25d50*/  FFMA.FTZ R211, R183, UR4, -R182 ;  /* 0x00000004b7d37c23 */ /* 0x008fe200080108b6 */
[C---:B------:R-:W-:Y:S08]  /*25d60*/  HMMA.16816.F32 R76, R132.reuse, R160, R76 ;  /* 0x000000a0844c723c */ /* 0x040ff0000000184c */
[----:B------:R-:W-:Y:S01]  /*25d70*/  MUFU.EX2 R211, R211 ;  /* 0x000000d300d37308 */ /* 0x000fe20000000800 */
[C---:B------:R-:W-:Y:S01]  /*25d80*/  HMMA.16816.F32 R80, R132.reuse, R162, R80 ;  /* 0x000000a28450723c */ /* 0x040fe20000001850 */
[----:B-----5:R-:W-:Y:S07]  /*25d90*/  LDSM.16.MT88.4 R156, [R215+0x3000] ;  /* 0x00300000d79c783b */ /* 0x020fee0000004200 */
[C---:B------:R-:W-:Y:S01]  /*25da0*/  HMMA.16816.F32 R84, R132.reuse, R168, R84 ;  /* 0x000000a88454723c */ /* 0x040fe20000001854 */
[----:B------:R-:W-:Y:S07]  /*25db0*/  LDSM.16.MT88.4 R160, [R214+0x15000] ;  /* 0x01500000d6a0783b */ /* 0x000fee0000004200 */
        /* <DEDUP_REMOVED lines=11> */
[C---:B--2---:R-:W-:Y:S08]  /*25e70*/  HMMA.16816.F32 R116, R132.reuse, R136, R116 ;  /* 0x000000888474723c */ /* 0x044ff00000001874 */
[C---:B------:R-:W-:Y:S01]  /*25e80*/  HMMA.16816.F32 R120, R132.reuse, R138, R120 ;  /* 0x0000008a8478723c */ /* 0x040fe20000001878 */
[----:B------:R-:W2:Y:S07]  /*25e90*/  LDSM.16.MT88.4 R136, [R215+0x1000] ;  /* 0x00100000d788783b */ /* 0x000eae0000004200 */
[C---:B------:R-:W-:Y:S08]  /*25ea0*/  HMMA.16816.F32 R124, R132.reuse, R140, R124 ;  /* 0x0000008c847c723c */ /* 0x040ff0000000187c */
[----:B------:R-:W-:Y:S01]  /*25eb0*/  HMMA.16816.F32 R128, R132, R142, R128 ;  /* 0x0000008e8480723c */ /* 0x000fe20000001880 */
[----:B------:R-:W3:Y:S02]  /*25ec0*/  LDSM.16.MT88.4 R140, [R214+0x13000] ;  /* 0x01300000d68c783b */ /* 0x000ee40000004200 */
[----:B------:R-:W-:Y:S02]  /*25ed0*/  F2FP.F16.F32.PACK_AB R132, R210, R167 ;  /* 0x000000a7d284723e */ /* 0x000fe400000000ff */
[----:B----4-:R-:W-:Y:S01]  /*25ee0*/  F2FP.F16.F32.PACK_AB R133, R208, R209 ;  /* 0x000000d1d085723e */ /* 0x010fe200000000ff */
[----:B------:R-:W-:Y:S01]  /*25ef0*/  FADD.FTZ R209, R209, R204 ;  /* 0x000000ccd1d17221 */ /* 0x000fe20000010000 */
[----:B------:R-:W-:Y:S02]  /*25f00*/  F2FP.F16.F32.PACK_AB R134, R207, R206 ;  /* 0x000000cecf86723e */ /* 0x000fe400000000ff */
[----:B------:R-:W-:Y:S01]  /*25f10*/  F2FP.F16.F32.PACK_AB R135, R216, R205 ;  /* 0x000000cdd887723e */ /* 0x000fe200000000ff */
[----:B------:R-:W-:Y:S06]  /*25f20*/  FADD.FTZ R208, R208, R209 ;  /* 0x000000d1d0d07221 */ /* 0x000fec0000010000 */
        /* <DEDUP_REMOVED lines=15> */
[C---:B----4-:R-:W-:Y:S03]  /*26020*/  HMMA.16816.F32 R44, R132.reuse, R144, R44 ;  /* 0x00000090842c723c */ /* 0x050fe6000000182c */
[--C-:B------:R-:W-:Y:S01]  /*26030*/  FFMA.FTZ R145, R196, UR4, -R193.reuse ;  /* 0x00000004c4917c23 */ /* 0x100fe200080108c1 */
[--C-:B------:R-:W-:Y:S01]  /*26040*/  FFMA.FTZ R196, R195, UR4, -R182.reuse ;  /* 0x00000004c3c47c23 */ /* 0x100fe200080108b6 */
[--C-:B------:R-:W-:Y:S01]  /*26050*/  FFMA.FTZ R144, R194, UR4, -R193.reuse ;  /* 0x00000004c2907c23 */ /* 0x100fe200080108c1 */
[----:B------:R-:W-:Y:S01]  /*26060*/  FFMA.FTZ R193, R180, UR4, -R193 ;  /* 0x00000004b4c17c23 */ /* 0x000fe200080108c1 */
[----:B------:R-:W-:Y:S01]  /*26070*/  MUFU.EX2 R194, R145 ;  /* 0x0000009100c27308 */ /* 0x000fe20000000800 */
[C---:B------:R-:W-:Y:S09]  /*26080*/  HMMA.16816.F32 R48, R132.reuse, R146, R48 ;  /* 0x000000928430723c */ /* 0x040ff20000001830 */
[----:B------:R-:W4:Y:S10]  /*26090*/  MUFU.EX2 R195, R144 ;  /* 0x0000009000c37308 */ /* 0x000f340000000800 */
[----:B------:R-:W2:Y:S01]  /*260a0*/  MUFU.EX2 R196, R196 ;  /* 0x000000c400c47308 */ /* 0x000ea20000000800 */
[C---:B-1----:R-:W-:Y:S08]  /*260b0*/  HMMA.16816.F32 R52, R132.reuse, R148, R52 ;  /* 0x000000948434723c */ /* 0x042ff00000001834 */
        /* <DEDUP_REMOVED lines=10> */
[----:B----4-:R-:W-:Y:S02]  /*26160*/  F2FP.F16.F32.PACK_AB R168, R195, R194 ;  /* 0x000000c2c3a8723e */ /* 0x010fe400000000ff */
[----:B--2---:R-:W-:Y:S03]  /*26170*/  F2FP.F16.F32.PACK_AB R169, R211, R196 ;  /* 0x000000c4d3a9723e */ /* 0x004fe600000000ff */
[C---:B------:R-:W-:Y:S08]  /*26180*/  HMMA.16816.F32 R88, R132.reuse, R170, R88 ;  /* 0x000000aa8458723c */ /* 0x040ff00000001858 */
        /* <DEDUP_REMOVED lines=9> */
[C---:B---3--:R-:W-:Y:S03]  /*26220*/  HMMA.16816.F32 R116, R132.reuse, R140, R116 ;  /* 0x0000008c8474723c */ /* 0x048fe60000001874 */
        /* <DEDUP_REMOVED lines=10> */
[----:B----4-:R-:W-:Y:S01]  /*262d0*/  F2FP.F16.F32.PACK_AB R171, R218, R165 ;  /* 0x000000a5daab723e */ /* 0x010fe200000000ff */
[----:B------:R-:W1:Y:S06]  /*262e0*/  LDSM.16.MT88.4 R132, [R215+0x1800] ;  /* 0x00180000d784783b */ /* 0x000e6c0000004200 */
[C---:B------:R-:W-:Y:S02]  /*262f0*/  HMMA.16816.F32 R160, R168.reuse, R156, R4 ;  /* 0x0000009ca8a0723c */ /* 0x040fe40000001804 */
[----:B------:R-:W2:Y:S06]  /*26300*/  LDSM.16.MT88.4 R4, [R214+0x13800] ;  /* 0x01380000d604783b */ /* 0x000eac0000004200 */
[C---:B------:R-:W-:Y:S02]  /*26310*/  HMMA.16816.F32 R156, R168.reuse, R158, R8 ;  /* 0x0000009ea89c723c */ /* 0x040fe40000001808 */
[----:B------:R-:W3:Y:S06]  /*26320*/  LDSM.16.MT88.4 R8, [R212+0x13800] ;  /* 0x01380000d408783b */ /* 0x000eec0000004200 */
[C---:B------:R-:W-:Y:S02]  /*26330*/  HMMA.16816.F32 R152, R168.reuse, R148, R12 ;  /* 0x00000094a898723c */ /* 0x040fe4000000180c */
[----:B------:R-:W4:Y:S06]  /*26340*/  LDSM.16.MT88.4 R12, [R215+0x3800] ;  /* 0x00380000d70c783b */ /* 0x000f2c0000004200 */
[C---:B------:R-:W-:Y:S02]  /*26350*/  HMMA.16816.F32 R148, R168.reuse, R150, R16 ;  /* 0x00000096a894723c */ /* 0x040fe40000001810 */
[----:B------:R-:W5:Y:S06]  /*26360*/  LDSM.16.MT88.4 R16, [R214+0x15800] ;  /* 0x01580000d610783b */ /* 0x000f6c0000004200 */
[C---:B------:R-:W-:Y:S02]  /*26370*/  HMMA.16816.F32 R144, R168.reuse, R172, R20 ;  /* 0x000000aca890723c */ /* 0x040fe40000001814 */
[----:B------:R-:W5:Y:S06]  /*26380*/  LDSM.16.MT88.4 R20, [R212+0x15800] ;  /* 0x01580000d414783b */ /* 0x000f6c0000004200 */
[C---:B------:R-:W-:Y:S02]  /*26390*/  HMMA.16816.F32 R140, R168.reuse, R174, R24 ;  /* 0x000000aea88c723c */ /* 0x040fe40000001818 */
[----:B------:R-:W5:Y:S06]  /*263a0*/  LDSM.16.MT88.4 R24, [R215+0x5800] ;  /* 0x00580000d718783b */ /* 0x000f6c0000004200 */
[C---:B-1----:R-:W-:Y:S02]  /*263b0*/  HMMA.16816.F32 R136, R168.reuse, R132, R28 ;  /* 0x00000084a888723c */ /* 0x042fe4000000181c */
[----:B------:R-:W1:Y:S06]  /*263c0*/  LDSM.16.MT88.4 R28, [R214+0x17800] ;  /* 0x01780000d61c783b */ /* 0x000e6c0000004200 */
        /* <DEDUP_REMOVED lines=38> */
[----:B------:R-:W-:Y:S01]  /*26630*/  MOV R0, R164 ;  /* 0x000000a400007202 */ /* 0x000fe20000000f00 */
[----:B------:R-:W-:Y:S01]  /*26640*/  FADD.FTZ R165, R165, R2 ;  /* 0x00000002a5a57221 */ /* 0x000fe20000010000 */
[----:B------:R-:W-:Y:S01]  /*26650*/  FADD.FTZ R239, R166, R217 ;  /* 0x000000d9a6ef7221 */ /* 0x000fe20000010000 */
[----:B------:R-:W-:Y:S02]  /*26660*/  MOV R2, R3 ;  /* 0x0000000300027202 */ /* 0x000fe40000000f00 */
[----:B------:R-:W-:Y:S03]  /*26670*/  HMMA.16816.F32 R128, R168, R14, R128 ;  /* 0x0000000ea880723c */ /* 0x000fe60000001880 */
[----:B------:R-:W-:Y:S05]  /*26680*/  FADD.FTZ R237, R218, R165 ;  /* 0x000000a5daed7221 */ /* 0x000fea0000010000 */
[----:B------:R-:W-:Y:S01]  /*26690*/  @!UPT UIADD3 URZ, UPT, UPT, URZ, URZ, URZ ;  /* 0x000000fffffff290 */ /* 0x000fe2000fffe0ff */
[----:B------:R-:W-:Y:S11]  /*266a0*/  BRA.U UP2, `(.L_x_2993) ;  /* 0xffffffb102d47547 */ /* 0x000ff6000b83ffff */
.L_x_2989:
[----:B------:R-:W1:Y:S01]  /*266b0*/  SHFL.BFLY PT, R2, R239, 0x2, 0x1f ;  /* 0x0c401f00ef027f89 */ /* 0x000e6200000e0000 */
[----:B------:R-:W2:Y:S01]  /*266c0*/  S2UR UR9, SR_CTAID.X ;  /* 0x00000000000979c3 */ /* 0x000ea20000002500 */
[----:B------:R-:W3:Y:S01]  /*266d0*/  LDCU.64 UR4, c[0x0][0x430] ;  /* 0x00008600ff0477ac */ /* 0x000ee20008000a00 */
[----:B------:R-:W-:Y:S01]  /*266e0*/  BSSY.RECONVERGENT B0, `(.L_x_2994) ;  /* 0x0000142000007945 */ /* 0x000fe20003800200 */
[----:B------:R-:W4:Y:S01]  /*266f0*/  SHFL.BFLY PT, R8, R237, 0x2, 0x1f ;  /* 0x0c401f00ed087f89 */ /* 0x000f2200000e0000 */
[----:B------:R-:W5:Y:S01]  /*26700*/  LDCU UR10, c[0x0][0x3e0] ;  /* 0x00007c00ff0a77ac */ /* 0x000f620008000800 */
[----:B------:R-:W5:Y:S03]  /*26710*/  S2R R0, SR_TID.X ;  /* 0x0000000000007919 */ /* 0x000f660000002100 */
[----:B------:R-:W3:Y:S01]  /*26720*/  S2UR UR13, SR_CTAID.Y ;  /* 0x00000000000d79c3 */ /* 0x000ee20000002600 */
[----:B------:R-:W5:Y:S01]  /*26730*/  LDCU UR8, c[0x0][0x44c] ;  /* 0x00008980ff0877ac */ /* 0x000f620008000800 */
[----:B------:R-:W-:-:S06]  /*26740*/  UIADD3 UR11, UPT, UPT, -UR21, URZ, URZ ;  /* 0x000000ff150b7290 */ /* 0x000fcc000fffe1ff */
[----:B------:R-:W5:Y:S01]  /*26750*/  S2UR UR12, SR_CTAID.Z ;  /* 0x00000000000c79c3 */ /* 0x000f620000002700 */
[----:B-1----:R-:W-:Y:S01]  /*26760*/  FADD.FTZ R9, R2, R239 ;  /* 0x000000ef02097221 */ /* 0x002fe20000010000 */
[----:B--2---:R-:W-:Y:S01]  /*26770*/  USHF.L.U32 UR9, UR9, 0x6, URZ ;  /* 0x0000000609097899 */ /* 0x004fe200080006ff */
[----:B----4-:R-:W-:-:S03]  /*26780*/  FADD.FTZ R8, R8, R237 ;  /* 0x000000ed08087221 */ /* 0x010fc60000010000 */
[----:B------:R-:W1:Y:S01]  /*26790*/  SHFL.BFLY PT, R6, R9, 0x1, 0x1f ;  /* 0x0c201f0009067f89 */ /* 0x000e6200000e0000 */
[----:B------:R-:W-:-:S03]  /*267a0*/  UIADD3 UR7, UPT, UPT, -UR9, UR20, URZ ;  /* 0x0000001409077290 */ /* 0x000fc6000fffe1ff */
[----:B------:R-:W2:Y:S01]  /*267b0*/  SHFL.BFLY PT, R5, R8, 0x1, 0x1f ;  /* 0x0c201f0008057f89 */ /* 0x000ea200000e0000 */
[----:B---3--:R-:W-:Y:S01]  /*267c0*/  UIMAD UR4, UR13, UR4, UR21 ;  /* 0x000000040d0472a4 */ /* 0x008fe2000f8e0215 */
[C---:B-----5:R-:W-:Y:S01]  /*267d0*/  SHF.L.U32 R12, R0.reuse, 0x1, RZ ;  /* 0x00000001000c7819 */ /* 0x060fe200000006ff */
[----:B------:R-:W-:Y:S01]  /*267e0*/  UIMAD UR11, UR10, UR11, UR12 ;  /* 0x0000000b0a0b72a4 */ /* 0x000fe2000f8e020c */
[----:B------:R-:W-:Y:S01]  /*267f0*/  SHF.L.U32 R15, R0, 0x5, RZ ;  /* 0x00000005000f7819 */ /* 0x000fe200000006ff */
[----:B------:R-:W3:Y:S01]  /*26800*/  LDCU.64 UR12, c[0x0][0x358] ;  /* 0x00006b00ff0c77ac */ /* 0x000ee20008000a00 */
[----:B------:R-:W-:Y:S01]  /*26810*/  LOP3.LUT R2, R12, 0x6, RZ, 0xc0, !PT ;  /* 0x000000060c027812 */ /* 0x000fe200078ec0ff */
[----:B------:R-:W-:Y:S01]  /*26820*/  BAR.SYNC.DEFER_BLOCKING 0x0 ;  /* 0x0000000000007b1d */ /* 0x000fe20000010000 */
[----:B------:R-:W-:Y:S01]  /*26830*/  R2P PR, R0, 0x1c ;  /* 0x0000001c00007804 */ /* 0x000fe20000000000 */
[----:B------:R-:W-:Y:S01]  /*26840*/  UIMAD UR10, UR4, UR10, UR11 ;  /* 0x0000000a040a72a4 */ /* 0x000fe2000f8e020b */
[----:B------:R-:W-:-:S02]  /*26850*/  LOP3.LUT R15, R2, 0x7c00, R15, 0xf8, !PT ;  /* 0x00007c00020f7812 */ /* 0x000fc400078ef80f */
[C---:B------:R-:W-:Y:S01]  /*26860*/  SHF.L.U32 R2, R0.reuse, 0x2, RZ ;  /* 0x0000000200027819 */ /* 0x040fe200000006ff */
[----:B------:R-:W-:Y:S01]  /*26870*/  UIMAD UR10, UR10, UR5, UR9 ;  /* 0x000000050a0a72a4 */ /* 0x000fe2000f8e0209 */
[----:B------:R-:W-:Y:S01]  /*26880*/  SHF.L.U32 R4, R0, 0x4, RZ ;  /* 0x0000000400047819 */ /* 0x000fe200000006ff */
[----:B-1----:R-:W-:Y:S01]  /*26890*/  FADD.FTZ R6, R9, R6 ;  /* 0x0000000609067221 */ /* 0x002fe20000010000 */
[----:B------:R-:W-:Y:S01]  /*268a0*/  LOP3.LUT R13, R2, 0x1f8, RZ, 0xc0, !PT ;  /* 0x000001f8020d7812 */ /* 0x000fe200078ec0ff */
[----:B------:R-:W-:Y:S01]  /*268b0*/  UIMAD UR8, UR10, UR8, URZ ;  /* 0x000000080a0872a4 */ /* 0x000fe2000f8e02ff */
[----:B------:R-:W-:Y:S01]  /*268c0*/  LOP3.LUT P6, RZ, R0, 0x3, RZ, 0xc0, !PT ;  /* 0x0000000300ff7812 */ /* 0x000fe200078cc0ff */
[----:B--2---:R-:W-:Y:S01]  /*268d0*/  FADD.FTZ R5, R8, R5 ;  /* 0x0000000508057221 */ /* 0x004fe20000010000 */
[--C-:B------:R-:W-:Y:S01]  /*268e0*/  SHF.R.U32.HI R8, RZ, 0x1, R0.reuse ;  /* 0x00000001ff087819 */ /* 0x100fe20000011600 */
[----:B------:R-:W1:Y:S01]  /*268f0*/  MUFU.RCP R11, R6 ;  /* 0x00000006000b7308 */ /* 0x000e620000001000 */
[----:B------:R-:W-:-:S02]  /*26900*/  SHF.R.U32.HI R165, RZ, 0x2, R0 ;  /* 0x00000002ffa57819 */ /* 0x000fc40000011600 */
[----:B------:R-:W-:Y:S02]  /*26910*/  SHF.R.U32.HI R0, RZ, 0x4, R0 ;  /* 0x00000004ff007819 */ /* 0x000fe40000011600 */
[----:B------:R-:W-:Y:S02]  /*26920*/  LOP3.LUT R13, R13, 0x38, R8, 0x78, !PT ;  /* 0x000000380d0d7812 */ /* 0x000fe400078e7808 */
[----:B------:R-:W-:Y:S01]  /*26930*/  LOP3.LUT R8, R8, 0x30, RZ, 0xc0, !PT ;  /* 0x0000003008087812 */ /* 0x000fe200078ec0ff */
[----:B------:R-:W2:Y:S01]  /*26940*/  MUFU.RCP R9, R5 ;  /* 0x0000000500097308 */ /* 0x000ea20000001000 */
[----:B------:R-:W-:Y:S02]  /*26950*/  IADD3 R10, PT, PT, R0, 0x10, RZ ;  /* 0x00000010000a7810 */ /* 0x000fe40007ffe0ff */
[----:B------:R-:W-:Y:S02]  /*26960*/  LOP3.LUT R7, R4, 0x1c0, RZ, 0xc0, !PT ;  /* 0x000001c004077812 */ /* 0x000fe400078ec0ff */
[----:B------:R-:W-:-:S02]  /*26970*/  LOP3.LUT R165, R8, 0x7, R165, 0xf8, !PT ;  /* 0x0000000708a57812 */ /* 0x000fc400078ef8a5 */
[----:B------:R-:W-:Y:S02]  /*26980*/  MOV R8, 0x40 ;  /* 0x0000004000087802 */ /* 0x000fe40000000f00 */
[----:B------:R-:W-:Y:S02]  /*26990*/  ISETP.GE.AND P1, PT, R10, UR7, PT ;  /* 0x000000070a007c0c */ /* 0x000fe4000bf26270 */
[----:B------:R-:W-:Y:S02]  /*269a0*/  LOP3.LUT R12, R7, 0x38, R12, 0xf8, !PT ;  /* 0x00000038070c7812 */ /* 0x000fe400078ef80c */
[----:B------:R-:W-:Y:S02]  /*269b0*/  IADD3 R10, PT, PT, R0, 0x18, RZ ;  /* 0x00000018000a7810 */ /* 0x000fe40007ffe0ff */
[----:B------:R-:W-:Y:S02]  /*269c0*/  MOV R7, 0x20 ;  /* 0x0000002000077802 */ /* 0x000fe40000000f00 */
[----:B------:R-:W-:-:S02]  /*269d0*/  SEL R8, R8, 0xffffffc0, !P3 ;  /* 0xffffffc008087807 */ /* 0x000fc40005800000 */
[----:B------:R-:W-:Y:S02]  /*269e0*/  FSETP.NE.FTZ.AND P3, PT, R6, RZ, PT ;  /* 0x000000ff0600720b */ /* 0x000fe40003f75000 */
[----:B------:R-:W-:Y:S02]  /*269f0*/  ISETP.GE.AND P0, PT, R10, UR7, PT ;  /* 0x000000070a007c0c */ /* 0x000fe4000bf06270 */
[----:B------:R-:W-:Y:S02]  /*26a00*/  SEL R7, R7, 0xffffffe0, !P2 ;  /* 0xffffffe007077807 */ /* 0x000fe40005000000 */
[----:B------:R-:W-:Y:S02]  /*26a10*/  LOP3.LUT R10, R15, R12, RZ, 0xfc, !PT ;  /* 0x0000000c0f0a7212 */ /* 0x000fe400078efcff */
[----:B------:R-:W-:Y:S02]  /*26a20*/  FSETP.NE.FTZ.AND P2, PT, R5, RZ, PT ;  /* 0x000000ff0500720b */ /* 0x000fe40003f55000 */
[----:B-1----:R-:W-:-:S02]  /*26a30*/  FSEL R11, R11, 1, P3 ;  /* 0x3f8000000b0b7808 */ /* 0x002fc40001800000 */
[----:B------:R-:W-:Y:S01]  /*26a40*/  LEA R10, R10, UR6, 0x2 ;  /* 0x000000060a0a7c11 */ /* 0x000fe2000f8e10ff */
[----:B------:R-:W1:Y:S01]  /*26a50*/  @P3 MUFU.LG2 R6, R6 ;  /* 0x0000000600063308 */ /* 0x000e620000000c00 */
        /* <DEDUP_REMOVED lines=65> */
[----:B------:R-:W-:Y:S01]  /*26e70*/  LOP3.LUT R166, R4, 0x10, RZ, 0xc0, !PT ;  /* 0x0000001004a67812 */ /* 0x000fe200078ec0ff */
[C---:B------:R-:W-:Y:S01]  /*26e80*/  FMUL.FTZ R162, R9.reuse, R162 ;  /* 0x000000a209a27220 */ /* 0x040fe20000410000 */
[C---:B------:R-:W-:Y:S01]  /*26e90*/  IADD3 R11, PT, PT, R10.reuse, 0x80, RZ ;  /* 0x000000800a0b7810 */ /* 0x040fe20007ffe0ff */
[C---:B------:R-:W-:Y:S01]  /*26ea0*/  FMUL.FTZ R163, R9.reuse, R163 ;  /* 0x000000a309a37220 */ /* 0x040fe20000410000 */
[C---:B------:R-:W-:Y:S01]  /*26eb0*/  IADD3 R12, PT, PT, R10.reuse, R8, RZ ;  /* 0x000000080a0c7210 */ /* 0x040fe20007ffe0ff */
[C---:B------:R-:W-:Y:S01]  /*26ec0*/  FMUL.FTZ R158, R9.reuse, R158 ;  /* 0x0000009e099e7220 */ /* 0x040fe20000410000 */
[----:B------:R-:W-:Y:S01]  /*26ed0*/  @P4 IADD3 R11, PT, PT, R10, -0x80, RZ ;  /* 0xffffff800a0b4810 */ /* 0x000fe20007ffe0ff */
[C---:B------:R-:W-:Y:S01]  /*26ee0*/  FMUL.FTZ R159, R9.reuse, R159 ;  /* 0x0000009f099f7220 */ /* 0x040fe20000410000 */
[----:B------:R-:W-:Y:S01]  /*26ef0*/  IADD3 R14, PT, PT, R0, 0x8, RZ ;  /* 0x00000008000e7810 */ /* 0x000fe20007ffe0ff */
        /* <DEDUP_REMOVED lines=62> */
[----:B------:R-:W-:Y:S01]  /*272e0*/  LEA R166, R13, R166, 0x2 ;  /* 0x000000a60da67211 */ /* 0x000fe200078e10ff */
[----:B------:R-:W2:Y:S01]  /*272f0*/  @P2 MUFU.LG2 R5, R5 ;  /* 0x0000000500052308 */ /* 0x000ea20000000c00 */
[C---:B------:R-:W-:Y:S01]  /*27300*/  IADD3 R13, PT, PT, R7.reuse, R12, RZ ;  /* 0x0000000c070d7210 */ /* 0x040fe20007ffe0ff */
[----:B------:R-:W-:Y:S01]  /*27310*/  STS.64 [R10+0x800], R162 ;  /* 0x000800a20a007388 */ /* 0x000fe20000000a00 */
[-C--:B------:R-:W-:Y:S01]  /*27320*/  IADD3 R8, PT, PT, R8, R11.reuse, RZ ;  /* 0x0000000b08087210 */ /* 0x080fe20007ffe0ff */
[----:B------:R-:W4:Y:S01]  /*27330*/  @P2 LDC R16, c[0x0][0x458] ;  /* 0x00011600ff102b82 */ /* 0x000f220000000800 */
[----:B------:R-:W-:Y:S01]  /*27340*/  ISETP.GE.AND P5, PT, R14, UR7, PT ;  /* 0x000000070e007c0c */ /* 0x000fe2000bfa6270 */
[----:B------:R-:W-:Y:S01]  /*27350*/  STS.64 [R9], R156 ;  /* 0x0000009c09007388 */ /* 0x000fe20000000a00 */
[----:B------:R-:W-:-:S02]  /*27360*/  IADD3 R14, PT, PT, R7, R11, RZ ;  /* 0x0000000b070e7210 */ /* 0x000fc40007ffe0ff */
[----:B------:R-:W-:Y:S01]  /*27370*/  IADD3 R7, PT, PT, R7, R8, RZ ;  /* 0x0000000807077210 */ /* 0x000fe20007ffe0ff */
[----:B------:R-:W-:Y:S02]  /*27380*/  STS.64 [R9+0x800], R158 ;  /* 0x0008009e09007388 */ /* 0x000fe40000000a00 */
[----:B------:R-:W5:Y:S02]  /*27390*/  @P3 LDC R15, c[0x0][0x458] ;  /* 0x00011600ff0f3b82 */ /* 0x000f640000000800 */
        /* <DEDUP_REMOVED lines=15> */
[----:B---3--:R-:W-:-:S03]  /*27490*/  MOV R137, UR8 ;  /* 0x0000000800897c02 */ /* 0x008fc60008000f00 */
[----:B------:R-:W-:Y:S04]  /*274a0*/  STS.64 [R9+0x4800], R42 ;  /* 0x0048002a09007388 */ /* 0x000fe80000000a00 */
[----:B------:R-:W-:Y:S01]  /*274b0*/  STS.64 [R12+0x4000], R44 ;  /* 0x0040002c0c007388 */ /* 0x000fe20000000a00 */
[----:B-1----:R-:W-:-:S03]  /*274c0*/  MOV R133, 0xff800000 ;  /* 0xff80000000857802 */ /* 0x002fc60000000f00 */
[----:B------:R-:W-:Y:S01]  /*274d0*/  STS.64 [R12+0x4800], R46 ;  /* 0x0048002e0c007388 */ /* 0x000fe20000000a00 */
[----:B--2---:R-:W-:-:S03]  /*274e0*/  MOV R134, 0xff800000 ;  /* 0xff80000000867802 */ /* 0x004fc60000000f00 */
        /* <DEDUP_REMOVED lines=37> */
[----:B-1----:R-:W-:-:S03]  /*27740*/  @P3 FMUL.FTZ R9, R6, 0.69314718246459960938 ;  /* 0x3f31721806093820 */ /* 0x002fc60000410000 */
[----:B------:R2:W-:Y:S01]  /*27750*/  STS.64 [R14+0xc000], R120 ;  /* 0x00c000780e007388 */ /* 0x0005e20000000a00 */
[----:B------:R-:W-:Y:S01]  /*27760*/  @P2 FMUL.FTZ R6, R5, 0.69314718246459960938 ;  /* 0x3f31721805062820 */ /* 0x000fe20000410000 */
[----:B------:R-:W-:Y:S01]  /*27770*/  LOP3.LUT R5, R4, 0x3f00, RZ, 0xc0, !PT ;  /* 0x00003f0004057812 */ /* 0x000fe200078ec0ff */
[----:B-----5:R-:W-:Y:S01]  /*27780*/  @P3 FFMA.FTZ R134, R164, R15, R9 ;  /* 0x0000000fa4863223 */ /* 0x020fe20000010009 */
[----:B------:R2:W-:Y:S01]  /*27790*/  STS.64 [R14+0xc800], R122 ;  /* 0x00c8007a0e007388 */ /* 0x0005e20000000a00 */
[----:B----4-:R-:W-:Y:S01]  /*277a0*/  @P2 FFMA.FTZ R133, R3, R16, R6 ;  /* 0x0000001003852223 */ /* 0x010fe20000010006 */
[----:B------:R-:W-:Y:S02]  /*277b0*/  LOP3.LUT R5, R5, 0x3c, R2, 0xf8, !PT ;  /* 0x0000003c05057812 */ /* 0x000fe400078ef802 */
[----:B------:R2:W-:Y:S01]  /*277c0*/  STS.64 [R8+0xc000], R124 ;  /* 0x00c0007c08007388 */ /* 0x0005e20000000a00 */
[----:B------:R-:W-:Y:S02]  /*277d0*/  IADD3 R3, PT, PT, R0, 0x28, RZ ;  /* 0x0000002800037810 */ /* 0x000fe40007ffe0ff */
[----:B------:R-:W-:Y:S01]  /*277e0*/  IADD3 R132, P2, PT, R5, UR8, RZ ;  /* 0x0000000805847c10 */ /* 0x000fe2000ff5e0ff */
        /* <DEDUP_REMOVED lines=49> */
.L_x_2995:
[----:B------:R-:W-:Y:S05]  /*27b00*/  BSYNC.RECONVERGENT B0 ;  /* 0x0000000000007941 */ /* 0x000fea0003800200 */
.L_x_2994:
[----:B------:R-:W-:Y:S01]  /*27b10*/  ISETP.GE.AND P3, PT, R0, UR7, PT ;  /* 0x0000000700007c0c */ /* 0x000fe2000bf66270 */
[----:B------:R-:W-:Y:S01]  /*27b20*/  BSSY.RECONVERGENT B0, `(.L_x_2996) ;  /* 0x0000018000007945 */ /* 0x000fe20003800200 */
[----:B------:R-:W-:Y:S02]  /*27b30*/  ISETP.GE.AND P6, PT, R135, UR7, PT ;  /* 0x0000000787007c0c */ /* 0x000fe4000bfc6270 */
[----:B------:R-:W-:Y:S02]  /*27b40*/  ISETP.GE.AND P4, PT, R3, UR7, PT ;  /* 0x0000000703007c0c */ /* 0x000fe4000bf86270 */
[----:B------:R-:W-:Y:S01]  /*27b50*/  LOP3.LUT R138, R2, 0x3c, RZ, 0xc0, !PT ;  /* 0x0000003c028a7812 */ /* 0x000fe200078ec0ff */
[----:B------:R-:W-:Y:S01]  /*27b60*/  VIADD R2, R0, 0x30 ;  /* 0x0000003000027836 */ /* 0x000fe20000000000 */
        /* <DEDUP_REMOVED lines=19> */
.L_x_2997:
[----:B------:R-:W-:Y:S05]  /*27ca0*/  BSYNC.RECONVERGENT B0 ;  /* 0x0000000000007941 */ /* 0x000fea0003800200 */
.L_x_2996:
[----:B------:R-:W-:Y:S01]  /*27cb0*/  ISETP.GE.AND P2, PT, R2, UR7, PT ;  /* 0x0000000702007c0c */ /* 0x000fe2000bf46270 */
[----:B------:R-:W-:Y:S01]  /*27cc0*/  BSSY.RECONVERGENT B0, `(.L_x_2998) ;  /* 0x0000019000007945 */ /* 0x000fe20003800200 */
[----:B-1-3--:R-:W-:Y:S02]  /*27cd0*/  VIADD R32, R0, 0x38 ;  /* 0x0000003800207836 */ /* 0x00afe40000000000 */
[----:B------:R-:W-:Y:S01]  /*27ce0*/  P2R R0, PR, RZ, 0x4 ;  /* 0x00000004ff007803 */ /* 0x000fe20000000000 */
        /* <DEDUP_REMOVED lines=22> */
.L_x_2999:
[----:B------:R-:W-:Y:S05]  /*27e50*/  BSYNC.RECONVERGENT B0 ;  /* 0x0000000000007941 */ /* 0x000fea0003800200 */
.L_x_2998:
        /* <DEDUP_REMOVED lines=24> */
.L_x_3001:
[----:B------:R-:W-:Y:S05]  /*27fe0*/  BSYNC.RECONVERGENT B0 ;  /* 0x0000000000007941 */ /* 0x000fea0003800200 */
.L_x_3000:
        /* <DEDUP_REMOVED lines=23> */
.L_x_3003:
[----:B------:R-:W-:Y:S05]  /*28160*/  BSYNC.RECONVERGENT B0 ;  /* 0x0000000000007941 */ /* 0x000fea0003800200 */
.L_x_3002:
        /* <DEDUP_REMOVED lines=24> */
.L_x_3005:
[----:B------:R-:W-:Y:S05]  /*282f0*/  BSYNC.RECONVERGENT B0 ;  /* 0x0000000000007941 */ /* 0x000fea0003800200 */
.L_x_3004:
        /* <DEDUP_REMOVED lines=24> */
.L_x_3007:
[----:B------:R-:W-:Y:S05]  /*28480*/  BSYNC.RECONVERGENT B0 ;  /* 0x0000000000007941 */ /* 0x000fea0003800200 */
.L_x_3006:
        /* <DEDUP_REMOVED lines=24> */
.L_x_3009:
[----:B------:R-:W-:Y:S05]  /*28610*/  BSYNC.RECONVERGENT B0 ;  /* 0x0000000000007941 */ /* 0x000fea0003800200 */
.L_x_3008:
        /* <DEDUP_REMOVED lines=24> */
.L_x_3010:
        /* <DEDUP_REMOVED lines=14> */
.L_x_7490:


//--------------------- .text._ZN5flash24flash_fwd_splitkv_kernelI23Flash_fwd_kernel_traitsILi256ELi64ELi64ELi4ELb0ELb0EN7cutlass6half_tE19Flash_kernel_traitsILi256ELi64ELi64ELi4ES3_EELb0ELb1ELb0ELb0ELb0ELb1ELb1ELb1EEEvNS_16Flash_fwd_paramsE --------------------------
	.section	.text._ZN5flash24flash_fwd_splitkv_kernelI23Flash_fwd_kernel_traitsILi256ELi64ELi64ELi4ELb0ELb0EN7cutlass6half_tE19Flash_kernel_traitsILi256ELi64ELi64ELi4ES3_EELb0ELb1ELb0ELb0ELb0ELb1ELb1ELb1EEEvNS_16Flash_fwd_paramsE,"ax",@progbits
	.align	128
        .global         _ZN5flash24flash_fwd_splitkv_kernelI23Flash_fwd_kernel_traitsILi256ELi64ELi64ELi4ELb0ELb0EN7cutlass6half_tE19Flash_kernel_traitsILi256ELi64ELi64ELi4ES3_EELb0ELb1ELb0ELb0ELb0ELb1ELb1ELb1EEEvNS_16Flash_fwd_paramsE
        .type           _ZN5flash24flash_fwd_splitkv_kernelI23Flash_fwd_kernel_traitsILi256ELi64ELi64ELi4ELb0ELb0EN7cutlass6half_tE19Flash_kernel_traitsILi256ELi64ELi64ELi4ES3_EELb0ELb1ELb0ELb0ELb0ELb1ELb1ELb1EEEvNS_16Flash_fwd_paramsE,@function
        .size           _ZN5flash24flash_fwd_splitkv_kernelI23Flash_fwd_kernel_traitsILi256ELi64ELi64ELi4ELb0ELb0EN7cutlass6half_tE19Flash_kernel_traitsILi256ELi64ELi64ELi4ES3_EELb0ELb1ELb0ELb0ELb0ELb1ELb1ELb1EEEvNS_16Flash_fwd_paramsE,(.L_x_7491 - _ZN5flash24flash_fwd_splitkv_kernelI23Flash_fwd_kernel_traitsILi256ELi64ELi64ELi4ELb0ELb0EN7cutlass6half_tE19Flash_kernel_traitsILi256ELi64ELi64ELi4ES3_EELb0ELb1ELb0ELb0ELb0ELb1ELb1ELb1EEEvNS_16Flash_fwd_paramsE)
        .other          _ZN5flash24flash_fwd_splitkv_kernelI23Flash_fwd_kernel_traitsILi256ELi64ELi64ELi4ELb0ELb0EN7cutlass6half_tE19Flash_kernel_traitsILi256ELi64ELi64ELi4ES3_EELb0ELb1ELb0ELb0ELb0ELb1ELb1ELb1EEEvNS_16Flash_fwd_paramsE,@"STO_CUDA_ENTRY STV_DEFAULT"
_ZN5flash24flash_fwd_splitkv_kernelI23Flash_fwd_kernel_traitsILi256ELi64ELi64ELi4ELb0ELb0EN7cutlass6half_tE19Flash_kernel_traitsILi256ELi64ELi64ELi4ES3_EELb0ELb1ELb0ELb0ELb0ELb1ELb1ELb1EEEvNS_16Flash_fwd_paramsE:
.text._ZN5flash24flash_fwd_splitkv_kernelI23Flash_fwd_kernel_traitsILi256ELi64ELi64ELi4ELb0ELb0EN7cutlass6half_tE19Flash_kernel_traitsILi256ELi64ELi64ELi4ES3_EELb0ELb1ELb0ELb0ELb0ELb1ELb1ELb1EEEvNS_16Flash_fwd_paramsE:
        /* <DEDUP_REMOVED lines=86> */
.L_x_3011:
        /* <DEDUP_REMOVED lines=122> */
.L_x_3014:
[----:B------:R-:W-:Y:S05]  /*0d00*/  BSYNC.RECONVERGENT B0 ;  /* 0x0000000000007941 */ /* 0x000fea0003800200 */
.L_x_3013:
        /* <DEDUP_REMOVED lines=31> */
.L_x_3016:
[----:B------:R-:W-:Y:S05]  /*0f00*/  BSYNC.RECONVERGENT B0 ;  /* 0x0000000000007941 */ /* 0x000fea0003800200 */
.L_x_3015:
        /* <DEDUP_REMOVED lines=24> */
.L_x_3018:
[----:B------:R-:W-:Y:S05]  /*1090*/  BSYNC.RECONVERGENT B0 ;  /* 0x0000000000007941 */ /* 0x000fea0003800200 */
.L_x_3017:
        /* <DEDUP_REMOVED lines=24> */
.L_x_3020:
[----:B------:R-:W-:Y:S05]  /*1220*/  BSYNC.RECONVERGENT B0 ;  /* 0x0000000000007941 */ /* 0x000fea0003800200 */
.L_x_3019:
        /* <DEDUP_REMOVED lines=24> */
.L_x_3022:
[----:B------:R-:W-:Y:S05]  /*13b0*/  BSYNC.RECONVERGENT B0 ;  /* 0x0000000000007941 */ /* 0x000fea0003800200 */
.L_x_3021:
        /* <DEDUP_REMOVED lines=24> */
.L_x_3024:
[----:B------:R-:W-:Y:S05]  /*1540*/  BSYNC.RECONVERGENT B0 ;  /* 0x0000000000007941 */ /* 0x000fea0003800200 */
.L_x_3023:
        /* <DEDUP_REMOVED lines=23> */
.L_x_3026:
[----:B------:R-:W-:Y:S05]  /*16c0*/  BSYNC.RECONVERGENT B0 ;  /* 0x0000000000007941 */ /* 0x000fea0003800200 */
.L_x_3025:
        /* <DEDUP_REMOVED lines=23> */
.L_x_3028:
[----:B------:R-:W-:Y:S05]  /*1840*/  BSYNC.RECONVERGENT B0 ;  /* 0x0000000000007941 */ /* 0x000fea0003800200 */
.L_x_3027:
        /* <DEDUP_REMOVED lines=33> */
.L_x_3012:
        /* <DEDUP_REMOVED lines=13> */
.L_x_3029:
        /* <DEDUP_REMOVED lines=107> */
.L_x_3030:
        /* <DEDUP_REMOVED lines=15> */
.L_x_3032:
[----:B------:R-:W2:Y:S01]  /*22d0*/  LDC.64 R6, c[0x0][0x3b8] ;  /* 0x0000ee00ff067b82 */ /* 0x000ea20000000a00 */
[----:B------:R-:W-:-:S06]  /*22e0*/  UIADD3 UR8, UPT, UPT, UR10, UR11, URZ ;  /* 0x0000000b0a087290 */ /* 0x000fcc000fffe0ff */
[----:B--2---:R-:W-:Y:S02]  /*22f0*/  IMAD R15, R7, UR8, RZ ;  /* 0x00000008070f7c24 */ /* 0x004fe4000f8e02ff */
[----:B-1----:R-:W-:-:S05]  /*2300*/  IMAD.WIDE.U32 R2, R6, UR8, RZ ;  /* 0x0000000806027c25 */ /* 0x002fca000f8e00ff */
[----:B------:R-:W-:Y:S02]  /*2310*/  IADD3 R15, PT, PT, R3, R15, RZ ;  /* 0x0000000f030f7210 */ /* 0x000fe40007ffe0ff */
[----:B------:R-:W-:Y:S02]  /*2320*/  MOV R14, R2 ;  /* 0x00000002000e7202 */ /* 0x000fe40000000f00 */
.L_x_3033:
        /* <DEDUP_REMOVED lines=14> */
.L_x_3034:
[----:B------:R-:W1:Y:S01]  /*2410*/  LDC.64 R2, c[0x0][0x3c0] ;  /* 0x0000f000ff027b82 */ /* 0x000e620000000a00 */
[----:B------:R-:W-:-:S06]  /*2420*/  UIADD3 UR10, UPT, UPT, UR10, UR11, URZ ;  /* 0x0000000b0a0a7290 */ /* 0x000fcc000fffe0ff */
[----:B-1---5:R-:W-:Y:S02]  /*2430*/  IMAD R5, R3, UR10, RZ ;  /* 0x0000000a03057c24 */ /* 0x022fe4000f8e02ff */
[----:B------:R-:W-:-:S05]  /*2440*/  IMAD.WIDE.U32 R8, R2, UR10, RZ ;  /* 0x0000000a02087c25 */ /* 0x000fca000f8e00ff */
[----:B------:R-:W-:Y:S02]  /*2450*/  IADD3 R5, PT, PT, R9, R5, RZ ;  /* 0x0000000509057210 */ /* 0x000fe40007ffe0ff */
[----:B------:R-:W-:-:S07]  /*2460*/  MOV R4, R8 ;  /* 0x0000000800047202 */ /* 0x000fce0000000f00 */
.L_x_3035:
        /* <DEDUP_REMOVED lines=53> */
.L_x_3031:
        /* <DEDUP_REMOVED lines=192> */
.L_x_3120:
        /* <DEDUP_REMOVED lines=24> */
.L_x_3038:
[----:B-1-3--:R-:W-:Y:S05]  /*3540*/  BSYNC.RECONVERGENT B0 ;  /* 0x0000000000007941 */ /* 0x00afea0003800200 */
.L_x_3037:
        /* <DEDUP_REMOVED lines=19> */
.L_x_3040:
[----:B------:R-:W-:Y:S05]  /*3680*/  BSYNC.RECONVERGENT B0 ;  /* 0x0000000000007941 */ /* 0x000fea0003800200 */
.L_x_3039:
        /* <DEDUP_REMOVED lines=23> */
.L_x_3042:
[----:B------:R-:W-:Y:S05]  /*3800*/  BSYNC.RECONVERGENT B0 ;  /* 0x0000000000007941 */ /* 0x000fea0003800200 */
.L_x_3041:
        /* <DEDUP_REMOVED lines=26> */
.L_x_3044:
[----:B------:R-:W-:Y:S05]  /*39b0*/  BSYNC.RECONVERGENT B0 ;  /* 0x0000000000007941 */ /* 0x000fea0003800200 */
.L_x_3043:
        /* <DEDUP_REMOVED lines=20> */
.L_x_3048:
[----:B------:R-:W-:Y:S05]  /*3b00*/  BSYNC.RECONVERGENT B0 ;  /* 0x0000000000007941 */ /* 0x000fea0003800200 */
.L_x_3047:
        /* <DEDUP_REMOVED lines=18> */
.L_x_3050:
[----:B------:R-:W-:Y:S05]  /*3c30*/  BSYNC.RECONVERGENT B0 ;  /* 0x0000000000007941 */ /* 0x000fea0003800200 */
.L_x_3049:
        /* <DEDUP_REMOVED lines=20> */
.L_x_3052:
[----:B------:R-:W-:Y:S05]  /*3d80*/  BSYNC.RECONVERGENT B0 ;  /* 0x0000000000007941 */ /* 0x000fea0003800200 */
.L_x_3051:
        /* <DEDUP_REMOVED lines=25> */
.L_x_3046:
        /* <DEDUP_REMOVED lines=60> */
.L_x_3058:
[----:B------:R-:W-:Y:S05]  /*42e0*/  BSYNC.RECONVERGENT B0 ;  /* 0x0000000000007941 */ /* 0x000fea0003800200 */
.L_x_3057:
        /* <DEDUP_REMOVED lines=52> */
.L_x_3060:
[----:B------:R-:W-:Y:S05]  /*4630*/  BSYNC.RECONVERGENT B0 ;  /* 0x0000000000007941 */ /* 0x000fea0003800200 */
.L_x_3059:
        /* <DEDUP_REMOVED lines=52> */
.L_x_3062:
[----:B------:R-:W-:Y:S05]  /*4980*/  BSYNC.RECONVERGENT B0 ;  /* 0x0000000000007941 */ /* 0x000fea0003800200 */
.L_x_3061:
        /* <DEDUP_REMOVED lines=51> */
.L_x_3056:
[----:B------:R-:W-:Y:S05]  /*4cc0*/  BSYNC.RECONVERGENT B1 ;  /* 0x0000000000017941 */ /* 0x000fea0003800200 */
.L_x_3055:
        /* <DEDUP_REMOVED lines=69> */
.L_x_3066:
[----:B------:R-:W-:Y:S05]  /*5120*/  BSYNC.RECONVERGENT B0 ;  /* 0x0000000000007941 */ /* 0x000fea0003800200 */
.L_x_3065:
        /* <DEDUP_REMOVED lines=52> */
.L_x_3068:
[----:B------:R-:W-:Y:S05]  /*5470*/  BSYNC.RECONVERGENT B0 ;  /* 0x0000000000007941 */ /* 0x000fea0003800200 */
.L_x_3067:
        /* <DEDUP_REMOVED lines=52> */
.L_x_3070:
[----:B------:R-:W-:Y:S05]  /*57c0*/  BSYNC.RECONVERGENT B0 ;  /* 0x0000000000007941 */ /* 0x000fea0003800200 */
.L_x_3069:
        /* <DEDUP_REMOVED lines=51> */
.L_x_3064:
[----:B------:R-:W-:Y:S05]  /*5b00*/  BSYNC.RECONVERGENT B1 ;  /* 0x0000000000017941 */ /* 0x000fea0003800200 */
.L_x_3063:
        /* <DEDUP_REMOVED lines=69> */
.L_x_3074:
[----:B------:R-:W-:Y:S05]  /*5f60*/  BSYNC.RECONVERGENT B0 ;  /* 0x0000000000007941 */ /* 0x000fea0003800200 */
.L_x_3073:
        /* <DEDUP_REMOVED lines=52> */
.L_x_3076:
[----:B------:R-:W-:Y:S05]  /*62b0*/  BSYNC.RECONVERGENT B0 ;  /* 0x0000000000007941 */ /* 0x000fea0003800200 */
.L_x_3075:
        /* <DEDUP_REMOVED lines=52> */
.L_x_3078:
[----:B------:R-:W-:Y:S05]  /*6600*/  BSYNC.RECONVERGENT B0 ;  /* 0x0000000000007941 */ /* 0x000fea0003800200 */
.L_x_3077:
        /* <DEDUP_REMOVED lines=51> */
.L_x_3072:
[----:B------:R-:W-:Y:S05]  /*6940*/  BSYNC.RECONVERGENT B1 ;  /* 0x0000000000017941 */ /* 0x000fea0003800200 */
.L_x_3071:
        /* <DEDUP_REMOVED lines=71> */
.L_x_3082:
[----:B------:R-:W-:Y:S05]  /*6dc0*/  BSYNC.RECONVERGENT B0 ;  /* 0x0000000000007941 */ /* 0x000fea0003800200 */
.L_x_3081:
        /* <DEDUP_REMOVED lines=52> */
.L_x_3084:
[----:B------:R-:W-:Y:S05]  /*7110*/  BSYNC.RECONVERGENT B0 ;  /* 0x0000000000007941 */ /* 0x000fea0003800200 */
.L_x_3083:
        /* <DEDUP_REMOVED lines=52> */
.L_x_3086:
[----:B------:R-:W-:Y:S05]  /*7460*/  BSYNC.RECONVERGENT B0 ;  /* 0x0000000000007941 */ /* 0x000fea0003800200 */
.L_x_3085:
        /* <DEDUP_REMOVED lines=51> */
.L_x_3080:
[----:B------:R-:W-:Y:S05]  /*77a0*/  BSYNC.RECONVERGENT B1 ;  /* 0x0000000000017941 */ /* 0x000fea0003800200 */
.L_x_3079:
        /* <DEDUP_REMOVED lines=8> */
.L_x_3054:
        /* <DEDUP_REMOVED lines=99> */
.L_x_3090:
[----:B------:R-:W-:Y:S05]  /*7e60*/  BSYNC.RECONVERGENT B0 ;  /* 0x0000000000007941 */ /* 0x000fea0003800200 */
.L_x_3089:
        /* <DEDUP_REMOVED lines=93> */
.L_x_3092:
[----:B------:R-:W-:Y:S05]  /*8440*/  BSYNC.RECONVERGENT B0 ;  /* 0x0000000000007941 */ /* 0x000fea0003800200 */
.L_x_3091:
        /* <DEDUP_REMOVED lines=93> */
.L_x_3094:
[----:B------:R-:W-:Y:S05]  /*8a20*/  BSYNC.RECONVERGENT B0 ;  /* 0x0000000000007941 */ /* 0x000fea0003800200 */
.L_x_3093:
        /* <DEDUP_REMOVED lines=92> */
.L_x_3088:
[----:B------:R-:W-:Y:S05]  /*8ff0*/  BSYNC.RECONVERGENT B1 ;  /* 0x0000000000017941 */ /* 0x000fea0003800200 */
.L_x_3087:
        /* <DEDUP_REMOVED lines=100> */
.L_x_3098:
[----:B------:R-:W-:Y:S05]  /*9640*/  BSYNC.RECONVERGENT B0 ;  /* 0x0000000000007941 */ /* 0x000fea0003800200 */
.L_x_3097:
        /* <DEDUP_REMOVED lines=93> */
.L_x_3100:
[----:B------:R-:W-:Y:S05]  /*9c20*/  BSYNC.RECONVERGENT B0 ;  /* 0x0000000000007941 */ /* 0x000fea0003800200 */
.L_x_3099:
        /* <DEDUP_REMOVED lines=93> */
.L_x_3102:
[----:B------:R-:W-:Y:S05]  /*a200*/  BSYNC.RECONVERGENT B0 ;  /* 0x0000000000007941 */ /* 0x000fea0003800200 */
.L_x_3101:
        /* <DEDUP_REMOVED lines=92> */
.L_x_3096:
[----:B------:R-:W-:Y:S05]  /*a7d0*/  BSYNC.RECONVERGENT B1 ;  /* 0x0000000000017941 */ /* 0x000fea0003800200 */
.L_x_3095:
        /* <DEDUP_REMOVED lines=102> */
.L_x_3106:
[----:B------:R-:W-:Y:S05]  /*ae40*/  BSYNC.RECONVERGENT B0 ;  /* 0x0000000000007941 */ /* 0x000fea0003800200 */
.L_x_3105:
        /* <DEDUP_REMOVED lines=92> */
.L_x_3108:
[----:B------:R-:W-:Y:S05]  /*b410*/  BSYNC.RECONVERGENT B0 ;  /* 0x0000000000007941 */ /* 0x000fea0003800200 */
.L_x_3107:
        /* <DEDUP_REMOVED lines=92> */
.L_x_3110:
[----:B------:R-:W-:Y:S05]  /*b9e0*/  BSYNC.RECONVERGENT B0 ;  /* 0x0000000000007941 */ /* 0x000fea0003800200 */
.L_x_3109:
        /* <DEDUP_REMOVED lines=90> */
.L_x_3104:
[----:B------:R-:W-:Y:S05]  /*bf90*/  BSYNC.RECONVERGENT B1 ;  /* 0x0000000000017941 */ /* 0x000fea0003800200 */
.L_x_3103:
        /* <DEDUP_REMOVED lines=105> */
.L_x_3114:
[----:B------:R-:W-:Y:S05]  /*c630*/  BSYNC.RECONVERGENT B0 ;  /* 0x0000000000007941 */ /* 0x000fea0003800200 */
.L_x_3113:
        /* <DEDUP_REMOVED lines=92> */
.L_x_3116:
[----:B------:R-:W-:Y:S05]  /*cc00*/  BSYNC.RECONVERGENT B0 ;  /* 0x0000000000007941 */ /* 0x000fea0003800200 */
.L_x_3115:
        /* <DEDUP_REMOVED lines=91> */
.L_x_3118:
[----:B------:R-:W-:Y:S05]  /*d1c0*/  BSYNC.RECONVERGENT B0 ;  /* 0x0000000000007941 */ /* 0x000fea0003800200 */
.L_x_3117:
        /* <DEDUP_REMOVED lines=90> */
.L_x_3112:
[----:B------:R-:W-:Y:S05]  /*d770*/  BSYNC.RECONVERGENT B1 ;  /* 0x0000000000017941 */ /* 0x000fea0003800200 */
.L_x_3111:
[----:B------:R-:W5:Y:S08]  /*d780*/  LDC R3, c[0x0][0x450] ;  /* 0x00011400ff037b82 */ /* 0x000f700000000800 */
[----:B------:R-:W1:Y:S01]  /*d790*/  LDC R18, c[0x0][0x450] ;  /* 0x00011400ff127b82 */ /* 0x000e620000000800 */
[----:B-----5:R-:W-:Y:S05]  /*d7a0*/  IMAD.U32 R3, R3, -0x20, RZ ;  /* 0xffffffe003037824 */ /* 0x020fea00078e00ff */
[C---:B------:R-:W-:Y:S02]  /*d7b0*/  LEA R76, P1, R3.reuse, R76, 0x1 ;  /* 0x0000004c034c7211 */ /* 0x040fe400078208ff */
[C---:B------:R-:W-:Y:S02]  /*d7c0*/  LEA R74, P0, R3.reuse, R74, 0x1 ;  /* 0x0000004a034a7211 */ /* 0x040fe400078008ff */
[C---:B------:R-:W-:Y:S02]  /*d7d0*/  LEA.HI.X.SX32 R77, R3.reuse, R77, 0x1, P1 ;  /* 0x0000004d034d7211 */ /* 0x040fe400008f0eff */
[----:B-1----:R-:W-:Y:S09]  /*d7e0*/  LEA.HI.X.SX32 R75, R3, R75, 0x1, P0 ;  /* 0x0000004b034b7211 */ /* 0x002ff200000f0eff */
.L_x_3053:
[----:B------:R-:W-:Y:S05]  /*d7f0*/  BSYNC.RECONVERGENT B2 ;  /* 0x0000000000027941 */ /* 0x000fea0003800200 */
.L_x_3045:
        /* <DEDUP_REMOVED lines=89> */
.L_x_3119:
[----:B------:R-:W-:Y:S01]  /*dd90*/  UISETP.GT.AND UP0, UPT, UR18, UR6, UPT ;  /* 0x000000061200728c */ /* 0x000fe2000bf04270 */
[----:B------:R-:W-:Y:S02]  /*dda0*/  IADD3 R72, P1, PT, R72, R79, RZ ;  /* 0x0000004f48487210 */ /* 0x000fe40007f3e0ff */
[----:B------:R-:W-:Y:S03]  /*ddb0*/  IADD3 R12, P0, PT, R12, R83, RZ ;  /* 0x000000530c0c7210 */ /* 0x000fe60007f1e0ff */
[----:B------:R-:W-:Y:S02]  /*ddc0*/  IMAD.X R73, R73, 0x1, R78, P1 ;  /* 0x0000000149497824 */ /* 0x000fe400008e064e */
[----:B------:R-:W-:Y:S01]  /*ddd0*/  IMAD.X R13, R13, 0x1, R81, P0 ;  /* 0x000000010d0d7824 */ /* 0x000fe200000e0651 */
[----:B------:R-:W-:Y:S07]  /*dde0*/  BRA.U UP0, `(.L_x_3120) ;  /* 0xffffff5500747547 */ /* 0x000fee000b83ffff */
.L_x_3036:
        /* <DEDUP_REMOVED lines=57> */
.L_x_3124:
[----:B------:R-:W-:Y:S05]  /*e180*/  BSYNC.RECONVERGENT B0 ;  /* 0x0000000000007941 */ /* 0x000fea0003800200 */
.L_x_3123:
        /* <DEDUP_REMOVED lines=29> */
.L_x_3126:
[----:B------:R-:W-:Y:S05]  /*e360*/  BSYNC.RECONVERGENT B0 ;  /* 0x0000000000007941 */ /* 0x000fea0003800200 */
.L_x_3125:
        /* <DEDUP_REMOVED lines=29> */
.L_x_3128:
[----:B------:R-:W-:Y:S05]  /*e540*/  BSYNC.RECONVERGENT B0 ;  /* 0x0000000000007941 */ /* 0x000fea0003800200 */
.L_x_3127:
        /* <DEDUP_REMOVED lines=30> */
.L_x_3122:
        /* <DEDUP_REMOVED lines=81> */
.L_x_3136:
[----:B------:R-:W-:Y:S05]  /*ec40*/  BSYNC.RECONVERGENT B0 ;  /* 0x0000000000007941 */ /* 0x000fea0003800200 */
.L_x_3135:
[----:B-----5:R-:W-:Y:S01]  /*ec50*/  IMAD.MOV.U32 R6, RZ, RZ, R18 ;  /* 0x000000ffff067224 */ /* 0x020fe200078e0012 */
[----:B------:R-:W-:Y:S01]  /*ec60*/  MOV R4, R16 ;  /* 0x0000001000047202 */ /* 0x000fe20000000f00 */
[----:B------:R-:W-:Y:S01]  /*ec70*/  IMAD.MOV.U32 R7, RZ, RZ, R19 ;  /* 0x000000ffff077224 */ /* 0x000fe200078e0013 */
[----:B------:R-:W-:Y:S02]  /*ec80*/  MOV R5, R17 ;  /* 0x0000001100057202 */ /* 0x000fe40000000f00 */
.L_x_3134:
[----:B------:R-:W-:Y:S05]  /*ec90*/  BSYNC.RECONVERGENT B1 ;  /* 0x0000000000017941 */ /* 0x000fea0003800200 */
.L_x_3133:
        /* <DEDUP_REMOVED lines=48> */
.L_x_3140:
[----:B------:R-:W-:Y:S05]  /*efa0*/  BSYNC.RECONVERGENT B0 ;  /* 0x0000000000007941 */ /* 0x000fea0003800200 */
.L_x_3139:
[----:B-----5:R4:W-:Y:S02]  /*efb0*/  STS.128 [R0+0x2000], R16 ;  /* 0x0020001000007388 */ /* 0x0209e40000000c00 */
.L_x_3138:
[----:B------:R-:W-:Y:S05]  /*efc0*/  BSYNC.RECONVERGENT B1 ;  /* 0x0000000000017941 */ /* 0x000fea0003800200 */
.L_x_3137:
        /* <DEDUP_REMOVED lines=47> */
.L_x_3144:
[----:B------:R-:W-:Y:S05]  /*f2c0*/  BSYNC.RECONVERGENT B0 ;  /* 0x0000000000007941 */ /* 0x000fea0003800200 */
.L_x_3143:
[----:B-----5:R1:W-:Y:S02]  /*f2d0*/  STS.128 [R0+0x4000], R16 ;  /* 0x0040001000007388 */ /* 0x0203e40000000c00 */
.L_x_3142:
[----:B------:R-:W-:Y:S05]  /*f2e0*/  BSYNC.RECONVERGENT B1 ;  /* 0x0000000000017941 */ /* 0x000fea0003800200 */
.L_x_3141:
        /* <DEDUP_REMOVED lines=46> */
.L_x_3146:
[----:B------:R-:W-:Y:S05]  /*f5d0*/  BSYNC.RECONVERGENT B0 ;  /* 0x0000000000007941 */ /* 0x000fea0003800200 */
.L_x_3145:
[----:B-----5:R4:W-:Y:S02]  /*f5e0*/  STS.128 [R0+0x6000], R16 ;  /* 0x0060001000007388 */ /* 0x0209e40000000c00 */
.L_x_3132:
[----:B------:R-:W-:Y:S05]  /*f5f0*/  BSYNC.RECONVERGENT B2 ;  /* 0x0000000000027941 */ /* 0x000fea0003800200 */
.L_x_3131:
        /* <DEDUP_REMOVED lines=64> */
.L_x_3152:
[----:B------:R-:W-:Y:S05]  /*fa00*/  BSYNC.RECONVERGENT B0 ;  /* 0x0000000000007941 */ /* 0x000fea0003800200 */
.L_x_3151:
[----:B-----5:R1:W-:Y:S02]  /*fa10*/  STS.128 [R0+0x800], R16 ;  /* 0x0008001000007388 */ /* 0x0203e40000000c00 */
.L_x_3150:
[----:B------:R-:W-:Y:S05]  /*fa20*/  BSYNC.RECONVERGENT B1 ;  /* 0x0000000000017941 */ /* 0x000fea0003800200 */
.L_x_3149:
        /* <DEDUP_REMOVED lines=57> */
.L_x_3156:
[----:B------:R-:W-:Y:S05]  /*fdc0*/  BSYNC.RECONVERGENT B0 ;  /* 0x0000000000007941 */ /* 0x000fea0003800200 */
.L_x_3155:
[----:B-----5:R4:W-:Y:S02]  /*fdd0*/  STS.128 [R0+0x2800], R16 ;  /* 0x0028001000007388 */ /* 0x0209e40000000c00 */
.L_x_3154:
[----:B------:R-:W-:Y:S05]  /*fde0*/  BSYNC.RECONVERGENT B1 ;  /* 0x0000000000017941 */ /* 0x000fea0003800200 */
.L_x_3153:
        /* <DEDUP_REMOVED lines=57> */
.L_x_3160:
[----:B------:R-:W-:Y:S05]  /*10180*/  BSYNC.RECONVERGENT B0 ;  /* 0x0000000000007941 */ /* 0x000fea0003800200 */
.L_x_3159:
[----:B-----5:R4:W-:Y:S02]  /*10190*/  STS.128 [R0+0x4800], R16 ;  /* 0x0048001000007388 */ /* 0x0209e40000000c00 */
.L_x_3158:
[----:B------:R-:W-:Y:S05]  /*101a0*/  BSYNC.RECONVERGENT B1 ;  /* 0x0000000000017941 */ /* 0x000fea0003800200 */
.L_x_3157:
        /* <DEDUP_REMOVED lines=56> */
.L_x_3162:
[----:B------:R-:W-:Y:S05]  /*10530*/  BSYNC.RECONVERGENT B0 ;  /* 0x0000000000007941 */ /* 0x000fea0003800200 */
.L_x_3161:
[----:B-----5:R4:W-:Y:S02]  /*10540*/  STS.128 [R0+0x6800], R16 ;  /* 0x0068001000007388 */ /* 0x0209e40000000c00 */
.L_x_3148:
[----:B------:R-:W-:Y:S05]  /*10550*/  BSYNC.RECONVERGENT B2 ;  /* 0x0000000000027941 */ /* 0x000fea0003800200 */
.L_x_3147:
        /* <DEDUP_REMOVED lines=66> */
.L_x_3168:
[----:B------:R-:W-:Y:S05]  /*10980*/  BSYNC.RECONVERGENT B0 ;  /* 0x0000000000007941 */ /* 0x000fea0003800200 */
.L_x_3167:
[----:B-----5:R4:W-:Y:S02]  /*10990*/  STS.128 [R0+0x1000], R16 ;  /* 0x0010001000007388 */ /* 0x0209e40000000c00 */
.L_x_3166:
[----:B------:R-:W-:Y:S05]  /*109a0*/  BSYNC.RECONVERGENT B1 ;  /* 0x0000000000017941 */ /* 0x000fea0003800200 */
.L_x_3165:
        /* <DEDUP_REMOVED lines=58> */
.L_x_3172:
[----:B------:R-:W-:Y:S05]  /*10d50*/  BSYNC.RECONVERGENT B0 ;  /* 0x0000000000007941 */ /* 0x000fea0003800200 */
.L_x_3171:
[----:B-----5:R1:W-:Y:S02]  /*10d60*/  STS.128 [R0+0x3000], R16 ;  /* 0x0030001000007388 */ /* 0x0203e40000000c00 */
.L_x_3170:
[----:B------:R-:W-:Y:S05]  /*10d70*/  BSYNC.RECONVERGENT B1 ;  /* 0x0000000000017941 */ /* 0x000fea0003800200 */
.L_x_3169:
        /* <DEDUP_REMOVED lines=58> */
.L_x_3176:
[----:B------:R-:W-:Y:S05]  /*11120*/  BSYNC.RECONVERGENT B0 ;  /* 0x0000000000007941 */ /* 0x000fea0003800200 */
.L_x_3175:
[----:B-----5:R4:W-:Y:S02]  /*11130*/  STS.128 [R0+0x5000], R16 ;  /* 0x0050001000007388 */ /* 0x0209e40000000c00 */
.L_x_3174:
[----:B------:R-:W-:Y:S05]  /*11140*/  BSYNC.RECONVERGENT B1 ;  /* 0x0000000000017941 */ /* 0x000fea0003800200 */
.L_x_3173:
        /* <DEDUP_REMOVED lines=56> */
.L_x_3178:
[----:B------:R-:W-:Y:S05]  /*114d0*/  BSYNC.RECONVERGENT B0 ;  /* 0x0000000000007941 */ /* 0x000fea0003800200 */
.L_x_3177:
[----:B-----5:R4:W-:Y:S02]  /*114e0*/  STS.128 [R0+0x7000], R16 ;  /* 0x0070001000007388 */ /* 0x0209e40000000c00 */
.L_x_3164:
[----:B------:R-:W-:Y:S05]  /*114f0*/  BSYNC.RECONVERGENT B2 ;  /* 0x0000000000027941 */ /* 0x000fea0003800200 */
.L_x_3163:
        /* <DEDUP_REMOVED lines=65> */
.L_x_3182:
[----:B------:R-:W-:Y:S05]  /*11910*/  BSYNC.RECONVERGENT B0 ;  /* 0x0000000000007941 */ /* 0x000fea0003800200 */
.L_x_3181:
[----:B-----5:R4:W-:Y:S02]  /*11920*/  STS.128 [R0+0x1800], R16 ;  /* 0x0018001000007388 */ /* 0x0209e40000000c00 */
.L_x_3180:
[----:B------:R-:W-:Y:S05]  /*11930*/  BSYNC.RECONVERGENT B1 ;  /* 0x0000000000017941 */ /* 0x000fea0003800200 */
.L_x_3179:
        /* <DEDUP_REMOVED lines=57> */
.L_x_3186:
[----:B------:R-:W-:Y:S05]  /*11cd0*/  BSYNC.RECONVERGENT B0 ;  /* 0x0000000000007941 */ /* 0x000fea0003800200 */
.L_x_3185:
[----:B-----5:R4:W-:Y:S02]  /*11ce0*/  STS.128 [R0+0x3800], R16 ;  /* 0x0038001000007388 */ /* 0x0209e40000000c00 */
.L_x_3184:
[----:B------:R-:W-:Y:S05]  /*11cf0*/  BSYNC.RECONVERGENT B1 ;  /* 0x0000000000017941 */ /* 0x000fea0003800200 */
.L_x_3183:
        /* <DEDUP_REMOVED lines=57> */
.L_x_3190:
[----:B------:R-:W-:Y:S05]  /*12090*/  BSYNC.RECONVERGENT B0 ;  /* 0x0000000000007941 */ /* 0x000fea0003800200 */
.L_x_3189:
[----:B-----5:R4:W-:Y:S02]  /*120a0*/  STS.128 [R0+0x5800], R16 ;  /* 0x0058001000007388 */ /* 0x0209e40000000c00 */
.L_x_3188:
[----:B------:R-:W-:Y:S05]  /*120b0*/  BSYNC.RECONVERGENT B1 ;  /* 0x0000000000017941 */ /* 0x000fea0003800200 */
.L_x_3187:
        /* <DEDUP_REMOVED lines=56> */
.L_x_3192:
[----:B------:R-:W-:Y:S05]  /*12440*/  BSYNC.RECONVERGENT B0 ;  /* 0x0000000000007941 */ /* 0x000fea0003800200 */
.L_x_3191:
[----:B-----5:R4:W-:Y:S01]  /*12450*/  STS.128 [R0+0x7800], R16 ;  /* 0x0078001000007388 */ /* 0x0209e20000000c00 */
[----:B------:R-:W-:Y:S05]  /*12460*/  BRA `(.L_x_3129) ;  /* 0x0000005c00087947 */ /* 0x000fea0003800000 */
.L_x_3130:
        /* <DEDUP_REMOVED lines=95> */
.L_x_3198:
[----:B------:R-:W-:Y:S05]  /*12a60*/  BSYNC.RECONVERGENT B0 ;  /* 0x0000000000007941 */ /* 0x000fea0003800200 */
.L_x_3197:
[----:B-----5:R-:W-:Y:S01]  /*12a70*/  IMAD.MOV.U32 R6, RZ, RZ, R38 ;  /* 0x000000ffff067224 */ /* 0x020fe200078e0026 */
[----:B------:R-:W-:Y:S01]  /*12a80*/  MOV R4, R36 ;  /* 0x0000002400047202 */ /* 0x000fe20000000f00 */
[----:B------:R-:W-:Y:S01]  /*12a90*/  IMAD.MOV.U32 R7, RZ, RZ, R39 ;  /* 0x000000ffff077224 */ /* 0x000fe200078e0027 */
[----:B------:R-:W-:Y:S02]  /*12aa0*/  MOV R5, R37 ;  /* 0x0000002500057202 */ /* 0x000fe40000000f00 */
.L_x_3196:
[----:B------:R-:W-:Y:S05]  /*12ab0*/  BSYNC.RECONVERGENT B1 ;  /* 0x0000000000017941 */ /* 0x000fea0003800200 */
.L_x_3195:
        /* <DEDUP_REMOVED lines=87> */
.L_x_3202:
[----:B------:R-:W-:Y:S05]  /*13030*/  BSYNC.RECONVERGENT B0 ;  /* 0x0000000000007941 */ /* 0x000fea0003800200 */
.L_x_3201:
[----:B-----5:R4:W-:Y:S02]  /*13040*/  STS.128 [R0+0x2000], R36 ;  /* 0x0020002400007388 */ /* 0x0209e40000000c00 */
.L_x_3200:
[----:B------:R-:W-:Y:S05]  /*13050*/  BSYNC.RECONVERGENT B1 ;  /* 0x0000000000017941 */ /* 0x000fea0003800200 */
.L_x_3199:
        /* <DEDUP_REMOVED lines=86> */
.L_x_3206:
[----:B------:R-:W-:Y:S05]  /*135c0*/  BSYNC.RECONVERGENT B0 ;  /* 0x0000000000007941 */ /* 0x000fea0003800200 */
.L_x_3205:
[----:B-----5:R1:W-:Y:S02]  /*135d0*/  STS.128 [R0+0x4000], R36 ;  /* 0x0040002400007388 */ /* 0x0203e40000000c00 */
.L_x_3204:
[----:B------:R-:W-:Y:S05]  /*135e0*/  BSYNC.RECONVERGENT B1 ;  /* 0x0000000000017941 */ /* 0x000fea0003800200 */
.L_x_3203:
        /* <DEDUP_REMOVED lines=85> */
.L_x_3208:
[----:B------:R-:W-:Y:S05]  /*13b40*/  BSYNC.RECONVERGENT B0 ;  /* 0x0000000000007941 */ /* 0x000fea0003800200 */
.L_x_3207:
[----:B-----5:R4:W-:Y:S02]  /*13b50*/  STS.128 [R0+0x6000], R36 ;  /* 0x0060002400007388 */ /* 0x0209e40000000c00 */
.L_x_3194:
[----:B------:R-:W-:Y:S05]  /*13b60*/  BSYNC.RECONVERGENT B2 ;  /* 0x0000000000027941 */ /* 0x000fea0003800200 */
.L_x_3193:
        /* <DEDUP_REMOVED lines=95> */
.L_x_3214:
[----:B------:R-:W-:Y:S05]  /*14160*/  BSYNC.RECONVERGENT B0 ;  /* 0x0000000000007941 */ /* 0x000fea0003800200 */
.L_x_3213:
[----:B-----5:R4:W-:Y:S02]  /*14170*/  STS.128 [R0+0x800], R32 ;  /* 0x0008002000007388 */ /* 0x0209e40000000c00 */
.L_x_3212:
[----:B------:R-:W-:Y:S05]  /*14180*/  BSYNC.RECONVERGENT B1 ;  /* 0x0000000000017941 */ /* 0x000fea0003800200 */
.L_x_3211:
        /* <DEDUP_REMOVED lines=88> */
.L_x_3218:
[----:B------:R-:W-:Y:S05]  /*14710*/  BSYNC.RECONVERGENT B0 ;  /* 0x0000000000007941 */ /* 0x000fea0003800200 */
.L_x_3217:
[----:B-----5:R1:W-:Y:S02]  /*14720*/  STS.128 [R0+0x2800], R32 ;  /* 0x0028002000007388 */ /* 0x0203e40000000c00 */
.L_x_3216:
[----:B------:R-:W-:Y:S05]  /*14730*/  BSYNC.RECONVERGENT B1 ;  /* 0x0000000000017941 */ /* 0x000fea0003800200 */
.L_x_3215:
        /* <DEDUP_REMOVED lines=88> */
.L_x_3222:
[----:B------:R-:W-:Y:S05]  /*14cc0*/  BSYNC.RECONVERGENT B0 ;  /* 0x0000000000007941 */ /* 0x000fea0003800200 */
.L_x_3221:
[----:B-----5:R4:W-:Y:S02]  /*14cd0*/  STS.128 [R0+0x4800], R32 ;  /* 0x0048002000007388 */ /* 0x0209e40000000c00 */
.L_x_3220:
[----:B------:R-:W-:Y:S05]  /*14ce0*/  BSYNC.RECONVERGENT B1 ;  /* 0x0000000000017941 */ /* 0x000fea0003800200 */
.L_x_3219:
        /* <DEDUP_REMOVED lines=86> */
.L_x_3224:
[----:B------:R-:W-:Y:S05]  /*15250*/  BSYNC.RECONVERGENT B0 ;  /* 0x0000000000007941 */ /* 0x000fea0003800200 */
.L_x_3223:
[----:B-----5:R4:W-:Y:S02]  /*15260*/  STS.128 [R0+0x6800], R32 ;  /* 0x0068002000007388 */ /* 0x0209e40000000c00 */
.L_x_3210:
[----:B------:R-:W-:Y:S05]  /*15270*/  BSYNC.RECONVERGENT B2 ;  /* 0x0000000000027941 */ /* 0x000fea0003800200 */
.L_x_3209:
        /* <DEDUP_REMOVED lines=96> */
.L_x_3230:
[----:B------:R-:W-:Y:S05]  /*15880*/  BSYNC.RECONVERGENT B0 ;  /* 0x0000000000007941 */ /* 0x000fea0003800200 */
.L_x_3229:
[----:B-----5:R4:W-:Y:S02]  /*15890*/  STS.128 [R0+0x1000], R32 ;  /* 0x0010002000007388 */ /* 0x0209e40000000c00 */
.L_x_3228:
[----:B------:R-:W-:Y:S05]  /*158a0*/  BSYNC.RECONVERGENT B1 ;  /* 0x0000000000017941 */ /* 0x000fea0003800200 */
.L_x_3227:
        /* <DEDUP_REMOVED lines=88> */
.L_x_3234:
[----:B------:R-:W-:Y:S05]  /*15e30*/  BSYNC.RECONVERGENT B0 ;  /* 0x0000000000007941 */ /* 0x000fea0003800200 */
.L_x_3233:
[----:B-----5:R1:W-:Y:S02]  /*15e40*/  STS.128 [R0+0x3000], R32 ;  /* 0x0030002000007388 */ /* 0x0203e40000000c00 */
.L_x_3232:
[----:B------:R-:W-:Y:S05]  /*15e50*/  BSYNC.RECONVERGENT B1 ;  /* 0x0000000000017941 */ /* 0x000fea0003800200 */
.L_x_3231:
        /* <DEDUP_REMOVED lines=88> */
.L_x_3238:
[----:B------:R-:W-:Y:S05]  /*163e0*/  BSYNC.RECONVERGENT B0 ;  /* 0x0000000000007941 */ /* 0x000fea0003800200 */
.L_x_3237:
[----:B-----5:R4:W-:Y:S02]  /*163f0*/  STS.128 [R0+0x5000], R32 ;  /* 0x0050002000007388 */ /* 0x0209e40000000c00 */
.L_x_3236:
[----:B------:R-:W-:Y:S05]  /*16400*/  BSYNC.RECONVERGENT B1 ;  /* 0x0000000000017941 */ /* 0x000fea0003800200 */
.L_x_3235:
        /* <DEDUP_REMOVED lines=86> */
.L_x_3240:
[----:B------:R-:W-:Y:S05]  /*16970*/  BSYNC.RECONVERGENT B0 ;  /* 0x0000000000007941 */ /* 0x000fea0003800200 */
.L_x_3239:
[----:B-----5:R4:W-:Y:S02]  /*16980*/  STS.128 [R0+0x7000], R32 ;  /* 0x0070002000007388 */ /* 0x0209e40000000c00 */
.L_x_3226:
[----:B------:R-:W-:Y:S05]  /*16990*/  BSYNC.RECONVERGENT B2 ;  /* 0x0000000000027941 */ /* 0x000fea0003800200 */
.L_x_3225:
        /* <DEDUP_REMOVED lines=96> */
.L_x_3244:
[----:B------:R-:W-:Y:S05]  /*16fa0*/  BSYNC.RECONVERGENT B0 ;  /* 0x0000000000007941 */ /* 0x000fea0003800200 */
.L_x_3243:
[----:B-----5:R3:W-:Y:S02]  /*16fb0*/  STS.128 [R0+0x1800], R32 ;  /* 0x0018002000007388 */ /* 0x0207e40000000c00 */
.L_x_3242:
[----:B------:R-:W-:Y:S05]  /*16fc0*/  BSYNC.RECONVERGENT B1 ;  /* 0x0000000000017941 */ /* 0x000fea0003800200 */
.L_x_3241:
        /* <DEDUP_REMOVED lines=87> */
.L_x_3248:
[----:B------:R-:W-:Y:S05]  /*17540*/  BSYNC.RECONVERGENT B0 ;  /* 0x0000000000007941 */ /* 0x000fea0003800200 */
.L_x_3247:
[----:B-----5:R1:W-:Y:S02]  /*17550*/  STS.128 [R0+0x3800], R32 ;  /* 0x0038002000007388 */ /* 0x0203e40000000c00 */
.L_x_3246:
[----:B------:R-:W-:Y:S05]  /*17560*/  BSYNC.RECONVERGENT B1 ;  /* 0x0000000000017941 */ /* 0x000fea0003800200 */
.L_x_3245:
        /* <DEDUP_REMOVED lines=87> */
.L_x_3252:
[----:B------:R-:W-:Y:S05]  /*17ae0*/  BSYNC.RECONVERGENT B0 ;  /* 0x0000000000007941 */ /* 0x000fea0003800200 */
.L_x_3251:
[----:B-----5:R3:W-:Y:S02]  /*17af0*/  STS.128 [R0+0x5800], R32 ;  /* 0x0058002000007388 */ /* 0x0207e40000000c00 */
.L_x_3250:
[----:B------:R-:W-:Y:S05]  /*17b00*/  BSYNC.RECONVERGENT B1 ;  /* 0x0000000000017941 */ /* 0x000fea0003800200 */
.L_x_3249:
        /* <DEDUP_REMOVED lines=86> */
.L_x_3254:
[----:B------:R-:W-:Y:S05]  /*18070*/  BSYNC.RECONVERGENT B0 ;  /* 0x0000000000007941 */ /* 0x000fea0003800200 */
.L_x_3253:
[----:B-----5:R3:W-:Y:S02]  /*18080*/  STS.128 [R0+0x7800], R32 ;  /* 0x0078002000007388 */ /* 0x0207e40000000c00 */
.L_x_3129:
[----:B------:R-:W-:Y:S05]  /*18090*/  BSYNC.RECONVERGENT B3 ;  /* 0x0000000000037941 */ /* 0x000fea0003800200 */
.L_x_3121:
        /* <DEDUP_REMOVED lines=36> */
.L_x_3256:
[----:B------:R-:W-:Y:S05]  /*182e0*/  BSYNC.RECONVERGENT B0 ;  /* 0x0000000000007941 */ /* 0x000fea0003800200 */
.L_x_3255:
        /* <DEDUP_REMOVED lines=29> */
.L_x_3258:
[----:B------:R-:W-:Y:S05]  /*184c0*/  BSYNC.RECONVERGENT B0 ;  /* 0x0000000000007941 */ /* 0x000fea0003800200 */
.L_x_3257:
        /* <DEDUP_REMOVED lines=31> */
.L_x_3260:
[----:B------:R-:W-:Y:S05]  /*186c0*/  BSYNC.RECONVERGENT B0 ;  /* 0x0000000000007941 */ /* 0x000fea0003800200 */
.L_x_3259:
        /* <DEDUP_REMOVED lines=32> */
.L_x_3262:
[----:B------:R-:W-:Y:S05]  /*188d0*/  BSYNC.RECONVERGENT B0 ;  /* 0x0000000000007941 */ /* 0x000fea0003800200 */
.L_x_3261:
        /* <DEDUP_REMOVED lines=37> */
.L_x_3264:
[----:B------:R1:W-:Y:S04]  /*18b30*/  STS.128 [R0+0x10000], RZ ;  /* 0x010000ff00007388 */ /* 0x0003e80000000c00 */
[----:B------:R1:W-:Y:S04]  /*18b40*/  STS.128 [R0+0x12000], RZ ;  /* 0x012000ff00007388 */ /* 0x0003e80000000c00 */
[----:B------:R1:W-:Y:S04]  /*18b50*/  STS.128 [R0+0x14000], RZ ;  /* 0x014000ff00007388 */ /* 0x0003e80000000c00 */
[----:B------:R1:W-:Y:S02]  /*18b60*/  STS.128 [R0+0x16000], RZ ;  /* 0x016000ff00007388 */ /* 0x0003e40000000c00 */
.L_x_3265:
[----:B------:R-:W-:Y:S05]  /*18b70*/  BSYNC.RECONVERGENT B0 ;  /* 0x0000000000007941 */ /* 0x000fea0003800200 */
.L_x_3263:
        /* <DEDUP_REMOVED lines=41> */
.L_x_3267:
[----:B------:R-:W-:Y:S05]  /*18e10*/  BSYNC.RECONVERGENT B0 ;  /* 0x0000000000007941 */ /* 0x000fea0003800200 */
.L_x_3266:
        /* <DEDUP_REMOVED lines=36> */
.L_x_3269:
[----:B------:R-:W-:Y:S05]  /*19060*/  BSYNC.RECONVERGENT B0 ;  /* 0x0000000000007941 */ /* 0x000fea0003800200 */
.L_x_3268:
        /* <DEDUP_REMOVED lines=36> */
.L_x_3271:
[----:B------:R-:W-:Y:S05]  /*192b0*/  BSYNC.RECONVERGENT B0 ;  /* 0x0000000000007941 */ /* 0x000fea0003800200 */
.L_x_3270:
[----:B-12---:R-:W-:Y:S01]  /*192c0*/  LDSM.16.M88.4 R4, [R60] ;  /* 0x000000003c04783b */ /* 0x006fe20000000200 */
[----:B------:R-:W-:Y:S01]  /*192d0*/  LOP3.LUT P0, RZ, R65, 0x2, RZ, 0xc0, !PT ;  /* 0x0000000241ff7812 */ /* 0x000fe2000780c0ff */
[----:B------:R-:W1:Y:S01]  /*192e0*/  LDCU.64 UR8, c[0x0][0x508] ;  /* 0x0000a100ff0877ac */ /* 0x000e620008000a00 */
[----:B------:R-:W-:Y:S01]  /*192f0*/  MOV R2, 0x20 ;  /* 0x0000002000027802 */ /* 0x000fe20000000f00 */
[----:B------:R-:W2:Y:S01]  /*19300*/  LDSM.16.M88.4 R28, [R12+UR6+0x8000] ;  /* 0x008000060c1c783b */ /* 0x000ea20008000200 */
[----:B------:R-:W-:Y:S01]  /*19310*/  IADD3 R92, PT, PT, R12, UR6, RZ ;  /* 0x000000060c5c7c10 */ /* 0x000fe2000fffe0ff */
[----:B------:R-:W-:Y:S01]  /*19320*/  UISETP.GT.AND UP0, UPT, UR28, UR7, UPT ;  /* 0x000000071c00728c */ /* 0x000fe2000bf04270 */
[----:B------:R-:W-:Y:S01]  /*19330*/  SEL R13, R2, 0xffffffe0, !P0 ;  /* 0xffffffe0020d7807 */ /* 0x000fe20004000000 */
[----:B------:R-:W3:Y:S01]  /*19340*/  LDSM.16.M88.4 R20, [R12+UR6+0x8800] ;  /* 0x008800060c14783b */ /* 0x000ee20008000200 */
[----:B------:R-:W-:Y:S02]  /*19350*/  ISETP.NE.AND P0, PT, R100, RZ, PT ;  /* 0x000000ff6400720c */ /* 0x000fe40003f05270 */
[-C--:B------:R-:W-:Y:S01]  /*19360*/  IADD3 R8, PT, PT, R60, R13.reuse, RZ ;  /* 0x0000000d3c087210 */ /* 0x080fe20007ffe0ff */
[----:B-----5:R-:W3:Y:S01]  /*19370*/  LDSM.16.M88.4 R72, [R12+UR6+0x9000] ;  /* 0x009000060c48783b */ /* 0x020ee20008000200 */
[----:B------:R-:W-:-:S02]  /*19380*/  IADD3 R3, PT, PT, R92, R13, RZ ;  /* 0x0000000d5c037210 */ /* 0x000fc40007ffe0ff */
[----:B------:R-:W-:Y:S01]  /*19390*/  MOV R167, 0x40 ;  /* 0x0000004000a77802 */ /* 0x000fe20000000f00 */
[----:B----4-:R-:W4:Y:S01]  /*193a0*/  LDSM.16.M88.4 R36, [R12+UR6+0x9800] ;  /* 0x009800060c24783b */ /* 0x010f220008000200 */
[----:B------:R-:W-:Y:S02]  /*193b0*/  MOV R232, UR23 ;  /* 0x0000001700e87c02 */ /* 0x000fe40008000f00 */
[----:B------:R-:W-:Y:S01]  /*193c0*/  SEL R167, R167, 0xffffffc0, !P0 ;  /* 0xffffffc0a7a77807 */ /* 0x000fe20004000000 */
[----:B------:R-:W-:Y:S01]  /*193d0*/  LDSM.16.M88.4 R56, [R8] ;  /* 0x000000000838783b */ /* 0x000fe20000000200 */
[----:B-1----:R-:W-:Y:S01]  /*193e0*/  UIADD3 UR8, UPT, UPT, UR26, UR8, -UR20 ;  /* 0x000000081a087290 */ /* 0x002fe2000fffe814 */
[----:B------:R-:W-:Y:S02]  /*193f0*/  MOV R229, UR26 ;  /* 0x0000001a00e57c02 */ /* 0x000fe40008000f00 */
        /* <DEDUP_REMOVED lines=9> */
[C---:B--2---:R-:W-:Y:S03]  /*19490*/  HMMA.16816.F32 R32, R4.reuse, R28, RZ ;  /* 0x0000001c0420723c */ /* 0x044fe600000018ff */
[----:B------:R-:W-:Y:S04]  /*194a0*/  LDSM.16.M88.4 R84, [R92+0x8800] ;  /* 0x008800005c54783b */ /* 0x000fe80000000200 */
[----:B------:R-:W-:Y:S01]  /*194b0*/  LDSM.16.M88.4 R80, [R92+0x9000] ;  /* 0x009000005c50783b */ /* 0x000fe20000000200 */
[C---:B---3--:R-:W-:Y:S03]  /*194c0*/  HMMA.16816.F32 R24, R4.reuse, R20, RZ ;  /* 0x000000140418723c */ /* 0x048fe600000018ff */
        /* <DEDUP_REMOVED lines=145> */
[C---:B------:R-:W-:Y:S08]  /*19de0*/  HMMA.16816.F32 R32, R84.reuse, R56, R32 ;  /* 0x000000385420723c */ /* 0x040ff00000001820 */
[----:B------:R-:W-:Y:S01]  /*19df0*/  HMMA.16816.F32 R28, R84, R58, R28 ;  /* 0x0000003a541c723c */ /* 0x000fe2000000181c */
[----:B------:R-:W-:Y:S07]  /*19e00*/  LDSM.16.M88.4 R56, [R3+0xe800] ;  /* 0x00e800000338783b */ /* 0x000fee0000000200 */
[C---:B-1----:R-:W-:Y:S08]  /*19e10*/  HMMA.16816.F32 R76, R48.reuse, R4, R76 ;  /* 0x00000004304c723c */ /* 0x042ff0000000184c */
[C---:B------:R-:W-:Y:S01]  /*19e20*/  HMMA.16816.F32 R72, R48.reuse, R6, R72 ;  /* 0x000000063048723c */ /* 0x040fe20000001848 */
[----:B------:R-:W-:Y:S07]  /*19e30*/  LDSM.16.M88.4 R4, [R12+UR6+0xf000] ;  /* 0x00f000060c04783b */ /* 0x000fee0008000200 */
[C---:B----4-:R-:W-:Y:S08]  /*19e40*/  HMMA.16816.F32 R68, R48.reuse, R40, R68 ;  /* 0x000000283044723c */ /* 0x050ff00000001844 */
[----:B------:R-:W-:Y:S01]  /*19e50*/  HMMA.16816.F32 R80, R48, R42, R80 ;  /* 0x0000002a3050723c */ /* 0x000fe20000001850 */
[----:B------:R-:W-:Y:S04]  /*19e60*/  LDSM.16.M88.4 R48, [R67+0x6000] ;  /* 0x006000004330783b */ /* 0x000fe80000000200 */
[----:B------:R-:W1:Y:S03]  /*19e70*/  LDSM.16.M88.4 R40, [R66+0xe000] ;  /* 0x00e000004228783b */ /* 0x000e660000000200 */
[C---:B------:R-:W-:Y:S08]  /*19e80*/  HMMA.16816.F32 R32, R52.reuse, R44, R32 ;  /* 0x0000002c3420723c */ /* 0x040ff00000001820 */
[----:B------:R-:W-:Y:S08]  /*19e90*/  HMMA.16816.F32 R28, R52, R46, R28 ;  /* 0x0000002e341c723c */ /* 0x000ff0000000181c */
[----:B--2---:R-:W-:Y:S08]  /*19ea0*/  HMMA.16816.F32 R24, R84, R16, R24 ;  /* 0x000000105418723c */ /* 0x004ff00000001818 */
[C---:B---3--:R-:W-:Y:S08]  /*19eb0*/  HMMA.16816.F32 R32, R88.reuse, R36, R32 ;  /* 0x000000245820723c */ /* 0x048ff00000001820 */
[----:B------:R-:W-:Y:S01]  /*19ec0*/  HMMA.16816.F32 R28, R88, R38, R28 ;  /* 0x00000026581c723c */ /* 0x000fe2000000181c */
[----:B------:R2:W3:Y:S07]  /*19ed0*/  LDSM.16.M88.4 R36, [R12+UR6+0xf800] ;  /* 0x00f800060c24783b */ /* 0x0004ee0008000200 */
[----:B------:R-:W-:Y:S01]  /*19ee0*/  HMMA.16816.F32 R20, R84, R18, R20 ;  /* 0x000000125414723c */ /* 0x000fe20000001814 */
[----:B------:R-:W4:Y:S07]  /*19ef0*/  LDSM.16.M88.4 R16, [R92+0xe800] ;  /* 0x00e800005c10783b */ /* 0x000f2e0000000200 */
[----:B-1----:R-:W-:Y:S08]  /*19f00*/  HMMA.16816.F32 R32, R48, R40, R32 ;  /* 0x000000283020723c */ /* 0x002ff00000001820 */
[C---:B------:R-:W-:Y:S08]  /*19f10*/  HMMA.16816.F32 R76, R84.reuse, R4, R76 ;  /* 0x00000004544c723c */ /* 0x040ff0000000184c */
[----:B------:R-:W-:Y:S01]  /*19f20*/  HMMA.16816.F32 R72, R84, R6, R72 ;  /* 0x000000065448723c */ /* 0x000fe20000001848 */
[----:B------:R-:W1:Y:S02]  /*19f30*/  LDSM.16.M88.4 R4, [R3+0xf000] ;  /* 0x00f000000304783b */ /* 0x000e640000000200 */
[----:B------:R-:W-:Y:S01]  /*19f40*/  FMUL.FTZ R32, R32, UR9 ;  /* 0x0000000920207c20 */ /* 0x000fe20008410000 */
[----:B------:R-:W-:Y:S01]  /*19f50*/  FMUL.FTZ R8, R33, UR9 ;  /* 0x0000000921087c20 */ /* 0x000fe20008410000 */
[----:B--2---:R-:W-:-:S03]  /*19f60*/  FMUL.FTZ R12, R35, UR9 ;  /* 0x00000009230c7c20 */ /* 0x004fc60008410000 */
[----:B------:R-:W-:Y:S01]  /*19f70*/  HMMA.16816.F32 R28, R48, R42, R28 ;  /* 0x0000002a301c723c */ /* 0x000fe2000000181c */
[----:B------:R-:W2:Y:S01]  /*19f80*/  LDSM.16.M88.4 R40, [R3+0xf800] ;  /* 0x00f800000328783b */ /* 0x000ea20000000200 */
[----:B------:R-:W1:Y:S06]  /*19f90*/  MUFU.TANH R8, R8 ;  /* 0x0000000800087308 */ /* 0x000e6c0000002400 */
[C---:B------:R-:W-:Y:S01]  /*19fa0*/  HMMA.16816.F32 R44, R52.reuse, R56, R24 ;  /* 0x00000038342c723c */ /* 0x040fe20000001818 */
[----:B------:R-:W-:Y:S01]  /*19fb0*/  FMUL.FTZ R57, R34, UR9 ;  /* 0x0000000922397c20 */ /* 0x000fe20008410000 */
[----:B------:R4:W1:Y:S01]  /*19fc0*/  MUFU.TANH R56, R32 ;  /* 0x0000002000387308 */ /* 0x0008620000002400 */
[----:B------:R-:W-:Y:S05]  /*19fd0*/  LDSM.16.M88.4 R24, [R66+0xe800] ;  /* 0x00e800004218783b */ /* 0x000fea0000000200 */
[----:B------:R-:W-:Y:S02]  /*19fe0*/  HMMA.16816.F32 R20, R52, R58, R20 ;  /* 0x0000003a3414723c */ /* 0x000fe40000001814 */
[----:B------:R-:W1:Y:S01]  /*19ff0*/  MUFU.TANH R57, R57 ;  /* 0x0000003900397308 */ /* 0x000e620000002400 */
[----:B------:R-:W-:-:S05]  /*1a000*/  FMUL.FTZ R28, R28, UR9 ;  /* 0x000000091c1c7c20 */ /* 0x000fca0008410000 */
[C---:B---3--:R-:W-:Y:S02]  /*1a010*/  HMMA.16816.F32 R68, R84.reuse, R36, R68 ;  /* 0x000000245444723c */ /* 0x048fe40000001844 */
[----:B------:R-:W3:Y:S01]  /*1a020*/  MUFU.TANH R12, R12 ;  /* 0x0000000c000c7308 */ /* 0x000ee20000002400 */
[----:B----4-:R-:W4:Y:S04]  /*1a030*/  LDSM.16.M88.4 R32, [R92+0xf000] ;  /* 0x00f000005c20783b */ /* 0x010f280000000200 */
[----:B------:R-:W3:Y:S01]  /*1a040*/  LDSM.16.M88.4 R92, [R92+0xf800] ;  /* 0x00f800005c5c783b */ /* 0x000ee20000000200 */
[----:B------:R-:W-:Y:S02]  /*1a050*/  HMMA.16816.F32 R80, R84, R38, R80 ;  /* 0x000000265450723c */ /* 0x000fe40000001850 */
[----:B------:R-:W1:Y:S06]  /*1a060*/  MUFU.TANH R28, R28 ;  /* 0x0000001c001c7308 */ /* 0x000e6c0000002400 */
[C---:B------:R-:W-:Y:S08]  /*1a070*/  HMMA.16816.F32 R44, R88.reuse, R16, R44 ;  /* 0x00000010582c723c */ /* 0x040ff0000000182c */
[----:B------:R-:W-:Y:S01]  /*1a080*/  HMMA.16816.F32 R20, R88, R18, R20 ;  /* 0x000000125814723c */ /* 0x000fe20000001814 */
[----:B------:R-:W3:Y:S07]  /*1a090*/  LDSM.16.M88.4 R16, [R66+0xf000] ;  /* 0x00f000004210783b */ /* 0x000eee0000000200 */
[C---:B-1----:R-:W-:Y:S08]  /*1a0a0*/  HMMA.16816.F32 R76, R52.reuse, R4, R76 ;  /* 0x00000004344c723c */ /* 0x042ff0000000184c */
[----:B------:R-:W-:Y:S01]  /*1a0b0*/  HMMA.16816.F32 R72, R52, R6, R72 ;  /* 0x000000063448723c */ /* 0x000fe20000001848 */
[----:B------:R-:W1:Y:S01]  /*1a0c0*/  LDSM.16.M88.4 R4, [R66+0xf800] ;  /* 0x00f800004204783b */ /* 0x000e620000000200 */
[----:B------:R-:W-:-:S06]  /*1a0d0*/  DEPBAR.LE SB0, 0x0 ;  /* 0x000080000000791a */ /* 0x000fcc0000000000 */
[C---:B--2---:R-:W-:Y:S08]  /*1a0e0*/  HMMA.16816.F32 R68, R52.reuse, R40, R68 ;  /* 0x000000283444723c */ /* 0x044ff00000001844 */
[----:B------:R-:W-:Y:S08]  /*1a0f0*/  HMMA.16816.F32 R80, R52, R42, R80 ;  /* 0x0000002a3450723c */ /* 0x000ff00000001850 */
[C---:B----4-:R-:W-:Y:S08]  /*1a100*/  HMMA.16816.F32 R76, R88.reuse, R32, R76 ;  /* 0x00000020584c723c */ /* 0x050ff0000000184c */
[C---:B------:R-:W-:Y:S08]  /*1a110*/  HMMA.16816.F32 R72, R88.reuse, R34, R72 ;  /* 0x000000225848723c */ /* 0x040ff00000001848 */
[C---:B---3--:R-:W-:Y:S08]  /*1a120*/  HMMA.16816.F32 R68, R88.reuse, R92, R68 ;  /* 0x0000005c5844723c */ /* 0x048ff00000001844 */
[----:B------:R-:W-:Y:S08]  /*1a130*/  HMMA.16816.F32 R80, R88, R94, R80 ;  /* 0x0000005e5850723c */ /* 0x000ff00000001850 */
[C---:B------:R-:W-:Y:S08]  /*1a140*/  HMMA.16816.F32 R20, R48.reuse, R26, R20 ;  /* 0x0000001a3014723c */ /* 0x040ff00000001814 */
[----:B------:R-:W-:Y:S01]  /*1a150*/  HMMA.16816.F32 R44, R48, R24, R44 ;  /* 0x00000018302c723c */ /* 0x000fe2000000182c */
[----:B------:R-:W-:Y:S01]  /*1a160*/  FMUL.FTZ R24, R29, UR9 ;  /* 0x000000091d187c20 */ /* 0x000fe20008410000 */
[----:B------:R-:W-:Y:S01]  /*1a170*/  FMUL.FTZ R25, R30, UR9 ;  /* 0x000000091e197c20 */ /* 0x000fe20008410000 */
[----:B------:R-:W-:-:S04]  /*1a180*/  FMUL.FTZ R29, R31, UR9 ;  /* 0x000000091f1d7c20 */ /* 0x000fc80008410000 */
[----:B------:R-:W2:Y:S01]  /*1a190*/  MUFU.TANH R24, R24 ;  /* 0x0000001800187308 */ /* 0x000ea20000002400 */
[C---:B------:R-:W-:Y:S03]  /*1a1a0*/  HMMA.16816.F32 R76, R48.reuse, R16, R76 ;  /* 0x00000010304c723c */ /* 0x040fe6000000184c */
[----:B------:R-:W-:Y:S01]  /*1a1b0*/  FMUL.FTZ R17, R22, UR9 ;  /* 0x0000000916117c20 */ /* 0x000fe20008410000 */
[----:B------:R-:W-:Y:S01]  /*1a1c0*/  FMUL.FTZ R22, R23, UR9 ;  /* 0x0000000917167c20 */ /* 0x000fe20008410000 */
[----:B------:R-:W-:Y:S01]  /*1a1d0*/  FMUL.FTZ R20, R20, UR9 ;  /* 0x0000000914147c20 */ /* 0x000fe20008410000 */
[----:B------:R-:W-:Y:S01]  /*1a1e0*/  FMUL.FTZ R16, R21, UR9 ;  /* 0x0000000915107c20 */ /* 0x000fe20008410000 */
[----:B------:R-:W3:Y:S01]  /*1a1f0*/  MUFU.TANH R25, R25 ;  /* 0x0000001900197308 */ /* 0x000ee20000002400 */
[C---:B------:R-:W-:Y:S03]  /*1a200*/  HMMA.16816.F32 R72, R48.reuse, R18, R72 ;  /* 0x000000123048723c */ /* 0x040fe60000001848 */
[----:B------:R-:W-:Y:S01]  /*1a210*/  FMUL.FTZ R3, R44, UR9 ;  /* 0x000000092c037c20 */ /* 0x000fe20008410000 */
[----:B------:R-:W-:Y:S01]  /*1a220*/  FMUL.FTZ R26, R45, UR9 ;  /* 0x000000092d1a7c20 */ /* 0x000fe20008410000 */
[----:B------:R-:W-:Y:S01]  /*1a230*/  FMUL.FTZ R27, R46, UR9 ;  /* 0x000000092e1b7c20 */ /* 0x000fe20008410000 */
[----:B------:R-:W-:Y:S01]  /*1a240*/  FMUL.FTZ R30, R47, UR9 ;  /* 0x000000092f1e7c20 */ /* 0x000fe20008410000 */
[----:B------:R-:W4:Y:S01]  /*1a250*/  MUFU.TANH R29, R29 ;  /* 0x0000001d001d7308 */ /* 0x000f220000002400 */
[C---:B-1----:R-:W-:Y:S03]  /*1a260*/  HMMA.16816.F32 R68, R48.reuse, R4, R68 ;  /* 0x000000043044723c */ /* 0x042fe60000001844 */
[----:B------:R-:W-:Y:S01]  /*1a270*/  FMUL.FTZ R18, R76, UR9 ;  /* 0x000000094c127c20 */ /* 0x000fe20008410000 */
[----:B------:R-:W-:Y:S01]  /*1a280*/  FMUL.FTZ R19, R77, UR9 ;  /* 0x000000094d137c20 */ /* 0x000fe20008410000 */
[----:B------:R-:W-:Y:S01]  /*1a290*/  FMUL.FTZ R31, R78, UR9 ;  /* 0x000000094e1f7c20 */ /* 0x000fe20008410000 */
[----:B------:R-:W-:Y:S01]  /*1a2a0*/  FMUL.FTZ R23, R79, UR9 ;  /* 0x000000094f177c20 */ /* 0x000fe20008410000 */
[----:B------:R-:W1:Y:S01]  /*1a2b0*/  MUFU.TANH R3, R3 ;  /* 0x0000000300037308 */ /* 0x000e620000002400 */
[----:B------:R-:W-:Y:S01]  /*1a2c0*/  HMMA.16816.F32 R80, R48, R6, R80 ;  /* 0x000000063050723c */ /* 0x000fe20000001850 */
[----:B------:R-:W-:-:S02]  /*1a2d0*/  SHF.R.U32.HI R7, RZ, 0x2, R65 ;  /* 0x00000002ff077819 */ /* 0x000fc40000011641 */
[----:B------:R-:W-:Y:S01]  /*1a2e0*/  FMUL.FTZ R4, R72, UR9 ;  /* 0x0000000948047c20 */ /* 0x000fe20008410000 */
[----:B------:R-:W-:Y:S01]  /*1a2f0*/  FMUL.FTZ R5, R73, UR9 ;  /* 0x0000000949057c20 */ /* 0x000fe20008410000 */
[----:B------:R-:W-:Y:S01]  /*1a300*/  FMUL.FTZ R34, R74, UR9 ;  /* 0x000000094a227c20 */ /* 0x000fe20008410000 */
[----:B------:R-:W-:Y:S01]  /*1a310*/  FMUL.FTZ R32, R75, UR9 ;  /* 0x000000094b207c20 */ /* 0x000fe20008410000 */
[----:B------:R-:W-:Y:S01]  /*1a320*/  LOP3.LUT R6, R103, 0x1f0, RZ, 0xc0, !PT ;  /* 0x000001f067067812 */ /* 0x000fe200078ec0ff */
[----:B------:R-:W1:Y:S01]  /*1a330*/  MUFU.TANH R26, R26 ;  /* 0x0000001a001a7308 */ /* 0x000e620000002400 */
[----:B------:R-:W-:Y:S02]  /*1a340*/  LOP3.LUT R7, R7, 0x7, RZ, 0xc0, !PT ;  /* 0x0000000707077812 */ /* 0x000fe400078ec0ff */
[----:B------:R-:W-:Y:S01]  /*1a350*/  FMUL.FTZ R33, R68, UR9 ;  /* 0x0000000944217c20 */ /* 0x000fe20008410000 */
[----:B------:R-:W-:Y:S01]  /*1a360*/  FMUL.FTZ R37, R69, UR9 ;  /* 0x0000000945257c20 */ /* 0x000fe20008410000 */
[----:B------:R-:W-:Y:S01]  /*1a370*/  FMUL.FTZ R39, R70, UR9 ;  /* 0x0000000946277c20 */ /* 0x000fe20008410000 */
[----:B------:R-:W-:Y:S01]  /*1a380*/  FMUL.FTZ R41, R71, UR9 ;  /* 0x0000000947297c20 */ /* 0x000fe20008410000 */
[----:B------:R-:W-:Y:S01]  /*1a390*/  IADD3 R7, PT, PT, R7, UR25, R6 ;  /* 0x0000001907077c10 */ /* 0x000fe2000fffe006 */
[----:B------:R-:W1:Y:S03]  /*1a3a0*/  MUFU.TANH R27, R27 ;  /* 0x0000001b001b7308 */ /* 0x000e660000002400 */
[----:B------:R-:W-:Y:S01]  /*1a3b0*/  FMUL.FTZ R43, R80, UR9 ;  /* 0x00000009502b7c20 */ /* 0x000fe20008410000 */
[----:B------:R-:W-:Y:S01]  /*1a3c0*/  FMUL.FTZ R36, R81, UR9 ;  /* 0x0000000951247c20 */ /* 0x000fe20008410000 */
[----:B------:R-:W-:Y:S01]  /*1a3d0*/  FMUL.FTZ R40, R82, UR9 ;  /* 0x0000000952287c20 */ /* 0x000fe20008410000 */
[----:B------:R-:W-:Y:S01]  /*1a3e0*/  FMUL.FTZ R42, R83, UR9 ;  /* 0x00000009532a7c20 */ /* 0x000fe20008410000 */
[C---:B------:R-:W-:Y:S01]  /*1a3f0*/  IADD3 R6, PT, PT, R7.reuse, UR8, RZ ;  /* 0x0000000807067c10 */ /* 0x040fe2000fffe0ff */
[----:B------:R-:W1:Y:S01]  /*1a400*/  MUFU.TANH R30, R30 ;  /* 0x0000001e001e7308 */ /* 0x000e620000002400 */
[----:B------:R-:W-:-:S02]  /*1a410*/  IADD3 R232, PT, PT, R7, UR26, -R232 ;  /* 0x0000001a07e87c10 */ /* 0x000fc4000fffe8e8 */
[C-C-:B------:R-:W-:Y:S02]  /*1a420*/  VIADDMNMX R233, R6.reuse, 0x1, R229.reuse, PT ;  /* 0x0000000106e97846 */ /* 0x140fe400038001e5 */
[----:B------:R-:W-:Y:S02]  /*1a430*/  VIMNMX R234, PT, PT, RZ, R232, !PT ;  /* 0x000000e8ffea7248 */ /* 0x000fe40007fe0100 */
[----:B------:R-:W-:Y:S01]  /*1a440*/  VIADDMNMX R229, R6, 0x9, R229, PT ;  /* 0x0000000906e57846 */ /* 0x000fe200038001e5 */
[----:B------:R-:W1:Y:S01]  /*1a450*/  MUFU.TANH R20, R20 ;  /* 0x0000001400147308 */ /* 0x000e620000002400 */
[----:B------:R-:W-:-:S07]  /*1a460*/  VIADDMNMX R232, R232, 0x8, RZ, !PT ;  /* 0x00000008e8e87846 */ /* 0x000fce00078001ff */
        /* <DEDUP_REMOVED lines=33> */
.L_x_3273:
        /* <DEDUP_REMOVED lines=62> */
.L_x_3274:
[----:B------:R-:W2:Y:S01]  /*1aa60*/  LDCU UR9, c[0x0][0x440] ;  /* 0x00008800ff0977ac */ /* 0x000ea20008000800 */
[C---:B------:R-:W-:Y:S01]  /*1aa70*/  LEA R6, P0, R63.reuse, R226, 0x1 ;  /* 0x000000e23f067211 */ /* 0x040fe200078008ff */
[----:B------:R-:W3:Y:S03]  /*1aa80*/  LDCU UR8, c[0x0][0x3bc] ;  /* 0x00007780ff0877ac */ /* 0x000ee60008000800 */
[----:B------:R-:W-:Y:S01]  /*1aa90*/  LEA.HI.X R7, R63, R223, R64, 0x1, P0 ;  /* 0x000000df3f077211 */ /* 0x000fe200000f0c40 */
[----:B------:R-:W-:Y:S01]  /*1aaa0*/  USHF.L.U32 UR11, UR10, 0x5, URZ ;  /* 0x000000050a0b7899 */ /* 0x000fe200080006ff */
[----:B--2---:R-:W-:Y:S02]  /*1aab0*/  ISETP.GE.AND P4, PT, R14, UR9, PT ;  /* 0x000000090e007c0c */ /* 0x004fe4000bf86270 */
[----:B------:R-:W-:Y:S02]  /*1aac0*/  ISETP.GE.AND P3, PT, R11, UR9, PT ;  /* 0x000000090b007c0c */ /* 0x000fe4000bf66270 */
[----:B------:R-:W-:Y:S01]  /*1aad0*/  ISETP.GE.AND P2, PT, R10, UR9, PT ;  /* 0x000000090a007c0c */ /* 0x000fe2000bf46270 */
[----:B---3--:R-:W-:Y:S01]  /*1aae0*/  USHF.L.U64.HI UR8, UR10, 0x5, UR8 ;  /* 0x000000050a087899 */ /* 0x008fe20008010208 */
[----:B------:R-:W-:-:S02]  /*1aaf0*/  ISETP.GE.AND P1, PT, R9, UR9, PT ;  /* 0x0000000909007c0c */ /* 0x000fc4000bf26270 */
[----:B------:R-:W-:-:S04]  /*1ab00*/  IADD3 R14, P0, PT, R6, UR11, RZ ;  /* 0x0000000b060e7c10 */ /* 0x000fc8000ff1e0ff */
[----:B------:R-:W-:Y:S01]  /*1ab10*/  IADD3.X R15, PT, PT, R7, UR8, RZ, P0, !PT ;  /* 0x00000008070f7c10 */ /* 0x000fe200087fe4ff */
        /* <DEDUP_REMOVED lines=8> */
[----:B--2---:R-:W-:-:S05]  /*1aba0*/  @!P3 IMAD.MOV.U32 R222, RZ, RZ, R226 ;  /* 0x000000ffffdeb224 */ /* 0x004fca00078e00e2 */
        /* <DEDUP_REMOVED lines=78> */
.L_x_3272:
        /* <DEDUP_REMOVED lines=8> */
[----:B------:R-:W-:Y:S01]  /*1b110*/  LDSM.16.MT88.4 R156, [R214+0x10000] ;  /* 0x01000000d69c783b */ /* 0x000fe20000004200 */
[C---:B---3--:R-:W-:Y:S02]  /*1b120*/  VIADD R6, R44.reuse, 0x1 ;  /* 0x000000012c067836 */ /* 0x048fe40000000000 */
[C---:B------:R-:W-:Y:S01]  /*1b130*/  VIADD R7, R44.reuse, 0x8 ;  /* 0x000000082c077836 */ /* 0x040fe20000000000 */
[----:B------:R-:W-:Y:S01]  /*1b140*/  LDSM.16.MT88.4 R48, [R191+0x12000] ;  /* 0x01200000bf30783b */ /* 0x000fe20000004200 */
[----:B------:R-:W-:Y:S01]  /*1b150*/  VIADD R9, R44, 0x10 ;  /* 0x000000102c097836 */ /* 0x000fe20000000000 */
[C---:B------:R-:W-:Y:S01]  /*1b160*/  ISETP.GE.AND P0, PT, R6.reuse, R234, PT ;  /* 0x000000ea0600720c */ /* 0x040fe20003f06270 */
[----:B------:R-:W-:Y:S01]  /*1b170*/  IMAD.IADD R212, R167, 0x1, R214 ;  /* 0x00000001a7d47824 */ /* 0x000fe200078e02d6 */
[----:B------:R-:W-:Y:S01]  /*1b180*/  ISETP.GE.AND P3, PT, R6, R232, PT ;  /* 0x000000e80600720c */ /* 0x000fe20003f66270 */
[----:B------:R-:W-:Y:S01]  /*1b190*/  LDSM.16.MT88.4 R148, [R191+0x10000] ;  /* 0x01000000bf94783b */ /* 0x000fe20000004200 */
[----:B------:R-:W-:Y:S01]  /*1b1a0*/  FSEL R8, R8, -INF , P0 ;  /* 0xff80000008087808 */ /* 0x000fe20000000000 */
[----:B------:R-:W-:Y:S01]  /*1b1b0*/  IMAD.IADD R190, R13, 0x1, R212 ;  /* 0x000000010dbe7824 */ /* 0x000fe200078e02d4 */
[C---:B------:R-:W-:Y:S01]  /*1b1c0*/  ISETP.GE.AND P4, PT, R6.reuse, R233, PT ;  /* 0x000000e90600720c */ /* 0x040fe20003f86270 */
[----:B------:R-:W-:Y:S01]  /*1b1d0*/  LDSM.16.MT88.4 R80, [R191+0x14000] ;  /* 0x01400000bf50783b */ /* 0x000fe20000004200 */
[----:B------:R-:W-:Y:S01]  /*1b1e0*/  ISETP.GE.AND P2, PT, R6, R229, PT ;  /* 0x000000e50600720c */ /* 0x000fe20003f46270 */
[----:B------:R-:W-:Y:S01]  /*1b1f0*/  VIADD R6, R44, 0x9 ;  /* 0x000000092c067836 */ /* 0x000fe20000000000 */
[C---:B------:R-:W-:Y:S01]  /*1b200*/  ISETP.GE.AND P1, PT, R7.reuse, R234, PT ;  /* 0x000000ea0700720c */ /* 0x040fe20003f26270 */
[----:B------:R-:W-:Y:S01]  /*1b210*/  LDSM.16.MT88.4 R112, [R191+0x16000] ;  /* 0x01600000bf70783b */ /* 0x000fe20000004200 */
[----:B------:R-:W-:-:S02]  /*1b220*/  ISETP.GE.AND P6, PT, R7, R233, PT ;  /* 0x000000e90700720c */ /* 0x000fc40003fc6270 */
[C---:B------:R-:W-:Y:S01]  /*1b230*/  ISETP.GE.AND P0, PT, R7.reuse, R232, PT ;  /* 0x000000e80700720c */ /* 0x040fe20003f06270 */
[----:B------:R-:W-:Y:S01]  /*1b240*/  LDSM.16.MT88.4 R140, [R212+0x10000] ;  /* 0x01000000d48c783b */ /* 0x000fe20000004200 */
[----:B------:R-:W-:Y:S02]  /*1b250*/  ISETP.GE.AND P5, PT, R7, R229, PT ;  /* 0x000000e50700720c */ /* 0x000fe40003fa6270 */
[----:B------:R-:W-:Y:S01]  /*1b260*/  FSEL R7, R12, -INF , P3 ;  /* 0xff8000000c077808 */ /* 0x000fe20001800000 */
[----:B------:R-:W-:Y:S01]  /*1b270*/  LDSM.16.MT88.4 R132, [R190+0x10000] ;  /* 0x01000000be84783b */ /* 0x000fe20000004200 */
[----:B------:R-:W-:Y:S02]  /*1b280*/  FSEL R25, R25, -INF , P0 ;  /* 0xff80000019197808 */ /* 0x000fe40000000000 */
[----:B------:R-:W-:Y:S01]  /*1b290*/  FSEL R7, R7, -INF , !P2 ;  /* 0xff80000007077808 */ /* 0x000fe20005000000 */
[----:B------:R-:W-:Y:S01]  /*1b2a0*/  LDSM.16.MT88.4 R64, [R190+0x12000] ;  /* 0x01200000be40783b */ /* 0x000fe20000004200 */
[----:B------:R-:W-:-:S02]  /*1b2b0*/  ISETP.GE.AND P3, PT, R6, R234, PT ;  /* 0x000000ea0600720c */ /* 0x000fc40003f66270 */
[----:B------:R-:W-:Y:S01]  /*1b2c0*/  ISETP.GE.AND P2, PT, R6, R232, PT ;  /* 0x000000e80600720c */ /* 0x000fe20003f46270 */
[----:B------:R-:W-:Y:S01]  /*1b2d0*/  LDSM.16.MT88.4 R72, [R214+0x14000] ;  /* 0x01400000d648783b */ /* 0x000fe20000004200 */
[----:B------:R-:W-:Y:S01]  /*1b2e0*/  FSEL R38, R8, -INF , !P4 ;  /* 0xff80000008267808 */ /* 0x000fe20006000000 */
[----:B------:R-:W-:Y:S01]  /*1b2f0*/  VIADD R8, R44, 0x11 ;  /* 0x000000112c087836 */ /* 0x000fe20000000000 */
[----:B------:R-:W-:Y:S01]  /*1b300*/  FSEL R28, R28, -INF , P1 ;  /* 0xff8000001c1c7808 */ /* 0x000fe20000800000 */
[----:B------:R-:W-:Y:S01]  /*1b310*/  LDSM.16.MT88.4 R88, [R212+0x14000] ;  /* 0x01400000d458783b */ /* 0x000fe20000004200 */
[----:B------:R-:W-:Y:S02]  /*1b320*/  FSEL R35, R25, -INF , !P5 ;  /* 0xff80000019237808 */ /* 0x000fe40006800000 */
[C---:B------:R-:W-:Y:S01]  /*1b330*/  ISETP.GE.AND P4, PT, R6.reuse, R233, PT ;  /* 0x000000e90600720c */ /* 0x040fe20003f86270 */
[----:B------:R-:W-:Y:S01]  /*1b340*/  LDSM.16.MT88.4 R96, [R190+0x14000] ;  /* 0x01400000be60783b */ /* 0x000fe20000004200 */
[----:B------:R-:W-:-:S02]  /*1b350*/  ISETP.GE.AND P1, PT, R6, R229, PT ;  /* 0x000000e50600720c */ /* 0x000fc40003f26270 */
        /* <DEDUP_REMOVED lines=8> */
[----:B-1----:R-:W-:Y:S01]  /*1b3e0*/  FSEL R14, R3, -INF , P0 ;  /* 0xff800000030e7808 */ /* 0x002fe20000000000 */
[----:B------:R-:W-:Y:S01]  /*1b3f0*/  VIADD R3, R44, 0x19 ;  /* 0x000000192c037836 */ /* 0x000fe20000000000 */
[----:B------:R-:W-:Y:S01]  /*1b400*/  ISETP.GE.AND P3, PT, R9, R232, PT ;  /* 0x000000e80900720c */ /* 0x000fe20003f66270 */
[----:B------:R-:W-:Y:S01]  /*1b410*/  LDSM.16.MT88.4 R168, [R214+0x12800] ;  /* 0x01280000d6a8783b */ /* 0x000fe20000004200 */
[----:B------:R-:W-:-:S02]  /*1b420*/  ISETP.GE.AND P2, PT, R8, R234, PT ;  /* 0x000000ea0800720c */ /* 0x000fc40003f46270 */
[C---:B------:R-:W-:Y:S02]  /*1b430*/  ISETP.GE.AND P4, PT, R8.reuse, R233, PT ;  /* 0x000000e90800720c */ /* 0x040fe40003f86270 */
[C---:B------:R-:W-:Y:S02]  /*1b440*/  ISETP.GE.AND P1, PT, R8.reuse, R232, PT ;  /* 0x000000e80800720c */ /* 0x040fe40003f26270 */
[----:B------:R-:W-:Y:S01]  /*1b450*/  ISETP.GE.AND P0, PT, R8, R229, PT ;  /* 0x000000e50800720c */ /* 0x000fe20003f06270 */
[----:B------:R-:W-:Y:S01]  /*1b460*/  VIADD R8, R44, 0x18 ;  /* 0x000000182c087836 */ /* 0x000fe20000000000 */
[----:B------:R-:W-:Y:S02]  /*1b470*/  FSEL R6, R28, -INF , !P6 ;  /* 0xff8000001c067808 */ /* 0x000fe40007000000 */
[C---:B------:R-:W-:Y:S02]  /*1b480*/  ISETP.GE.AND P6, PT, R9.reuse, R233, PT ;  /* 0x000000e90900720c */ /* 0x040fe40003fc6270 */
[----:B------:R-:W-:-:S02]  /*1b490*/  ISETP.GE.AND P5, PT, R9, R229, PT ;  /* 0x000000e50900720c */ /* 0x000fc40003fa6270 */
[----:B------:R-:W-:Y:S02]  /*1b4a0*/  FSEL R21, R27, -INF , P3 ;  /* 0xff8000001b157808 */ /* 0x000fe40001800000 */
[----:B------:R-:W-:Y:S02]  /*1b4b0*/  FSEL R15, R30, -INF , P1 ;  /* 0xff8000001e0f7808 */ /* 0x000fe40000800000 */
[----:B------:R-:W-:Y:S02]  /*1b4c0*/  FSEL R12, R26, -INF , P2 ;  /* 0xff8000001a0c7808 */ /* 0x000fe40001000000 */
[C---:B------:R-:W-:Y:S02]  /*1b4d0*/  ISETP.GE.AND P3, PT, R8.reuse, R234, PT ;  /* 0x000000ea0800720c */ /* 0x040fe40003f66270 */
[----:B------:R-:W-:Y:S02]  /*1b4e0*/  ISETP.GE.AND P2, PT, R8, R232, PT ;  /* 0x000000e80800720c */ /* 0x000fe40003f46270 */
[----:B------:R-:W-:-:S02]  /*1b4f0*/  FSEL R14, R14, -INF , !P6 ;  /* 0xff8000000e0e7808 */ /* 0x000fc40007000000 */
[----:B------:R-:W-:Y:S02]  /*1b500*/  FSEL R21, R21, -INF , !P5 ;  /* 0xff80000015157808 */ /* 0x000fe40006800000 */
[----:B------:R-:W-:Y:S02]  /*1b510*/  ISETP.GE.AND P1, PT, R3, R234, PT ;  /* 0x000000ea0300720c */ /* 0x000fe40003f26270 */
[----:B------:R-:W-:Y:S02]  /*1b520*/  FSEL R15, R15, -INF , !P0 ;  /* 0xff8000000f0f7808 */ /* 0x000fe40004000000 */
[C---:B------:R-:W-:Y:S02]  /*1b530*/  ISETP.GE.AND P6, PT, R8.reuse, R233, PT ;  /* 0x000000e90800720c */ /* 0x040fe40003fc6270 */
[----:B------:R-:W-:Y:S01]  /*1b540*/  ISETP.GE.AND P5, PT, R8, R229, PT ;  /* 0x000000e50800720c */ /* 0x000fe20003fa6270 */
[----:B------:R-:W-:Y:S01]  /*1b550*/  VIADD R8, R44, 0x20 ;  /* 0x000000202c087836 */ /* 0x000fe20000000000 */
[----:B------:R-:W-:-:S02]  /*1b560*/  ISETP.GE.AND P0, PT, R3, R232, PT ;  /* 0x000000e80300720c */ /* 0x000fc40003f06270 */
[----:B------:R-:W-:Y:S02]  /*1b570*/  FSEL R10, R20, -INF , P3 ;  /* 0xff800000140a7808 */ /* 0x000fe40001800000 */
[----:B------:R-:W-:Y:S02]  /*1b580*/  FSEL R11, R17, -INF , P2 ;  /* 0xff800000110b7808 */ /* 0x000fe40001000000 */
[----:B------:R-:W-:Y:S02]  /*1b590*/  FSEL R12, R12, -INF , !P4 ;  /* 0xff8000000c0c7808 */ /* 0x000fe40006000000 */
[C---:B------:R-:W-:Y:S02]  /*1b5a0*/  ISETP.GE.AND P4, PT, R3.reuse, R233, PT ;  /* 0x000000e90300720c */ /* 0x040fe40003f86270 */
[----:B------:R-:W-:Y:S01]  /*1b5b0*/  ISETP.GE.AND P3, PT, R3, R229, PT ;  /* 0x000000e50300720c */ /* 0x000fe20003f66270 */
[----:B------:R-:W-:Y:S01]  /*1b5c0*/  VIADD R3, R44, 0x21 ;  /* 0x000000212c037836 */ /* 0x000fe20000000000 */
[----:B------:R-:W-:-:S02]  /*1b5d0*/  FSEL R16, R16, -INF , P1 ;  /* 0xff80000010107808 */ /* 0x000fc40000800000 */
[----:B------:R-:W-:Y:S02]  /*1b5e0*/  FSEL R9, R22, -INF , P0 ;  /* 0xff80000016097808 */ /* 0x000fe40000000000 */
[----:B------:R-:W-:Y:S02]  /*1b5f0*/  FSEL R10, R10, -INF , !P6 ;  /* 0xff8000000a0a7808 */ /* 0x000fe40007000000 */
[----:B------:R-:W-:Y:S02]  /*1b600*/  FSEL R11, R11, -INF , !P5 ;  /* 0xff8000000b0b7808 */ /* 0x000fe40006800000 */
[C---:B------:R-:W-:Y:S02]  /*1b610*/  ISETP.GE.AND P2, PT, R8.reuse, R234, PT ;  /* 0x000000ea0800720c */ /* 0x040fe40003f46270 */
[C---:B------:R-:W-:Y:S02]  /*1b620*/  ISETP.GE.AND P6, PT, R8.reuse, R233, PT ;  /* 0x000000e90800720c */ /* 0x040fe40003fc6270 */
[----:B------:R-:W-:-:S02]  /*1b630*/  ISETP.GE.AND P5, PT, R8, R232, PT ;  /* 0x000000e80800720c */ /* 0x000fc40003fa6270 */
[----:B------:R-:W-:Y:S02]  /*1b640*/  ISETP.GE.AND P1, PT, R8, R229, PT ;  /* 0x000000e50800720c */ /* 0x000fe40003f26270 */
[----:B------:R-:W-:Y:S01]  /*1b650*/  FSEL R8, R16, -INF , !P4 ;  /* 0xff80000010087808 */ /* 0x000fe20006000000 */
[----:B------:R-:W-:Y:S01]  /*1b660*/  VIADD R16, R44, 0x28 ;  /* 0x000000282c107836 */ /* 0x000fe20000000000 */
[----:B------:R-:W-:Y:S02]  /*1b670*/  FSEL R9, R9, -INF , !P3 ;  /* 0xff80000009097808 */ /* 0x000fe40005800000 */
[C---:B------:R-:W-:Y:S02]  /*1b680*/  ISETP.GE.AND P0, PT, R3.reuse, R234, PT ;  /* 0x000000ea0300720c */ /* 0x040fe40003f06270 */
[----:B------:R-:W-:Y:S02]  /*1b690*/  ISETP.GE.AND P3, PT, R3, R232, PT ;  /* 0x000000e80300720c */ /* 0x000fe40003f66270 */
[----:B------:R-:W-:-:S02]  /*1b6a0*/  FSEL R18, R18, -INF , P2 ;  /* 0xff80000012127808 */ /* 0x000fc40001000000 */
[C---:B------:R-:W-:Y:S02]  /*1b6b0*/  ISETP.GE.AND P4, PT, R3.reuse, R233, PT ;  /* 0x000000e90300720c */ /* 0x040fe40003f86270 */
[----:B------:R-:W-:Y:S01]  /*1b6c0*/  ISETP.GE.AND P2, PT, R3, R229, PT ;  /* 0x000000e50300720c */ /* 0x000fe20003f46270 */
[----:B------:R-:W-:Y:S01]  /*1b6d0*/  VIADD R3, R44, 0x29 ;  /* 0x000000292c037836 */ /* 0x000fe20000000000 */
[----:B------:R-:W-:Y:S02]  /*1b6e0*/  FSEL R31, R31, -INF , P5 ;  /* 0xff8000001f1f7808 */ /* 0x000fe40002800000 */
[----:B------:R-:W-:Y:S02]  /*1b6f0*/  ISETP.GE.AND P5, PT, R16, R234, PT ;  /* 0x000000ea1000720c */ /* 0x000fe40003fa6270 */
[----:B------:R-:W-:Y:S02]  /*1b700*/  FSEL R19, R19, -INF , P0 ;  /* 0xff80000013137808 */ /* 0x000fe40000000000 */
[----:B------:R-:W-:-:S02]  /*1b710*/  FSEL R23, R23, -INF , P3 ;  /* 0xff80000017177808 */ /* 0x000fc40001800000 */
[----:B------:R-:W-:Y:S02]  /*1b720*/  FSEL R211, R31, -INF , !P1 ;  /* 0xff8000001fd37808 */ /* 0x000fe40004800000 */
[----:B------:R-:W-:Y:S01]  /*1b730*/  ISETP.GE.AND P1, PT, R16, R232, PT ;  /* 0x000000e81000720c */ /* 0x000fe20003f26270 */
[----:B------:R-:W-:Y:S01]  /*1b740*/  LDSM.16.MT88.4 R28, [R214+0x14800] ;  /* 0x01480000d61c783b */ /* 0x000fe20000004200 */
[----:B------:R-:W-:Y:S02]  /*1b750*/  FSEL R196, R19, -INF , !P4 ;  /* 0xff80000013c47808 */ /* 0x000fe40006000000 */
[----:B------:R-:W-:Y:S02]  /*1b760*/  FSEL R209, R23, -INF , !P2 ;  /* 0xff80000017d17808 */ /* 0x000fe40005000000 */
[----:B------:R-:W-:Y:S01]  /*1b770*/  FSEL R204, R4, -INF , P5 ;  /* 0xff80000004cc7808 */ /* 0x000fe20002800000 */
[----:B------:R-:W-:Y:S01]  /*1b780*/  VIADD R4, R44, 0x31 ;  /* 0x000000312c047836 */ /* 0x000fe20000000000 */
[----:B------:R-:W-:-:S02]  /*1b790*/  FSEL R206, R18, -INF , !P6 ;  /* 0xff80000012ce7808 */ /* 0x000fc40007000000 */
[C---:B------:R-:W-:Y:S02]  /*1b7a0*/  ISETP.GE.AND P4, PT, R3.reuse, R234, PT ;  /* 0x000000ea0300720c */ /* 0x040fe40003f86270 */
[C---:B------:R-:W-:Y:S02]  /*1b7b0*/  ISETP.GE.AND P3, PT, R3.reuse, R233, PT ;  /* 0x000000e90300720c */ /* 0x040fe40003f66270 */
[C---:B------:R-:W-:Y:S02]  /*1b7c0*/  ISETP.GE.AND P2, PT, R3.reuse, R232, PT ;  /* 0x000000e80300720c */ /* 0x040fe40003f46270 */
[----:B------:R-:W-:Y:S01]  /*1b7d0*/  ISETP.GE.AND P5, PT, R3, R229, PT ;  /* 0x000000e50300720c */ /* 0x000fe20003fa6270 */
[----:B------:R-:W-:Y:S01]  /*1b7e0*/  VIADD R3, R44, 0x30 ;  /* 0x000000302c037836 */ /* 0x000fe20000000000 */
[C---:B------:R-:W-:Y:S02]  /*1b7f0*/  ISETP.GE.AND P6, PT, R16.reuse, R233, PT ;  /* 0x000000e91000720c */ /* 0x040fe40003fc6270 */
[----:B------:R-:W-:-:S02]  /*1b800*/  ISETP.GE.AND P0, PT, R16, R229, PT ;  /* 0x000000e51000720c */ /* 0x000fc40003f06270 */
[----:B------:R-:W-:Y:S02]  /*1b810*/  FSEL R34, R34, -INF , P1 ;  /* 0xff80000022227808 */ /* 0x000fe40000800000 */
[----:B------:R-:W-:Y:S02]  /*1b820*/  FSEL R204, R204, -INF , !P6 ;  /* 0xff800000cccc7808 */ /* 0x000fe40007000000 */
[----:B------:R-:W-:Y:S02]  /*1b830*/  ISETP.GE.AND P6, PT, R3, R234, PT ;  /* 0x000000ea0300720c */ /* 0x000fe40003fc6270 */
[----:B------:R-:W-:Y:S02]  /*1b840*/  FSEL R32, R32, -INF , P2 ;  /* 0xff80000020207808 */ /* 0x000fe40001000000 */
[----:B------:R-:W-:Y:S02]  /*1b850*/  FSEL R207, R34, -INF , !P0 ;  /* 0xff80000022cf7808 */ /* 0x000fe40004000000 */
[----:B------:R-:W-:-:S02]  /*1b860*/  FSEL R5, R5, -INF , P4 ;  /* 0xff80000005057808 */ /* 0x000fc40002000000 */
[----:B------:R-:W-:Y:S02]  /*1b870*/  ISETP.GE.AND P2, PT, R4, R234, PT ;  /* 0x000000ea0400720c */ /* 0x000fe40003f46270 */
[C---:B------:R-:W-:Y:S02]  /*1b880*/  ISETP.GE.AND P1, PT, R3.reuse, R233, PT ;  /* 0x000000e90300720c */ /* 0x040fe40003f26270 */
[CC--:B------:R-:W-:Y:S02]  /*1b890*/  ISETP.GE.AND P0, PT, R3.reuse, R232.reuse, PT ;  /* 0x000000e80300720c */ /* 0x0c0fe40003f06270 */
[----:B------:R-:W-:Y:S01]  /*1b8a0*/  ISETP.GE.AND P4, PT, R3, R229, PT ;  /* 0x000000e50300720c */ /* 0x000fe20003f86270 */
[----:B------:R-:W-:Y:S01]  /*1b8b0*/  VIADD R3, R44, 0x38 ;  /* 0x000000382c037836 */ /* 0x000fe20000000000 */
[----:B------:R-:W-:Y:S02]  /*1b8c0*/  FSEL R33, R33, -INF , P6 ;  /* 0xff80000021217808 */ /* 0x000fe40003000000 */
[----:B------:R-:W-:-:S02]  /*1b8d0*/  ISETP.GE.AND P6, PT, R4, R232, PT ;  /* 0x000000e80400720c */ /* 0x000fc40003fc6270 */
[----:B------:R-:W-:Y:S02]  /*1b8e0*/  FSEL R37, R37, -INF , P2 ;  /* 0xff80000025257808 */ /* 0x000fe40001000000 */
[CC--:B------:R-:W-:Y:S02]  /*1b8f0*/  ISETP.GE.AND P2, PT, R44.reuse, R234.reuse, PT ;  /* 0x000000ea2c00720c */ /* 0x0c0fe40003f46270 */
[----:B------:R-:W-:Y:S02]  /*1b900*/  FSEL R39, R39, -INF , P0 ;  /* 0xff80000027277808 */ /* 0x000fe40000000000 */
[----:B------:R-:W-:Y:S02]  /*1b910*/  ISETP.GE.AND P0, PT, R3, R234, PT ;  /* 0x000000ea0300720c */ /* 0x000fe40003f06270 */
[----:B------:R-:W-:Y:S02]  /*1b920*/  FSEL R41, R41, -INF , P6 ;  /* 0xff80000029297808 */ /* 0x000fe40003000000 */
[----:B------:R-:W-:-:S02]  /*1b930*/  ISETP.GE.AND P6, PT, R44, R233, PT ;  /* 0x000000e92c00720c */ /* 0x000fc40003fc6270 */
[----:B------:R-:W-:Y:S02]  /*1b940*/  FSEL R56, R56, -INF , P2 ;  /* 0xff80000038387808 */ /* 0x000fe40001000000 */
[----:B------:R-:W-:Y:S02]  /*1b950*/  ISETP.GE.AND P2, PT, R44, R232, PT ;  /* 0x000000e82c00720c */ /* 0x000fe40003f46270 */
[----:B------:R-:W-:Y:S02]  /*1b960*/  FSEL R43, R43, -INF , P0 ;  /* 0xff8000002b2b7808 */ /* 0x000fe40000000000 */
[----:B------:R-:W-:Y:S02]  /*1b970*/  FSEL R200, R5, -INF , !P3 ;  /* 0xff80000005c87808 */ /* 0x000fe40005800000 */
[C---:B------:R-:W-:Y:S02]  /*1b980*/  ISETP.GE.AND P0, PT, R4.reuse, R233, PT ;  /* 0x000000e90400720c */ /* 0x040fe40003f06270 */
[----:B------:R-:W-:-:S02]  /*1b990*/  ISETP.GE.AND P3, PT, R4, R229, PT ;  /* 0x000000e50400720c */ /* 0x000fc40003f66270 */
[----:B------:R-:W-:Y:S02]  /*1b9a0*/  FSEL R4, R56, -INF , !P6 ;  /* 0xff80000038047808 */ /* 0x000fe40007000000 */
[----:B------:R-:W-:Y:S02]  /*1b9b0*/  FSEL R210, R33, -INF , !P1 ;  /* 0xff80000021d27808 */ /* 0x000fe40004800000 */
[C---:B------:R-:W-:Y:S01]  /*1b9c0*/  ISETP.GE.AND P1, PT, R44.reuse, R229, PT ;  /* 0x000000e52c00720c */ /* 0x040fe20003f26270 */
[----:B------:R-:W-:Y:S01]  /*1b9d0*/  VIADD R44, R44, 0x39 ;  /* 0x000000392c2c7836 */ /* 0x000fe20000000000 */
[----:B------:R-:W-:Y:S02]  /*1b9e0*/  FSEL R5, R57, -INF , P2 ;  /* 0xff80000039057808 */ /* 0x000fe40001000000 */
[----:B------:R-:W-:Y:S01]  /*1b9f0*/  FMNMX3.FTZ R17, R4, R38, R6, !PT ;  /* 0x0000002604117276 */ /* 0x000fe20007810006 */
[----:B------:R-:W-:Y:S01]  /*1ba00*/  LDSM.16.MT88.4 R56, [R212+0x12000] ;  /* 0x01200000d438783b */ /* 0x000fe20000004200 */
[----:B------:R-:W-:-:S02]  /*1ba10*/  FSEL R5, R5, -INF , !P1 ;  /* 0xff80000005057808 */ /* 0x000fc40004800000 */
[----:B------:R-:W-:Y:S02]  /*1ba20*/  FSEL R208, R37, -INF , !P0 ;  /* 0xff80000025d07808 */ /* 0x000fe40004000000 */
[C---:B------:R-:W-:Y:S02]  /*1ba30*/  ISETP.GE.AND P6, PT, R3.reuse, R233, PT ;  /* 0x000000e90300720c */ /* 0x040fe40003fc6270 */
[C---:B------:R-:W-:Y:S02]  /*1ba40*/  ISETP.GE.AND P0, PT, R3.reuse, R232, PT ;  /* 0x000000e80300720c */ /* 0x040fe40003f06270 */
[----:B------:R-:W-:Y:S02]  /*1ba50*/  ISETP.GE.AND P2, PT, R3, R229, PT ;  /* 0x000000e50300720c */ /* 0x000fe40003f46270 */
[----:B------:R-:W-:Y:S02]  /*1ba60*/  FMNMX3.FTZ R3, R17, R24, R14, !PT ;  /* 0x0000001811037276 */ /* 0x000fe4000781000e */
[----:B------:R-:W-:-:S02]  /*1ba70*/  FMNMX3.FTZ R16, R5, R7, R35, !PT ;  /* 0x0000000705107276 */ /* 0x000fc40007810023 */
[----:B------:R-:W-:Y:S02]  /*1ba80*/  FMNMX3.FTZ R3, R3, R12, R10, !PT ;  /* 0x0000000c03037276 */ /* 0x000fe4000781000a */
[----:B------:R-:W-:Y:S02]  /*1ba90*/  FMNMX3.FTZ R16, R16, R25, R21, !PT ;  /* 0x0000001910107276 */ /* 0x000fe40007810015 */
[----:B------:R-:W-:Y:S02]  /*1baa0*/  FMNMX3.FTZ R3, R3, R8, R206, !PT ;  /* 0x0000000803037276 */ /* 0x000fe400078100ce */
[----:B------:R-:W-:Y:S02]  /*1bab0*/  FMNMX3.FTZ R16, R16, R15, R11, !PT ;  /* 0x0000000f10107276 */ /* 0x000fe4000781000b */
[----:B------:R-:W-:Y:S02]  /*1bac0*/  ISETP.GE.AND P1, PT, R44, R234, PT ;  /* 0x000000ea2c00720c */ /* 0x000fe40003f26270 */
[----:B------:R-:W-:-:S02]  /*1bad0*/  FMNMX3.FTZ R3, R3, R196, R204, !PT ;  /* 0x000000c403037276 */ /* 0x000fc400078100cc */
[----:B------:R-:W-:Y:S02]  /*1bae0*/  FMNMX3.FTZ R16, R16, R9, R211, !PT ;  /* 0x0000000910107276 */ /* 0x000fe400078100d3 */
[----:B------:R-:W-:Y:S02]  /*1baf0*/  FSEL R202, R43, -INF , !P6 ;  /* 0xff8000002bca7808 */ /* 0x000fe40007000000 */
[----:B------:R-:W-:Y:S02]  /*1bb00*/  ISETP.GE.AND P6, PT, R44, R233, PT ;  /* 0x000000e92c00720c */ /* 0x000fe40003fc6270 */
[----:B------:R-:W-:Y:S02]  /*1bb10*/  FSEL R40, R40, -INF , P0 ;  /* 0xff80000028287808 */ /* 0x000fe40000000000 */
[----:B------:R-:W-:Y:S02]  /*1bb20*/  FSEL R36, R36, -INF , P1 ;  /* 0xff80000024247808 */ /* 0x000fe40000800000 */
[----:B------:R-:W-:-:S02]  /*1bb30*/  FMNMX3.FTZ R3, R3, R200, R210, !PT ;  /* 0x000000c803037276 */ /* 0x000fc400078100d2 */
[----:B------:R-:W-:Y:S02]  /*1bb40*/  ISETP.GE.AND P0, PT, R44, R232, PT ;  /* 0x000000e82c00720c */ /* 0x000fe40003f06270 */
[----:B------:R-:W-:Y:S02]  /*1bb50*/  FSEL R205, R32, -INF , !P5 ;  /* 0xff80000020cd7808 */ /* 0x000fe40006800000 */
[----:B------:R-:W-:Y:S02]  /*1bb60*/  FSEL R199, R39, -INF , !P4 ;  /* 0xff80000027c77808 */ /* 0x000fe40006000000 */
[----:B------:R-:W-:Y:S02]  /*1bb70*/  FMNMX3.FTZ R16, R16, R209, R207, !PT ;  /* 0x000000d110107276 */ /* 0x000fe400078100cf */
[----:B------:R-:W-:Y:S02]  /*1bb80*/  FSEL R198, R36, -INF , !P6 ;  /* 0xff80000024c67808 */ /* 0x000fe40007000000 */
[----:B------:R-:W-:-:S02]  /*1bb90*/  FMNMX3.FTZ R3, R3, R208, R202, !PT ;  /* 0x000000d003037276 */ /* 0x000fc400078100ca */
[----:B------:R-:W-:Y:S02]  /*1bba0*/  ISETP.GE.AND P1, PT, R44, R229, PT ;  /* 0x000000e52c00720c */ /* 0x000fe40003f26270 */
[----:B------:R-:W-:Y:S02]  /*1bbb0*/  FSEL R42, R42, -INF , P0 ;  /* 0xff8000002a2a7808 */ /* 0x000fe40000000000 */
[----:B------:R-:W-:Y:S02]  /*1bbc0*/  FSEL R197, R41, -INF , !P3 ;  /* 0xff80000029c57808 */ /* 0x000fe40005800000 */
[----:B------:R-:W-:Y:S02]  /*1bbd0*/  FSEL R193, R40, -INF , !P2 ;  /* 0xff80000028c17808 */ /* 0x000fe40005000000 */
[----:B------:R-:W-:Y:S02]  /*1bbe0*/  FMNMX3.FTZ R16, R16, R205, R199, !PT ;  /* 0x000000cd10107276 */ /* 0x000fe400078100c7 */
[----:B------:R-:W-:-:S02]  /*1bbf0*/  FMNMX.FTZ R18, R198, R3, !PT ;  /* 0x00000003c6127209 */ /* 0x000fc40007810000 */
        /* <DEDUP_REMOVED lines=37> */
[----:B------:R-:W3:Y:S01]  /*1be50*/  LDSM.16.MT88.4 R12, [R191+0x14800] ;  /* 0x01480000bf0c783b */ /* 0x000ee20000004200 */
[--C-:B------:R-:W-:Y:S01]  /*1be60*/  FFMA.FTZ R166, R11, UR14, -R194.reuse ;  /* 0x0000000e0ba67c23 */ /* 0x100fe200080108c2 */
[----:B------:R-:W4:Y:S01]  /*1be70*/  MUFU.EX2 R184, R184 ;  /* 0x000000b800b87308 */ /* 0x000f220000000800 */
[--C-:B------:R-:W-:Y:S01]  /*1be80*/  FFMA.FTZ R165, R9, UR14, -R194.reuse ;  /* 0x0000000e09a57c23 */ /* 0x100fe200080108c2 */
[----:B------:R-:W-:Y:S01]  /*1be90*/  LDSM.16.MT88.4 R24, [R191+0x10800] ;  /* 0x01080000bf18783b */ /* 0x000fe20000004200 */
[--C-:B------:R-:W-:Y:S01]  /*1bea0*/  FFMA.FTZ R206, R206, UR14, -R203.reuse ;  /* 0x0000000ecece7c23 */ /* 0x100fe200080108cb */
[----:B------:R-:W-:Y:S01]  /*1beb0*/  MUFU.EX2 R187, R187 ;  /* 0x000000bb00bb7308 */ /* 0x000fe20000000800 */
[--C-:B------:R-:W-:Y:S01]  /*1bec0*/  FFMA.FTZ R195, R196, UR14, -R203.reuse ;  /* 0x0000000ec4c37c23 */ /* 0x100fe200080108cb */
[----:B--2---:R-:W-:Y:S01]  /*1bed0*/  F2FP.F16.F32.PACK_AB R128, R188, R189 ;  /* 0x000000bdbc80723e */ /* 0x004fe200000000ff */
[----:B------:R-:W2:Y:S01]  /*1bee0*/  LDSM.16.MT88.4 R8, [R214+0x10800] ;  /* 0x01080000d608783b */ /* 0x000ea20000004200 */
[----:B------:R-:W5:Y:S01]  /*1bef0*/  MUFU.EX2 R186, R186 ;  /* 0x000000ba00ba7308 */ /* 0x000f620000000800 */
[--C-:B------:R-:W-:Y:S01]  /*1bf00*/  FFMA.FTZ R201, R204, UR14, -R203.reuse ;  /* 0x0000000eccc97c23 */ /* 0x100fe200080108cb */
[--C-:B------:R-:W-:Y:S01]  /*1bf10*/  FFMA.FTZ R200, R200, UR14, -R203.reuse ;  /* 0x0000000ec8c87c23 */ /* 0x100fe200080108cb */
[----:B------:R-:W-:Y:S01]  /*1bf20*/  LDSM.16.MT88.4 R20, [R191+0x16800] ;  /* 0x01680000bf14783b */ /* 0x000fe20000004200 */
[----:B------:R-:W-:Y:S01]  /*1bf30*/  MUFU.EX2 R183, R183 ;  /* 0x000000b700b77308 */ /* 0x000fe20000000800 */
[--C-:B------:R-:W-:Y:S01]  /*1bf40*/  FFMA.FTZ R204, R211, UR14, -R194.reuse ;  /* 0x0000000ed3cc7c23 */ /* 0x100fe200080108c2 */
[----:B----4-:R-:W-:Y:S01]  /*1bf50*/  F2FP.F16.F32.PACK_AB R130, R184, R185 ;  /* 0x000000b9b882723e */ /* 0x010fe200000000ff */
[----:B------:R-:W-:Y:S01]  /*1bf60*/  LDSM.16.MT88.4 R32, [R212+0x12800] ;  /* 0x01280000d420783b */ /* 0x000fe20000004200 */
[----:B------:R-:W4:Y:S01]  /*1bf70*/  MUFU.EX2 R182, R182 ;  /* 0x000000b600b67308 */ /* 0x000f220000000800 */
[--C-:B------:R-:W-:Y:S01]  /*1bf80*/  FFMA.FTZ R205, R205, UR14, -R194.reuse ;  /* 0x0000000ecdcd7c23 */ /* 0x100fe200080108c2 */
[--C-:B------:R-:W-:Y:S01]  /*1bf90*/  FFMA.FTZ R239, R198, UR14, -R203.reuse ;  /* 0x0000000ec6ef7c23 */ /* 0x100fe200080108cb */
[--C-:B------:R-:W-:Y:S01]  /*1bfa0*/  FFMA.FTZ R237, R192, UR14, -R194.reuse ;  /* 0x0000000ec0ed7c23 */ /* 0x100fe200080108c2 */
[----:B------:R-:W-:Y:S01]  /*1bfb0*/  MUFU.EX2 R181, R181 ;  /* 0x000000b500b57308 */ /* 0x000fe20000000800 */
[----:B------:R-:W-:Y:S01]  /*1bfc0*/  FFMA.FTZ R210, R210, UR14, -R203 ;  /* 0x0000000ed2d27c23 */ /* 0x000fe200080108cb */
[----:B-----5:R-:W-:Y:S01]  /*1bfd0*/  F2FP.F16.F32.PACK_AB R129, R186, R187 ;  /* 0x000000bbba81723e */ /* 0x020fe200000000ff */
[--C-:B------:R-:W-:Y:S01]  /*1bfe0*/  FFMA.FTZ R199, R199, UR14, -R194.reuse ;  /* 0x0000000ec7c77c23 */ /* 0x100fe200080108c2 */
[----:B------:R-:W5:Y:S01]  /*1bff0*/  MUFU.EX2 R180, R180 ;  /* 0x000000b400b47308 */ /* 0x000f620000000800 */
[----:B------:R-:W-:Y:S01]  /*1c000*/  FFMA.FTZ R193, R193, UR14, -R194 ;  /* 0x0000000ec1c17c23 */ /* 0x000fe200080108c2 */
[----:B------:R-:W-:Y:S01]  /*1c010*/  FADD.FTZ R188, R189, R188 ;  /* 0x000000bcbdbc7221 */ /* 0x000fe20000010000 */
[----:B------:R-:W-:Y:S01]  /*1c020*/  FADD.FTZ R186, R187, R186 ;  /* 0x000000babbba7221 */ /* 0x000fe20000010000 */
[----:B------:R-:W-:Y:S01]  /*1c030*/  MUFU.EX2 R177, R177 ;  /* 0x000000b100b17308 */ /* 0x000fe20000000800 */
[----:B----4-:R-:W-:Y:S01]  /*1c040*/  F2FP.F16.F32.PACK_AB R131, R182, R183 ;  /* 0x000000b7b683723e */ /* 0x010fe200000000ff */
[----:B------:R-:W-:-:S02]  /*1c050*/  FADD.FTZ R185, R185, R188 ;  /* 0x000000bcb9b97221 */ /* 0x000fc40000010000 */
[----:B------:R-:W-:Y:S01]  /*1c060*/  MUFU.EX2 R176, R176 ;  /* 0x000000b000b07308 */ /* 0x000fe20000000800 */
[----:B------:R-:W-:Y:S01]  /*1c070*/  FADD.FTZ R183, R183, R186 ;  /* 0x000000bab7b77221 */ /* 0x000fe20000010000 */
[----:B------:R-:W-:Y:S02]  /*1c080*/  FADD.FTZ R184, R184, R185 ;  /* 0x000000b9b8b87221 */ /* 0x000fe40000010000 */
[----:B------:R-:W-:Y:S01]  /*1c090*/  MUFU.EX2 R179, R179 ;  /* 0x000000b300b37308 */ /* 0x000fe20000000800 */
[C---:B------:R-:W-:Y:S01]  /*1c0a0*/  HMMA.16816.F32 R44, R128.reuse, R48, RZ ;  /* 0x00000030802c723c */ /* 0x040fe200000018ff */
[----:B------:R-:W-:Y:S02]  /*1c0b0*/  FADD.FTZ R182, R182, R183 ;  /* 0x000000b7b6b67221 */ /* 0x000fe40000010000 */
[----:B------:R-:W4:Y:S04]  /*1c0c0*/  MUFU.EX2 R178, R178 ;  /* 0x000000b200b27308 */ /* 0x000f280000000800 */
[----:B------:R-:W-:Y:S01]  /*1c0d0*/  MUFU.EX2 R166, R166 ;  /* 0x000000a600a67308 */ /* 0x000fe20000000800 */
[C---:B------:R-:W-:Y:S03]  /*1c0e0*/  HMMA.16816.F32 R48, R128.reuse, R50, RZ ;  /* 0x000000328030723c */ /* 0x040fe600000018ff */
[----:B------:R-:W3:Y:S04]  /*1c0f0*/  MUFU.EX2 R165, R165 ;  /* 0x000000a500a57308 */ /* 0x000ee80000000800 */
[----:B------:R1:W-:Y:S01]  /*1c100*/  MUFU.EX2 R196, R206 ;  /* 0x000000ce00c47308 */ /* 0x0003e20000000800 */
[C---:B------:R-:W-:Y:S03]  /*1c110*/  HMMA.16816.F32 R152, R128.reuse, R148, RZ ;  /* 0x000000948098723c */ /* 0x040fe600000018ff */
[----:B------:R-:W2:Y:S04]  /*1c120*/  MUFU.EX2 R195, R195 ;  /* 0x000000c300c37308 */ /* 0x000ea80000000800 */
[----:B------:R-:W-:Y:S01]  /*1c130*/  MUFU.EX2 R201, R201 ;  /* 0x000000c900c97308 */ /* 0x000fe20000000800 */
[----:B------:R-:W-:Y:S03]  /*1c140*/  HMMA.16816.F32 R76, R128, R80, RZ ;  /* 0x00000050804c723c */ /* 0x000fe600000018ff */
[----:B------:R-:W-:Y:S01]  /*1c150*/  MUFU.EX2 R200, R200 ;  /* 0x000000c800c87308 */ /* 0x000fe20000000800 */
[----:B-1----:R-:W-:-:S03]  /*1c160*/  FFMA.FTZ R206, R207, UR14, -R194 ;  /* 0x0000000ecfce7c23 */ /* 0x002fc600080108c2 */
[----:B------:R-:W-:Y:S01]  /*1c170*/  MUFU.EX2 R204, R204 ;  /* 0x000000cc00cc7308 */ /* 0x000fe20000000800 */
[C---:B------:R-:W-:Y:S03]  /*1c180*/  HMMA.16816.F32 R108, R128.reuse, R112, RZ ;  /* 0x00000070806c723c */ /* 0x040fe600000018ff */
[----:B------:R-:W-:Y:S04]  /*1c190*/  MUFU.EX2 R206, R206 ;  /* 0x000000ce00ce7308 */ /* 0x000fe80000000800 */
        /* <DEDUP_REMOVED lines=33> */
[----:B----4-:R-:W-:-:S03]  /*1c3b0*/  F2FP.F16.F32.PACK_AB R5, R178, R179 ;  /* 0x000000b3b205723e */ /* 0x010fc600000000ff */
[----:B------:R-:W-:Y:S02]  /*1c3c0*/  FADD.FTZ R180, R180, R181 ;  /* 0x000000b5b4b47221 */ /* 0x000fe40000010000 */
[----:B------:R-:W-:Y:S01]  /*1c3d0*/  HMMA.16816.F32 R128, R128, R6, RZ ;  /* 0x000000068080723c */ /* 0x000fe200000018ff */
[----:B------:R-:W-:Y:S02]  /*1c3e0*/  F2FP.F16.F32.PACK_AB R6, R176, R177 ;  /* 0x000000b1b006723e */ /* 0x000fe400000000ff */
[----:B---3--:R-:W-:-:S07]  /*1c3f0*/  F2FP.F16.F32.PACK_AB R7, R165, R166 ;  /* 0x000000a6a507723e */ /* 0x008fce00000000ff */
        /* <DEDUP_REMOVED lines=21> */
[C---:B--2---:R-:W-:Y:S08]  /*1c550*/  HMMA.16816.F32 R100, R4.reuse, R8, R100 ;  /* 0x000000080464723c */ /* 0x044ff00000001864 */
[C---:B------:R-:W-:Y:S01]  /*1c560*/  HMMA.16816.F32 R104, R4.reuse, R10, R104 ;  /* 0x0000000a0468723c */ /* 0x040fe20000001868 */
[----:B------:R-:W2:Y:S07]  /*1c570*/  LDSM.16.MT88.4 R8, [R191+0x13000] ;  /* 0x01300000bf08783b */ /* 0x000eae0000004200 */
[----:B------:R-:W-:Y:S01]  /*1c580*/  HMMA.16816.F32 R68, R4, R28, R68 ;  /* 0x0000001c0444723c */ /* 0x000fe20000001844 */
[----:B------:R-:W-:Y:S01]  /*1c590*/  FFMA.FTZ R28, R209, UR14, -R194 ;  /* 0x0000000ed11c7c23 */ /* 0x000fe200080108c2 */
[----:B------:R-:W-:-:S03]  /*1c5a0*/  IMAD.IADD R209, R167, 0x1, R214 ;  /* 0x00000001a7d17824 */ /* 0x000fc600078e02d6 */
[----:B------:R4:W3:Y:S03]  /*1c5b0*/  MUFU.EX2 R207, R28 ;  /* 0x0000001c00cf7308 */ /* 0x0008e60000000800 */
        /* <DEDUP_REMOVED lines=23> */
[----:B------:R-:W3:Y:S01]  /*1c730*/  LDSM.16.MT88.4 R12, [R209+0x11000] ;  /* 0x01100000d10c783b */ /* 0x000ee20000004200 */
[----:B------:R-:W-:-:S02]  /*1c740*/  F2FP.F16.F32.PACK_AB R5, R207, R204 ;  /* 0x000000cccf05723e */ /* 0x000fc400000000ff */
[----:B------:R-:W-:Y:S02]  /*1c750*/  F2FP.F16.F32.PACK_AB R6, R200, R201 ;  /* 0x000000c9c806723e */ /* 0x000fe400000000ff */
[----:B------:R-:W-:-:S07]  /*1c760*/  F2FP.F16.F32.PACK_AB R7, R205, R206 ;  /* 0x000000cecd07723e */ /* 0x000fce00000000ff */
[C---:B--2---:R-:W-:Y:S08]  /*1c770*/  HMMA.16816.F32 R44, R4.reuse, R8, R44 ;  /* 0x00000008042c723c */ /* 0x044ff0000000182c */
[C---:B------:R-:W-:Y:S01]  /*1c780*/  HMMA.16816.F32 R48, R4.reuse, R10, R48 ;  /* 0x0000000a0430723c */ /* 0x040fe20000001830 */
[----:B------:R2:W4:Y:S07]  /*1c790*/  LDSM.16.MT88.4 R8, [R209+0x13000] ;  /* 0x01300000d108783b */ /* 0x00052e0000004200 */
[C---:B-1----:R-:W-:Y:S08]  /*1c7a0*/  HMMA.16816.F32 R76, R4.reuse, R16, R76 ;  /* 0x00000010044c723c */ /* 0x042ff0000000184c */
[C---:B------:R-:W-:Y:S01]  /*1c7b0*/  HMMA.16816.F32 R80, R4.reuse, R18, R80 ;  /* 0x000000120450723c */ /* 0x040fe20000001850 */
[----:B------:R-:W1:Y:S07]  /*1c7c0*/  LDSM.16.MT88.4 R16, [R190+0x11000] ;  /* 0x01100000be10783b */ /* 0x000e6e0000004200 */
[----:B---3--:R-:W-:Y:S01]  /*1c7d0*/  HMMA.16816.F32 R144, R4, R12, R144 ;  /* 0x0000000c0490723c */ /* 0x008fe20000001890 */
[----:B--2---:R-:W-:-:S02]  /*1c7e0*/  FFMA.FTZ R209, R208, UR14, -R203 ;  /* 0x0000000ed0d17c23 */ /* 0x004fc400080108cb */
[----:B------:R-:W-:Y:S04]  /*1c7f0*/  MUFU.EX2 R208, R210 ;  /* 0x000000d200d07308 */ /* 0x000fe80000000800 */
[----:B------:R-:W2:Y:S01]  /*1c800*/  MUFU.EX2 R209, R209 ;  /* 0x000000d100d17308 */ /* 0x000ea20000000800 */
[C---:B------:R-:W-:Y:S01]  /*1c810*/  HMMA.16816.F32 R140, R4.reuse, R14, R140 ;  /* 0x0000000e048c723c */ /* 0x040fe2000000188c */
[----:B------:R-:W3:Y:S07]  /*1c820*/  LDSM.16.MT88.4 R12, [R190+0x15000] ;  /* 0x01500000be0c783b */ /* 0x000eee0000004200 */
[C---:B------:R-:W-:Y:S08]  /*1c830*/  HMMA.16816.F32 R108, R4.reuse, R20, R108 ;  /* 0x00000014046c723c */ /* 0x040ff0000000186c */
[C---:B----4-:R-:W-:Y:S08]  /*1c840*/  HMMA.16816.F32 R52, R4.reuse, R8, R52 ;  /* 0x000000080434723c */ /* 0x050ff00000001834 */
[C---:B------:R-:W-:Y:S01]  /*1c850*/  HMMA.16816.F32 R56, R4.reuse, R10, R56 ;  /* 0x0000000a0438723c */ /* 0x040fe20000001838 */
[----:B------:R-:W4:Y:S07]  /*1c860*/  LDSM.16.MT88.4 R8, [R214+0x17000] ;  /* 0x01700000d608783b */ /* 0x000f2e0000004200 */
[C---:B------:R-:W-:Y:S01]  /*1c870*/  HMMA.16816.F32 R112, R4.reuse, R22, R112 ;  /* 0x000000160470723c */ /* 0x040fe20000001870 */
[----:B------:R-:W5:Y:S07]  /*1c880*/  LDSM.16.MT88.4 R20, [R214+0x15000] ;  /* 0x01500000d614783b */ /* 0x000f6e0000004200 */
        /* <DEDUP_REMOVED lines=13> */
[----:B------:R-:W-:Y:S01]  /*1c960*/  FFMA.FTZ R20, R202, UR14, -R203 ;  /* 0x0000000eca147c23 */ /* 0x000fe200080108cb */
[----:B------:R-:W-:-:S02]  /*1c970*/  FFMA.FTZ R202, R197, UR14, -R194 ;  /* 0x0000000ec5ca7c23 */ /* 0x000fc400080108c2 */
[----:B------:R-:W-:Y:S04]  /*1c980*/  MUFU.EX2 R197, R199 ;  /* 0x000000c700c57308 */ /* 0x000fe80000000800 */
[----:B------:R5:W-:Y:S01]  /*1c990*/  MUFU.EX2 R198, R20 ;  /* 0x0000001400c67308 */ /* 0x000be20000000800 */
[C---:B-1----:R-:W-:Y:S03]  /*1c9a0*/  HMMA.16816.F32 R124, R4.reuse, R16, R124 ;  /* 0x00000010047c723c */ /* 0x042fe6000000187c */
[----:B------:R-:W1:Y:S05]  /*1c9b0*/  MUFU.EX2 R202, R202 ;  /* 0x000000ca00ca7308 */ /* 0x000e6a0000000800 */
        /* <DEDUP_REMOVED lines=16> */
[----:B------:R-:W-:Y:S07]  /*1cac0*/  LDSM.16.MT88.4 R24, [R214+0x13800] ;  /* 0x01380000d618783b */ /* 0x000fee0000004200 */
[----:B------:R-:W-:Y:S01]  /*1cad0*/  HMMA.16816.F32 R72, R4, R22, R72 ;  /* 0x000000160448723c */ /* 0x000fe20000001848 */
[----:B------:R-:W-:Y:S01]  /*1cae0*/  F2FP.F16.F32.PACK_AB R4, R209, R208 ;  /* 0x000000d0d104723e */ /* 0x000fe200000000ff */
[----:B-----5:R-:W2:Y:S01]  /*1caf0*/  LDSM.16.MT88.4 R20, [R191+0x15800] ;  /* 0x01580000bf14783b */ /* 0x020ea20000004200 */
[----:B-1----:R-:W-:-:S02]  /*1cb00*/  F2FP.F16.F32.PACK_AB R5, R202, R197 ;  /* 0x000000c5ca05723e */ /* 0x002fc400000000ff */
[----:B------:R-:W-:Y:S02]  /*1cb10*/  F2FP.F16.F32.PACK_AB R6, R239, R198 ;  /* 0x000000c6ef06723e */ /* 0x000fe400000000ff */
[----:B------:R-:W-:-:S07]  /*1cb20*/  F2FP.F16.F32.PACK_AB R7, R237, R192 ;  /* 0x000000c0ed07723e */ /* 0x000fce00000000ff */
[C---:B---3--:R-:W-:Y:S08]  /*1cb30*/  HMMA.16816.F32 R152, R4.reuse, R12, R152 ;  /* 0x0000000c0498723c */ /* 0x048ff00000001898 */
        /* <DEDUP_REMOVED lines=24> */
[----:B------:R-:W-:-:S04]  /*1ccc0*/  FADD.FTZ R166, R166, R13 ;  /* 0x0000000da6a67221 */ /* 0x000fc80000010000 */
[----:B------:R-:W-:-:S03]  /*1ccd0*/  FADD.FTZ R165, R165, R166 ;  /* 0x000000a6a5a57221 */ /* 0x000fc60000010000 */
[----:B--2---:R-:W-:Y:S01]  /*1cce0*/  HMMA.16816.F32 R100, R4, R8, R100 ;  /* 0x000000080464723c */ /* 0x004fe20000001864 */
[----:B------:R-:W-:Y:S01]  /*1ccf0*/  FADD.FTZ R9, R177, R180 ;  /* 0x000000b4b1097221 */ /* 0x000fe20000010000 */
[----:B------:R-:W-:-:S03]  /*1cd00*/  FADD.FTZ R204, R204, R165 ;  /* 0x000000a5cccc7221 */ /* 0x000fc60000010000 */
[----:B------:R-:W-:Y:S01]  /*1cd10*/  FADD.FTZ R9, R176, R9 ;  /* 0x00000009b0097221 */ /* 0x000fe20000010000 */
[----:B------:R-:W-:Y:S02]  /*1cd20*/  FADD.FTZ R207, R207, R204 ;  /* 0x000000cccfcf7221 */ /* 0x000fe40000010000 */
[----:B------:R-:W-:Y:S01]  /*1cd30*/  HMMA.16816.F32 R56, R4, R174, R56 ;  /* 0x000000ae0438723c */ /* 0x000fe20000001838 */
        /* <DEDUP_REMOVED lines=100> */
.L_x_3276:
        /* <DEDUP_REMOVED lines=8> */
.L_x_3277:
[----:B------:R-:W1:Y:S01]  /*1d400*/  S2R R165, SR_TID.X ;  /* 0x0000000000a57919 */ /* 0x000e620000002100 */
[----:B------:R-:W2:Y:S01]  /*1d410*/  LDCU UR9, c[0x0][0x440] ;  /* 0x00008800ff0977ac */ /* 0x000ea20008000800 */
[----:B------:R-:W3:Y:S01]  /*1d420*/  LDCU UR8, c[0x0][0x3c4] ;  /* 0x00007880ff0877ac */ /* 0x000ee20008000800 */
[----:B------:R-:W-:Y:S02]  /*1d430*/  UISETP.GT.AND UP1, UPT, UR28, UR7, UPT ;  /* 0x000000071c00728c */ /* 0x000fe4000bf24270 */
[----:B---3--:R-:W-:Y:S01]  /*1d440*/  USHF.L.U64.HI UR8, UR10, 0x5, UR8 ;  /* 0x000000050a087899 */ /* 0x008fe20008010208 */
[C---:B-1----:R-:W-:Y:S01]  /*1d450*/  SHF.L.U32 R10, R165.reuse, 0x3, RZ ;  /* 0x00000003a50a7819 */ /* 0x042fe200000006ff */
[C---:B------:R-:W-:Y:S01]  /*1d460*/  IMAD.SHL.U32 R4, R165.reuse, 0x20, RZ ;  /* 0x00000020a5047824 */ /* 0x040fe200078e00ff */
[----:B------:R-:W-:Y:S02]  /*1d470*/  SHF.L.U32 R7, R165, 0x6, RZ ;  /* 0x00000006a5077819 */ /* 0x000fe400000006ff */
[----:B------:R-:W-:-:S02]  /*1d480*/  LOP3.LUT R9, R10, 0x38, RZ, 0xc0, !PT ;  /* 0x000000380a097812 */ /* 0x000fc400078ec0ff */
[----:B------:R-:W-:Y:S02]  /*1d490*/  LOP3.LUT R11, R7, 0x200, RZ, 0xc0, !PT ;  /* 0x00000200070b7812 */ /* 0x000fe400078ec0ff */
[C---:B--2---:R-:W-:Y:S02]  /*1d4a0*/  ISETP.GE.AND P4, PT, R9.reuse, UR9, PT ;  /* 0x0000000909007c0c */ /* 0x044fe4000bf86270 */
[----:B------:R-:W-:Y:S02]  /*1d4b0*/  LOP3.LUT R8, R9, 0x40, RZ, 0xfc, !PT ;  /* 0x0000004009087812 */ /* 0x000fe400078efcff */
[----:B------:R-:W-:Y:S02]  /*1d4c0*/  SHF.R.U32.HI R5, RZ, 0x1, R165 ;  /* 0x00000001ff057819 */ /* 0x000fe400000116a5 */
[----:B------:R-:W-:Y:S02]  /*1d4d0*/  LOP3.LUT R6, R7, 0x1c0, RZ, 0xc0, !PT ;  /* 0x000001c007067812 */ /* 0x000fe400078ec0ff */
[----:B------:R-:W-:-:S02]  /*1d4e0*/  LOP3.LUT R4, R11, 0x7c00, R4, 0xf8, !PT ;  /* 0x00007c000b047812 */ /* 0x000fc400078ef804 */
[----:B------:R-:W-:Y:S02]  /*1d4f0*/  ISETP.GE.AND P3, PT, R8, UR9, PT ;  /* 0x0000000908007c0c */ /* 0x000fe4000bf66270 */
[C---:B------:R-:W-:Y:S02]  /*1d500*/  LOP3.LUT R5, R6.reuse, 0x8, R5, 0xf8, !PT ;  /* 0x0000000806057812 */ /* 0x040fe400078ef805 */
[----:B------:R-:W-:Y:S02]  /*1d510*/  LOP3.LUT R11, R6, 0x8, R165, 0xf8, !PT ;  /* 0x00000008060b7812 */ /* 0x000fe400078ef8a5 */
[----:B------:R-:W-:Y:S02]  /*1d520*/  LOP3.LUT R6, R9, 0x80, RZ, 0xfc, !PT ;  /* 0x0000008009067812 */ /* 0x000fe400078efcff */
[----:B------:R-:W-:Y:S02]  /*1d530*/  @!P4 MOV R224, R228 ;  /* 0x000000e400e0c202 */ /* 0x000fe40000000f00 */
[----:B------:R-:W-:-:S02]  /*1d540*/  ISETP.GE.AND P2, PT, R6, UR9, PT ;  /* 0x0000000906007c0c */ /* 0x000fc4000bf46270 */
[----:B------:R-:W-:Y:S01]  /*1d550*/  LOP3.LUT R9, R9, 0xc0, RZ, 0xfc, !PT ;  /* 0x000000c009097812 */ /* 0x000fe200078efcff */
[----:B------:R-:W-:Y:S01]  /*1d560*/  @!PT LDS RZ, [RZ] ;  /* 0x00000000fffff984 */ /* 0x000fe20000000800 */
[----:B------:R-:W-:Y:S01]  /*1d570*/  @!PT LDS RZ, [RZ] ;  /* 0x00000000fffff984 */ /* 0x000fe20000000800 */
[----:B------:R-:W-:Y:S01]  /*1d580*/  @!PT LDS RZ, [RZ] ;  /* 0x00000000fffff984 */ /* 0x000fe20000000800 */
[----:B------:R1:W-:Y:S01]  /*1d590*/  @!P4 LDGSTS.E.BYPASS.LTC128B.128 [R0+0x10000], desc[UR4][R224.64] ;  /* 0x10000000e000cfae */ /* 0x0003e2000b981a04 */
[--C-:B------:R-:W-:Y:S02]  /*1d5a0*/  LOP3.LUT R11, R11, 0x38, R10.reuse, 0x78, !PT ;  /* 0x000000380b0b7812 */ /* 0x100fe400078e780a */
[----:B------:R-:W-:Y:S01]  /*1d5b0*/  ISETP.GE.AND P1, PT, R9, UR9, PT ;  /* 0x0000000909007c0c */ /* 0x000fe2000bf26270 */
[----:B------:R-:W-:Y:S01]  /*1d5c0*/  USHF.L.U32 UR9, UR10, 0x5, URZ ;  /* 0x000000050a097899 */ /* 0x000fe200080006ff */
[----:B------:R-:W-:Y:S01]  /*1d5d0*/  @P4 STS.128 [R0+0x10000], RZ ;  /* 0x010000ff00004388 */ /* 0x000fe20000000c00 */
[----:B------:R-:W-:Y:S02]  /*1d5e0*/  LOP3.LUT R6, R7, 0x400, RZ, 0xc0, !PT ;  /* 0x0000040007067812 */ /* 0x000fe400078ec0ff */
[----:B------:R-:W-:Y:S02]  /*1d5f0*/  LOP3.LUT R5, R5, 0x38, R10, 0x78, !PT ;  /* 0x0000003805057812 */ /* 0x000fe400078e780a */
[----:B------:R-:W-:Y:S01]  /*1d600*/  IADD3 R10, P0, PT, R228, UR9, RZ ;  /* 0x00000009e40a7c10 */ /* 0x000fe2000ff1e0ff */
[----:B------:R-:W-:Y:S01]  /*1d610*/  IMAD R209, R11, 0x2, R6 ;  /* 0x000000020bd17824 */ /* 0x000fe200078e0206 */
[----:B------:R-:W-:-:S02]  /*1d620*/  LOP3.LUT R4, R4, R5, RZ, 0xfc, !PT ;  /* 0x0000000504047212 */ /* 0x000fc400078efcff */
[----:B------:R-:W-:Y:S02]  /*1d630*/  IADD3.X R11, PT, PT, R225, UR8, RZ, P0, !PT ;  /* 0x00000008e10b7c10 */ /* 0x000fe400087fe4ff */
[----:B------:R-:W-:Y:S02]  /*1d640*/  IADD3 R8, P0, PT, R10, UR9, RZ ;  /* 0x000000090a087c10 */ /* 0x000fe4000ff1e0ff */
[----:B------:R-:W-:Y:S02]  /*1d650*/  LEA R216, R4, UR6, 0x1 ;  /* 0x0000000604d87c11 */ /* 0x000fe4000f8e08ff */
[----:B------:R-:W-:Y:S02]  /*1d660*/  IADD3.X R9, PT, PT, R11, UR8, RZ, P0, !PT ;  /* 0x000000080b097c10 */ /* 0x000fe400087fe4ff */
[----:B------:R-:W-:Y:S02]  /*1d670*/  IADD3 R6, P0, PT, R8, UR9, RZ ;  /* 0x0000000908067c10 */ /* 0x000fe4000ff1e0ff */
[----:B------:R-:W-:-:S02]  /*1d680*/  LOP3.LUT R4, R165, 0x2, RZ, 0xc0, !PT ;  /* 0x00000002a5047812 */ /* 0x000fc400078ec0ff */
[----:B------:R-:W-:Y:S01]  /*1d690*/  IADD3.X R7, PT, PT, R9, UR8, RZ, P0, !PT ;  /* 0x0000000809077c10 */ /* 0x000fe200087fe4ff */
[----:B------:R-:W2:Y:S01]  /*1d6a0*/  LDCU UR8, c[0x0][0x50c] ;  /* 0x0000a180ff0877ac */ /* 0x000ea20008000800 */
[----:B-1----:R-:W-:Y:S02]  /*1d6b0*/  @!P3 MOV R224, R228 ;  /* 0x000000e400e0b202 */ /* 0x002fe40000000f00 */
[----:B------:R-:W-:Y:S02]  /*1d6c0*/  ISETP.NE.AND P0, PT, R4, RZ, PT ;  /* 0x000000ff0400720c */ /* 0x000fe40003f05270 */
[----:B------:R-:W-:Y:S01]  /*1d6d0*/  IADD3 R166, PT, PT, R209, UR6, RZ ;  /* 0x00000006d1a67c10 */ /* 0x000fe2000fffe0ff */
[----:B------:R-:W-:Y:S01]  /*1d6e0*/  @!PT LDS RZ, [RZ] ;  /* 0x00000000fffff984 */ /* 0x000fe20000000800 */
[----:B------:R-:W-:Y:S01]  /*1d6f0*/  @!PT LDS RZ, [RZ] ;  /* 0x00000000fffff984 */ /* 0x000fe20000000800 */
[----:B------:R-:W-:Y:S01]  /*1d700*/  @!PT LDS RZ, [RZ] ;  /* 0x00000000fffff984 */ /* 0x000fe20000000800 */
[----:B------:R1:W-:Y:S01]  /*1d710*/  @!P3 LDGSTS.E.BYPASS.LTC128B.128 [R0+0x12000], desc[UR4][R224.64+0x80] ;  /* 0x12000080e000bfae */ /* 0x0003e2000b981a04 */
[----:B------:R-:W-:Y:S02]  /*1d720*/  SEL R173, R2, 0xffffffe0, !P0 ;  /* 0xffffffe002ad7807 */ /* 0x000fe40004000000 */
[----:B------:R-:W-:Y:S01]  /*1d730*/  IADD3 R210, PT, PT, R167, R216, RZ ;  /* 0x000000d8a7d27210 */ /* 0x000fe20007ffe0ff */
[----:B------:R-:W-:Y:S01]  /*1d740*/  @P3 STS.128 [R0+0x12000], RZ ;  /* 0x012000ff00003388 */ /* 0x000fe20000000c00 */
[----:B------:R-:W-:Y:S01]  /*1d750*/  IADD3 R208, PT, PT, R166, R173, RZ ;  /* 0x000000ada6d07210 */ /* 0x000fe20007ffe0ff */
[C---:B------:R-:W-:Y:S01]  /*1d760*/  IMAD.IADD R212, R173.reuse, 0x1, R216 ;  /* 0x00000001add47824 */ /* 0x040fe200078e02d8 */
[----:B------:R-:W-:Y:S01]  /*1d770*/  IADD3 R211, PT, PT, R173, R210, RZ ;  /* 0x000000d2add37210 */ /* 0x000fe20007ffe0ff */
[----:B------:R-:W-:-:S05]  /*1d780*/  IMAD.IADD R167, R167, 0x1, R166 ;  /* 0x00000001a7a77824 */ /* 0x000fca00078e02a6 */
[----:B------:R-:W-:Y:S01]  /*1d790*/  IADD3 R166, PT, PT, R173, R167, RZ ;  /* 0x000000a7ada67210 */ /* 0x000fe20007ffe0ff */
[----:B-1----:R-:W-:-:S05]  /*1d7a0*/  @!P2 IMAD.MOV.U32 R224, RZ, RZ, R228 ;  /* 0x000000ffffe0a224 */ /* 0x002fca00078e00e4 */
[----:B------:R-:W-:Y:S01]  /*1d7b0*/  @!PT LDS RZ, [RZ] ;  /* 0x00000000fffff984 */ /* 0x000fe20000000800 */
[----:B------:R-:W-:Y:S01]  /*1d7c0*/  @!PT LDS RZ, [RZ] ;  /* 0x00000000fffff984 */ /* 0x000fe20000000800 */
[----:B------:R-:W-:Y:S01]  /*1d7d0*/  @!PT LDS RZ, [RZ] ;  /* 0x00000000fffff984 */ /* 0x000fe20000000800 */
[----:B------:R1:W-:Y:S04]  /*1d7e0*/  @!P2 LDGSTS.E.BYPASS.LTC128B.128 [R0+0x14000], desc[UR4][R224.64+0x100] ;  /* 0x14000100e000afae */ /* 0x0003e8000b981a04 */
[----:B------:R-:W-:Y:S01]  /*1d7f0*/  @P2 STS.128 [R0+0x14000], RZ ;  /* 0x014000ff00002388 */ /* 0x000fe20000000c00 */
[----:B-1----:R-:W-:-:S05]  /*1d800*/  @!P1 MOV R224, R228 ;  /* 0x000000e400e09202 */ /* 0x002fca0000000f00 */
        /* <DEDUP_REMOVED lines=69> */
[----:B------:R-:W2:Y:S04]  /*1dc60*/  LDSM.16.M88.4 R28, [R209+UR6+0x9800] ;  /* 0x00980006d11c783b */ /* 0x000ea80008000200 */
[----:B-1----:R-:W-:Y:S04]  /*1dc70*/  LDSM.16.M88.4 R4, [R212] ;  /* 0x00000000d404783b */ /* 0x002fe80000000200 */
[----:B------:R-:W1:Y:S04]  /*1dc80*/  LDSM.16.M88.4 R32, [R208+0x8000] ;  /* 0x00800000d020783b */ /* 0x000e680000000200 */
[----:B------:R-:W1:Y:S04]  /*1dc90*/  LDSM.16.M88.4 R8, [R208+0x8800] ;  /* 0x00880000d008783b */ /* 0x000e680000000200 */
[----:B------:R-:W1:Y:S04]  /*1dca0*/  LDSM.16.M88.4 R204, [R208+0x9000] ;  /* 0x00900000d0cc783b */ /* 0x000e680000000200 */
[----:B------:R-:W1:Y:S04]  /*1dcb0*/  LDSM.16.M88.4 R176, [R208+0x9800] ;  /* 0x00980000d0b0783b */ /* 0x000e680000000200 */
        /* <DEDUP_REMOVED lines=11> */
[C---:B--2---:R-:W-:Y:S08]  /*1dd70*/  HMMA.16816.F32 R184, R180.reuse, R28, RZ ;  /* 0x0000001cb4b8723c */ /* 0x044ff000000018ff */
        /* <DEDUP_REMOVED lines=65> */
[----:B------:R-:W5:Y:S04]  /*1e190*/  LDSM.16.M88.4 R196, [R166+0xb800] ;  /* 0x00b80000a6c4783b */ /* 0x000f680000000200 */
[----:B------:R-:W5:Y:S03]  /*1e1a0*/  LDSM.16.M88.4 R200, [R166+0xb000] ;  /* 0x00b00000a6c8783b */ /* 0x000f660000000200 */
[C---:B--2---:R-:W-:Y:S08]  /*1e1b0*/  HMMA.16816.F32 R24, R28.reuse, R176, R24 ;  /* 0x000000b01c18723c */ /* 0x044ff00000001818 */
[C---:B------:R-:W-:Y:S01]  /*1e1c0*/  HMMA.16816.F32 R20, R28.reuse, R178, R20 ;  /* 0x000000b21c14723c */ /* 0x040fe20000001814 */
[----:B------:R-:W-:Y:S07]  /*1e1d0*/  LDSM.16.M88.4 R176, [R216+0x4000] ;  /* 0x00400000d8b0783b */ /* 0x000fee0000000200 */
[C---:B------:R-:W-:Y:S08]  /*1e1e0*/  HMMA.16816.F32 R16, R28.reuse, R172, R16 ;  /* 0x000000ac1c10723c */ /* 0x040ff00000001810 */
[C---:B------:R-:W-:Y:S01]  /*1e1f0*/  HMMA.16816.F32 R12, R28.reuse, R174, R12 ;  /* 0x000000ae1c0c723c */ /* 0x040fe2000000180c */
[----:B------:R-:W2:Y:S07]  /*1e200*/  LDSM.16.M88.4 R172, [R209+UR6+0xc000] ;  /* 0x00c00006d1ac783b */ /* 0x000eae0008000200 */
[C---:B----4-:R-:W-:Y:S08]  /*1e210*/  HMMA.16816.F32 R184, R28.reuse, R32, R184 ;  /* 0x000000201cb8723c */ /* 0x050ff000000018b8 */
[----:B------:R-:W-:Y:S01]  /*1e220*/  HMMA.16816.F32 R180, R28, R34, R180 ;  /* 0x000000221cb4723c */ /* 0x000fe200000018b4 */
[----:B------:R-:W4:Y:S07]  /*1e230*/  LDSM.16.M88.4 R32, [R209+UR6+0xd000] ;  /* 0x00d00006d120783b */ /* 0x000f2e0008000200 */
[C---:B-1----:R-:W-:Y:S08]  /*1e240*/  HMMA.16816.F32 R24, R204.reuse, R8, R24 ;  /* 0x00000008cc18723c */ /* 0x042ff00000001818 */
[C---:B------:R-:W-:Y:S01]  /*1e250*/  HMMA.16816.F32 R20, R204.reuse, R10, R20 ;  /* 0x0000000acc14723c */ /* 0x040fe20000001814 */
[----:B------:R-:W-:Y:S07]  /*1e260*/  LDSM.16.M88.4 R8, [R212+0x4000] ;  /* 0x00400000d408783b */ /* 0x000fee0000000200 */
[C---:B---3--:R-:W-:Y:S08]  /*1e270*/  HMMA.16816.F32 R16, R204.reuse, R4, R16 ;  /* 0x00000004cc10723c */ /* 0x048ff00000001810 */
[----:B------:R-:W-:Y:S01]  /*1e280*/  HMMA.16816.F32 R12, R204, R6, R12 ;  /* 0x00000006cc0c723c */ /* 0x000fe2000000180c */
[----:B------:R-:W1:Y:S07]  /*1e290*/  LDSM.16.M88.4 R4, [R208+0xc000] ;  /* 0x00c00000d004783b */ /* 0x000e6e0000000200 */
        /* <DEDUP_REMOVED lines=10> */
[C---:B--2---:R-:W-:Y:S08]  /*1e340*/  HMMA.16816.F32 R24, R176.reuse, R172, R24 ;  /* 0x000000acb018723c */ /* 0x044ff00000001818 */
[C---:B------:R-:W-:Y:S01]  /*1e350*/  HMMA.16816.F32 R20, R176.reuse, R174, R20 ;  /* 0x000000aeb014723c */ /* 0x040fe20000001814 */
[----:B------:R-:W2:Y:S07]  /*1e360*/  LDSM.16.M88.4 R172, [R208+0xd800] ;  /* 0x00d80000d0ac783b */ /* 0x000eae0000000200 */
[C---:B----4-:R-:W-:Y:S08]  /*1e370*/  HMMA.16816.F32 R192, R176.reuse, R32, R192 ;  /* 0x00000020b0c0723c */ /* 0x050ff000000018c0 */
[----:B------:R-:W-:Y:S01]  /*1e380*/  HMMA.16816.F32 R188, R176, R34, R188 ;  /* 0x00000022b0bc723c */ /* 0x000fe200000018bc */
[----:B------:R-:W-:Y:S07]  /*1e390*/  LDSM.16.M88.4 R32, [R210+0x4000] ;  /* 0x00400000d220783b */ /* 0x000fee0000000200 */
[C---:B-1----:R-:W-:Y:S08]  /*1e3a0*/  HMMA.16816.F32 R24, R8.reuse, R4, R24 ;  /* 0x000000040818723c */ /* 0x042ff00000001818 */
[----:B------:R-:W-:Y:S01]  /*1e3b0*/  HMMA.16816.F32 R20, R8, R6, R20 ;  /* 0x000000060814723c */ /* 0x000fe20000001814 */
[----:B------:R-:W1:Y:S07]  /*1e3c0*/  LDSM.16.M88.4 R4, [R167+0xc800] ;  /* 0x00c80000a704783b */ /* 0x000e6e0000000200 */
        /* <DEDUP_REMOVED lines=12> */
[C---:B--2---:R-:W-:Y:S08]  /*1e490*/  HMMA.16816.F32 R184, R8.reuse, R172, R184 ;  /* 0x000000ac08b8723c */ /* 0x044ff000000018b8 */
[----:B------:R-:W-:Y:S01]  /*1e4a0*/  HMMA.16816.F32 R196, R8, R174, R196 ;  /* 0x000000ae08c4723c */ /* 0x000fe200000018c4 */
[----:B------:R-:W-:Y:S04]  /*1e4b0*/  LDSM.16.M88.4 R172, [R211+0x4000] ;  /* 0x00400000d3ac783b */ /* 0x000fe80000000200 */
[----:B------:R-:W2:Y:S03]  /*1e4c0*/  LDSM.16.M88.4 R8, [R166+0xc000] ;  /* 0x00c00000a608783b */ /* 0x000ea60000000200 */
[C---:B-1----:R-:W-:Y:S08]  /*1e4d0*/  HMMA.16816.F32 R16, R32.reuse, R4, R16 ;  /* 0x000000042010723c */ /* 0x042ff00000001810 */
[C---:B------:R-:W-:Y:S01]  /*1e4e0*/  HMMA.16816.F32 R12, R32.reuse, R6, R12 ;  /* 0x00000006200c723c */ /* 0x040fe2000000180c */
[----:B------:R-:W1:Y:S07]  /*1e4f0*/  LDSM.16.M88.4 R4, [R166+0xd000] ;  /* 0x00d00000a604783b */ /* 0x000e6e0000000200 */
        /* <DEDUP_REMOVED lines=10> */
[C---:B--2---:R-:W-:Y:S01]  /*1e5a0*/  HMMA.16816.F32 R176, R172.reuse, R8, R24 ;  /* 0x00000008acb0723c */ /* 0x044fe20000001818 */
[----:B------:R-:W2:Y:S07]  /*1e5b0*/  LDSM.16.M88.4 R24, [R208+0xe000] ;  /* 0x00e00000d018783b */ /* 0x000eae0000000200 */
[C---:B------:R-:W-:Y:S01]  /*1e5c0*/  HMMA.16816.F32 R20, R172.reuse, R10, R20 ;  /* 0x0000000aac14723c */ /* 0x040fe20000001814 */
[----:B------:R-:W2:Y:S07]  /*1e5d0*/  LDSM.16.M88.4 R8, [R209+UR6+0xe800] ;  /* 0x00e80006d108783b */ /* 0x000eae0008000200 */
[C---:B-1----:R-:W-:Y:S08]  /*1e5e0*/  HMMA.16816.F32 R200, R172.reuse, R4, R200 ;  /* 0x00000004acc8723c */ /* 0x042ff000000018c8 */
[C---:B------:R-:W-:Y:S01]  /*1e5f0*/  HMMA.16816.F32 R188, R172.reuse, R6, R188 ;  /* 0x00000006acbc723c */ /* 0x040fe200000018bc */
[----:B------:R-:W1:Y:S07]  /*1e600*/  LDSM.16.M88.4 R4, [R209+UR6+0xf000] ;  /* 0x00f00006d104783b */ /* 0x000e6e0008000200 */
        /* <DEDUP_REMOVED lines=8> */
[C---:B--2---:R-:W-:Y:S08]  /*1e690*/  HMMA.16816.F32 R204, R168.reuse, R24, R204 ;  /* 0x00000018a8cc723c */ /* 0x044ff000000018cc */
[----:B------:R-:W-:Y:S01]  /*1e6a0*/  HMMA.16816.F32 R20, R168, R26, R20 ;  /* 0x0000001aa814723c */ /* 0x000fe20000001814 */
[----:B------:R-:W-:Y:S07]  /*1e6b0*/  LDSM.16.M88.4 R24, [R209+UR6+0xf800] ;  /* 0x00f80006d118783b */ /* 0x000fee0008000200 */
[----:B------:R-:W-:Y:S01]  /*1e6c0*/  HMMA.16816.F32 R196, R172, R34, R196 ;  /* 0x00000022acc4723c */ /* 0x000fe200000018c4 */
[----:B------:R-:W-:Y:S04]  /*1e6d0*/  LDSM.16.M88.4 R172, [R211+0x6000] ;  /* 0x00600000d3ac783b */ /* 0x000fe80000000200 */
[----:B------:R-:W2:Y:S03]  /*1e6e0*/  LDSM.16.M88.4 R32, [R166+0xe000] ;  /* 0x00e00000a620783b */ /* 0x000ea60000000200 */
[C---:B------:R-:W-:Y:S08]  /*1e6f0*/  HMMA.16816.F32 R16, R192.reuse, R8, R16 ;  /* 0x00000008c010723c */ /* 0x040ff00000001810 */
[C---:B------:R-:W-:Y:S01]  /*1e700*/  HMMA.16816.F32 R12, R192.reuse, R10, R12 ;  /* 0x0000000ac00c723c */ /* 0x040fe2000000180c */
[----:B------:R-:W4:Y:S07]  /*1e710*/  LDSM.16.M88.4 R8, [R167+0xe800] ;  /* 0x00e80000a708783b */ /* 0x000f2e0000000200 */
[C---:B-1----:R-:W-:Y:S08]  /*1e720*/  HMMA.16816.F32 R200, R192.reuse, R4, R200 ;  /* 0x00000004c0c8723c */ /* 0x042ff000000018c8 */
[----:B------:R-:W-:Y:S01]  /*1e730*/  HMMA.16816.F32 R188, R192, R6, R188 ;  /* 0x00000006c0bc723c */ /* 0x000fe200000018bc */
[----:B------:R-:W1:Y:S04]  /*1e740*/  LDSM.16.M88.4 R4, [R208+0xf000] ;  /* 0x00f00000d004783b */ /* 0x000e680000000200 */
[----:B------:R-:W-:Y:S03]  /*1e750*/  LDSM.16.M88.4 R208, [R208+0xf800] ;  /* 0x00f80000d0d0783b */ /* 0x000fe60000000200 */
[C---:B---3--:R-:W-:Y:S08]  /*1e760*/  HMMA.16816.F32 R204, R176.reuse, R28, R204 ;  /* 0x0000001cb0cc723c */ /* 0x048ff000000018cc */
[----:B------:R-:W-:Y:S08]  /*1e770*/  HMMA.16816.F32 R20, R176, R30, R20 ;  /* 0x0000001eb014723c */ /* 0x000ff00000001814 */
[C---:B-----5:R-:W-:Y:S01]  /*1e780*/  HMMA.16816.F32 R28, R168.reuse, R180, R16 ;  /* 0x000000b4a81c723c */ /* 0x060fe20000001810 */
[----:B------:R-:W3:Y:S07]  /*1e790*/  LDSM.16.M88.4 R16, [R166+0xe800] ;  /* 0x00e80000a610783b */ /* 0x000eee0000000200 */
[----:B------:R-:W-:Y:S08]  /*1e7a0*/  HMMA.16816.F32 R12, R168, R182, R12 ;  /* 0x000000b6a80c723c */ /* 0x000ff0000000180c */
[C---:B--2---:R-:W-:Y:S08]  /*1e7b0*/  HMMA.16816.F32 R204, R172.reuse, R32, R204 ;  /* 0x00000020accc723c */ /* 0x044ff000000018cc */
[----:B------:R-:W-:Y:S01]  /*1e7c0*/  HMMA.16816.F32 R20, R172, R34, R20 ;  /* 0x00000022ac14723c */ /* 0x000fe20000001814 */
[----:B------:R-:W2:Y:S07]  /*1e7d0*/  LDSM.16.M88.4 R32, [R167+0xf000] ;  /* 0x00f00000a720783b */ /* 0x000eae0000000200 */
        /* <DEDUP_REMOVED lines=12> */
[C---:B-1----:R-:W-:Y:S02]  /*1e8a0*/  HMMA.16816.F32 R200, R168.reuse, R4, R200 ;  /* 0x00000004a8c8723c */ /* 0x042fe400000018c8 */
[----:B------:R-:W1:Y:S06]  /*1e8b0*/  MUFU.TANH R181, R181 ;  /* 0x000000b500b57308 */ /* 0x000e6c0000002400 */
        /* <DEDUP_REMOVED lines=18> */
[----:B------:R-:W1:Y:S01]  /*1e9e0*/  MUFU.TANH R23, R23 ;  /* 0x0000001700177308 */ /* 0x000e620000002400 */
[----:B------:R-:W-:Y:S03]  /*1e9f0*/  HMMA.16816.F32 R196, R168, R210, R196 ;  /* 0x000000d2a8c4723c */ /* 0x000fe600000018c4 */
[----:B------:R-:W-:-:S04]  /*1ea00*/  FMUL.FTZ R12, R12, UR8 ;  /* 0x000000080c0c7c20 */ /* 0x000fc80008410000 */
[----:B------:R-:W1:Y:S01]  /*1ea10*/  MUFU.TANH R24, R24 ;  /* 0x0000001800187308 */ /* 0x000e620000002400 */
[C---:B--2---:R-:W-:Y:S07]  /*1ea20*/  HMMA.16816.F32 R200, R176.reuse, R32, R200 ;  /* 0x00000020b0c8723c */ /* 0x044fee00000018c8 */
[----:B------:R-:W2:Y:S01]  /*1ea30*/  MUFU.TANH R25, R25 ;  /* 0x0000001900197308 */ /* 0x000ea20000002400 */
        /* <DEDUP_REMOVED lines=117> */
.L_x_3279:
        /* <DEDUP_REMOVED lines=8> */
.L_x_3280:
[----:B------:R-:W2:Y:S01]  /*1f210*/  LDCU UR9, c[0x0][0x3bc] ;  /* 0x00007780ff0977ac */ /* 0x000ea20008000800 */
        /* <DEDUP_REMOVED lines=9> */
[----:B--2---:R-:W-:-:S06]  /*1f2b0*/  USHF.L.U64.HI UR9, UR10, 0x5, UR9 ;  /* 0x000000050a097899 */ /* 0x004fcc0008010209 */
[----:B------:R-:W-:Y:S02]  /*1f2c0*/  IADD3.X R175, PT, PT, R223, UR9, RZ, P0, !PT ;  /* 0x00000009dfaf7c10 */ /* 0x000fe400087fe4ff */
[----:B------:R-:W-:-:S04]  /*1f2d0*/  IADD3 R172, P0, PT, R174, UR8, RZ ;  /* 0x00000008aeac7c10 */ /* 0x000fc8000ff1e0ff */
[----:B------:R-:W-:Y:S02]  /*1f2e0*/  IADD3.X R173, PT, PT, R175, UR9, RZ, P0, !PT ;  /* 0x00000009afad7c10 */ /* 0x000fe400087fe4ff */
[----:B------:R-:W-:Y:S01]  /*1f2f0*/  IADD3 R170, P0, PT, R172, UR8, RZ ;  /* 0x00000008acaa7c10 */ /* 0x000fe2000ff1e0ff */
[----:B---3--:R-:W-:-:S03]  /*1f300*/  @!P3 IMAD.MOV.U32 R222, RZ, RZ, R226 ;  /* 0x000000ffffdeb224 */ /* 0x008fc600078e00e2 */
        /* <DEDUP_REMOVED lines=78> */
.L_x_3278:
[----:B----4-:R-:W-:Y:S01]  /*1f7f0*/  SHF.L.U32 R0, R165, 0x1, RZ ;  /* 0x00000001a5007819 */ /* 0x010fe200000006ff */
[----:B------:R-:W-:Y:S01]  /*1f800*/  USHF.L.U32 UR4, UR22, 0x6, URZ ;  /* 0x0000000616047899 */ /* 0x000fe200080006ff */
[----:B------:R-:W-:Y:S01]  /*1f810*/  IADD3 R202, PT, PT, R214, 0x10040, RZ ;  /* 0x00010040d6ca7810 */ /* 0x000fe20007ffe0ff */
[----:B------:R-:W-:Y:S01]  /*1f820*/  UISETP.GT.AND UP0, UPT, UR28, UR7, UPT ;  /* 0x000000071c00728c */ /* 0x000fe2000bf04270 */
[----:B------:R-:W-:-:S04]  /*1f830*/  LOP3.LUT R0, R0, 0x6, RZ, 0xc0, !PT ;  /* 0x0000000600007812 */ /* 0x000fc800078ec0ff */
        /* <DEDUP_REMOVED lines=8> */
[C---:B------:R-:W-:Y:S02]  /*1f8c0*/  ISETP.GE.AND P2, PT, R19.reuse, R234, PT ;  /* 0x000000ea1300720c */ /* 0x040fe40003f46270 */
[----:B------:R-:W-:Y:S02]  /*1f8d0*/  FSEL R31, R180, -INF , P1 ;  /* 0xff800000b41f7808 */ /* 0x000fe40000800000 */
[----:B-1----:R-:W-:Y:S02]  /*1f8e0*/  FSEL R27, R204, -INF , P0 ;  /* 0xff800000cc1b7808 */ /* 0x002fe40000000000 */
[----:B------:R-:W-:Y:S02]  /*1f8f0*/  IADD3 R17, PT, PT, R0, -0x78, RZ ;  /* 0xffffff8800117810 */ /* 0x000fe40007ffe0ff */
[C---:B------:R-:W-:Y:S02]  /*1f900*/  ISETP.GE.AND P1, PT, R19.reuse, R232, PT ;  /* 0x000000e81300720c */ /* 0x040fe40003f26270 */
[----:B------:R-:W-:-:S02]  /*1f910*/  ISETP.GE.AND P5, PT, R19, R233, PT ;  /* 0x000000e91300720c */ /* 0x000fc40003fa6270 */
[----:B------:R-:W-:Y:S02]  /*1f920*/  ISETP.GE.AND P4, PT, R19, R229, PT ;  /* 0x000000e51300720c */ /* 0x000fe40003f86270 */
[----:B------:R-:W-:Y:S02]  /*1f930*/  FSEL R31, R31, -INF , !P6 ;  /* 0xff8000001f1f7808 */ /* 0x000fe40007000000 */
[----:B------:R-:W-:Y:S02]  /*1f940*/  FSEL R27, R27, -INF , !P3 ;  /* 0xff8000001b1b7808 */ /* 0x000fe40005800000 */
[----:B------:R-:W-:Y:S02]  /*1f950*/  FSEL R35, R181, -INF , P2 ;  /* 0xff800000b5237808 */ /* 0x000fe40001000000 */
[C---:B------:R-:W-:Y:S02]  /*1f960*/  ISETP.GE.AND P0, PT, R17.reuse, R234, PT ;  /* 0x000000ea1100720c */ /* 0x040fe40003f06270 */
[----:B------:R-:W-:-:S02]  /*1f970*/  ISETP.GE.AND P6, PT, R17, R233, PT ;  /* 0x000000e91100720c */ /* 0x000fc40003fc6270 */
[C---:B------:R-:W-:Y:S02]  /*1f980*/  ISETP.GE.AND P3, PT, R17.reuse, R232, PT ;  /* 0x000000e81100720c */ /* 0x040fe40003f66270 */
[----:B------:R-:W-:Y:S02]  /*1f990*/  ISETP.GE.AND P2, PT, R17, R229, PT ;  /* 0x000000e51100720c */ /* 0x000fe40003f46270 */
[----:B------:R-:W-:Y:S02]  /*1f9a0*/  FSEL R19, R182, -INF , P1 ;  /* 0xff800000b6137808 */ /* 0x000fe40000800000 */
[----:B------:R-:W-:Y:S02]  /*1f9b0*/  IADD3 R17, PT, PT, R0, -0x77, RZ ;  /* 0xffffff8900117810 */ /* 0x000fe40007ffe0ff */
[----:B------:R-:W-:Y:S02]  /*1f9c0*/  FSEL R35, R35, -INF , !P5 ;  /* 0xff80000023237808 */ /* 0x000fe40006800000 */
[----:B------:R-:W-:-:S02]  /*1f9d0*/  FSEL R20, R20, -INF , P0 ;  /* 0xff80000014147808 */ /* 0x000fc40000000000 */
[----:B------:R-:W-:Y:S02]  /*1f9e0*/  FSEL R19, R19, -INF , !P4 ;  /* 0xff80000013137808 */ /* 0x000fe40006000000 */
[C---:B------:R-:W-:Y:S02]  /*1f9f0*/  ISETP.GE.AND P1, PT, R17.reuse, R234, PT ;  /* 0x000000ea1100720c */ /* 0x040fe40003f26270 */
[C---:B------:R-:W-:Y:S02]  /*1fa00*/  ISETP.GE.AND P5, PT, R17.reuse, R233, PT ;  /* 0x000000e91100720c */ /* 0x040fe40003fa6270 */
[C---:B------:R-:W-:Y:S02]  /*1fa10*/  ISETP.GE.AND P0, PT, R17.reuse, R232, PT ;  /* 0x000000e81100720c */ /* 0x040fe40003f06270 */
[----:B------:R-:W-:Y:S02]  /*1fa20*/  ISETP.GE.AND P4, PT, R17, R229, PT ;  /* 0x000000e51100720c */ /* 0x000fe40003f86270 */
[----:B------:R-:W-:-:S02]  /*1fa30*/  IADD3 R165, PT, PT, R0, -0x70, RZ ;  /* 0xffffff9000a57810 */ /* 0x000fc40007ffe0ff */
[----:B------:R-:W-:Y:S02]  /*1fa40*/  FSEL R17, R22, -INF , P3 ;  /* 0xff80000016117808 */ /* 0x000fe40001800000 */
[----:B------:R-:W-:Y:S02]  /*1fa50*/  ISETP.GE.AND P3, PT, R165, R234, PT ;  /* 0x000000eaa500720c */ /* 0x000fe40003f66270 */
[----:B------:R-:W-:Y:S02]  /*1fa60*/  FSEL R17, R17, -INF , !P2 ;  /* 0xff80000011117808 */ /* 0x000fe40005000000 */
[----:B------:R-:W-:Y:S02]  /*1fa70*/  ISETP.GE.AND P2, PT, R165, R232, PT ;  /* 0x000000e8a500720c */ /* 0x000fe40003f46270 */
[----:B------:R-:W-:Y:S02]  /*1fa80*/  IADD3 R22, PT, PT, R0, -0x6f, RZ ;  /* 0xffffff9100167810 */ /* 0x000fe40007ffe0ff */
[----:B------:R-:W-:-:S02]  /*1fa90*/  FSEL R33, R20, -INF , !P6 ;  /* 0xff80000014217808 */ /* 0x000fc40007000000 */
[----:B------:R-:W-:Y:S02]  /*1faa0*/  FSEL R21, R21, -INF , P1 ;  /* 0xff80000015157808 */ /* 0x000fe40000800000 */
[C---:B------:R-:W-:Y:S02]  /*1fab0*/  ISETP.GE.AND P6, PT, R165.reuse, R233, PT ;  /* 0x000000e9a500720c */ /* 0x040fe40003fc6270 */
[----:B------:R-:W-:Y:S02]  /*1fac0*/  ISETP.GE.AND P1, PT, R165, R229, PT ;  /* 0x000000e5a500720c */ /* 0x000fe40003f26270 */
[----:B------:R-:W-:Y:S02]  /*1fad0*/  FSEL R165, R23, -INF , P0 ;  /* 0xff80000017a57808 */ /* 0x000fe40000000000 */
[----:B------:R-:W-:Y:S02]  /*1fae0*/  FSEL R24, R24, -INF , P3 ;  /* 0xff80000018187808 */ /* 0x000fe40001800000 */
[----:B------:R-:W-:-:S02]  /*1faf0*/  ISETP.GE.AND P3, PT, R22, R232, PT ;  /* 0x000000e81600720c */ /* 0x000fc40003f66270 */
[----:B------:R-:W-:Y:S02]  /*1fb00*/  FSEL R28, R28, -INF , P2 ;  /* 0xff8000001c1c7808 */ /* 0x000fe40001000000 */
[----:B------:R-:W-:Y:S02]  /*1fb10*/  IADD3 R20, PT, PT, R0, -0x68, RZ ;  /* 0xffffff9800147810 */ /* 0x000fe40007ffe0ff */
[----:B------:R-:W-:Y:S02]  /*1fb20*/  FSEL R23, R21, -INF , !P5 ;  /* 0xff80000015177808 */ /* 0x000fe40006800000 */
[----:B------:R-:W-:Y:S02]  /*1fb30*/  FSEL R21, R165, -INF , !P4 ;  /* 0xff800000a5157808 */ /* 0x000fe40006000000 */
[C---:B------:R-:W-:Y:S02]  /*1fb40*/  ISETP.GE.AND P0, PT, R22.reuse, R234, PT ;  /* 0x000000ea1600720c */ /* 0x040fe40003f06270 */
[----:B------:R-:W-:-:S02]  /*1fb50*/  ISETP.GE.AND P5, PT, R22, R233, PT ;  /* 0x000000e91600720c */ /* 0x000fc40003fa6270 */
[----:B------:R-:W-:Y:S02]  /*1fb60*/  ISETP.GE.AND P4, PT, R22, R229, PT ;  /* 0x000000e51600720c */ /* 0x000fe40003f86270 */
[----:B------:R-:W-:Y:S02]  /*1fb70*/  FSEL R171, R28, -INF , !P1 ;  /* 0xff8000001cab7808 */ /* 0x000fe40004800000 */
[----:B------:R-:W-:Y:S02]  /*1fb80*/  FSEL R29, R29, -INF , P3 ;  /* 0xff8000001d1d7808 */ /* 0x000fe40001800000 */
[----:B------:R-:W-:Y:S02]  /*1fb90*/  ISETP.GE.AND P1, PT, R20, R232, PT ;  /* 0x000000e81400720c */ /* 0x000fe40003f26270 */
[----:B------:R-:W-:Y:S02]  /*1fba0*/  IADD3 R22, PT, PT, R0, -0x67, RZ ;  /* 0xffffff9900167810 */ /* 0x000fe40007ffe0ff */
[----:B------:R-:W-:-:S02]  /*1fbb0*/  FSEL R197, R24, -INF , !P6 ;  /* 0xff80000018c57808 */ /* 0x000fc40007000000 */
[CC--:B------:R-:W-:Y:S02]  /*1fbc0*/  ISETP.GE.AND P2, PT, R20.reuse, R234.reuse, PT ;  /* 0x000000ea1400720c */ /* 0x0c0fe40003f46270 */
[----:B------:R-:W-:Y:S02]  /*1fbd0*/  FSEL R25, R25, -INF , P0 ;  /* 0xff80000019197808 */ /* 0x000fe40000000000 */
[----:B------:R-:W-:Y:S02]  /*1fbe0*/  FSEL R169, R29, -INF , !P4 ;  /* 0xff8000001da97808 */ /* 0x000fe40006000000 */
[C---:B------:R-:W-:Y:S02]  /*1fbf0*/  ISETP.GE.AND P6, PT, R20.reuse, R233, PT ;  /* 0x000000e91400720c */ /* 0x040fe40003fc6270 */
[----:B------:R-:W-:Y:S02]  /*1fc00*/  ISETP.GE.AND P0, PT, R20, R229, PT ;  /* 0x000000e51400720c */ /* 0x000fe40003f06270 */
[----:B------:R-:W-:-:S02]  /*1fc10*/  ISETP.GE.AND P3, PT, R22, R234, PT ;  /* 0x000000ea1600720c */ /* 0x000fc40003f66270 */
[----:B------:R-:W-:Y:S02]  /*1fc20*/  ISETP.GE.AND P4, PT, R22, R232, PT ;  /* 0x000000e81600720c */ /* 0x000fe40003f86270 */
[----:B------:R-:W-:Y:S02]  /*1fc30*/  FSEL R9, R9, -INF , P1 ;  /* 0xff80000009097808 */ /* 0x000fe40000800000 */
[----:B------:R-:W-:Y:S02]  /*1fc40*/  IADD3 R20, PT, PT, R0, -0x60, RZ ;  /* 0xffffffa000147810 */ /* 0x000fe40007ffe0ff */
[----:B------:R-:W-:Y:S02]  /*1fc50*/  FSEL R195, R25, -INF , !P5 ;  /* 0xff80000019c37808 */ /* 0x000fe40006800000 */
[----:B------:R-:W-:Y:S02]  /*1fc60*/  FSEL R12, R12, -INF , P2 ;  /* 0xff8000000c0c7808 */ /* 0x000fe40001000000 */
[----:B------:R-:W-:-:S02]  /*1fc70*/  ISETP.GE.AND P5, PT, R22, R233, PT ;  /* 0x000000e91600720c */ /* 0x000fc40003fa6270 */
[----:B------:R-:W-:Y:S02]  /*1fc80*/  ISETP.GE.AND P2, PT, R22, R229, PT ;  /* 0x000000e51600720c */ /* 0x000fe40003f46270 */
[----:B------:R-:W-:Y:S02]  /*1fc90*/  FSEL R167, R9, -INF , !P0 ;  /* 0xff80000009a77808 */ /* 0x000fe40004000000 */
[----:B------:R-:W-:Y:S02]  /*1fca0*/  FSEL R173, R8, -INF , P3 ;  /* 0xff80000008ad7808 */ /* 0x000fe40001800000 */
[----:B------:R-:W-:Y:S02]  /*1fcb0*/  FSEL R4, R4, -INF , P4 ;  /* 0xff80000004047808 */ /* 0x000fe40002000000 */
[----:B------:R-:W-:Y:S02]  /*1fcc0*/  ISETP.GE.AND P1, PT, R20, R234, PT ;  /* 0x000000ea1400720c */ /* 0x000fe40003f26270 */
[----:B------:R-:W-:-:S02]  /*1fcd0*/  IADD3 R9, PT, PT, R0, -0x5f, RZ ;  /* 0xffffffa100097810 */ /* 0x000fc40007ffe0ff */
[----:B------:R-:W-:Y:S02]  /*1fce0*/  FSEL R175, R12, -INF , !P6 ;  /* 0xff8000000caf7808 */ /* 0x000fe40007000000 */
[----:B------:R-:W-:Y:S02]  /*1fcf0*/  ISETP.GE.AND P0, PT, R20, R232, PT ;  /* 0x000000e81400720c */ /* 0x000fe40003f06270 */
[----:B------:R-:W-:Y:S02]  /*1fd00*/  FSEL R173, R173, -INF , !P5 ;  /* 0xff800000adad7808 */ /* 0x000fe40006800000 */
[----:B------:R-:W-:Y:S02]  /*1fd10*/  FSEL R165, R4, -INF , !P2 ;  /* 0xff80000004a57808 */ /* 0x000fe40005000000 */
[----:B------:R-:W-:Y:S02]  /*1fd20*/  ISETP.GE.AND P6, PT, R20, R233, PT ;  /* 0x000000e91400720c */ /* 0x000fe40003fc6270 */
[----:B------:R-:W-:-:S02]  /*1fd30*/  IADD3 R8, PT, PT, R0, -0x58, RZ ;  /* 0xffffffa800087810 */ /* 0x000fc40007ffe0ff */
[----:B------:R-:W-:Y:S02]  /*1fd40*/  ISETP.GE.AND P5, PT, R9, R234, PT ;  /* 0x000000ea0900720c */ /* 0x000fe40003fa6270 */
[----:B------:R-:W-:Y:S02]  /*1fd50*/  FSEL R5, R5, -INF , P1 ;  /* 0xff80000005057808 */ /* 0x000fe40000800000 */
[----:B------:R-:W-:Y:S02]  /*1fd60*/  ISETP.GE.AND P2, PT, R9, R232, PT ;  /* 0x000000e80900720c */ /* 0x000fe40003f46270 */
[----:B------:R-:W-:Y:S02]  /*1fd70*/  FSEL R13, R13, -INF , P0 ;  /* 0xff8000000d0d7808 */ /* 0x000fe40000000000 */
[----:B------:R-:W-:Y:S02]  /*1fd80*/  ISETP.GE.AND P3, PT, R20, R229, PT ;  /* 0x000000e51400720c */ /* 0x000fe40003f66270 */
[----:B------:R-:W-:-:S02]  /*1fd90*/  ISETP.GE.AND P4, PT, R9, R233, PT ;  /* 0x000000e90900720c */ /* 0x000fc40003f86270 */
[----:B------:R-:W-:Y:S02]  /*1fda0*/  ISETP.GE.AND P1, PT, R9, R229, PT ;  /* 0x000000e50900720c */ /* 0x000fe40003f26270 */
[----:B------:R-:W-:Y:S02]  /*1fdb0*/  FSEL R241, R5, -INF , !P6 ;  /* 0xff80000005f17808 */ /* 0x000fe40007000000 */
[----:B------:R-:W-:Y:S02]  /*1fdc0*/  ISETP.GE.AND P0, PT, R8, R234, PT ;  /* 0x000000ea0800720c */ /* 0x000fe40003f06270 */
[----:B------:R-:W-:Y:S02]  /*1fdd0*/  FSEL R10, R10, -INF , P5 ;  /* 0xff8000000a0a7808 */ /* 0x000fe40002800000 */
[----:B------:R-:W-:Y:S02]  /*1fde0*/  FSEL R11, R11, -INF , P2 ;  /* 0xff8000000b0b7808 */ /* 0x000fe40001000000 */
[----:B------:R-:W-:-:S02]  /*1fdf0*/  IADD3 R5, PT, PT, R0, -0x57, RZ ;  /* 0xffffffa900057810 */ /* 0x000fc40007ffe0ff */
[----:B------:R-:W-:Y:S02]  /*1fe00*/  FSEL R183, R13, -INF , !P3 ;  /* 0xff8000000db77808 */ /* 0x000fe40005800000 */
[----:B------:R-:W-:Y:S02]  /*1fe10*/  FSEL R235, R10, -INF , !P4 ;  /* 0xff8000000aeb7808 */ /* 0x000fe40006000000 */
[----:B------:R-:W-:Y:S02]  /*1fe20*/  FSEL R14, R14, -INF , P0 ;  /* 0xff8000000e0e7808 */ /* 0x000fe40000000000 */
[----:B------:R-:W-:Y:S02]  /*1fe30*/  FSEL R181, R11, -INF , !P1 ;  /* 0xff8000000bb57808 */ /* 0x000fe40004800000 */
[----:B------:R-:W-:Y:S02]  /*1fe40*/  ISETP.GE.AND P3, PT, R8, R232, PT ;  /* 0x000000e80800720c */ /* 0x000fe40003f66270 */
[----:B------:R-:W-:-:S02]  /*1fe50*/  ISETP.GE.AND P4, PT, R5, R234, PT ;  /* 0x000000ea0500720c */ /* 0x000fc40003f86270 */
[C---:B------:R-:W-:Y:S02]  /*1fe60*/  ISETP.GE.AND P2, PT, R5.reuse, R233, PT ;  /* 0x000000e90500720c */ /* 0x040fe40003f46270 */
[C---:B------:R-:W-:Y:S02]  /*1fe70*/  ISETP.GE.AND P0, PT, R5.reuse, R232, PT ;  /* 0x000000e80500720c */ /* 0x040fe40003f06270 */
[----:B------:R-:W-:Y:S02]  /*1fe80*/  ISETP.GE.AND P1, PT, R5, R229, PT ;  /* 0x000000e50500720c */ /* 0x000fe40003f26270 */
[C---:B------:R-:W-:Y:S02]  /*1fe90*/  IADD3 R4, PT, PT, R0.reuse, -0x50, RZ ;  /* 0xffffffb000047810 */ /* 0x040fe40007ffe0ff */
[----:B------:R-:W-:Y:S02]  /*1fea0*/  IADD3 R5, PT, PT, R0, -0x4f, RZ ;  /* 0xffffffb100057810 */ /* 0x000fe40007ffe0ff */
[----:B------:R-:W-:-:S02]  /*1feb0*/  ISETP.GE.AND P6, PT, R8, R233, PT ;  /* 0x000000e90800720c */ /* 0x000fc40003fc6270 */
[----:B------:R-:W-:Y:S02]  /*1fec0*/  ISETP.GE.AND P5, PT, R8, R229, PT ;  /* 0x000000e50800720c */ /* 0x000fe40003fa6270 */
        /* <DEDUP_REMOVED lines=15> */
[----:B------:R-:W-:Y:S02]  /*1ffc0*/  FMNMX3.FTZ R8, R164, R31, R35, !PT ;  /* 0x0000001fa4087276 */ /* 0x000fe40007810023 */
[----:B------:R-:W-:-:S02]  /*1ffd0*/  FSEL R32, R32, -INF , P5 ;  /* 0xff80000020207808 */ /* 0x000fc40002800000 */
[----:B------:R-:W-:Y:S02]  /*1ffe0*/  FSEL R219, R7, -INF , !P6 ;  /* 0xff80000007db7808 */ /* 0x000fe40007000000 */
[----:B------:R-:W-:Y:S02]  /*1fff0*/  FSEL R217, R26, -INF , !P2 ;  /* 0xff8000001ad97808 */ /* 0x000fe40005000000 */
[C---:B------:R-:W-:Y:S02]  /*20000*/  ISETP.GE.AND P5, PT, R4.reuse, R234, PT ;  /* 0x000000ea0400720c */ /* 0x040fe40003fa6270 */
[C---:B------:R-:W-:Y:S02]  /*20010*/  ISETP.GE.AND P6, PT, R4.reuse, R233, PT ;  /* 0x000000e90400720c */ /* 0x040fe40003fc6270 */
[C---:B------:R-:W-:Y:S02]  /*20020*/  ISETP.GE.AND P0, PT, R4.reuse, R232, PT ;  /* 0x000000e80400720c */ /* 0x040fe40003f06270 */
[----:B------:R-:W-:-:S02]  /*20030*/  ISETP.GE.AND P2, PT, R4, R229, PT ;  /* 0x000000e50400720c */ /* 0x000fc40003f46270 */
[----:B------:R-:W-:Y:S02]  /*20040*/  FSEL R177, R15, -INF , !P1 ;  /* 0xff8000000fb17808 */ /* 0x000fe40004800000 */
[----:B------:R-:W-:Y:S01]  /*20050*/  FMNMX3.FTZ R4, R3, R27, R19, !PT ;  /* 0x0000001b03047276 */ /* 0x000fe20007810013 */
[----:B------:R-:W-:Y:S01]  /*20060*/  LDSM.16.MT88.4 R12, [R214+0x10000] ;  /* 0x01000000d60c783b */ /* 0x000fe20000004200 */
[----:B------:R-:W-:Y:S02]  /*20070*/  ISETP.GE.AND P1, PT, R5, R232, PT ;  /* 0x000000e80500720c */ /* 0x000fe40003f26270 */
[----:B------:R-:W-:Y:S02]  /*20080*/  FMNMX3.FTZ R8, R8, R33, R23, !PT ;  /* 0x0000002108087276 */ /* 0x000fe40007810017 */
[----:B------:R-:W-:Y:S02]  /*20090*/  IADD3 R0, PT, PT, R0, -0x47, RZ ;  /* 0xffffffb900007810 */ /* 0x000fe40007ffe0ff */
[----:B------:R-:W-:-:S02]  /*200a0*/  FMNMX3.FTZ R4, R4, R17, R21, !PT ;  /* 0x0000001104047276 */ /* 0x000fc40007810015 */
[----:B------:R-:W-:Y:S02]  /*200b0*/  FSEL R18, R18, -INF , P1 ;  /* 0xff80000012127808 */ /* 0x000fe40000800000 */
[----:B------:R-:W-:Y:S02]  /*200c0*/  FMNMX3.FTZ R8, R8, R197, R195, !PT ;  /* 0x000000c508087276 */ /* 0x000fe400078100c3 */
[----:B------:R-:W-:Y:S02]  /*200d0*/  ISETP.GE.AND P1, PT, R0, R234, PT ;  /* 0x000000ea0000720c */ /* 0x000fe40003f26270 */
[----:B------:R-:W-:Y:S02]  /*200e0*/  FMNMX3.FTZ R4, R4, R171, R169, !PT ;  /* 0x000000ab04047276 */ /* 0x000fe400078100a9 */
[----:B------:R-:W-:Y:S02]  /*200f0*/  FMNMX3.FTZ R8, R8, R175, R173, !PT ;  /* 0x000000af08087276 */ /* 0x000fe400078100ad */
[----:B------:R-:W-:-:S02]  /*20100*/  FSEL R30, R30, -INF , P5 ;  /* 0xff8000001e1e7808 */ /* 0x000fc40002800000 */
[----:B------:R-:W-:Y:S02]  /*20110*/  FSEL R166, R166, -INF , P0 ;  /* 0xff800000a6a67808 */ /* 0x000fe40000000000 */
[----:B------:R-:W-:Y:S02]  /*20120*/  FSEL R34, R34, -INF , P1 ;  /* 0xff80000022227808 */ /* 0x000fe40000800000 */
[C---:B------:R-:W-:Y:S02]  /*20130*/  ISETP.GE.AND P5, PT, R0.reuse, R233, PT ;  /* 0x000000e90000720c */ /* 0x040fe40003fa6270 */
[C---:B------:R-:W-:Y:S02]  /*20140*/  ISETP.GE.AND P0, PT, R0.reuse, R232, PT ;  /* 0x000000e80000720c */ /* 0x040fe40003f06270 */
[----:B------:R-:W-:Y:S02]  /*20150*/  ISETP.GE.AND P1, PT, R0, R229, PT ;  /* 0x000000e50000720c */ /* 0x000fe40003f26270 */
[----:B------:R-:W-:-:S02]  /*20160*/  FMNMX3.FTZ R0, R4, R167, R165, !PT ;  /* 0x000000a704007276 */ /* 0x000fc400078100a5 */
[----:B------:R-:W-:Y:S01]  /*20170*/  FMNMX3.FTZ R8, R8, R241, R235, !PT ;  /* 0x000000f108087276 */ /* 0x000fe200078100eb */
[----:B------:R-:W1:Y:S01]  /*20180*/  S2R R4, SR_TID.X ;  /* 0x0000000000047919 */ /* 0x000e620000002100 */
[----:B------:R-:W-:Y:S02]  /*20190*/  ISETP.GE.AND P3, PT, R5, R229, PT ;  /* 0x000000e50500720c */ /* 0x000fe40003f66270 */
[----:B------:R-:W-:Y:S02]  /*201a0*/  FMNMX3.FTZ R0, R0, R183, R181, !PT ;  /* 0x000000b700007276 */ /* 0x000fe400078100b5 */
[----:B------:R-:W-:Y:S02]  /*201b0*/  FMNMX3.FTZ R8, R8, R227, R221, !PT ;  /* 0x000000e308087276 */ /* 0x000fe400078100dd */
[----:B------:R-:W-:Y:S02]  /*201c0*/  FSEL R168, R168, -INF , P0 ;  /* 0xff800000a8a87808 */ /* 0x000fe40000000000 */
[----:B------:R-:W-:-:S02]  /*201d0*/  FSEL R211, R32, -INF , !P4 ;  /* 0xff80000020d37808 */ /* 0x000fc40006000000 */
[----:B------:R-:W-:Y:S02]  /*201e0*/  FSEL R209, R18, -INF , !P3 ;  /* 0xff80000012d17808 */ /* 0x000fe40005800000 */
[----:B------:R-:W-:Y:S02]  /*201f0*/  FMNMX3.FTZ R0, R0, R179, R177, !PT ;  /* 0x000000b300007276 */ /* 0x000fe400078100b1 */
[----:B------:R-:W-:Y:S02]  /*20200*/  FSEL R215, R30, -INF , !P6 ;  /* 0xff8000001ed77808 */ /* 0x000fe40007000000 */
[----:B------:R-:W-:Y:S02]  /*20210*/  FSEL R213, R34, -INF , !P5 ;  /* 0xff80000022d57808 */ /* 0x000fe40006800000 */
[----:B------:R-:W-:Y:S02]  /*20220*/  FMNMX3.FTZ R8, R8, R219, R217, !PT ;  /* 0x000000db08087276 */ /* 0x000fe400078100d9 */
[----:B------:R-:W-:-:S02]  /*20230*/  FSEL R207, R166, -INF , !P2 ;  /* 0xff800000a6cf7808 */ /* 0x000fc40005000000 */
[----:B------:R-:W-:Y:S02]  /*20240*/  FSEL R205, R168, -INF , !P1 ;  /* 0xff800000a8cd7808 */ /* 0x000fe40004800000 */
[----:B------:R-:W-:Y:S02]  /*20250*/  FMNMX3.FTZ R0, R0, R211, R209, !PT ;  /* 0x000000d300007276 */ /* 0x000fe400078100d1 */
[----:B------:R-:W-:Y:S02]  /*20260*/  FMNMX3.FTZ R8, R8, R215, R213, !PT ;  /* 0x000000d708087276 */ /* 0x000fe400078100d5 */
[----:B------:R-:W-:Y:S02]  /*20270*/  FMNMX3.FTZ R6, R0, R207, R205, !PT ;  /* 0x000000cf00067276 */ /* 0x000fe400078100cd */
[----:B------:R-:W-:Y:S01]  /*20280*/  IADD3 R16, PT, PT, R214, 0x10000, RZ ;  /* 0x00010000d6107810 */ /* 0x000fe20007ffe0ff */
[----:B------:R-:W2:Y:S04]  /*20290*/  SHFL.BFLY PT, R7, R8, 0x2, 0x1f ;  /* 0x0c401f0008077f89 */ /* 0x000ea800000e0000 */
[----:B------:R-:W3:Y:S01]  /*202a0*/  SHFL.BFLY PT, R5, R6, 0x2, 0x1f ;  /* 0x0c401f0006057f89 */ /* 0x000ee200000e0000 */
[----:B--2---:R-:W-:-:S02]  /*202b0*/  FMNMX.FTZ R7, R8, R7, !PT ;  /* 0x0000000708077209 */ /* 0x004fc40007810000 */
[----:B---3--:R-:W-:-:S03]  /*202c0*/  FMNMX.FTZ R5, R6, R5, !PT ;  /* 0x0000000506057209 */ /* 0x008fc60007810000 */
[----:B------:R-:W2:Y:S04]  /*202d0*/  SHFL.BFLY PT, R184, R7, 0x1, 0x1f ;  /* 0x0c201f0007b87f89 */ /* 0x000ea800000e0000 */
[----:B------:R-:W3:Y:S01]  /*202e0*/  SHFL.BFLY PT, R0, R5, 0x1, 0x1f ;  /* 0x0c201f0005007f89 */ /* 0x000ee200000e0000 */
[----:B--2---:R-:W-:Y:S02]  /*202f0*/  FMNMX.FTZ R184, R7, R184, !PT ;  /* 0x000000b807b87209 */ /* 0x004fe40007810000 */
[----:B---3--:R-:W-:-:S03]  /*20300*/  FMNMX.FTZ R0, R5, R0, !PT ;  /* 0x0000000005007209 */ /* 0x008fc60007810000 */
[C---:B------:R-:W-:Y:S01]  /*20310*/  FMUL.FTZ R206, R184.reuse, UR14 ;  /* 0x0000000eb8ce7c20 */ /* 0x040fe20008410000 */
[----:B------:R-:W-:Y:S02]  /*20320*/  FSETP.NEU.FTZ.AND P1, PT, R184, -INF , PT ;  /* 0xff800000b800780b */ /* 0x000fe40003f3d000 */
[C---:B------:R-:W-:Y:S01]  /*20330*/  FSETP.NEU.FTZ.AND P0, PT, R0.reuse, -INF , PT ;  /* 0xff8000000000780b */ /* 0x040fe20003f1d000 */
[----:B------:R-:W-:Y:S01]  /*20340*/  FMUL.FTZ R204, R0, UR14 ;  /* 0x0000000e00cc7c20 */ /* 0x000fe20008410000 */
[----:B------:R-:W-:Y:S02]  /*20350*/  FSEL R206, R206, RZ, P1 ;  /* 0x000000ffcece7208 */ /* 0x000fe40000800000 */
[----:B------:R-:W-:Y:S02]  /*20360*/  FSEL R5, R184, RZ, P1 ;  /* 0x000000ffb8057208 */ /* 0x000fe40000800000 */
[----:B-1----:R-:W-:Y:S01]  /*20370*/  R2P PR, R4, 0x6 ;  /* 0x0000000604007804 */ /* 0x002fe20000000000 */
[--C-:B------:R-:W-:Y:S01]  /*20380*/  FFMA.FTZ R190, R31, UR14, -R206.reuse ;  /* 0x0000000e1fbe7c23 */ /* 0x100fe200080108ce */
[----:B------:R-:W-:Y:S01]  /*20390*/  FSEL R6, R0, RZ, P0 ;  /* 0x000000ff00067208 */ /* 0x000fe20000000000 */
[----:B------:R-:W-:Y:S01]  /*203a0*/  FADD.FTZ R5, R164, -R5 ;  /* 0x80000005a4057221 */ /* 0x000fe20000010000 */
[----:B------:R-:W-:Y:S01]  /*203b0*/  FSEL R204, R204, RZ, P0 ;  /* 0x000000ffcccc7208 */ /* 0x000fe20000000000 */
[----:B------:R-:W-:Y:S01]  /*203c0*/  FFMA.FTZ R189, R35, UR14, -R206 ;  /* 0x0000000e23bd7c23 */ /* 0x000fe200080108ce */
[----:B------:R-:W-:Y:S01]  /*203d0*/  SEL R193, R2, 0xffffffe0, !P1 ;  /* 0xffffffe002c17807 */ /* 0x000fe20004800000 */
[----:B------:R-:W-:Y:S01]  /*203e0*/  FADD.FTZ R6, R3, -R6 ;  /* 0x8000000603067221 */ /* 0x000fe20000010000 */
[----:B------:R-:W-:Y:S01]  /*203f0*/  FMUL.FTZ R3, R5, UR14 ;  /* 0x0000000e05037c20 */ /* 0x000fe20008410000 */
[--C-:B------:R-:W-:Y:S01]  /*20400*/  FFMA.FTZ R188, R33, UR14, -R206.reuse ;  /* 0x0000000e21bc7c23 */ /* 0x100fe200080108ce */
[----:B------:R-:W-:Y:S01]  /*20410*/  IADD3 R203, PT, PT, R214, R193, RZ ;  /* 0x000000c1d6cb7210 */ /* 0x000fe20007ffe0ff */
[----:B------:R-:W-:Y:S01]  /*20420*/  FMUL.FTZ R2, R6, UR14 ;  /* 0x0000000e06027c20 */ /* 0x000fe20008410000 */
[----:B------:R-:W-:Y:S01]  /*20430*/  FFMA.FTZ R187, R23, UR14, -R206 ;  /* 0x0000000e17bb7c23 */ /* 0x000fe200080108ce */
[----:B------:R-:W-:Y:S01]  /*20440*/  @P2 IADD3 R202, PT, PT, R16, -0x40, RZ ;  /* 0xffffffc010ca2810 */ /* 0x000fe20007ffe0ff */
[----:B------:R-:W1:Y:S01]  /*20450*/  MUFU.EX2 R3, R3 ;  /* 0x0000000300037308 */ /* 0x000e620000000800 */
[--C-:B------:R-:W-:Y:S01]  /*20460*/  FFMA.FTZ R186, R27, UR14, -R204.reuse ;  /* 0x0000000e1bba7c23 */ /* 0x100fe200080108cc */
        /* <DEDUP_REMOVED lines=175> */
[----:B------:R-:W4:Y:S01]  /*20f60*/  MUFU.EX2 R195, R195 ;  /* 0x000000c300c37308 */ /* 0x000f220000000800 */
[C---:B------:R-:W-:Y:S01]  /*20f70*/  HMMA.16816.F32 R20, R4.reuse, R22, R148 ;  /* 0x000000160414723c */ /* 0x040fe20000001894 */
[----:B------:R-:W-:Y:S01]  /*20f80*/  LDSM.16.MT88.4 R148, [R214+0x12000] ;  /* 0x01200000d694783b */ /* 0x000fe20000004200 */
[-C--:B------:R-:W-:Y:S01]  /*20f90*/  FMUL.FTZ R41, R41, R3.reuse ;  /* 0x0000000329297220 */ /* 0x080fe20000410000 */
[----:B------:R-:W4:Y:S01]  /*20fa0*/  MUFU.EX2 R200, R200 ;  /* 0x000000c800c87308 */ /* 0x000f220000000800 */
        /* <DEDUP_REMOVED lines=31> */
[----:B------:R-:W2:Y:S01]  /*211a0*/  LDSM.16.MT88.4 R152, [R193+0x6000] ;  /* 0x00600000c198783b */ /* 0x000ea20000004200 */
        /* <DEDUP_REMOVED lines=12> */
[----:B------:R-:W-:Y:S01]  /*21270*/  HMMA.16816.F32 R104, R4, R146, R104 ;  /* 0x000000920468723c */ /* 0x000fe20000001868 */
[----:B------:R-:W3:Y:S02]  /*21280*/  LDSM.16.MT88.4 R144, [R203+0x10800] ;  /* 0x01080000cb90783b */ /* 0x000ee40000004200 */
[----:B-1----:R-:W-:-:S04]  /*21290*/  FADD.FTZ R2, R196, R3 ;  /* 0x00000003c4027221 */ /* 0x002fc80000010000 */
[----:B-----5:R-:W-:Y:S01]  /*212a0*/  FADD.FTZ R2, R199, R2 ;  /* 0x00000002c7027221 */ /* 0x020fe20000010000 */
[----:B----4-:R-:W-:Y:S03]  /*212b0*/  HMMA.16816.F32 R108, R4, R140, R108 ;  /* 0x0000008c046c723c */ /* 0x010fe6000000186c */
[----:B------:R-:W-:-:S04]  /*212c0*/  FADD.FTZ R3, R195, R2 ;  /* 0x00000002c3037221 */ /* 0x000fc80000010000 */
[----:B------:R-:W-:Y:S01]  /*212d0*/  FADD.FTZ R3, R200, R3 ;  /* 0x00000003c8037221 */ /* 0x000fe20000010000 */
        /* <DEDUP_REMOVED lines=56> */
[----:B----4-:R-:W4:Y:S07]  /*21660*/  LDSM.16.MT88.4 R136, [R202+0x1000] ;  /* 0x00100000ca88783b */ /* 0x010f2e0000004200 */
        /* <DEDUP_REMOVED lines=25> */
[----:B------:R-:W-:Y:S01]  /*21800*/  FADD.FTZ R208, R227, R208 ;  /* 0x000000d0e3d07221 */ /* 0x000fe20000010000 */
[-C--:B------:R-:W-:Y:S01]  /*21810*/  MOV R3, R0.reuse ;  /* 0x0000000000037202 */ /* 0x080fe20000000f00 */
[----:B------:R-:W-:Y:S01]  /*21820*/  FADD.FTZ R235, R235, R216 ;  /* 0x000000d8ebeb7221 */ /* 0x000fe20000010000 */
[----:B------:R-:W-:Y:S01]  /*21830*/  @P0 MOV R3, R0 ;  /* 0x0000000000030202 */ /* 0x000fe20000000f00 */
[----:B------:R-:W-:-:S02]  /*21840*/  FADD.FTZ R221, R221, R208 ;  /* 0x000000d0dddd7221 */ /* 0x000fc40000010000 */
        /* <DEDUP_REMOVED lines=117> */
.L_x_3275:
[----:B------:R-:W-:-:S12]  /*21fa0*/  UIADD3 UR22, UPT, UPT, UR28, -0x1, URZ ;  /* 0xffffffff1c167890 */ /* 0x000fd8000fffe0ff */
.L_x_3281:
        /* <DEDUP_REMOVED lines=23> */
[----:B------:R-:W4:Y:S01]  /*22120*/  LDCU UR18, c[0x0][0x50c] ;  /* 0x0000a180ff1277ac */ /* 0x000f220008000800 */
        /* <DEDUP_REMOVED lines=12> */
[----:B------:R-:W1:Y:S01]  /*221f0*/  LDCU.64 UR14, c[0x0][0x3a8] ;  /* 0x00007500ff0e77ac */ /* 0x000e620008000a00 */
[----:B------:R-:W-:-:S02]  /*22200*/  UIADD3 UR25, UPT, UPT, UR25, 0x40, URZ ;  /* 0x0000004019197890 */ /* 0x000fc4000fffe0ff */
[----:B--23--:R-:W-:-:S12]  /*22210*/  ULEA UR6, UR6, UR16, 0x18 ;  /* 0x0000001006067291 */ /* 0x00cfd8000f8ec0ff */
.L_x_3286:
        /* <DEDUP_REMOVED lines=105> */
.L_x_3283:
[-C--:B------:R-:W-:Y:S01]  /*228b0*/  @!P6 MOV R224, R228.reuse ;  /* 0x000000e400e0e202 */ /* 0x080fe20000000f00 */
[----:B------:R-:W-:Y:S01]  /*228c0*/  USHF.L.U32 UR16, UR17, 0x5, URZ ;  /* 0x0000000511107899 */ /* 0x000fe200080006ff */
[----:B------:R-:W-:Y:S01]  /*228d0*/  MOV R216, 0x20 ;  /* 0x0000002000d87802 */ /* 0x000fe20000000f00 */
[----:B------:R-:W-:Y:S01]  /*228e0*/  USHF.L.U64.HI UR17, UR17, 0x5, UR19 ;  /* 0x0000000511117899 */ /* 0x000fe20008010213 */
[----:B------:R-:W-:Y:S01]  /*228f0*/  IADD3 R218, PT, PT, R222, UR6, RZ ;  /* 0x00000006deda7c10 */ /* 0x000fe2000fffe0ff */
[----:B------:R-:W-:Y:S01]  /*22900*/  @!PT LDS RZ, [RZ] ;  /* 0x00000000fffff984 */ /* 0x000fe20000000800 */
[----:B------:R-:W-:Y:S01]  /*22910*/  @!PT LDS RZ, [RZ] ;  /* 0x00000000fffff984 */ /* 0x000fe20000000800 */
[----:B------:R-:W-:Y:S01]  /*22920*/  @!PT LDS RZ, [RZ] ;  /* 0x00000000fffff984 */ /* 0x000fe20000000800 */
[----:B-1----:R1:W-:Y:S01]  /*22930*/  @!P6 LDGSTS.E.BYPASS.LTC128B.128 [R241+0x10000], desc[UR26][R224.64] ;  /* 0x10000000e0f1efae */ /* 0x0023e2000b981a1a */
[----:B------:R-:W-:Y:S01]  /*22940*/  LOP3.LUT P3, RZ, R3, 0x4, RZ, 0xc0, !PT ;  /* 0x0000000403ff7812 */ /* 0x000fe2000786c0ff */
[----:B------:R-:W-:Y:S01]  /*22950*/  UIADD3 UR24, UPT, UPT, UR24, -0x1, URZ ;  /* 0xffffffff18187890 */ /* 0x000fe2000fffe0ff */
[----:B------:R-:W-:Y:S02]  /*22960*/  IADD3 R10, P0, PT, R228, UR16, RZ ;  /* 0x00000010e40a7c10 */ /* 0x000fe4000ff1e0ff */
[----:B------:R-:W-:Y:S01]  /*22970*/  @P6 STS.128 [R241+0x10000], RZ ;  /* 0x010000fff1006388 */ /* 0x000fe20000000c00 */
[----:B------:R-:W-:Y:S01]  /*22980*/  UISETP.GT.AND UP2, UPT, UR24, UR7, UPT ;  /* 0x000000071800728c */ /* 0x000fe2000bf44270 */
[----:B------:R-:W-:Y:S02]  /*22990*/  IADD3.X R11, PT, PT, R225, UR17, RZ, P0, !PT ;  /* 0x00000011e10b7c10 */ /* 0x000fe400087fe4ff */
[----:B------:R-:W-:Y:S04]  /*229a0*/  IADD3 R8, P0, PT, R10, UR16, RZ ;  /* 0x000000100a087c10 */ /* 0x000fe8000ff1e0ff */
[----:B------:R-:W-:Y:S02]  /*229b0*/  IADD3.X R9, PT, PT, R11, UR17, RZ, P0, !PT ;  /* 0x000000110b097c10 */ /* 0x000fe400087fe4ff */
[----:B------:R-:W-:Y:S04]  /*229c0*/  IADD3 R6, P0, PT, R8, UR16, RZ ;  /* 0x0000001008067c10 */ /* 0x000fe8000ff1e0ff */
[----:B------:R-:W-:Y:S02]  /*229d0*/  IADD3.X R7, PT, PT, R9, UR17, RZ, P0, !PT ;  /* 0x0000001109077c10 */ /* 0x000fe400087fe4ff */
[----:B------:R-:W-:Y:S02]  /*229e0*/  LOP3.LUT P0, RZ, R3, 0x2, RZ, 0xc0, !PT ;  /* 0x0000000203ff7812 */ /* 0x000fe4000780c0ff */
[----:B------:R-:W-:Y:S02]  /*229f0*/  MOV R3, 0x40 ;  /* 0x0000004000037802 */ /* 0x000fe40000000f00 */
[----:B------:R-:W-:Y:S02]  /*22a00*/  SEL R215, R216, 0xffffffe0, !P0 ;  /* 0xffffffe0d8d77807 */ /* 0x000fe40004000000 */
[-C--:B-1----:R-:W-:Y:S02]  /*22a10*/  @!P5 MOV R224, R228.reuse ;  /* 0x000000e400e0d202 */ /* 0x082fe40000000f00 */
[C---:B------:R-:W-:Y:S02]  /*22a20*/  IADD3 R219, PT, PT, R218.reuse, R215, RZ ;  /* 0x000000d7dadb7210 */ /* 0x040fe40007ffe0ff */
[----:B------:R-:W-:Y:S01]  /*22a30*/  SEL R3, R3, 0xffffffc0, !P3 ;  /* 0xffffffc003037807 */ /* 0x000fe20005800000 */
[----:B------:R-:W-:Y:S01]  /*22a40*/  @!PT LDS RZ, [RZ] ;  /* 0x00000000fffff984 */ /* 0x000fe20000000800 */
[----:B------:R-:W-:Y:S01]  /*22a50*/  @!PT LDS RZ, [RZ] ;  /* 0x00000000fffff984 */ /* 0x000fe20000000800 */
[----:B------:R-:W-:Y:S01]  /*22a60*/  @!PT LDS RZ, [RZ] ;  /* 0x00000000fffff984 */ /* 0x000fe20000000800 */
[----:B------:R1:W-:Y:S03]  /*22a70*/  @!P5 LDGSTS.E.BYPASS.LTC128B.128 [R241+0x12000], desc[UR26][R224.64+0x80] ;  /* 0x12000080e0f1dfae */ /* 0x0003e6000b981a1a */
[----:B------:R-:W-:Y:S02]  /*22a80*/  IADD3 R218, PT, PT, R218, R3, RZ ;  /* 0x00000003dada7210 */ /* 0x000fe40007ffe0ff */
[----:B------:R-:W-:Y:S01]  /*22a90*/  @P5 STS.128 [R241+0x12000], RZ ;  /* 0x012000fff1005388 */ /* 0x000fe20000000c00 */
[-C--:B-1----:R-:W-:Y:S05]  /*22aa0*/  @!P4 MOV R224, R228.reuse ;  /* 0x000000e400e0c202 */ /* 0x082fea0000000f00 */
[----:B------:R-:W-:Y:S01]  /*22ab0*/  @!PT LDS RZ, [RZ] ;  /* 0x00000000fffff984 */ /* 0x000fe20000000800 */
[----:B------:R-:W-:Y:S01]  /*22ac0*/  @!PT LDS RZ, [RZ] ;  /* 0x00000000fffff984 */ /* 0x000fe20000000800 */
[----:B------:R-:W-:Y:S01]  /*22ad0*/  @!PT LDS RZ, [RZ] ;  /* 0x00000000fffff984 */ /* 0x000fe20000000800 */
[----:B------:R1:W-:Y:S05]  /*22ae0*/  @!P4 LDGSTS.E.BYPASS.LTC128B.128 [R241+0x14000], desc[UR26][R224.64+0x100] ;  /* 0x14000100e0f1cfae */ /* 0x0003ea000b981a1a */
[----:B------:R-:W-:Y:S01]  /*22af0*/  @P4 STS.128 [R241+0x14000], RZ ;  /* 0x014000fff1004388 */ /* 0x000fe20000000c00 */
[----:B-1----:R-:W-:Y:S05]  /*22b00*/  @!P1 MOV R224, R228 ;  /* 0x000000e400e09202 */ /* 0x002fea0000000f00 */
        /* <DEDUP_REMOVED lines=18> */
[----:B------:R-:W-:Y:S01]  /*22c30*/  @!P4 LDGSTS.E.BYPASS.LTC128B.128 [R241+0x14800], desc[UR26][R10.64+0x100] ;  /* 0x148001000af1cfae */ /* 0x000fe2000b981a1a */
[----:B-1----:R-:W-:Y:S04]  /*22c40*/  LEA R224, R4, UR6, 0x1 ;  /* 0x0000000604e07c11 */ /* 0x002fe8000f8e08ff */
        /* <DEDUP_REMOVED lines=294> */
[----:B------:R-:W-:Y:S05]  /*23eb0*/  FMUL.FTZ R9, R26, UR18 ;  /* 0x000000121a097c20 */ /* 0x000fea0008410000 */
[----:B------:R-:W3:Y:S01]  /*23ec0*/  MUFU.TANH R14, R14 ;  /* 0x0000000e000e7308 */ /* 0x000ee20000002400 */
[----:B------:R-:W-:Y:S09]  /*23ed0*/  HMMA.16816.F32 R32, R188, R10, R32 ;  /* 0x0000000abc20723c */ /* 0x000ff20000001820 */
[----:B------:R-:W1:Y:S01]  /*23ee0*/  MUFU.TANH R15, R15 ;  /* 0x0000000f000f7308 */ /* 0x000e620000002400 */
[----:B------:R-:W-:Y:S01]  /*23ef0*/  FMUL.FTZ R183, R31, UR18 ;  /* 0x000000121fb77c20 */ /* 0x000fe20008410000 */
[----:B----4-:R-:W-:Y:S01]  /*23f00*/  FMUL.FTZ R22, R28, UR18 ;  /* 0x000000121c167c20 */ /* 0x010fe20008410000 */
[----:B------:R-:W-:Y:S07]  /*23f10*/  FMUL.FTZ R29, R29, UR18 ;  /* 0x000000121d1d7c20 */ /* 0x000fee0008410000 */
        /* <DEDUP_REMOVED lines=19> */
[----:B------:R-:W1:Y:S10]  /*24050*/  MUFU.TANH R183, R183 ;  /* 0x000000b700b77308 */ /* 0x000e740000002400 */
        /* <DEDUP_REMOVED lines=29> */
[----:B--2---:R-:W1:Y:S02]  /*24230*/  MUFU.RCP R10, R25 ;  /* 0x00000019000a7308 */ /* 0x004e640000001000 */
        /* <DEDUP_REMOVED lines=26> */
[----:B------:R-:W-:Y:S01]  /*243e0*/  UMOV UR17, UR8 ;  /* 0x0000000800117c82 */ /* 0x000fe20008000000 */
[----:B------:R-:W-:Y:S09]  /*243f0*/  LOP3.LUT R19, RZ, R18, RZ, 0x33, !PT ;  /* 0x00000012ff137212 */ /* 0x000ff200078e33ff */
[----:B------:R-:W-:Y:S02]  /*24400*/  @P0 IADD3 R20, PT, PT, R20, 0x1, RZ ;  /* 0x0000000114140810 */ /* 0x000fe40007ffe0ff */
[----:B------:R-:W-:Y:S02]  /*24410*/  ISETP.GE.AND P0, PT, R10, RZ, PT ;  /* 0x000000ff0a00720c */ /* 0x000fe40003f06270 */
[----:B------:R-:W-:Y:S11]  /*24420*/  LOP3.LUT R10, R18, UR16, RZ, 0x3c, !PT ;  /* 0x00000010120a7c12 */ /* 0x000ff6000f8e3cff */
[----:B------:R-:W-:Y:S01]  /*24430*/  @!P0 IMAD.MOV R23, RZ, RZ, -R23 ;  /* 0x000000ffff178224 */ /* 0x000fe200078e0a17 */
[----:B------:R-:W-:Y:S11]  /*24440*/  ISETP.GE.AND P0, PT, R10, RZ, PT ;  /* 0x000000ff0a00720c */ /* 0x000ff60003f06270 */
[----:B------:R-:W-:Y:S02]  /*24450*/  @!UPT UIADD3 URZ, UPT, UPT, URZ, URZ, URZ ;  /* 0x000000fffffff290 */ /* 0x000fe4000fffe0ff */
[----:B------:R-:W-:Y:S01]  /*24460*/  @!P0 IMAD.MOV R20, RZ, RZ, -R20 ;  /* 0x000000ffff148224 */ /* 0x000fe200078e0a14 */
[----:B------:R-:W-:Y:S04]  /*24470*/  ISETP.NE.AND P0, PT, R18, RZ, PT ;  /* 0x000000ff1200720c */ /* 0x000fe80003f05270 */
[C---:B------:R-:W-:Y:S02]  /*24480*/  SEL R23, R19.reuse, R23, !P0 ;  /* 0x0000001713177207 */ /* 0x040fe40004000000 */
[----:B------:R-:W-:Y:S02]  /*24490*/  SEL R19, R19, R20, !P0 ;  /* 0x0000001413137207 */ /* 0x000fe40004000000 */
[-C--:B------:R-:W-:Y:S02]  /*244a0*/  LEA R28, P0, R23, R230.reuse, 0x2 ;  /* 0x000000e6171c7211 */ /* 0x080fe400078010ff */
[----:B------:R-:W-:Y:S02]  /*244b0*/  IADD3 R25, PT, PT, R19, -R23, RZ ;  /* 0x8000001713197210 */ /* 0x000fe40007ffe0ff */
[-C--:B------:R-:W-:Y:S02]  /*244c0*/  LEA.HI.X.SX32 R29, R23, R231.reuse, 0x2, P0 ;  /* 0x000000e7171d7211 */ /* 0x080fe400000f16ff */
[----:B------:R-:W-:Y:S01]  /*244d0*/  LEA R26, P0, R19, R230, 0x2 ;  /* 0x000000e6131a7211 */ /* 0x000fe200078010ff */
        /* <DEDUP_REMOVED lines=10> */
[C---:B------:R-:W-:Y:S01]  /*24580*/  IMAD.WIDE.U32 R24, R11.reuse, UR12, R24 ;  /* 0x0000000c0b187c25 */ /* 0x040fe2000f8e0018 */
[----:B------:R-:W-:Y:S02]  /*24590*/  SHF.R.S32.HI R10, RZ, 0x1f, R11 ;  /* 0x0000001fff0a7819 */ /* 0x000fe4000001140b */
[----:B------:R-:W-:Y:S03]  /*245a0*/  LEA R226, P0, R24, R226, 0x1 ;  /* 0x000000e218e27211 */ /* 0x000fe600078008ff */
[----:B------:R-:W-:Y:S04]  /*245b0*/  IMAD R10, R10, UR12, RZ ;  /* 0x0000000c0a0a7c24 */ /* 0x000fe8000f8e02ff */
[----:B------:R-:W-:Y:S05]  /*245c0*/  IMAD R10, R11, UR13, R10 ;  /* 0x0000000d0b0a7c24 */ /* 0x000fea000f8e020a */
[----:B------:R-:W-:Y:S04]  /*245d0*/  IADD3 R10, PT, PT, R25, R10, RZ ;  /* 0x0000000a190a7210 */ /* 0x000fe80007ffe0ff */
[----:B------:R-:W-:Y:S07]  /*245e0*/  LEA.HI.X R223, R24, R223, R10, 0x1, P0 ;  /* 0x000000df18df7211 */ /* 0x000fee00000f0c0a */
.L_x_3285:
        /* <DEDUP_REMOVED lines=15> */
[--C-:B--2---:R-:W-:Y:S05]  /*246e0*/  @!P5 IMAD.MOV.U32 R222, RZ, RZ, R226.reuse ;  /* 0x000000ffffded224 */ /* 0x104fea00078e00e2 */
[----:B------:R-:W-:Y:S01]  /*246f0*/  @!PT LDS RZ, [RZ] ;  /* 0x00000000fffff984 */ /* 0x000fe20000000800 */
[----:B------:R-:W-:Y:S01]  /*24700*/  @!PT LDS RZ, [RZ] ;  /* 0x00000000fffff984 */ /* 0x000fe20000000800 */
[----:B------:R-:W-:Y:S01]  /*24710*/  @!PT LDS RZ, [RZ] ;  /* 0x00000000fffff984 */ /* 0x000fe20000000800 */
[----:B------:R2:W-:Y:S04]  /*24720*/  @!P5 LDGSTS.E.BYPASS.LTC128B.128 [R241+0xa000], desc[UR26][R222.64+0x80] ;  /* 0x0a000080def1dfae */ /* 0x0005e8000b981a1a */
[----:B------:R3:W-:Y:S01]  /*24730*/  @P5 STS.128 [R241+0xa000], RZ ;  /* 0x00a000fff1005388 */ /* 0x0007e20000000c00 */
[----:B--2---:R-:W-:Y:S05]  /*24740*/  @!P4 IMAD.MOV.U32 R222, RZ, RZ, R226 ;  /* 0x000000ffffdec224 */ /* 0x004fea00078e00e2 */
        /* <DEDUP_REMOVED lines=71> */
.L_x_3284:
[C---:B------:R-:W-:Y:S01]  /*24bc0*/  ISETP.GE.AND P4, PT, R236.reuse, R234, PT ;  /* 0x000000eaec00720c */ /* 0x040fe20003f86270 */
[----:B------:R-:W-:Y:S01]  /*24bd0*/  UISETP.GT.AND UP2, UPT, UR24, UR7, UPT ;  /* 0x000000071800728c */ /* 0x000fe2000bf44270 */
[----:B-1----:R-:W-:Y:S01]  /*24be0*/  IADD3 R30, PT, PT, R236, -0x1f, RZ ;  /* 0xffffffe1ec1e7810 */ /* 0x002fe20007ffe0ff */
[----:B------:R-:W-:Y:S01]  /*24bf0*/  UIADD3 UR25, UPT, UPT, UR25, -0x40, URZ ;  /* 0xffffffc019197890 */ /* 0x000fe2000fffe0ff */
[----:B------:R-:W-:Y:S02]  /*24c00*/  FSEL R218, R218, -INF , P4 ;  /* 0xff800000dada7808 */ /* 0x000fe40002000000 */
[C---:B------:R-:W-:Y:S02]  /*24c10*/  ISETP.GE.AND P4, PT, R236.reuse, R232, PT ;  /* 0x000000e8ec00720c */ /* 0x040fe40003f86270 */
[----:B---3--:R-:W-:Y:S02]  /*24c20*/  IADD3 R10, PT, PT, R236, -0x20, RZ ;  /* 0xffffffe0ec0a7810 */ /* 0x008fe40007ffe0ff */
[----:B------:R-:W-:Y:S02]  /*24c30*/  FSEL R211, R211, -INF , P4 ;  /* 0xff800000d3d37808 */ /* 0x000fe40002000000 */
[-C--:B------:R-:W-:Y:S02]  /*24c40*/  ISETP.GE.AND P4, PT, R30, R234.reuse, PT ;  /* 0x000000ea1e00720c */ /* 0x080fe40003f86270 */
[----:B------:R-:W-:Y:S02]  /*24c50*/  IADD3 R28, PT, PT, R236, -0x18, RZ ;  /* 0xffffffe8ec1c7810 */ /* 0x000fe40007ffe0ff */
[-C--:B------:R-:W-:Y:S02]  /*24c60*/  ISETP.GE.AND P1, PT, R10, R234.reuse, PT ;  /* 0x000000ea0a00720c */ /* 0x080fe40003f26270 */
[----:B------:R-:W-:Y:S02]  /*24c70*/  FSEL R169, R169, -INF , P4 ;  /* 0xff800000a9a97808 */ /* 0x000fe40002000000 */
[----:B------:R-:W-:Y:S02]  /*24c80*/  ISETP.GE.AND P4, PT, R28, R234, PT ;  /* 0x000000ea1c00720c */ /* 0x000fe40003f86270 */
[C---:B------:R-:W-:Y:S02]  /*24c90*/  ISETP.GE.AND P6, PT, R10.reuse, R233, PT ;  /* 0x000000e90a00720c */ /* 0x040fe40003fc6270 */
[CC--:B------:R-:W-:Y:S02]  /*24ca0*/  ISETP.GE.AND P0, PT, R10.reuse, R232.reuse, PT ;  /* 0x000000e80a00720c */ /* 0x0c0fe40003f06270 */
[----:B------:R-:W-:Y:S02]  /*24cb0*/  ISETP.GE.AND P5, PT, R10, R229, PT ;  /* 0x000000e50a00720c */ /* 0x000fe40003fa6270 */
[----:B------:R-:W-:Y:S02]  /*24cc0*/  IADD3 R10, PT, PT, R236, -0x17, RZ ;  /* 0xffffffe9ec0a7810 */ /* 0x000fe40007ffe0ff */
[----:B------:R-:W-:Y:S02]  /*24cd0*/  FSEL R168, R168, -INF , P1 ;  /* 0xff800000a8a87808 */ /* 0x000fe40000800000 */
[-C--:B------:R-:W-:Y:S02]  /*24ce0*/  ISETP.GE.AND P1, PT, R30, R232.reuse, PT ;  /* 0x000000e81e00720c */ /* 0x080fe40003f26270 */
[----:B------:R-:W-:Y:S02]  /*24cf0*/  FSEL R164, R164, -INF , P4 ;  /* 0xff800000a4a47808 */ /* 0x000fe40002000000 */
[-C--:B------:R-:W-:Y:S02]  /*24d00*/  ISETP.GE.AND P4, PT, R10, R232.reuse, PT ;  /* 0x000000e80a00720c */ /* 0x080fe40003f86270 */
[----:B------:R-:W-:Y:S02]  /*24d10*/  IADD3 R11, PT, PT, R236, -0x10, RZ ;  /* 0xfffffff0ec0b7810 */ /* 0x000fe40007ffe0ff */
[----:B------:R-:W-:Y:S02]  /*24d20*/  FSEL R171, R171, -INF , P1 ;  /* 0xff800000abab7808 */ /* 0x000fe40000800000 */
[-C--:B------:R-:W-:Y:S02]  /*24d30*/  ISETP.GE.AND P1, PT, R28, R232.reuse, PT ;  /* 0x000000e81c00720c */ /* 0x080fe40003f26270 */
[----:B------:R-:W-:Y:S02]  /*24d40*/  FSEL R173, R173, -INF , P4 ;  /* 0xff800000adad7808 */ /* 0x000fe40002000000 */
[C---:B------:R-:W-:Y:S02]  /*24d50*/  IADD3 R27, PT, PT, R236.reuse, -0xf, RZ ;  /* 0xfffffff1ec1b7810 */ /* 0x040fe40007ffe0ff */
[----:B------:R-:W-:Y:S02]  /*24d60*/  ISETP.GE.AND P4, PT, R11, R232, PT ;  /* 0x000000e80b00720c */ /* 0x000fe40003f86270 */
[----:B------:R-:W-:Y:S02]  /*24d70*/  IADD3 R25, PT, PT, R236, -0x7, RZ ;  /* 0xfffffff9ec197810 */ /* 0x000fe40007ffe0ff */
[----:B------:R-:W-:Y:S02]  /*24d80*/  FSEL R172, R172, -INF , P1 ;  /* 0xff800000acac7808 */ /* 0x000fe40000800000 */
[-C--:B------:R-:W-:Y:S02]  /*24d90*/  ISETP.GE.AND P1, PT, R27, R234.reuse, PT ;  /* 0x000000ea1b00720c */ /* 0x080fe40003f26270 */
[----:B------:R-:W-:Y:S02]  /*24da0*/  FSEL R179, R14, -INF , P4 ;  /* 0xff8000000eb37808 */ /* 0x000fe40002000000 */
[-C--:B------:R-:W-:Y:S02]  /*24db0*/  ISETP.GE.AND P4, PT, R25, R234.reuse, PT ;  /* 0x000000ea1900720c */ /* 0x080fe40003f86270 */
[----:B------:R-:W-:Y:S02]  /*24dc0*/  IADD3 R24, PT, PT, R236, 0x1, RZ ;  /* 0x00000001ec187810 */ /* 0x000fe40007ffe0ff */
[----:B------:R-:W-:Y:S02]  /*24dd0*/  FSEL R170, R170, -INF , P0 ;  /* 0xff800000aaaa7808 */ /* 0x000fe40000000000 */
[-C--:B------:R-:W-:Y:S02]  /*24de0*/  ISETP.GE.AND P0, PT, R10, R234.reuse, PT ;  /* 0x000000ea0a00720c */ /* 0x080fe40003f06270 */
[----:B------:R-:W-:Y:S02]  /*24df0*/  FSEL R176, R13, -INF , P1 ;  /* 0xff8000000db07808 */ /* 0x000fe40000800000 */
[----:B------:R-:W-:Y:S02]  /*24e00*/  FSEL R13, R5, -INF , P4 ;  /* 0xff800000050d7808 */ /* 0x000fe40002000000 */
[-C--:B------:R-:W-:Y:S02]  /*24e10*/  ISETP.GE.AND P4, PT, R24, R234.reuse, PT ;  /* 0x000000ea1800720c */ /* 0x080fe40003f86270 */
[C---:B------:R-:W-:Y:S02]  /*24e20*/  IADD3 R20, PT, PT, R236.reuse, 0x9, RZ ;  /* 0x00000009ec147810 */ /* 0x040fe40007ffe0ff */
[----:B------:R-:W-:Y:S02]  /*24e30*/  FSEL R29, R165, -INF , P0 ;  /* 0xff800000a51d7808 */ /* 0x000fe40000000000 */
[-C--:B------:R-:W-:Y:S02]  /*24e40*/  ISETP.GE.AND P0, PT, R11, R234.reuse, PT ;  /* 0x000000ea0b00720c */ /* 0x080fe40003f06270 */
[----:B------:R-:W-:Y:S02]  /*24e50*/  IADD3 R26, PT, PT, R236, -0x8, RZ ;  /* 0xfffffff8ec1a7810 */ /* 0x000fe40007ffe0ff */
[----:B------:R-:W-:Y:S02]  /*24e60*/  FSEL R210, R3, -INF , P4 ;  /* 0xff80000003d27808 */ /* 0x000fe40002000000 */
[----:B------:R-:W-:Y:S02]  /*24e70*/  ISETP.GE.AND P4, PT, R20, R234, PT ;  /* 0x000000ea1400720c */ /* 0x000fe40003f86270 */
[----:B------:R-:W-:Y:S02]  /*24e80*/  IADD3 R19, PT, PT, R236, 0x10, RZ ;  /* 0x00000010ec137810 */ /* 0x000fe40007ffe0ff */
[----:B------:R-:W-:Y:S02]  /*24e90*/  FSEL R178, R12, -INF , P0 ;  /* 0xff8000000cb27808 */ /* 0x000fe40000000000 */
[----:B------:R-:W-:Y:S02]  /*24ea0*/  ISETP.GE.AND P0, PT, R27, R232, PT ;  /* 0x000000e81b00720c */ /* 0x000fe40003f06270 */
[-C--:B------:R-:W-:Y:S02]  /*24eb0*/  ISETP.GE.AND P1, PT, R26, R234.reuse, PT ;  /* 0x000000ea1a00720c */ /* 0x080fe40003f26270 */
[----:B------:R-:W-:Y:S02]  /*24ec0*/  FSEL R206, R8, -INF , P4 ;  /* 0xff80000008ce7808 */ /* 0x000fe40002000000 */
[----:B------:R-:W-:Y:S02]  /*24ed0*/  ISETP.GE.AND P4, PT, R19, R234, PT ;  /* 0x000000ea1300720c */ /* 0x000fe40003f86270 */
[----:B------:R-:W-:Y:S02]  /*24ee0*/  FSEL R15, R15, -INF , P0 ;  /* 0xff8000000f0f7808 */ /* 0x000fe40000000000 */
[----:B------:R-:W-:Y:S02]  /*24ef0*/  FSEL R174, R4, -INF , P1 ;  /* 0xff80000004ae7808 */ /* 0x000fe40000800000 */
[-C--:B------:R-:W-:Y:S02]  /*24f00*/  ISETP.GE.AND P0, PT, R26, R232.reuse, PT ;  /* 0x000000e81a00720c */ /* 0x080fe40003f06270 */
[-C--:B------:R-:W-:Y:S02]  /*24f10*/  ISETP.GE.AND P1, PT, R25, R232.reuse, PT ;  /* 0x000000e81900720c */ /* 0x080fe40003f26270 */
[----:B------:R-:W-:Y:S02]  /*24f20*/  IADD3 R23, PT, PT, R236, 0x8, RZ ;  /* 0x00000008ec177810 */ /* 0x000fe40007ffe0ff */
[----:B------:R-:W-:Y:S02]  /*24f30*/  FSEL R22, R22, -INF , P4 ;  /* 0xff80000016167808 */ /* 0x000fe40002000000 */
[----:B------:R-:W-:Y:S02]  /*24f40*/  ISETP.GE.AND P4, PT, R19, R232, PT ;  /* 0x000000e81300720c */ /* 0x000fe40003f86270 */
[----:B------:R-:W-:Y:S02]  /*24f50*/  IADD3 R18, PT, PT, R236, 0x11, RZ ;  /* 0x00000011ec127810 */ /* 0x000fe40007ffe0ff */
[----:B------:R-:W-:Y:S02]  /*24f60*/  FSEL R16, R16, -INF , P0 ;  /* 0xff80000010107808 */ /* 0x000fe40000000000 */
[----:B------:R-:W-:Y:S02]  /*24f70*/  FSEL R17, R17, -INF , P1 ;  /* 0xff80000011117808 */ /* 0x000fe40000800000 */
[----:B------:R-:W-:Y:S02]  /*24f80*/  ISETP.GE.AND P1, PT, R23, R234, PT ;  /* 0x000000ea1700720c */ /* 0x000fe40003f26270 */
[-C--:B------:R-:W-:Y:S02]  /*24f90*/  ISETP.GE.AND P0, PT, R24, R232.reuse, PT ;  /* 0x000000e81800720c */ /* 0x080fe40003f06270 */
[----:B------:R-:W-:Y:S02]  /*24fa0*/  FSEL R195, R195, -INF , P4 ;  /* 0xff800000c3c37808 */ /* 0x000fe40002000000 */
[-C--:B------:R-:W-:Y:S02]  /*24fb0*/  ISETP.GE.AND P4, PT, R18, R232.reuse, PT ;  /* 0x000000e81200720c */ /* 0x080fe40003f86270 */
[----:B------:R-:W-:Y:S02]  /*24fc0*/  FSEL R6, R6, -INF , P0 ;  /* 0xff80000006067808 */ /* 0x000fe40000000000 */
[----:B------:R-:W-:Y:S02]  /*24fd0*/  FSEL R208, R7, -INF , P1 ;  /* 0xff80000007d07808 */ /* 0x000fe40000800000 */
[----:B------:R-:W-:Y:S02]  /*24fe0*/  IADD3 R3, PT, PT, R236, 0x18, RZ ;  /* 0x00000018ec037810 */ /* 0x000fe40007ffe0ff */
[-C--:B------:R-:W-:Y:S02]  /*24ff0*/  ISETP.GE.AND P0, PT, R23, R232.reuse, PT ;  /* 0x000000e81700720c */ /* 0x080fe40003f06270 */
[----:B------:R-:W-:Y:S02]  /*25000*/  ISETP.GE.AND P1, PT, R20, R232, PT ;  /* 0x000000e81400720c */ /* 0x000fe40003f26270 */
[----:B------:R-:W-:Y:S02]  /*25010*/  FSEL R183, R183, -INF , P4 ;  /* 0xff800000b7b77808 */ /* 0x000fe40002000000 */
[-C--:B------:R-:W-:Y:S02]  /*25020*/  ISETP.GE.AND P4, PT, R3, R234.reuse, PT ;  /* 0x000000ea0300720c */ /* 0x080fe40003f86270 */
[----:B------:R-:W-:Y:S02]  /*25030*/  FSEL R21, R21, -INF , P1 ;  /* 0xff80000015157808 */ /* 0x000fe40000800000 */
[----:B------:R-:W-:Y:S02]  /*25040*/  FSEL R207, R9, -INF , P0 ;  /* 0xff80000009cf7808 */ /* 0x000fe40000000000 */
[-C--:B------:R-:W-:Y:S02]  /*25050*/  ISETP.GE.AND P0, PT, R18, R234.reuse, PT ;  /* 0x000000ea1200720c */ /* 0x080fe40003f06270 */
[CC--:B------:R-:W-:Y:S02]  /*25060*/  ISETP.GE.AND P1, PT, R236.reuse, R233.reuse, PT ;  /* 0x000000e9ec00720c */ /* 0x0c0fe40003f26270 */
[----:B------:R-:W-:Y:S02]  /*25070*/  IADD3 R4, PT, PT, R236, 0x19, RZ ;  /* 0x00000019ec047810 */ /* 0x000fe40007ffe0ff */
[----:B------:R-:W-:Y:S02]  /*25080*/  FSEL R181, R181, -INF , P4 ;  /* 0xff800000b5b57808 */ /* 0x000fe40002000000 */
[----:B------:R-:W-:Y:S02]  /*25090*/  ISETP.GE.AND P4, PT, R30, R233, PT ;  /* 0x000000e91e00720c */ /* 0x000fe40003f86270 */
[----:B------:R-:W-:Y:S02]  /*250a0*/  FSEL R218, R218, -INF , !P1 ;  /* 0xff800000dada7808 */ /* 0x000fe40004800000 */
[----:B------:R-:W-:Y:S02]  /*250b0*/  FSEL R194, R194, -INF , P0 ;  /* 0xff800000c2c27808 */ /* 0x000fe40000000000 */
[----:B------:R-:W-:Y:S02]  /*250c0*/  ISETP.GE.AND P0, PT, R236, R229, PT ;  /* 0x000000e5ec00720c */ /* 0x000fe40003f06270 */
[----:B------:R-:W-:Y:S02]  /*250d0*/  ISETP.GE.AND P1, PT, R4, R234, PT ;  /* 0x000000ea0400720c */ /* 0x000fe40003f26270 */
[----:B------:R-:W-:Y:S02]  /*250e0*/  FSEL R12, R169, -INF , !P4 ;  /* 0xff800000a90c7808 */ /* 0x000fe40006000000 */
[----:B------:R-:W-:Y:S02]  /*250f0*/  ISETP.GE.AND P4, PT, R10, R233, PT ;  /* 0x000000e90a00720c */ /* 0x000fe40003f86270 */
[----:B------:R-:W-:Y:S02]  /*25100*/  FSEL R180, R180, -INF , P1 ;  /* 0xff800000b4b47808 */ /* 0x000fe40000800000 */
[----:B------:R-:W-:Y:S02]  /*25110*/  FSEL R7, R170, -INF , !P5 ;  /* 0xff800000aa077808 */ /* 0x000fe40006800000 */
[----:B------:R-:W-:Y:S02]  /*25120*/  FSEL R211, R211, -INF , !P0 ;  /* 0xff800000d3d37808 */ /* 0x000fe40004000000 */
[-C--:B------:R-:W-:Y:S02]  /*25130*/  ISETP.GE.AND P0, PT, R4, R232.reuse, PT ;  /* 0x000000e80400720c */ /* 0x080fe40003f06270 */
[----:B------:R-:W-:Y:S02]  /*25140*/  ISETP.GE.AND P1, PT, R3, R232, PT ;  /* 0x000000e80300720c */ /* 0x000fe40003f26270 */
[----:B------:R-:W-:Y:S02]  /*25150*/  ISETP.GE.AND P5, PT, R10, R229, PT ;  /* 0x000000e50a00720c */ /* 0x000fe40003fa6270 */
[----:B------:R-:W-:Y:S02]  /*25160*/  FSEL R8, R29, -INF , !P4 ;  /* 0xff8000001d087808 */ /* 0x000fe40006000000 */
[----:B------:R-:W-:Y:S02]  /*25170*/  ISETP.GE.AND P4, PT, R27, R233, PT ;  /* 0x000000e91b00720c */ /* 0x000fe40003f86270 */
[----:B------:R-:W-:Y:S02]  /*25180*/  FSEL R165, R31, -INF , P0 ;  /* 0xff8000001fa57808 */ /* 0x000fe40000000000 */
[----:B------:R-:W-:Y:S02]  /*25190*/  FSEL R166, R166, -INF , P1 ;  /* 0xff800000a6a67808 */ /* 0x000fe40000800000 */
[----:B------:R-:W-:Y:S02]  /*251a0*/  FSEL R9, R173, -INF , !P5 ;  /* 0xff800000ad097808 */ /* 0x000fe40006800000 */
[----:B------:R-:W-:Y:S02]  /*251b0*/  ISETP.GE.AND P0, PT, R30, R229, PT ;  /* 0x000000e51e00720c */ /* 0x000fe40003f06270 */
[-C--:B------:R-:W-:Y:S02]  /*251c0*/  ISETP.GE.AND P1, PT, R28, R233.reuse, PT ;  /* 0x000000e91c00720c */ /* 0x080fe40003f26270 */
[----:B------:R-:W-:Y:S02]  /*251d0*/  ISETP.GE.AND P5, PT, R26, R233, PT ;  /* 0x000000e91a00720c */ /* 0x000fe40003fa6270 */
[----:B------:R-:W-:Y:S02]  /*251e0*/  FSEL R14, R168, -INF , !P6 ;  /* 0xff800000a80e7808 */ /* 0x000fe40007000000 */
[----:B------:R-:W-:Y:S02]  /*251f0*/  ISETP.GE.AND P6, PT, R28, R229, PT ;  /* 0x000000e51c00720c */ /* 0x000fe40003fc6270 */
[----:B------:R-:W-:Y:S02]  /*25200*/  FSEL R176, R176, -INF , !P4 ;  /* 0xff800000b0b07808 */ /* 0x000fe40006000000 */
[-C--:B------:R-:W-:Y:S02]  /*25210*/  ISETP.GE.AND P4, PT, R25, R233.reuse, PT ;  /* 0x000000e91900720c */ /* 0x080fe40003f86270 */
[----:B------:R-:W-:Y:S02]  /*25220*/  FSEL R174, R174, -INF , !P5 ;  /* 0xff800000aeae7808 */ /* 0x000fe40006800000 */
[----:B------:R-:W-:Y:S02]  /*25230*/  FSEL R5, R171, -INF , !P0 ;  /* 0xff800000ab057808 */ /* 0x000fe40004000000 */
[----:B------:R-:W-:Y:S02]  /*25240*/  FSEL R10, R164, -INF , !P1 ;  /* 0xff800000a40a7808 */ /* 0x000fe40004800000 */
[C---:B------:R-:W-:Y:S02]  /*25250*/  ISETP.GE.AND P0, PT, R11.reuse, R233, PT ;  /* 0x000000e90b00720c */ /* 0x040fe40003f06270 */
        /* <DEDUP_REMOVED lines=9> */
[----:B------:R-:W-:Y:S02]  /*252f0*/  FSEL R178, R178, -INF , !P0 ;  /* 0xff800000b2b27808 */ /* 0x000fe40004000000 */
[-C--:B------:R-:W-:Y:S02]  /*25300*/  ISETP.GE.AND P1, PT, R25, R229.reuse, PT ;  /* 0x000000e51900720c */ /* 0x080fe40003f26270 */
[----:B------:R-:W-:Y:S02]  /*25310*/  FMNMX3.FTZ R13, R13, R10, R8, !PT ;  /* 0x0000000a0d0d7276 */ /* 0x000fe40007810008 */
[----:B------:R-:W-:Y:S02]  /*25320*/  FSEL R177, R15, -INF , !P6 ;  /* 0xff8000000fb17808 */ /* 0x000fe40007000000 */
[----:B------:R-:W-:Y:S02]  /*25330*/  ISETP.GE.AND P0, PT, R26, R229, PT ;  /* 0x000000e51a00720c */ /* 0x000fe40003f06270 */
[----:B------:R-:W-:Y:S02]  /*25340*/  FMNMX3.FTZ R6, R6, R11, R9, !PT ;  /* 0x0000000b06067276 */ /* 0x000fe40007810009 */
[----:B------:R-:W-:Y:S02]  /*25350*/  FSEL R173, R17, -INF , !P1 ;  /* 0xff80000011ad7808 */ /* 0x000fe40004800000 */
[----:B------:R-:W-:Y:S02]  /*25360*/  FMNMX3.FTZ R13, R13, R178, R176, !PT ;  /* 0x000000b20d0d7276 */ /* 0x000fe400078100b0 */
[-C--:B------:R-:W-:Y:S02]  /*25370*/  ISETP.GE.AND P6, PT, R24, R233.reuse, PT ;  /* 0x000000e91800720c */ /* 0x080fe40003fc6270 */
[-C--:B------:R-:W-:Y:S02]  /*25380*/  ISETP.GE.AND P4, PT, R23, R233.reuse, PT ;  /* 0x000000e91700720c */ /* 0x080fe40003f86270 */
[----:B------:R-:W-:Y:S02]  /*25390*/  ISETP.GE.AND P1, PT, R20, R233, PT ;  /* 0x000000e91400720c */ /* 0x000fe40003f26270 */
[----:B------:R-:W-:Y:S02]  /*253a0*/  FSEL R175, R16, -INF , !P0 ;  /* 0xff80000010af7808 */ /* 0x000fe40004000000 */
[----:B------:R-:W-:Y:S02]  /*253b0*/  FMNMX3.FTZ R6, R6, R179, R177, !PT ;  /* 0x000000b306067276 */ /* 0x000fe400078100b1 */
[----:B------:R-:W-:Y:S02]  /*253c0*/  FMNMX3.FTZ R13, R13, R174, R172, !PT ;  /* 0x000000ae0d0d7276 */ /* 0x000fe400078100ac */
[----:B------:R-:W-:Y:S02]  /*253d0*/  FSEL R210, R210, -INF , !P6 ;  /* 0xff800000d2d27808 */ /* 0x000fe40007000000 */
[-C--:B------:R-:W-:Y:S02]  /*253e0*/  ISETP.GE.AND P0, PT, R23, R229.reuse, PT ;  /* 0x000000e51700720c */ /* 0x080fe40003f06270 */
[----:B------:R-:W-:Y:S02]  /*253f0*/  FSEL R208, R208, -INF , !P4 ;  /* 0xff800000d0d07808 */ /* 0x000fe40006000000 */
[----:B------:R-:W-:Y:S02]  /*25400*/  FSEL R206, R206, -INF , !P1 ;  /* 0xff800000cece7808 */ /* 0x000fe40004800000 */
[----:B------:R-:W-:Y:S02]  /*25410*/  ISETP.GE.AND P6, PT, R20, R229, PT ;  /* 0x000000e51400720c */ /* 0x000fe40003fc6270 */
[----:B------:R-:W-:Y:S02]  /*25420*/  FMNMX3.FTZ R16, R6, R175, R173, !PT ;  /* 0x000000af06107276 */ /* 0x000fe400078100ad */
[C---:B------:R-:W-:Y:S02]  /*25430*/  ISETP.GE.AND P4, PT, R19.reuse, R229, PT ;  /* 0x000000e51300720c */ /* 0x040fe40003f86270 */
[CC--:B------:R-:W-:Y:S02]  /*25440*/  ISETP.GE.AND P1, PT, R18.reuse, R233.reuse, PT ;  /* 0x000000e91200720c */ /* 0x0c0fe40003f26270 */
[----:B------:R-:W-:Y:S02]  /*25450*/  ISETP.GE.AND P5, PT, R19, R233, PT ;  /* 0x000000e91300720c */ /* 0x000fe40003fa6270 */
[----:B------:R-:W-:Y:S02]  /*25460*/  FMNMX3.FTZ R13, R13, R218, R210, !PT ;  /* 0x000000da0d0d7276 */ /* 0x000fe400078100d2 */
[----:B------:R-:W-:Y:S02]  /*25470*/  FSEL R207, R207, -INF , !P0 ;  /* 0xff800000cfcf7808 */ /* 0x000fe40004000000 */
[----:B------:R-:W-:Y:S02]  /*25480*/  FSEL R205, R21, -INF , !P6 ;  /* 0xff80000015cd7808 */ /* 0x000fe40007000000 */
[----:B------:R-:W-:Y:S02]  /*25490*/  ISETP.GE.AND P0, PT, R18, R229, PT ;  /* 0x000000e51200720c */ /* 0x000fe40003f06270 */
        /* <DEDUP_REMOVED lines=483> */
.L_x_3282:
        /* <DEDUP_REMOVED lines=325> */
.L_x_3288:
[----:B------:R-:W-:Y:S05]  /*28720*/  BSYNC.RECONVERGENT B0 ;  /* 0x0000000000007941 */ /* 0x000fea0003800200 */
.L_x_3287:
        /* <DEDUP_REMOVED lines=25> */
.L_x_3290:
[----:B------:R-:W-:Y:S05]  /*288c0*/  BSYNC.RECONVERGENT B0 ;  /* 0x0000000000007941 */ /* 0x000fea0003800200 */
.L_x_3289:
        /* <DEDUP_REMOVED lines=26> */
.L_x_3292:
[----:B------:R-:W-:Y:S05]  /*28a70*/  BSYNC.RECONVERGENT B0 ;  /* 0x0000000000007941 */ /* 0x000fea0003800200 */
.L_x_3291:
        /* <DEDUP_REMOVED lines=24> */
.L_x_3294:
[----:B------:R-:W-:Y:S05]  /*28c00*/  BSYNC.RECONVERGENT B0 ;  /* 0x0000000000007941 */ /* 0x000fea0003800200 */
.L_x_3293:
        /* <DEDUP_REMOVED lines=23> */
.L_x_3296:
[----:B------:R-:W-:Y:S05]  /*28d80*/  BSYNC.RECONVERGENT B0 ;  /* 0x0000000000007941 */ /* 0x000fea0003800200 */
.L_x_3295:
        /* <DEDUP_REMOVED lines=24> */
.L_x_3298:
[----:B------:R-:W-:Y:S05]  /*28f10*/  BSYNC.RECONVERGENT B0 ;  /* 0x0000000000007941 */ /* 0x000fea0003800200 */
.L_x_3297:
        /* <DEDUP_REMOVED lines=24> */
.L_x_3300:
[----:B------:R-:W-:Y:S05]  /*290a0*/  BSYNC.RECONVERGENT B0 ;  /* 0x0000000000007941 */ /* 0x000fea0003800200 */
.L_x_3299:
        /* <DEDUP_REMOVED lines=24> */
.L_x_3302:
[----:B------:R-:W-:Y:S05]  /*29230*/  BSYNC.RECONVERGENT B0 ;  /* 0x0000000000007941 */ /* 0x000fea0003800200 */
.L_x_3301:
        /* <DEDUP_REMOVED lines=24> */
.L_x_3303:
        /* <DEDUP_REMOVED lines=12> */
.L_x_7491:


//--------------------- .text._ZN5flash24flash_fwd_splitkv_kernelI23Flash_fwd_kernel_traitsILi256ELi64ELi64ELi4ELb0ELb0EN7cutlass6half_tE19Flash_kernel_traitsILi256ELi64ELi64ELi4ES3_EELb0ELb0ELb0ELb0ELb1ELb0ELb0ELb0EEEvNS_16Flash_fwd_paramsE --------------------------
	.section	.text._ZN5flash24flash_fwd_splitkv_kernelI23Flash_fwd_kernel_traitsILi256ELi64ELi64ELi4ELb0ELb0EN7cutlass6half_tE19Flash_kernel_traitsILi256ELi64ELi64ELi4ES3_EELb0ELb0ELb0ELb0ELb1ELb0ELb0ELb0EEEvNS_16Flash_fwd_paramsE,"ax",@progbits
	.align	128
        .global         _ZN5flash24flash_fwd_splitkv_kernelI23Flash_fwd_kernel_traitsILi256ELi64ELi64ELi4ELb0ELb0EN7cutlass6half_tE19Flash_kernel_traitsILi256ELi64ELi64ELi4ES3_EELb0ELb0ELb0ELb0ELb1ELb0ELb0ELb0EEEvNS_16Flash_fwd_paramsE
        .type           _ZN5flash24flash_fwd_splitkv_kernelI23Flash_fwd_kernel_traitsILi256ELi64ELi64ELi4ELb0ELb0EN7cutlass6half_tE19Flash_kernel_traitsILi256ELi64ELi64ELi4ES3_EELb0ELb0ELb0ELb0ELb1ELb0ELb0ELb0EEEvNS_16Flash_fwd_paramsE,@function
        .size           _ZN5flash24flash_fwd_splitkv_kernelI23Flash_fwd_kernel_traitsILi256ELi64ELi64ELi4ELb0ELb0EN7cutlass6half_tE19Flash_kernel_traitsILi256ELi64ELi64ELi4ES3_EELb0ELb0ELb0ELb0ELb1ELb0ELb0ELb0EEEvNS_16Flash_fwd_paramsE,(.L_x_7492 - _ZN5flash24flash_fwd_splitkv_kernelI23Flash_fwd_kernel_traitsILi256ELi64ELi64ELi4ELb0ELb0EN7cutlass6half_tE19Flash_kernel_traitsILi256ELi64ELi64ELi4ES3_EELb0ELb0ELb0ELb0ELb1ELb0ELb0ELb0EEEvNS_16Flash_fwd_paramsE)
        .other          _ZN5flash24flash_fwd_splitkv_kernelI23Flash_fwd_kernel_traitsILi256ELi64ELi64ELi4ELb0ELb0EN7cutlass6half_tE19Flash_kernel_traitsILi256ELi64ELi64ELi4ES3_EELb0ELb0ELb0ELb0ELb1ELb0ELb0ELb0EEEvNS_16Flash_fwd_paramsE,@"STO_CUDA_ENTRY STV_DEFAULT"
_ZN5flash24flash_fwd_splitkv_kernelI23Flash_fwd_kernel_traitsILi256ELi64ELi64ELi4ELb0ELb0EN7cutlass6half_tE19Flash_kernel_traitsILi256ELi64ELi64ELi4ES3_EELb0ELb0ELb0ELb0ELb1ELb0ELb0ELb0EEEvNS_16Flash_fwd_paramsE:
.text._ZN5flash24flash_fwd_splitkv_kernelI23Flash_fwd_kernel_traitsILi256ELi64ELi64ELi4ELb0ELb0EN7cutlass6half_tE19Flash_kernel_traitsILi256ELi64ELi64ELi4ES3_EELb0ELb0ELb0ELb0ELb1ELb0ELb0ELb0EEEvNS_16Flash_fwd_paramsE:
        /* <DEDUP_REMOVED lines=41> */
[----:B------:R-:W-:Y:S02]  /*0290*/  IMAD.U32 R7, RZ, RZ, UR11 ;  /* 0x0000000bff077e24 */ /* 0x000fe4000f8e00ff */
[----:B------:R-:W-:Y:S01]  /*02a0*/  IMAD.U32 R8, RZ, RZ, UR4 ;  /* 0x00000004ff087e24 */ /* 0x000fe2000f8e00ff */
[----:B------:R-:W1:Y:S01]  /*02b0*/  S2UR UR23, SR_CTAID.X ;  /* 0x00000000001779c3 */ /* 0x000e620000002500 */
[----:B------:R-:W-:Y:S01]  /*02c0*/  IMAD.U32 R9, RZ, RZ, UR5 ;  /* 0x00000005ff097e24 */ /* 0x000fe2000f8e00ff */
[----:B------:R-:W4:Y:S01]  /*02d0*/  @!P3 LDG.E R4, desc[UR18][R6.64] ;  /* 0x000000120604b981 */ /* 0x000f22000c1e1900 */
[----:B------:R-:W3:Y:S03]  /*02e0*/  @!UP4 LDCU UR24, c[0x0][0x434] ;  /* 0x00008680ff18c7ac */ /* 0x000ee60008000800 */
[----:B------:R2:W5:Y:S01]  /*02f0*/  @P0 LDG.E R0, desc[UR18][R8.64] ;  /* 0x0000001208000981 */ /* 0x000562000c1e1900 */
[----:B------:R-:W-:Y:S01]  /*0300*/  UMOV UR16, 0xffffffff ;  /* 0xffffffff00107882 */ /* 0x000fe20000000000 */
[----:B------:R-:W-:Y:S01]  /*0310*/  UISETP.NE.U32.AND UP1, UPT, UR6, URZ, UPT ;  /* 0x000000ff0600728c */ /* 0x000fe2000bf25070 */
[----:B------:R-:W-:-:S02]  /*0320*/  UMOV UR25, 0xffffffff ;  /* 0xffffffff00197882 */ /* 0x000fc40000000000 */
[----:B------:R-:W-:Y:S01]  /*0330*/  UMOV UR6, URZ ;  /* 0x000000ff00067c82 */ /* 0x000fe20008000000 */
[----:B------:R-:W-:Y:S01]  /*0340*/  UISETP.NE.AND.EX UP1, UPT, UR7, URZ, UPT, UP1 ;  /* 0x000000ff0700728c */ /* 0x000fe2000bf25310 */
[----:B------:R-:W2:Y:S10]  /*0350*/  @!UP0 LDCU UR10, c[0x0][0x43c] ;  /* 0x00008780ff0a87ac */ /* 0x000eb40008000800 */
[----:B------:R-:W2:Y:S01]  /*0360*/  @!UP1 LDCU UR7, c[0x0][0x438] ;  /* 0x00008700ff0797ac */ /* 0x000ea20008000800 */
[----:B-1----:R-:W-:Y:S01]  /*0370*/  USHF.L.U32 UR23, UR23, 0x6, URZ ;  /* 0x0000000617177899 */ /* 0x002fe200080006ff */
[----:B--2---:R-:W-:-:S02]  /*0380*/  @P4 R2UR UR16, R5 ;  /* 0x00000000051042ca */ /* 0x004fc400000e0000 */
[----:B---3--:R-:W-:-:S13]  /*0390*/  @P2 R2UR UR4, R2 ;  /* 0x00000000020422ca */ /* 0x008fda00000e0000 */
[----:B------:R-:W-:Y:S01]  /*03a0*/  @UP4 UIADD3 UR24, UPT, UPT, UR4, -UR16, URZ ;  /* 0x8000001004184290 */ /* 0x000fe2000fffe0ff */
[----:B------:R-:W1:Y:S01]  /*03b0*/  @!UP0 LDCU.64 UR4, c[0x0][0x488] ;  /* 0x00009100ff0487ac */ /* 0x000e620008000a00 */
[----:B----4-:R-:W-:Y:S02]  /*03c0*/  @P1 R2UR UR6, R3 ;  /* 0x00000000030612ca */ /* 0x010fe400000e0000 */
[----:B------:R-:W-:-:S06]  /*03d0*/  UISETP.GT.AND UP2, UPT, UR24, UR23, UPT ;  /* 0x000000171800728c */ /* 0x000fcc000bf44270 */
        /* <DEDUP_REMOVED lines=8> */
[----:B---3--:R-:W-:Y:S02]  /*0460*/  @!P2 R2UR UR7, R3 ;  /* 0x000000000307a2ca */ /* 0x008fe400000e0000 */
.L_x_3304:
        /* <DEDUP_REMOVED lines=26> */
[----:B------:R-:W-:Y:S01]  /*0610*/  MOV R5, RZ ;  /* 0x000000ff00057202 */ /* 0x000fe20000000f00 */
[----:B------:R-:W-:Y:S01]  /*0620*/  BSSY.RECONVERGENT B0, `(.L_x_3306) ;  /* 0x000002b000007945 */ /* 0x000fe20003800200 */
[----:B------:R-:W-:Y:S01]  /*0630*/  SHF.R.U32.HI R2, RZ, 0x3, R219 ;  /* 0x00000003ff027819 */ /* 0x000fe200000116db */
[----:B------:R-:W2:Y:S01]  /*0640*/  LDCU UR6, c[0x0][0x3e0] ;  /* 0x00007c00ff0677ac */ /* 0x000ea20008000800 */
[----:B------:R-:W-:Y:S02]  /*0650*/  LOP3.LUT R4, R4, 0x38, RZ, 0xc0, !PT ;  /* 0x0000003804047812 */ /* 0x000fe400078ec0ff */
[----:B------:R-:W-:Y:S01]  /*0660*/  IADD3 R3, PT, PT, R2, 0x30, RZ ;  /* 0x0000003002037810 */ /* 0x000fe20007ffe0ff */
[----:B------:R-:W3:Y:S01]  /*0670*/  LDCU UR10, c[0x0][0x434] ;  /* 0x00008680ff0a77ac */ /* 0x000ee20008000800 */
[----:B------:R-:W4:Y:S01]  /*0680*/  @!UP0 LDCU.64 UR8, c[0x0][0x400] ;  /* 0x00008000ff0887ac */ /* 0x000f220008000a00 */
[----:B------:R-:W-:Y:S01]  /*0690*/  UIADD3 UR24, UPT, UPT, -UR23, UR24, URZ ;  /* 0x0000001817187290 */ /* 0x000fe2000fffe1ff */
[----:B-1----:R-:W-:Y:S01]  /*06a0*/  IMAD.U32 R6, RZ, RZ, UR4 ;  /* 0x00000004ff067e24 */ /* 0x002fe2000f8e00ff */
[----:B------:R-:W-:Y:S01]  /*06b0*/  @UP0 UIMAD.WIDE.U32 UR14, UR16, UR4, URZ ;  /* 0x00000004100e02a5 */ /* 0x000fe2000f8e00ff */
[----:B------:R-:W-:-:S02]  /*06c0*/  IMAD.U32 R0, RZ, RZ, UR5 ;  /* 0x00000005ff007e24 */ /* 0x000fc4000f8e00ff */
[----:B------:R-:W-:Y:S01]  /*06d0*/  IMAD.WIDE.U32 R6, R6, UR23, R4 ;  /* 0x0000001706067c25 */ /* 0x000fe2000f8e0004 */
[----:B------:R-:W-:Y:S01]  /*06e0*/  IADD3 R5, PT, PT, R2, 0x10, RZ ;  /* 0x0000001002057810 */ /* 0x000fe20007ffe0ff */
[----:B--2---:R-:W-:Y:S01]  /*06f0*/  UIMAD UR6, UR7, UR6, UR21 ;  /* 0x00000006070672a4 */ /* 0x004fe2000f8e0215 */
[----:B------:R-:W-:Y:S01]  /*0700*/  ISETP.GE.AND P1, PT, R3, UR24, PT ;  /* 0x0000001803007c0c */ /* 0x000fe2000bf26270 */
[----:B------:R-:W-:Y:S01]  /*0710*/  IMAD R0, R0, UR23, R7 ;  /* 0x0000001700007c24 */ /* 0x000fe2000f8e0207 */
[----:B------:R-:W-:Y:S01]  /*0720*/  ISETP.GE.AND P3, PT, R5, UR24, PT ;  /* 0x0000001805007c0c */ /* 0x000fe2000bf66270 */
[----:B------:R-:W-:Y:S01]  /*0730*/  VIADD R4, R2, 0x20 ;  /* 0x0000002002047836 */ /* 0x000fe20000000000 */
[----:B---3--:R-:W-:Y:S02]  /*0740*/  UIMAD UR10, UR6, UR10, UR23 ;  /* 0x0000000a060a72a4 */ /* 0x008fe4000f8e0217 */
[----:B----4-:R-:W-:Y:S02]  /*0750*/  @!UP0 UIMAD.WIDE.U32 UR12, UR22, UR8, URZ ;  /* 0x00000008160c82a5 */ /* 0x010fe4000f8e00ff */
[----:B------:R-:W-:-:S02]  /*0760*/  ISETP.GE.AND P2, PT, R4, UR24, PT ;  /* 0x0000001804007c0c */ /* 0x000fc4000bf46270 */
[----:B------:R-:W-:Y:S01]  /*0770*/  @!UP0 UIMAD UR11, UR22, UR9, UR13 ;  /* 0x00000009160b82a4 */ /* 0x000fe2000f8e020d */
[----:B------:R-:W1:Y:S01]  /*0780*/  LDCU.64 UR8, c[0x0][0x410] ;  /* 0x00008200ff0877ac */ /* 0x000e620008000a00 */
[----:B------:R-:W-:Y:S01]  /*0790*/  @UP0 UIMAD UR11, UR16, UR5, UR15 ;  /* 0x00000005100b02a4 */ /* 0x000fe2000f8e020f */
[----:B------:R-:W-:Y:S02]  /*07a0*/  @UP0 UMOV UR12, UR14 ;  /* 0x0000000e000c0c82 */ /* 0x000fe40008000000 */
[----:B------:R-:W-:-:S04]  /*07b0*/  IADD3 R6, P0, PT, R6, UR12, RZ ;  /* 0x0000000c06067c10 */ /* 0x000fc8000ff1e0ff */
[----:B------:R-:W-:Y:S02]  /*07c0*/  IADD3.X R7, PT, PT, R0, UR11, RZ, P0, !PT ;  /* 0x0000000b00077c10 */ /* 0x000fe400087fe4ff */
[----:B------:R-:W-:Y:S01]  /*07d0*/  ISETP.GE.AND P0, PT, R2, UR24, PT ;  /* 0x0000001802007c0c */ /* 0x000fe2000bf06270 */
[----:B-1----:R-:W-:Y:S01]  /*07e0*/  IMAD.U32 R5, RZ, RZ, UR8 ;  /* 0x00000008ff057e24 */ /* 0x002fe2000f8e00ff */
[----:B------:R-:W-:-:S03]  /*07f0*/  MOV R9, UR9 ;  /* 0x0000000900097c02 */ /* 0x000fc60008000f00 */
[----:B------:R-:W-:-:S04]  /*0800*/  IMAD.WIDE.U32 R4, R5, UR21, R6 ;  /* 0x0000001505047c25 */ /* 0x000fc8000f8e0006 */
[----:B------:R-:W-:-:S04]  /*0810*/  IMAD R9, R9, UR21, R5 ;  /* 0x0000001509097c24 */ /* 0x000fc8000f8e0205 */
[----:B------:R-:W-:Y:S05]  /*0820*/  @P0 BRA `(.L_x_3307) ;  /* 0x0000000000280947 */ /* 0x000fea0003800000 */
[----:B------:R-:W1:Y:S01]  /*0830*/  LDCU.64 UR6, c[0x0][0x3f0] ;  /* 0x00007e00ff0677ac */ /* 0x000e620008000a00 */
[----:B------:R-:W-:-:S05]  /*0840*/  MOV R8, R4 ;  /* 0x0000000400087202 */ /* 0x000fca0000000f00 */
[----:B------:R-:W-:-:S04]  /*0850*/  IMAD.WIDE.U32 R6, R2, UR4, R8 ;  /* 0x0000000402067c25 */ /* 0x000fc8000f8e0008 */
[----:B------:R-:W-:Y:S01]  /*0860*/  IMAD R0, R2, UR5, R7 ;  /* 0x0000000502007c24 */ /* 0x000fe2000f8e0207 */
[----:B-1----:R-:W-:-:S04]  /*0870*/  LEA R10, P0, R6, UR6, 0x1 ;  /* 0x00000006060a7c11 */ /* 0x002fc8000f8008ff */
[----:B------:R-:W-:-:S05]  /*0880*/  LEA.HI.X R11, R6, UR7, R0, 0x1, P0 ;  /* 0x00000007060b7c11 */ /* 0x000fca00080f0c00 */
[----:B------:R1:W-:Y:S04]  /*0890*/  STG.E.128 desc[UR18][R10.64], RZ ;  /* 0x000000ff0a007986 */ /* 0x0003e8000c101d12 */
[----:B------:R1:W-:Y:S04]  /*08a0*/  STG.E.128 desc[UR18][R10.64+0x80], RZ ;  /* 0x000080ff0a007986 */ /* 0x0003e8000c101d12 */
[----:B------:R1:W-:Y:S04]  /*08b0*/  STG.E.128 desc[UR18][R10.64+0x100], RZ ;  /* 0x000100ff0a007986 */ /* 0x0003e8000c101d12 */
[----:B------:R1:W-:Y:S02]  /*08c0*/  STG.E.128 desc[UR18][R10.64+0x180], RZ ;  /* 0x000180ff0a007986 */ /* 0x0003e4000c101d12 */
.L_x_3307:
[----:B------:R-:W-:Y:S05]  /*08d0*/  BSYNC.RECONVERGENT B0 ;  /* 0x0000000000007941 */ /* 0x000fea0003800200 */
.L_x_3306:
[----:B------:R-:W-:Y:S04]  /*08e0*/  BSSY.RECONVERGENT B0, `(.L_x_3308) ;  /* 0x0000011000007945 */ /* 0x000fe80003800200 */
[----:B------:R-:W-:Y:S05]  /*08f0*/  @P3 BRA `(.L_x_3309) ;  /* 0x00000000003c3947 */ /* 0x000fea0003800000 */
[----:B------:R-:W1:Y:S01]  /*0900*/  LDCU.64 UR6, c[0x0][0x3f0] ;  /* 0x00007e00ff0677ac */ /* 0x000e620008000a00 */
[----:B------:R-:W-:Y:S01]  /*0910*/  IADD3 R3, P0, PT, R2, 0x10, RZ ;  /* 0x0000001002037810 */ /* 0x000fe20007f1e0ff */
[----:B------:R-:W-:Y:S01]  /*0920*/  IMAD.MOV.U32 R6, RZ, RZ, R4 ;  /* 0x000000ffff067224 */ /* 0x000fe200078e0004 */
[----:B------:R-:W-:-:S03]  /*0930*/  MOV R7, R9 ;  /* 0x0000000900077202 */ /* 0x000fc60000000f00 */
[----:B------:R-:W-:Y:S02]  /*0940*/  IMAD.X R0, RZ, RZ, RZ, P0 ;  /* 0x000000ffff007224 */ /* 0x000fe400000e06ff */
[----:B------:R-:W-:-:S04]  /*0950*/  IMAD.WIDE.U32 R6, R3, UR4, R6 ;  /* 0x0000000403067c25 */ /* 0x000fc8000f8e0006 */
[----:B------:R-:W-:-:S04]  /*0960*/  IMAD R0, R0, UR4, RZ ;  /* 0x0000000400007c24 */ /* 0x000fc8000f8e02ff */
[----:B------:R-:W-:Y:S01]  /*0970*/  IMAD R0, R3, UR5, R0 ;  /* 0x0000000503007c24 */ /* 0x000fe2000f8e0200 */
[----:B-1----:R-:W-:-:S04]  /*0980*/  LEA R10, P0, R6, UR6, 0x1 ;  /* 0x00000006060a7c11 */ /* 0x002fc8000f8008ff */
[----:B------:R-:W-:-:S04]  /*0990*/  IADD3 R3, PT, PT, R7, R0, RZ ;  /* 0x0000000007037210 */ /* 0x000fc80007ffe0ff */
[----:B------:R-:W-:-:S05]  /*09a0*/  LEA.HI.X R11, R6, UR7, R3, 0x1, P0 ;  /* 0x00000007060b7c11 */ /* 0x000fca00080f0c03 */
[----:B------:R2:W-:Y:S04]  /*09b0*/  STG.E.128 desc[UR18][R10.64], RZ ;  /* 0x000000ff0a007986 */ /* 0x0005e8000c101d12 */
[----:B------:R2:W-:Y:S04]  /*09c0*/  STG.E.128 desc[UR18][R10.64+0x80], RZ ;  /* 0x000080ff0a007986 */ /* 0x0005e8000c101d12 */
[----:B------:R2:W-:Y:S04]  /*09d0*/  STG.E.128 desc[UR18][R10.64+0x100], RZ ;  /* 0x000100ff0a007986 */ /* 0x0005e8000c101d12 */
[----:B------:R2:W-:Y:S02]  /*09e0*/  STG.E.128 desc[UR18][R10.64+0x180], RZ ;  /* 0x000180ff0a007986 */ /* 0x0005e4000c101d12 */
.L_x_3309:
[----:B------:R-:W-:Y:S05]  /*09f0*/  BSYNC.RECONVERGENT B0 ;  /* 0x0000000000007941 */ /* 0x000fea0003800200 */
.L_x_3308:
        /* <DEDUP_REMOVED lines=10> */
[----:B-12---:R-:W-:-:S04]  /*0aa0*/  LEA R10, P0, R6, UR6, 0x1 ;  /* 0x00000006060a7c11 */ /* 0x006fc8000f8008ff */
[----:B------:R-:W-:-:S04]  /*0ab0*/  IADD3 R3, PT, PT, R7, R0, RZ ;  /* 0x0000000007037210 */ /* 0x000fc80007ffe0ff */
[----:B------:R-:W-:-:S05]  /*0ac0*/  LEA.HI.X R11, R6, UR7, R3, 0x1, P0 ;  /* 0x00000007060b7c11 */ /* 0x000fca00080f0c03 */
[----:B------:R3:W-:Y:S04]  /*0ad0*/  STG.E.128 desc[UR18][R10.64], RZ ;  /* 0x000000ff0a007986 */ /* 0x0007e8000c101d12 */
[----:B------:R3:W-:Y:S04]  /*0ae0*/  STG.E.128 desc[UR18][R10.64+0x80], RZ ;  /* 0x000080ff0a007986 */ /* 0x0007e8000c101d12 */
[----:B------:R3:W-:Y:S04]  /*0af0*/  STG.E.128 desc[UR18][R10.64+0x100], RZ ;  /* 0x000100ff0a007986 */ /* 0x0007e8000c101d12 */
[----:B------:R3:W-:Y:S02]  /*0b00*/  STG.E.128 desc[UR18][R10.64+0x180], RZ ;  /* 0x000180ff0a007986 */ /* 0x0007e4000c101d12 */
.L_x_3311:
[----:B------:R-:W-:Y:S05]  /*0b10*/  BSYNC.RECONVERGENT B0 ;  /* 0x0000000000007941 */ /* 0x000fea0003800200 */
.L_x_3310:
[----:B------:R-:W-:Y:S04]  /*0b20*/  BSSY.RECONVERGENT B0, `(.L_x_3312) ;  /* 0x0000010000007945 */ /* 0x000fe80003800200 */
[----:B------:R-:W-:Y:S05]  /*0b30*/  @P1 BRA `(.L_x_3313) ;  /* 0x0000000000381947 */ /* 0x000fea0003800000 */
[----:B------:R-:W4:Y:S01]  /*0b40*/  LDCU.64 UR6, c[0x0][0x3f0] ;  /* 0x00007e00ff0677ac */ /* 0x000f220008000a00 */
[----:B------:R-:W-:Y:S02]  /*0b50*/  IADD3 R3, P0, PT, R2, 0x30, RZ ;  /* 0x0000003002037810 */ /* 0x000fe40007f1e0ff */
[----:B------:R-:W-:Y:S02]  /*0b60*/  MOV R5, R9 ;  /* 0x0000000900057202 */ /* 0x000fe40000000f00 */
[----:B------:R-:W-:Y:S01]  /*0b70*/  IADD3.X R0, PT, PT, RZ, RZ, RZ, P0, !PT ;  /* 0x000000ffff007210 */ /* 0x000fe200007fe4ff */
[----:B------:R-:W-:-:S04]  /*0b80*/  IMAD.WIDE.U32 R4, R3, UR4, R4 ;  /* 0x0000000403047c25 */ /* 0x000fc8000f8e0004 */
[----:B------:R-:W-:-:S04]  /*0b90*/  IMAD R0, R0, UR4, RZ ;  /* 0x0000000400007c24 */ /* 0x000fc8000f8e02ff */
[----:B------:R-:W-:Y:S01]  /*0ba0*/  IMAD R3, R3, UR5, R0 ;  /* 0x0000000503037c24 */ /* 0x000fe2000f8e0200 */
[----:B----4-:R-:W-:-:S04]  /*0bb0*/  LEA R6, P0, R4, UR6, 0x1 ;  /* 0x0000000604067c11 */ /* 0x010fc8000f8008ff */
[----:B------:R-:W-:-:S04]  /*0bc0*/  IADD3 R3, PT, PT, R5, R3, RZ ;  /* 0x0000000305037210 */ /* 0x000fc80007ffe0ff */
[----:B------:R-:W-:-:S05]  /*0bd0*/  LEA.HI.X R7, R4, UR7, R3, 0x1, P0 ;  /* 0x0000000704077c11 */ /* 0x000fca00080f0c03 */
[----:B------:R4:W-:Y:S04]  /*0be0*/  STG.E.128 desc[UR18][R6.64], RZ ;  /* 0x000000ff06007986 */ /* 0x0009e8000c101d12 */
[----:B------:R4:W-:Y:S04]  /*0bf0*/  STG.E.128 desc[UR18][R6.64+0x80], RZ ;  /* 0x000080ff06007986 */ /* 0x0009e8000c101d12 */
[----:B------:R4:W-:Y:S04]  /*0c00*/  STG.E.128 desc[UR18][R6.64+0x100], RZ ;  /* 0x000100ff06007986 */ /* 0x0009e8000c101d12 */
[----:B------:R4:W-:Y:S02]  /*0c10*/  STG.E.128 desc[UR18][R6.64+0x180], RZ ;  /* 0x000180ff06007986 */ /* 0x0009e4000c101d12 */
.L_x_3313:
[----:B------:R-:W-:Y:S05]  /*0c20*/  BSYNC.RECONVERGENT B0 ;  /* 0x0000000000007941 */ /* 0x000fea0003800200 */
.L_x_3312:
[----:B------:R-:W5:Y:S01]  /*0c30*/  LDCU.64 UR6, c[0x0][0x420] ;  /* 0x00008400ff0677ac */ /* 0x000f620008000a00 */
[----:B------:R-:W-:Y:S01]  /*0c40*/  LOP3.LUT P4, R219, R219, 0x7, RZ, 0xc0, !PT ;  /* 0x00000007dbdb7812 */ /* 0x000fe2000788c0ff */
[----:B------:R-:W-:Y:S01]  /*0c50*/  IMAD.U32 R0, RZ, RZ, UR10 ;  /* 0x0000000aff007e24 */ /* 0x000fe2000f8e00ff */
[C---:B------:R-:W-:Y:S02]  /*0c60*/  IADD3 R3, P0, PT, R2.reuse, UR10, RZ ;  /* 0x0000000a02037c10 */ /* 0x040fe4000ff1e0ff */
[----:B------:R-:W-:Y:S02]  /*0c70*/  ISETP.GE.OR P4, PT, R2, UR24, P4 ;  /* 0x0000001802007c0c */ /* 0x000fe4000a786670 */
[C---:B------:R-:W-:Y:S02]  /*0c80*/  ISETP.NE.OR P3, PT, R219.reuse, RZ, P3 ;  /* 0x000000ffdb00720c */ /* 0x040fe40001f65670 */
[C---:B------:R-:W-:Y:S02]  /*0c90*/  ISETP.NE.OR P2, PT, R219.reuse, RZ, P2 ;  /* 0x000000ffdb00720c */ /* 0x040fe40001745670 */
[----:B------:R-:W-:-:S02]  /*0ca0*/  ISETP.NE.OR P1, PT, R219, RZ, P1 ;  /* 0x000000ffdb00720c */ /* 0x000fc40000f25670 */
[----:B------:R-:W-:Y:S02]  /*0cb0*/  LEA.HI.X.SX32 R0, R0, RZ, 0x1, P0 ;  /* 0x000000ff00007211 */ /* 0x000fe400000f0eff */
[----:B-----5:R-:W-:-:S05]  /*0cc0*/  LEA R4, P0, R3, UR6, 0x2 ;  /* 0x0000000603047c11 */ /* 0x020fca000f8010ff */
        /* <DEDUP_REMOVED lines=11> */
.L_x_3305:
        /* <DEDUP_REMOVED lines=13> */
.L_x_3314:
[----:B------:R-:W-:Y:S05]  /*0e50*/  BRA.U !UP0, `(.L_x_3315) ;  /* 0x0000000508847547 */ /* 0x000fea000b800000 */
[----:B------:R-:W1:Y:S01]  /*0e60*/  LDC R6, c[0x0][0x4f0] ;  /* 0x00013c00ff067b82 */ /* 0x000e620000000800 */
[----:B------:R-:W-:Y:S01]  /*0e70*/  ULEA UR8, UR17, 0xffffffc0, 0x6 ;  /* 0xffffffc011087891 */ /* 0x000fe2000f8e30ff */
[----:B------:R-:W2:Y:S05]  /*0e80*/  LDCU.64 UR4, c[0x0][0x4e8] ;  /* 0x00009d00ff0477ac */ /* 0x000eaa0008000a00 */
[----:B------:R-:W-:Y:S01]  /*0e90*/  IMAD.U32 R0, RZ, RZ, UR8 ;  /* 0x00000008ff007e24 */ /* 0x000fe2000f8e00ff */
[----:B------:R-:W-:Y:S01]  /*0ea0*/  MOV R8, RZ ;  /* 0x000000ff00087202 */ /* 0x000fe20000000f00 */
        /* <DEDUP_REMOVED lines=11> */
[----:B------:R-:W4:Y:S01]  /*0f60*/  LDCU.64 UR4, c[0x0][0x3a8] ;  /* 0x00007500ff0477ac */ /* 0x000f220008000a00 */
[----:B-1----:R-:W1:Y:S02]  /*0f70*/  MUFU.RCP R4, R7 ;  /* 0x0000000700047308 */ /* 0x002e640000001000 */
[----:B-1----:R-:W-:-:S06]  /*0f80*/  IADD3 R4, PT, PT, R4, 0xffffffe, RZ ;  /* 0x0ffffffe04047810 */ /* 0x002fcc0007ffe0ff */
[----:B------:R-:W1:Y:S02]  /*0f90*/  F2I.FTZ.U32.TRUNC.NTZ R5, R4 ;  /* 0x0000000400057305 */ /* 0x000e64000021f000 */
[----:B-1----:R-:W-:Y:S02]  /*0fa0*/  IADD3 R2, PT, PT, RZ, -R5, RZ ;  /* 0x80000005ff027210 */ /* 0x002fe40007ffe0ff */
[----:B------:R-:W-:-:S03]  /*0fb0*/  MOV R4, RZ ;  /* 0x000000ff00047202 */ /* 0x000fc60000000f00 */
[----:B------:R-:W-:-:S04]  /*0fc0*/  IMAD R2, R2, R3, RZ ;  /* 0x0000000302027224 */ /* 0x000fc800078e02ff */
[----:B------:R-:W-:Y:S02]  /*0fd0*/  IMAD.HI.U32 R5, R5, R2, R4 ;  /* 0x0000000205057227 */ /* 0x000fe400078e0004 */
[----:B------:R-:W1:Y:S02]  /*0fe0*/  LDC R4, c[0x0][0x3e8] ;  /* 0x0000fa00ff047b82 */ /* 0x000e640000000800 */
        /* <DEDUP_REMOVED lines=9> */
[----:B------:R-:W-:-:S04]  /*1080*/  LOP3.LUT R0, R6, UR8, RZ, 0x3c, !PT ;  /* 0x0000000806007c12 */ /* 0x000fc8000f8e3cff */
[----:B------:R-:W-:-:S07]  /*1090*/  ISETP.GE.AND P0, PT, R0, RZ, PT ;  /* 0x000000ff0000720c */ /* 0x000fce0003f06270 */
[----:B------:R-:W-:-:S06]  /*10a0*/  @P2 IADD3 R7, PT, PT, R7, 0x1, RZ ;  /* 0x0000000107072810 */ /* 0x000fcc0007ffe0ff */
        /* <DEDUP_REMOVED lines=14> */
[----:B-1----:R-:W-:-:S04]  /*1190*/  IMAD.MOV R3, RZ, RZ, -R9 ;  /* 0x000000ffff037224 */ /* 0x002fc800078e0a09 */
[----:B------:R-:W-:-:S04]  /*11a0*/  IMAD R3, R3, R5, RZ ;  /* 0x0000000503037224 */ /* 0x000fc800078e02ff */
        /* <DEDUP_REMOVED lines=44> */
.L_x_3315:
        /* <DEDUP_REMOVED lines=15> */
.L_x_3317:
[----:B------:R-:W1:Y:S01]  /*1560*/  LDCU.64 UR10, c[0x0][0x3b8] ;  /* 0x00007700ff0a77ac */ /* 0x000e620008000a00 */
[----:B------:R-:W-:-:S04]  /*1570*/  UIADD3 UR15, UPT, UPT, UR6, UR25, URZ ;  /* 0x00000019060f7290 */ /* 0x000fc8000fffe0ff */
[----:B-1----:R-:W-:Y:S02]  /*1580*/  UIMAD.WIDE.U32 UR4, UR15, UR10, URZ ;  /* 0x0000000a0f0472a5 */ /* 0x002fe4000f8e00ff */
[----:B------:R-:W-:-:S04]  /*1590*/  UIMAD UR15, UR15, UR11, URZ ;  /* 0x0000000b0f0f72a4 */ /* 0x000fc8000f8e02ff */
[----:B------:R-:W-:Y:S01]  /*15a0*/  UIADD3 UR15, UPT, UPT, UR5, UR15, URZ ;  /* 0x0000000f050f7290 */ /* 0x000fe2000fffe0ff */
[----:B------:R-:W-:-:S11]  /*15b0*/  UMOV UR14, UR4 ;  /* 0x00000004000e7c82 */ /* 0x000fd60008000000 */
.L_x_3318:
        /* <DEDUP_REMOVED lines=14> */
.L_x_3319:
[----:B------:R-:W1:Y:S01]  /*16a0*/  LDCU.64 UR8, c[0x0][0x3c0] ;  /* 0x00007800ff0877ac */ /* 0x000e620008000a00 */
[----:B------:R-:W-:-:S04]  /*16b0*/  UIADD3 UR6, UPT, UPT, UR6, UR25, URZ ;  /* 0x0000001906067290 */ /* 0x000fc8000fffe0ff */
[----:B-1----:R-:W-:Y:S02]  /*16c0*/  UIMAD.WIDE.U32 UR4, UR6, UR8, URZ ;  /* 0x00000008060472a5 */ /* 0x002fe4000f8e00ff */
[----:B------:R-:W-:-:S04]  /*16d0*/  UIMAD UR6, UR6, UR9, URZ ;  /* 0x00000009060672a4 */ /* 0x000fc8000f8e02ff */
[----:B------:R-:W-:-:S03]  /*16e0*/  UIADD3 UR5, UPT, UPT, UR5, UR6, URZ ;  /* 0x0000000605057290 */ /* 0x000fc6000fffe0ff */
[----:B------:R-:W-:-:S09]  /*16f0*/  UMOV UR6, UR4 ;  /* 0x0000000400067c82 */ /* 0x000fd20008000000 */
.L_x_3320:
[----:B------:R-:W1:Y:S01]  /*1700*/  LDC R0, c[0x0][0x3e8] ;  /* 0x0000fa00ff007b82 */ /* 0x000e620000000800 */
[----:B------:R-:W2:Y:S01]  /*1710*/  S2R R3, SR_CTAID.Z ;  /* 0x0000000000037919 */ /* 0x000ea20000002700 */
[----:B------:R-:W-:Y:S01]  /*1720*/  ULEA UR4, UR17, 0xffffffc0, 0x6 ;  /* 0xffffffc011047891 */ /* 0x000fe2000f8e30ff */
[----:B------:R-:W-:Y:S01]  /*1730*/  CS2R R230, SRZ ;  /* 0x0000000000e67805 */ /* 0x000fe2000001ff00 */
[----:B------:R-:W-:Y:S02]  /*1740*/  UMOV UR7, UR5 ;  /* 0x0000000500077c82 */ /* 0x000fe40008000000 */
[----:B------:R-:W-:Y:S02]  /*1750*/  UIMAD.WIDE.U32 UR6, UR4, UR8, UR6 ;  /* 0x00000008040672a5 */ /* 0x000fe4000f8e0006 */
[----:B------:R-:W-:Y:S02]  /*1760*/  UIMAD.WIDE.U32 UR14, UR4, UR10, UR14 ;  /* 0x0000000a040e72a5 */ /* 0x000fe4000f8e000e */
[----:B------:R-:W-:-:S02]  /*1770*/  UIMAD UR5, UR4, UR9, UR7 ;  /* 0x00000009040572a4 */ /* 0x000fc4000f8e0207 */
[----:B------:R-:W-:Y:S01]  /*1780*/  UIMAD UR4, UR4, UR11, UR15 ;  /* 0x0000000b040472a4 */ /* 0x000fe2000f8e020f */
[----:B------:R-:W-:Y:S01]  /*1790*/  IMAD.U32 R13, RZ, RZ, UR7 ;  /* 0x00000007ff0d7e24 */ /* 0x000fe2000f8e00ff */
[----:B------:R-:W-:Y:S01]  /*17a0*/  MOV R12, UR6 ;  /* 0x00000006000c7c02 */ /* 0x000fe20008000f00 */
[----:B------:R-:W-:Y:S01]  /*17b0*/  IMAD.U32 R9, RZ, RZ, UR15 ;  /* 0x0000000fff097e24 */ /* 0x000fe2000f8e00ff */
[----:B------:R-:W-:Y:S02]  /*17c0*/  MOV R13, UR5 ;  /* 0x00000005000d7c02 */ /* 0x000fe40008000f00 */
[----:B------:R-:W-:Y:S01]  /*17d0*/  MOV R8, UR14 ;  /* 0x0000000e00087c02 */ /* 0x000fe20008000f00 */
[----:B------:R-:W-:Y:S01]  /*17e0*/  IMAD.U32 R9, RZ, RZ, UR4 ;  /* 0x00000004ff097e24 */ /* 0x000fe2000f8e00ff */
[----:B-1----:R-:W-:-:S04]  /*17f0*/  IABS R2, R0 ;  /* 0x0000000000027213 */ /* 0x002fc80000000000 */
[----:B------:R-:W1:Y:S01]  /*1800*/  I2F.RP R5, R2 ;  /* 0x0000000200057306 */ /* 0x000e620000209400 */
[----:B--2---:R-:W-:-:S07]  /*1810*/  IABS R3, R3 ;  /* 0x0000000300037213 */ /* 0x004fce0000000000 */
[----:B-1----:R-:W1:Y:S02]  /*1820*/  MUFU.RCP R6, R5 ;  /* 0x0000000500067308 */ /* 0x002e640000001000 */
[----:B-1----:R-:W-:-:S06]  /*1830*/  IADD3 R6, PT, PT, R6, 0xffffffe, RZ ;  /* 0x0ffffffe06067810 */ /* 0x002fcc0007ffe0ff */
[----:B------:R-:W1:Y:S02]  /*1840*/  F2I.FTZ.U32.TRUNC.NTZ R7, R6 ;  /* 0x0000000600077305 */ /* 0x000e64000021f000 */
[----:B-1----:R-:W-:Y:S01]  /*1850*/  IADD3 R4, PT, PT, RZ, -R7, RZ ;  /* 0x80000007ff047210 */ /* 0x002fe20007ffe0ff */
[----:B------:R-:W-:-:S04]  /*1860*/  IMAD.MOV.U32 R6, RZ, RZ, RZ ;  /* 0x000000ffff067224 */ /* 0x000fc800078e00ff */
        /* <DEDUP_REMOVED lines=8> */
[-C--:B------:R-:W-:Y:S01]  /*18f0*/  @!P0 IADD3 R3, PT, PT, R3, -R2.reuse, RZ ;  /* 0x8000000203038210 */ /* 0x080fe20007ffe0ff */
[----:B------:R-:W-:Y:S01]  /*1900*/  @!P0 VIADD R7, R7, 0x1 ;  /* 0x0000000107078836 */ /* 0x000fe20000000000 */
[C---:B------:R-:W-:Y:S02]  /*1910*/  ISETP.NE.AND P0, PT, R0.reuse, RZ, PT ;  /* 0x000000ff0000720c */ /* 0x040fe40003f05270 */
[----:B------:R-:W-:Y:S02]  /*1920*/  ISETP.GE.U32.AND P2, PT, R3, R2, PT ;  /* 0x000000020300720c */ /* 0x000fe40003f46070 */
[----:B------:R-:W-:-:S04]  /*1930*/  LOP3.LUT R2, R0, UR21, RZ, 0x3c, !PT ;  /* 0x0000001500027c12 */ /* 0x000fc8000f8e3cff */
[----:B------:R-:W-:Y:S02]  /*1940*/  ISETP.GE.AND P1, PT, R2, RZ, PT ;  /* 0x000000ff0200720c */ /* 0x000fe40003f26270 */
[----:B------:R-:W2:Y:S05]  /*1950*/  LDC.64 R2, c[0x0][0x3d0] ;  /* 0x0000f400ff027b82 */ /* 0x000eaa0000000a00 */
[----:B------:R-:W-:-:S06]  /*1960*/  @P2 IADD3 R7, PT, PT, R7, 0x1, RZ ;  /* 0x0000000107072810 */ /* 0x000fcc0007ffe0ff */
[----:B------:R-:W-:Y:S01]  /*1970*/  @!P1 IMAD.MOV R7, RZ, RZ, -R7 ;  /* 0x000000ffff079224 */ /* 0x000fe200078e0a07 */
        /* <DEDUP_REMOVED lines=8> */
[----:B------:R-:W-:-:S04]  /*1a00*/  IMAD R3, R7, R3, R0 ;  /* 0x0000000307037224 */ /* 0x000fc800078e0200 */
[----:B------:R-:W-:-:S07]  /*1a10*/  IMAD.IADD R18, R21, 0x1, R3 ;  /* 0x0000000115127824 */ /* 0x000fce00078e0203 */
.L_x_3316:
[----:B------:R-:W-:Y:S01]  /*1a20*/  UISETP.NE.AND UP0, UPT, UR16, -0x1, UPT ;  /* 0xffffffff1000788c */ /* 0x000fe2000bf05270 */
[--C-:B------:R-:W-:Y:S01]  /*1a30*/  SHF.R.U32.HI R14, RZ, 0x3, R219.reuse ;  /* 0x00000003ff0e7819 */ /* 0x100fe200000116db */
[----:B------:R-:W-:Y:S01]  /*1a40*/  UIADD3 UR23, UPT, UPT, -UR23, UR24, URZ ;  /* 0x0000001817177290 */ /* 0x000fe2000fffe1ff */
[----:B------:R-:W1:Y:S01]  /*1a50*/  S2R R37, SR_CTAID.X ;  /* 0x0000000000257919 */ /* 0x000e620000002500 */
[----:B------:R-:W2:Y:S01]  /*1a60*/  LDCU.64 UR4, c[0x0][0x3c8] ;  /* 0x00007900ff0477ac */ /* 0x000ea20008000a00 */
[----:B------:R-:W-:Y:S01]  /*1a70*/  IMAD.SHL.U32 R235, R219, 0x8, RZ ;  /* 0x00000008dbeb7824 */ /* 0x000fe200078e00ff */
[--C-:B------:R-:W-:Y:S01]  /*1a80*/  SHF.R.U32.HI R221, RZ, 0x1, R219.reuse ;  /* 0x00000001ffdd7819 */ /* 0x100fe200000116db */
[C---:B------:R-:W-:Y:S01]  /*1a90*/  VIADD R17, R14.reuse, 0x10 ;  /* 0x000000100e117836 */ /* 0x040fe20000000000 */
[C---:B------:R-:W-:Y:S01]  /*1aa0*/  ISETP.GE.AND P5, PT, R14.reuse, UR23, PT ;  /* 0x000000170e007c0c */ /* 0x040fe2000bfa6270 */
[C---:B------:R-:W-:Y:S01]  /*1ab0*/  VIADD R12, R14.reuse, 0x20 ;  /* 0x000000200e0c7836 */ /* 0x040fe20000000000 */
[----:B------:R-:W-:Y:S01]  /*1ac0*/  LOP3.LUT R218, R235, 0x38, RZ, 0xc0, !PT ;  /* 0x00000038ebda7812 */ /* 0x000fe200078ec0ff */
[----:B------:R-:W3:Y:S01]  /*1ad0*/  @!UP0 LDCU.64 UR14, c[0x0][0x398] ;  /* 0x00007300ff0e87ac */ /* 0x000ee20008000a00 */
[----:B------:R-:W-:Y:S01]  /*1ae0*/  ISETP.GE.AND P6, PT, R17, UR23, PT ;  /* 0x0000001711007c0c */ /* 0x000fe2000bfc6270 */
[----:B------:R-:W-:Y:S01]  /*1af0*/  VIADD R0, R14, 0x30 ;  /* 0x000000300e007836 */ /* 0x000fe20000000000 */
[----:B------:R-:W-:Y:S01]  /*1b00*/  ISETP.GE.AND P4, PT, R12, UR23, PT ;  /* 0x000000170c007c0c */ /* 0x000fe2000bf86270 */
[----:B------:R-:W4:Y:S01]  /*1b10*/  @UP0 LDCU.64 UR6, c[0x0][0x3b0] ;  /* 0x00007600ff0607ac */ /* 0x000f220008000a00 */
[----:B------:R-:W-:Y:S01]  /*1b20*/  IMAD.MOV.U32 R15, RZ, RZ, RZ ;  /* 0x000000ffff0f7224 */ /* 0x000fe200078e00ff */
[----:B------:R-:W-:Y:S01]  /*1b30*/  LOP3.LUT R8, R235, 0x1f8, RZ, 0xc0, !PT ;  /* 0x000001f8eb087812 */ /* 0x000fe200078ec0ff */
[----:B------:R-:W-:Y:S01]  /*1b40*/  IMAD.SHL.U32 R217, R219, 0x20, RZ ;  /* 0x00000020dbd97824 */ /* 0x000fe200078e00ff */
[----:B------:R-:W-:Y:S01]  /*1b50*/  ISETP.GE.AND P3, PT, R0, UR23, PT ;  /* 0x0000001700007c0c */ /* 0x000fe2000bf66270 */
[----:B------:R-:W-:Y:S01]  /*1b60*/  IMAD.MOV.U32 R81, RZ, RZ, 0x20 ;  /* 0x00000020ff517424 */ /* 0x000fe200078e00ff */
[----:B------:R-:W5:Y:S01]  /*1b70*/  @!P5 LDC.64 R6, c[0x0][0x3b0] ;  /* 0x0000ec00ff06db82 */ /* 0x000f620000000a00 */
[----:B--2---:R-:W-:Y:S01]  /*1b80*/  IMAD.U32 R24, RZ, RZ, UR4 ;  /* 0x00000004ff187e24 */ /* 0x004fe2000f8e00ff */
[----:B------:R-:W-:Y:S01]  /*1b90*/  LOP3.LUT R8, R8, 0x38, R219, 0x78, !PT ;  /* 0x0000003808087812 */ /* 0x000fe200078e78db */
[----:B------:R-:W-:Y:S01]  /*1ba0*/  IMAD.U32 R29, RZ, RZ, UR5 ;  /* 0x00000005ff1d7e24 */ /* 0x000fe2000f8e00ff */
[----:B------:R-:W-:Y:S01]  /*1bb0*/  UMOV UR5, 0x400 ;  /* 0x0000040000057882 */ /* 0x000fe20000000000 */
[----:B------:R-:W-:Y:S01]  /*1bc0*/  LOP3.LUT R217, R217, 0x7c00, RZ, 0xc0, !PT ;  /* 0x00007c00d9d97812 */ /* 0x000fe200078ec0ff */
[----:B------:R-:W-:Y:S01]  /*1bd0*/  IMAD.MOV.U32 R83, RZ, RZ, 0x40 ;  /* 0x00000040ff537424 */ /* 0x000fe200078e00ff */
[----:B------:R-:W-:Y:S01]  /*1be0*/  LOP3.LUT R235, R8, 0x1e00, R235, 0xf8, !PT ;  /* 0x00001e0008eb7812 */ /* 0x000fe200078ef8eb */
[----:B---3--:R-:W-:Y:S01]  /*1bf0*/  @!UP0 UIMAD.WIDE.U32 UR24, UR22, UR14, URZ ;  /* 0x0000000e161882a5 */ /* 0x008fe2000f8e00ff */
[----:B------:R-:W2:Y:S01]  /*1c00*/  @!P6 LDC.64 R2, c[0x0][0x3b0] ;  /* 0x0000ec00ff02eb82 */ /* 0x000ea20000000a00 */
[----:B------:R-:W-:-:S02]  /*1c10*/  UISETP.NE.AND UP1, UPT, UR17, 0x1, UPT ;  /* 0x000000011100788c */ /* 0x000fc4000bf25270 */
[----:B----4-:R-:W-:Y:S02]  /*1c20*/  @UP0 UIMAD.WIDE.U32 UR26, UR16, UR6, URZ ;  /* 0x00000006101a02a5 */ /* 0x010fe4000f8e00ff */
[----:B------:R-:W-:Y:S01]  /*1c30*/  @!UP0 UIMAD UR15, UR22, UR15, UR25 ;  /* 0x0000000f160f82a4 */ /* 0x000fe2000f8e0219 */
[----:B-1----:R-:W-:Y:S01]  /*1c40*/  IMAD.WIDE.U32 R36, R37, 0x40, R14 ;  /* 0x0000004025247825 */ /* 0x002fe200078e000e */
[----:B------:R-:W-:Y:S01]  /*1c50*/  @UP0 UIMAD UR15, UR16, UR7, UR27 ;  /* 0x00000007100f02a4 */ /* 0x000fe2000f8e021b */
[----:B------:R-:W1:Y:S01]  /*1c60*/  @!P5 LDC.64 R4, c[0x0][0x380] ;  /* 0x0000e000ff04db82 */ /* 0x000e620000000a00 */
[----:B------:R-:W-:Y:S01]  /*1c70*/  USHF.L.U32 UR22, UR10, 0x4, URZ ;  /* 0x000000040a167899 */ /* 0x000fe200080006ff */
[----:B------:R-:W-:Y:S01]  /*1c80*/  @UP0 UMOV UR24, UR26 ;  /* 0x0000001a00180c82 */ /* 0x000fe20008000000 */
[----:B------:R-:W-:Y:S02]  /*1c90*/  @!P6 IADD3 R23, P2, PT, R36, 0x10, RZ ;  /* 0x000000102417e810 */ /* 0x000fe40007f5e0ff */
[----:B------:R-:W-:Y:S01]  /*1ca0*/  IADD3 R10, P0, PT, R218, UR24, RZ ;  /* 0x00000018da0a7c10 */ /* 0x000fe2000ff1e0ff */
[----:B-----5:R-:W-:Y:S01]  /*1cb0*/  @!P5 IMAD R27, R37, R6, RZ ;  /* 0x00000006251bd224 */ /* 0x020fe200078e02ff */
[----:B------:R-:W-:Y:S01]  /*1cc0*/  @!P4 IADD3 R19, P1, PT, R36, 0x20, RZ ;  /* 0x000000202413c810 */ /* 0x000fe20007f3e0ff */
[----:B------:R-:W3:Y:S01]  /*1cd0*/  S2UR UR6, SR_CgaCtaId ;  /* 0x00000000000679c3 */ /* 0x000ee20000008800 */
[----:B------:R-:W-:-:S02]  /*1ce0*/  IMAD.U32 R85, RZ, RZ, UR22 ;  /* 0x00000016ff557e24 */ /* 0x000fc4000f8e00ff */
[----:B------:R-:W-:Y:S01]  /*1cf0*/  IMAD.X R11, RZ, RZ, UR15, P0 ;  /* 0x0000000fff0b7e24 */ /* 0x000fe200080e06ff */
[C---:B------:R-:W-:Y:S01]  /*1d00*/  @!P3 IADD3 R22, P0, PT, R36.reuse, 0x30, RZ ;  /* 0x000000302416b810 */ /* 0x040fe20007f1e0ff */
[----:B------:R-:W-:Y:S01]  /*1d10*/  @!P5 IMAD R27, R36, R7, R27 ;  /* 0x00000007241bd224 */ /* 0x000fe200078e021b */
[----:B------:R-:W-:Y:S01]  /*1d20*/  USHF.L.U32 UR15, UR17, 0x6, URZ ;  /* 0x00000006110f7899 */ /* 0x000fe200080006ff */
[----:B------:R-:W-:Y:S01]  /*1d30*/  IMAD.WIDE.U32 R24, R24, UR21, R10 ;  /* 0x0000001518187c25 */ /* 0x000fe2000f8e000a */
[----:B------:R-:W4:Y:S02]  /*1d40*/  @!P4 LDC.64 R8, c[0x0][0x3b0] ;  /* 0x0000ec00ff08cb82 */ /* 0x000f240000000a00 */
[----:B------:R-:W-:Y:S01]  /*1d50*/  UIADD3 UR14, UPT, UPT, UR15, -0x40, URZ ;  /* 0xffffffc00f0e7890 */ /* 0x000fe2000fffe0ff */
[----:B------:R-:W-:Y:S01]  /*1d60*/  IMAD R29, R29, UR21, R25 ;  /* 0x000000151d1d7c24 */ /* 0x000fe2000f8e0219 */
[----:B------:R-:W-:Y:S01]  /*1d70*/  USHF.L.U64.HI UR21, UR10, 0x4, UR11 ;  /* 0x000000040a157899 */ /* 0x000fe2000801020b */
[----:B------:R-:W-:Y:S01]  /*1d80*/  @!P5 IMAD.MOV.U32 R28, RZ, RZ, R24 ;  /* 0x000000ffff1cd224 */ /* 0x000fe200078e0018 */
[----:B------:R-:W-:Y:S01]  /*1d90*/  UIADD3 UR4, UPT, UPT, -UR14, UR20, URZ ;  /* 0x000000140e047290 */ /* 0x000fe2000fffe1ff */
[--C-:B------:R-:W-:Y:S01]  /*1da0*/  @!P6 IMAD.X R25, RZ, RZ, R37.reuse, P2 ;  /* 0x000000ffff19e224 */ /* 0x100fe200010e0625 */
[----:B------:R-:W5:Y:S01]  /*1db0*/  @!P6 LDC.64 R10, c[0x0][0x380] ;  /* 0x0000e000ff0aeb82 */ /* 0x000f620000000a00 */
[----:B------:R-:W-:-:S02]  /*1dc0*/  @!P4 IMAD.X R15, RZ, RZ, R37, P1 ;  /* 0x000000ffff0fc224 */ /* 0x000fc400008e0625 */
[----:B------:R-:W-:Y:S01]  /*1dd0*/  @!P3 IMAD.X R21, RZ, RZ, R37, P0 ;  /* 0x000000ffff15b224 */ /* 0x000fe200000e0625 */
[----:B------:R-:W-:Y:S01]  /*1de0*/  ISETP.GE.AND P2, PT, R17, UR4, PT ;  /* 0x0000000411007c0c */ /* 0x000fe2000bf46270 */
[----:B------:R-:W-:-:S03]  /*1df0*/  @!P5 IMAD.WIDE.U32 R36, R36, R6, R28 ;  /* 0x000000062424d225 */ /* 0x000fc600078e001c */
[----:B------:R-:W4:Y:S01]  /*1e00*/  @!P3 LDC.64 R6, c[0x0][0x3b0] ;  /* 0x0000ec00ff06bb82 */ /* 0x000f220000000a00 */
[----:B------:R-:W-:Y:S01]  /*1e10*/  @!P5 IMAD.IADD R30, R37, 0x1, R27 ;  /* 0x00000001251ed824 */ /* 0x000fe200078e021b */
[C---:B-1----:R-:W-:Y:S01]  /*1e20*/  @!P5 LEA R32, P0, R36.reuse, R4, 0x1 ;  /* 0x000000042420d211 */ /* 0x042fe200078008ff */
[-C--:B--2---:R-:W-:Y:S01]  /*1e30*/  @!P6 IMAD R28, R25, R2.reuse, RZ ;  /* 0x00000002191ce224 */ /* 0x084fe200078e02ff */
[----:B---3--:R-:W-:Y:S01]  /*1e40*/  ULEA UR5, UR6, UR5, 0x18 ;  /* 0x0000000506057291 */ /* 0x008fe2000f8ec0ff */
[----:B------:R-:W-:Y:S01]  /*1e50*/  @!P6 IMAD.MOV.U32 R34, RZ, RZ, R24 ;  /* 0x000000ffff22e224 */ /* 0x000fe200078e0018 */
[----:B------:R-:W-:Y:S01]  /*1e60*/  @!P5 LEA.HI.X R33, R36, R5, R30, 0x1, P0 ;  /* 0x000000052421d211 */ /* 0x000fe200000f0c1e */
[----:B------:R-:W-:Y:S01]  /*1e70*/  @!P6 IMAD.MOV.U32 R35, RZ, RZ, R29 ;  /* 0x000000ffff23e224 */ /* 0x000fe200078e001d */
[----:B------:R-:W1:Y:S01]  /*1e80*/  @!P4 LDC.64 R4, c[0x0][0x380] ;  /* 0x0000e000ff04cb82 */ /* 0x000e620000000a00 */
[C---:B------:R-:W-:Y:S01]  /*1e90*/  @!P6 IMAD R3, R23.reuse, R3, R28 ;  /* 0x000000031703e224 */ /* 0x040fe200078e021c */
[----:B------:R-:W2:Y:S01]  /*1ea0*/  LDCU.64 UR6, c[0x0][0x388] ;  /* 0x00007100ff0677ac */ /* 0x000ea20008000a00 */
[----:B------:R-:W-:Y:S01]  /*1eb0*/  @!P6 IMAD.WIDE.U32 R34, R23, R2, R34 ;  /* 0x000000021722e225 */ /* 0x000fe200078e0022 */
[----:B------:R-:W-:-:S02]  /*1ec0*/  IADD3 R36, P1, PT, R218, R20, RZ ;  /* 0x00000014da247210 */ /* 0x000fc40007f3e0ff */
[----:B------:R-:W-:Y:S01]  /*1ed0*/  LEA R235, R235, UR5, 0x1 ;  /* 0x00000005ebeb7c11 */ /* 0x000fe2000f8e08ff */
[----:B------:R-:W-:Y:S01]  /*1ee0*/  @!P6 IMAD.IADD R28, R35, 0x1, R3 ;  /* 0x00000001231ce824 */ /* 0x000fe200078e0203 */
[C---:B-----5:R-:W-:Y:S01]  /*1ef0*/  @!P6 LEA R30, P0, R34.reuse, R10, 0x1 ;  /* 0x0000000a221ee211 */ /* 0x060fe200078008ff */
[----:B------:R-:W3:Y:S01]  /*1f00*/  @!P3 LDC.64 R2, c[0x0][0x380] ;  /* 0x0000e000ff02bb82 */ /* 0x000ee20000000a00 */
[----:B------:R-:W-:Y:S01]  /*1f10*/  @!P4 IMAD.MOV.U32 R26, RZ, RZ, R24 ;  /* 0x000000ffff1ac224 */ /* 0x000fe200078e0018 */
[----:B------:R-:W-:Y:S01]  /*1f20*/  @!PT LDS RZ, [RZ] ;  /* 0x00000000fffff984 */ /* 0x000fe20000000800 */
[----:B------:R-:W-:Y:S01]  /*1f30*/  @!PT LDS RZ, [RZ] ;  /* 0x00000000fffff984 */ /* 0x000fe20000000800 */
[----:B------:R-:W-:Y:S01]  /*1f40*/  @!PT LDS RZ, [RZ] ;  /* 0x00000000fffff984 */ /* 0x000fe20000000800 */
[----:B------:R-:W-:Y:S01]  /*1f50*/  @!P5 LDGSTS.E.BYPASS.LTC128B.128 [R235], desc[UR18][R32.64] ;  /* 0x0000000020ebdfae */ /* 0x000fe2000b981a12 */
[----:B------:R-:W-:Y:S01]  /*1f60*/  @!P4 IMAD.MOV.U32 R27, RZ, RZ, R29 ;  /* 0x000000ffff1bc224 */ /* 0x000fe200078e001d */
[----:B------:R-:W-:Y:S01]  /*1f70*/  @!P6 LEA.HI.X R31, R34, R11, R28, 0x1, P0 ;  /* 0x0000000b221fe211 */ /* 0x000fe200000f0c1c */
[-C--:B----4-:R-:W-:Y:S01]  /*1f80*/  @!P4 IMAD R10, R15, R8.reuse, RZ ;  /* 0x000000080f0ac224 */ /* 0x090fe200078e02ff */
[----:B------:R-:W-:Y:S01]  /*1f90*/  @!P5 LDGSTS.E.BYPASS.LTC128B.128 [R235+0x2000], desc[UR18][R32.64+0x80] ;  /* 0x0200008020ebdfae */ /* 0x000fe2000b981a12 */
[----:B------:R-:W-:-:S03]  /*1fa0*/  @!P4 IMAD.WIDE.U32 R26, R19, R8, R26 ;  /* 0x00000008131ac225 */ /* 0x000fc600078e001a */
[----:B------:R-:W-:Y:S01]  /*1fb0*/  @!P5 LDGSTS.E.BYPASS.LTC128B.128 [R235+0x4000], desc[UR18][R32.64+0x100] ;  /* 0x0400010020ebdfae */ /* 0x000fe2000b981a12 */
[----:B------:R-:W-:Y:S02]  /*1fc0*/  @!P4 IMAD R9, R19, R9, R10 ;  /* 0x000000091309c224 */ /* 0x000fe400078e020a */
[----:B------:R-:W-:Y:S01]  /*1fd0*/  @!P3 IMAD.MOV.U32 R25, RZ, RZ, R29 ;  /* 0x000000ffff19b224 */ /* 0x000fe200078e001d */
[----:B------:R-:W-:Y:S01]  /*1fe0*/  @!P5 LDGSTS.E.BYPASS.LTC128B.128 [R235+0x6000], desc[UR18][R32.64+0x180] ;  /* 0x0600018020ebdfae */ /* 0x000fe2000b981a12 */
[----:B------:R-:W-:Y:S01]  /*1ff0*/  IMAD.X R37, RZ, RZ, R18, P1 ;  /* 0x000000ffff257224 */ /* 0x000fe200008e0612 */
[----:B-1----:R-:W-:Y:S01]  /*2000*/  @!P4 LEA R4, P0, R26, R4, 0x1 ;  /* 0x000000041a04c211 */ /* 0x002fe200078008ff */
[-C--:B------:R-:W-:Y:S01]  /*2010*/  @!P3 IMAD R21, R21, R6.reuse, RZ ;  /* 0x000000061515b224 */ /* 0x080fe200078e02ff */
[----:B------:R-:W-:Y:S01]  /*2020*/  @!P6 LDGSTS.E.BYPASS.LTC128B.128 [R235+0x800], desc[UR18][R30.64] ;  /* 0x008000001eebefae */ /* 0x000fe2000b981a12 */
[----:B------:R-:W-:Y:S01]  /*2030*/  @!P4 IMAD.IADD R9, R27, 0x1, R9 ;  /* 0x000000011b09c824 */ /* 0x000fe200078e0209 */
[----:B------:R-:W-:Y:S01]  /*2040*/  ISETP.GE.AND P5, PT, R17, UR4, PT ;  /* 0x0000000411007c0c */ /* 0x000fe2000bfa6270 */
[----:B------:R-:W-:Y:S01]  /*2050*/  IMAD.WIDE.U32 R36, R14, UR10, R36 ;  /* 0x0000000a0e247c25 */ /* 0x000fe2000f8e0024 */
[----:B------:R-:W-:Y:S02]  /*2060*/  @!P6 LDGSTS.E.BYPASS.LTC128B.128 [R235+0x2800], desc[UR18][R30.64+0x80] ;  /* 0x028000801eebefae */ /* 0x000fe4000b981a12 */
[----:B------:R-:W-:Y:S01]  /*2070*/  @!P4 LEA.HI.X R5, R26, R5, R9, 0x1, P0 ;  /* 0x000000051a05c211 */ /* 0x000fe200000f0c09 */
[----:B------:R-:W-:Y:S01]  /*2080*/  @!P3 IMAD R7, R22, R7, R21 ;  /* 0x000000071607b224 */ /* 0x000fe200078e0215 */
[----:B--2---:R-:W-:Y:S01]  /*2090*/  LEA R226, P1, R36, UR6, 0x1 ;  /* 0x0000000624e27c11 */ /* 0x004fe2000f8208ff */
[----:B------:R-:W-:Y:S01]  /*20a0*/  @!P3 IMAD.WIDE.U32 R24, R22, R6, R24 ;  /* 0x000000061618b225 */ /* 0x000fe200078e0018 */
[----:B------:R-:W-:Y:S03]  /*20b0*/  @!P6 LDGSTS.E.BYPASS.LTC128B.128 [R235+0x4800], desc[UR18][R30.64+0x100] ;  /* 0x048001001eebefae */ /* 0x000fe6000b981a12 */
[----:B------:R-:W-:Y:S01]  /*20c0*/  IMAD R227, R14, UR11, R37 ;  /* 0x0000000b0ee37c24 */ /* 0x000fe2000f8e0225 */
[----:B---3--:R-:W-:Y:S01]  /*20d0*/  @!P3 LEA R6, P0, R24, R2, 0x1 ;  /* 0x000000021806b211 */ /* 0x008fe200078008ff */
[----:B------:R-:W-:Y:S01]  /*20e0*/  @!P3 IMAD.IADD R7, R25, 0x1, R7 ;  /* 0x000000011907b824 */ /* 0x000fe200078e0207 */
[----:B------:R-:W-:Y:S01]  /*20f0*/  @!P6 LDGSTS.E.BYPASS.LTC128B.128 [R235+0x6800], desc[UR18][R30.64+0x180] ;  /* 0x068001801eebefae */ /* 0x000fe2000b981a12 */
[----:B------:R-:W-:Y:S01]  /*2100*/  ISETP.GE.AND P6, PT, R14, UR4, PT ;  /* 0x000000040e007c0c */ /* 0x000fe2000bfc6270 */
[----:B------:R-:W-:Y:S01]  /*2110*/  IMAD.U32 R11, RZ, RZ, UR10 ;  /* 0x0000000aff0b7e24 */ /* 0x000fe2000f8e00ff */
[----:B------:R-:W-:Y:S01]  /*2120*/  LEA.HI.X R227, R36, UR7, R227, 0x1, P1 ;  /* 0x0000000724e37c11 */ /* 0x000fe200088f0ce3 */
[----:B------:R-:W1:Y:S01]  /*2130*/  LDCU.64 UR6, c[0x0][0x390] ;  /* 0x00007200ff0677ac */ /* 0x000e620008000a00 */
[----:B------:R-:W-:Y:S01]  /*2140*/  @!P3 LEA.HI.X R7, R24, R3, R7, 0x1, P0 ;  /* 0x000000031807b211 */ /* 0x000fe200000f0c07 */
[----:B------:R-:W-:Y:S01]  /*2150*/  @!P4 LDGSTS.E.BYPASS.LTC128B.128 [R235+0x1000], desc[UR18][R4.64] ;  /* 0x0100000004ebcfae */ /* 0x000fe2000b981a12 */
[----:B------:R-:W-:Y:S01]  /*2160*/  IADD3 R8, P0, PT, R218, R16, RZ ;  /* 0x00000010da087210 */ /* 0x000fe20007f1e0ff */
[----:B------:R-:W-:-:S02]  /*2170*/  IMAD.U32 R2, RZ, RZ, UR21 ;  /* 0x00000015ff027e24 */ /* 0x000fc4000f8e00ff */
[----:B------:R-:W-:Y:S01]  /*2180*/  @!P4 LDGSTS.E.BYPASS.LTC128B.128 [R235+0x3000], desc[UR18][R4.64+0x80] ;  /* 0x0300008004ebcfae */ /* 0x000fe2000b981a12 */
[----:B------:R-:W-:Y:S02]  /*2190*/  IMAD.SHL.U32 R3, R219, 0x40, RZ ;  /* 0x00000040db037824 */ /* 0x000fe400078e00ff */
[----:B------:R-:W-:Y:S01]  /*21a0*/  IMAD.X R9, RZ, RZ, R13, P0 ;  /* 0x000000ffff097224 */ /* 0x000fe200000e060d */
[----:B------:R-:W-:Y:S02]  /*21b0*/  @!P4 LDGSTS.E.BYPASS.LTC128B.128 [R235+0x5000], desc[UR18][R4.64+0x100] ;  /* 0x0500010004ebcfae */ /* 0x000fe4000b981a12 */
[----:B------:R-:W-:Y:S01]  /*21c0*/  LOP3.LUT R89, R3, 0x400, RZ, 0xc0, !PT ;  /* 0x0000040003597812 */ /* 0x000fe200078ec0ff */
[----:B------:R-:W-:Y:S01]  /*21d0*/  IMAD.WIDE.U32 R8, R14, UR8, R8 ;  /* 0x000000080e087c25 */ /* 0x000fe2000f8e0008 */
[----:B------:R2:W-:Y:S01]  /*21e0*/  @!P4 LDGSTS.E.BYPASS.LTC128B.128 [R235+0x7000], desc[UR18][R4.64+0x180] ;  /* 0x0700018004ebcfae */ /* 0x0005e2000b981a12 */
[----:B------:R-:W-:Y:S02]  /*21f0*/  ISETP.GE.AND P4, PT, R12, UR4, PT ;  /* 0x000000040c007c0c */ /* 0x000fe4000bf86270 */
[----:B------:R-:W-:Y:S01]  /*2200*/  IMAD R15, R14, UR9, R9 ;  /* 0x000000090e0f7c24 */ /* 0x000fe2000f8e0209 */
[----:B------:R-:W-:Y:S01]  /*2210*/  @!P3 LDGSTS.E.BYPASS.LTC128B.128 [R235+0x1800], desc[UR18][R6.64] ;  /* 0x0180000006ebbfae */ /* 0x000fe2000b981a12 */
[----:B-1----:R-:W-:-:S02]  /*2220*/  LEA R232, P0, R8, UR6, 0x1 ;  /* 0x0000000608e87c11 */ /* 0x002fc4000f8008ff */
[CC--:B------:R-:W-:Y:S01]  /*2230*/  @!P5 LEA R14, P1, R85.reuse, R226.reuse, 0x1 ;  /* 0x000000e2550ed211 */ /* 0x0c0fe200078208ff */
[----:B------:R-:W-:Y:S01]  /*2240*/  @!P3 LDGSTS.E.BYPASS.LTC128B.128 [R235+0x3800], desc[UR18][R6.64+0x80] ;  /* 0x0380008006ebbfae */ /* 0x000fe2000b981a12 */
[----:B------:R-:W-:Y:S02]  /*2250*/  LEA.HI.X R233, R8, UR7, R15, 0x1, P0 ;  /* 0x0000000708e97c11 */ /* 0x000fe400080f0c0f */
[----:B------:R-:W-:Y:S01]  /*2260*/  @!P5 LEA.HI.X R15, R85, R227, R2, 0x1, P1 ;  /* 0x000000e3550fd211 */ /* 0x000fe200008f0c02 */
[----:B------:R-:W-:Y:S01]  /*2270*/  @!P3 LDGSTS.E.BYPASS.LTC128B.128 [R235+0x5800], desc[UR18][R6.64+0x100] ;  /* 0x0580010006ebbfae */ /* 0x000fe2000b981a12 */
[----:B------:R-:W-:Y:S02]  /*2280*/  ISETP.GE.AND P1, PT, R12, UR4, PT ;  /* 0x000000040c007c0c */ /* 0x000fe4000bf26270 */
[----:B------:R-:W-:Y:S01]  /*2290*/  @!P4 LEA R8, P0, R11, R226, 0x6 ;  /* 0x000000e20b08c211 */ /* 0x000fe200078030ff */
[----:B------:R1:W-:Y:S01]  /*22a0*/  @!P3 LDGSTS.E.BYPASS.LTC128B.128 [R235+0x7800], desc[UR18][R6.64+0x180] ;  /* 0x0780018006ebbfae */ /* 0x0003e2000b981a12 */
[----:B------:R-:W-:-:S03]  /*22b0*/  ISETP.GE.AND P3, PT, R0, UR4, PT ;  /* 0x0000000400007c0c */ /* 0x000fc6000bf66270 */
[----:B------:R-:W-:Y:S04]  /*22c0*/  @!P6 LDGSTS.E.BYPASS.LTC128B.128 [R235+0x8000], desc[UR18][R226.64] ;  /* 0x08000000e2ebefae */ /* 0x000fe8000b981a12 */
[----:B------:R-:W-:Y:S01]  /*22d0*/  @!P6 LDGSTS.E.BYPASS.LTC128B.128 [R235+0xa000], desc[UR18][R226.64+0x80] ;  /* 0x0a000080e2ebefae */ /* 0x000fe2000b981a12 */
[----:B--2---:R-:W-:-:S03]  /*22e0*/  IMAD.U32 R4, RZ, RZ, UR11 ;  /* 0x0000000bff047e24 */ /* 0x004fc6000f8e00ff */
[----:B------:R-:W-:Y:S01]  /*22f0*/  @!P6 LDGSTS.E.BYPASS.LTC128B.128 [R235+0xc000], desc[UR18][R226.64+0x100] ;  /* 0x0c000100e2ebefae */ /* 0x000fe2000b981a12 */
[----:B------:R-:W-:Y:S01]  /*2300*/  LOP3.LUT R5, R218, 0x1c0, R3, 0xf8, !PT ;  /* 0x000001c0da057812 */ /* 0x000fe200078ef803 */
[----:B------:R-:W-:Y:S01]  /*2310*/  VOTEU.ALL UP0, P3 ;  /* 0x0000000000ff7886 */ /* 0x000fe20001800000 */
[C---:B------:R-:W-:Y:S01]  /*2320*/  @!P4 LEA.HI.X R9, R11.reuse, R227, R4, 0x6, P0 ;  /* 0x000000e30b09c211 */ /* 0x040fe200000f3404 */
[----:B------:R-:W-:Y:S01]  /*2330*/  @!P3 IMAD.WIDE.U32 R10, R11, 0x60, R226 ;  /* 0x000000600b0ab825 */ /* 0x000fe200078e00e2 */
[----:B------:R-:W-:Y:S02]  /*2340*/  @!P6 LDGSTS.E.BYPASS.LTC128B.128 [R235+0xe000], desc[UR18][R226.64+0x180] ;  /* 0x0e000180e2ebefae */ /* 0x000fe4000b981a12 */
[----:B------:R-:W-:Y:S01]  /*2350*/  @!UP0 UIMAD UR6, UR11, 0x60, URZ ;  /* 0x000000600b0688a4 */ /* 0x000fe2000f8e02ff */
[----:B------:R-:W-:Y:S01]  /*2360*/  ISETP.GE.AND P0, PT, R0, UR4, PT ;  /* 0x0000000400007c0c */ /* 0x000fe2000bf06270 */
[----:B------:R-:W-:Y:S01]  /*2370*/  USHF.L.U64.HI UR4, UR8, 0x4, UR9 ;  /* 0x0000000408047899 */ /* 0x000fe20008010209 */
[----:B------:R-:W-:Y:S01]  /*2380*/  @!P5 LDGSTS.E.BYPASS.LTC128B.128 [R235+0x8800], desc[UR18][R14.64] ;  /* 0x088000000eebdfae */ /* 0x000fe2000b981a12 */
[----:B------:R-:W-:-:S02]  /*2390*/  LOP3.LUT R4, R219, 0x8, RZ, 0xc0, !PT ;  /* 0x00000008db047812 */ /* 0x000fc400078ec0ff */
[----:B------:R-:W-:Y:S01]  /*23a0*/  @!P3 VIADD R11, R11, UR6 ;  /* 0x000000060b0bbc36 */ /* 0x000fe20008000000 */
[----:B------:R-:W-:Y:S01]  /*23b0*/  @!P5 LDGSTS.E.BYPASS.LTC128B.128 [R235+0xa800], desc[UR18][R14.64+0x80] ;  /* 0x0a8000800eebdfae */ /* 0x000fe2000b981a12 */
[----:B------:R-:W-:Y:S01]  /*23c0*/  USHF.L.U32 UR6, UR8, 0x4, URZ ;  /* 0x0000000408067899 */ /* 0x000fe200080006ff */
[----:B-1----:R-:W-:Y:S01]  /*23d0*/  LOP3.LUT R6, R221, 0x8, RZ, 0xc0, !PT ;  /* 0x00000008dd067812 */ /* 0x002fe200078ec0ff */
[----:B------:R-:W-:Y:S01]  /*23e0*/  IMAD.U32 R7, RZ, RZ, UR8 ;  /* 0x00000008ff077e24 */ /* 0x000fe2000f8e00ff */
[----:B------:R-:W-:Y:S01]  /*23f0*/  @!P5 LDGSTS.E.BYPASS.LTC128B.128 [R235+0xc800], desc[UR18][R14.64+0x100] ;  /* 0x0c8001000eebdfae */ /* 0x000fe2000b981a12 */
[C---:B------:R-:W-:Y:S02]  /*2400*/  LOP3.LUT R4, R5.reuse, R4, RZ, 0x3c, !PT ;  /* 0x0000000405047212 */ /* 0x040fe400078e3cff */
[----:B------:R-:W-:Y:S01]  /*2410*/  IMAD.U32 R13, RZ, RZ, UR6 ;  /* 0x00000006ff0d7e24 */ /* 0x000fe2000f8e00ff */
[----:B------:R-:W-:Y:S01]  /*2420*/  @!P5 LDGSTS.E.BYPASS.LTC128B.128 [R235+0xe800], desc[UR18][R14.64+0x180] ;  /* 0x0e8001800eebdfae */ /* 0x000fe2000b981a12 */
[----:B------:R-:W-:Y:S01]  /*2430*/  LOP3.LUT R0, R5, R6, RZ, 0x3c, !PT ;  /* 0x0000000605007212 */ /* 0x000fe200078e3cff */
[----:B------:R-:W-:Y:S01]  /*2440*/  IMAD.U32 R5, RZ, RZ, UR9 ;  /* 0x00000009ff057e24 */ /* 0x000fe2000f8e00ff */
[----:B------:R-:W-:Y:S01]  /*2450*/  VOTEU.ALL UP0, P0 ;  /* 0x0000000000ff7886 */ /* 0x000fe20000000000 */
[----:B------:R-:W-:Y:S01]  /*2460*/  @!P4 LDGSTS.E.BYPASS.LTC128B.128 [R235+0x9000], desc[UR18][R8.64] ;  /* 0x0900000008ebcfae */ /* 0x000fe2000b981a12 */
[----:B------:R-:W-:-:S03]  /*2470*/  IMAD R89, R4, 0x2, R89 ;  /* 0x0000000204597824 */ /* 0x000fc600078e0259 */
[----:B------:R-:W-:Y:S01]  /*2480*/  @!P4 LDGSTS.E.BYPASS.LTC128B.128 [R235+0xb000], desc[UR18][R8.64+0x80] ;  /* 0x0b00008008ebcfae */ /* 0x000fe2000b981a12 */
[----:B------:R-:W-:Y:S01]  /*2490*/  @!UP0 UIMAD UR9, UR9, 0x60, URZ ;  /* 0x00000060090988a4 */ /* 0x000fe2000f8e02ff */
[----:B------:R-:W-:Y:S02]  /*24a0*/  VIADD R82, R89, UR5 ;  /* 0x0000000559527c36 */ /* 0x000fe40008000000 */
[----:B------:R-:W-:Y:S04]  /*24b0*/  @!P4 LDGSTS.E.BYPASS.LTC128B.128 [R235+0xd000], desc[UR18][R8.64+0x100] ;  /* 0x0d00010008ebcfae */ /* 0x000fe8000b981a12 */
[----:B------:R1:W-:Y:S04]  /*24c0*/  @!P4 LDGSTS.E.BYPASS.LTC128B.128 [R235+0xf000], desc[UR18][R8.64+0x180] ;  /* 0x0f00018008ebcfae */ /* 0x0003e8000b981a12 */
[----:B------:R-:W-:Y:S04]  /*24d0*/  @!P3 LDGSTS.E.BYPASS.LTC128B.128 [R235+0x9800], desc[UR18][R10.64] ;  /* 0x098000000aebbfae */ /* 0x000fe8000b981a12 */
[----:B------:R-:W-:Y:S04]  /*24e0*/  @!P3 LDGSTS.E.BYPASS.LTC128B.128 [R235+0xb800], desc[UR18][R10.64+0x80] ;  /* 0x0b8000800aebbfae */ /* 0x000fe8000b981a12 */
[----:B------:R-:W-:Y:S04]  /*24f0*/  @!P3 LDGSTS.E.BYPASS.LTC128B.128 [R235+0xd800], desc[UR18][R10.64+0x100] ;  /* 0x0d8001000aebbfae */ /* 0x000fe8000b981a12 */
[----:B------:R2:W-:Y:S01]  /*2500*/  @!P3 LDGSTS.E.BYPASS.LTC128B.128 [R235+0xf800], desc[UR18][R10.64+0x180] ;  /* 0x0f8001800aebbfae */ /* 0x0005e2000b981a12 */
[----:B------:R-:W-:-:S03]  /*2510*/  @!P1 LEA R6, P3, R7, R232, 0x6 ;  /* 0x000000e807069211 */ /* 0x000fc600078630ff */
[----:B------:R-:W0:Y:S01]  /*2520*/  LDGDEPBAR ;  /* 0x00000000000079af */ /* 0x000e220000000000 */
[C---:B-1----:R-:W-:Y:S01]  /*2530*/  @!P0 IMAD.WIDE.U32 R8, R7.reuse, 0x60, R232 ;  /* 0x0000006007088825 */ /* 0x042fe200078e00e8 */
[----:B------:R-:W-:Y:S02]  /*2540*/  @!P1 LEA.HI.X R7, R7, R233, R5, 0x6, P3 ;  /* 0x000000e907079211 */ /* 0x000fe400018f3405 */
[----:B------:R-:W-:Y:S01]  /*2550*/  LOP3.LUT R5, R217, 0x200, R3, 0xf8, !PT ;  /* 0x00000200d9057812 */ /* 0x000fe200078ef803 */
[----:B------:R-:W-:-:S04]  /*2560*/  @!P0 VIADD R9, R9, UR9 ;  /* 0x0000000909098c36 */ /* 0x000fc80008000000 */
[----:B------:R-:W-:-:S05]  /*2570*/  IMAD.IADD R5, R0, 0x1, R5 ;  /* 0x0000000100057824 */ /* 0x000fca00078e0205 */
[----:B------:R-:W-:Y:S01]  /*2580*/  LEA R90, R5, UR5, 0x1 ;  /* 0x00000005055a7c11 */ /* 0x000fe2000f8e08ff */
[----:B--2---:R-:W-:Y:S01]  /*2590*/  IMAD.U32 R11, RZ, RZ, UR4 ;  /* 0x00000004ff0b7e24 */ /* 0x004fe2000f8e00ff */
[----:B------:R-:W-:-:S04]  /*25a0*/  DEPBAR.LE SB0, 0x0 ;  /* 0x000080000000791a */ /* 0x000fc80000000000 */
[----:B------:R-:W-:Y:S01]  /*25b0*/  BAR.SYNC.DEFER_BLOCKING 0x0 ;  /* 0x0000000000007b1d */ /* 0x000fe20000010000 */
[----:B------:R-:W-:-:S04]  /*25c0*/  @!P2 LEA R10, P4, R13, R232, 0x1 ;  /* 0x000000e80d0aa211 */ /* 0x000fc800078808ff */
[----:B------:R-:W-:Y:S01]  /*25d0*/  @!P2 LEA.HI.X R11, R13, R233, R11, 0x1, P4 ;  /* 0x000000e90d0ba211 */ /* 0x000fe200020f0c0b */
[----:B------:R-:W-:Y:S01]  /*25e0*/  @!PT LDS RZ, [RZ] ;  /* 0x00000000fffff984 */ /* 0x000fe20000000800 */
[----:B------:R-:W-:Y:S01]  /*25f0*/  @!PT LDS RZ, [RZ] ;  /* 0x00000000fffff984 */ /* 0x000fe20000000800 */
[----:B------:R-:W-:Y:S01]  /*2600*/  @!PT LDS RZ, [RZ] ;  /* 0x00000000fffff984 */ /* 0x000fe20000000800 */
[----:B------:R-:W-:Y:S04]  /*2610*/  @!P6 LDGSTS.E.BYPASS.LTC128B.128 [R235+0x10000], desc[UR18][R232.64] ;  /* 0x10000000e8ebefae */ /* 0x000fe8000b981a12 */
[----:B------:R-:W-:Y:S04]  /*2620*/  @!P6 LDGSTS.E.BYPASS.LTC128B.128 [R235+0x12000], desc[UR18][R232.64+0x80] ;  /* 0x12000080e8ebefae */ /* 0x000fe8000b981a12 */
[----:B------:R-:W-:Y:S04]  /*2630*/  @!P6 LDGSTS.E.BYPASS.LTC128B.128 [R235+0x14000], desc[UR18][R232.64+0x100] ;  /* 0x14000100e8ebefae */ /* 0x000fe8000b981a12 */
[----:B------:R-:W-:Y:S04]  /*2640*/  @!P6 LDGSTS.E.BYPASS.LTC128B.128 [R235+0x16000], desc[UR18][R232.64+0x180] ;  /* 0x16000180e8ebefae */ /* 0x000fe8000b981a12 */
[----:B------:R-:W-:Y:S04]  /*2650*/  @P6 STS.128 [R235+0x10000], RZ ;  /* 0x010000ffeb006388 */ /* 0x000fe80000000c00 */
[----:B------:R-:W-:Y:S04]  /*2660*/  @P6 STS.128 [R235+0x12000], RZ ;  /* 0x012000ffeb006388 */ /* 0x000fe80000000c00 */
[----:B------:R-:W-:Y:S04]  /*2670*/  @P6 STS.128 [R235+0x14000], RZ ;  /* 0x014000ffeb006388 */ /* 0x000fe80000000c00 */
[----:B------:R-:W-:Y:S04]  /*2680*/  @P6 STS.128 [R235+0x16000], RZ ;  /* 0x016000ffeb006388 */ /* 0x000fe80000000c00 */
[----:B------:R-:W-:Y:S04]  /*2690*/  @P2 STS.128 [R235+0x10800], RZ ;  /* 0x010800ffeb002388 */ /* 0x000fe80000000c00 */
[----:B------:R-:W-:Y:S04]  /*26a0*/  @P2 STS.128 [R235+0x12800], RZ ;  /* 0x012800ffeb002388 */ /* 0x000fe80000000c00 */
[----:B------:R-:W-:Y:S04]  /*26b0*/  @P2 STS.128 [R235+0x14800], RZ ;  /* 0x014800ffeb002388 */ /* 0x000fe80000000c00 */
[----:B------:R-:W-:Y:S04]  /*26c0*/  @P2 STS.128 [R235+0x16800], RZ ;  /* 0x016800ffeb002388 */ /* 0x000fe80000000c00 */
[----:B------:R-:W-:Y:S01]  /*26d0*/  @!PT LDS RZ, [RZ] ;  /* 0x00000000fffff984 */ /* 0x000fe20000000800 */
[----:B------:R-:W-:Y:S01]  /*26e0*/  @!PT LDS RZ, [RZ] ;  /* 0x00000000fffff984 */ /* 0x000fe20000000800 */
[----:B------:R-:W-:Y:S01]  /*26f0*/  @!PT LDS RZ, [RZ] ;  /* 0x00000000fffff984 */ /* 0x000fe20000000800 */
[----:B------:R-:W-:Y:S04]  /*2700*/  @!P2 LDGSTS.E.BYPASS.LTC128B.128 [R235+0x10800], desc[UR18][R10.64] ;  /* 0x108000000aebafae */ /* 0x000fe8000b981a12 */
[----:B------:R-:W-:Y:S04]  /*2710*/  @!P2 LDGSTS.E.BYPASS.LTC128B.128 [R235+0x12800], desc[UR18][R10.64+0x80] ;  /* 0x128000800aebafae */ /* 0x000fe8000b981a12 */
[----:B------:R-:W-:Y:S04]  /*2720*/  @!P2 LDGSTS.E.BYPASS.LTC128B.128 [R235+0x14800], desc[UR18][R10.64+0x100] ;  /* 0x148001000aebafae */ /* 0x000fe8000b981a12 */
[----:B------:R-:W-:Y:S01]  /*2730*/  @!P2 LDGSTS.E.BYPASS.LTC128B.128 [R235+0x16800], desc[UR18][R10.64+0x180] ;  /* 0x168001800aebafae */ /* 0x000fe2000b981a12 */
[----:B------:R-:W-:-:S03]  /*2740*/  LOP3.LUT P2, RZ, R219, 0x2, RZ, 0xc0, !PT ;  /* 0x00000002dbff7812 */ /* 0x000fc6000784c0ff */
[----:B------:R-:W-:Y:S01]  /*2750*/  @P1 STS.128 [R235+0x11000], RZ ;  /* 0x011000ffeb001388 */ /* 0x000fe20000000c00 */
[----:B------:R-:W-:-:S03]  /*2760*/  SEL R81, R81, 0xffffffe0, !P2 ;  /* 0xffffffe051517807 */ /* 0x000fc60005000000 */
[----:B------:R-:W-:Y:S02]  /*2770*/  @P1 STS.128 [R235+0x13000], RZ ;  /* 0x013000ffeb001388 */ /* 0x000fe40000000c00 */
[--C-:B------:R-:W-:Y:S02]  /*2780*/  IMAD.IADD R87, R90, 0x1, R81.reuse ;  /* 0x000000015a577824 */ /* 0x100fe400078e0251 */
[----:B------:R-:W-:Y:S01]  /*2790*/  @P1 STS.128 [R235+0x15000], RZ ;  /* 0x015000ffeb001388 */ /* 0x000fe20000000c00 */
[----:B------:R-:W-:-:S03]  /*27a0*/  IMAD.IADD R84, R82, 0x1, R81 ;  /* 0x0000000152547824 */ /* 0x000fc600078e0251 */
[----:B------:R-:W-:Y:S04]  /*27b0*/  @P1 STS.128 [R235+0x17000], RZ ;  /* 0x017000ffeb001388 */ /* 0x000fe80000000c00 */
[----:B------:R-:W-:Y:S01]  /*27c0*/  @!PT LDS RZ, [RZ] ;  /* 0x00000000fffff984 */ /* 0x000fe20000000800 */
[----:B------:R-:W-:Y:S01]  /*27d0*/  @!PT LDS RZ, [RZ] ;  /* 0x00000000fffff984 */ /* 0x000fe20000000800 */
[----:B------:R-:W-:Y:S01]  /*27e0*/  @!PT LDS RZ, [RZ] ;  /* 0x00000000fffff984 */ /* 0x000fe20000000800 */
[----:B------:R-:W-:Y:S04]  /*27f0*/  @!P1 LDGSTS.E.BYPASS.LTC128B.128 [R235+0x11000], desc[UR18][R6.64] ;  /* 0x1100000006eb9fae */ /* 0x000fe8000b981a12 */
[----:B------:R-:W-:Y:S04]  /*2800*/  @!P1 LDGSTS.E.BYPASS.LTC128B.128 [R235+0x13000], desc[UR18][R6.64+0x80] ;  /* 0x1300008006eb9fae */ /* 0x000fe8000b981a12 */
[----:B------:R-:W-:Y:S04]  /*2810*/  @!P1 LDGSTS.E.BYPASS.LTC128B.128 [R235+0x15000], desc[UR18][R6.64+0x100] ;  /* 0x1500010006eb9fae */ /* 0x000fe8000b981a12 */
[----:B------:R1:W-:Y:S04]  /*2820*/  @!P1 LDGSTS.E.BYPASS.LTC128B.128 [R235+0x17000], desc[UR18][R6.64+0x180] ;  /* 0x1700018006eb9fae */ /* 0x0003e8000b981a12 */
        /* <DEDUP_REMOVED lines=10> */
[----:B------:R2:W-:Y:S01]  /*28d0*/  @!P0 LDGSTS.E.BYPASS.LTC128B.128 [R235+0x17800], desc[UR18][R8.64+0x180] ;  /* 0x1780018008eb8fae */ /* 0x0005e2000b981a12 */
[----:B------:R-:W-:-:S03]  /*28e0*/  LOP3.LUT P0, RZ, R219, 0x4, RZ, 0xc0, !PT ;  /* 0x00000004dbff7812 */ /* 0x000fc6000780c0ff */
[----:B------:R-:W-:Y:S01]  /*28f0*/  LDSM.16.M88.4 R52, [R90] ;  /* 0x000000005a34783b */ /* 0x000fe20000000200 */
[----:B------:R-:W-:-:S03]  /*2900*/  SEL R83, R83, 0xffffffc0, !P0 ;  /* 0xffffffc053537807 */ /* 0x000fc60004000000 */
[----:B------:R-:W3:Y:S02]  /*2910*/  LDSM.16.M88.4 R24, [R89+UR5+0x8000] ;  /* 0x008000055918783b */ /* 0x000ee40008000200 */
[--C-:B------:R-:W-:Y:S02]  /*2920*/  IMAD.IADD R88, R90, 0x1, R83.reuse ;  /* 0x000000015a587824 */ /* 0x100fe400078e0253 */
[----:B------:R-:W4:Y:S01]  /*2930*/  LDSM.16.M88.4 R16, [R89+UR5+0x8800] ;  /* 0x008800055910783b */ /* 0x000f220008000200 */
[----:B------:R-:W-:Y:S02]  /*2940*/  IMAD.IADD R82, R82, 0x1, R83 ;  /* 0x0000000152527824 */ /* 0x000fe400078e0253 */
[C---:B------:R-:W-:Y:S01]  /*2950*/  IMAD.IADD R86, R81.reuse, 0x1, R88 ;  /* 0x0000000151567824 */ /* 0x040fe200078e0258 */
[----:B------:R-:W5:Y:S01]  /*2960*/  LDSM.16.M88.4 R60, [R89+UR5+0x9000] ;  /* 0x00900005593c783b */ /* 0x000f620008000200 */
[----:B------:R-:W-:-:S03]  /*2970*/  IMAD.IADD R80, R81, 0x1, R82 ;  /* 0x0000000151507824 */ /* 0x000fc600078e0252 */
[----:B------:R-:W5:Y:S04]  /*2980*/  LDSM.16.M88.4 R32, [R89+UR5+0x9800] ;  /* 0x009800055920783b */ /* 0x000f680008000200 */
[----:B------:R-:W-:Y:S04]  /*2990*/  LDSM.16.M88.4 R40, [R87] ;  /* 0x000000005728783b */ /* 0x000fe80000000200 */
[----:B-1----:R-:W1:Y:S04]  /*29a0*/  LDSM.16.M88.4 R4, [R84+0x8000] ;  /* 0x008000005404783b */ /* 0x002e680000000200 */
[----:B--2---:R-:W2:Y:S04]  /*29b0*/  LDSM.16.M88.4 R8, [R84+0x8800] ;  /* 0x008800005408783b */ /* 0x004ea80000000200 */
        /* <DEDUP_REMOVED lines=12> */
[C---:B-----5:R-:W-:Y:S08]  /*2a80*/  HMMA.16816.F32 R64, R52.reuse, R60, RZ ;  /* 0x0000003c3440723c */ /* 0x060ff000000018ff */
[C---:B------:R-:W-:Y:S08]  /*2a90*/  HMMA.16816.F32 R60, R52.reuse, R62, RZ ;  /* 0x0000003e343c723c */ /* 0x040ff000000018ff */
[----:B------:R-:W-:Y:S08]  /*2aa0*/  HMMA.16816.F32 R56, R52, R32, RZ ;  /* 0x000000203438723c */ /* 0x000ff000000018ff */
[C---:B-1----:R-:W-:Y:S08]  /*2ab0*/  HMMA.16816.F32 R28, R40.reuse, R4, R28 ;  /* 0x00000004281c723c */ /* 0x042ff0000000181c */
[C---:B------:R-:W-:Y:S01]  /*2ac0*/  HMMA.16816.F32 R24, R40.reuse, R6, R24 ;  /* 0x000000062818723c */ /* 0x040fe20000001818 */
[----:B------:R-:W1:Y:S07]  /*2ad0*/  LDSM.16.M88.4 R4, [R88] ;  /* 0x000000005804783b */ /* 0x000e6e0000000200 */
[C---:B--2---:R-:W-:Y:S08]  /*2ae0*/  HMMA.16816.F32 R20, R40.reuse, R8, R20 ;  /* 0x000000082814723c */ /* 0x044ff00000001814 */
[----:B------:R-:W-:Y:S01]  /*2af0*/  HMMA.16816.F32 R16, R40, R10, R16 ;  /* 0x0000000a2810723c */ /* 0x000fe20000001810 */
[----:B------:R-:W2:Y:S07]  /*2b00*/  LDSM.16.M88.4 R8, [R82+0x9000] ;  /* 0x009000005208783b */ /* 0x000eae0000000200 */
[----:B------:R-:W-:Y:S01]  /*2b10*/  HMMA.16816.F32 R52, R52, R34, RZ ;  /* 0x000000223434723c */ /* 0x000fe200000018ff */
[----:B------:R-:W3:Y:S07]  /*2b20*/  LDSM.16.M88.4 R32, [R86] ;  /* 0x000000005620783b */ /* 0x000eee0000000200 */
[C---:B------:R-:W-:Y:S08]  /*2b30*/  HMMA.16816.F32 R64, R40.reuse, R12, R64 ;  /* 0x0000000c2840723c */ /* 0x040ff00000001840 */
[C---:B------:R-:W-:Y:S01]  /*2b40*/  HMMA.16816.F32 R60, R40.reuse, R14, R60 ;  /* 0x0000000e283c723c */ /* 0x040fe2000000183c */
[----:B------:R-:W4:Y:S07]  /*2b50*/  LDSM.16.M88.4 R12, [R80+0x8800] ;  /* 0x00880000500c783b */ /* 0x000f2e0000000200 */
[C---:B------:R-:W-:Y:S08]  /*2b60*/  HMMA.16816.F32 R56, R40.reuse, R72, R56 ;  /* 0x000000482838723c */ /* 0x040ff00000001838 */
[----:B------:R-:W-:Y:S01]  /*2b70*/  HMMA.16816.F32 R52, R40, R74, R52 ;  /* 0x0000004a2834723c */ /* 0x000fe20000001834 */
[----:B------:R-:W5:Y:S04]  /*2b80*/  LDSM.16.M88.4 R40, [R80+0x9000] ;  /* 0x009000005028783b */ /* 0x000f680000000200 */
[----:B------:R-:W-:Y:S03]  /*2b90*/  LDSM.16.M88.4 R72, [R89+UR5+0xb000] ;  /* 0x00b000055948783b */ /* 0x000fe60008000200 */
[C---:B-1----:R-:W-:Y:S08]  /*2ba0*/  HMMA.16816.F32 R28, R4.reuse, R48, R28 ;  /* 0x00000030041c723c */ /* 0x042ff0000000181c */
[C---:B------:R-:W-:Y:S01]  /*2bb0*/  HMMA.16816.F32 R24, R4.reuse, R50, R24 ;  /* 0x000000320418723c */ /* 0x040fe20000001818 */
[----:B------:R-:W-:Y:S07]  /*2bc0*/  LDSM.16.M88.4 R48, [R90+0x2000] ;  /* 0x002000005a30783b */ /* 0x000fee0000000200 */
[C---:B------:R-:W-:Y:S08]  /*2bd0*/  HMMA.16816.F32 R20, R4.reuse, R36, R20 ;  /* 0x000000240414723c */ /* 0x040ff00000001814 */
[C---:B------:R-:W-:Y:S01]  /*2be0*/  HMMA.16816.F32 R16, R4.reuse, R38, R16 ;  /* 0x000000260410723c */ /* 0x040fe20000001810 */
[----:B------:R-:W1:Y:S07]  /*2bf0*/  LDSM.16.M88.4 R36, [R80+0x9800] ;  /* 0x009800005024783b */ /* 0x000e6e0000000200 */
[C---:B--2---:R-:W-:Y:S08]  /*2c00*/  HMMA.16816.F32 R64, R4.reuse, R8, R64 ;  /* 0x000000080440723c */ /* 0x044ff00000001840 */
[C---:B------:R-:W-:Y:S01]  /*2c10*/  HMMA.16816.F32 R60, R4.reuse, R10, R60 ;  /* 0x0000000a043c723c */ /* 0x040fe2000000183c */
[----:B------:R-:W2:Y:S07]  /*2c20*/  LDSM.16.M88.4 R8, [R89+UR5+0xa000] ;  /* 0x00a000055908783b */ /* 0x000eae0008000200 */
[C---:B------:R-:W-:Y:S08]  /*2c30*/  HMMA.16816.F32 R56, R4.reuse, R68, R56 ;  /* 0x000000440438723c */ /* 0x040ff00000001838 */
[----:B------:R-:W-:Y:S01]  /*2c40*/  HMMA.16816.F32 R52, R4, R70, R52 ;  /* 0x000000460434723c */ /* 0x000fe20000001834 */
[----:B------:R-:W2:Y:S04]  /*2c50*/  LDSM.16.M88.4 R4, [R89+UR5+0xa800] ;  /* 0x00a800055904783b */ /* 0x000ea80008000200 */
[----:B------:R-:W2:Y:S03]  /*2c60*/  LDSM.16.M88.4 R68, [R89+UR5+0xb800] ;  /* 0x00b800055944783b */ /* 0x000ea60008000200 */
[C---:B---3--:R-:W-:Y:S08]  /*2c70*/  HMMA.16816.F32 R28, R32.reuse, R44, R28 ;  /* 0x0000002c201c723c */ /* 0x048ff0000000181c */
[C---:B------:R-:W-:Y:S01]  /*2c80*/  HMMA.16816.F32 R24, R32.reuse, R46, R24 ;  /* 0x0000002e2018723c */ /* 0x040fe20000001818 */
[----:B------:R-:W-:Y:S07]  /*2c90*/  LDSM.16.M88.4 R44, [R84+0xa000] ;  /* 0x00a00000542c783b */ /* 0x000fee0000000200 */
[C---:B----4-:R-:W-:Y:S08]  /*2ca0*/  HMMA.16816.F32 R20, R32.reuse, R12, R20 ;  /* 0x0000000c2014723c */ /* 0x050ff00000001814 */
[C---:B------:R-:W-:Y:S01]  /*2cb0*/  HMMA.16816.F32 R16, R32.reuse, R14, R16 ;  /* 0x0000000e2010723c */ /* 0x040fe20000001810 */
[----:B------:R-:W3:Y:S07]  /*2cc0*/  LDSM.16.M88.4 R12, [R87+0x2000] ;  /* 0x00200000570c783b */ /* 0x000eee0000000200 */
[C---:B-----5:R-:W-:Y:S08]  /*2cd0*/  HMMA.16816.F32 R64, R32.reuse, R40, R64 ;  /* 0x000000282040723c */ /* 0x060ff00000001840 */
[C---:B------:R-:W-:Y:S01]  /*2ce0*/  HMMA.16816.F32 R60, R32.reuse, R42, R60 ;  /* 0x0000002a203c723c */ /* 0x040fe2000000183c */
[----:B------:R-:W4:Y:S07]  /*2cf0*/  LDSM.16.M88.4 R40, [R84+0xa800] ;  /* 0x00a800005428783b */ /* 0x000f2e0000000200 */
[C---:B-1----:R-:W-:Y:S08]  /*2d00*/  HMMA.16816.F32 R56, R32.reuse, R36, R56 ;  /* 0x000000242038723c */ /* 0x042ff00000001838 */
[----:B------:R-:W-:Y:S01]  /*2d10*/  HMMA.16816.F32 R52, R32, R38, R52 ;  /* 0x000000262034723c */ /* 0x000fe20000001834 */
[----:B------:R-:W1:Y:S04]  /*2d20*/  LDSM.16.M88.4 R36, [R84+0xb000] ;  /* 0x00b000005424783b */ /* 0x000e680000000200 */
[----:B------:R-:W5:Y:S03]  /*2d30*/  LDSM.16.M88.4 R32, [R84+0xb800] ;  /* 0x00b800005420783b */ /* 0x000f660000000200 */
[C---:B--2---:R-:W-:Y:S08]  /*2d40*/  HMMA.16816.F32 R28, R48.reuse, R8, R28 ;  /* 0x00000008301c723c */ /* 0x044ff0000000181c */
[C---:B------:R-:W-:Y:S01]  /*2d50*/  HMMA.16816.F32 R24, R48.reuse, R10, R24 ;  /* 0x0000000a3018723c */ /* 0x040fe20000001818 */
[----:B------:R-:W2:Y:S07]  /*2d60*/  LDSM.16.M88.4 R8, [R82+0xa000] ;  /* 0x00a000005208783b */ /* 0x000eae0000000200 */
        /* <DEDUP_REMOVED lines=10> */
[C---:B---3--:R-:W-:Y:S08]  /*2e10*/  HMMA.16816.F32 R28, R12.reuse, R44, R28 ;  /* 0x0000002c0c1c723c */ /* 0x048ff0000000181c */
[C---:B------:R-:W-:Y:S01]  /*2e20*/  HMMA.16816.F32 R24, R12.reuse, R46, R24 ;  /* 0x0000002e0c18723c */ /* 0x040fe20000001818 */
[----:B------:R-:W3:Y:S07]  /*2e30*/  LDSM.16.M88.4 R44, [R80+0xa000] ;  /* 0x00a00000502c783b */ /* 0x000eee0000000200 */
[C---:B----4-:R-:W-:Y:S08]  /*2e40*/  HMMA.16816.F32 R20, R12.reuse, R40, R20 ;  /* 0x000000280c14723c */ /* 0x050ff00000001814 */
[C---:B------:R-:W-:Y:S01]  /*2e50*/  HMMA.16816.F32 R16, R12.reuse, R42, R16 ;  /* 0x0000002a0c10723c */ /* 0x040fe20000001810 */
[----:B------:R-:W4:Y:S07]  /*2e60*/  LDSM.16.M88.4 R40, [R80+0xa800] ;  /* 0x00a800005028783b */ /* 0x000f2e0000000200 */
[C---:B-1----:R-:W-:Y:S08]  /*2e70*/  HMMA.16816.F32 R64, R12.reuse, R36, R64 ;  /* 0x000000240c40723c */ /* 0x042ff00000001840 */
[C---:B------:R-:W-:Y:S01]  /*2e80*/  HMMA.16816.F32 R60, R12.reuse, R38, R60 ;  /* 0x000000260c3c723c */ /* 0x040fe2000000183c */
[----:B------:R-:W1:Y:S07]  /*2e90*/  LDSM.16.M88.4 R36, [R80+0xb000] ;  /* 0x00b000005024783b */ /* 0x000e6e0000000200 */
[C---:B-----5:R-:W-:Y:S08]  /*2ea0*/  HMMA.16816.F32 R56, R12.reuse, R32, R56 ;  /* 0x000000200c38723c */ /* 0x060ff00000001838 */
        /* <DEDUP_REMOVED lines=9> */
[C---:B------:R-:W-:Y:S08]  /*2f40*/  HMMA.16816.F32 R56, R76.reuse, R68, R56 ;  /* 0x000000444c38723c */ /* 0x040ff00000001838 */
[----:B------:R-:W-:Y:S01]  /*2f50*/  HMMA.16816.F32 R52, R76, R70, R52 ;  /* 0x000000464c34723c */ /* 0x000fe20000001834 */
[----:B------:R-:W-:Y:S07]  /*2f60*/  LDSM.16.M88.4 R68, [R89+UR5+0xd800] ;  /* 0x00d800055944783b */ /* 0x000fee0008000200 */
[C---:B---3--:R-:W-:Y:S08]  /*2f70*/  HMMA.16816.F32 R28, R48.reuse, R44, R28 ;  /* 0x0000002c301c723c */ /* 0x048ff0000000181c */
[----:B------:R-:W-:Y:S01]  /*2f80*/  HMMA.16816.F32 R24, R48, R46, R24 ;  /* 0x0000002e3018723c */ /* 0x000fe20000001818 */
[----:B------:R-:W3:Y:S07]  /*2f90*/  LDSM.16.M88.4 R44, [R89+UR5+0xd000] ;  /* 0x00d00005592c783b */ /* 0x000eee0008000200 */
[C---:B------:R-:W-:Y:S08]  /*2fa0*/  HMMA.16816.F32 R64, R76.reuse, R72, R64 ;  /* 0x000000484c40723c */ /* 0x040ff00000001840 */
[----:B------:R-:W-:Y:S01]  /*2fb0*/  HMMA.16816.F32 R60, R76, R74, R60 ;  /* 0x0000004a4c3c723c */ /* 0x000fe2000000183c */
[----:B------:R-:W-:Y:S04]  /*2fc0*/  LDSM.16.M88.4 R72, [R90+0x6000] ;  /* 0x006000005a48783b */ /* 0x000fe80000000200 */
[----:B------:R-:W-:Y:S03]  /*2fd0*/  LDSM.16.M88.4 R76, [R80+0xe000] ;  /* 0x00e00000504c783b */ /* 0x000fe60000000200 */
[C---:B----4-:R-:W-:Y:S08]  /*2fe0*/  HMMA.16816.F32 R20, R48.reuse, R40, R20 ;  /* 0x000000283014723c */ /* 0x050ff00000001814 */
        /* <DEDUP_REMOVED lines=9> */
[C---:B--2---:R-:W-:Y:S08]  /*3080*/  HMMA.16816.F32 R28, R12.reuse, R8, R28 ;  /* 0x000000080c1c723c */ /* 0x044ff0000000181c */
[C---:B------:R-:W-:Y:S01]  /*3090*/  HMMA.16816.F32 R24, R12.reuse, R10, R24 ;  /* 0x0000000a0c18723c */ /* 0x040fe20000001818 */
[----:B------:R-:W1:Y:S07]  /*30a0*/  LDSM.16.M88.4 R8, [R84+0xc800] ;  /* 0x00c800005408783b */ /* 0x000e6e0000000200 */
[C---:B------:R-:W-:Y:S08]  /*30b0*/  HMMA.16816.F32 R20, R12.reuse, R4, R20 ;  /* 0x000000040c14723c */ /* 0x040ff00000001814 */
[C---:B------:R-:W-:Y:S01]  /*30c0*/  HMMA.16816.F32 R16, R12.reuse, R6, R16 ;  /* 0x000000060c10723c */ /* 0x040fe20000001810 */
[----:B------:R-:W2:Y:S07]  /*30d0*/  LDSM.16.M88.4 R4, [R84+0xd000] ;  /* 0x00d000005404783b */ /* 0x000eae0000000200 */
[C---:B---3--:R-:W-:Y:S08]  /*30e0*/  HMMA.16816.F32 R64, R12.reuse, R44, R64 ;  /* 0x0000002c0c40723c */ /* 0x048ff00000001840 */
[C---:B------:R-:W-:Y:S01]  /*30f0*/  HMMA.16816.F32 R60, R12.reuse, R46, R60 ;  /* 0x0000002e0c3c723c */ /* 0x040fe2000000183c */
[----:B------:R-:W-:Y:S07]  /*3100*/  LDSM.16.M88.4 R44, [R82+0xc000] ;  /* 0x00c00000522c783b */ /* 0x000fee0000000200 */
[C---:B------:R-:W-:Y:S08]  /*3110*/  HMMA.16816.F32 R56, R12.reuse, R68, R56 ;  /* 0x000000440c38723c */ /* 0x040ff00000001838 */
[----:B------:R-:W-:Y:S01]  /*3120*/  HMMA.16816.F32 R52, R12, R70, R52 ;  /* 0x000000460c34723c */ /* 0x000fe20000001834 */
[----:B------:R-:W3:Y:S04]  /*3130*/  LDSM.16.M88.4 R12, [R82+0xc800] ;  /* 0x00c80000520c783b */ /* 0x000ee80000000200 */
[----:B------:R-:W-:Y:S03]  /*3140*/  LDSM.16.M88.4 R68, [R89+UR5+0xe000] ;  /* 0x00e000055944783b */ /* 0x000fe60008000200 */
        /* <DEDUP_REMOVED lines=13> */
[C---:B---3--:R-:W-:Y:S08]  /*3220*/  HMMA.16816.F32 R20, R48.reuse, R12, R20 ;  /* 0x0000000c3014723c */ /* 0x048ff00000001814 */
        /* <DEDUP_REMOVED lines=34> */
[----:B------:R-:W4:Y:S07]  /*3450*/  LDSM.16.M88.4 R4, [R82+0xe000] ;  /* 0x00e000005204783b */ /* 0x000f2e0000000200 */
[C---:B------:R-:W-:Y:S08]  /*3460*/  HMMA.16816.F32 R28, R72.reuse, R68, R28 ;  /* 0x00000044481c723c */ /* 0x040ff0000000181c */
[----:B------:R-:W-:Y:S01]  /*3470*/  HMMA.16816.F32 R24, R72, R70, R24 ;  /* 0x000000464818723c */ /* 0x000fe20000001818 */
[----:B------:R-:W-:Y:S07]  /*3480*/  LDSM.16.M88.4 R68, [R82+0xf800] ;  /* 0x00f800005244783b */ /* 0x000fee0000000200 */
[C---:B---3--:R-:W-:Y:S08]  /*3490*/  HMMA.16816.F32 R64, R36.reuse, R40, R64 ;  /* 0x000000282440723c */ /* 0x048ff00000001840 */
[C---:B------:R-:W-:Y:S01]  /*34a0*/  HMMA.16816.F32 R72, R36.reuse, R32, R28 ;  /* 0x000000202448723c */ /* 0x040fe2000000181c */
[----:B------:R-:W3:Y:S07]  /*34b0*/  LDSM.16.M88.4 R28, [R86+0x6000] ;  /* 0x00600000561c783b */ /* 0x000eee0000000200 */
        /* <DEDUP_REMOVED lines=8> */
[----:B----4-:R-:W-:Y:S03]  /*3540*/  HMMA.16816.F32 R72, R88, R4, R72 ;  /* 0x000000045848723c */ /* 0x010fe60000001848 */
[----:B------:R-:W-:-:S04]  /*3550*/  VIADD R40, R12, UR14 ;  /* 0x0000000e0c287c36 */ /* 0x000fc80008000000 */
[C---:B------:R-:W-:Y:S01]  /*3560*/  VIADD R12, R40.reuse, 0x1 ;  /* 0x00000001280c7836 */ /* 0x040fe20000000000 */
[C---:B------:R-:W-:Y:S01]  /*3570*/  HMMA.16816.F32 R24, R88.reuse, R6, R24 ;  /* 0x000000065818723c */ /* 0x040fe20000001818 */
[----:B------:R-:W2:Y:S01]  /*3580*/  LDSM.16.M88.4 R4, [R80+0xf000] ;  /* 0x00f000005004783b */ /* 0x000ea20000000200 */
[C---:B------:R-:W-:Y:S01]  /*3590*/  VIADD R32, R40.reuse, 0x8 ;  /* 0x0000000828207836 */ /* 0x040fe20000000000 */
[----:B------:R-:W-:Y:S02]  /*35a0*/  ISETP.GE.AND P1, PT, R40, UR20, PT ;  /* 0x0000001428007c0c */ /* 0x000fe4000bf26270 */
[----:B------:R-:W-:Y:S02]  /*35b0*/  ISETP.GE.AND P6, PT, R12, UR20, PT ;  /* 0x000000140c007c0c */ /* 0x000fe4000bfc6270 */
[----:B------:R-:W-:Y:S01]  /*35c0*/  ISETP.GE.AND P5, PT, R32, UR20, PT ;  /* 0x0000001420007c0c */ /* 0x000fe2000bfa6270 */
[C---:B------:R-:W-:Y:S08]  /*35d0*/  HMMA.16816.F32 R20, R88.reuse, R48, R20 ;  /* 0x000000305814723c */ /* 0x040ff00000001814 */
[----:B------:R-:W-:Y:S01]  /*35e0*/  HMMA.16816.F32 R60, R88, R14, R60 ;  /* 0x0000000e583c723c */ /* 0x000fe2000000183c */
[----:B------:R-:W4:Y:S01]  /*35f0*/  LDSM.16.M88.4 R12, [R80+0xf800] ;  /* 0x00f80000500c783b */ /* 0x000f220000000200 */
[----:B------:R-:W-:-:S06]  /*3600*/  DEPBAR.LE SB0, 0x0 ;  /* 0x000080000000791a */ /* 0x000fcc0000000000 */
[C---:B------:R-:W-:Y:S08]  /*3610*/  HMMA.16816.F32 R56, R36.reuse, R44, R56 ;  /* 0x0000002c2438723c */ /* 0x040ff00000001838 */
[----:B------:R-:W-:Y:S01]  /*3620*/  HMMA.16816.F32 R52, R36, R46, R52 ;  /* 0x0000002e2434723c */ /* 0x000fe20000001834 */
[----:B------:R-:W-:-:S05]  /*3630*/  VIADD R36, R40, 0x9 ;  /* 0x0000000928247836 */ /* 0x000fca0000000000 */
[----:B------:R-:W-:Y:S02]  /*3640*/  ISETP.GE.AND P4, PT, R36, UR20, PT ;  /* 0x0000001424007c0c */ /* 0x000fe4000bf86270 */
        /* <DEDUP_REMOVED lines=19> */
[----:B------:R-:W-:Y:S02]  /*3780*/  FSEL R43, R26, -INF , !P5 ;  /* 0xff8000001a2b7808 */ /* 0x000fe40006800000 */
[----:B------:R-:W-:Y:S01]  /*3790*/  FSEL R47, R24, -INF , !P5 ;  /* 0xff800000182f7808 */ /* 0x000fe20006800000 */
[----:B------:R-:W-:Y:S01]  /*37a0*/  HMMA.16816.F32 R36, R28, R10, R16 ;  /* 0x0000000a1c24723c */ /* 0x000fe20000001810 */
[----:B------:R-:W-:Y:S01]  /*37b0*/  ISETP.GE.AND P5, PT, R8, UR20, PT ;  /* 0x0000001408007c0c */ /* 0x000fe2000bfa6270 */
        /* <DEDUP_REMOVED lines=30> */
[----:B------:R-:W-:Y:S01]  /*39a0*/  FSEL R215, R60, -INF , !P1 ;  /* 0xff8000003cd77808 */ /* 0x000fe20004800000 */
[----:B------:R-:W-:Y:S01]  /*39b0*/  BAR.SYNC.DEFER_BLOCKING 0x0 ;  /* 0x0000000000007b1d */ /* 0x000fe20000010000 */
        /* <DEDUP_REMOVED lines=25> */
.L_x_3322:
        /* <DEDUP_REMOVED lines=60> */
.L_x_3323:
[----:B------:R-:W-:Y:S01]  /*3f10*/  USHF.L.U32 UR4, UR10, 0x5, URZ ;  /* 0x000000050a047899 */ /* 0x000fe200080006ff */
[C---:B------:R-:W-:Y:S01]  /*3f20*/  LEA R6, P1, R85.reuse, R226, 0x1 ;  /* 0x000000e255067211 */ /* 0x040fe200078208ff */
[----:B------:R-:W-:Y:S01]  /*3f30*/  USHF.L.U64.HI UR10, UR10, 0x5, UR11 ;  /* 0x000000050a0a7899 */ /* 0x000fe2000801020b */
[----:B------:R-:W-:Y:S01]  /*3f40*/  @!PT LDS RZ, [RZ] ;  /* 0x00000000fffff984 */ /* 0x000fe20000000800 */
[----:B------:R-:W-:Y:S01]  /*3f50*/  @!PT LDS RZ, [RZ] ;  /* 0x00000000fffff984 */ /* 0x000fe20000000800 */
[----:B------:R-:W-:Y:S01]  /*3f60*/  @!PT LDS RZ, [RZ] ;  /* 0x00000000fffff984 */ /* 0x000fe20000000800 */
[----:B------:R1:W-:Y:S02]  /*3f70*/  LDGSTS.E.BYPASS.LTC128B.128 [R235+0x8000], desc[UR18][R226.64] ;  /* 0x08000000e2eb7fae */ /* 0x0003e4000b981a12 */
[----:B------:R-:W-:Y:S02]  /*3f80*/  LEA.HI.X R7, R85, R227, R2, 0x1, P1 ;  /* 0x000000e355077211 */ /* 0x000fe400008f0c02 */
[----:B------:R-:W-:Y:S01]  /*3f90*/  IADD3 R14, P1, PT, R6, UR4, RZ ;  /* 0x00000004060e7c10 */ /* 0x000fe2000ff3e0ff */
[----:B------:R1:W-:Y:S03]  /*3fa0*/  LDGSTS.E.BYPASS.LTC128B.128 [R235+0xa000], desc[UR18][R226.64+0x80] ;  /* 0x0a000080e2eb7fae */ /* 0x0003e6000b981a12 */
[----:B------:R-:W-:Y:S01]  /*3fb0*/  IADD3.X R15, PT, PT, R7, UR10, RZ, P1, !PT ;  /* 0x0000000a070f7c10 */ /* 0x000fe20008ffe4ff */
[----:B------:R1:W-:Y:S01]  /*3fc0*/  LDGSTS.E.BYPASS.LTC128B.128 [R235+0xc000], desc[UR18][R226.64+0x100] ;  /* 0x0c000100e2eb7fae */ /* 0x0003e2000b981a12 */
[----:B------:R-:W-:-:S03]  /*3fd0*/  IADD3 R12, P1, PT, R14, UR4, RZ ;  /* 0x000000040e0c7c10 */ /* 0x000fc6000ff3e0ff */
[----:B------:R1:W-:Y:S01]  /*3fe0*/  LDGSTS.E.BYPASS.LTC128B.128 [R235+0xe000], desc[UR18][R226.64+0x180] ;  /* 0x0e000180e2eb7fae */ /* 0x0003e2000b981a12 */
[----:B------:R-:W-:-:S03]  /*3ff0*/  IADD3.X R13, PT, PT, R15, UR10, RZ, P1, !PT ;  /* 0x0000000a0f0d7c10 */ /* 0x000fc60008ffe4ff */
[----:B------:R1:W-:Y:S04]  /*4000*/  LDGSTS.E.BYPASS.LTC128B.128 [R235+0x8800], desc[UR18][R6.64] ;  /* 0x0880000006eb7fae */ /* 0x0003e8000b981a12 */
        /* <DEDUP_REMOVED lines=11> */
[----:B------:R-:W0:Y:S02]  /*40c0*/  LDGDEPBAR ;  /* 0x00000000000079af */ /* 0x000e240000000000 */
.L_x_3321:
        /* <DEDUP_REMOVED lines=60> */
[----:B------:R-:W4:Y:S01]  /*4490*/  MUFU.EX2 R188, R188 ;  /* 0x000000bc00bc7308 */ /* 0x000f220000000800 */
[----:B------:R-:W-:Y:S01]  /*44a0*/  FFMA.FTZ R167, R11, UR4, -R208 ;  /* 0x000000040ba77c23 */ /* 0x000fe200080108d0 */
[----:B------:R-:W-:Y:S01]  /*44b0*/  FFMA.FTZ R181, R9, UR4, -R202 ;  /* 0x0000000409b57c23 */ /* 0x000fe200080108ca */
[----:B------:R-:W5:Y:S01]  /*44c0*/  LDSM.16.MT88.4 R4, [R190+0x16000] ;  /* 0x01600000be04783b */ /* 0x000f620000004200 */
[----:B------:R-:W-:Y:S01]  /*44d0*/  MUFU.EX2 R187, R187 ;  /* 0x000000bb00bb7308 */ /* 0x000fe20000000800 */
[--C-:B------:R-:W-:Y:S01]  /*44e0*/  FFMA.FTZ R183, R23, UR4, -R208.reuse ;  /* 0x0000000417b77c23 */ /* 0x100fe200080108d0 */
[--C-:B------:R-:W-:Y:S01]  /*44f0*/  FFMA.FTZ R180, R27, UR4, -R208.reuse ;  /* 0x000000041bb47c23 */ /* 0x100fe200080108d0 */
[----:B------:R-:W5:Y:S01]  /*4500*/  LDSM.16.MT88.4 R8, [R194+0x10800] ;  /* 0x01080000c208783b */ /* 0x000f620000004200 */
[----:B------:R-:W1:Y:S01]  /*4510*/  MUFU.EX2 R184, R184 ;  /* 0x000000b800b87308 */ /* 0x000e620000000800 */
[----:B------:R-:W-:Y:S01]  /*4520*/  FFMA.FTZ R2, R25, UR4, -R208 ;  /* 0x0000000419027c23 */ /* 0x000fe200080108d0 */
[--C-:B------:R-:W-:Y:S01]  /*4530*/  FFMA.FTZ R166, R21, UR4, -R202.reuse ;  /* 0x0000000415a67c23 */ /* 0x100fe200080108ca */
[----:B------:R-:W5:Y:S01]  /*4540*/  LDSM.16.MT88.4 R12, [R220+0x10800] ;  /* 0x01080000dc0c783b */ /* 0x000f620000004200 */
[----:B------:R-:W-:Y:S01]  /*4550*/  MUFU.EX2 R189, R189 ;  /* 0x000000bd00bd7308 */ /* 0x000fe20000000800 */
[--C-:B------:R-:W-:Y:S01]  /*4560*/  FFMA.FTZ R165, R17, UR4, -R202.reuse ;  /* 0x0000000411a57c23 */ /* 0x100fe200080108ca */
[----:B----4-:R-:W-:Y:S01]  /*4570*/  F2FP.F16.F32.PACK_AB R152, R188, R191 ;  /* 0x000000bfbc98723e */ /* 0x010fe200000000ff */
[----:B------:R-:W-:Y:S01]  /*4580*/  FFMA.FTZ R0, R19, UR4, -R202 ;  /* 0x0000000413007c23 */ /* 0x000fe200080108ca */
[----:B------:R-:W4:Y:S01]  /*4590*/  MUFU.EX2 R186, R186 ;  /* 0x000000ba00ba7308 */ /* 0x000f220000000800 */
[----:B------:R-:W5:Y:S01]  /*45a0*/  LDSM.16.MT88.4 R16, [R190+0x10800] ;  /* 0x01080000be10783b */ /* 0x000f620000004200 */
[--C-:B------:R-:W-:Y:S01]  /*45b0*/  FFMA.FTZ R198, R193, UR4, -R208.reuse ;  /* 0x00000004c1c67c23 */ /* 0x100fe200080108d0 */
[----:B------:R-:W-:Y:S01]  /*45c0*/  FFMA.FTZ R196, R215, UR4, -R208 ;  /* 0x00000004d7c47c23 */ /* 0x000fe200080108d0 */
[----:B------:R-:W-:Y:S01]  /*45d0*/  MUFU.EX2 R185, R185 ;  /* 0x000000b900b97308 */ /* 0x000fe20000000800 */
[----:B------:R-:W5:Y:S01]  /*45e0*/  LDSM.16.MT88.4 R20, [R192+0x10800] ;  /* 0x01080000c014783b */ /* 0x000f620000004200 */
[----:B-1----:R-:W-:Y:S01]  /*45f0*/  F2FP.F16.F32.PACK_AB R154, R184, R187 ;  /* 0x000000bbb89a723e */ /* 0x002fe200000000ff */
[--C-:B------:R-:W-:Y:S01]  /*4600*/  FFMA.FTZ R204, R195, UR4, -R202.reuse ;  /* 0x00000004c3cc7c23 */ /* 0x100fe200080108ca */
[----:B------:R-:W1:Y:S01]  /*4610*/  MUFU.EX2 R182, R182 ;  /* 0x000000b600b67308 */ /* 0x000e620000000800 */
[----:B------:R-:W-:Y:S01]  /*4620*/  LDSM.16.MT88.4 R24, [R192+0x14800] ;  /* 0x01480000c018783b */ /* 0x000fe20000004200 */
[----:B------:R-:W-:Y:S01]  /*4630*/  FFMA.FTZ R206, R177, UR4, -R202 ;  /* 0x00000004b1ce7c23 */ /* 0x000fe200080108ca */
[----:B------:R-:W-:Y:S01]  /*4640*/  FFMA.FTZ R223, R223, UR4, -R208 ;  /* 0x00000004dfdf7c23 */ /* 0x000fe200080108d0 */
[----:B------:R-:W-:Y:S01]  /*4650*/  MUFU.EX2 R183, R183 ;  /* 0x000000b700b77308 */ /* 0x000fe20000000800 */
[----:B------:R-:W-:Y:S01]  /*4660*/  LDSM.16.MT88.4 R28, [R194+0x14800] ;  /* 0x01480000c21c783b */ /* 0x000fe20000004200 */
[----:B----4-:R-:W-:Y:S01]  /*4670*/  F2FP.F16.F32.PACK_AB R153, R186, R189 ;  /* 0x000000bdba99723e */ /* 0x010fe200000000ff */
[----:B------:R-:W-:Y:S01]  /*4680*/  FFMA.FTZ R201, R201, UR4, -R202 ;  /* 0x00000004c9c97c23 */ /* 0x000fe200080108ca */
[----:B------:R-:W4:Y:S01]  /*4690*/  MUFU.EX2 R180, R180 ;  /* 0x000000b400b47308 */ /* 0x000f220000000800 */
[----:B------:R-:W-:Y:S01]  /*46a0*/  LDSM.16.MT88.4 R172, [R194+0x12800] ;  /* 0x01280000c2ac783b */ /* 0x000fe20000004200 */
[----:B------:R-:W-:Y:S01]  /*46b0*/  FFMA.FTZ R239, R205, UR4, -R208 ;  /* 0x00000004cdef7c23 */ /* 0x000fe200080108d0 */
[----:B------:R-:W-:Y:S01]  /*46c0*/  FADD.FTZ R188, R191, R188 ;  /* 0x000000bcbfbc7221 */ /* 0x000fe20000010000 */
[----:B------:R-:W-:Y:S01]  /*46d0*/  MUFU.EX2 R167, R167 ;  /* 0x000000a700a77308 */ /* 0x000fe20000000800 */
[----:B------:R-:W-:Y:S01]  /*46e0*/  LDSM.16.MT88.4 R168, [R192+0x12800] ;  /* 0x01280000c0a8783b */ /* 0x000fe20000004200 */
[----:B-1----:R-:W-:Y:S01]  /*46f0*/  F2FP.F16.F32.PACK_AB R155, R182, R185 ;  /* 0x000000b9b69b723e */ /* 0x002fe200000000ff */
[----:B------:R-:W-:Y:S01]  /*4700*/  FADD.FTZ R186, R189, R186 ;  /* 0x000000babdba7221 */ /* 0x000fe20000010000 */
[----:B------:R-:W-:Y:S01]  /*4710*/  MUFU.EX2 R2, R2 ;  /* 0x0000000200027308 */ /* 0x000fe20000000800 */
[----:B------:R-:W-:Y:S01]  /*4720*/  LDSM.16.MT88.4 R32, [R220+0x14800] ;  /* 0x01480000dc20783b */ /* 0x000fe20000004200 */
[----:B------:R-:W-:Y:S01]  /*4730*/  FADD.FTZ R187, R187, R188 ;  /* 0x000000bcbbbb7221 */ /* 0x000fe20000010000 */
[----:B------:R-:W-:Y:S01]  /*4740*/  FADD.FTZ R185, R185, R186 ;  /* 0x000000bab9b97221 */ /* 0x000fe20000010000 */
[----:B------:R-:W-:Y:S01]  /*4750*/  MUFU.EX2 R181, R181 ;  /* 0x000000b500b57308 */ /* 0x000fe20000000800 */
[C---:B------:R-:W-:Y:S01]  /*4760*/  HMMA.16816.F32 R40, R152.reuse, R44, RZ ;  /* 0x0000002c9828723c */ /* 0x040fe200000018ff */
[----:B------:R-:W-:Y:S01]  /*4770*/  FADD.FTZ R184, R184, R187 ;  /* 0x000000bbb8b87221 */ /* 0x000fe20000010000 */
[----:B------:R-:W-:Y:S01]  /*4780*/  FADD.FTZ R182, R182, R185 ;  /* 0x000000b9b6b67221 */ /* 0x000fe20000010000 */
[----:B------:R-:W1:Y:S04]  /*4790*/  MUFU.EX2 R166, R166 ;  /* 0x000000a600a67308 */ /* 0x000e680000000800 */
        /* <DEDUP_REMOVED lines=232> */
[----:B------:R-:W-:Y:S01]  /*5620*/  UISETP.NE.U32.AND UP0, UPT, UR12, URZ, UPT ;  /* 0x000000ff0c00728c */ /* 0x000fe2000bf05070 */
[----:B------:R-:W-:Y:S01]  /*5630*/  IMAD.MOV.U32 R0, RZ, RZ, R3 ;  /* 0x000000ffff007224 */ /* 0x000fe200078e0003 */
[----:B------:R-:W-:Y:S01]  /*5640*/  MOV R3, 0x20 ;  /* 0x0000002000037802 */ /* 0x000fe20000000f00 */
[----:B------:R-:W-:Y:S01]  /*5650*/  IMAD.MOV.U32 R165, RZ, RZ, R164 ;  /* 0x000000ffffa57224 */ /* 0x000fe200078e00a4 */
[----:B------:R-:W-:Y:S01]  /*5660*/  UISETP.NE.AND.EX UP0, UPT, UR13, URZ, UPT, UP0 ;  /* 0x000000ff0d00728c */ /* 0x000fe2000bf05300 */
[----:B------:R-:W-:Y:S01]  /*5670*/  IMAD.MOV.U32 R229, RZ, RZ, RZ ;  /* 0x000000ffffe57224 */ /* 0x000fe200078e00ff */
[----:B------:R-:W-:Y:S01]  /*5680*/  SEL R3, R3, 0xffffffe0, !P2 ;  /* 0xffffffe003037807 */ /* 0x000fe20005000000 */
[----:B------:R-:W-:Y:S01]  /*5690*/  UMOV UR11, 0x400 ;  /* 0x00000400000b7882 */ /* 0x000fe20000000000 */
[----:B------:R-:W-:Y:S01]  /*56a0*/  IADD3 R228, PT, PT, R220, 0x10000, RZ ;  /* 0x00010000dce47810 */ /* 0x000fe20007ffe0ff */
[----:B------:R-:W-:Y:S01]  /*56b0*/  UIADD3 UR10, UPT, UPT, UR17, -0x2, URZ ;  /* 0xfffffffe110a7890 */ /* 0x000fe2000fffe0ff */
[----:B------:R-:W-:Y:S01]  /*56c0*/  PLOP3.LUT P1, PT, PT, PT, UP0, 0x80, 0x8 ;  /* 0x000000000008781c */ /* 0x000fe20003f2f008 */
[----:B------:R-:W-:Y:S01]  /*56d0*/  IMAD.IADD R216, R3, 0x1, R220 ;  /* 0x0000000103d87824 */ /* 0x000fe200078e02dc */
[----:B------:R-:W-:Y:S01]  /*56e0*/  UIADD3 UR17, UPT, UPT, -UR17, 0x1, URZ ;  /* 0x0000000111117890 */ /* 0x000fe2000fffe1ff */
[----:B------:R-:W2:Y:S01]  /*56f0*/  LDCU UR4, c[0x0][0x45c] ;  /* 0x00008b80ff0477ac */ /* 0x000ea20008000800 */
[----:B------:R-:W3:Y:S01]  /*5700*/  LDCU.64 UR6, c[0x0][0x3a0] ;  /* 0x00007400ff0677ac */ /* 0x000ee20008000a00 */
[----:B------:R-:W4:Y:S01]  /*5710*/  LDCU.64 UR8, c[0x0][0x3a8] ;  /* 0x00007500ff0877ac */ /* 0x000f220008000a00 */
[----:B-1----:R-:W-:-:S12]  /*5720*/  ULEA UR5, UR5, UR11, 0x18 ;  /* 0x0000000b05057291 */ /* 0x002fd8000f8ec0ff */
.L_x_3328:
[----:B------:R-:W-:Y:S01]  /*5730*/  @!P1 IADD3 R2, P0, PT, RZ, -R229, RZ ;  /* 0x800000e5ff029210 */ /* 0x000fe20007f1e0ff */
[----:B------:R-:W1:Y:S01]  /*5740*/  S2R R219, SR_TID.X ;  /* 0x0000000000db7919 */ /* 0x000e620000002100 */
[----:B------:R-:W5:Y:S01]  /*5750*/  @!P1 LDC R212, c[0x0][0x3c0] ;  /* 0x0000f000ffd49b82 */ /* 0x000f620000000800 */
[----:B------:R-:W-:Y:S07]  /*5760*/  DEPBAR.LE SB0, 0x0 ;  /* 0x000080000000791a */ /* 0x000fee0000000000 */
[----:B------:R-:W2:Y:S08]  /*5770*/  LDC R215, c[0x0][0x3c4] ;  /* 0x0000f100ffd77b82 */ /* 0x000eb00000000800 */
[----:B------:R-:W-:Y:S01]  /*5780*/  BAR.SYNC.DEFER_BLOCKING 0x0 ;  /* 0x0000000000007b1d */ /* 0x000fe20000010000 */
[C---:B-1----:R-:W-:Y:S01]  /*5790*/  LOP3.LUT R235, R219.reuse, 0x38, RZ, 0xc0, !PT ;  /* 0x00000038dbeb7812 */ /* 0x042fe200078ec0ff */
[----:B-----5:R-:W-:Y:S02]  /*57a0*/  @!P1 IMAD.SHL.U32 R5, R212, 0x40, RZ ;  /* 0x00000040d4059824 */ /* 0x020fe400078e00ff */
[----:B------:R-:W-:Y:S02]  /*57b0*/  IMAD.SHL.U32 R214, R219, 0x8, RZ ;  /* 0x00000008dbd67824 */ /* 0x000fe400078e00ff */
[----:B------:R-:W-:Y:S05]  /*57c0*/  @!P1 IMAD.X R5, RZ, RZ, ~R5, P0 ;  /* 0x000000ffff059224 */ /* 0x000fea00000e0e05 */
[----:B------:R-:W-:Y:S02]  /*57d0*/  @!P1 SHF.R.S64 R3, R2, 0x1f, R5 ;  /* 0x0000001f02039819 */ /* 0x000fe40000001005 */
[----:B------:R-:W-:Y:S02]  /*57e0*/  MOV R2, R233 ;  /* 0x000000e900027202 */ /* 0x000fe40000000f00 */
[----:B------:R-:W-:Y:S01]  /*57f0*/  @!P1 IADD3 R4, P0, PT, R232, R3, RZ ;  /* 0x00000003e8049210 */ /* 0x000fe20007f1e0ff */
[----:B------:R-:W-:Y:S03]  /*5800*/  IMAD.MOV.U32 R3, RZ, RZ, R232 ;  /* 0x000000ffff037224 */ /* 0x000fe600078e00e8 */
[----:B------:R-:W-:Y:S02]  /*5810*/  @!P1 LEA.HI.X.SX32 R233, R5, R233, 0x1, P0 ;  /* 0x000000e905e99211 */ /* 0x000fe400000f0eff */
[----:B------:R-:W-:Y:S01]  /*5820*/  @!P1 MOV R232, R4 ;  /* 0x0000000400e89202 */ /* 0x000fe20000000f00 */
[----:B--2---:R-:W-:Y:S06]  /*5830*/  @!P1 BRA `(.L_x_3325) ;  /* 0x0000000000f89947 */ /* 0x004fec0003800000 */
[----:B------:R-:W1:Y:S01]  /*5840*/  LDC R4, c[0x0][0x4f0] ;  /* 0x00013c00ff047b82 */ /* 0x000e620000000800 */
[----:B------:R-:W-:Y:S01]  /*5850*/  UIADD3 UR11, UPT, UPT, UR14, -0x40, URZ ;  /* 0xffffffc00e0b7890 */ /* 0x000fe2000fffe0ff */
[----:B------:R-:W-:Y:S06]  /*5860*/  IABS R9, UR14 ;  /* 0x0000000e00097c13 */ /* 0x000fec0008000000 */
[----:B------:R-:W2:Y:S01]  /*5870*/  LDC.64 R212, c[0x0][0x3c0] ;  /* 0x0000f000ffd47b82 */ /* 0x000ea20000000a00 */
        /* <DEDUP_REMOVED lines=19> */
[----:B------:R-:W-:Y:S02]  /*59b0*/  ISETP.GT.U32.AND P4, PT, R5, R9, PT ;  /* 0x000000090500720c */ /* 0x000fe40003f84070 */
[----:B------:R-:W-:Y:S09]  /*59c0*/  ISETP.GE.AND P3, PT, R6, RZ, PT ;  /* 0x000000ff0600720c */ /* 0x000ff20003f66270 */
[----:B------:R-:W-:Y:S02]  /*59d0*/  @!P2 IMAD.IADD R7, R7, 0x1, -R5 ;  /* 0x000000010707a824 */ /* 0x000fe400078e0a05 */
[-C--:B------:R-:W-:Y:S01]  /*59e0*/  @!P4 IADD3 R9, PT, PT, R9, -R5.reuse, RZ ;  /* 0x800000050909c210 */ /* 0x080fe20007ffe0ff */
[----:B------:R-:W-:Y:S01]  /*59f0*/  @!P2 VIADD R10, R10, 0x1 ;  /* 0x000000010a0aa836 */ /* 0x000fe20000000000 */
[C---:B------:R-:W-:Y:S01]  /*5a00*/  ISETP.NE.AND P2, PT, R4.reuse, RZ, PT ;  /* 0x000000ff0400720c */ /* 0x040fe20003f45270 */
[----:B------:R-:W-:Y:S01]  /*5a10*/  @!P4 VIADD R11, R11, 0x1 ;  /* 0x000000010b0bc836 */ /* 0x000fe20000000000 */
[-C--:B------:R-:W-:Y:S02]  /*5a20*/  ISETP.GE.U32.AND P5, PT, R7, R5.reuse, PT ;  /* 0x000000050700720c */ /* 0x080fe40003fa6070 */
[----:B------:R-:W-:Y:S02]  /*5a30*/  ISETP.GE.U32.AND P6, PT, R9, R5, PT ;  /* 0x000000050900720c */ /* 0x000fe40003fc6070 */
[----:B------:R-:W-:Y:S04]  /*5a40*/  LOP3.LUT R5, R4, UR11, RZ, 0x3c, !PT ;  /* 0x0000000b04057c12 */ /* 0x000fe8000f8e3cff */
[----:B------:R-:W-:Y:S02]  /*5a50*/  ISETP.GE.AND P0, PT, R5, RZ, PT ;  /* 0x000000ff0500720c */ /* 0x000fe40003f06270 */
[----:B------:R-:W-:Y:S03]  /*5a60*/  LOP3.LUT R5, RZ, R4, RZ, 0x33, !PT ;  /* 0x00000004ff057212 */ /* 0x000fe600078e33ff */
[----:B------:R-:W-:Y:S02]  /*5a70*/  @P5 IADD3 R10, PT, PT, R10, 0x1, RZ ;  /* 0x000000010a0a5810 */ /* 0x000fe40007ffe0ff */
[----:B------:R-:W-:Y:S05]  /*5a80*/  @P6 VIADD R11, R11, 0x1 ;  /* 0x000000010b0b6836 */ /* 0x000fea0000000000 */
[----:B------:R-:W-:Y:S01]  /*5a90*/  @!P3 IADD3 R11, PT, PT, -R11, RZ, RZ ;  /* 0x000000ff0b0bb210 */ /* 0x000fe20007ffe1ff */
[----:B------:R-:W-:Y:S03]  /*5aa0*/  @!P0 IMAD.MOV R10, RZ, RZ, -R10 ;  /* 0x000000ffff0a8224 */ /* 0x000fe600078e0a0a */
[C---:B------:R-:W-:Y:S02]  /*5ab0*/  SEL R11, R5.reuse, R11, !P2 ;  /* 0x0000000b050b7207 */ /* 0x040fe40005000000 */
[----:B------:R-:W-:Y:S02]  /*5ac0*/  SEL R7, R5, R10, !P2 ;  /* 0x0000000a05077207 */ /* 0x000fe40005000000 */
[-C--:B------:R-:W-:Y:S02]  /*5ad0*/  LEA R12, P0, R11, R230.reuse, 0x2 ;  /* 0x000000e60b0c7211 */ /* 0x080fe400078010ff */
[----:B------:R-:W-:Y:S02]  /*5ae0*/  LEA R14, P2, R7, R230, 0x2 ;  /* 0x000000e6070e7211 */ /* 0x000fe400078410ff */
[-C--:B------:R-:W-:Y:S02]  /*5af0*/  LEA.HI.X.SX32 R13, R11, R231.reuse, 0x2, P0 ;  /* 0x000000e70b0d7211 */ /* 0x080fe400000f16ff */
[----:B------:R-:W-:Y:S01]  /*5b00*/  LEA.HI.X.SX32 R15, R7, R231, 0x2, P2 ;  /* 0x000000e7070f7211 */ /* 0x000fe200010f16ff */
[----:B------:R-:W-:Y:S02]  /*5b10*/  IMAD.IADD R7, R11, 0x1, -R7 ;  /* 0x000000010b077824 */ /* 0x000fe400078e0a07 */
[----:B------:R-:W5:Y:S02]  /*5b20*/  LDG.E R5, desc[UR18][R12.64] ;  /* 0x000000120c057981 */ /* 0x000f64000c1e1900 */
[----:B------:R-:W-:Y:S02]  /*5b30*/  IMAD R7, R7, R4, -0x40 ;  /* 0xffffffc007077424 */ /* 0x000fe400078e0204 */
[----:B------:R-:W5:Y:S03]  /*5b40*/  LDG.E R6, desc[UR18][R14.64] ;  /* 0x000000120e067981 */ /* 0x000f66000c1e1900 */
[----:B------:R-:W-:Y:S05]  /*5b50*/  SHF.R.S32.HI R9, RZ, 0x1f, R7 ;  /* 0x0000001fff097819 */ /* 0x000fea0000011407 */
[-C--:B--2---:R-:W-:Y:S02]  /*5b60*/  IMAD R4, R9, R212.reuse, RZ ;  /* 0x000000d409047224 */ /* 0x084fe400078e02ff */
[C---:B------:R-:W-:Y:S04]  /*5b70*/  IMAD.WIDE.U32 R8, R7.reuse, R212, RZ ;  /* 0x000000d407087225 */ /* 0x040fe800078e00ff */
[----:B------:R-:W-:Y:S05]  /*5b80*/  IMAD R4, R7, R213, R4 ;  /* 0x000000d507047224 */ /* 0x000fea00078e0204 */
[----:B------:R-:W-:Y:S01]  /*5b90*/  IADD3 R9, PT, PT, R9, R4, RZ ;  /* 0x0000000409097210 */ /* 0x000fe20007ffe0ff */
[----:B-----5:R-:W-:Y:S04]  /*5ba0*/  IMAD.IADD R5, R6, 0x1, -R5 ;  /* 0x0000000106057824 */ /* 0x020fe800078e0a05 */
[C---:B----4-:R-:W-:Y:S01]  /*5bb0*/  IMAD.WIDE.U32 R8, R5.reuse, UR8, R8 ;  /* 0x0000000805087c25 */ /* 0x050fe2000f8e0008 */
[----:B------:R-:W-:Y:S02]  /*5bc0*/  SHF.R.S32.HI R6, RZ, 0x1f, R5 ;  /* 0x0000001fff067819 */ /* 0x000fe40000011405 */
[----:B------:R-:W-:Y:S03]  /*5bd0*/  LEA R232, P0, R8, R3, 0x1 ;  /* 0x0000000308e87211 */ /* 0x000fe600078008ff */
[----:B------:R-:W-:Y:S04]  /*5be0*/  IMAD R6, R6, UR8, RZ ;  /* 0x0000000806067c24 */ /* 0x000fe8000f8e02ff */
[----:B------:R-:W-:Y:S04]  /*5bf0*/  IMAD R6, R5, UR9, R6 ;  /* 0x0000000905067c24 */ /* 0x000fe8000f8e0206 */
[----:B------:R-:W-:Y:S05]  /*5c00*/  IMAD.IADD R233, R9, 0x1, R6 ;  /* 0x0000000109e97824 */ /* 0x000fea00078e0206 */
[----:B------:R-:W-:Y:S07]  /*5c10*/  LEA.HI.X R233, R8, R2, R233, 0x1, P0 ;  /* 0x0000000208e97211 */ /* 0x000fee00000f0ce9 */
.L_x_3325:
[--C-:B------:R-:W-:Y:S01]  /*5c20*/  LOP3.LUT R235, R235, 0x1f8, R214.reuse, 0x78, !PT ;  /* 0x000001f8ebeb7812 */ /* 0x100fe200078e78d6 */
[C---:B------:R-:W-:Y:S01]  /*5c30*/  IMAD.SHL.U32 R213, R219.reuse, 0x20, RZ ;  /* 0x00000020dbd57824 */ /* 0x040fe200078e00ff */
[C---:B------:R-:W-:Y:S01]  /*5c40*/  SHF.L.U64.HI R215, R212.reuse, 0x5, R215 ;  /* 0x00000005d4d77819 */ /* 0x040fe200000102d7 */
[----:B------:R-:W-:Y:S01]  /*5c50*/  IMAD.SHL.U32 R3, R219, 0x40, RZ ;  /* 0x00000040db037824 */ /* 0x000fe200078e00ff */
[----:B------:R-:W-:Y:S01]  /*5c60*/  LOP3.LUT R235, R235, 0x1e00, R214, 0xf8, !PT ;  /* 0x00001e00ebeb7812 */ /* 0x000fe200078ef8d6 */
[----:B------:R-:W-:Y:S01]  /*5c70*/  IMAD.MOV.U32 R222, RZ, RZ, 0x20 ;  /* 0x00000020ffde7424 */ /* 0x000fe200078e00ff */
[----:B------:R-:W-:Y:S01]  /*5c80*/  LOP3.LUT R217, R213, 0x7c00, RZ, 0xc0, !PT ;  /* 0x00007c00d5d97812 */ /* 0x000fe200078ec0ff */
[----:B------:R-:W-:Y:S01]  /*5c90*/  IMAD.SHL.U32 R213, R212, 0x20, RZ ;  /* 0x00000020d4d57824 */ /* 0x000fe200078e00ff */
[----:B------:R-:W-:Y:S01]  /*5ca0*/  LEA R235, R235, UR5, 0x1 ;  /* 0x00000005ebeb7c11 */ /* 0x000fe2000f8e08ff */
[----:B------:R-:W-:Y:S01]  /*5cb0*/  UIADD3 UR17, UPT, UPT, UR17, 0x1, URZ ;  /* 0x0000000111117890 */ /* 0x000fe2000fffe0ff */
[----:B------:R-:W-:Y:S02]  /*5cc0*/  LOP3.LUT R218, R214, 0x38, RZ, 0xc0, !PT ;  /* 0x00000038d6da7812 */ /* 0x000fe400078ec0ff */
[----:B------:R-:W-:Y:S01]  /*5cd0*/  IADD3 R240, P0, PT, R232, R213, RZ ;  /* 0x000000d5e8f07210 */ /* 0x000fe20007f1e0ff */
[----:B------:R-:W-:Y:S01]  /*5ce0*/  @!PT LDS RZ, [RZ] ;  /* 0x00000000fffff984 */ /* 0x000fe20000000800 */
[----:B------:R-:W-:Y:S01]  /*5cf0*/  @!PT LDS RZ, [RZ] ;  /* 0x00000000fffff984 */ /* 0x000fe20000000800 */
[----:B------:R-:W-:Y:S01]  /*5d00*/  @!PT LDS RZ, [RZ] ;  /* 0x00000000fffff984 */ /* 0x000fe20000000800 */
[----:B------:R-:W-:Y:S01]  /*5d10*/  LDGSTS.E.BYPASS.LTC128B.128 [R235+0x10000], desc[UR18][R232.64] ;  /* 0x10000000e8eb7fae */ /* 0x000fe2000b981a12 */
[----:B------:R-:W-:Y:S01]  /*5d20*/  SHF.R.U32.HI R221, RZ, 0x1, R219 ;  /* 0x00000001ffdd7819 */ /* 0x000fe200000116db */
[----:B------:R-:W-:Y:S01]  /*5d30*/  UISETP.NE.AND UP0, UPT, UR17, URZ, UPT ;  /* 0x000000ff1100728c */ /* 0x000fe2000bf05270 */
[----:B------:R-:W-:Y:S01]  /*5d40*/  IADD3 R242, P2, PT, R213, R240, RZ ;  /* 0x000000f0d5f27210 */ /* 0x000fe20007f5e0ff */
[----:B------:R-:W-:Y:S01]  /*5d50*/  LDGSTS.E.BYPASS.LTC128B.128 [R235+0x12000], desc[UR18][R232.64+0x80] ;  /* 0x12000080e8eb7fae */ /* 0x000fe2000b981a12 */
[----:B------:R-:W-:Y:S01]  /*5d60*/  IMAD.X R241, R233, 0x1, R215, P0 ;  /* 0x00000001e9f17824 */ /* 0x000fe200000e06d7 */
[----:B------:R-:W-:Y:S02]  /*5d70*/  LOP3.LUT R164, R218, 0x1c0, R3, 0xf8, !PT ;  /* 0x000001c0daa47812 */ /* 0x000fe400078ef803 */
[----:B------:R-:W-:Y:S01]  /*5d80*/  LDGSTS.E.BYPASS.LTC128B.128 [R235+0x14000], desc[UR18][R232.64+0x100] ;  /* 0x14000100e8eb7fae */ /* 0x000fe2000b981a12 */
[----:B------:R-:W-:Y:S01]  /*5d90*/  IMAD.X R243, R215, 0x1, R241, P2 ;  /* 0x00000001d7f37824 */ /* 0x000fe200010e06f1 */
[----:B------:R-:W-:Y:S02]  /*5da0*/  IADD3 R212, P0, PT, R213, R242, RZ ;  /* 0x000000f2d5d47210 */ /* 0x000fe40007f1e0ff */
[----:B------:R-:W-:Y:S01]  /*5db0*/  LDGSTS.E.BYPASS.LTC128B.128 [R235+0x16000], desc[UR18][R232.64+0x180] ;  /* 0x16000180e8eb7fae */ /* 0x000fe2000b981a12 */
[----:B------:R-:W-:Y:S02]  /*5dc0*/  LOP3.LUT R224, R3, 0x400, RZ, 0xc0, !PT ;  /* 0x0000040003e07812 */ /* 0x000fe400078ec0ff */
[----:B------:R-:W-:Y:S01]  /*5dd0*/  IMAD.X R213, R215, 0x1, R243, P0 ;  /* 0x00000001d7d57824 */ /* 0x000fe200000e06f3 */
[----:B------:R-:W-:Y:S01]  /*5de0*/  LDGSTS.E.BYPASS.LTC128B.128 [R235+0x10800], desc[UR18][R240.64] ;  /* 0x10800000f0eb7fae */ /* 0x000fe2000b981a12 */
[----:B------:R-:W-:Y:S02]  /*5df0*/  LOP3.LUT R167, R219, 0x8, RZ, 0xc0, !PT ;  /* 0x00000008dba77812 */ /* 0x000fe400078ec0ff */
[----:B------:R-:W-:Y:S01]  /*5e00*/  LOP3.LUT R2, R221, 0x8, RZ, 0xc0, !PT ;  /* 0x00000008dd027812 */ /* 0x000fe200078ec0ff */
[----:B------:R-:W-:Y:S01]  /*5e10*/  LDGSTS.E.BYPASS.LTC128B.128 [R235+0x12800], desc[UR18][R240.64+0x80] ;  /* 0x12800080f0eb7fae */ /* 0x000fe2000b981a12 */
[----:B------:R-:W-:Y:S02]  /*5e20*/  LOP3.LUT R3, R217, 0x200, R3, 0xf8, !PT ;  /* 0x00000200d9037812 */ /* 0x000fe400078ef803 */
[----:B------:R-:W-:Y:S01]  /*5e30*/  LOP3.LUT R167, R164, R167, RZ, 0x3c, !PT ;  /* 0x000000a7a4a77212 */ /* 0x000fe200078e3cff */
[----:B------:R-:W-:Y:S01]  /*5e40*/  LDGSTS.E.BYPASS.LTC128B.128 [R235+0x14800], desc[UR18][R240.64+0x100] ;  /* 0x14800100f0eb7fae */ /* 0x000fe2000b981a12 */
[----:B------:R-:W-:Y:S02]  /*5e50*/  LOP3.LUT R2, R3, R164, R2, 0xf6, !PT ;  /* 0x000000a403027212 */ /* 0x000fe400078ef602 */
[----:B------:R-:W-:Y:S01]  /*5e60*/  LOP3.LUT P0, RZ, R219, 0x2, RZ, 0xc0, !PT ;  /* 0x00000002dbff7812 */ /* 0x000fe2000780c0ff */
[----:B------:R-:W-:Y:S01]  /*5e70*/  LDGSTS.E.BYPASS.LTC128B.128 [R235+0x16800], desc[UR18][R240.64+0x180] ;  /* 0x16800180f0eb7fae */ /* 0x000fe2000b981a12 */
[----:B------:R-:W-:Y:S01]  /*5e80*/  IMAD R224, R167, 0x2, R224 ;  /* 0x00000002a7e07824 */ /* 0x000fe200078e02e0 */
[----:B------:R-:W-:Y:S01]  /*5e90*/  LEA R225, R2, UR5, 0x1 ;  /* 0x0000000502e17c11 */ /* 0x000fe2000f8e08ff */
[----:B------:R-:W-:Y:S01]  /*5ea0*/  IMAD.MOV.U32 R2, RZ, RZ, 0x40 ;  /* 0x00000040ff027424 */ /* 0x000fe200078e00ff */
[----:B------:R-:W-:Y:S01]  /*5eb0*/  LDGSTS.E.BYPASS.LTC128B.128 [R235+0x11000], desc[UR18][R242.64] ;  /* 0x11000000f2eb7fae */ /* 0x000fe2000b981a12 */
[----:B------:R-:W-:Y:S01]  /*5ec0*/  SEL R222, R222, 0xffffffe0, !P0 ;  /* 0xffffffe0dede7807 */ /* 0x000fe20004000000 */
[----:B------:R-:W-:Y:S01]  /*5ed0*/  VIADD R3, R224, UR5 ;  /* 0x00000005e0037c36 */ /* 0x000fe20008000000 */
[----:B------:R-:W-:Y:S01]  /*5ee0*/  LOP3.LUT P0, RZ, R219, 0x4, RZ, 0xc0, !PT ;  /* 0x00000004dbff7812 */ /* 0x000fe2000780c0ff */
[----:B------:R-:W-:Y:S02]  /*5ef0*/  LDGSTS.E.BYPASS.LTC128B.128 [R235+0x13000], desc[UR18][R242.64+0x80] ;  /* 0x13000080f2eb7fae */ /* 0x000fe4000b981a12 */
[--C-:B------:R-:W-:Y:S01]  /*5f00*/  IMAD.IADD R223, R222, 0x1, R225.reuse ;  /* 0x00000001dedf7824 */ /* 0x100fe200078e02e1 */
[----:B------:R-:W-:Y:S01]  /*5f10*/  SEL R2, R2, 0xffffffc0, !P0 ;  /* 0xffffffc002027807 */ /* 0x000fe20004000000 */
[----:B------:R-:W-:Y:S01]  /*5f20*/  LDGSTS.E.BYPASS.LTC128B.128 [R235+0x15000], desc[UR18][R242.64+0x100] ;  /* 0x15000100f2eb7fae */ /* 0x000fe2000b981a12 */
[C---:B------:R-:W-:Y:S03]  /*5f30*/  IMAD.IADD R166, R3.reuse, 0x1, R222 ;  /* 0x0000000103a67824 */ /* 0x040fe600078e02de */
[----:B------:R-:W-:Y:S01]  /*5f40*/  LDGSTS.E.BYPASS.LTC128B.128 [R235+0x17000], desc[UR18][R242.64+0x180] ;  /* 0x17000180f2eb7fae */ /* 0x000fe2000b981a12 */
[----:B------:R-:W-:Y:S02]  /*5f50*/  IMAD.IADD R167, R2, 0x1, R225 ;  /* 0x0000000102a77824 */ /* 0x000fe400078e02e1 */
[----:B------:R-:W-:Y:S01]  /*5f60*/  IMAD.IADD R3, R3, 0x1, R2 ;  /* 0x0000000103037824 */ /* 0x000fe200078e0202 */
[----:B------:R-:W-:Y:S01]  /*5f70*/  LDGSTS.E.BYPASS.LTC128B.128 [R235+0x11800], desc[UR18][R212.64] ;  /* 0x11800000d4eb7fae */ /* 0x000fe2000b981a12 */
[C---:B------:R-:W-:Y:S02]  /*5f80*/  IMAD.IADD R164, R222.reuse, 0x1, R167 ;  /* 0x00000001dea47824 */ /* 0x040fe400078e02a7 */
[----:B------:R-:W-:Y:S01]  /*5f90*/  IMAD.IADD R2, R222, 0x1, R3 ;  /* 0x00000001de027824 */ /* 0x000fe200078e0203 */
[----:B------:R-:W-:Y:S04]  /*5fa0*/  LDGSTS.E.BYPASS.LTC128B.128 [R235+0x13800], desc[UR18][R212.64+0x80] ;  /* 0x13800080d4eb7fae */ /* 0x000fe8000b981a12 */
[----:B------:R-:W-:Y:S04]  /*5fb0*/  LDGSTS.E.BYPASS.LTC128B.128 [R235+0x15800], desc[UR18][R212.64+0x100] ;  /* 0x15800100d4eb7fae */ /* 0x000fe8000b981a12 */
[----:B------:R1:W-:Y:S04]  /*5fc0*/  LDGSTS.E.BYPASS.LTC128B.128 [R235+0x17800], desc[UR18][R212.64+0x180] ;  /* 0x17800180d4eb7fae */ /* 0x0003e8000b981a12 */
[----:B------:R-:W-:Y:S04]  /*5fd0*/  LDSM.16.M88.4 R168, [R225] ;  /* 0x00000000e1a8783b */ /* 0x000fe80000000200 */
[----:B------:R-:W2:Y:S04]  /*5fe0*/  LDSM.16.M88.4 R172, [R224+UR5+0x8000] ;  /* 0x00800005e0ac783b */ /* 0x000ea80008000200 */
[----:B------:R-:W5:Y:S04]  /*5ff0*/  LDSM.16.M88.4 R176, [R224+UR5+0x8800] ;  /* 0x00880005e0b0783b */ /* 0x000f680008000200 */
[----:B------:R-:W3:Y:S04]  /*6000*/  LDSM.16.M88.4 R180, [R224+UR5+0x9000] ;  /* 0x00900005e0b4783b */ /* 0x000ee80008000200 */
        /* <DEDUP_REMOVED lines=12> */
[C---:B-----5:R-:W-:Y:S08]  /*60d0*/  HMMA.16816.F32 R12, R168.reuse, R176, RZ ;  /* 0x000000b0a80c723c */ /* 0x060ff000000018ff */
[C---:B------:R-:W-:Y:S01]  /*60e0*/  HMMA.16816.F32 R16, R168.reuse, R178, RZ ;  /* 0x000000b2a810723c */ /* 0x040fe200000018ff */
[----:B------:R-:W2:Y:S07]  /*60f0*/  LDSM.16.M88.4 R176, [R166+0x9800] ;  /* 0x00980000a6b0783b */ /* 0x000eae0000000200 */
[C---:B---3--:R-:W-:Y:S08]  /*6100*/  HMMA.16816.F32 R20, R168.reuse, R180, RZ ;  /* 0x000000b4a814723c */ /* 0x048ff000000018ff */
        /* <DEDUP_REMOVED lines=210> */
[----:B------:R-:W-:Y:S02]  /*6e30*/  IMAD.U32 R166, RZ, RZ, UR12 ;  /* 0x0000000cffa67e24 */ /* 0x000fe4000f8e00ff */
[----:B------:R-:W-:Y:S03]  /*6e40*/  MOV R168, UR11 ;  /* 0x0000000b00a87c02 */ /* 0x000fe60008000f00 */
[----:B------:R-:W-:Y:S02]  /*6e50*/  IABS R166, R166 ;  /* 0x000000a600a67213 */ /* 0x000fe40000000000 */
[----:B------:R-:W-:Y:S02]  /*6e60*/  IABS R168, R168 ;  /* 0x000000a800a87213 */ /* 0x000fe40000000000 */
[----:B-1----:R-:W-:Y:S04]  /*6e70*/  IABS R2, R164 ;  /* 0x000000a400027213 */ /* 0x002fe80000000000 */
[----:B------:R-:W1:Y:S10]  /*6e80*/  I2F.RP R169, R2 ;  /* 0x0000000200a97306 */ /* 0x000e740000209400 */
[----:B-1----:R-:W1:Y:S02]  /*6e90*/  MUFU.RCP R3, R169 ;  /* 0x000000a900037308 */ /* 0x002e640000001000 */
[----:B-1----:R-:W-:Y:S08]  /*6ea0*/  VIADD R170, R3, 0xffffffe ;  /* 0x0ffffffe03aa7836 */ /* 0x002ff00000000000 */
[----:B------:R-:W1:Y:S02]  /*6eb0*/  F2I.FTZ.U32.TRUNC.NTZ R171, R170 ;  /* 0x000000aa00ab7305 */ /* 0x000e64000021f000 */
[--C-:B-1----:R-:W-:Y:S02]  /*6ec0*/  IMAD.MOV R3, RZ, RZ, -R171.reuse ;  /* 0x000000ffff037224 */ /* 0x102fe400078e0aab */
[----:B------:R-:W-:Y:S02]  /*6ed0*/  IMAD.MOV.U32 R170, RZ, RZ, RZ ;  /* 0x000000ffffaa7224 */ /* 0x000fe400078e00ff */
[----:B------:R-:W-:Y:S04]  /*6ee0*/  IMAD R3, R3, R2, RZ ;  /* 0x0000000203037224 */ /* 0x000fe800078e02ff */
[----:B------:R-:W-:Y:S06]  /*6ef0*/  IMAD.HI.U32 R171, R171, R3, R170 ;  /* 0x00000003abab7227 */ /* 0x000fec00078e00aa */
[C---:B------:R-:W-:Y:S04]  /*6f00*/  IMAD.HI.U32 R170, R171.reuse, R166, RZ ;  /* 0x000000a6abaa7227 */ /* 0x040fe800078e00ff */
[----:B------:R-:W-:Y:S04]  /*6f10*/  IMAD.HI.U32 R171, R171, R168, RZ ;  /* 0x000000a8abab7227 */ /* 0x000fe800078e00ff */
[----:B------:R-:W-:Y:S01]  /*6f20*/  IMAD.MOV R3, RZ, RZ, -R170 ;  /* 0x000000ffff037224 */ /* 0x000fe200078e0aaa */
[----:B------:R-:W-:Y:S03]  /*6f30*/  IADD3 R169, PT, PT, -R171, RZ, RZ ;  /* 0x000000ffaba97210 */ /* 0x000fe60007ffe1ff */
[----:B------:R-:W-:Y:S01]  /*6f40*/  IMAD R166, R2, R3, R166 ;  /* 0x0000000302a67224 */ /* 0x000fe200078e02a6 */
[----:B------:R-:W-:Y:S01]  /*6f50*/  LOP3.LUT R3, R164, UR11, RZ, 0x3c, !PT ;  /* 0x0000000ba4037c12 */ /* 0x000fe2000f8e3cff */
[C---:B------:R-:W-:Y:S03]  /*6f60*/  IMAD R168, R2.reuse, R169, R168 ;  /* 0x000000a902a87224 */ /* 0x040fe600078e02a8 */
[C---:B------:R-:W-:Y:S02]  /*6f70*/  ISETP.GT.U32.AND P3, PT, R2.reuse, R166, PT ;  /* 0x000000a60200720c */ /* 0x040fe40003f64070 */
[----:B------:R-:W-:Y:S11]  /*6f80*/  ISETP.GT.U32.AND P4, PT, R2, R168, PT ;  /* 0x000000a80200720c */ /* 0x000ff60003f84070 */
[----:B------:R-:W-:Y:S01]  /*6f90*/  @!P3 IADD3 R170, PT, PT, R170, 0x1, RZ ;  /* 0x00000001aaaab810 */ /* 0x000fe20007ffe0ff */
[--C-:B------:R-:W-:Y:S01]  /*6fa0*/  @!P3 IMAD.IADD R166, R166, 0x1, -R2.reuse ;  /* 0x00000001a6a6b824 */ /* 0x100fe200078e0a02 */
[----:B------:R-:W-:Y:S01]  /*6fb0*/  ISETP.GE.AND P3, PT, R3, RZ, PT ;  /* 0x000000ff0300720c */ /* 0x000fe20003f66270 */
[----:B------:R-:W-:Y:S02]  /*6fc0*/  @!P4 IMAD.IADD R168, R168, 0x1, -R2 ;  /* 0x00000001a8a8c824 */ /* 0x000fe400078e0a02 */
[----:B------:R-:W-:Y:S01]  /*6fd0*/  @!P4 VIADD R171, R171, 0x1 ;  /* 0x00000001ababc836 */ /* 0x000fe20000000000 */
[-C--:B------:R-:W-:Y:S02]  /*6fe0*/  ISETP.GE.U32.AND P5, PT, R166, R2.reuse, PT ;  /* 0x00000002a600720c */ /* 0x080fe40003fa6070 */
[----:B------:R-:W-:Y:S02]  /*6ff0*/  ISETP.GE.U32.AND P6, PT, R168, R2, PT ;  /* 0x00000002a800720c */ /* 0x000fe40003fc6070 */
[C---:B------:R-:W-:Y:S02]  /*7000*/  LOP3.LUT R2, R164.reuse, UR12, RZ, 0x3c, !PT ;  /* 0x0000000ca4027c12 */ /* 0x040fe4000f8e3cff */
[----:B------:R-:W-:Y:S02]  /*7010*/  ISETP.NE.AND P4, PT, R164, RZ, PT ;  /* 0x000000ffa400720c */ /* 0x000fe40003f85270 */
[----:B------:R-:W-:Y:S02]  /*7020*/  ISETP.GE.AND P2, PT, R2, RZ, PT ;  /* 0x000000ff0200720c */ /* 0x000fe40003f46270 */
[----:B------:R-:W-:Y:S03]  /*7030*/  LOP3.LUT R2, RZ, R164, RZ, 0x33, !PT ;  /* 0x000000a4ff027212 */ /* 0x000fe600078e33ff */
[----:B------:R-:W-:Y:S02]  /*7040*/  @P5 VIADD R170, R170, 0x1 ;  /* 0x00000001aaaa5836 */ /* 0x000fe40000000000 */
[----:B------:R-:W-:Y:S05]  /*7050*/  @P6 IADD3 R171, PT, PT, R171, 0x1, RZ ;  /* 0x00000001abab6810 */ /* 0x000fea0007ffe0ff */
[----:B------:R-:W-:Y:S02]  /*7060*/  @!P3 IMAD.MOV R171, RZ, RZ, -R171 ;  /* 0x000000ffffabb224 */ /* 0x000fe400078e0aab */
[----:B------:R-:W-:Y:S03]  /*7070*/  @!P2 IMAD.MOV R170, RZ, RZ, -R170 ;  /* 0x000000ffffaaa224 */ /* 0x000fe600078e0aaa */
[C---:B------:R-:W-:Y:S02]  /*7080*/  SEL R171, R2.reuse, R171, !P4 ;  /* 0x000000ab02ab7207 */ /* 0x040fe40006000000 */
[----:B------:R-:W-:Y:S02]  /*7090*/  SEL R173, R2, R170, !P4 ;  /* 0x000000aa02ad7207 */ /* 0x000fe40006000000 */
[-C--:B------:R-:W-:Y:S01]  /*70a0*/  LEA R174, P2, R171, R230.reuse, 0x2 ;  /* 0x000000e6abae7211 */ /* 0x080fe200078410ff */
[----:B------:R-:W1:Y:S01]  /*70b0*/  LDC.64 R2, c[0x0][0x3b8] ;  /* 0x0000ee00ff027b82 */ /* 0x000e620000000a00 */
[----:B------:R-:W-:Y:S02]  /*70c0*/  LEA R168, P3, R173, R230, 0x2 ;  /* 0x000000e6ada87211 */ /* 0x000fe400078610ff */
[-C--:B------:R-:W-:Y:S02]  /*70d0*/  LEA.HI.X.SX32 R175, R171, R231.reuse, 0x2, P2 ;  /* 0x000000e7abaf7211 */ /* 0x080fe400010f16ff */
[----:B------:R-:W-:Y:S02]  /*70e0*/  LEA.HI.X.SX32 R169, R173, R231, 0x2, P3 ;  /* 0x000000e7ada97211 */ /* 0x000fe400018f16ff */
[----:B------:R-:W-:Y:S01]  /*70f0*/  IADD3 R171, PT, PT, R171, -R173, RZ ;  /* 0x800000adabab7210 */ /* 0x000fe20007ffe0ff */
[----:B------:R-:W2:Y:S04]  /*7100*/  LDG.E R166, desc[UR18][R174.64] ;  /* 0x00000012aea67981 */ /* 0x000ea8000c1e1900 */
[----:B------:R-:W-:Y:S01]  /*7110*/  IMAD R171, R171, R164, -0x40 ;  /* 0xffffffc0abab7424 */ /* 0x000fe200078e02a4 */
[----:B------:R-:W2:Y:S04]  /*7120*/  LDG.E R169, desc[UR18][R168.64] ;  /* 0x00000012a8a97981 */ /* 0x000ea8000c1e1900 */
        /* <DEDUP_REMOVED lines=13> */
.L_x_3327:
[----:B------:R-:W-:Y:S01]  /*7200*/  @!PT LDS RZ, [RZ] ;  /* 0x00000000fffff984 */ /* 0x000fe20000000800 */
[----:B------:R-:W-:Y:S01]  /*7210*/  @!PT LDS RZ, [RZ] ;  /* 0x00000000fffff984 */ /* 0x000fe20000000800 */
[----:B------:R-:W-:Y:S01]  /*7220*/  @!PT LDS RZ, [RZ] ;  /* 0x00000000fffff984 */ /* 0x000fe20000000800 */
[----:B------:R1:W-:Y:S01]  /*7230*/  LDGSTS.E.BYPASS.LTC128B.128 [R235+0x8000], desc[UR18][R226.64] ;  /* 0x08000000e2eb7fae */ /* 0x0003e2000b981a12 */
[C---:B------:R-:W-:Y:S01]  /*7240*/  IMAD.SHL.U32 R3, R2.reuse, 0x20, RZ ;  /* 0x0000002002037824 */ /* 0x040fe200078e00ff */
[----:B------:R-:W-:Y:S02]  /*7250*/  SHF.L.U64.HI R2, R2, 0x5, R167 ;  /* 0x0000000502027819 */ /* 0x000fe400000102a7 */
[----:B------:R1:W-:Y:S02]  /*7260*/  LDGSTS.E.BYPASS.LTC128B.128 [R235+0xa000], desc[UR18][R226.64+0x80] ;  /* 0x0a000080e2eb7fae */ /* 0x0003e4000b981a12 */
[C---:B------:R-:W-:Y:S02]  /*7270*/  IADD3 R166, P2, PT, R3.reuse, R226, RZ ;  /* 0x000000e203a67210 */ /* 0x040fe40007f5e0ff */
[----:B------:R1:W-:Y:S02]  /*7280*/  LDGSTS.E.BYPASS.LTC128B.128 [R235+0xc000], desc[UR18][R226.64+0x100] ;  /* 0x0c000100e2eb7fae */ /* 0x0003e4000b981a12 */
[C---:B------:R-:W-:Y:S01]  /*7290*/  IADD3 R168, P3, PT, R3.reuse, R166, RZ ;  /* 0x000000a603a87210 */ /* 0x040fe20007f7e0ff */
[C---:B------:R-:W-:Y:S01]  /*72a0*/  IMAD.X R167, R2.reuse, 0x1, R227, P2 ;  /* 0x0000000102a77824 */ /* 0x040fe200010e06e3 */
[----:B------:R1:W-:Y:S02]  /*72b0*/  LDGSTS.E.BYPASS.LTC128B.128 [R235+0xe000], desc[UR18][R226.64+0x180] ;  /* 0x0e000180e2eb7fae */ /* 0x0003e4000b981a12 */
[----:B------:R-:W-:Y:S01]  /*72c0*/  IADD3 R170, P2, PT, R3, R168, RZ ;  /* 0x000000a803aa7210 */ /* 0x000fe20007f5e0ff */
[C---:B------:R-:W-:Y:S01]  /*72d0*/  IMAD.X R169, R2.reuse, 0x1, R167, P3 ;  /* 0x0000000102a97824 */ /* 0x040fe200018e06a7 */
[----:B------:R1:W-:Y:S03]  /*72e0*/  LDGSTS.E.BYPASS.LTC128B.128 [R235+0x8800], desc[UR18][R166.64] ;  /* 0x08800000a6eb7fae */ /* 0x0003e6000b981a12 */
[----:B------:R-:W-:Y:S01]  /*72f0*/  IMAD.X R171, R2, 0x1, R169, P2 ;  /* 0x0000000102ab7824 */ /* 0x000fe200010e06a9 */
        /* <DEDUP_REMOVED lines=12> */
.L_x_3326:
[----:B------:R-:W-:Y:S01]  /*73c0*/  FMNMX3.FTZ R2, R0, R6, R7, !PT ;  /* 0x0000000600027276 */ /* 0x000fe20007810007 */
        /* <DEDUP_REMOVED lines=19> */
[----:B-1----:R-:W-:Y:S02]  /*7500*/  FMNMX3.FTZ R167, R2, R34, R35, !PT ;  /* 0x0000002202a77276 */ /* 0x002fe40007810023 */
        /* <DEDUP_REMOVED lines=457> */
.L_x_3324:
        /* <DEDUP_REMOVED lines=345> */
.L_x_3330:
[----:B------:R-:W-:Y:S05]  /*a730*/  BSYNC.RECONVERGENT B0 ;  /* 0x0000000000007941 */ /* 0x000fea0003800200 */
.L_x_3329:
        /* <DEDUP_REMOVED lines=25> */
[----:B------:R-:W-:-:S05]  /*a8d0*/  MOV R6, R2 ;  /* 0x0000000200067202 */ /* 0x000fca0000000f00 */
[----:B------:R-:W-:-:S04]  /*a8e0*/  IMAD.WIDE.U32 R30, R0, R4, R6 ;  /* 0x00000004001e7225 */ /* 0x000fc800078e0006 */
[----:B------:R-:W-:Y:S01]  /*a8f0*/  IMAD R28, R0, R5, R31 ;  /* 0x00000005001c7224 */ /* 0x000fe200078e021f */
[----:B-----5:R-:W-:-:S04]  /*a900*/  LEA R32, P3, R30, UR4, 0x1 ;  /* 0x000000041e207c11 */ /* 0x020fc8000f8608ff */
[----:B------:R-:W-:-:S05]  /*a910*/  LEA.HI.X R33, R30, UR5, R28, 0x1, P3 ;  /* 0x000000051e217c11 */ /* 0x000fca00098f0c1c */
[----:B-1----:R1:W-:Y:S04]  /*a920*/  STG.E.128 desc[UR18][R32.64], R24 ;  /* 0x0000001820007986 */ /* 0x0023e8000c101d12 */
[----:B---3--:R1:W-:Y:S04]  /*a930*/  STG.E.128 desc[UR18][R32.64+0x80], R20 ;  /* 0x0000801420007986 */ /* 0x0083e8000c101d12 */
[----:B------:R1:W-:Y:S04]  /*a940*/  STG.E.128 desc[UR18][R32.64+0x100], R16 ;  /* 0x0001001020007986 */ /* 0x0003e8000c101d12 */
[----:B----4-:R1:W-:Y:S02]  /*a950*/  STG.E.128 desc[UR18][R32.64+0x180], R12 ;  /* 0x0001800c20007986 */ /* 0x0103e4000c101d12 */
.L_x_3332:
[----:B------:R-:W-:Y:S05]  /*a960*/  BSYNC.RECONVERGENT B0 ;  /* 0x0000000000007941 */ /* 0x000fea0003800200 */
.L_x_3331:
[----:B-1----:R1:W1:Y:S01]  /*a970*/  LDS.128 R24, [R235+0x800] ;  /* 0x00080000eb187984 */ /* 0x0022620000000c00 */
[----:B------:R-:W-:Y:S03]  /*a980*/  BSSY.RECONVERGENT B0, `(.L_x_3333) ;  /* 0x0000014000007945 */ /* 0x000fe60003800200 */
[----:B---3--:R3:W1:Y:S04]  /*a990*/  LDS.128 R20, [R235+0x2800] ;  /* 0x00280000eb147984 */ /* 0x0086680000000c00 */
[----:B------:R3:W1:Y:S04]  /*a9a0*/  LDS.128 R16, [R235+0x4800] ;  /* 0x00480000eb107984 */ /* 0x0006680000000c00 */
[----:B----4-:R3:W4:Y:S01]  /*a9b0*/  LDS.128 R12, [R235+0x6800] ;  /* 0x00680000eb0c7984 */ /* 0x0107220000000c00 */
[----:B------:R-:W-:Y:S05]  /*a9c0*/  @P2 BRA `(.L_x_3334) ;  /* 0x00000000003c2947 */ /* 0x000fea0003800000 */
[----:B------:R-:W-:Y:S01]  /*a9d0*/  IADD3 R29, P2, PT, R0, 0x10, RZ ;  /* 0x00000010001d7810 */ /* 0x000fe20007f5e0ff */
[----:B------:R-:W5:Y:S01]  /*a9e0*/  LDCU.64 UR4, c[0x0][0x3f0] ;  /* 0x00007e00ff0477ac */ /* 0x000f620008000a00 */
[----:B------:R-:W-:-:S03]  /*a9f0*/  IMAD.MOV.U32 R30, RZ, RZ, R2 ;  /* 0x000000ffff1e7224 */ /* 0x000fc600078e0002 */
[----:B------:R-:W-:-:S04]  /*aa00*/  IMAD.X R31, RZ, RZ, RZ, P2 ;  /* 0x000000ffff1f7224 */ /* 0x000fc800010e06ff */
[----:B------:R-:W-:Y:S01]  /*aa10*/  IMAD R28, R31, R4, RZ ;  /* 0x000000041f1c7224 */ /* 0x000fe200078e02ff */
[----:B------:R-:W-:-:S03]  /*aa20*/  MOV R31, R7 ;  /* 0x00000007001f7202 */ /* 0x000fc60000000f00 */
[C---:B------:R-:W-:Y:S02]  /*aa30*/  IMAD R28, R29.reuse, R5, R28 ;  /* 0x000000051d1c7224 */ /* 0x040fe400078e021c */
[----:B------:R-:W-:-:S03]  /*aa40*/  IMAD.WIDE.U32 R30, R29, R4, R30 ;  /* 0x000000041d1e7225 */ /* 0x000fc600078e001e */
[----:B-----5:R-:W-:Y:S02]  /*aa50*/  LEA R32, P2, R30, UR4, 0x1 ;  /* 0x000000041e207c11 */ /* 0x020fe4000f8408ff */
[----:B------:R-:W-:-:S04]  /*aa60*/  IADD3 R28, PT, PT, R28, R31, RZ ;  /* 0x0000001f1c1c7210 */ /* 0x000fc80007ffe0ff */
[----:B------:R-:W-:-:S05]  /*aa70*/  LEA.HI.X R33, R30, UR5, R28, 0x1, P2 ;  /* 0x000000051e217c11 */ /* 0x000fca00090f0c1c */
[----:B-1----:R1:W-:Y:S04]  /*aa80*/  STG.E.128 desc[UR18][R32.64], R24 ;  /* 0x0000001820007986 */ /* 0x0023e8000c101d12 */
[----:B------:R1:W-:Y:S04]  /*aa90*/  STG.E.128 desc[UR18][R32.64+0x80], R20 ;  /* 0x0000801420007986 */ /* 0x0003e8000c101d12 */
[----:B------:R1:W-:Y:S04]  /*aaa0*/  STG.E.128 desc[UR18][R32.64+0x100], R16 ;  /* 0x0001001020007986 */ /* 0x0003e8000c101d12 */
[----:B----4-:R1:W-:Y:S02]  /*aab0*/  STG.E.128 desc[UR18][R32.64+0x180], R12 ;  /* 0x0001800c20007986 */ /* 0x0103e4000c101d12 */
.L_x_3334:
[----:B------:R-:W-:Y:S05]  /*aac0*/  BSYNC.RECONVERGENT B0 ;  /* 0x0000000000007941 */ /* 0x000fea0003800200 */
.L_x_3333:
[----:B-1----:R1:W1:Y:S01]  /*aad0*/  LDS.128 R24, [R235+0x1000] ;  /* 0x00100000eb187984 */ /* 0x0022620000000c00 */
[----:B------:R-:W-:Y:S03]  /*aae0*/  BSSY.RECONVERGENT B0, `(.L_x_3335) ;  /* 0x0000014000007945 */ /* 0x000fe60003800200 */
[----:B------:R1:W1:Y:S04]  /*aaf0*/  LDS.128 R20, [R235+0x3000] ;  /* 0x00300000eb147984 */ /* 0x0002680000000c00 */
[----:B------:R1:W1:Y:S04]  /*ab00*/  LDS.128 R16, [R235+0x5000] ;  /* 0x00500000eb107984 */ /* 0x0002680000000c00 */
[----:B----4-:R4:W1:Y:S01]  /*ab10*/  LDS.128 R12, [R235+0x7000] ;  /* 0x00700000eb0c7984 */ /* 0x0108620000000c00 */
        /* <DEDUP_REMOVED lines=15> */
[----:B------:R1:W-:Y:S02]  /*ac10*/  STG.E.128 desc[UR18][R32.64+0x180], R12 ;  /* 0x0001800c20007986 */ /* 0x0003e4000c101d12 */
.L_x_3336:
[----:B------:R-:W-:Y:S05]  /*ac20*/  BSYNC.RECONVERGENT B0 ;  /* 0x0000000000007941 */ /* 0x000fea0003800200 */
.L_x_3335:
[----:B-1----:R1:W1:Y:S04]  /*ac30*/  LDS.128 R16, [R235+0x3800] ;  /* 0x00380000eb107984 */ /* 0x0022680000000c00 */
[----:B------:R1:W1:Y:S04]  /*ac40*/  LDS.128 R12, [R235+0x5800] ;  /* 0x00580000eb0c7984 */ /* 0x0002680000000c00 */
[----:B------:R1:W1:Y:S01]  /*ac50*/  LDS.128 R20, [R235+0x7800] ;  /* 0x00780000eb147984 */ /* 0x0002620000000c00 */
[----:B------:R-:W-:Y:S05]  /*ac60*/  @P0 EXIT ;  /* 0x000000000000094d */ /* 0x000fea0003800000 */
[----:B------:R-:W5:Y:S01]  /*ac70*/  LDCU.64 UR4, c[0x0][0x3f0] ;  /* 0x00007e00ff0477ac */ /* 0x000f620008000a00 */
[----:B------:R-:W-:Y:S02]  /*ac80*/  IADD3 R3, P0, PT, R0, 0x30, RZ ;  /* 0x0000003000037810 */ /* 0x000fe40007f1e0ff */
[----:B------:R-:W-:Y:S02]  /*ac90*/  MOV R6, R2 ;  /* 0x0000000200067202 */ /* 0x000fe40000000f00 */
[----:B------:R-:W-:-:S03]  /*aca0*/  IADD3.X R25, PT, PT, RZ, RZ, RZ, P0, !PT ;  /* 0x000000ffff197210 */ /* 0x000fc600007fe4ff */
[----:B------:R-:W-:-:S04]  /*acb0*/  IMAD.WIDE.U32 R6, R3, R4, R6 ;  /* 0x0000000403067225 */ /* 0x000fc800078e0006 */
[----:B------:R-:W-:-:S04]  /*acc0*/  IMAD R0, R25, R4, RZ ;  /* 0x0000000419007224 */ /* 0x000fc800078e02ff */
[----:B------:R-:W-:Y:S01]  /*acd0*/  IMAD R0, R3, R5, R0 ;  /* 0x0000000503007224 */ /* 0x000fe200078e0200 */
[----:B-----5:R-:W-:-:S04]  /*ace0*/  LEA R2, P0, R6, UR4, 0x1 ;  /* 0x0000000406027c11 */ /* 0x020fc8000f8008ff */
[----:B------:R-:W-:-:S04]  /*acf0*/  IADD3 R0, PT, PT, R0, R7, RZ ;  /* 0x0000000700007210 */ /* 0x000fc80007ffe0ff */
[----:B------:R-:W-:-:S05]  /*ad00*/  LEA.HI.X R3, R6, UR5, R0, 0x1, P0 ;  /* 0x0000000506037c11 */ /* 0x000fca00080f0c00 */
[----:B------:R-:W-:Y:S04]  /*ad10*/  STG.E.128 desc[UR18][R2.64], R8 ;  /* 0x0000000802007986 */ /* 0x000fe8000c101d12 */
[----:B-1----:R-:W-:Y:S04]  /*ad20*/  STG.E.128 desc[UR18][R2.64+0x80], R16 ;  /* 0x0000801002007986 */ /* 0x002fe8000c101d12 */
[----:B------:R-:W-:Y:S04]  /*ad30*/  STG.E.128 desc[UR18][R2.64+0x100], R12 ;  /* 0x0001000c02007986 */ /* 0x000fe8000c101d12 */
[----:B------:R-:W-:Y:S01]  /*ad40*/  STG.E.128 desc[UR18][R2.64+0x180], R20 ;  /* 0x0001801402007986 */ /* 0x000fe2000c101d12 */
[----:B------:R-:W-:Y:S05]  /*ad50*/  EXIT ;  /* 0x000000000000794d */ /* 0x000fea0003800000 */
.L_x_3337:
        /* <DEDUP_REMOVED lines=10> */
.L_x_7492:


//--------------------- .text._ZN5flash24flash_fwd_splitkv_kernelI23Flash_fwd_kernel_traitsILi256ELi64ELi64ELi4ELb0ELb0EN7cutlass6half_tE19Flash_kernel_traitsILi256ELi64ELi64ELi4ES3_EELb0ELb0ELb0ELb0ELb1ELb1ELb0ELb0EEEvNS_16Flash_fwd_paramsE --------------------------
	.section	.text._ZN5flash24flash_fwd_splitkv_kernelI23Flash_fwd_kernel_traitsILi256ELi64ELi64ELi4ELb0ELb0EN7cutlass6half_tE19Flash_kernel_traitsILi256ELi64ELi64ELi4ES3_EELb0ELb0ELb0ELb0ELb1ELb1ELb0ELb0EEEvNS_16Flash_fwd_paramsE,"ax",@progbits
	.align	128
        .global         _ZN5flash24flash_fwd_splitkv_kernelI23Flash_fwd_kernel_traitsILi256ELi64ELi64ELi4ELb0ELb0EN7cutlass6half_tE19Flash_kernel_traitsILi256ELi64ELi64ELi4ES3_EELb0ELb0ELb0ELb0ELb1ELb1ELb0ELb0EEEvNS_16Flash_fwd_paramsE
        .type           _ZN5flash24flash_fwd_splitkv_kernelI23Flash_fwd_kernel_traitsILi256ELi64ELi64ELi4ELb0ELb0EN7cutlass6half_tE19Flash_kernel_traitsILi256ELi64ELi64ELi4ES3_EELb0ELb0ELb0ELb0ELb1ELb1ELb0ELb0EEEvNS_16Flash_fwd_paramsE,@function
        .size           _ZN5flash24flash_fwd_splitkv_kernelI23Flash_fwd_kernel_traitsILi256ELi64ELi64ELi4ELb0ELb0EN7cutlass6half_tE19Flash_kernel_traitsILi256ELi64ELi64ELi4ES3_EELb0ELb0ELb0ELb0ELb1ELb1ELb0ELb0EEEvNS_16Flash_fwd_paramsE,(.L_x_7493 - _ZN5flash24flash_fwd_splitkv_kernelI23Flash_fwd_kernel_traitsILi256ELi64ELi64ELi4ELb0ELb0EN7cutlass6half_tE19Flash_kernel_traitsILi256ELi64ELi64ELi4ES3_EELb0ELb0ELb0ELb0ELb1ELb1ELb0ELb0EEEvNS_16Flash_fwd_paramsE)
        .other          _ZN5flash24flash_fwd_splitkv_kernelI23Flash_fwd_kernel_traitsILi256ELi64ELi64ELi4ELb0ELb0EN7cutlass6half_tE19Flash_kernel_traitsILi256ELi64ELi64ELi4ES3_EELb0ELb0ELb0ELb0ELb1ELb1ELb0ELb0EEEvNS_16Flash_fwd_paramsE,@"STO_CUDA_ENTRY STV_DEFAULT"
_ZN5flash24flash_fwd_splitkv_kernelI23Flash_fwd_kernel_traitsILi256ELi64ELi64ELi4ELb0ELb0EN7cutlass6half_tE19Flash_kernel_traitsILi256ELi64ELi64ELi4ES3_EELb0ELb0ELb0ELb0ELb1ELb1ELb0ELb0EEEvNS_16Flash_fwd_paramsE:
.text._ZN5flash24flash_fwd_splitkv_kernelI23Flash_fwd_kernel_traitsILi256ELi64ELi64ELi4ELb0ELb0EN7cutlass6half_tE19Flash_kernel_traitsILi256ELi64ELi64ELi4ES3_EELb0ELb0ELb0ELb0ELb1ELb1ELb0ELb0EEEvNS_16Flash_fwd_paramsE:
        /* <DEDUP_REMOVED lines=71> */
.L_x_3338:
        /* <DEDUP_REMOVED lines=70> */
.L_x_3341:
[----:B------:R-:W-:Y:S05]  /*08d0*/  BSYNC.RECONVERGENT B0 ;  /* 0x0000000000007941 */ /* 0x000fea0003800200 */
.L_x_3340:
        /* <DEDUP_REMOVED lines=17> */
.L_x_3343:
[----:B------:R-:W-:Y:S05]  /*09f0*/  BSYNC.RECONVERGENT B0 ;  /* 0x0000000000007941 */ /* 0x000fea0003800200 */
.L_x_3342:
        /* <DEDUP_REMOVED lines=17> */
.L_x_3345:
[----:B------:R-:W-:Y:S05]  /*0b10*/  BSYNC.RECONVERGENT B0 ;  /* 0x0000000000007941 */ /* 0x000fea0003800200 */
.L_x_3344:
        /* <DEDUP_REMOVED lines=16> */
.L_x_3347:
[----:B------:R-:W-:Y:S05]  /*0c20*/  BSYNC.RECONVERGENT B0 ;  /* 0x0000000000007941 */ /* 0x000fea0003800200 */
.L_x_3346:
        /* <DEDUP_REMOVED lines=21> */
.L_x_3339:
        /* <DEDUP_REMOVED lines=13> */
.L_x_3348:
        /* <DEDUP_REMOVED lines=98> */
.L_x_3349:
        /* <DEDUP_REMOVED lines=15> */
.L_x_3351:
[----:B------:R-:W1:Y:S01]  /*1560*/  LDCU.64 UR10, c[0x0][0x3b8] ;  /* 0x00007700ff0a77ac */ /* 0x000e620008000a00 */
[----:B------:R-:W-:-:S04]  /*1570*/  UIADD3 UR15, UPT, UPT, UR6, UR25, URZ ;  /* 0x00000019060f7290 */ /* 0x000fc8000fffe0ff */
[----:B-1----:R-:W-:Y:S02]  /*1580*/  UIMAD.WIDE.U32 UR4, UR15, UR10, URZ ;  /* 0x0000000a0f0472a5 */ /* 0x002fe4000f8e00ff */
[----:B------:R-:W-:-:S04]  /*1590*/  UIMAD UR15, UR15, UR11, URZ ;  /* 0x0000000b0f0f72a4 */ /* 0x000fc8000f8e02ff */
[----:B------:R-:W-:Y:S01]  /*15a0*/  UIADD3 UR15, UPT, UPT, UR5, UR15, URZ ;  /* 0x0000000f050f7290 */ /* 0x000fe2000fffe0ff */
[----:B------:R-:W-:-:S11]  /*15b0*/  UMOV UR14, UR4 ;  /* 0x00000004000e7c82 */ /* 0x000fd60008000000 */
.L_x_3352:
        /* <DEDUP_REMOVED lines=14> */
.L_x_3353:
[----:B------:R-:W1:Y:S01]  /*16a0*/  LDCU.64 UR8, c[0x0][0x3c0] ;  /* 0x00007800ff0877ac */ /* 0x000e620008000a00 */
[----:B------:R-:W-:-:S04]  /*16b0*/  UIADD3 UR6, UPT, UPT, UR6, UR25, URZ ;  /* 0x0000001906067290 */ /* 0x000fc8000fffe0ff */
[----:B-1----:R-:W-:Y:S02]  /*16c0*/  UIMAD.WIDE.U32 UR4, UR6, UR8, URZ ;  /* 0x00000008060472a5 */ /* 0x002fe4000f8e00ff */
[----:B------:R-:W-:-:S04]  /*16d0*/  UIMAD UR6, UR6, UR9, URZ ;  /* 0x00000009060672a4 */ /* 0x000fc8000f8e02ff */
[----:B------:R-:W-:-:S03]  /*16e0*/  UIADD3 UR5, UPT, UPT, UR5, UR6, URZ ;  /* 0x0000000605057290 */ /* 0x000fc6000fffe0ff */
[----:B------:R-:W-:-:S09]  /*16f0*/  UMOV UR6, UR4 ;  /* 0x0000000400067c82 */ /* 0x000fd20008000000 */
.L_x_3354:
        /* <DEDUP_REMOVED lines=50> */
.L_x_3350:
        /* <DEDUP_REMOVED lines=27> */
[----:B------:R-:W-:Y:S01]  /*1bd0*/  UISETP.NE.AND UP1, UPT, UR17, 0x1, UPT ;  /* 0x000000011100788c */ /* 0x000fe2000bf25270 */
[----:B------:R-:W-:Y:S01]  /*1be0*/  LOP3.LUT R235, R8, 0x1e00, R235, 0xf8, !PT ;  /* 0x00001e0008eb7812 */ /* 0x000fe200078ef8eb */
[----:B---3--:R-:W-:Y:S01]  /*1bf0*/  @!UP0 UIMAD.WIDE.U32 UR24, UR22, UR14, URZ ;  /* 0x0000000e161882a5 */ /* 0x008fe2000f8e00ff */
[----:B------:R-:W2:Y:S01]  /*1c00*/  @!P6 LDC.64 R2, c[0x0][0x3b0] ;  /* 0x0000ec00ff02eb82 */ /* 0x000ea20000000a00 */
[----:B------:R-:W-:Y:S01]  /*1c10*/  MOV R85, 0x20 ;  /* 0x0000002000557802 */ /* 0x000fe20000000f00 */
[----:B----4-:R-:W-:-:S02]  /*1c20*/  @UP0 UIMAD.WIDE.U32 UR26, UR16, UR6, URZ ;  /* 0x00000006101a02a5 */ /* 0x010fc4000f8e00ff */
[----:B------:R-:W-:Y:S01]  /*1c30*/  @!UP0 UIMAD UR15, UR22, UR15, UR25 ;  /* 0x0000000f160f82a4 */ /* 0x000fe2000f8e0219 */
[----:B-1----:R-:W-:Y:S01]  /*1c40*/  IMAD.WIDE.U32 R36, R37, 0x40, R14 ;  /* 0x0000004025247825 */ /* 0x002fe200078e000e */
[----:B------:R-:W-:Y:S02]  /*1c50*/  @UP0 UIMAD UR15, UR16, UR7, UR27 ;  /* 0x00000007100f02a4 */ /* 0x000fe4000f8e021b */
        /* <DEDUP_REMOVED lines=14> */
[----:B------:R-:W-:Y:S01]  /*1d40*/  @!P3 IADD3.X R21, PT, PT, RZ, R37, RZ, P0, !PT ;  /* 0x00000025ff15b210 */ /* 0x000fe200007fe4ff */
[----:B------:R-:W4:Y:S01]  /*1d50*/  @!P6 LDC.64 R10, c[0x0][0x380] ;  /* 0x0000e000ff0aeb82 */ /* 0x000f220000000a00 */
[----:B------:R-:W-:Y:S01]  /*1d60*/  UIADD3 UR14, UPT, UPT, UR15, -0x40, URZ ;  /* 0xffffffc00f0e7890 */ /* 0x000fe2000fffe0ff */
[----:B------:R-:W-:Y:S01]  /*1d70*/  IMAD R29, R29, UR21, R25 ;  /* 0x000000151d1d7c24 */ /* 0x000fe2000f8e0219 */
[----:B------:R-:W-:Y:S01]  /*1d80*/  USHF.L.U64.HI UR21, UR10, 0x4, UR11 ;  /* 0x000000040a157899 */ /* 0x000fe2000801020b */
[----:B------:R-:W-:Y:S01]  /*1d90*/  @!P5 IMAD.MOV.U32 R28, RZ, RZ, R24 ;  /* 0x000000ffff1cd224 */ /* 0x000fe200078e0018 */
[----:B------:R-:W-:Y:S01]  /*1da0*/  UIADD3 UR4, UPT, UPT, -UR14, UR20, URZ ;  /* 0x000000140e047290 */ /* 0x000fe2000fffe1ff */
[----:B------:R-:W-:-:S02]  /*1db0*/  @!P6 IMAD.X R25, RZ, RZ, R37, P2 ;  /* 0x000000ffff19e224 */ /* 0x000fc400010e0625 */
[----:B------:R-:W-:Y:S01]  /*1dc0*/  @!P4 IMAD.X R15, RZ, RZ, R37, P1 ;  /* 0x000000ffff0fc224 */ /* 0x000fe200008e0625 */
[----:B------:R-:W5:Y:S01]  /*1dd0*/  @!P4 LDC.64 R8, c[0x0][0x3b0] ;  /* 0x0000ec00ff08cb82 */ /* 0x000f620000000a00 */
[----:B------:R-:W-:Y:S01]  /*1de0*/  @!P5 IMAD.WIDE.U32 R36, R36, R6, R28 ;  /* 0x000000062424d225 */ /* 0x000fe200078e001c */
[----:B------:R-:W-:-:S03]  /*1df0*/  ISETP.GE.AND P2, PT, R17, UR4, PT ;  /* 0x0000000411007c0c */ /* 0x000fc6000bf46270 */
[----:B------:R-:W-:Y:S01]  /*1e00*/  @!P5 IMAD.IADD R30, R37, 0x1, R27 ;  /* 0x00000001251ed824 */ /* 0x000fe200078e021b */
[C---:B-1----:R-:W-:Y:S01]  /*1e10*/  @!P5 LEA R32, P0, R36.reuse, R4, 0x1 ;  /* 0x000000042420d211 */ /* 0x042fe200078008ff */
[-C--:B--2---:R-:W-:Y:S01]  /*1e20*/  @!P6 IMAD R28, R25, R2.reuse, RZ ;  /* 0x00000002191ce224 */ /* 0x084fe200078e02ff */
[----:B------:R-:W1:Y:S01]  /*1e30*/  @!P3 LDC.64 R6, c[0x0][0x3b0] ;  /* 0x0000ec00ff06bb82 */ /* 0x000e620000000a00 */
[----:B------:R-:W-:Y:S01]  /*1e40*/  @!P6 IMAD.MOV.U32 R34, RZ, RZ, R24 ;  /* 0x000000ffff22e224 */ /* 0x000fe200078e0018 */
[----:B------:R-:W-:Y:S01]  /*1e50*/  @!P5 LEA.HI.X R33, R36, R5, R30, 0x1, P0 ;  /* 0x000000052421d211 */ /* 0x000fe200000f0c1e */
[----:B------:R-:W-:Y:S01]  /*1e60*/  @!P6 IMAD.MOV.U32 R35, RZ, RZ, R29 ;  /* 0x000000ffff23e224 */ /* 0x000fe200078e001d */
[----:B---3--:R-:W-:Y:S01]  /*1e70*/  ULEA UR5, UR6, UR5, 0x18 ;  /* 0x0000000506057291 */ /* 0x008fe2000f8ec0ff */
[C---:B------:R-:W-:Y:S01]  /*1e80*/  @!P6 IMAD R3, R23.reuse, R3, R28 ;  /* 0x000000031703e224 */ /* 0x040fe200078e021c */
[----:B------:R-:W2:Y:S01]  /*1e90*/  LDCU.64 UR6, c[0x0][0x388] ;  /* 0x00007100ff0677ac */ /* 0x000ea20008000a00 */
[----:B------:R-:W-:Y:S01]  /*1ea0*/  @!P6 IMAD.WIDE.U32 R34, R23, R2, R34 ;  /* 0x000000021722e225 */ /* 0x000fe200078e0022 */
[----:B------:R-:W3:Y:S01]  /*1eb0*/  @!P4 LDC.64 R4, c[0x0][0x380] ;  /* 0x0000e000ff04cb82 */ /* 0x000ee20000000a00 */
[----:B------:R-:W-:-:S02]  /*1ec0*/  IADD3 R36, P1, PT, R216, R20, RZ ;  /* 0x00000014d8247210 */ /* 0x000fc40007f3e0ff */
[----:B------:R-:W-:Y:S01]  /*1ed0*/  @!P6 IMAD.IADD R28, R35, 0x1, R3 ;  /* 0x00000001231ce824 */ /* 0x000fe200078e0203 */
[C---:B----4-:R-:W-:Y:S01]  /*1ee0*/  @!P6 LEA R30, P0, R34.reuse, R10, 0x1 ;  /* 0x0000000a221ee211 */ /* 0x050fe200078008ff */
[----:B------:R-:W-:Y:S01]  /*1ef0*/  @!P4 IMAD.MOV.U32 R26, RZ, RZ, R24 ;  /* 0x000000ffff1ac224 */ /* 0x000fe200078e0018 */
[----:B------:R-:W-:Y:S01]  /*1f00*/  IADD3.X R37, PT, PT, RZ, R18, RZ, P1, !PT ;  /* 0x00000012ff257210 */ /* 0x000fe20000ffe4ff */
[----:B------:R-:W-:Y:S01]  /*1f10*/  @!P4 IMAD.MOV.U32 R27, RZ, RZ, R29 ;  /* 0x000000ffff1bc224 */ /* 0x000fe200078e001d */
[----:B------:R-:W4:Y:S01]  /*1f20*/  @!P3 LDC.64 R2, c[0x0][0x380] ;  /* 0x0000e000ff02bb82 */ /* 0x000f220000000a00 */
[-C--:B-----5:R-:W-:Y:S01]  /*1f30*/  @!P4 IMAD R10, R15, R8.reuse, RZ ;  /* 0x000000080f0ac224 */ /* 0x0a0fe200078e02ff */
[----:B------:R-:W-:Y:S01]  /*1f40*/  LEA R235, R235, UR5, 0x1 ;  /* 0x00000005ebeb7c11 */ /* 0x000fe2000f8e08ff */
[----:B------:R-:W-:Y:S01]  /*1f50*/  @!P4 IMAD.WIDE.U32 R26, R19, R8, R26 ;  /* 0x00000008131ac225 */ /* 0x000fe200078e001a */
[----:B------:R-:W-:-:S03]  /*1f60*/  @!P6 LEA.HI.X R31, R34, R11, R28, 0x1, P0 ;  /* 0x0000000b221fe211 */ /* 0x000fc600000f0c1c */
[----:B------:R-:W-:Y:S01]  /*1f70*/  @!P4 IMAD R9, R19, R9, R10 ;  /* 0x000000091309c224 */ /* 0x000fe200078e020a */
[----:B------:R-:W-:Y:S01]  /*1f80*/  @!PT LDS RZ, [RZ] ;  /* 0x00000000fffff984 */ /* 0x000fe20000000800 */
[----:B------:R-:W-:Y:S01]  /*1f90*/  @!PT LDS RZ, [RZ] ;  /* 0x00000000fffff984 */ /* 0x000fe20000000800 */
[----:B------:R-:W-:Y:S01]  /*1fa0*/  @!PT LDS RZ, [RZ] ;  /* 0x00000000fffff984 */ /* 0x000fe20000000800 */
[----:B------:R-:W-:Y:S01]  /*1fb0*/  @!P5 LDGSTS.E.BYPASS.LTC128B.128 [R235], desc[UR18][R32.64] ;  /* 0x0000000020ebdfae */ /* 0x000fe2000b981a12 */
[----:B------:R-:W-:Y:S02]  /*1fc0*/  @!P3 IMAD.MOV.U32 R25, RZ, RZ, R29 ;  /* 0x000000ffff19b224 */ /* 0x000fe400078e001d */
[----:B-1----:R-:W-:Y:S01]  /*1fd0*/  @!P3 IMAD R21, R21, R6, RZ ;  /* 0x000000061515b224 */ /* 0x002fe200078e02ff */
[----:B------:R-:W-:Y:S01]  /*1fe0*/  @!P5 LDGSTS.E.BYPASS.LTC128B.128 [R235+0x2000], desc[UR18][R32.64+0x80] ;  /* 0x0200008020ebdfae */ /* 0x000fe2000b981a12 */
[----:B------:R-:W-:Y:S01]  /*1ff0*/  IMAD.WIDE.U32 R36, R14, UR10, R36 ;  /* 0x0000000a0e247c25 */ /* 0x000fe2000f8e0024 */
[----:B---3--:R-:W-:-:S03]  /*2000*/  @!P4 LEA R4, P0, R26, R4, 0x1 ;  /* 0x000000041a04c211 */ /* 0x008fc600078008ff */
[----:B------:R-:W-:Y:S01]  /*2010*/  @!P4 IMAD.IADD R9, R27, 0x1, R9 ;  /* 0x000000011b09c824 */ /* 0x000fe200078e0209 */
[----:B------:R-:W-:Y:S01]  /*2020*/  @!P5 LDGSTS.E.BYPASS.LTC128B.128 [R235+0x4000], desc[UR18][R32.64+0x100] ;  /* 0x0400010020ebdfae */ /* 0x000fe2000b981a12 */
[----:B------:R-:W-:Y:S01]  /*2030*/  @!P3 IMAD R7, R22, R7, R21 ;  /* 0x000000071607b224 */ /* 0x000fe200078e0215 */
[----:B--2---:R-:W-:Y:S01]  /*2040*/  LEA R226, P1, R36, UR6, 0x1 ;  /* 0x0000000624e27c11 */ /* 0x004fe2000f8208ff */
[----:B------:R-:W-:Y:S01]  /*2050*/  @!P3 IMAD.WIDE.U32 R24, R22, R6, R24 ;  /* 0x000000061618b225 */ /* 0x000fe200078e0018 */
[----:B------:R-:W-:Y:S01]  /*2060*/  @!P4 LEA.HI.X R5, R26, R5, R9, 0x1, P0 ;  /* 0x000000051a05c211 */ /* 0x000fe200000f0c09 */
[----:B------:R-:W-:Y:S01]  /*2070*/  @!P5 LDGSTS.E.BYPASS.LTC128B.128 [R235+0x6000], desc[UR18][R32.64+0x180] ;  /* 0x0600018020ebdfae */ /* 0x000fe2000b981a12 */
[----:B------:R-:W-:Y:S01]  /*2080*/  ISETP.GE.AND P5, PT, R17, UR4, PT ;  /* 0x0000000411007c0c */ /* 0x000fe2000bfa6270 */
[----:B------:R-:W-:Y:S01]  /*2090*/  IMAD R227, R14, UR11, R37 ;  /* 0x0000000b0ee37c24 */ /* 0x000fe2000f8e0225 */
[----:B----4-:R-:W-:Y:S01]  /*20a0*/  @!P3 LEA R6, P0, R24, R2, 0x1 ;  /* 0x000000021806b211 */ /* 0x010fe200078008ff */
[----:B------:R-:W-:Y:S01]  /*20b0*/  @!P3 IMAD.IADD R7, R25, 0x1, R7 ;  /* 0x000000011907b824 */ /* 0x000fe200078e0207 */
[----:B------:R-:W-:Y:S01]  /*20c0*/  @!P6 LDGSTS.E.BYPASS.LTC128B.128 [R235+0x800], desc[UR18][R30.64] ;  /* 0x008000001eebefae */ /* 0x000fe2000b981a12 */
[----:B------:R-:W-:Y:S01]  /*20d0*/  IMAD.U32 R11, RZ, RZ, UR10 ;  /* 0x0000000aff0b7e24 */ /* 0x000fe2000f8e00ff */
[----:B------:R-:W-:Y:S01]  /*20e0*/  LEA.HI.X R227, R36, UR7, R227, 0x1, P1 ;  /* 0x0000000724e37c11 */ /* 0x000fe200088f0ce3 */
[----:B------:R-:W1:Y:S01]  /*20f0*/  LDCU.64 UR6, c[0x0][0x390] ;  /* 0x00007200ff0677ac */ /* 0x000e620008000a00 */
[----:B------:R-:W-:Y:S01]  /*2100*/  @!P6 LDGSTS.E.BYPASS.LTC128B.128 [R235+0x2800], desc[UR18][R30.64+0x80] ;  /* 0x028000801eebefae */ /* 0x000fe2000b981a12 */
[----:B------:R-:W-:Y:S01]  /*2110*/  @!P3 LEA.HI.X R7, R24, R3, R7, 0x1, P0 ;  /* 0x000000031807b211 */ /* 0x000fe200000f0c07 */
[----:B------:R-:W-:Y:S01]  /*2120*/  IMAD.U32 R2, RZ, RZ, UR21 ;  /* 0x00000015ff027e24 */ /* 0x000fe2000f8e00ff */
[----:B------:R-:W-:Y:S01]  /*2130*/  IADD3 R8, P0, PT, R216, R16, RZ ;  /* 0x00000010d8087210 */ /* 0x000fe20007f1e0ff */
[----:B------:R-:W-:Y:S01]  /*2140*/  @!P6 LDGSTS.E.BYPASS.LTC128B.128 [R235+0x4800], desc[UR18][R30.64+0x100] ;  /* 0x048001001eebefae */ /* 0x000fe2000b981a12 */
[----:B------:R-:W-:-:S03]  /*2150*/  IMAD.SHL.U32 R3, R217, 0x40, RZ ;  /* 0x00000040d9037824 */ /* 0x000fc600078e00ff */
[----:B------:R-:W-:Y:S01]  /*2160*/  @!P6 LDGSTS.E.BYPASS.LTC128B.128 [R235+0x6800], desc[UR18][R30.64+0x180] ;  /* 0x068001801eebefae */ /* 0x000fe2000b981a12 */
[----:B------:R-:W-:Y:S01]  /*2170*/  IMAD.X R9, RZ, RZ, R13, P0 ;  /* 0x000000ffff097224 */ /* 0x000fe200000e060d */
[C---:B------:R-:W-:Y:S02]  /*2180*/  ISETP.GE.AND P6, PT, R14.reuse, UR4, PT ;  /* 0x000000040e007c0c */ /* 0x040fe4000bfc6270 */
[----:B------:R-:W-:Y:S01]  /*2190*/  @!P4 LDGSTS.E.BYPASS.LTC128B.128 [R235+0x1000], desc[UR18][R4.64] ;  /* 0x0100000004ebcfae */ /* 0x000fe2000b981a12 */
[C---:B------:R-:W-:Y:S01]  /*21a0*/  IMAD.WIDE.U32 R8, R14.reuse, UR8, R8 ;  /* 0x000000080e087c25 */ /* 0x040fe2000f8e0008 */
[----:B------:R-:W-:Y:S02]  /*21b0*/  LOP3.LUT R93, R3, 0x400, RZ, 0xc0, !PT ;  /* 0x00000400035d7812 */ /* 0x000fe400078ec0ff */
[----:B------:R-:W-:Y:S01]  /*21c0*/  @!P4 LDGSTS.E.BYPASS.LTC128B.128 [R235+0x3000], desc[UR18][R4.64+0x80] ;  /* 0x0300008004ebcfae */ /* 0x000fe2000b981a12 */
[----:B------:R-:W-:Y:S01]  /*21d0*/  IMAD R15, R14, UR9, R9 ;  /* 0x000000090e0f7c24 */ /* 0x000fe2000f8e0209 */
[----:B-1----:R-:W-:-:S02]  /*21e0*/  LEA R232, P0, R8, UR6, 0x1 ;  /* 0x0000000608e87c11 */ /* 0x002fc4000f8008ff */
[----:B------:R-:W-:Y:S01]  /*21f0*/  @!P4 LDGSTS.E.BYPASS.LTC128B.128 [R235+0x5000], desc[UR18][R4.64+0x100] ;  /* 0x0500010004ebcfae */ /* 0x000fe2000b981a12 */
[C---:B------:R-:W-:Y:S02]  /*2200*/  @!P5 LEA R14, P1, R89.reuse, R226, 0x1 ;  /* 0x000000e2590ed211 */ /* 0x040fe400078208ff */
[----:B------:R-:W-:Y:S01]  /*2210*/  LEA.HI.X R233, R8, UR7, R15, 0x1, P0 ;  /* 0x0000000708e97c11 */ /* 0x000fe200080f0c0f */
[----:B------:R1:W-:Y:S01]  /*2220*/  @!P4 LDGSTS.E.BYPASS.LTC128B.128 [R235+0x7000], desc[UR18][R4.64+0x180] ;  /* 0x0700018004ebcfae */ /* 0x0003e2000b981a12 */
[C---:B------:R-:W-:Y:S02]  /*2230*/  ISETP.GE.AND P4, PT, R12.reuse, UR4, PT ;  /* 0x000000040c007c0c */ /* 0x040fe4000bf86270 */
[----:B------:R-:W-:Y:S01]  /*2240*/  @!P5 LEA.HI.X R15, R89, R227, R2, 0x1, P1 ;  /* 0x000000e3590fd211 */ /* 0x000fe200008f0c02 */
[----:B------:R-:W-:Y:S01]  /*2250*/  @!P3 LDGSTS.E.BYPASS.LTC128B.128 [R235+0x1800], desc[UR18][R6.64] ;  /* 0x0180000006ebbfae */ /* 0x000fe2000b981a12 */
[----:B------:R-:W-:-:S03]  /*2260*/  ISETP.GE.AND P1, PT, R12, UR4, PT ;  /* 0x000000040c007c0c */ /* 0x000fc6000bf26270 */
[----:B------:R-:W-:Y:S04]  /*2270*/  @!P3 LDGSTS.E.BYPASS.LTC128B.128 [R235+0x3800], desc[UR18][R6.64+0x80] ;  /* 0x0380008006ebbfae */ /* 0x000fe8000b981a12 */
[----:B------:R-:W-:Y:S02]  /*2280*/  @!P3 LDGSTS.E.BYPASS.LTC128B.128 [R235+0x5800], desc[UR18][R6.64+0x100] ;  /* 0x0580010006ebbfae */ /* 0x000fe4000b981a12 */
[----:B------:R-:W-:Y:S02]  /*2290*/  @!P4 LEA R8, P0, R11, R226, 0x6 ;  /* 0x000000e20b08c211 */ /* 0x000fe400078030ff */
[----:B------:R2:W-:Y:S01]  /*22a0*/  @!P3 LDGSTS.E.BYPASS.LTC128B.128 [R235+0x7800], desc[UR18][R6.64+0x180] ;  /* 0x0780018006ebbfae */ /* 0x0005e2000b981a12 */
[----:B------:R-:W-:-:S03]  /*22b0*/  ISETP.GE.AND P3, PT, R0, UR4, PT ;  /* 0x0000000400007c0c */ /* 0x000fc6000bf66270 */
[----:B------:R-:W-:Y:S04]  /*22c0*/  @!P6 LDGSTS.E.BYPASS.LTC128B.128 [R235+0x8000], desc[UR18][R226.64] ;  /* 0x08000000e2ebefae */ /* 0x000fe8000b981a12 */
[----:B------:R-:W-:Y:S01]  /*22d0*/  @!P6 LDGSTS.E.BYPASS.LTC128B.128 [R235+0xa000], desc[UR18][R226.64+0x80] ;  /* 0x0a000080e2ebefae */ /* 0x000fe2000b981a12 */
[----:B-1----:R-:W-:-:S03]  /*22e0*/  IMAD.U32 R4, RZ, RZ, UR11 ;  /* 0x0000000bff047e24 */ /* 0x002fc6000f8e00ff */
        /* <DEDUP_REMOVED lines=11> */
[----:B------:R-:W-:Y:S01]  /*23a0*/  @!P3 IADD3 R11, PT, PT, R11, UR6, RZ ;  /* 0x000000060b0bbc10 */ /* 0x000fe2000fffe0ff */
[----:B------:R-:W-:Y:S01]  /*23b0*/  @!P5 LDGSTS.E.BYPASS.LTC128B.128 [R235+0xa800], desc[UR18][R14.64+0x80] ;  /* 0x0a8000800eebdfae */ /* 0x000fe2000b981a12 */
[----:B------:R-:W-:Y:S01]  /*23c0*/  USHF.L.U32 UR6, UR8, 0x4, URZ ;  /* 0x0000000408067899 */ /* 0x000fe200080006ff */
[----:B--2---:R-:W-:Y:S01]  /*23d0*/  LOP3.LUT R6, R219, 0x8, RZ, 0xc0, !PT ;  /* 0x00000008db067812 */ /* 0x004fe200078ec0ff */
        /* <DEDUP_REMOVED lines=32> */
[----:B------:R-:W1:Y:S01]  /*25e0*/  LDCU UR4, c[0x0][0x50c] ;  /* 0x0000a180ff0477ac */ /* 0x000e620008000800 */
        /* <DEDUP_REMOVED lines=51> */
[----:B------:R-:W4:Y:S02]  /*2920*/  LDSM.16.M88.4 R36, [R93+UR5+0x8800] ;  /* 0x008800055d24783b */ /* 0x000f240008000200 */
[--C-:B------:R-:W-:Y:S02]  /*2930*/  IMAD.IADD R92, R94, 0x1, R87.reuse ;  /* 0x000000015e5c7824 */ /* 0x100fe400078e0257 */
[----:B------:R-:W5:Y:S01]  /*2940*/  LDSM.16.M88.4 R44, [R93+UR5+0x8000] ;  /* 0x008000055d2c783b */ /* 0x000f620008000200 */
[----:B------:R-:W-:Y:S02]  /*2950*/  IMAD.IADD R86, R86, 0x1, R87 ;  /* 0x0000000156567824 */ /* 0x000fe400078e0257 */
[C---:B------:R-:W-:Y:S01]  /*2960*/  IMAD.IADD R90, R85.reuse, 0x1, R92 ;  /* 0x00000001555a7824 */ /* 0x040fe200078e025c */
[----:B------:R-:W1:Y:S01]  /*2970*/  LDSM.16.M88.4 R28, [R93+UR5+0x9000] ;  /* 0x009000055d1c783b */ /* 0x000e620008000200 */
[----:B------:R-:W-:-:S03]  /*2980*/  IMAD.IADD R84, R85, 0x1, R86 ;  /* 0x0000000155547824 */ /* 0x000fc600078e0256 */
[----:B------:R-:W1:Y:S04]  /*2990*/  LDSM.16.M88.4 R52, [R93+UR5+0x9800] ;  /* 0x009800055d34783b */ /* 0x000e680008000200 */
[----:B------:R-:W-:Y:S04]  /*29a0*/  LDSM.16.M88.4 R56, [R91] ;  /* 0x000000005b38783b */ /* 0x000fe80000000200 */
[----:B------:R-:W1:Y:S04]  /*29b0*/  LDSM.16.M88.4 R16, [R88+0x8800] ;  /* 0x008800005810783b */ /* 0x000e680000000200 */
[----:B------:R-:W1:Y:S04]  /*29c0*/  LDSM.16.M88.4 R20, [R88+0x8000] ;  /* 0x008000005814783b */ /* 0x000e680000000200 */
[----:B------:R-:W1:Y:S04]  /*29d0*/  LDSM.16.M88.4 R64, [R88+0x9000] ;  /* 0x009000005840783b */ /* 0x000e680000000200 */
[----:B------:R-:W1:Y:S04]  /*29e0*/  LDSM.16.M88.4 R60, [R88+0x9800] ;  /* 0x00980000583c783b */ /* 0x000e680000000200 */
[----:B--2---:R-:W-:Y:S01]  /*29f0*/  LDSM.16.M88.4 R4, [R92] ;  /* 0x000000005c04783b */ /* 0x004fe20000000200 */
[C---:B----4-:R-:W-:Y:S03]  /*2a00*/  HMMA.16816.F32 R40, R72.reuse, R36, RZ ;  /* 0x000000244828723c */ /* 0x050fe600000018ff */
[----:B------:R-:W2:Y:S04]  /*2a10*/  LDSM.16.M88.4 R12, [R86+0x8000] ;  /* 0x00800000560c783b */ /* 0x000ea80000000200 */
[----:B---3--:R-:W3:Y:S01]  /*2a20*/  LDSM.16.M88.4 R8, [R86+0x8800] ;  /* 0x008800005608783b */ /* 0x008ee20000000200 */
[C---:B-----5:R-:W-:Y:S03]  /*2a30*/  HMMA.16816.F32 R48, R72.reuse, R44, RZ ;  /* 0x0000002c4830723c */ /* 0x060fe600000018ff */
[----:B------:R-:W-:Y:S04]  /*2a40*/  LDSM.16.M88.4 R76, [R90] ;  /* 0x000000005a4c783b */ /* 0x000fe80000000200 */
[----:B------:R-:W-:Y:S01]  /*2a50*/  LDSM.16.M88.4 R80, [R84+0x9800] ;  /* 0x009800005450783b */ /* 0x000fe20000000200 */
[C---:B------:R-:W-:Y:S03]  /*2a60*/  HMMA.16816.F32 R36, R72.reuse, R38, RZ ;  /* 0x000000264824723c */ /* 0x040fe600000018ff */
[----:B------:R-:W-:Y:S04]  /*2a70*/  LDSM.16.M88.4 R68, [R93+UR5+0xb800] ;  /* 0x00b800055d44783b */ /* 0x000fe80008000200 */
[----:B------:R-:W0:Y:S01]  /*2a80*/  LDGDEPBAR ;  /* 0x00000000000079af */ /* 0x000e220000000000 */
[C---:B------:R-:W-:Y:S08]  /*2a90*/  HMMA.16816.F32 R44, R72.reuse, R46, RZ ;  /* 0x0000002e482c723c */ /* 0x040ff000000018ff */
[C---:B-1----:R-:W-:Y:S08]  /*2aa0*/  HMMA.16816.F32 R32, R72.reuse, R28, RZ ;  /* 0x0000001c4820723c */ /* 0x042ff000000018ff */
[C---:B------:R-:W-:Y:S08]  /*2ab0*/  HMMA.16816.F32 R28, R72.reuse, R30, RZ ;  /* 0x0000001e481c723c */ /* 0x040ff000000018ff */
[C---:B------:R-:W-:Y:S08]  /*2ac0*/  HMMA.16816.F32 R24, R72.reuse, R52, RZ ;  /* 0x000000344818723c */ /* 0x040ff000000018ff */
[----:B------:R-:W-:Y:S01]  /*2ad0*/  HMMA.16816.F32 R72, R72, R54, RZ ;  /* 0x000000364848723c */ /* 0x000fe200000018ff */
[----:B------:R-:W1:Y:S07]  /*2ae0*/  LDSM.16.M88.4 R52, [R86+0x9000] ;  /* 0x009000005634783b */ /* 0x000e6e0000000200 */
        /* <DEDUP_REMOVED lines=21> */
[----:B------:R-:W-:Y:S07]  /*2c40*/  LDSM.16.M88.4 R52, [R88+0xa800] ;  /* 0x00a800005834783b */ /* 0x000fee0000000200 */
[C---:B----4-:R-:W-:Y:S08]  /*2c50*/  HMMA.16816.F32 R24, R4.reuse, R16, R24 ;  /* 0x000000100418723c */ /* 0x050ff00000001818 */
[----:B------:R-:W-:Y:S01]  /*2c60*/  HMMA.16816.F32 R72, R4, R18, R72 ;  /* 0x000000120448723c */ /* 0x000fe20000001848 */
[----:B------:R-:W1:Y:S04]  /*2c70*/  LDSM.16.M88.4 R16, [R93+UR5+0xa800] ;  /* 0x00a800055d10783b */ /* 0x000e680008000200 */
        /* <DEDUP_REMOVED lines=16> */
[----:B------:R-:W-:Y:S07]  /*2d80*/  LDSM.16.M88.4 R16, [R92+0x2000] ;  /* 0x002000005c10783b */ /* 0x000fee0000000200 */
[C---:B----4-:R-:W-:Y:S08]  /*2d90*/  HMMA.16816.F32 R32, R64.reuse, R4, R32 ;  /* 0x000000044020723c */ /* 0x050ff00000001820 */
[C---:B------:R-:W-:Y:S01]  /*2da0*/  HMMA.16816.F32 R28, R64.reuse, R6, R28 ;  /* 0x00000006401c723c */ /* 0x040fe2000000181c */
[----:B------:R-:W1:Y:S07]  /*2db0*/  LDSM.16.M88.4 R4, [R86+0xa000] ;  /* 0x00a000005604783b */ /* 0x000e6e0000000200 */
[C---:B------:R-:W-:Y:S08]  /*2dc0*/  HMMA.16816.F32 R48, R64.reuse, R56, R48 ;  /* 0x000000384030723c */ /* 0x040ff00000001830 */
[C---:B------:R-:W-:Y:S01]  /*2dd0*/  HMMA.16816.F32 R44, R64.reuse, R58, R44 ;  /* 0x0000003a402c723c */ /* 0x040fe2000000182c */
[----:B------:R-:W4:Y:S07]  /*2de0*/  LDSM.16.M88.4 R56, [R86+0xa800] ;  /* 0x00a800005638783b */ /* 0x000f2e0000000200 */
        /* <DEDUP_REMOVED lines=19> */
[----:B------:R-:W1:Y:S07]  /*2f20*/  LDSM.16.M88.4 R4, [R84+0xb000] ;  /* 0x00b000005404783b */ /* 0x000e6e0000000200 */
[C---:B----4-:R-:W-:Y:S08]  /*2f30*/  HMMA.16816.F32 R40, R16.reuse, R56, R40 ;  /* 0x000000381028723c */ /* 0x050ff00000001828 */
[C---:B------:R-:W-:Y:S01]  /*2f40*/  HMMA.16816.F32 R36, R16.reuse, R58, R36 ;  /* 0x0000003a1024723c */ /* 0x040fe20000001824 */
[----:B------:R-:W4:Y:S07]  /*2f50*/  LDSM.16.M88.4 R56, [R93+UR5+0xd000] ;  /* 0x00d000055d38783b */ /* 0x000f2e0008000200 */
[C---:B--2---:R-:W-:Y:S08]  /*2f60*/  HMMA.16816.F32 R32, R16.reuse, R52, R32 ;  /* 0x000000341020723c */ /* 0x044ff00000001820 */
[C---:B------:R-:W-:Y:S01]  /*2f70*/  HMMA.16816.F32 R28, R16.reuse, R54, R28 ;  /* 0x00000036101c723c */ /* 0x040fe2000000181c */
[----:B------:R-:W2:Y:S07]  /*2f80*/  LDSM.16.M88.4 R52, [R93+UR5+0xd800] ;  /* 0x00d800055d34783b */ /* 0x000eae0008000200 */
[C---:B---3--:R-:W-:Y:S08]  /*2f90*/  HMMA.16816.F32 R24, R16.reuse, R20, R24 ;  /* 0x000000141018723c */ /* 0x048ff00000001818 */
[----:B------:R-:W-:Y:S01]  /*2fa0*/  HMMA.16816.F32 R72, R16, R22, R72 ;  /* 0x000000161048723c */ /* 0x000fe20000001848 */
[----:B------:R-:W-:Y:S04]  /*2fb0*/  LDSM.16.M88.4 R20, [R91+0x4000] ;  /* 0x004000005b14783b */ /* 0x000fe80000000200 */
[----:B------:R-:W-:Y:S03]  /*2fc0*/  LDSM.16.M88.4 R16, [R88+0xc000] ;  /* 0x00c000005810783b */ /* 0x000fe60000000200 */
[C---:B-----5:R-:W-:Y:S08]  /*2fd0*/  HMMA.16816.F32 R40, R76.reuse, R8, R40 ;  /* 0x000000084c28723c */ /* 0x060ff00000001828 */
[C---:B------:R-:W-:Y:S01]  /*2fe0*/  HMMA.16816.F32 R36, R76.reuse, R10, R36 ;  /* 0x0000000a4c24723c */ /* 0x040fe20000001824 */
[----:B------:R-:W3:Y:S07]  /*2ff0*/  LDSM.16.M88.4 R8, [R88+0xd000] ;  /* 0x00d000005808783b */ /* 0x000eee0000000200 */
        /* <DEDUP_REMOVED lines=17> */
[C---:B--2---:R-:W-:Y:S01]  /*3110*/  HMMA.16816.F32 R64, R68.reuse, R52, R24 ;  /* 0x000000344440723c */ /* 0x044fe20000001818 */
[----:B------:R-:W2:Y:S07]  /*3120*/  LDSM.16.M88.4 R24, [R86+0xc800] ;  /* 0x00c800005618783b */ /* 0x000eae0000000200 */
[----:B------:R-:W-:Y:S01]  /*3130*/  HMMA.16816.F32 R72, R68, R54, R72 ;  /* 0x000000364448723c */ /* 0x000fe20000001848 */
[----:B------:R-:W-:Y:S04]  /*3140*/  LDSM.16.M88.4 R52, [R94+0x6000] ;  /* 0x006000005e34783b */ /* 0x000fe80000000200 */
[----:B------:R-:W-:Y:S03]  /*3150*/  LDSM.16.M88.4 R68, [R84+0xd800] ;  /* 0x00d800005444783b */ /* 0x000fe60000000200 */
[C---:B---3--:R-:W-:Y:S08]  /*3160*/  HMMA.16816.F32 R32, R20.reuse, R8, R32 ;  /* 0x000000081420723c */ /* 0x048ff00000001820 */
[C---:B------:R-:W-:Y:S01]  /*3170*/  HMMA.16816.F32 R60, R20.reuse, R10, R60 ;  /* 0x0000000a143c723c */ /* 0x040fe2000000183c */
[----:B------:R-:W3:Y:S07]  /*3180*/  LDSM.16.M88.4 R8, [R86+0xd000] ;  /* 0x00d000005608783b */ /* 0x000eee0000000200 */
        /* <DEDUP_REMOVED lines=12> */
[----:B------:R-:W4:Y:S07]  /*3250*/  LDSM.16.M88.4 R28, [R93+UR5+0xe000] ;  /* 0x00e000055d1c783b */ /* 0x000f2e0008000200 */
[C---:B--2---:R-:W-:Y:S08]  /*3260*/  HMMA.16816.F32 R40, R56.reuse, R24, R40 ;  /* 0x000000183828723c */ /* 0x044ff00000001828 */
[C---:B------:R-:W-:Y:S01]  /*3270*/  HMMA.16816.F32 R36, R56.reuse, R26, R36 ;  /* 0x0000001a3824723c */ /* 0x040fe20000001824 */
[----:B------:R-:W2:Y:S07]  /*3280*/  LDSM.16.M88.4 R24, [R84+0xd000] ;  /* 0x00d000005418783b */ /* 0x000eae0000000200 */
[C---:B---3--:R-:W-:Y:S08]  /*3290*/  HMMA.16816.F32 R32, R56.reuse, R8, R32 ;  /* 0x000000083820723c */ /* 0x048ff00000001820 */
[----:B------:R-:W-:Y:S01]  /*32a0*/  HMMA.16816.F32 R60, R56, R10, R60 ;  /* 0x0000000a383c723c */ /* 0x000fe2000000183c */
[----:B------:R-:W3:Y:S07]  /*32b0*/  LDSM.16.M88.4 R8, [R88+0xe000] ;  /* 0x00e000005808783b */ /* 0x000eee0000000200 */
        /* <DEDUP_REMOVED lines=9> */
[C---:B----4-:R-:W-:Y:S08]  /*3350*/  HMMA.16816.F32 R48, R52.reuse, R28, R48 ;  /* 0x0000001c3430723c */ /* 0x050ff00000001830 */
        /* <DEDUP_REMOVED lines=8> */
[C---:B---3--:R-:W-:Y:S08]  /*33e0*/  HMMA.16816.F32 R48, R76.reuse, R8, R48 ;  /* 0x000000084c30723c */ /* 0x048ff00000001830 */
[----:B------:R-:W-:Y:S01]  /*33f0*/  HMMA.16816.F32 R44, R76, R10, R44 ;  /* 0x0000000a4c2c723c */ /* 0x000fe2000000182c */
[----:B------:R-:W3:Y:S07]  /*3400*/  LDSM.16.M88.4 R8, [R86+0xe800] ;  /* 0x00e800005608783b */ /* 0x000eee0000000200 */
[----:B-1----:R-:W-:Y:S08]  /*3410*/  HMMA.16816.F32 R40, R52, R20, R40 ;  /* 0x000000143428723c */ /* 0x002ff00000001828 */
[----:B-----5:R-:W-:Y:S08]  /*3420*/  HMMA.16816.F32 R48, R16, R4, R48 ;  /* 0x000000041030723c */ /* 0x020ff00000001830 */
[----:B------:R-:W-:Y:S01]  /*3430*/  HMMA.16816.F32 R36, R52, R22, R36 ;  /* 0x000000163424723c */ /* 0x000fe20000001824 */
[----:B------:R-:W-:Y:S07]  /*3440*/  LDSM.16.M88.4 R20, [R84+0xe800] ;  /* 0x00e800005414783b */ /* 0x000fee0000000200 */
[----:B------:R-:W-:Y:S01]  /*3450*/  HMMA.16816.F32 R44, R16, R6, R44 ;  /* 0x00000006102c723c */ /* 0x000fe2000000182c */
[----:B------:R-:W1:Y:S04]  /*3460*/  LDSM.16.M88.4 R4, [R93+UR5+0xf000] ;  /* 0x00f000055d04783b */ /* 0x000e680008000200 */
[----:B------:R-:W-:Y:S03]  /*3470*/  LDSM.16.M88.4 R92, [R93+UR5+0xf800] ;  /* 0x00f800055d5c783b */ /* 0x000fe60008000200 */
[C---:B--2---:R-:W-:Y:S08]  /*3480*/  HMMA.16816.F32 R40, R76.reuse, R12, R40 ;  /* 0x0000000c4c28723c */ /* 0x044ff00000001828 */
[----:B------:R-:W-:Y:S01]  /*3490*/  HMMA.16816.F32 R36, R76, R14, R36 ;  /* 0x0000000e4c24723c */ /* 0x000fe20000001824 */
[----:B------:R-:W2:Y:S07]  /*34a0*/  LDSM.16.M88.4 R12, [R88+0xf000] ;  /* 0x00f00000580c783b */ /* 0x000eae0000000200 */
[----:B------:R-:W-:Y:S08]  /*34b0*/  HMMA.16816.F32 R48, R28, R24, R48 ;  /* 0x000000181c30723c */ /* 0x000ff00000001830 */
[C---:B---3--:R-:W-:Y:S08]  /*34c0*/  HMMA.16816.F32 R40, R16.reuse, R8, R40 ;  /* 0x000000081028723c */ /* 0x048ff00000001828 */
[----:B------:R-:W-:Y:S01]  /*34d0*/  HMMA.16816.F32 R36, R16, R10, R36 ;  /* 0x0000000a1024723c */ /* 0x000fe20000001824 */
[----:B------:R-:W3:Y:S02]  /*34e0*/  LDSM.16.M88.4 R8, [R86+0xf000] ;  /* 0x00f000005608783b */ /* 0x000ee40000000200 */
[----:B------:R-:W-:Y:S01]  /*34f0*/  FMUL.FTZ R48, R48, UR4 ;  /* 0x0000000430307c20 */ /* 0x000fe20008410000 */
[----:B------:R-:W-:Y:S01]  /*3500*/  FMUL.FTZ R50, R50, UR4 ;  /* 0x0000000432327c20 */ /* 0x000fe20008410000 */
[----:B------:R-:W-:Y:S01]  /*3510*/  FMUL.FTZ R49, R49, UR4 ;  /* 0x0000000431317c20 */ /* 0x000fe20008410000 */
[----:B------:R-:W-:-:S02]  /*3520*/  FMUL.FTZ R51, R51, UR4 ;  /* 0x0000000433337c20 */ /* 0x000fc40008410000 */
[----:B-1----:R-:W-:Y:S01]  /*3530*/  HMMA.16816.F32 R32, R52, R4, R32 ;  /* 0x000000043420723c */ /* 0x002fe20000001820 */
[----:B------:R-:W-:Y:S07]  /*3540*/  MUFU.TANH R48, R48 ;  /* 0x0000003000307308 */ /* 0x000fee0000002400 */
[----:B------:R-:W-:Y:S01]  /*3550*/  HMMA.16816.F32 R40, R28, R20, R40 ;  /* 0x000000141c28723c */ /* 0x000fe20000001828 */
[----:B------:R-:W1:Y:S07]  /*3560*/  MUFU.TANH R50, R50 ;  /* 0x0000003200327308 */ /* 0x000e6e0000002400 */
[----:B------:R-:W-:Y:S01]  /*3570*/  HMMA.16816.F32 R60, R52, R6, R60 ;  /* 0x00000006343c723c */ /* 0x000fe2000000183c */
[----:B------:R-:W4:Y:S01]  /*3580*/  LDSM.16.M88.4 R4, [R88+0xf800] ;  /* 0x00f800005804783b */ /* 0x000f220000000200 */
[----:B------:R-:W-:Y:S06]  /*3590*/  MUFU.TANH R49, R49 ;  /* 0x0000003100317308 */ /* 0x000fec0000002400 */
[----:B--2---:R-:W-:Y:S02]  /*35a0*/  HMMA.16816.F32 R32, R76, R12, R32 ;  /* 0x0000000c4c20723c */ /* 0x004fe40000001820 */
[----:B------:R-:W-:Y:S01]  /*35b0*/  MUFU.TANH R51, R51 ;  /* 0x0000003300337308 */ /* 0x000fe20000002400 */
[----:B------:R-:W-:Y:S01]  /*35c0*/  FMUL.FTZ R12, R40, UR4 ;  /* 0x00000004280c7c20 */ /* 0x000fe20008410000 */
[----:B------:R-:W-:-:S04]  /*35d0*/  FMUL.FTZ R40, R42, UR4 ;  /* 0x000000042a287c20 */ /* 0x000fc80008410000 */
[----:B------:R-:W-:Y:S01]  /*35e0*/  HMMA.16816.F32 R36, R28, R22, R36 ;  /* 0x000000161c24723c */ /* 0x000fe20000001824 */
[----:B------:R-:W-:Y:S01]  /*35f0*/  FMUL.FTZ R22, R41, UR4 ;  /* 0x0000000429167c20 */ /* 0x000fe20008410000 */
[----:B------:R2:W5:Y:S01]  /*3600*/  MUFU.TANH R23, R12 ;  /* 0x0000000c00177308 */ /* 0x0005620000002400 */
[----:B------:R-:W-:-:S05]  /*3610*/  FMUL.FTZ R41, R43, UR4 ;  /* 0x000000042b297c20 */ /* 0x000fca0008410000 */
[----:B------:R-:W-:Y:S01]  /*3620*/  HMMA.16816.F32 R44, R28, R26, R44 ;  /* 0x0000001a1c2c723c */ /* 0x000fe2000000182c */
[----:B------:R-:W1:Y:S01]  /*3630*/  LDSM.16.M88.4 R24, [R84+0xf000] ;  /* 0x00f000005418783b */ /* 0x000e620000000200 */
[----:B------:R-:W-:Y:S06]  /*3640*/  MUFU.TANH R40, R40 ;  /* 0x0000002800287308 */ /* 0x000fec0000002400 */
[----:B------:R-:W-:Y:S02]  /*3650*/  HMMA.16816.F32 R60, R76, R14, R60 ;  /* 0x0000000e4c3c723c */ /* 0x000fe4000000183c */
[----:B------:R-:W5:Y:S01]  /*3660*/  MUFU.TANH R22, R22 ;  /* 0x0000001600167308 */ /* 0x000f620000002400 */
[----:B------:R-:W-:Y:S01]  /*3670*/  FMUL.FTZ R36, R36, UR4 ;  /* 0x0000000424247c20 */ /* 0x000fe20008410000 */
[----:B--2---:R-:W2:Y:S04]  /*3680*/  LDSM.16.M88.4 R12, [R86+0xf800] ;  /* 0x00f80000560c783b */ /* 0x004ea80000000200 */
[----:B------:R-:W-:Y:S02]  /*3690*/  HMMA.16816.F32 R64, R52, R92, R64 ;  /* 0x0000005c3440723c */ /* 0x000fe40000001840 */
[----:B------:R-:W-:Y:S01]  /*36a0*/  MUFU.TANH R41, R41 ;  /* 0x0000002900297308 */ /* 0x000fe20000002400 */
[----:B------:R-:W-:Y:S01]  /*36b0*/  FMUL.FTZ R44, R44, UR4 ;  /* 0x000000042c2c7c20 */ /* 0x000fe20008410000 */
[----:B------:R-:W-:Y:S01]  /*36c0*/  FMUL.FTZ R21, R46, UR4 ;  /* 0x000000042e157c20 */ /* 0x000fe20008410000 */
[----:B------:R-:W-:Y:S01]  /*36d0*/  FMUL.FTZ R20, R45, UR4 ;  /* 0x000000042d147c20 */ /* 0x000fe20008410000 */
[----:B------:R-:W-:-:S02]  /*36e0*/  FMUL.FTZ R45, R47, UR4 ;  /* 0x000000042f2d7c20 */ /* 0x000fc40008410000 */
[----:B------:R-:W-:Y:S02]  /*36f0*/  HMMA.16816.F32 R72, R52, R94, R72 ;  /* 0x0000005e3448723c */ /* 0x000fe40000001848 */
[----:B------:R-:W-:Y:S06]  /*3700*/  MUFU.TANH R44, R44 ;  /* 0x0000002c002c7308 */ /* 0x000fec0000002400 */
[C---:B---3--:R-:W-:Y:S02]  /*3710*/  HMMA.16816.F32 R32, R16.reuse, R8, R32 ;  /* 0x000000081020723c */ /* 0x048fe40000001820 */
[----:B------:R-:W3:Y:S06]  /*3720*/  MUFU.TANH R21, R21 ;  /* 0x0000001500157308 */ /* 0x000eec0000002400 */
[----:B------:R-:W-:Y:S01]  /*3730*/  HMMA.16816.F32 R60, R16, R10, R60 ;  /* 0x0000000a103c723c */ /* 0x000fe2000000183c */
[----:B------:R-:W3:Y:S01]  /*3740*/  LDSM.16.M88.4 R8, [R84+0xf800] ;  /* 0x00f800005408783b */ /* 0x000ee20000000200 */
[----:B------:R-:W-:Y:S01]  /*3750*/  MUFU.TANH R20, R20 ;  /* 0x0000001400147308 */ /* 0x000fe20000002400 */
[----:B------:R-:W-:-:S05]  /*3760*/  DEPBAR.LE SB0, 0x0 ;  /* 0x000080000000791a */ /* 0x000fca0000000000 */
[----:B----4-:R-:W-:Y:S01]  /*3770*/  HMMA.16816.F32 R64, R76, R4, R64 ;  /* 0x000000044c40723c */ /* 0x010fe20000001840 */
[----:B------:R-:W-:Y:S01]  /*3780*/  SHF.L.U32 R5, R217, 0x1, RZ ;  /* 0x00000001d9057819 */ /* 0x000fe200000006ff */
[----:B------:R-:W4:Y:S01]  /*3790*/  MUFU.TANH R45, R45 ;  /* 0x0000002d002d7308 */ /* 0x000f220000002400 */
[----:B------:R-:W-:Y:S02]  /*37a0*/  FMUL.FTZ R4, R39, UR4 ;  /* 0x0000000427047c20 */ /* 0x000fe40008410000 */
[----:B------:R-:W-:-:S03]  /*37b0*/  LOP3.LUT R5, R5, 0x6, RZ, 0xc0, !PT ;  /* 0x0000000605057812 */ /* 0x000fc600078ec0ff */
[----:B------:R-:W-:Y:S02]  /*37c0*/  HMMA.16816.F32 R72, R76, R6, R72 ;  /* 0x000000064c48723c */ /* 0x000fe40000001848 */
[----:B------:R-:W-:Y:S01]  /*37d0*/  VIADD R5, R5, UR14 ;  /* 0x0000000e05057c36 */ /* 0x000fe20008000000 */
[----:B------:R-:W4:Y:S03]  /*37e0*/  MUFU.TANH R4, R4 ;  /* 0x0000000400047308 */ /* 0x000f260000002400 */
[C---:B------:R-:W-:Y:S01]  /*37f0*/  VIADD R6, R5.reuse, 0x1 ;  /* 0x0000000105067836 */ /* 0x040fe20000000000 */
[C---:B------:R-:W-:Y:S01]  /*3800*/  ISETP.GE.AND P1, PT, R5.reuse, UR20, PT ;  /* 0x0000001405007c0c */ /* 0x040fe2000bf26270 */
[----:B-1----:R-:W-:Y:S01]  /*3810*/  HMMA.16816.F32 R32, R28, R24, R32 ;  /* 0x000000181c20723c */ /* 0x002fe20000001820 */
[C---:B------:R-:W-:Y:S02]  /*3820*/  VIADD R7, R5.reuse, 0x9 ;  /* 0x0000000905077836 */ /* 0x040fe40000000000 */
[----:B------:R-:W-:Y:S01]  /*3830*/  FMUL.FTZ R25, R38, UR4 ;  /* 0x0000000426197c20 */ /* 0x000fe20008410000 */
[----:B------:R-:W-:Y:S01]  /*3840*/  ISETP.GE.AND P6, PT, R6, UR20, PT ;  /* 0x0000001406007c0c */ /* 0x000fe2000bfc6270 */
[C---:B------:R-:W-:Y:S01]  /*3850*/  VIADD R6, R5.reuse, 0x10 ;  /* 0x0000001005067836 */ /* 0x040fe20000000000 */
[----:B------:R-:W-:Y:S01]  /*3860*/  FSEL R50, R50, -INF , !P1 ;  /* 0xff80000032327808 */ /* 0x000fe20004800000 */
[----:B------:R-:W-:Y:S01]  /*3870*/  MUFU.TANH R36, R36 ;  /* 0x0000002400247308 */ /* 0x000fe20000002400 */
[----:B------:R-:W-:Y:S01]  /*3880*/  FSEL R48, R48, -INF , !P1 ;  /* 0xff80000030307808 */ /* 0x000fe20004800000 */
[C---:B--2---:R-:W-:Y:S01]  /*3890*/  HMMA.16816.F32 R64, R16.reuse, R12, R64 ;  /* 0x0000000c1040723c */ /* 0x044fe20000001840 */
[----:B------:R-:W-:Y:S01]  /*38a0*/  ISETP.GE.AND P3, PT, R6, UR20, PT ;  /* 0x0000001406007c0c */ /* 0x000fe2000bf66270 */
[----:B------:R-:W-:Y:S01]  /*38b0*/  VIADD R6, R5, 0x11 ;  /* 0x0000001105067836 */ /* 0x000fe20000000000 */
[----:B------:R-:W-:Y:S01]  /*38c0*/  ISETP.GE.AND P4, PT, R7, UR20, PT ;  /* 0x0000001407007c0c */ /* 0x000fe2000bf86270 */
[----:B------:R-:W-:Y:S01]  /*38d0*/  FMUL.FTZ R24, R37, UR4 ;  /* 0x0000000425187c20 */ /* 0x000fe20008410000 */
[C---:B------:R-:W-:Y:S01]  /*38e0*/  IADD3 R7, PT, PT, R5.reuse, 0x20, RZ ;  /* 0x0000002005077810 */ /* 0x040fe20007ffe0ff */
[----:B------:R-:W1:Y:S01]  /*38f0*/  MUFU.TANH R25, R25 ;  /* 0x0000001900197308 */ /* 0x000e620000002400 */
[----:B------:R-:W-:Y:S01]  /*3900*/  ISETP.GE.AND P1, PT, R6, UR20, PT ;  /* 0x0000001406007c0c */ /* 0x000fe2000bf26270 */
[----:B------:R-:W-:Y:S01]  /*3910*/  HMMA.16816.F32 R72, R16, R14, R72 ;  /* 0x0000000e1048723c */ /* 0x000fe20000001848 */
[----:B------:R-:W-:Y:S01]  /*3920*/  VIADD R6, R5, 0x18 ;  /* 0x0000001805067836 */ /* 0x000fe20000000000 */
[----:B-----5:R-:W-:Y:S01]  /*3930*/  FSEL R14, R23, -INF , !P3 ;  /* 0xff800000170e7808 */ /* 0x020fe20005800000 */
[----:B------:R-:W-:Y:S01]  /*3940*/  FMUL.FTZ R32, R32, UR4 ;  /* 0x0000000420207c20 */ /* 0x000fe20008410000 */
[----:B------:R-:W-:Y:S01]  /*3950*/  FMUL.FTZ R34, R34, UR4 ;  /* 0x0000000422227c20 */ /* 0x000fe20008410000 */
[----:B------:R-:W-:Y:S01]  /*3960*/  FMUL.FTZ R33, R33, UR4 ;  /* 0x0000000421217c20 */ /* 0x000fe20008410000 */
[----:B------:R-:W-:Y:S01]  /*3970*/  FMUL.FTZ R35, R35, UR4 ;  /* 0x0000000423237c20 */ /* 0x000fe20008410000 */
[----:B------:R2:W-:Y:S01]  /*3980*/  MUFU.TANH R222, R32 ;  /* 0x0000002000de7308 */ /* 0x0005e20000002400 */
[----:B------:R-:W-:Y:S01]  /*3990*/  HMMA.16816.F32 R60, R28, R26, R60 ;  /* 0x0000001a1c3c723c */ /* 0x000fe2000000183c */
[----:B------:R-:W-:-:S02]  /*39a0*/  FSEL R26, R51, -INF , !P6 ;  /* 0xff800000331a7808 */ /* 0x000fc40007000000 */
[----:B------:R-:W-:-:S04]  /*39b0*/  FSEL R12, R22, -INF , !P1 ;  /* 0xff800000160c7808 */ /* 0x000fc80004800000 */
[----:B------:R-:W5:Y:S01]  /*39c0*/  MUFU.TANH R196, R34 ;  /* 0x0000002200c47308 */ /* 0x000f620000002400 */
[----:B---3--:R-:W-:Y:S01]  /*39d0*/  HMMA.16816.F32 R64, R28, R8, R64 ;  /* 0x000000081c40723c */ /* 0x008fe20000001840 */
[----:B------:R-:W-:-:S05]  /*39e0*/  VIADD R8, R5, 0x8 ;  /* 0x0000000805087836 */ /* 0x000fca0000000000 */
[----:B------:R-:W-:Y:S01]  /*39f0*/  ISETP.GE.AND P5, PT, R8, UR20, PT ;  /* 0x0000001408007c0c */ /* 0x000fe2000bfa6270 */
[----:B------:R-:W3:Y:S01]  /*3a00*/  MUFU.TANH R24, R24 ;  /* 0x0000001800187308 */ /* 0x000ee20000002400 */
[----:B------:R-:W-:Y:S01]  /*3a10*/  HMMA.16816.F32 R72, R28, R10, R72 ;  /* 0x0000000a1c48723c */ /* 0x000fe20000001848 */
[----:B--2---:R-:W-:Y:S02]  /*3a20*/  FSEL R32, R49, -INF , !P6 ;  /* 0xff80000031207808 */ /* 0x004fe40007000000 */
[----:B------:R-:W-:Y:S01]  /*3a30*/  ISETP.GE.AND P6, PT, R6, UR20, PT ;  /* 0x0000001406007c0c */ /* 0x000fe2000bfc6270 */
[----:B------:R-:W-:Y:S01]  /*3a40*/  VIADD R6, R5, 0x19 ;  /* 0x0000001905067836 */ /* 0x000fe20000000000 */
[----:B------:R-:W-:Y:S01]  /*3a50*/  FSEL R28, R21, -INF , !P5 ;  /* 0xff800000151c7808 */ /* 0x000fe20006800000 */
[----:B------:R-:W-:Y:S01]  /*3a60*/  FMUL.FTZ R60, R60, UR4 ;  /* 0x000000043c3c7c20 */ /* 0x000fe20008410000 */
[----:B------:R-:W-:Y:S01]  /*3a70*/  FSEL R44, R44, -INF , !P5 ;  /* 0xff8000002c2c7808 */ /* 0x000fe20006800000 */
[----:B------:R-:W-:Y:S01]  /*3a80*/  FMUL.FTZ R62, R62, UR4 ;  /* 0x000000043e3e7c20 */ /* 0x000fe20008410000 */
[----:B------:R-:W-:Y:S01]  /*3a90*/  ISETP.GE.AND P5, PT, R6, UR20, PT ;  /* 0x0000001406007c0c */ /* 0x000fe2000bfa6270 */
[----:B------:R-:W-:Y:S01]  /*3aa0*/  MUFU.TANH R194, R33 ;  /* 0x0000002100c27308 */ /* 0x000fe20000002400 */
[----:B----4-:R-:W-:Y:S01]  /*3ab0*/  FSEL R6, R45, -INF , !P4 ;  /* 0xff8000002d067808 */ /* 0x010fe20006000000 */
[----:B------:R-:W-:Y:S01]  /*3ac0*/  FMUL.FTZ R61, R61, UR4 ;  /* 0x000000043d3d7c20 */ /* 0x000fe20008410000 */
[----:B------:R-:W-:Y:S01]  /*3ad0*/  FSEL R30, R20, -INF , !P4 ;  /* 0xff800000141e7808 */ /* 0x000fe20006000000 */
[----:B------:R-:W-:Y:S01]  /*3ae0*/  FMUL.FTZ R63, R63, UR4 ;  /* 0x000000043f3f7c20 */ /* 0x000fe20008410000 */
[----:B------:R-:W-:Y:S01]  /*3af0*/  ISETP.GE.AND P4, PT, R7, UR20, PT ;  /* 0x0000001407007c0c */ /* 0x000fe2000bf86270 */
[----:B------:R-:W-:Y:S01]  /*3b00*/  VIADD R7, R5, 0x21 ;  /* 0x0000002105077836 */ /* 0x000fe20000000000 */
[----:B------:R-:W-:Y:S01]  /*3b10*/  FSEL R8, R40, -INF , !P3 ;  /* 0xff80000028087808 */ /* 0x000fe20005800000 */
[----:B------:R-:W2:Y:S01]  /*3b20*/  MUFU.TANH R198, R35 ;  /* 0x0000002300c67308 */ /* 0x000ea20000002400 */
[----:B------:R-:W-:Y:S01]  /*3b30*/  FMUL.FTZ R64, R64, UR4 ;  /* 0x0000000440407c20 */ /* 0x000fe20008410000 */
[----:B------:R-:W-:Y:S01]  /*3b40*/  FMUL.FTZ R65, R65, UR4 ;  /* 0x0000000441417c20 */ /* 0x000fe20008410000 */
[----:B------:R-:W-:Y:S01]  /*3b50*/  ISETP.GE.AND P3, PT, R7, UR20, PT ;  /* 0x0000001407007c0c */ /* 0x000fe2000bf66270 */
[----:B------:R-:W-:Y:S01]  /*3b60*/  FMUL.FTZ R66, R66, UR4 ;  /* 0x0000000442427c20 */ /* 0x000fe20008410000 */
[----:B------:R-:W-:Y:S01]  /*3b70*/  FMUL.FTZ R67, R67, UR4 ;  /* 0x0000000443437c20 */ /* 0x000fe20008410000 */
[----:B------:R-:W-:Y:S01]  /*3b80*/  FMUL.FTZ R72, R72, UR4 ;  /* 0x0000000448487c20 */ /* 0x000fe20008410000 */
[----:B------:R-:W-:Y:S01]  /*3b90*/  VIADD R7, R5, 0x28 ;  /* 0x0000002805077836 */ /* 0x000fe20000000000 */
[----:B------:R-:W-:Y:S01]  /*3ba0*/  MUFU.TANH R220, R60 ;  /* 0x0000003c00dc7308 */ /* 0x000fe20000002400 */
[----:B------:R-:W-:Y:S01]  /*3bb0*/  FMUL.FTZ R74, R74, UR4 ;  /* 0x000000044a4a7c20 */ /* 0x000fe20008410000 */
[----:B------:R-:W-:Y:S01]  /*3bc0*/  FMUL.FTZ R75, R75, UR4 ;  /* 0x000000044b4b7c20 */ /* 0x000fe20008410000 */
[----:B------:R-:W-:Y:S01]  /*3bd0*/  FMUL.FTZ R73, R73, UR4 ;  /* 0x0000000449497c20 */ /* 0x000fe20008410000 */
[----:B------:R-:W-:-:S02]  /*3be0*/  FSEL R20, R41, -INF , !P1 ;  /* 0xff80000029147808 */ /* 0x000fc40004800000 */
[----:B------:R-:W-:Y:S01]  /*3bf0*/  ISETP.GE.AND P1, PT, R7, UR20, PT ;  /* 0x0000001407007c0c */ /* 0x000fe2000bf26270 */
[C---:B------:R-:W-:Y:S01]  /*3c00*/  VIADD R7, R5.reuse, 0x29 ;  /* 0x0000002905077836 */ /* 0x040fe20000000000 */
[----:B------:R-:W4:Y:S01]  /*3c10*/  MUFU.TANH R182, R62 ;  /* 0x0000003e00b67308 */ /* 0x000f220000002400 */
[----:B------:R-:W-:Y:S01]  /*3c20*/  FSEL R16, R4, -INF , !P5 ;  /* 0xff80000004107808 */ /* 0x000fe20006800000 */
[----:B------:R-:W-:Y:S01]  /*3c30*/  VIADD R4, R5, 0x31 ;  /* 0x0000003105047836 */ /* 0x000fe20000000000 */
[----:B-1----:R-:W-:Y:S02]  /*3c40*/  FSEL R18, R25, -INF , !P6 ;  /* 0xff80000019127808 */ /* 0x002fe40007000000 */
[----:B------:R-:W-:Y:S02]  /*3c50*/  FSEL R22, R36, -INF , !P6 ;  /* 0xff80000024167808 */ /* 0x000fe40007000000 */
[----:B-----5:R-:W-:Y:S01]  /*3c60*/  FSEL R196, R196, -INF , !P4 ;  /* 0xff800000c4c47808 */ /* 0x020fe20006000000 */
[----:B------:R-:W1:Y:S01]  /*3c70*/  MUFU.TANH R204, R61 ;  /* 0x0000003d00cc7308 */ /* 0x000e620000002400 */
[----:B------:R-:W-:-:S02]  /*3c80*/  FSEL R222, R222, -INF , !P4 ;  /* 0xff800000dede7808 */ /* 0x000fc40006000000 */
[----:B------:R-:W-:Y:S01]  /*3c90*/  ISETP.GE.AND P6, PT, R7, UR20, PT ;  /* 0x0000001407007c0c */ /* 0x000fe2000bfc6270 */
[C---:B------:R-:W-:Y:S01]  /*3ca0*/  VIADD R7, R5.reuse, 0x30 ;  /* 0x0000003005077836 */ /* 0x040fe20000000000 */
[----:B------:R-:W-:Y:S01]  /*3cb0*/  ISETP.GE.AND P4, PT, R4, UR20, PT ;  /* 0x0000001404007c0c */ /* 0x000fe2000bf86270 */
[C---:B------:R-:W-:Y:S01]  /*3cc0*/  VIADD R4, R5.reuse, 0x38 ;  /* 0x0000003805047836 */ /* 0x040fe20000000000 */
[----:B---3--:R-:W-:Y:S01]  /*3cd0*/  FSEL R10, R24, -INF , !P5 ;  /* 0xff800000180a7808 */ /* 0x008fe20006800000 */
[----:B------:R-:W3:Y:S01]  /*3ce0*/  MUFU.TANH R180, R63 ;  /* 0x0000003f00b47308 */ /* 0x000ee20000002400 */
[----:B------:R-:W-:Y:S01]  /*3cf0*/  VIADD R5, R5, 0x39 ;  /* 0x0000003905057836 */ /* 0x000fe20000000000 */
[----:B--2---:R-:W-:Y:S02]  /*3d00*/  FSEL R198, R198, -INF , !P3 ;  /* 0xff800000c6c67808 */ /* 0x004fe40005800000 */
[----:B------:R-:W-:Y:S02]  /*3d10*/  FSEL R194, R194, -INF , !P3 ;  /* 0xff800000c2c27808 */ /* 0x000fe40005800000 */
[----:B----4-:R-:W-:-:S02]  /*3d20*/  FSEL R182, R182, -INF , !P1 ;  /* 0xff800000b6b67808 */ /* 0x010fc40004800000 */
[----:B------:R-:W2:Y:S01]  /*3d30*/  MUFU.TANH R214, R64 ;  /* 0x0000004000d67308 */ /* 0x000ea20000002400 */
[----:B------:R-:W-:Y:S02]  /*3d40*/  FSEL R220, R220, -INF , !P1 ;  /* 0xff800000dcdc7808 */ /* 0x000fe40004800000 */
[----:B------:R-:W-:Y:S02]  /*3d50*/  ISETP.GE.AND P5, PT, R7, UR20, PT ;  /* 0x0000001407007c0c */ /* 0x000fe4000bfa6270 */
[----:B------:R-:W-:Y:S02]  /*3d60*/  ISETP.GE.AND P3, PT, R4, UR20, PT ;  /* 0x0000001404007c0c */ /* 0x000fe4000bf66270 */
[----:B------:R-:W-:Y:S01]  /*3d70*/  ISETP.GE.AND P1, PT, R5, UR20, PT ;  /* 0x0000001405007c0c */ /* 0x000fe2000bf26270 */
[----:B------:R-:W4:Y:S01]  /*3d80*/  MUFU.TANH R212, R65 ;  /* 0x0000004100d47308 */ /* 0x000f220000002400 */
[----:B-1----:R-:W-:Y:S02]  /*3d90*/  FSEL R204, R204, -INF , !P6 ;  /* 0xff800000cccc7808 */ /* 0x002fe40007000000 */
[----:B---3--:R-:W-:-:S05]  /*3da0*/  FSEL R180, R180, -INF , !P6 ;  /* 0xff800000b4b47808 */ /* 0x008fca0007000000 */
[----:B------:R-:W1:Y:S01]  /*3db0*/  MUFU.TANH R210, R66 ;  /* 0x0000004200d27308 */ /* 0x000e620000002400 */
[----:B--2---:R-:W-:-:S07]  /*3dc0*/  FSEL R214, R214, -INF , !P5 ;  /* 0xff800000d6d67808 */ /* 0x004fce0006800000 */
[----:B------:R-:W2:Y:S01]  /*3dd0*/  MUFU.TANH R202, R67 ;  /* 0x0000004300ca7308 */ /* 0x000ea20000002400 */
[----:B----4-:R-:W-:-:S07]  /*3de0*/  FSEL R212, R212, -INF , !P4 ;  /* 0xff800000d4d47808 */ /* 0x010fce0006000000 */
        /* <DEDUP_REMOVED lines=23> */
.L_x_3356:
        /* <DEDUP_REMOVED lines=60> */
.L_x_3357:
        /* <DEDUP_REMOVED lines=28> */
.L_x_3355:
        /* <DEDUP_REMOVED lines=60> */
[----:B------:R-:W-:Y:S01]  /*48a0*/  FFMA.FTZ R2, R10, UR4, -R209 ;  /* 0x000000040a027c23 */ /* 0x000fe200080108d1 */
[----:B------:R-:W-:Y:S01]  /*48b0*/  FFMA.FTZ R169, R8, UR4, -R203 ;  /* 0x0000000408a97c23 */ /* 0x000fe200080108cb */
[----:B------:R-:W3:Y:S01]  /*48c0*/  MUFU.EX2 R188, R188 ;  /* 0x000000bc00bc7308 */ /* 0x000ee20000000800 */
[----:B------:R-:W4:Y:S01]  /*48d0*/  LDSM.16.MT88.4 R4, [R190+0x16000] ;  /* 0x01600000be04783b */ /* 0x000f220000004200 */
[--C-:B------:R-:W-:Y:S01]  /*48e0*/  FFMA.FTZ R185, R14, UR4, -R209.reuse ;  /* 0x000000040eb97c23 */ /* 0x100fe200080108d1 */
[--C-:B------:R-:W-:Y:S01]  /*48f0*/  FFMA.FTZ R168, R12, UR4, -R209.reuse ;  /* 0x000000040ca87c23 */ /* 0x100fe200080108d1 */
[----:B------:R-:W-:Y:S01]  /*4900*/  MUFU.EX2 R189, R189 ;  /* 0x000000bd00bd7308 */ /* 0x000fe20000000800 */
[----:B------:R-:W5:Y:S01]  /*4910*/  LDSM.16.MT88.4 R8, [R195+0x10800] ;  /* 0x01080000c308783b */ /* 0x000f620000004200 */
[----:B------:R-:W-:Y:S01]  /*4920*/  FFMA.FTZ R167, R22, UR4, -R209 ;  /* 0x0000000416a77c23 */ /* 0x000fe200080108d1 */
[--C-:B------:R-:W-:Y:S01]  /*4930*/  FFMA.FTZ R166, R20, UR4, -R203.reuse ;  /* 0x0000000414a67c23 */ /* 0x100fe200080108cb */
[----:B------:R-:W3:Y:S01]  /*4940*/  MUFU.EX2 R184, R184 ;  /* 0x000000b800b87308 */ /* 0x000ee20000000800 */
[----:B------:R-:W5:Y:S01]  /*4950*/  LDSM.16.MT88.4 R12, [R218+0x10800] ;  /* 0x01080000da0c783b */ /* 0x000f620000004200 */
[--C-:B------:R-:W-:Y:S01]  /*4960*/  FFMA.FTZ R165, R18, UR4, -R203.reuse ;  /* 0x0000000412a57c23 */ /* 0x100fe200080108cb */
[----:B------:R-:W-:Y:S01]  /*4970*/  FFMA.FTZ R0, R16, UR4, -R203 ;  /* 0x0000000410007c23 */ /* 0x000fe200080108cb */
[----:B------:R-:W-:Y:S01]  /*4980*/  MUFU.EX2 R191, R191 ;  /* 0x000000bf00bf7308 */ /* 0x000fe20000000800 */
[----:B------:R-:W5:Y:S01]  /*4990*/  LDSM.16.MT88.4 R16, [R190+0x10800] ;  /* 0x01080000be10783b */ /* 0x000f620000004200 */
[----:B---3--:R-:W-:Y:S01]  /*49a0*/  F2FP.F16.F32.PACK_AB R128, R188, R193 ;  /* 0x000000c1bc80723e */ /* 0x008fe200000000ff */
[--C-:B------:R-:W-:Y:S01]  /*49b0*/  FFMA.FTZ R199, R194, UR4, -R209.reuse ;  /* 0x00000004c2c77c23 */ /* 0x100fe200080108d1 */
[----:B------:R-:W3:Y:S01]  /*49c0*/  MUFU.EX2 R186, R186 ;  /* 0x000000ba00ba7308 */ /* 0x000ee20000000800 */
[----:B------:R-:W5:Y:S01]  /*49d0*/  LDSM.16.MT88.4 R20, [R192+0x10800] ;  /* 0x01080000c014783b */ /* 0x000f620000004200 */
        /* <DEDUP_REMOVED lines=19> */
[----:B------:R-:W-:Y:S01]  /*4b10*/  LDSM.16.MT88.4 R32, [R218+0x14800] ;  /* 0x01480000da20783b */ /* 0x000fe20000004200 */
[----:B-1----:R-:W-:Y:S01]  /*4b20*/  F2FP.F16.F32.PACK_AB R131, R170, R187 ;  /* 0x000000bbaa83723e */ /* 0x002fe200000000ff */
[----:B------:R-:W-:Y:S01]  /*4b30*/  FADD.FTZ R188, R193, R188 ;  /* 0x000000bcc1bc7221 */ /* 0x000fe20000010000 */
[----:B------:R-:W-:Y:S01]  /*4b40*/  MUFU.EX2 R2, R2 ;  /* 0x0000000200027308 */ /* 0x000fe20000000800 */
[----:B------:R-:W-:-:S02]  /*4b50*/  FADD.FTZ R186, R191, R186 ;  /* 0x000000babfba7221 */ /* 0x000fc40000010000 */
[----:B------:R-:W-:Y:S01]  /*4b60*/  FADD.FTZ R189, R189, R188 ;  /* 0x000000bcbdbd7221 */ /* 0x000fe20000010000 */
[----:B------:R-:W-:Y:S01]  /*4b70*/  MUFU.EX2 R169, R169 ;  /* 0x000000a900a97308 */ /* 0x000fe20000000800 */
[C---:B------:R-:W-:Y:S01]  /*4b80*/  HMMA.16816.F32 R152, R128.reuse, R148, RZ ;  /* 0x000000948098723c */ /* 0x040fe200000018ff */
[----:B------:R-:W-:Y:S01]  /*4b90*/  FADD.FTZ R187, R187, R186 ;  /* 0x000000babbbb7221 */ /* 0x000fe20000010000 */
[----:B------:R-:W-:Y:S01]  /*4ba0*/  FADD.FTZ R184, R184, R189 ;  /* 0x000000bdb8b87221 */ /* 0x000fe20000010000 */
[----:B------:R-:W1:Y:S02]  /*4bb0*/  MUFU.EX2 R166, R166 ;  /* 0x000000a600a67308 */ /* 0x000e640000000800 */
        /* <DEDUP_REMOVED lines=245> */
[----:B------:R-:W3:Y:S01]  /*5b10*/  LDCU UR4, c[0x0][0x45c] ;  /* 0x00008b80ff0477ac */ /* 0x000ee20008000800 */
[----:B------:R-:W4:Y:S01]  /*5b20*/  LDCU.64 UR6, c[0x0][0x3a0] ;  /* 0x00007400ff0677ac */ /* 0x000f220008000a00 */
[----:B------:R-:W2:Y:S01]  /*5b30*/  LDCU.64 UR8, c[0x0][0x3a8] ;  /* 0x00007500ff0877ac */ /* 0x000ea20008000a00 */
[----:B-1----:R-:W-:-:S12]  /*5b40*/  ULEA UR5, UR5, UR12, 0x18 ;  /* 0x0000000c05057291 */ /* 0x002fd8000f8ec0ff */
.L_x_3362:
        /* <DEDUP_REMOVED lines=72> */
[C---:B------:R-:W-:Y:S01]  /*5fd0*/  IMAD.WIDE.U32 R8, R5.reuse, UR8, R8 ;  /* 0x0000000805087c25 */ /* 0x040fe2000f8e0008 */
[----:B------:R-:W-:Y:S02]  /*5fe0*/  SHF.R.S32.HI R6, RZ, 0x1f, R5 ;  /* 0x0000001fff067819 */ /* 0x000fe40000011405 */
[----:B------:R-:W-:Y:S03]  /*5ff0*/  LEA R232, P0, R8, R3, 0x1 ;  /* 0x0000000308e87211 */ /* 0x000fe600078008ff */
[----:B------:R-:W-:Y:S04]  /*6000*/  IMAD R6, R6, UR8, RZ ;  /* 0x0000000806067c24 */ /* 0x000fe8000f8e02ff */
[----:B------:R-:W-:Y:S04]  /*6010*/  IMAD R6, R5, UR9, R6 ;  /* 0x0000000905067c24 */ /* 0x000fe8000f8e0206 */
[----:B------:R-:W-:Y:S05]  /*6020*/  IMAD.IADD R233, R9, 0x1, R6 ;  /* 0x0000000109e97824 */ /* 0x000fea00078e0206 */
[----:B------:R-:W-:Y:S07]  /*6030*/  LEA.HI.X R233, R8, R2, R233, 0x1, P0 ;  /* 0x0000000208e97211 */ /* 0x000fee00000f0ce9 */
.L_x_3359:
[--C-:B------:R-:W-:Y:S01]  /*6040*/  LOP3.LUT R205, R205, 0x1f8, R168.reuse, 0x78, !PT ;  /* 0x000001f8cdcd7812 */ /* 0x100fe200078e78a8 */
[----:B------:R-:W-:Y:S01]  /*6050*/  UIADD3 UR17, UPT, UPT, UR17, 0x1, URZ ;  /* 0x0000000111117890 */ /* 0x000fe2000fffe0ff */
[----:B------:R-:W-:Y:S02]  /*6060*/  SHF.L.U32 R167, R217, 0x5, RZ ;  /* 0x00000005d9a77819 */ /* 0x000fe400000006ff */
[----:B------:R-:W-:Y:S01]  /*6070*/  LOP3.LUT R235, R205, 0x1e00, R168, 0xf8, !PT ;  /* 0x00001e00cdeb7812 */ /* 0x000fe200078ef8a8 */
[----:B------:R-:W-:Y:S01]  /*6080*/  UISETP.NE.AND UP0, UPT, UR17, URZ, UPT ;  /* 0x000000ff1100728c */ /* 0x000fe2000bf05270 */
[----:B------:R-:W-:Y:S02]  /*6090*/  LOP3.LUT R171, R167, 0x7c00, RZ, 0xc0, !PT ;  /* 0x00007c00a7ab7812 */ /* 0x000fe400078ec0ff */
[----:B------:R-:W-:Y:S02]  /*60a0*/  LEA R235, R235, UR5, 0x1 ;  /* 0x00000005ebeb7c11 */ /* 0x000fe4000f8e08ff */
[C---:B------:R-:W-:Y:S02]  /*60b0*/  SHF.L.U32 R167, R166.reuse, 0x5, RZ ;  /* 0x00000005a6a77819 */ /* 0x040fe400000006ff */
[----:B------:R-:W-:Y:S01]  /*60c0*/  SHF.L.U64.HI R165, R166, 0x5, R165 ;  /* 0x00000005a6a57819 */ /* 0x000fe200000102a5 */
[----:B------:R-:W-:Y:S01]  /*60d0*/  @!PT LDS RZ, [RZ] ;  /* 0x00000000fffff984 */ /* 0x000fe20000000800 */
[----:B------:R-:W-:Y:S01]  /*60e0*/  @!PT LDS RZ, [RZ] ;  /* 0x00000000fffff984 */ /* 0x000fe20000000800 */
[----:B------:R-:W-:Y:S01]  /*60f0*/  @!PT LDS RZ, [RZ] ;  /* 0x00000000fffff984 */ /* 0x000fe20000000800 */
[----:B------:R-:W-:Y:S01]  /*6100*/  LDGSTS.E.BYPASS.LTC128B.128 [R235+0x10000], desc[UR18][R232.64] ;  /* 0x10000000e8eb7fae */ /* 0x000fe2000b981a12 */
[----:B------:R-:W-:Y:S02]  /*6110*/  IADD3 R204, P0, PT, R232, R167, RZ ;  /* 0x000000a7e8cc7210 */ /* 0x000fe40007f1e0ff */
[----:B------:R-:W-:Y:S02]  /*6120*/  SHF.L.U32 R3, R217, 0x6, RZ ;  /* 0x00000006d9037819 */ /* 0x000fe400000006ff */
[----:B------:R-:W-:Y:S01]  /*6130*/  LDGSTS.E.BYPASS.LTC128B.128 [R235+0x12000], desc[UR18][R232.64+0x80] ;  /* 0x12000080e8eb7fae */ /* 0x000fe2000b981a12 */
[----:B------:R-:W-:Y:S01]  /*6140*/  IADD3 R206, P2, PT, R167, R204, RZ ;  /* 0x000000cca7ce7210 */ /* 0x000fe20007f5e0ff */
[----:B------:R-:W-:Y:S01]  /*6150*/  IMAD.X R205, R233, 0x1, R165, P0 ;  /* 0x00000001e9cd7824 */ /* 0x000fe200000e06a5 */
[----:B------:R-:W-:Y:S02]  /*6160*/  LOP3.LUT R216, R168, 0x38, RZ, 0xc0, !PT ;  /* 0x00000038a8d87812 */ /* 0x000fe400078ec0ff */
[----:B------:R-:W-:Y:S01]  /*6170*/  LDGSTS.E.BYPASS.LTC128B.128 [R235+0x14000], desc[UR18][R232.64+0x100] ;  /* 0x14000100e8eb7fae */ /* 0x000fe2000b981a12 */
[----:B------:R-:W-:Y:S02]  /*6180*/  IADD3 R166, P0, PT, R167, R206, RZ ;  /* 0x000000cea7a67210 */ /* 0x000fe40007f1e0ff */
[C---:B------:R-:W-:Y:S02]  /*6190*/  IADD3.X R207, PT, PT, R165.reuse, R205, RZ, P2, !PT ;  /* 0x000000cda5cf7210 */ /* 0x040fe400017fe4ff */
[----:B------:R-:W-:Y:S01]  /*61a0*/  LDGSTS.E.BYPASS.LTC128B.128 [R235+0x16000], desc[UR18][R232.64+0x180] ;  /* 0x16000180e8eb7fae */ /* 0x000fe2000b981a12 */
[----:B------:R-:W-:Y:S02]  /*61b0*/  SHF.R.U32.HI R219, RZ, 0x1, R217 ;  /* 0x00000001ffdb7819 */ /* 0x000fe400000116d9 */
[----:B------:R-:W-:Y:S02]  /*61c0*/  IADD3.X R167, PT, PT, R165, R207, RZ, P0, !PT ;  /* 0x000000cfa5a77210 */ /* 0x000fe400007fe4ff */
[----:B------:R-:W-:Y:S01]  /*61d0*/  LDGSTS.E.BYPASS.LTC128B.128 [R235+0x10800], desc[UR18][R204.64] ;  /* 0x10800000cceb7fae */ /* 0x000fe2000b981a12 */
[--C-:B------:R-:W-:Y:S02]  /*61e0*/  LOP3.LUT R164, R216, 0x1c0, R3.reuse, 0xf8, !PT ;  /* 0x000001c0d8a47812 */ /* 0x100fe400078ef803 */
[----:B------:R-:W-:Y:S02]  /*61f0*/  LOP3.LUT R224, R3, 0x400, RZ, 0xc0, !PT ;  /* 0x0000040003e07812 */ /* 0x000fe400078ec0ff */
[----:B------:R-:W-:Y:S01]  /*6200*/  LDGSTS.E.BYPASS.LTC128B.128 [R235+0x12800], desc[UR18][R204.64+0x80] ;  /* 0x12800080cceb7fae */ /* 0x000fe2000b981a12 */
[----:B------:R-:W-:Y:S02]  /*6210*/  LOP3.LUT R173, R217, 0x8, RZ, 0xc0, !PT ;  /* 0x00000008d9ad7812 */ /* 0x000fe400078ec0ff */
[----:B------:R-:W-:Y:S02]  /*6220*/  LOP3.LUT R2, R219, 0x8, RZ, 0xc0, !PT ;  /* 0x00000008db027812 */ /* 0x000fe400078ec0ff */
[----:B------:R-:W-:Y:S01]  /*6230*/  LDGSTS.E.BYPASS.LTC128B.128 [R235+0x14800], desc[UR18][R204.64+0x100] ;  /* 0x14800100cceb7fae */ /* 0x000fe2000b981a12 */
[----:B------:R-:W-:Y:S02]  /*6240*/  LOP3.LUT R3, R171, 0x200, R3, 0xf8, !PT ;  /* 0x00000200ab037812 */ /* 0x000fe400078ef803 */
[----:B------:R-:W-:Y:S02]  /*6250*/  LOP3.LUT R173, R164, R173, RZ, 0x3c, !PT ;  /* 0x000000ada4ad7212 */ /* 0x000fe400078e3cff */
[----:B------:R-:W-:Y:S01]  /*6260*/  LDGSTS.E.BYPASS.LTC128B.128 [R235+0x16800], desc[UR18][R204.64+0x180] ;  /* 0x16800180cceb7fae */ /* 0x000fe2000b981a12 */
[----:B------:R-:W-:Y:S02]  /*6270*/  LOP3.LUT R2, R3, R164, R2, 0xf6, !PT ;  /* 0x000000a403027212 */ /* 0x000fe400078ef602 */
[----:B------:R-:W-:Y:S02]  /*6280*/  LEA R224, R173, R224, 0x1 ;  /* 0x000000e0ade07211 */ /* 0x000fe400078e08ff */
[----:B------:R-:W-:Y:S01]  /*6290*/  LDGSTS.E.BYPASS.LTC128B.128 [R235+0x11000], desc[UR18][R206.64] ;  /* 0x11000000ceeb7fae */ /* 0x000fe2000b981a12 */
[----:B------:R-:W-:Y:S02]  /*62a0*/  LEA R225, R2, UR5, 0x1 ;  /* 0x0000000502e17c11 */ /* 0x000fe4000f8e08ff */
[----:B------:R-:W-:Y:S02]  /*62b0*/  MOV R220, 0x20 ;  /* 0x0000002000dc7802 */ /* 0x000fe40000000f00 */
[----:B------:R-:W-:Y:S01]  /*62c0*/  LDGSTS.E.BYPASS.LTC128B.128 [R235+0x13000], desc[UR18][R206.64+0x80] ;  /* 0x13000080ceeb7fae */ /* 0x000fe2000b981a12 */
[C---:B------:R-:W-:Y:S01]  /*62d0*/  LOP3.LUT P0, RZ, R217.reuse, 0x2, RZ, 0xc0, !PT ;  /* 0x00000002d9ff7812 */ /* 0x040fe2000780c0ff */
[----:B------:R-:W-:Y:S01]  /*62e0*/  VIADD R3, R224, UR5 ;  /* 0x00000005e0037c36 */ /* 0x000fe20008000000 */
[----:B------:R-:W-:Y:S02]  /*62f0*/  MOV R2, 0x40 ;  /* 0x0000004000027802 */ /* 0x000fe40000000f00 */
[----:B------:R-:W-:Y:S01]  /*6300*/  LDGSTS.E.BYPASS.LTC128B.128 [R235+0x15000], desc[UR18][R206.64+0x100] ;  /* 0x15000100ceeb7fae */ /* 0x000fe2000b981a12 */
[----:B------:R-:W-:Y:S02]  /*6310*/  SEL R220, R220, 0xffffffe0, !P0 ;  /* 0xffffffe0dcdc7807 */ /* 0x000fe40004000000 */
[----:B------:R-:W-:Y:S02]  /*6320*/  LOP3.LUT P0, RZ, R217, 0x4, RZ, 0xc0, !PT ;  /* 0x00000004d9ff7812 */ /* 0x000fe4000780c0ff */
[----:B------:R-:W-:Y:S01]  /*6330*/  LDGSTS.E.BYPASS.LTC128B.128 [R235+0x17000], desc[UR18][R206.64+0x180] ;  /* 0x17000180ceeb7fae */ /* 0x000fe2000b981a12 */
[----:B------:R-:W-:Y:S02]  /*6340*/  IADD3 R222, PT, PT, R220, R225, RZ ;  /* 0x000000e1dcde7210 */ /* 0x000fe40007ffe0ff */
[C---:B------:R-:W-:Y:S02]  /*6350*/  IADD3 R221, PT, PT, R3.reuse, R220, RZ ;  /* 0x000000dc03dd7210 */ /* 0x040fe40007ffe0ff */
[----:B------:R-:W-:Y:S01]  /*6360*/  LDGSTS.E.BYPASS.LTC128B.128 [R235+0x11800], desc[UR18][R166.64] ;  /* 0x11800000a6eb7fae */ /* 0x000fe2000b981a12 */
[----:B------:R-:W-:Y:S04]  /*6370*/  SEL R2, R2, 0xffffffc0, !P0 ;  /* 0xffffffc002027807 */ /* 0x000fe80004000000 */
[----:B------:R-:W-:Y:S01]  /*6380*/  LDGSTS.E.BYPASS.LTC128B.128 [R235+0x13800], desc[UR18][R166.64+0x80] ;  /* 0x13800080a6eb7fae */ /* 0x000fe2000b981a12 */
[----:B------:R-:W-:Y:S01]  /*6390*/  IADD3 R3, PT, PT, R3, R2, RZ ;  /* 0x0000000203037210 */ /* 0x000fe20007ffe0ff */
[----:B------:R-:W-:Y:S03]  /*63a0*/  IMAD.IADD R223, R2, 0x1, R225 ;  /* 0x0000000102df7824 */ /* 0x000fe600078e02e1 */
[----:B------:R-:W-:Y:S01]  /*63b0*/  LDGSTS.E.BYPASS.LTC128B.128 [R235+0x15800], desc[UR18][R166.64+0x100] ;  /* 0x15800100a6eb7fae */ /* 0x000fe2000b981a12 */
[C---:B------:R-:W-:Y:S02]  /*63c0*/  IADD3 R2, PT, PT, R220.reuse, R3, RZ ;  /* 0x00000003dc027210 */ /* 0x040fe40007ffe0ff */
[----:B------:R-:W-:Y:S02]  /*63d0*/  IADD3 R168, PT, PT, R220, R223, RZ ;  /* 0x000000dfdca87210 */ /* 0x000fe40007ffe0ff */
[----:B------:R1:W-:Y:S05]  /*63e0*/  LDGSTS.E.BYPASS.LTC128B.128 [R235+0x17800], desc[UR18][R166.64+0x180] ;  /* 0x17800180a6eb7fae */ /* 0x0003ea000b981a12 */
[----:B------:R-:W-:Y:S05]  /*63f0*/  LDSM.16.M88.4 R172, [R225] ;  /* 0x00000000e1ac783b */ /* 0x000fea0000000200 */
[----:B------:R-:W2:Y:S05]  /*6400*/  LDSM.16.M88.4 R176, [R224+UR5+0x8000] ;  /* 0x00800005e0b0783b */ /* 0x000eaa0008000200 */
[----:B------:R-:W5:Y:S05]  /*6410*/  LDSM.16.M88.4 R180, [R224+UR5+0x8800] ;  /* 0x00880005e0b4783b */ /* 0x000f6a0008000200 */
[----:B------:R-:W3:Y:S05]  /*6420*/  LDSM.16.M88.4 R184, [R224+UR5+0x9000] ;  /* 0x00900005e0b8783b */ /* 0x000eea0008000200 */
[----:B------:R-:W0:Y:S05]  /*6430*/  LDGDEPBAR ;  /* 0x00000000000079af */ /* 0x000e2a0000000000 */
[----:B------:R-:W4:Y:S05]  /*6440*/  LDSM.16.M88.4 R188, [R224+UR5+0x9800] ;  /* 0x00980005e0bc783b */ /* 0x000f2a0008000200 */
[----:B------:R-:W-:Y:S05]  /*6450*/  LDSM.16.M88.4 R192, [R222] ;  /* 0x00000000dec0783b */ /* 0x000fea0000000200 */
[----:B------:R-:W4:Y:S05]  /*6460*/  LDSM.16.M88.4 R196, [R221+0x8000] ;  /* 0x00800000ddc4783b */ /* 0x000f2a0000000200 */
[----:B------:R-:W4:Y:S05]  /*6470*/  LDSM.16.M88.4 R200, [R221+0x8800] ;  /* 0x00880000ddc8783b */ /* 0x000f2a0000000200 */
[----:B-1----:R-:W-:Y:S01]  /*6480*/  LDSM.16.M88.4 R164, [R223] ;  /* 0x00000000dfa4783b */ /* 0x002fe20000000200 */
[C---:B--2---:R-:W-:Y:S04]  /*6490*/  HMMA.16816.F32 R4, R172.reuse, R176, RZ ;  /* 0x000000b0ac04723c */ /* 0x044fe800000018ff */
[----:B------:R-:W-:Y:S04]  /*64a0*/  LDSM.16.M88.4 R204, [R2+0x8000] ;  /* 0x0080000002cc783b */ /* 0x000fe80000000200 */
[C---:B------:R-:W-:Y:S01]  /*64b0*/  HMMA.16816.F32 R8, R172.reuse, R178, RZ ;  /* 0x000000b2ac08723c */ /* 0x040fe200000018ff */
[----:B------:R-:W-:Y:S05]  /*64c0*/  LDSM.16.M88.4 R176, [R221+0x9800] ;  /* 0x00980000ddb0783b */ /* 0x000fea0000000200 */
[----:B------:R-:W-:Y:S02]  /*64d0*/  LDSM.16.M88.4 R208, [R3+0xa000] ;  /* 0x00a0000003d0783b */ /* 0x000fe40000000200 */
[C---:B-----5:R-:W-:Y:S03]  /*64e0*/  HMMA.16816.F32 R12, R172.reuse, R180, RZ ;  /* 0x000000b4ac0c723c */ /* 0x060fe600000018ff */
[----:B------:R-:W-:Y:S05]  /*64f0*/  LDSM.16.M88.4 R212, [R221+0xc000] ;  /* 0x00c00000ddd4783b */ /* 0x000fea0000000200 */
[C---:B------:R-:W-:Y:S01]  /*6500*/  HMMA.16816.F32 R16, R172.reuse, R182, RZ ;  /* 0x000000b6ac10723c */ /* 0x040fe200000018ff */
[----:B------:R-:W-:Y:S07]  /*6510*/  LDSM.16.M88.4 R180, [R3+0x8000] ;  /* 0x0080000003b4783b */ /* 0x000fee0000000200 */
[C---:B---3--:R-:W-:Y:S08]  /*6520*/  HMMA.16816.F32 R20, R172.reuse, R184, RZ ;  /* 0x000000b8ac14723c */ /* 0x048ff000000018ff */
        /* <DEDUP_REMOVED lines=63> */
[----:B------:R-:W-:Y:S07]  /*6920*/  LDSM.16.M88.4 R176, [R2+0xb000] ;  /* 0x00b0000002b0783b */ /* 0x000fee0000000200 */
[C---:B--2---:R-:W-:Y:S08]  /*6930*/  HMMA.16816.F32 R20, R196.reuse, R164, R20 ;  /* 0x000000a4c414723c */ /* 0x044ff00000001814 */
[C---:B------:R-:W-:Y:S01]  /*6940*/  HMMA.16816.F32 R24, R196.reuse, R166, R24 ;  /* 0x000000a6c418723c */ /* 0x040fe20000001818 */
[----:B------:R-:W2:Y:S07]  /*6950*/  LDSM.16.M88.4 R164, [R2+0xa800] ;  /* 0x00a8000002a4783b */ /* 0x000eae0000000200 */
[C---:B----4-:R-:W-:Y:S08]  /*6960*/  HMMA.16816.F32 R28, R196.reuse, R184, R28 ;  /* 0x000000b8c41c723c */ /* 0x050ff0000000181c */
[----:B------:R-:W-:Y:S01]  /*6970*/  HMMA.16816.F32 R32, R196, R186, R32 ;  /* 0x000000bac420723c */ /* 0x000fe20000001820 */
[----:B------:R-:W3:Y:S05]  /*6980*/  LDSM.16.M88.4 R184, [R2+0xb800] ;  /* 0x00b8000002b8783b */ /* 0x000eea0000000200 */
        /* <DEDUP_REMOVED lines=17> */
[C---:B--2---:R-:W-:Y:S08]  /*6aa0*/  HMMA.16816.F32 R12, R192.reuse, R164, R12 ;  /* 0x000000a4c00c723c */ /* 0x044ff0000000180c */
[C---:B------:R-:W-:Y:S01]  /*6ab0*/  HMMA.16816.F32 R16, R192.reuse, R166, R16 ;  /* 0x000000a6c010723c */ /* 0x040fe20000001810 */
[----:B------:R-:W2:Y:S07]  /*6ac0*/  LDSM.16.M88.4 R164, [R221+0xc800] ;  /* 0x00c80000dda4783b */ /* 0x000eae0000000200 */
[C---:B------:R-:W-:Y:S08]  /*6ad0*/  HMMA.16816.F32 R20, R192.reuse, R176, R20 ;  /* 0x000000b0c014723c */ /* 0x040ff00000001814 */
[C---:B------:R-:W-:Y:S01]  /*6ae0*/  HMMA.16816.F32 R24, R192.reuse, R178, R24 ;  /* 0x000000b2c018723c */ /* 0x040fe20000001818 */
[----:B------:R-:W2:Y:S07]  /*6af0*/  LDSM.16.M88.4 R176, [R221+0xd000] ;  /* 0x00d00000ddb0783b */ /* 0x000eae0000000200 */
[C---:B---3--:R-:W-:Y:S08]  /*6b00*/  HMMA.16816.F32 R28, R192.reuse, R184, R28 ;  /* 0x000000b8c01c723c */ /* 0x048ff0000000181c */
[----:B------:R-:W-:Y:S01]  /*6b10*/  HMMA.16816.F32 R32, R192, R186, R32 ;  /* 0x000000bac020723c */ /* 0x000fe20000001820 */
[----:B------:R-:W3:Y:S05]  /*6b20*/  LDSM.16.M88.4 R184, [R221+0xd800] ;  /* 0x00d80000ddb8783b */ /* 0x000eea0000000200 */
[----:B------:R-:W3:Y:S02]  /*6b30*/  LDSM.16.M88.4 R192, [R223+0x4000] ;  /* 0x00400000dfc0783b */ /* 0x000ee40000000200 */
[C---:B----4-:R-:W-:Y:S08]  /*6b40*/  HMMA.16816.F32 R4, R196.reuse, R208, R4 ;  /* 0x000000d0c404723c */ /* 0x050ff00000001804 */
[C---:B------:R-:W-:Y:S01]  /*6b50*/  HMMA.16816.F32 R8, R196.reuse, R210, R8 ;  /* 0x000000d2c408723c */ /* 0x040fe20000001808 */
[----:B------:R-:W-:Y:S07]  /*6b60*/  LDSM.16.M88.4 R208, [R2+0xc000] ;  /* 0x00c0000002d0783b */ /* 0x000fee0000000200 */
[C---:B-1----:R-:W-:Y:S08]  /*6b70*/  HMMA.16816.F32 R12, R196.reuse, R172, R12 ;  /* 0x000000acc40c723c */ /* 0x042ff0000000180c */
[C---:B------:R-:W-:Y:S01]  /*6b80*/  HMMA.16816.F32 R16, R196.reuse, R174, R16 ;  /* 0x000000aec410723c */ /* 0x040fe20000001810 */
[----:B------:R-:W1:Y:S07]  /*6b90*/  LDSM.16.M88.4 R172, [R3+0xc800] ;  /* 0x00c8000003ac783b */ /* 0x000e6e0000000200 */
[C---:B-----5:R-:W-:Y:S08]  /*6ba0*/  HMMA.16816.F32 R20, R196.reuse, R180, R20 ;  /* 0x000000b4c414723c */ /* 0x060ff00000001814 */
[C---:B------:R-:W-:Y:S01]  /*6bb0*/  HMMA.16816.F32 R24, R196.reuse, R182, R24 ;  /* 0x000000b6c418723c */ /* 0x040fe20000001818 */
[----:B------:R-:W4:Y:S07]  /*6bc0*/  LDSM.16.M88.4 R180, [R3+0xd000] ;  /* 0x00d0000003b4783b */ /* 0x000f2e0000000200 */
[C---:B------:R-:W-:Y:S08]  /*6bd0*/  HMMA.16816.F32 R28, R196.reuse, R188, R28 ;  /* 0x000000bcc41c723c */ /* 0x040ff0000000181c */
[----:B------:R-:W-:Y:S01]  /*6be0*/  HMMA.16816.F32 R32, R196, R190, R32 ;  /* 0x000000bec420723c */ /* 0x000fe20000001820 */
[----:B------:R-:W5:Y:S05]  /*6bf0*/  LDSM.16.M88.4 R188, [R3+0xd800] ;  /* 0x00d8000003bc783b */ /* 0x000f6a0000000200 */
        /* <DEDUP_REMOVED lines=13> */
[----:B------:R-:W-:Y:S02]  /*6cd0*/  LDSM.16.M88.4 R200, [R225+0x6000] ;  /* 0x00600000e1c8783b */ /* 0x000fe40000000200 */
[C---:B------:R-:W-:Y:S08]  /*6ce0*/  HMMA.16816.F32 R4, R192.reuse, R204, R4 ;  /* 0x000000ccc004723c */ /* 0x040ff00000001804 */
[C---:B------:R-:W-:Y:S01]  /*6cf0*/  HMMA.16816.F32 R8, R192.reuse, R206, R8 ;  /* 0x000000cec008723c */ /* 0x040fe20000001808 */
[----:B------:R-:W3:Y:S07]  /*6d00*/  LDSM.16.M88.4 R204, [R224+UR5+0xe000] ;  /* 0x00e00005e0cc783b */ /* 0x000eee0008000200 */
[C---:B-1----:R-:W-:Y:S08]  /*6d10*/  HMMA.16816.F32 R12, R192.reuse, R172, R12 ;  /* 0x000000acc00c723c */ /* 0x042ff0000000180c */
[C---:B------:R-:W-:Y:S01]  /*6d20*/  HMMA.16816.F32 R16, R192.reuse, R174, R16 ;  /* 0x000000aec010723c */ /* 0x040fe20000001810 */
[----:B------:R-:W1:Y:S07]  /*6d30*/  LDSM.16.M88.4 R172, [R224+UR5+0xe800] ;  /* 0x00e80005e0ac783b */ /* 0x000e6e0008000200 */
[C---:B----4-:R-:W-:Y:S08]  /*6d40*/  HMMA.16816.F32 R20, R192.reuse, R180, R20 ;  /* 0x000000b4c014723c */ /* 0x050ff00000001814 */
[C---:B------:R-:W-:Y:S01]  /*6d50*/  HMMA.16816.F32 R24, R192.reuse, R182, R24 ;  /* 0x000000b6c018723c */ /* 0x040fe20000001818 */
[----:B------:R-:W4:Y:S07]  /*6d60*/  LDSM.16.M88.4 R180, [R224+UR5+0xf000] ;  /* 0x00f00005e0b4783b */ /* 0x000f2e0008000200 */
[C---:B-----5:R-:W-:Y:S08]  /*6d70*/  HMMA.16816.F32 R28, R192.reuse, R188, R28 ;  /* 0x000000bcc01c723c */ /* 0x060ff0000000181c */
[----:B------:R-:W-:Y:S01]  /*6d80*/  HMMA.16816.F32 R32, R192, R190, R32 ;  /* 0x000000bec020723c */ /* 0x000fe20000001820 */
[----:B------:R-:W5:Y:S05]  /*6d90*/  LDSM.16.M88.4 R188, [R224+UR5+0xf800] ;  /* 0x00f80005e0bc783b */ /* 0x000f6a0008000200 */
[----:B------:R-:W-:Y:S02]  /*6da0*/  LDSM.16.M88.4 R192, [R222+0x6000] ;  /* 0x00600000dec0783b */ /* 0x000fe40000000200 */
[C---:B------:R-:W-:Y:S08]  /*6db0*/  HMMA.16816.F32 R4, R196.reuse, R208, R4 ;  /* 0x000000d0c404723c */ /* 0x040ff00000001804 */
[C---:B------:R-:W-:Y:S01]  /*6dc0*/  HMMA.16816.F32 R8, R196.reuse, R210, R8 ;  /* 0x000000d2c408723c */ /* 0x040fe20000001808 */
[----:B------:R-:W5:Y:S07]  /*6dd0*/  LDSM.16.M88.4 R208, [R221+0xe000] ;  /* 0x00e00000ddd0783b */ /* 0x000f6e0000000200 */
        /* <DEDUP_REMOVED lines=12> */
[----:B------:R-:W3:Y:S07]  /*6ea0*/  LDSM.16.M88.4 R204, [R3+0xe000] ;  /* 0x00e0000003cc783b */ /* 0x000eee0000000200 */
[C---:B-1----:R-:W-:Y:S08]  /*6eb0*/  HMMA.16816.F32 R12, R200.reuse, R172, R12 ;  /* 0x000000acc80c723c */ /* 0x042ff0000000180c */
[C---:B------:R-:W-:Y:S01]  /*6ec0*/  HMMA.16816.F32 R16, R200.reuse, R174, R16 ;  /* 0x000000aec810723c */ /* 0x040fe20000001810 */
[----:B------:R-:W1:Y:S07]  /*6ed0*/  LDSM.16.M88.4 R172, [R3+0xe800] ;  /* 0x00e8000003ac783b */ /* 0x000e6e0000000200 */
[C---:B----4-:R-:W-:Y:S08]  /*6ee0*/  HMMA.16816.F32 R20, R200.reuse, R180, R20 ;  /* 0x000000b4c814723c */ /* 0x050ff00000001814 */
[C---:B------:R-:W-:Y:S01]  /*6ef0*/  HMMA.16816.F32 R24, R200.reuse, R182, R24 ;  /* 0x000000b6c818723c */ /* 0x040fe20000001818 */
[----:B------:R-:W4:Y:S07]  /*6f00*/  LDSM.16.M88.4 R180, [R3+0xf000] ;  /* 0x00f0000003b4783b */ /* 0x000f2e0000000200 */
[C---:B-----5:R-:W-:Y:S08]  /*6f10*/  HMMA.16816.F32 R28, R200.reuse, R188, R28 ;  /* 0x000000bcc81c723c */ /* 0x060ff0000000181c */
[----:B------:R-:W-:Y:S01]  /*6f20*/  HMMA.16816.F32 R32, R200, R190, R32 ;  /* 0x000000bec820723c */ /* 0x000fe20000001820 */
[----:B------:R-:W5:Y:S05]  /*6f30*/  LDSM.16.M88.4 R188, [R3+0xf800] ;  /* 0x00f8000003bc783b */ /* 0x000f6a0000000200 */
[----:B------:R-:W5:Y:S02]  /*6f40*/  LDSM.16.M88.4 R200, [R168+0x6000] ;  /* 0x00600000a8c8783b */ /* 0x000f640000000200 */
[C---:B------:R-:W-:Y:S08]  /*6f50*/  HMMA.16816.F32 R4, R192.reuse, R208, R4 ;  /* 0x000000d0c004723c */ /* 0x040ff00000001804 */
[C---:B------:R-:W-:Y:S08]  /*6f60*/  HMMA.16816.F32 R8, R192.reuse, R210, R8 ;  /* 0x000000d2c008723c */ /* 0x040ff00000001808 */
[C---:B--2---:R-:W-:Y:S08]  /*6f70*/  HMMA.16816.F32 R12, R192.reuse, R164, R12 ;  /* 0x000000a4c00c723c */ /* 0x044ff0000000180c */
[C---:B------:R-:W-:Y:S01]  /*6f80*/  HMMA.16816.F32 R16, R192.reuse, R166, R16 ;  /* 0x000000a6c010723c */ /* 0x040fe20000001810 */
[----:B------:R-:W2:Y:S07]  /*6f90*/  LDSM.16.M88.4 R164, [R2+0xe800] ;  /* 0x00e8000002a4783b */ /* 0x000eae0000000200 */
[C---:B------:R-:W-:Y:S08]  /*6fa0*/  HMMA.16816.F32 R20, R192.reuse, R176, R20 ;  /* 0x000000b0c014723c */ /* 0x040ff00000001814 */
[C---:B------:R-:W-:Y:S08]  /*6fb0*/  HMMA.16816.F32 R24, R192.reuse, R178, R24 ;  /* 0x000000b2c018723c */ /* 0x040ff00000001818 */
[C---:B---3--:R-:W-:Y:S08]  /*6fc0*/  HMMA.16816.F32 R28, R192.reuse, R184, R28 ;  /* 0x000000b8c01c723c */ /* 0x048ff0000000181c */
[----:B------:R-:W-:Y:S08]  /*6fd0*/  HMMA.16816.F32 R32, R192, R186, R32 ;  /* 0x000000bac020723c */ /* 0x000ff00000001820 */
[C---:B------:R-:W-:Y:S08]  /*6fe0*/  HMMA.16816.F32 R4, R196.reuse, R204, R4 ;  /* 0x000000ccc404723c */ /* 0x040ff00000001804 */
[C---:B------:R-:W-:Y:S08]  /*6ff0*/  HMMA.16816.F32 R8, R196.reuse, R206, R8 ;  /* 0x000000cec408723c */ /* 0x040ff00000001808 */
[C---:B-1----:R-:W-:Y:S08]  /*7000*/  HMMA.16816.F32 R12, R196.reuse, R172, R12 ;  /* 0x000000acc40c723c */ /* 0x042ff0000000180c */
[C---:B------:R-:W-:Y:S01]  /*7010*/  HMMA.16816.F32 R16, R196.reuse, R174, R16 ;  /* 0x000000aec410723c */ /* 0x040fe20000001810 */
[----:B------:R-:W1:Y:S07]  /*7020*/  LDSM.16.M88.4 R172, [R2+0xf000] ;  /* 0x00f0000002ac783b */ /* 0x000e6e0000000200 */
[C---:B----4-:R-:W-:Y:S08]  /*7030*/  HMMA.16816.F32 R20, R196.reuse, R180, R20 ;  /* 0x000000b4c414723c */ /* 0x050ff00000001814 */
[C---:B------:R-:W-:Y:S08]  /*7040*/  HMMA.16816.F32 R24, R196.reuse, R182, R24 ;  /* 0x000000b6c418723c */ /* 0x040ff00000001818 */
[C---:B-----5:R-:W-:Y:S08]  /*7050*/  HMMA.16816.F32 R28, R196.reuse, R188, R28 ;  /* 0x000000bcc41c723c */ /* 0x060ff0000000181c */
[----:B------:R-:W-:Y:S08]  /*7060*/  HMMA.16816.F32 R32, R196, R190, R32 ;  /* 0x000000bec420723c */ /* 0x000ff00000001820 */
[C---:B------:R-:W-:Y:S08]  /*7070*/  HMMA.16816.F32 R4, R200.reuse, R212, R4 ;  /* 0x000000d4c804723c */ /* 0x040ff00000001804 */
[C---:B------:R-:W-:Y:S08]  /*7080*/  HMMA.16816.F32 R8, R200.reuse, R214, R8 ;  /* 0x000000d6c808723c */ /* 0x040ff00000001808 */
[C---:B--2---:R-:W-:Y:S03]  /*7090*/  HMMA.16816.F32 R12, R200.reuse, R164, R12 ;  /* 0x000000a4c80c723c */ /* 0x044fe6000000180c */
        /* <DEDUP_REMOVED lines=73> */
[----:B------:R-:W2:Y:S08]  /*7530*/  LDC.64 R2, c[0x0][0x4e0] ;  /* 0x00013800ff027b82 */ /* 0x000eb00000000a00 */
[----:B------:R-:W3:Y:S01]  /*7540*/  LDC R5, c[0x0][0x3bc] ;  /* 0x0000ef00ff057b82 */ /* 0x000ee20000000800 */
[----:B--2---:R-:W-:Y:S04]  /*7550*/  ISETP.NE.U32.AND P1, PT, R2, RZ, PT ;  /* 0x000000ff0200720c */ /* 0x004fe80003f25070 */
[----:B------:R-:W-:Y:S11]  /*7560*/  ISETP.NE.AND.EX P1, PT, R3, RZ, PT, P1 ;  /* 0x000000ff0300720c */ /* 0x000ff60003f25310 */
[----:B------:R-:W-:Y:S02]  /*7570*/  @!UPT UIADD3 URZ, UPT, UPT, URZ, URZ, URZ ;  /* 0x000000fffffff290 */ /* 0x000fe4000fffe0ff */
[----:B------:R-:W2:Y:S01]  /*7580*/  @!P1 LDC R2, c[0x0][0x3b8] ;  /* 0x0000ee00ff029b82 */ /* 0x000ea20000000800 */
[----:B------:R-:W-:Y:S05]  /*7590*/  @!P1 IMAD.MOV.U32 R4, RZ, RZ, RZ ;  /* 0x000000ffff049224 */ /* 0x000fea00078e00ff */
[----:B------:R-:W-:Y:S01]  /*75a0*/  @!P1 IADD3 R4, P2, PT, RZ, -R4, RZ ;  /* 0x80000004ff049210 */ /* 0x000fe20007f5e0ff */
[----:B--2---:R-:W-:Y:S04]  /*75b0*/  @!P1 IMAD.SHL.U32 R3, R2, 0x40, RZ ;  /* 0x0000004002039824 */ /* 0x004fe800078e00ff */
[----:B------:R-:W-:Y:S05]  /*75c0*/  @!P1 IMAD.X R3, RZ, RZ, ~R3, P2 ;  /* 0x000000ffff039224 */ /* 0x000fea00010e0e03 */
[----:B------:R-:W-:Y:S04]  /*75d0*/  @!P1 SHF.R.S64 R7, R4, 0x1f, R3 ;  /* 0x0000001f04079819 */ /* 0x000fe80000001003 */
[----:B------:R-:W-:Y:S04]  /*75e0*/  @!P1 IADD3 R226, P2, PT, R7, R226, RZ ;  /* 0x000000e207e29210 */ /* 0x000fe80007f5e0ff */
[----:B------:R-:W-:Y:S01]  /*75f0*/  @!P1 LEA.HI.X.SX32 R227, R3, R227, 0x1, P2 ;  /* 0x000000e303e39211 */ /* 0x000fe200010f0eff */
[----:B---3--:R-:W-:Y:S08]  /*7600*/  @!P1 BRA `(.L_x_3361) ;  /* 0x0000000400009947 */ /* 0x008ff00003800000 */
[----:B------:R-:W2:Y:S01]  /*7610*/  LDC R4, c[0x0][0x4f0] ;  /* 0x00013c00ff047b82 */ /* 0x000ea20000000800 */
[----:B------:R-:W-:Y:S02]  /*7620*/  UIADD3 UR13, UPT, UPT, UR14, -0x80, URZ ;  /* 0xffffff800e0d7890 */ /* 0x000fe4000fffe0ff */
[----:B------:R-:W-:Y:S04]  /*7630*/  UIADD3 UR12, UPT, UPT, UR14, -0x40, URZ ;  /* 0xffffffc00e0c7890 */ /* 0x000fe8000fffe0ff */
[----:B------:R-:W-:Y:S02]  /*7640*/  IMAD.U32 R6, RZ, RZ, UR13 ;  /* 0x0000000dff067e24 */ /* 0x000fe4000f8e00ff */
[----:B------:R-:W-:Y:S03]  /*7650*/  MOV R8, UR12 ;  /* 0x0000000c00087c02 */ /* 0x000fe60008000f00 */
[----:B------:R-:W-:Y:S02]  /*7660*/  IABS R6, R6 ;  /* 0x0000000600067213 */ /* 0x000fe40000000000 */
        /* <DEDUP_REMOVED lines=37> */
[----:B------:R-:W2:Y:S01]  /*78c0*/  LDC.64 R2, c[0x0][0x3b8] ;  /* 0x0000ee00ff027b82 */ /* 0x000ea20000000a00 */
[----:B------:R-:W-:Y:S02]  /*78d0*/  LEA R16, P3, R13, R230, 0x2 ;  /* 0x000000e60d107211 */ /* 0x000fe400078610ff */
[-C--:B------:R-:W-:Y:S02]  /*78e0*/  LEA.HI.X.SX32 R15, R11, R231.reuse, 0x2, P2 ;  /* 0x000000e70b0f7211 */ /* 0x080fe400010f16ff */
[----:B------:R-:W-:Y:S02]  /*78f0*/  LEA.HI.X.SX32 R17, R13, R231, 0x2, P3 ;  /* 0x000000e70d117211 */ /* 0x000fe400018f16ff */
[----:B------:R-:W-:Y:S01]  /*7900*/  IADD3 R11, PT, PT, R11, -R13, RZ ;  /* 0x8000000d0b0b7210 */ /* 0x000fe20007ffe0ff */
[----:B------:R-:W3:Y:S04]  /*7910*/  LDG.E R6, desc[UR18][R14.64] ;  /* 0x000000120e067981 */ /* 0x000ee8000c1e1900 */
[----:B------:R-:W-:Y:S01]  /*7920*/  IMAD R11, R11, R4, -0x40 ;  /* 0xffffffc00b0b7424 */ /* 0x000fe200078e0204 */
[----:B------:R-:W3:Y:S04]  /*7930*/  LDG.E R7, desc[UR18][R16.64] ;  /* 0x0000001210077981 */ /* 0x000ee8000c1e1900 */
[----:B------:R-:W-:Y:S05]  /*7940*/  SHF.R.S32.HI R13, RZ, 0x1f, R11 ;  /* 0x0000001fff0d7819 */ /* 0x000fea000001140b */
[-C--:B--2---:R-:W-:Y:S02]  /*7950*/  IMAD R4, R13, R2.reuse, RZ ;  /* 0x000000020d047224 */ /* 0x084fe400078e02ff */
[C---:B------:R-:W-:Y:S04]  /*7960*/  IMAD.WIDE.U32 R12, R11.reuse, R2, RZ ;  /* 0x000000020b0c7225 */ /* 0x040fe800078e00ff */
[----:B------:R-:W-:Y:S04]  /*7970*/  IMAD R4, R11, R3, R4 ;  /* 0x000000030b047224 */ /* 0x000fe800078e0204 */
        /* <DEDUP_REMOVED lines=9> */
.L_x_3361:
        /* <DEDUP_REMOVED lines=28> */
.L_x_3360:
        /* <DEDUP_REMOVED lines=20> */
[----:B--2---:R-:W-:Y:S02]  /*7d10*/  FMNMX3.FTZ R7, R2, R166, R165, !PT ;  /* 0x000000a602077276 */ /* 0x004fe400078100a5 */
        /* <DEDUP_REMOVED lines=457> */
.L_x_3358:
        /* <DEDUP_REMOVED lines=345> */
.L_x_3364:
[----:B------:R-:W-:Y:S05]  /*af40*/  BSYNC.RECONVERGENT B0 ;  /* 0x0000000000007941 */ /* 0x000fea0003800200 */
.L_x_3363:
        /* <DEDUP_REMOVED lines=34> */
.L_x_3366:
[----:B------:R-:W-:Y:S05]  /*b170*/  BSYNC.RECONVERGENT B0 ;  /* 0x0000000000007941 */ /* 0x000fea0003800200 */
.L_x_3365:
        /* <DEDUP_REMOVED lines=21> */
.L_x_3368:
[----:B------:R-:W-:Y:S05]  /*b2d0*/  BSYNC.RECONVERGENT B0 ;  /* 0x0000000000007941 */ /* 0x000fea0003800200 */
.L_x_3367:
        /* <DEDUP_REMOVED lines=21> */
.L_x_3370:
[----:B------:R-:W-:Y:S05]  /*b430*/  BSYNC.RECONVERGENT B0 ;  /* 0x0000000000007941 */ /* 0x000fea0003800200 */
.L_x_3369:
        /* <DEDUP_REMOVED lines=19> */
.L_x_3371:
        /* <DEDUP_REMOVED lines=9> */
.L_x_7493:


//--------------------- .text._ZN5flash24flash_fwd_splitkv_kernelI23Flash_fwd_kernel_traitsILi256ELi64ELi64ELi4ELb0ELb0EN7cutlass6half_tE19Flash_kernel_traitsILi256ELi64ELi64ELi4ES3_EELb0ELb0ELb1ELb0ELb0ELb0ELb0ELb0EEEvNS_16Flash_fwd_paramsE --------------------------
	.section	.text._ZN5flash24flash_fwd_splitkv_kernelI23Flash_fwd_kernel_traitsILi256ELi64ELi64ELi4ELb0ELb0EN7cutlass6half_tE19Flash_kernel_traitsILi256ELi64ELi64ELi4ES3_EELb0ELb0ELb1ELb0ELb0ELb0ELb0ELb0EEEvNS_16Flash_fwd_paramsE,"ax",@progbits
	.align	128
        .global         _ZN5flash24flash_fwd_splitkv_kernelI23Flash_fwd_kernel_traitsILi256ELi64ELi64ELi4ELb0ELb0EN7cutlass6half_tE19Flash_kernel_traitsILi256ELi64ELi64ELi4ES3_EELb0ELb0ELb1ELb0ELb0ELb0ELb0ELb0EEEvNS_16Flash_fwd_paramsE
        .type           _ZN5flash24flash_fwd_splitkv_kernelI23Flash_fwd_kernel_traitsILi256ELi64ELi64ELi4ELb0ELb0EN7cutlass6half_tE19Flash_kernel_traitsILi256ELi64ELi64ELi4ES3_EELb0ELb0ELb1ELb0ELb0ELb0ELb0ELb0EEEvNS_16Flash_fwd_paramsE,@function
        .size           _ZN5flash24flash_fwd_splitkv_kernelI23Flash_fwd_kernel_traitsILi256ELi64ELi64ELi4ELb0ELb0EN7cutlass6half_tE19Flash_kernel_traitsILi256ELi64ELi64ELi4ES3_EELb0ELb0ELb1ELb0ELb0ELb0ELb0ELb0EEEvNS_16Flash_fwd_paramsE,(.L_x_7494 - _ZN5flash24flash_fwd_splitkv_kernelI23Flash_fwd_kernel_traitsILi256ELi64ELi64ELi4ELb0ELb0EN7cutlass6half_tE19Flash_kernel_traitsILi256ELi64ELi64ELi4ES3_EELb0ELb0ELb1ELb0ELb0ELb0ELb0ELb0EEEvNS_16Flash_fwd_paramsE)
        .other          _ZN5flash24flash_fwd_splitkv_kernelI23Flash_fwd_kernel_traitsILi256ELi64ELi64ELi4ELb0ELb0EN7cutlass6half_tE19Flash_kernel_traitsILi256ELi64ELi64ELi4ES3_EELb0ELb0ELb1ELb0ELb0ELb0ELb0ELb0EEEvNS_16Flash_fwd_paramsE,@"STO_CUDA_ENTRY STV_DEFAULT"
_ZN5flash24flash_fwd_splitkv_kernelI23Flash_fwd_kernel_traitsILi256ELi64ELi64ELi4ELb0ELb0EN7cutlass6half_tE19Flash_kernel_traitsILi256ELi64ELi64ELi4ES3_EELb0ELb0ELb1ELb0ELb0ELb0ELb0ELb0EEEvNS_16Flash_fwd_paramsE:
.text._ZN5flash24flash_fwd_splitkv_kernelI23Flash_fwd_kernel_traitsILi256ELi64ELi64ELi4ELb0ELb0EN7cutlass6half_tE19Flash_kernel_traitsILi256ELi64ELi64ELi4ES3_EELb0ELb0ELb1ELb0ELb0ELb0ELb0ELb0EEEvNS_16Flash_fwd_paramsE:
        /* <DEDUP_REMOVED lines=71> */
.L_x_3372:
[----:B-----5:R-:W-:Y:S01]  /*0470*/  @P0 R2UR UR24, R0 ;  /* 0x00000000001802ca */ /* 0x020fe200000e0000 */
[----:B------:R-:W-:Y:S01]  /*0480*/  @!UP0 UISETP.NE.U32.AND UP1, UPT, UR4, URZ, UPT ;  /* 0x000000ff0400828c */ /* 0x000fe2000bf25070 */
[----:B------:R-:W-:-:S13]  /*0490*/  @!P1 EXIT ;  /* 0x000000000000994d */ /* 0x000fda0003800000 */
[----:B------:R-:W1:Y:S01]  /*04a0*/  LDCU UR10, c[0x0][0x438] ;  /* 0x00008700ff0a77ac */ /* 0x000e620008000800 */
[----:B------:R-:W2:Y:S01]  /*04b0*/  S2UR UR26, SR_CTAID.Z ;  /* 0x00000000001a79c3 */ /* 0x000ea20000002700 */
[----:B------:R-:W3:Y:S01]  /*04c0*/  S2R R220, SR_TID.X ;  /* 0x0000000000dc7919 */ /* 0x000ee20000002100 */
        /* <DEDUP_REMOVED lines=34> */
[----:B------:R-:W-:Y:S01]  /*06f0*/  @UP0 UIMAD.WIDE.U32 UR14, UR19, UR8, URZ ;  /* 0x00000008130e02a5 */ /* 0x000fe2000f8e00ff */
[----:B------:R-:W-:Y:S02]  /*0700*/  MOV R0, UR9 ;  /* 0x0000000900007c02 */ /* 0x000fe40008000f00 */
[----:B------:R-:W-:Y:S01]  /*0710*/  IMAD.WIDE.U32 R4, R5, UR27, R2 ;  /* 0x0000001b05047c25 */ /* 0x000fe2000f8e0002 */
[----:B------:R-:W-:-:S02]  /*0720*/  ISETP.GE.AND P1, PT, R220, UR21, PT ;  /* 0x00000015dc007c0c */ /* 0x000fc4000bf26270 */
[----:B------:R-:W-:Y:S01]  /*0730*/  ISETP.GE.AND P6, PT, R6, UR21, PT ;  /* 0x0000001506007c0c */ /* 0x000fe2000bfc6270 */
[----:B------:R-:W-:Y:S01]  /*0740*/  IMAD R0, R0, UR27, R5 ;  /* 0x0000001b00007c24 */ /* 0x000fe2000f8e0205 */
[----:B---3--:R-:W-:Y:S01]  /*0750*/  UIMAD UR7, UR6, UR7, UR26 ;  /* 0x00000007060772a4 */ /* 0x008fe2000f8e021a */
[----:B--2---:R-:W-:Y:S01]  /*0760*/  IMAD.U32 R12, RZ, RZ, UR4 ;  /* 0x00000004ff0c7e24 */ /* 0x004fe2000f8e00ff */
[----:B----4-:R-:W-:Y:S01]  /*0770*/  @!UP0 UIMAD.WIDE.U32 UR12, UR25, UR10, URZ ;  /* 0x0000000a190c82a5 */ /* 0x010fe2000f8e00ff */
[----:B------:R-:W-:Y:S01]  /*0780*/  IMAD.U32 R17, RZ, RZ, UR5 ;  /* 0x00000005ff117e24 */ /* 0x000fe2000f8e00ff */
[----:B------:R-:W1:Y:S02]  /*0790*/  LDCU UR10, c[0x0][0x434] ;  /* 0x00008680ff0a77ac */ /* 0x000e640008000800 */
[----:B------:R-:W-:Y:S02]  /*07a0*/  @!UP0 UIMAD UR11, UR25, UR11, UR13 ;  /* 0x0000000b190b82a4 */ /* 0x000fe4000f8e020d */
[----:B------:R-:W-:Y:S01]  /*07b0*/  @UP0 UIMAD UR11, UR19, UR9, UR15 ;  /* 0x00000009130b02a4 */ /* 0x000fe2000f8e020f */
[----:B------:R-:W-:-:S02]  /*07c0*/  @UP0 UMOV UR12, UR14 ;  /* 0x0000000e000c0c82 */ /* 0x000fc40008000000 */
[----:B------:R-:W-:-:S04]  /*07d0*/  IADD3 R4, P0, PT, R4, UR12, RZ ;  /* 0x0000000c04047c10 */ /* 0x000fc8000ff1e0ff */
[----:B------:R-:W-:Y:S02]  /*07e0*/  IADD3.X R5, PT, PT, R0, UR11, RZ, P0, !PT ;  /* 0x0000000b00057c10 */ /* 0x000fe400087fe4ff */
[----:B------:R-:W-:Y:S01]  /*07f0*/  ISETP.GE.AND P0, PT, R7, UR21, PT ;  /* 0x0000001507007c0c */ /* 0x000fe2000bf06270 */
[----:B-1----:R-:W-:Y:S01]  /*0800*/  UIMAD UR27, UR7, UR10, UR27 ;  /* 0x0000000a071b72a4 */ /* 0x002fe2000f8e021b */
[----:B------:R-:W-:Y:S01]  /*0810*/  IMAD.WIDE.U32 R12, R12, UR26, R4 ;  /* 0x0000001a0c0c7c25 */ /* 0x000fe2000f8e0004 */
[----:B------:R-:W-:-:S03]  /*0820*/  IADD3 R4, PT, PT, R220, 0x30, RZ ;  /* 0x00000030dc047810 */ /* 0x000fc60007ffe0ff */
[----:B------:R-:W-:Y:S01]  /*0830*/  IMAD R17, R17, UR26, R13 ;  /* 0x0000001a11117c24 */ /* 0x000fe2000f8e020d */
[----:B------:R-:W-:Y:S06]  /*0840*/  @P1 BRA `(.L_x_3375) ;  /* 0x00000000003c1947 */ /* 0x000fec0003800000 */
        /* <DEDUP_REMOVED lines=15> */
.L_x_3375:
[----:B------:R-:W-:Y:S05]  /*0940*/  BSYNC.RECONVERGENT B0 ;  /* 0x0000000000007941 */ /* 0x000fea0003800200 */
.L_x_3374:
        /* <DEDUP_REMOVED lines=23> */
.L_x_3377:
[----:B------:R-:W-:Y:S05]  /*0ac0*/  BSYNC.RECONVERGENT B0 ;  /* 0x0000000000007941 */ /* 0x000fea0003800200 */
.L_x_3376:
        /* <DEDUP_REMOVED lines=22> */
.L_x_3379:
[----:B------:R-:W-:Y:S05]  /*0c30*/  BSYNC.RECONVERGENT B0 ;  /* 0x0000000000007941 */ /* 0x000fea0003800200 */
.L_x_3378:
        /* <DEDUP_REMOVED lines=21> */
.L_x_3381:
[----:B------:R-:W-:Y:S05]  /*0d90*/  BSYNC.RECONVERGENT B0 ;  /* 0x0000000000007941 */ /* 0x000fea0003800200 */
.L_x_3380:
        /* <DEDUP_REMOVED lines=21> */
.L_x_3373:
        /* <DEDUP_REMOVED lines=13> */
.L_x_3382:
        /* <DEDUP_REMOVED lines=99> */
.L_x_3383:
        /* <DEDUP_REMOVED lines=15> */
.L_x_3385:
[----:B------:R-:W1:Y:S01]  /*16e0*/  LDCU.64 UR10, c[0x0][0x3b8] ;  /* 0x00007700ff0a77ac */ /* 0x000e620008000a00 */
[----:B------:R-:W-:-:S04]  /*16f0*/  UIADD3 UR15, UPT, UPT, UR7, UR16, URZ ;  /* 0x00000010070f7290 */ /* 0x000fc8000fffe0ff */
[----:B-1----:R-:W-:Y:S02]  /*1700*/  UIMAD.WIDE.U32 UR4, UR15, UR10, URZ ;  /* 0x0000000a0f0472a5 */ /* 0x002fe4000f8e00ff */
[----:B------:R-:W-:-:S04]  /*1710*/  UIMAD UR15, UR15, UR11, URZ ;  /* 0x0000000b0f0f72a4 */ /* 0x000fc8000f8e02ff */
[----:B------:R-:W-:Y:S01]  /*1720*/  UIADD3 UR15, UPT, UPT, UR5, UR15, URZ ;  /* 0x0000000f050f7290 */ /* 0x000fe2000fffe0ff */
[----:B------:R-:W-:-:S11]  /*1730*/  UMOV UR14, UR4 ;  /* 0x00000004000e7c82 */ /* 0x000fd60008000000 */
.L_x_3386:
        /* <DEDUP_REMOVED lines=15> */
.L_x_3387:
[----:B------:R-:W1:Y:S01]  /*1830*/  LDCU.64 UR8, c[0x0][0x3c0] ;  /* 0x00007800ff0877ac */ /* 0x000e620008000a00 */
[----:B------:R-:W-:-:S04]  /*1840*/  UIADD3 UR7, UPT, UPT, UR7, UR16, URZ ;  /* 0x0000001007077290 */ /* 0x000fc8000fffe0ff */
[----:B-1----:R-:W-:Y:S02]  /*1850*/  UIMAD.WIDE.U32 UR4, UR7, UR8, URZ ;  /* 0x00000008070472a5 */ /* 0x002fe4000f8e00ff */
[----:B------:R-:W-:-:S04]  /*1860*/  UIMAD UR7, UR7, UR9, URZ ;  /* 0x00000009070772a4 */ /* 0x000fc8000f8e02ff */
[----:B------:R-:W-:Y:S01]  /*1870*/  UIADD3 UR5, UPT, UPT, UR5, UR7, URZ ;  /* 0x0000000705057290 */ /* 0x000fe2000fffe0ff */
[----:B------:R-:W-:-:S11]  /*1880*/  UMOV UR6, UR4 ;  /* 0x0000000400067c82 */ /* 0x000fd60008000000 */
.L_x_3388:
        /* <DEDUP_REMOVED lines=51> */
.L_x_3384:
[----:B------:R-:W-:Y:S01]  /*1bc0*/  UISETP.NE.AND UP0, UPT, UR19, -0x1, UPT ;  /* 0xffffffff1300788c */ /* 0x000fe2000bf05270 */
[----:B------:R-:W-:Y:S01]  /*1bd0*/  IMAD.SHL.U32 R235, R220, 0x8, RZ ;  /* 0x00000008dceb7824 */ /* 0x000fe200078e00ff */
[----:B------:R-:W1:Y:S01]  /*1be0*/  LDCU.64 UR14, c[0x0][0x388] ;  /* 0x00007100ff0e77ac */ /* 0x000e620008000a00 */
[--C-:B------:R-:W-:Y:S01]  /*1bf0*/  SHF.R.U32.HI R14, RZ, 0x3, R220.reuse ;  /* 0x00000003ff0e7819 */ /* 0x100fe200000116dc */
[----:B------:R-:W2:Y:S01]  /*1c00*/  S2UR UR28, SR_CgaCtaId ;  /* 0x00000000001c79c3 */ /* 0x000ea20000008800 */
[----:B------:R-:W-:Y:S01]  /*1c10*/  IMAD.U32 R13, RZ, RZ, UR20 ;  /* 0x00000014ff0d7e24 */ /* 0x000fe2000f8e00ff */
[C---:B------:R-:W-:Y:S01]  /*1c20*/  LOP3.LUT R218, R235.reuse, 0x38, RZ, 0xc0, !PT ;  /* 0x00000038ebda7812 */ /* 0x040fe200078ec0ff */
[----:B------:R-:W3:Y:S01]  /*1c30*/  LDCU.64 UR6, c[0x0][0x390] ;  /* 0x00007200ff0677ac */ /* 0x000ee20008000a00 */
[----:B------:R-:W-:Y:S01]  /*1c40*/  LOP3.LUT R3, R235, 0x1f8, RZ, 0xc0, !PT ;  /* 0x000001f8eb037812 */ /* 0x000fe200078ec0ff */
[----:B------:R-:W-:Y:S01]  /*1c50*/  IMAD.MOV.U32 R15, RZ, RZ, RZ ;  /* 0x000000ffff0f7224 */ /* 0x000fe200078e00ff */
[----:B------:R-:W-:Y:S01]  /*1c60*/  IADD3 R8, P0, PT, R218, R8, RZ ;  /* 0x00000008da087210 */ /* 0x000fe20007f1e0ff */
[----:B------:R-:W4:Y:S01]  /*1c70*/  @!UP0 LDCU.64 UR4, c[0x0][0x398] ;  /* 0x00007300ff0487ac */ /* 0x000f220008000a00 */
[----:B------:R-:W-:Y:S01]  /*1c80*/  LOP3.LUT R6, R3, 0x38, R220, 0x78, !PT ;  /* 0x0000003803067812 */ /* 0x000fe200078e78dc */
[----:B------:R-:W-:Y:S01]  /*1c90*/  BSSY.RECONVERGENT B0, `(.L_x_3389) ;  /* 0x000004d000007945 */ /* 0x000fe20003800200 */
[----:B------:R-:W-:Y:S01]  /*1ca0*/  IMAD.WIDE.U32 R12, R13, 0x40, R14 ;  /* 0x000000400d0c7825 */ /* 0x000fe200078e000e */
[----:B------:R-:W5:Y:S01]  /*1cb0*/  @UP0 LDCU.64 UR16, c[0x0][0x3b0] ;  /* 0x00007600ff1007ac */ /* 0x000f620008000a00 */
[----:B------:R-:W-:-:S02]  /*1cc0*/  LOP3.LUT R235, R6, 0x1e00, R235, 0xf8, !PT ;  /* 0x00001e0006eb7812 */ /* 0x000fc400078ef8eb */
[----:B------:R-:W-:Y:S01]  /*1cd0*/  IMAD.X R9, RZ, RZ, R0, P0 ;  /* 0x000000ffff097224 */ /* 0x000fe200000e0600 */
[C---:B------:R-:W-:Y:S01]  /*1ce0*/  IADD3 R4, P0, PT, R218.reuse, R4, RZ ;  /* 0x00000004da047210 */ /* 0x040fe20007f1e0ff */
[----:B------:R-:W-:Y:S01]  /*1cf0*/  UIADD3 UR27, UPT, UPT, -UR27, UR21, URZ ;  /* 0x000000151b1b7290 */ /* 0x000fe2000fffe1ff */
[----:B------:R-:W-:Y:S01]  /*1d00*/  LOP3.LUT R233, R218, 0x40, RZ, 0xfc, !PT ;  /* 0x00000040dae97812 */ /* 0x000fe200078efcff */
[----:B------:R-:W-:Y:S01]  /*1d10*/  IMAD.WIDE.U32 R8, R14, UR10, R8 ;  /* 0x0000000a0e087c25 */ /* 0x000fe2000f8e0008 */
[C---:B------:R-:W-:Y:S02]  /*1d20*/  LOP3.LUT R232, R218.reuse, 0x80, RZ, 0xfc, !PT ;  /* 0x00000080dae87812 */ /* 0x040fe400078efcff */
[----:B------:R-:W-:Y:S01]  /*1d30*/  LOP3.LUT R229, R218, 0xc0, RZ, 0xfc, !PT ;  /* 0x000000c0dae57812 */ /* 0x000fe200078efcff */
[----:B------:R-:W-:Y:S01]  /*1d40*/  IMAD.X R5, RZ, RZ, R2, P0 ;  /* 0x000000ffff057224 */ /* 0x000fe200000e0602 */
[----:B-1----:R-:W-:Y:S01]  /*1d50*/  LEA R226, P0, R8, UR14, 0x1 ;  /* 0x0000000e08e27c11 */ /* 0x002fe2000f8008ff */
[C---:B------:R-:W-:Y:S01]  /*1d60*/  IMAD R227, R14.reuse, UR11, R9 ;  /* 0x0000000b0ee37c24 */ /* 0x040fe2000f8e0209 */
[----:B----4-:R-:W-:Y:S01]  /*1d70*/  @!UP0 UIMAD.WIDE.U32 UR30, UR25, UR4, URZ ;  /* 0x00000004191e82a5 */ /* 0x010fe2000f8e00ff */
[C---:B------:R-:W-:Y:S01]  /*1d80*/  ISETP.GE.AND P2, PT, R14.reuse, UR27, PT ;  /* 0x0000001b0e007c0c */ /* 0x040fe2000bf46270 */
[----:B------:R-:W-:Y:S01]  /*1d90*/  IMAD.WIDE.U32 R4, R14, UR8, R4 ;  /* 0x000000080e047c25 */ /* 0x000fe2000f8e0004 */
[----:B------:R-:W-:Y:S01]  /*1da0*/  UMOV UR14, 0x400 ;  /* 0x00000400000e7882 */ /* 0x000fe20000000000 */
[----:B------:R-:W-:Y:S01]  /*1db0*/  @!UP0 UIMAD UR29, UR25, UR5, UR31 ;  /* 0x00000005191d82a4 */ /* 0x000fe2000f8e021f */
[----:B------:R-:W-:Y:S01]  /*1dc0*/  LEA.HI.X R227, R8, UR15, R227, 0x1, P0 ;  /* 0x0000000f08e37c11 */ /* 0x000fe200080f0ce3 */
[----:B------:R-:W1:Y:S01]  /*1dd0*/  LDCU.64 UR4, c[0x0][0x3c8] ;  /* 0x00007900ff0477ac */ /* 0x000e620008000a00 */
[----:B------:R-:W-:Y:S01]  /*1de0*/  IMAD R237, R14, UR9, R5 ;  /* 0x000000090eed7c24 */ /* 0x000fe2000f8e0205 */
[----:B---3--:R-:W-:Y:S01]  /*1df0*/  LEA R236, P1, R4, UR6, 0x1 ;  /* 0x0000000604ec7c11 */ /* 0x008fe2000f8208ff */
[----:B-----5:R-:W-:-:S02]  /*1e00*/  @UP0 UIMAD.WIDE.U32 UR32, UR19, UR16, URZ ;  /* 0x00000010132002a5 */ /* 0x020fc4000f8e00ff */
[----:B--2---:R-:W-:Y:S01]  /*1e10*/  ULEA UR6, UR28, UR14, 0x18 ;  /* 0x0000000e1c067291 */ /* 0x004fe2000f8ec0ff */
[----:B------:R-:W-:Y:S01]  /*1e20*/  LEA.HI.X R237, R4, UR7, R237, 0x1, P1 ;  /* 0x0000000704ed7c11 */ /* 0x000fe200088f0ced */
[----:B------:R-:W-:Y:S02]  /*1e30*/  @UP0 UIMAD UR29, UR19, UR17, UR33 ;  /* 0x00000011131d02a4 */ /* 0x000fe4000f8e0221 */
[----:B------:R-:W-:Y:S01]  /*1e40*/  USHF.L.U32 UR17, UR18, 0x6, URZ ;  /* 0x0000000612117899 */ /* 0x000fe200080006ff */
[----:B------:R-:W-:Y:S01]  /*1e50*/  @UP0 UMOV UR30, UR32 ;  /* 0x00000020001e0c82 */ /* 0x000fe20008000000 */
[----:B------:R-:W-:Y:S02]  /*1e60*/  LEA R235, R235, UR6, 0x1 ;  /* 0x00000006ebeb7c11 */ /* 0x000fe4000f8e08ff */
[----:B------:R-:W-:Y:S01]  /*1e70*/  UIADD3 UR16, UPT, UPT, UR17, -0x40, URZ ;  /* 0xffffffc011107890 */ /* 0x000fe2000fffe0ff */
[----:B------:R-:W-:Y:S01]  /*1e80*/  IADD3 R2, P0, PT, R218, UR30, RZ ;  /* 0x0000001eda027c10 */ /* 0x000fe2000ff1e0ff */
[----:B-1----:R-:W-:-:S02]  /*1e90*/  IMAD.U32 R6, RZ, RZ, UR4 ;  /* 0x00000004ff067e24 */ /* 0x002fc4000f8e00ff */
[----:B------:R-:W-:Y:S02]  /*1ea0*/  UIADD3 UR7, UPT, UPT, -UR16, UR24, URZ ;  /* 0x0000001810077290 */ /* 0x000fe4000fffe1ff */
[----:B------:R-:W-:Y:S02]  /*1eb0*/  IMAD.X R3, RZ, RZ, UR29, P0 ;  /* 0x0000001dff037e24 */ /* 0x000fe400080e06ff */
[----:B------:R-:W-:Y:S02]  /*1ec0*/  IMAD.U32 R11, RZ, RZ, UR5 ;  /* 0x00000005ff0b7e24 */ /* 0x000fe4000f8e00ff */
[----:B------:R-:W-:-:S04]  /*1ed0*/  IMAD.WIDE.U32 R6, R6, UR26, R2 ;  /* 0x0000001a06067c25 */ /* 0x000fc8000f8e0002 */
[C---:B------:R-:W-:Y:S02]  /*1ee0*/  VIADD R3, R14.reuse, 0x10 ;  /* 0x000000100e037836 */ /* 0x040fe40000000000 */
[----:B------:R-:W-:Y:S02]  /*1ef0*/  VIADD R2, R14, 0x20 ;  /* 0x000000200e027836 */ /* 0x000fe40000000000 */
        /* <DEDUP_REMOVED lines=38> */
.L_x_3390:
[----:B------:R-:W-:Y:S05]  /*2160*/  BSYNC.RECONVERGENT B0 ;  /* 0x0000000000007941 */ /* 0x000fea0003800200 */
.L_x_3389:
        /* <DEDUP_REMOVED lines=41> */
.L_x_3392:
[----:B------:R-:W-:Y:S05]  /*2400*/  BSYNC.RECONVERGENT B0 ;  /* 0x0000000000007941 */ /* 0x000fea0003800200 */
.L_x_3391:
        /* <DEDUP_REMOVED lines=41> */
.L_x_3394:
[----:B------:R-:W-:Y:S05]  /*26a0*/  BSYNC.RECONVERGENT B0 ;  /* 0x0000000000007941 */ /* 0x000fea0003800200 */
.L_x_3393:
        /* <DEDUP_REMOVED lines=41> */
.L_x_3396:
[----:B------:R-:W-:Y:S05]  /*2940*/  BSYNC.RECONVERGENT B0 ;  /* 0x0000000000007941 */ /* 0x000fea0003800200 */
.L_x_3395:
        /* <DEDUP_REMOVED lines=9> */
[----:B-1--4-:R-:W-:Y:S01]  /*29e0*/  @!P1 IMAD.MOV.U32 R4, RZ, RZ, R226 ;  /* 0x000000ffff049224 */ /* 0x012fe200078e00e2 */
        /* <DEDUP_REMOVED lines=21> */
.L_x_3398:
[----:B------:R-:W-:Y:S05]  /*2b40*/  BSYNC.RECONVERGENT B0 ;  /* 0x0000000000007941 */ /* 0x000fea0003800200 */
.L_x_3397:
        /* <DEDUP_REMOVED lines=31> */
.L_x_3400:
[----:B------:R-:W-:Y:S05]  /*2d40*/  BSYNC.RECONVERGENT B0 ;  /* 0x0000000000007941 */ /* 0x000fea0003800200 */
.L_x_3399:
[----:B------:R-:W-:Y:S01]  /*2d50*/  BSSY.RECONVERGENT B0, `(.L_x_3401) ;  /* 0x0000020000007945 */ /* 0x000fe20003800200 */
[----:B------:R-:W-:-:S03]  /*2d60*/  ISETP.GE.AND P0, PT, R0, UR7, PT ;  /* 0x0000000700007c0c */ /* 0x000fc6000bf06270 */
[----:B------:R-:W-:Y:S10]  /*2d70*/  @P4 BRA `(.L_x_3402) ;  /* 0x0000000000744947 */ /* 0x000ff40003800000 */
        /* <DEDUP_REMOVED lines=29> */
.L_x_3402:
[----:B------:R-:W-:Y:S05]  /*2f50*/  BSYNC.RECONVERGENT B0 ;  /* 0x0000000000007941 */ /* 0x000fea0003800200 */
.L_x_3401:
[----:B------:R-:W-:Y:S04]  /*2f60*/  BSSY.RECONVERGENT B0, `(.L_x_3403) ;  /* 0x000001f000007945 */ /* 0x000fe80003800200 */
[----:B------:R-:W-:Y:S05]  /*2f70*/  @P0 BRA `(.L_x_3404) ;  /* 0x0000000000740947 */ /* 0x000fea0003800000 */
[----:B------:R-:W5:Y:S01]  /*2f80*/  LDCU UR4, c[0x0][0x440] ;  /* 0x00008800ff0477ac */ /* 0x000f620008000800 */
[----:B-1--4-:R-:W-:Y:S01]  /*2f90*/  IMAD.U32 R4, RZ, RZ, UR10 ;  /* 0x0000000aff047e24 */ /* 0x012fe2000f8e00ff */
        /* <DEDUP_REMOVED lines=27> */
.L_x_3404:
[----:B------:R-:W-:Y:S05]  /*3150*/  BSYNC.RECONVERGENT B0 ;  /* 0x0000000000007941 */ /* 0x000fea0003800200 */
.L_x_3403:
[----:B------:R-:W5:Y:S01]  /*3160*/  LDCU.64 UR14, c[0x0][0x540] ;  /* 0x0000a800ff0e77ac */ /* 0x000f620008000a00 */
[----:B------:R-:W0:Y:S01]  /*3170*/  LDGDEPBAR ;  /* 0x00000000000079af */ /* 0x000e220000000000 */
[----:B------:R-:W2:Y:S01]  /*3180*/  LDCU.64 UR4, c[0x0][0x538] ;  /* 0x0000a700ff0477ac */ /* 0x000ea20008000a00 */
[----:B------:R-:W-:Y:S01]  /*3190*/  UMOV UR30, UR26 ;  /* 0x0000001a001e7c82 */ /* 0x000fe20008000000 */
[----:B------:R-:W-:Y:S02]  /*31a0*/  UMOV UR31, URZ ;  /* 0x000000ff001f7c82 */ /* 0x000fe40008000000 */
[----:B-----5:R-:W-:-:S04]  /*31b0*/  UIMAD.WIDE.U32 UR30, UR25, UR14, UR30 ;  /* 0x0000000e191e72a5 */ /* 0x020fc8000f8e001e */
[----:B------:R-:W-:Y:S02]  /*31c0*/  UIMAD UR15, UR25, UR15, UR31 ;  /* 0x0000000f190f72a4 */ /* 0x000fe4000f8e021f */
[----:B--2---:R-:W-:Y:S01]  /*31d0*/  ULEA UR4, UP0, UR30, UR4, 0x2 ;  /* 0x000000041e047291 */ /* 0x004fe2000f8010ff */
[----:B------:R-:W-:Y:S01]  /*31e0*/  IMAD.SHL.U32 R85, R220, 0x40, RZ ;  /* 0x00000040dc557824 */ /* 0x000fe200078e00ff */
[----:B------:R-:W-:-:S04]  /*31f0*/  DEPBAR.LE SB0, 0x0 ;  /* 0x000080000000791a */ /* 0x000fc80000000000 */
[----:B------:R-:W-:Y:S01]  /*3200*/  ULEA.HI.X UR5, UR30, UR5, UR15, 0x2, UP0 ;  /* 0x000000051e057291 */ /* 0x000fe200080f140f */
[----:B-1----:R-:W-:-:S04]  /*3210*/  IMAD.U32 R6, RZ, RZ, UR4 ;  /* 0x00000004ff067e24 */ /* 0x002fc8000f8e00ff */
[----:B------:R-:W1:Y:S01]  /*3220*/  LDCU UR4, c[0x0][0x458] ;  /* 0x00008b00ff0477ac */ /* 0x000e620008000800 */
[----:B------:R-:W-:-:S05]  /*3230*/  MOV R7, UR5 ;  /* 0x0000000500077c02 */ /* 0x000fca0008000f00 */
[----:B----4-:R-:W2:Y:S01]  /*3240*/  LDG.E R5, desc[UR22][R6.64] ;  /* 0x0000001606057981 */ /* 0x010ea2000c1e1900 */
[----:B------:R-:W-:Y:S01]  /*3250*/  BSSY.RECONVERGENT B0, `(.L_x_3405) ;  /* 0x0000025000007945 */ /* 0x000fe20003800200 */
[----:B------:R-:W-:Y:S01]  /*3260*/  LOP3.LUT R84, R218, 0x1c0, R85, 0xf8, !PT ;  /* 0x000001c0da547812 */ /* 0x000fe200078ef855 */
[----:B-1----:R-:W2:Y:S01]  /*3270*/  MUFU.RCP R4, UR4 ;  /* 0x0000000400047d08 */ /* 0x002ea20008001000 */
[----:B------:R-:W-:Y:S01]  /*3280*/  BAR.SYNC.DEFER_BLOCKING 0x0 ;  /* 0x0000000000007b1d */ /* 0x000fe20000010000 */
[----:B--2---:R-:W-:-:S05]  /*3290*/  FMUL.FTZ R4, R5, R4 ;  /* 0x0000000405047220 */ /* 0x004fca0000410000 */
[----:B------:R-:W-:Y:S01]  /*32a0*/  R2UR UR5, R4 ;  /* 0x00000000040572ca */ /* 0x000fe200000e0000 */
[----:B------:R-:W-:Y:S05]  /*32b0*/  @P6 BRA `(.L_x_3406) ;  /* 0x0000000000686947 */ /* 0x000fea0003800000 */
[----:B------:R-:W1:Y:S02]  /*32c0*/  LDCU UR4, c[0x0][0x440] ;  /* 0x00008800ff0477ac */ /* 0x000e640008000800 */
        /* <DEDUP_REMOVED lines=25> */
.L_x_3406:
[----:B------:R2:W-:Y:S04]  /*3460*/  STS.128 [R235+0x10000], RZ ;  /* 0x010000ffeb007388 */ /* 0x0005e80000000c00 */
[----:B------:R2:W-:Y:S04]  /*3470*/  STS.128 [R235+0x12000], RZ ;  /* 0x012000ffeb007388 */ /* 0x0005e80000000c00 */
[----:B------:R2:W-:Y:S04]  /*3480*/  STS.128 [R235+0x14000], RZ ;  /* 0x014000ffeb007388 */ /* 0x0005e80000000c00 */
[----:B------:R2:W-:Y:S02]  /*3490*/  STS.128 [R235+0x16000], RZ ;  /* 0x016000ffeb007388 */ /* 0x0005e40000000c00 */
.L_x_3407:
[----:B------:R-:W-:Y:S05]  /*34a0*/  BSYNC.RECONVERGENT B0 ;  /* 0x0000000000007941 */ /* 0x000fea0003800200 */
.L_x_3405:
[----:B------:R-:W-:Y:S01]  /*34b0*/  ISETP.GE.AND P0, PT, R3, UR7, PT ;  /* 0x0000000703007c0c */ /* 0x000fe2000bf06270 */
[C---:B------:R-:W-:Y:S01]  /*34c0*/  IMAD.SHL.U32 R219, R220.reuse, 0x20, RZ ;  /* 0x00000020dcdb7824 */ /* 0x040fe200078e00ff */
[----:B------:R-:W-:Y:S01]  /*34d0*/  LOP3.LUT R3, R220, 0x8, RZ, 0xc0, !PT ;  /* 0x00000008dc037812 */ /* 0x000fe200078ec0ff */
[----:B------:R-:W-:Y:S01]  /*34e0*/  BSSY.RECONVERGENT B0, `(.L_x_3408) ;  /* 0x000002f000007945 */ /* 0x000fe20003800200 */
[----:B------:R-:W-:Y:S02]  /*34f0*/  SHF.R.U32.HI R217, RZ, 0x1, R220 ;  /* 0x00000001ffd97819 */ /* 0x000fe400000116dc */
[----:B------:R-:W-:Y:S02]  /*3500*/  LOP3.LUT R90, R85, 0x400, RZ, 0xc0, !PT ;  /* 0x00000400555a7812 */ /* 0x000fe400078ec0ff */
[----:B------:R-:W-:Y:S02]  /*3510*/  LOP3.LUT R3, R84, R3, RZ, 0x3c, !PT ;  /* 0x0000000354037212 */ /* 0x000fe400078e3cff */
[----:B------:R-:W-:-:S02]  /*3520*/  LOP3.LUT R5, R217, 0x8, RZ, 0xc0, !PT ;  /* 0x00000008d9057812 */ /* 0x000fc400078ec0ff */
[----:B------:R-:W-:Y:S01]  /*3530*/  LOP3.LUT R219, R219, 0x7c00, RZ, 0xc0, !PT ;  /* 0x00007c00dbdb7812 */ /* 0x000fe200078ec0ff */
[----:B------:R4:W-:Y:S01]  /*3540*/  @P0 STS.128 [R235+0x10800], RZ ;  /* 0x010800ffeb000388 */ /* 0x0009e20000000c00 */
[----:B------:R-:W-:Y:S01]  /*3550*/  ISETP.GE.AND P6, PT, R2, UR7, PT ;  /* 0x0000000702007c0c */ /* 0x000fe2000bfc6270 */
[----:B------:R-:W-:Y:S01]  /*3560*/  IMAD R90, R3, 0x2, R90 ;  /* 0x00000002035a7824 */ /* 0x000fe200078e025a */
[----:B------:R-:W-:Y:S01]  /*3570*/  ISETP.GE.AND P5, PT, R0, UR7, PT ;  /* 0x0000000700007c0c */ /* 0x000fe2000bfa6270 */
[----:B------:R4:W-:Y:S01]  /*3580*/  @P0 STS.128 [R235+0x12800], RZ ;  /* 0x012800ffeb000388 */ /* 0x0009e20000000c00 */
[----:B------:R-:W-:Y:S02]  /*3590*/  LOP3.LUT R84, R84, R5, RZ, 0x3c, !PT ;  /* 0x0000000554547212 */ /* 0x000fe400078e3cff */
[----:B------:R-:W-:Y:S01]  /*35a0*/  LOP3.LUT R7, R219, 0x200, R85, 0xf8, !PT ;  /* 0x00000200db077812 */ /* 0x000fe200078ef855 */
        /* <DEDUP_REMOVED lines=34> */
.L_x_3409:
[----:B------:R-:W-:Y:S05]  /*37d0*/  BSYNC.RECONVERGENT B0 ;  /* 0x0000000000007941 */ /* 0x000fea0003800200 */
.L_x_3408:
        /* <DEDUP_REMOVED lines=10> */
[----:B-1----:R-:W-:-:S03]  /*3880*/  IMAD.U32 R3, RZ, RZ, UR9 ;  /* 0x00000009ff037e24 */ /* 0x002fc6000f8e00ff */
        /* <DEDUP_REMOVED lines=26> */
.L_x_3411:
[----:B------:R-:W-:Y:S05]  /*3a30*/  BSYNC.RECONVERGENT B0 ;  /* 0x0000000000007941 */ /* 0x000fea0003800200 */
.L_x_3410:
[----:B------:R1:W-:Y:S01]  /*3a40*/  @P5 STS.128 [R235+0x11800], RZ ;  /* 0x011800ffeb005388 */ /* 0x0003e20000000c00 */
[----:B------:R-:W-:Y:S03]  /*3a50*/  BSSY.RECONVERGENT B0, `(.L_x_3412) ;  /* 0x0000022000007945 */ /* 0x000fe60003800200 */
[----:B------:R1:W-:Y:S04]  /*3a60*/  @P5 STS.128 [R235+0x13800], RZ ;  /* 0x013800ffeb005388 */ /* 0x0003e80000000c00 */
[----:B------:R1:W-:Y:S04]  /*3a70*/  @P5 STS.128 [R235+0x15800], RZ ;  /* 0x015800ffeb005388 */ /* 0x0003e80000000c00 */
[----:B------:R1:W-:Y:S01]  /*3a80*/  @P5 STS.128 [R235+0x17800], RZ ;  /* 0x017800ffeb005388 */ /* 0x0003e20000000c00 */
[----:B------:R-:W-:Y:S05]  /*3a90*/  @P5 BRA `(.L_x_3413) ;  /* 0x0000000000745947 */ /* 0x000fea0003800000 */
[----:B------:R-:W5:Y:S01]  /*3aa0*/  LDCU UR4, c[0x0][0x440] ;  /* 0x00008800ff0477ac */ /* 0x000f620008000800 */
[----:B-1----:R-:W-:Y:S01]  /*3ab0*/  IMAD.U32 R3, RZ, RZ, UR8 ;  /* 0x00000008ff037e24 */ /* 0x002fe2000f8e00ff */
        /* <DEDUP_REMOVED lines=27> */
.L_x_3413:
[----:B------:R-:W-:Y:S05]  /*3c70*/  BSYNC.RECONVERGENT B0 ;  /* 0x0000000000007941 */ /* 0x000fea0003800200 */
.L_x_3412:
[----:B------:R-:W-:Y:S01]  /*3c80*/  LDSM.16.M88.4 R36, [R91] ;  /* 0x000000005b24783b */ /* 0x000fe20000000200 */
[----:B-1----:R-:W-:Y:S01]  /*3c90*/  IMAD.MOV.U32 R3, RZ, RZ, 0x20 ;  /* 0x00000020ff037424 */ /* 0x002fe200078e00ff */
[----:B------:R-:W-:Y:S01]  /*3ca0*/  LOP3.LUT P6, RZ, R220, 0x2, RZ, 0xc0, !PT ;  /* 0x00000002dcff7812 */ /* 0x000fe200078cc0ff */
[----:B------:R-:W-:Y:S01]  /*3cb0*/  VIADD R2, R90, UR6 ;  /* 0x000000065a027c36 */ /* 0x000fe20008000000 */
[----:B------:R-:W3:Y:S01]  /*3cc0*/  LDSM.16.M88.4 R60, [R90+UR6+0x8000] ;  /* 0x008000065a3c783b */ /* 0x000ee20008000200 */
[----:B------:R-:W-:Y:S01]  /*3cd0*/  LOP3.LUT P0, RZ, R220, 0x4, RZ, 0xc0, !PT ;  /* 0x00000004dcff7812 */ /* 0x000fe2000780c0ff */
[----:B------:R-:W-:Y:S01]  /*3ce0*/  UISETP.NE.AND UP1, UPT, UR18, 0x1, UPT ;  /* 0x000000011200788c */ /* 0x000fe2000bf25270 */
[----:B------:R-:W-:Y:S01]  /*3cf0*/  SEL R69, R3, 0xffffffe0, !P6 ;  /* 0xffffffe003457807 */ /* 0x000fe20007000000 */
[----:B------:R-:W1:Y:S01]  /*3d00*/  LDSM.16.M88.4 R52, [R90+UR6+0x8800] ;  /* 0x008800065a34783b */ /* 0x000e620008000200 */
[----:B------:R-:W-:Y:S02]  /*3d10*/  MOV R0, 0x40 ;  /* 0x0000004000007802 */ /* 0x000fe40000000f00 */
[----:B------:R-:W-:Y:S01]  /*3d20*/  IADD3 R89, PT, PT, R91, R69, RZ ;  /* 0x000000455b597210 */ /* 0x000fe20007ffe0ff */
[----:B------:R-:W-:Y:S01]  /*3d30*/  IMAD.IADD R86, R2, 0x1, R69 ;  /* 0x0000000102567824 */ /* 0x000fe200078e0245 */
[----:B------:R-:W5:Y:S01]  /*3d40*/  LDSM.16.M88.4 R44, [R90+UR6+0x9000] ;  /* 0x009000065a2c783b */ /* 0x000f620008000200 */
[----:B------:R-:W-:-:S03]  /*3d50*/  SEL R0, R0, 0xffffffc0, !P0 ;  /* 0xffffffc000007807 */ /* 0x000fc60004000000 */
[----:B------:R-:W2:Y:S01]  /*3d60*/  LDSM.16.M88.4 R28, [R90+UR6+0x9800] ;  /* 0x009800065a1c783b */ /* 0x000ea20008000200 */
[----:B------:R-:W-:Y:S01]  /*3d70*/  IADD3 R2, PT, PT, R2, R0, RZ ;  /* 0x0000000002027210 */ /* 0x000fe20007ffe0ff */
[----:B------:R-:W-:Y:S02]  /*3d80*/  IMAD.IADD R88, R91, 0x1, R0 ;  /* 0x000000015b587824 */ /* 0x000fe400078e0200 */
[----:B------:R-:W-:Y:S01]  /*3d90*/  LDSM.16.M88.4 R64, [R89] ;  /* 0x000000005940783b */ /* 0x000fe20000000200 */
[C---:B------:R-:W-:Y:S01]  /*3da0*/  IADD3 R0, PT, PT, R69.reuse, R2, RZ ;  /* 0x0000000245007210 */ /* 0x040fe20007ffe0ff */
[----:B------:R-:W-:Y:S02]  /*3db0*/  IMAD.IADD R87, R69, 0x1, R88 ;  /* 0x0000000145577824 */ /* 0x000fe400078e0258 */
[----:B------:R-:W4:Y:S04]  /*3dc0*/  LDSM.16.M88.4 R16, [R86+0x8000] ;  /* 0x008000005610783b */ /* 0x000f280000000200 */
[----:B------:R-:W4:Y:S04]  /*3dd0*/  LDSM.16.M88.4 R4, [R86+0x8800] ;  /* 0x008800005604783b */ /* 0x000f280000000200 */
[----:B------:R-:W-:Y:S04]  /*3de0*/  LDSM.16.M88.4 R20, [R88] ;  /* 0x000000005814783b */ /* 0x000fe80000000200 */
[----:B------:R-:W4:Y:S04]  /*3df0*/  LDSM.16.M88.4 R24, [R2+0x8000] ;  /* 0x008000000218783b */ /* 0x000f280000000200 */
[----:B------:R-:W4:Y:S01]  /*3e00*/  LDSM.16.M88.4 R8, [R2+0x8800] ;  /* 0x008800000208783b */ /* 0x000f220000000200 */
[C---:B---3--:R-:W-:Y:S03]  /*3e10*/  HMMA.16816.F32 R12, R36.reuse, R60, RZ ;  /* 0x0000003c240c723c */ /* 0x048fe600000018ff */
[----:B------:R-:W3:Y:S04]  /*3e20*/  LDSM.16.M88.4 R76, [R86+0x9000] ;  /* 0x00900000564c783b */ /* 0x000ee80000000200 */
[----:B------:R-:W3:Y:S01]  /*3e30*/  LDSM.16.M88.4 R72, [R86+0x9800] ;  /* 0x009800005648783b */ /* 0x000ee20000000200 */
[C---:B-1----:R-:W-:Y:S03]  /*3e40*/  HMMA.16816.F32 R56, R36.reuse, R52, RZ ;  /* 0x000000342438723c */ /* 0x042fe600000018ff */
[----:B------:R-:W1:Y:S04]  /*3e50*/  LDSM.16.M88.4 R32, [R2+0x9000] ;  /* 0x009000000220783b */ /* 0x000e680000000200 */
[----:B------:R-:W-:Y:S01]  /*3e60*/  LDSM.16.M88.4 R68, [R87] ;  /* 0x000000005744783b */ /* 0x000fe20000000200 */
[C---:B------:R-:W-:Y:S03]  /*3e70*/  HMMA.16816.F32 R60, R36.reuse, R62, RZ ;  /* 0x0000003e243c723c */ /* 0x040fe600000018ff */
[----:B------:R-:W-:Y:S04]  /*3e80*/  LDSM.16.M88.4 R80, [R2+0xc000] ;  /* 0x00c000000250783b */ /* 0x000fe80000000200 */
[----:B------:R-:W0:Y:S01]  /*3e90*/  LDGDEPBAR ;  /* 0x00000000000079af */ /* 0x000e220000000000 */
[C---:B------:R-:W-:Y:S08]  /*3ea0*/  HMMA.16816.F32 R52, R36.reuse, R54, RZ ;  /* 0x000000362434723c */ /* 0x040ff000000018ff */
[C---:B-----5:R-:W-:Y:S08]  /*3eb0*/  HMMA.16816.F32 R48, R36.reuse, R44, RZ ;  /* 0x0000002c2430723c */ /* 0x060ff000000018ff */
[C---:B------:R-:W-:Y:S08]  /*3ec0*/  HMMA.16816.F32 R44, R36.reuse, R46, RZ ;  /* 0x0000002e242c723c */ /* 0x040ff000000018ff */
[C---:B--2---:R-:W-:Y:S08]  /*3ed0*/  HMMA.16816.F32 R40, R36.reuse, R28, RZ ;  /* 0x0000001c2428723c */ /* 0x044ff000000018ff */
[----:B------:R-:W-:Y:S01]  /*3ee0*/  HMMA.16816.F32 R36, R36, R30, RZ ;  /* 0x0000001e2424723c */ /* 0x000fe200000018ff */
[----:B------:R-:W2:Y:S07]  /*3ef0*/  LDSM.16.M88.4 R28, [R2+0x9800] ;  /* 0x00980000021c783b */ /* 0x000eae0000000200 */
[C---:B----4-:R-:W-:Y:S08]  /*3f00*/  HMMA.16816.F32 R12, R64.reuse, R16, R12 ;  /* 0x00000010400c723c */ /* 0x050ff0000000180c */
[C---:B------:R-:W-:Y:S01]  /*3f10*/  HMMA.16816.F32 R60, R64.reuse, R18, R60 ;  /* 0x00000012403c723c */ /* 0x040fe2000000183c */
[----:B------:R-:W-:Y:S07]  /*3f20*/  LDSM.16.M88.4 R16, [R0+0x8800] ;  /* 0x008800000010783b */ /* 0x000fee0000000200 */
[C---:B------:R-:W-:Y:S08]  /*3f30*/  HMMA.16816.F32 R56, R64.reuse, R4, R56 ;  /* 0x000000044038723c */ /* 0x040ff00000001838 */
[----:B------:R-:W-:Y:S01]  /*3f40*/  HMMA.16816.F32 R52, R64, R6, R52 ;  /* 0x000000064034723c */ /* 0x000fe20000001834 */
[----:B------:R-:W4:Y:S07]  /*3f50*/  LDSM.16.M88.4 R4, [R0+0x8000] ;  /* 0x008000000004783b */ /* 0x000f2e0000000200 */
[C---:B------:R-:W-:Y:S08]  /*3f60*/  HMMA.16816.F32 R12, R20.reuse, R24, R12 ;  /* 0x00000018140c723c */ /* 0x040ff0000000180c */
[C---:B------:R-:W-:Y:S01]  /*3f70*/  HMMA.16816.F32 R60, R20.reuse, R26, R60 ;  /* 0x0000001a143c723c */ /* 0x040fe2000000183c */
[----:B------:R-:W-:Y:S07]  /*3f80*/  LDSM.16.M88.4 R24, [R91+0x2000] ;  /* 0x002000005b18783b */ /* 0x000fee0000000200 */
[C---:B------:R-:W-:Y:S08]  /*3f90*/  HMMA.16816.F32 R56, R20.reuse, R8, R56 ;  /* 0x000000081438723c */ /* 0x040ff00000001838 */
[----:B------:R-:W-:Y:S01]  /*3fa0*/  HMMA.16816.F32 R52, R20, R10, R52 ;  /* 0x0000000a1434723c */ /* 0x000fe20000001834 */
[----:B------:R-:W5:Y:S07]  /*3fb0*/  LDSM.16.M88.4 R8, [R90+UR6+0xa000] ;  /* 0x00a000065a08783b */ /* 0x000f6e0008000200 */
[C---:B---3--:R-:W-:Y:S08]  /*3fc0*/  HMMA.16816.F32 R48, R64.reuse, R76, R48 ;  /* 0x0000004c4030723c */ /* 0x048ff00000001830 */
[C---:B------:R-:W-:Y:S01]  /*3fd0*/  HMMA.16816.F32 R44, R64.reuse, R78, R44 ;  /* 0x0000004e402c723c */ /* 0x040fe2000000182c */
[----:B------:R-:W3:Y:S07]  /*3fe0*/  LDSM.16.M88.4 R76, [R0+0x9000] ;  /* 0x00900000004c783b */ /* 0x000eee0000000200 */
[C---:B------:R-:W-:Y:S08]  /*3ff0*/  HMMA.16816.F32 R40, R64.reuse, R72, R40 ;  /* 0x000000484028723c */ /* 0x040ff00000001828 */
[----:B------:R-:W-:Y:S01]  /*4000*/  HMMA.16816.F32 R36, R64, R74, R36 ;  /* 0x0000004a4024723c */ /* 0x000fe20000001824 */
[----:B------:R-:W3:Y:S04]  /*4010*/  LDSM.16.M88.4 R72, [R0+0x9800] ;  /* 0x009800000048783b */ /* 0x000ee80000000200 */
[----:B------:R-:W3:Y:S03]  /*4020*/  LDSM.16.M88.4 R64, [R90+UR6+0xa800] ;  /* 0x00a800065a40783b */ /* 0x000ee60008000200 */
[C---:B-1----:R-:W-:Y:S08]  /*4030*/  HMMA.16816.F32 R48, R20.reuse, R32, R48 ;  /* 0x000000201430723c */ /* 0x042ff00000001830 */
[C---:B------:R-:W-:Y:S01]  /*4040*/  HMMA.16816.F32 R44, R20.reuse, R34, R44 ;  /* 0x00000022142c723c */ /* 0x040fe2000000182c */
[----:B------:R-:W1:Y:S07]  /*4050*/  LDSM.16.M88.4 R32, [R90+UR6+0xb000] ;  /* 0x00b000065a20783b */ /* 0x000e6e0008000200 */
[C---:B--2---:R-:W-:Y:S08]  /*4060*/  HMMA.16816.F32 R40, R20.reuse, R28, R40 ;  /* 0x0000001c1428723c */ /* 0x044ff00000001828 */
[----:B------:R-:W-:Y:S01]  /*4070*/  HMMA.16816.F32 R36, R20, R30, R36 ;  /* 0x0000001e1424723c */ /* 0x000fe20000001824 */
[----:B------:R-:W2:Y:S04]  /*4080*/  LDSM.16.M88.4 R28, [R90+UR6+0xb800] ;  /* 0x00b800065a1c783b */ /* 0x000ea80008000200 */
[----:B------:R-:W-:Y:S03]  /*4090*/  LDSM.16.M88.4 R20, [R86+0xa000] ;  /* 0x00a000005614783b */ /* 0x000fe60000000200 */
[C---:B----4-:R-:W-:Y:S08]  /*40a0*/  HMMA.16816.F32 R12, R68.reuse, R4, R12 ;  /* 0x00000004440c723c */ /* 0x050ff0000000180c */
[C---:B------:R-:W-:Y:S01]  /*40b0*/  HMMA.16816.F32 R60, R68.reuse, R6, R60 ;  /* 0x00000006443c723c */ /* 0x040fe2000000183c */
[----:B------:R-:W4:Y:S07]  /*40c0*/  LDSM.16.M88.4 R4, [R89+0x2000] ;  /* 0x002000005904783b */ /* 0x000f2e0000000200 */
[C---:B------:R-:W-:Y:S08]  /*40d0*/  HMMA.16816.F32 R56, R68.reuse, R16, R56 ;  /* 0x000000104438723c */ /* 0x040ff00000001838 */
[----:B------:R-:W-:Y:S01]  /*40e0*/  HMMA.16816.F32 R52, R68, R18, R52 ;  /* 0x000000124434723c */ /* 0x000fe20000001834 */
[----:B------:R-:W4:Y:S07]  /*40f0*/  LDSM.16.M88.4 R16, [R86+0xa800] ;  /* 0x00a800005610783b */ /* 0x000f2e0000000200 */
[C---:B-----5:R-:W-:Y:S08]  /*4100*/  HMMA.16816.F32 R12, R24.reuse, R8, R12 ;  /* 0x00000008180c723c */ /* 0x060ff0000000180c */
[----:B------:R-:W-:Y:S01]  /*4110*/  HMMA.16816.F32 R60, R24, R10, R60 ;  /* 0x0000000a183c723c */ /* 0x000fe2000000183c */
[----:B------:R-:W5:Y:S07]  /*4120*/  LDSM.16.M88.4 R8, [R86+0xb000] ;  /* 0x00b000005608783b */ /* 0x000f6e0000000200 */
        /* <DEDUP_REMOVED lines=10> */
[C---:B-1----:R-:W-:Y:S08]  /*41d0*/  HMMA.16816.F32 R48, R24.reuse, R32, R48 ;  /* 0x000000201830723c */ /* 0x042ff00000001830 */
[C---:B------:R-:W-:Y:S01]  /*41e0*/  HMMA.16816.F32 R44, R24.reuse, R34, R44 ;  /* 0x00000022182c723c */ /* 0x040fe2000000182c */
[----:B------:R-:W-:Y:S07]  /*41f0*/  LDSM.16.M88.4 R32, [R2+0xa800] ;  /* 0x00a800000220783b */ /* 0x000fee0000000200 */
[C---:B--2---:R-:W-:Y:S08]  /*4200*/  HMMA.16816.F32 R40, R24.reuse, R28, R40 ;  /* 0x0000001c1828723c */ /* 0x044ff00000001828 */
        /* <DEDUP_REMOVED lines=8> */
[----:B------:R-:W-:Y:S07]  /*4290*/  LDSM.16.M88.4 R16, [R87+0x2000] ;  /* 0x002000005710783b */ /* 0x000fee0000000200 */
[C---:B-----5:R-:W-:Y:S08]  /*42a0*/  HMMA.16816.F32 R48, R4.reuse, R8, R48 ;  /* 0x000000080430723c */ /* 0x060ff00000001830 */
        /* <DEDUP_REMOVED lines=14> */
[----:B------:R-:W-:Y:S07]  /*4390*/  LDSM.16.M88.4 R28, [R90+UR6+0xd800] ;  /* 0x00d800065a1c783b */ /* 0x000fee0008000200 */
[C---:B------:R-:W-:Y:S08]  /*43a0*/  HMMA.16816.F32 R40, R20.reuse, R24, R40 ;  /* 0x000000181428723c */ /* 0x040ff00000001828 */
[----:B------:R-:W-:Y:S01]  /*43b0*/  HMMA.16816.F32 R36, R20, R26, R36 ;  /* 0x0000001a1424723c */ /* 0x000fe20000001824 */
[----:B------:R-:W1:Y:S04]  /*43c0*/  LDSM.16.M88.4 R20, [R0+0xb800] ;  /* 0x00b800000014783b */ /* 0x000e680000000200 */
        /* <DEDUP_REMOVED lines=36> */
[C---:B--2---:R-:W-:Y:S08]  /*4610*/  HMMA.16816.F32 R40, R4.reuse, R8, R40 ;  /* 0x000000080428723c */ /* 0x044ff00000001828 */
[----:B------:R-:W-:Y:S01]  /*4620*/  HMMA.16816.F32 R36, R4, R10, R36 ;  /* 0x0000000a0424723c */ /* 0x000fe20000001824 */
[----:B------:R-:W-:Y:S04]  /*4630*/  LDSM.16.M88.4 R8, [R91+0x6000] ;  /* 0x006000005b08783b */ /* 0x000fe80000000200 */
[----:B------:R-:W2:Y:S03]  /*4640*/  LDSM.16.M88.4 R4, [R90+UR6+0xe000] ;  /* 0x00e000065a04783b */ /* 0x000ea60008000200 */
[C---:B------:R-:W-:Y:S08]  /*4650*/  HMMA.16816.F32 R12, R76.reuse, R80, R12 ;  /* 0x000000504c0c723c */ /* 0x040ff0000000180c */
[C---:B------:R-:W-:Y:S08]  /*4660*/  HMMA.16816.F32 R60, R76.reuse, R82, R60 ;  /* 0x000000524c3c723c */ /* 0x040ff0000000183c */
[C---:B------:R-:W-:Y:S08]  /*4670*/  HMMA.16816.F32 R56, R76.reuse, R72, R56 ;  /* 0x000000484c38723c */ /* 0x040ff00000001838 */
[C---:B------:R-:W-:Y:S01]  /*4680*/  HMMA.16816.F32 R52, R76.reuse, R74, R52 ;  /* 0x0000004a4c34723c */ /* 0x040fe20000001834 */
[----:B------:R-:W-:Y:S07]  /*4690*/  LDSM.16.M88.4 R72, [R0+0xf800] ;  /* 0x00f800000048783b */ /* 0x000fee0000000200 */
[C---:B------:R-:W-:Y:S08]  /*46a0*/  HMMA.16816.F32 R48, R76.reuse, R68, R48 ;  /* 0x000000444c30723c */ /* 0x040ff00000001830 */
[C---:B------:R-:W-:Y:S01]  /*46b0*/  HMMA.16816.F32 R44, R76.reuse, R70, R44 ;  /* 0x000000464c2c723c */ /* 0x040fe2000000182c */
[----:B------:R-:W-:Y:S07]  /*46c0*/  LDSM.16.M88.4 R68, [R90+UR6+0xf800] ;  /* 0x00f800065a44783b */ /* 0x000fee0008000200 */
[C---:B------:R-:W-:Y:S08]  /*46d0*/  HMMA.16816.F32 R40, R76.reuse, R64, R40 ;  /* 0x000000404c28723c */ /* 0x040ff00000001828 */
[----:B------:R-:W-:Y:S01]  /*46e0*/  HMMA.16816.F32 R76, R76, R66, R36 ;  /* 0x000000424c4c723c */ /* 0x000fe20000001824 */
[----:B------:R-:W2:Y:S04]  /*46f0*/  LDSM.16.M88.4 R64, [R90+UR6+0xe800] ;  /* 0x00e800065a40783b */ /* 0x000ea80008000200 */
[----:B------:R-:W2:Y:S03]  /*4700*/  LDSM.16.M88.4 R36, [R90+UR6+0xf000] ;  /* 0x00f000065a24783b */ /* 0x000ea60008000200 */
[C---:B-----5:R-:W-:Y:S08]  /*4710*/  HMMA.16816.F32 R12, R32.reuse, R28, R12 ;  /* 0x0000001c200c723c */ /* 0x060ff0000000180c */
[C---:B------:R-:W-:Y:S01]  /*4720*/  HMMA.16816.F32 R60, R32.reuse, R30, R60 ;  /* 0x0000001e203c723c */ /* 0x040fe2000000183c */
[----:B------:R-:W-:Y:S07]  /*4730*/  LDSM.16.M88.4 R28, [R86+0xf000] ;  /* 0x00f00000561c783b */ /* 0x000fee0000000200 */
[C---:B---3--:R-:W-:Y:S08]  /*4740*/  HMMA.16816.F32 R56, R32.reuse, R24, R56 ;  /* 0x000000182038723c */ /* 0x048ff00000001838 */
[C---:B------:R-:W-:Y:S01]  /*4750*/  HMMA.16816.F32 R52, R32.reuse, R26, R52 ;  /* 0x0000001a2034723c */ /* 0x040fe20000001834 */
[----:B------:R-:W-:Y:S04]  /*4760*/  LDSM.16.M88.4 R24, [R89+0x6000] ;  /* 0x006000005918783b */ /* 0x000fe80000000200 */
[----:B------:R-:W-:Y:S03]  /*4770*/  LDSM.16.M88.4 R88, [R88+0x6000] ;  /* 0x006000005858783b */ /* 0x000fe60000000200 */
[C---:B-1----:R-:W-:Y:S08]  /*4780*/  HMMA.16816.F32 R48, R32.reuse, R20, R48 ;  /* 0x000000142030723c */ /* 0x042ff00000001830 */
[C---:B------:R-:W-:Y:S01]  /*4790*/  HMMA.16816.F32 R44, R32.reuse, R22, R44 ;  /* 0x00000016202c723c */ /* 0x040fe2000000182c */
[----:B------:R-:W1:Y:S07]  /*47a0*/  LDSM.16.M88.4 R20, [R86+0xe000] ;  /* 0x00e000005614783b */ /* 0x000e6e0000000200 */
[C---:B----4-:R-:W-:Y:S08]  /*47b0*/  HMMA.16816.F32 R40, R32.reuse, R16, R40 ;  /* 0x000000102028723c */ /* 0x050ff00000001828 */
        /* <DEDUP_REMOVED lines=8> */
[----:B------:R-:W4:Y:S07]  /*4840*/  LDSM.16.M88.4 R64, [R2+0xe000] ;  /* 0x00e000000240783b */ /* 0x000f2e0000000200 */
[C---:B------:R-:W-:Y:S08]  /*4850*/  HMMA.16816.F32 R48, R8.reuse, R36, R48 ;  /* 0x000000240830723c */ /* 0x040ff00000001830 */
        /* <DEDUP_REMOVED lines=9> */
[C---:B---3--:R-:W-:Y:S08]  /*48f0*/  HMMA.16816.F32 R56, R24.reuse, R16, R56 ;  /* 0x000000101838723c */ /* 0x048ff00000001838 */
[C---:B------:R-:W-:Y:S01]  /*4900*/  HMMA.16816.F32 R52, R24.reuse, R18, R52 ;  /* 0x000000121834723c */ /* 0x040fe20000001834 */
[----:B------:R-:W-:Y:S07]  /*4910*/  LDSM.16.M88.4 R16, [R0+0xf000] ;  /* 0x00f000000010783b */ /* 0x000fee0000000200 */
[C---:B------:R-:W-:Y:S08]  /*4920*/  HMMA.16816.F32 R48, R24.reuse, R28, R48 ;  /* 0x0000001c1830723c */ /* 0x040ff00000001830 */
[----:B------:R-:W-:Y:S01]  /*4930*/  HMMA.16816.F32 R44, R24, R30, R44 ;  /* 0x0000001e182c723c */ /* 0x000fe2000000182c */
[----:B------:R-:W1:Y:S01]  /*4940*/  LDSM.16.M88.4 R28, [R0+0xe000] ;  /* 0x00e00000001c783b */ /* 0x000e620000000200 */
[----:B------:R-:W-:-:S06]  /*4950*/  DEPBAR.LE SB0, 0x0 ;  /* 0x000080000000791a */ /* 0x000fcc0000000000 */
[C---:B--2---:R-:W-:Y:S08]  /*4960*/  HMMA.16816.F32 R40, R24.reuse, R4, R40 ;  /* 0x000000041828723c */ /* 0x044ff00000001828 */
[----:B------:R-:W-:Y:S08]  /*4970*/  HMMA.16816.F32 R76, R24, R6, R76 ;  /* 0x00000006184c723c */ /* 0x000ff0000000184c */
[C---:B----4-:R-:W-:Y:S08]  /*4980*/  HMMA.16816.F32 R12, R88.reuse, R64, R12 ;  /* 0x00000040580c723c */ /* 0x050ff0000000180c */
[C---:B------:R-:W-:Y:S08]  /*4990*/  HMMA.16816.F32 R60, R88.reuse, R66, R60 ;  /* 0x00000042583c723c */ /* 0x040ff0000000183c */
[C---:B-----5:R-:W-:Y:S08]  /*49a0*/  HMMA.16816.F32 R56, R88.reuse, R36, R56 ;  /* 0x000000245838723c */ /* 0x060ff00000001838 */
[C---:B------:R-:W-:Y:S08]  /*49b0*/  HMMA.16816.F32 R52, R88.reuse, R38, R52 ;  /* 0x000000265834723c */ /* 0x040ff00000001834 */
[C---:B------:R-:W-:Y:S08]  /*49c0*/  HMMA.16816.F32 R48, R88.reuse, R32, R48 ;  /* 0x000000205830723c */ /* 0x040ff00000001830 */
[C---:B------:R-:W-:Y:S08]  /*49d0*/  HMMA.16816.F32 R44, R88.reuse, R34, R44 ;  /* 0x00000022582c723c */ /* 0x040ff0000000182c */
        /* <DEDUP_REMOVED lines=23> */
.L_x_3415:
        /* <DEDUP_REMOVED lines=20> */
[----:B------:R-:W-:Y:S01]  /*4c90*/  IMAD R5, R0, R5, R4 ;  /* 0x0000000500057224 */ /* 0x000fe200078e0204 */
[----:B------:R-:W-:Y:S01]  /*4ca0*/  LOP3.LUT R4, R2, UR16, RZ, 0x3c, !PT ;  /* 0x0000001002047c12 */ /* 0x000fe2000f8e3cff */
[----:B------:R-:W-:-:S03]  /*4cb0*/  IMAD R7, R0, R7, R6 ;  /* 0x0000000700077224 */ /* 0x000fc600078e0206 */
[C---:B------:R-:W-:Y:S02]  /*4cc0*/  ISETP.GT.U32.AND P2, PT, R0.reuse, R5, PT ;  /* 0x000000050000720c */ /* 0x040fe40003f44070 */
[----:B------:R-:W-:Y:S02]  /*4cd0*/  ISETP.GT.U32.AND P1, PT, R0, R7, PT ;  /* 0x000000070000720c */ /* 0x000fe40003f24070 */
[----:B------:R-:W-:-:S09]  /*4ce0*/  ISETP.GE.AND P3, PT, R4, RZ, PT ;  /* 0x000000ff0400720c */ /* 0x000fd20003f66270 */
[----:B------:R-:W-:Y:S01]  /*4cf0*/  @!P2 IMAD.IADD R5, R5, 0x1, -R0 ;  /* 0x000000010505a824 */ /* 0x000fe200078e0a00 */
[----:B------:R-:W-:Y:S01]  /*4d00*/  @!P2 IADD3 R8, PT, PT, R8, 0x1, RZ ;  /* 0x000000010808a810 */ /* 0x000fe20007ffe0ff */
[----:B------:R-:W-:Y:S01]  /*4d10*/  @!P1 VIADD R9, R9, 0x1 ;  /* 0x0000000109099836 */ /* 0x000fe20000000000 */
[-C--:B------:R-:W-:Y:S02]  /*4d20*/  @!P1 IADD3 R7, PT, PT, R7, -R0.reuse, RZ ;  /* 0x8000000007079210 */ /* 0x080fe40007ffe0ff */
[-C--:B------:R-:W-:Y:S02]  /*4d30*/  ISETP.GE.U32.AND P4, PT, R5, R0.reuse, PT ;  /* 0x000000000500720c */ /* 0x080fe40003f86070 */
[----:B------:R-:W-:Y:S02]  /*4d40*/  ISETP.GE.U32.AND P5, PT, R7, R0, PT ;  /* 0x000000000700720c */ /* 0x000fe40003fa6070 */
[C---:B------:R-:W-:Y:S02]  /*4d50*/  LOP3.LUT R0, R2.reuse, UR17, RZ, 0x3c, !PT ;  /* 0x0000001102007c12 */ /* 0x040fe4000f8e3cff */
        /* <DEDUP_REMOVED lines=28> */
.L_x_3416:
        /* <DEDUP_REMOVED lines=98> */
.L_x_3414:
[----:B------:R-:W-:Y:S01]  /*5540*/  LOP3.LUT R165, R217, 0x1f0, RZ, 0xc0, !PT ;  /* 0x000001f0d9a57812 */ /* 0x000fe200078ec0ff */
[----:B-1----:R-:W-:Y:S01]  /*5550*/  IMAD.U32 R4, RZ, RZ, UR20 ;  /* 0x00000014ff047e24 */ /* 0x002fe2000f8e00ff */
[----:B------:R-:W-:Y:S01]  /*5560*/  SHF.R.U32.HI R0, RZ, 0x2, R220 ;  /* 0x00000002ff007819 */ /* 0x000fe200000116dc */
[----:B------:R-:W-:Y:S01]  /*5570*/  IMAD.SHL.U32 R2, R220, 0x2, RZ ;  /* 0x00000002dc027824 */ /* 0x000fe200078e00ff */
[----:B------:R-:W1:Y:S01]  /*5580*/  LDCU UR4, c[0x0][0x45c] ;  /* 0x00008b80ff0477ac */ /* 0x000e620008000800 */
[----:B------:R-:W-:Y:S01]  /*5590*/  IMAD R5, R4, 0x40, R165 ;  /* 0x0000004004057824 */ /* 0x000fe200078e02a5 */
[----:B------:R-:W-:Y:S01]  /*55a0*/  LOP3.LUT R0, R0, 0x7, RZ, 0xc0, !PT ;  /* 0x0000000700007812 */ /* 0x000fe200078ec0ff */
[----:B------:R-:W-:Y:S01]  /*55b0*/  IMAD.U32 R9, RZ, RZ, UR16 ;  /* 0x00000010ff097e24 */ /* 0x000fe2000f8e00ff */
[----:B------:R-:W-:Y:S02]  /*55c0*/  LOP3.LUT R2, R2, 0x6, RZ, 0xc0, !PT ;  /* 0x0000000602027812 */ /* 0x000fe400078ec0ff */
[----:B------:R-:W-:-:S02]  /*55d0*/  IADD3 R5, PT, PT, R5, -UR21, R0 ;  /* 0x8000001505057c10 */ /* 0x000fc4000fffe000 */
[----:B------:R-:W-:Y:S02]  /*55e0*/  LOP3.LUT R18, R2, UR16, RZ, 0xfc, !PT ;  /* 0x0000001002127c12 */ /* 0x000fe4000f8efcff */
[--C-:B------:R-:W-:Y:S01]  /*55f0*/  LOP3.LUT R8, R9, 0x8, R2.reuse, 0xfe, !PT ;  /* 0x0000000809087812 */ /* 0x100fe200078efe02 */
[----:B------:R-:W-:Y:S01]  /*5600*/  VIADD R5, R5, UR24 ;  /* 0x0000001805057c36 */ /* 0x000fe20008000000 */
[C-C-:B------:R-:W-:Y:S02]  /*5610*/  LOP3.LUT R4, R9.reuse, 0x1, R2.reuse, 0xfe, !PT ;  /* 0x0000000109047812 */ /* 0x140fe400078efe02 */
[----:B------:R-:W-:Y:S01]  /*5620*/  LOP3.LUT R20, R9, 0x10, R2, 0xfe, !PT ;  /* 0x0000001009147812 */ /* 0x000fe200078efe02 */
[C---:B------:R-:W-:Y:S01]  /*5630*/  IMAD.IADD R7, R5.reuse, 0x1, -R18 ;  /* 0x0000000105077824 */ /* 0x040fe200078e0a12 */
[----:B------:R-:W-:Y:S01]  /*5640*/  ISETP.GE.AND P4, PT, R8, UR24, PT ;  /* 0x0000001808007c0c */ /* 0x000fe2000bf86270 */
[----:B------:R-:W-:Y:S01]  /*5650*/  IMAD.IADD R11, R5, 0x1, -R8 ;  /* 0x00000001050b7824 */ /* 0x000fe200078e0a08 */
[----:B------:R-:W-:Y:S01]  /*5660*/  LOP3.LUT R36, R9, 0x19, R2, 0xfe, !PT ;  /* 0x0000001909247812 */ /* 0x000fe200078efe02 */
[----:B------:R-:W-:Y:S01]  /*5670*/  IMAD.IADD R8, R5, 0x1, -R4 ;  /* 0x0000000105087824 */ /* 0x000fe200078e0a04 */
[----:B------:R-:W-:-:S02]  /*5680*/  IABS R7, R7 ;  /* 0x0000000700077213 */ /* 0x000fc40000000000 */
[----:B------:R-:W-:Y:S02]  /*5690*/  IABS R11, R11 ;  /* 0x0000000b000b7213 */ /* 0x000fe40000000000 */
[----:B------:R-:W-:Y:S02]  /*56a0*/  I2FP.F32.S32 R7, R7 ;  /* 0x0000000700077245 */ /* 0x000fe40000201400 */
[----:B------:R-:W-:Y:S02]  /*56b0*/  IABS R8, R8 ;  /* 0x0000000800087213 */ /* 0x000fe40000000000 */
[----:B------:R-:W-:Y:S01]  /*56c0*/  I2FP.F32.S32 R11, R11 ;  /* 0x0000000b000b7245 */ /* 0x000fe20000201400 */
[C---:B------:R-:W-:Y:S01]  /*56d0*/  FFMA.FTZ R32, R7.reuse, -UR5, R12 ;  /* 0x8000000507207c23 */ /* 0x040fe2000801000c */
[----:B------:R-:W-:Y:S01]  /*56e0*/  FFMA.FTZ R6, R7, -UR5, R62 ;  /* 0x8000000507067c23 */ /* 0x000fe2000801003e */
[----:B------:R-:W-:Y:S01]  /*56f0*/  IMAD.IADD R7, R5, 0x1, -R20 ;  /* 0x0000000105077824 */ /* 0x000fe200078e0a14 */
[----:B------:R-:W-:Y:S01]  /*5700*/  I2FP.F32.S32 R8, R8 ;  /* 0x0000000800087245 */ /* 0x000fe20000201400 */
[----:B------:R-:W-:Y:S01]  /*5710*/  FFMA.FTZ R30, R11, -UR5, R60 ;  /* 0x800000050b1e7c23 */ /* 0x000fe2000801003c */
[----:B------:R-:W-:Y:S01]  /*5720*/  IMAD.IADD R11, R5, 0x1, -R36 ;  /* 0x00000001050b7824 */ /* 0x000fe200078e0a24 */
[----:B------:R-:W-:-:S02]  /*5730*/  ISETP.GE.AND P1, PT, R18, UR24, PT ;  /* 0x0000001812007c0c */ /* 0x000fc4000bf26270 */
[----:B------:R-:W-:Y:S01]  /*5740*/  IABS R7, R7 ;  /* 0x0000000700077213 */ /* 0x000fe20000000000 */
[----:B------:R-:W-:Y:S01]  /*5750*/  FFMA.FTZ R13, R8, -UR5, R13 ;  /* 0x80000005080d7c23 */ /* 0x000fe2000801000d */
[----:B------:R-:W-:Y:S02]  /*5760*/  LOP3.LUT R8, R9, 0x21, R2, 0xfe, !PT ;  /* 0x0000002109087812 */ /* 0x000fe400078efe02 */
[----:B------:R-:W-:Y:S02]  /*5770*/  I2FP.F32.S32 R7, R7 ;  /* 0x0000000700077245 */ /* 0x000fe40000201400 */
[----:B------:R-:W-:Y:S01]  /*5780*/  IABS R11, R11 ;  /* 0x0000000b000b7213 */ /* 0x000fe20000000000 */
[----:B------:R-:W-:Y:S01]  /*5790*/  IMAD.IADD R24, R5, 0x1, -R8 ;  /* 0x0000000105187824 */ /* 0x000fe200078e0a08 */
[----:B------:R-:W-:Y:S01]  /*57a0*/  LOP3.LUT R26, R9, 0x9, R2, 0xfe, !PT ;  /* 0x00000009091a7812 */ /* 0x000fe200078efe02 */
[----:B------:R-:W-:Y:S01]  /*57b0*/  FFMA.FTZ R22, R7, -UR5, R56 ;  /* 0x8000000507167c23 */ /* 0x000fe20008010038 */
[----:B------:R-:W-:Y:S01]  /*57c0*/  VIADD R7, R5, 0x8 ;  /* 0x0000000805077836 */ /* 0x000fe20000000000 */
[----:B------:R-:W-:-:S02]  /*57d0*/  ISETP.GE.AND P5, PT, R4, UR24, PT ;  /* 0x0000001804007c0c */ /* 0x000fc4000bfa6270 */
[----:B------:R-:W-:Y:S01]  /*57e0*/  IABS R24, R24 ;  /* 0x0000001800187213 */ /* 0x000fe20000000000 */
[----:B------:R-:W-:Y:S01]  /*57f0*/  IMAD.IADD R21, R7, 0x1, -R18 ;  /* 0x0000000107157824 */ /* 0x000fe200078e0a12 */
[----:B------:R-:W-:Y:S01]  /*5800*/  LOP3.LUT R12, R9, 0x20, R2, 0xfe, !PT ;  /* 0x00000020090c7812 */ /* 0x000fe200078efe02 */
[----:B------:R-:W-:Y:S01]  /*5810*/  IMAD.MOV.U32 R18, RZ, RZ, R11 ;  /* 0x000000ffff127224 */ /* 0x000fe200078e000b */
[----:B------:R-:W-:Y:S01]  /*5820*/  I2FP.F32.S32 R24, R24 ;  /* 0x0000001800187245 */ /* 0x000fe20000201400 */
[----:B------:R-:W-:Y:S01]  /*5830*/  IMAD.IADD R4, R7, 0x1, -R4 ;  /* 0x0000000107047824 */ /* 0x000fe200078e0a04 */
[----:B------:R-:W-:Y:S01]  /*5840*/  IABS R11, R21 ;  /* 0x00000015000b7213 */ /* 0x000fe20000000000 */
[--C-:B------:R-:W-:Y:S01]  /*5850*/  IMAD.IADD R28, R5, 0x1, -R26.reuse ;  /* 0x00000001051c7824 */ /* 0x100fe200078e0a1a */
[----:B------:R-:W-:Y:S01]  /*5860*/  ISETP.GE.AND P3, PT, R26, UR24, PT ;  /* 0x000000181a007c0c */ /* 0x000fe2000bf66270 */
[----:B------:R-:W-:Y:S01]  /*5870*/  FFMA.FTZ R49, R24, -UR5, R49 ;  /* 0x8000000518317c23 */ /* 0x000fe20008010031 */
[----:B------:R-:W-:Y:S01]  /*5880*/  I2FP.F32.S32 R11, R11 ;  /* 0x0000000b000b7245 */ /* 0x000fe20000201400 */
[----:B------:R-:W-:Y:S01]  /*5890*/  IMAD.IADD R26, R7, 0x1, -R26 ;  /* 0x00000001071a7824 */ /* 0x000fe200078e0a1a */
[----:B------:R-:W-:Y:S01]  /*58a0*/  IABS R4, R4 ;  /* 0x0000000400047213 */ /* 0x000fe20000000000 */
[----:B------:R-:W-:Y:S01]  /*58b0*/  IMAD.IADD R17, R5, 0x1, -R12 ;  /* 0x0000000105117824 */ /* 0x000fe200078e0a0c */
[----:B------:R-:W-:Y:S01]  /*58c0*/  LOP3.LUT R16, R9, 0x11, R2, 0xfe, !PT ;  /* 0x0000001109107812 */ /* 0x000fe200078efe02 */
[----:B------:R-:W-:Y:S01]  /*58d0*/  FFMA.FTZ R24, R11, -UR5, R14 ;  /* 0x800000050b187c23 */ /* 0x000fe2000801000e */
[----:B------:R-:W-:-:S02]  /*58e0*/  LOP3.LUT R14, R9, 0x28, R2, 0xfe, !PT ;  /* 0x00000028090e7812 */ /* 0x000fc400078efe02 */
[----:B------:R-:W-:Y:S01]  /*58f0*/  IABS R26, R26 ;  /* 0x0000001a001a7213 */ /* 0x000fe20000000000 */
[C---:B------:R-:W-:Y:S01]  /*5900*/  IMAD.IADD R10, R5.reuse, 0x1, -R16 ;  /* 0x00000001050a7824 */ /* 0x040fe200078e0a10 */
[----:B------:R-:W-:Y:S01]  /*5910*/  I2FP.F32.S32 R4, R4 ;  /* 0x0000000400047245 */ /* 0x000fe20000201400 */
[----:B------:R-:W-:Y:S01]  /*5920*/  IMAD.IADD R11, R5, 0x1, -R14 ;  /* 0x00000001050b7824 */ /* 0x000fe200078e0a0e */
[----:B------:R-:W-:Y:S02]  /*5930*/  IABS R28, R28 ;  /* 0x0000001c001c7213 */ /* 0x000fe40000000000 */
[----:B------:R-:W-:Y:S01]  /*5940*/  IABS R17, R17 ;  /* 0x0000001100117213 */ /* 0x000fe20000000000 */
[----:B------:R-:W-:Y:S01]  /*5950*/  FFMA.FTZ R15, R4, -UR5, R15 ;  /* 0x80000005040f7c23 */ /* 0x000fe2000801000f */
[----:B------:R-:W-:Y:S02]  /*5960*/  IABS R11, R11 ;  /* 0x0000000b000b7213 */ /* 0x000fe40000000000 */
[----:B------:R-:W-:Y:S01]  /*5970*/  ISETP.GE.AND P2, PT, R20, UR24, PT ;  /* 0x0000001814007c0c */ /* 0x000fe2000bf46270 */
[----:B------:R-:W-:Y:S01]  /*5980*/  IMAD.IADD R20, R7, 0x1, -R20 ;  /* 0x0000000107147824 */ /* 0x000fe200078e0a14 */
[----:B------:R-:W-:-:S02]  /*5990*/  FSEL R32, R32, -INF , !P1 ;  /* 0xff80000020207808 */ /* 0x000fc40004800000 */
[----:B------:R-:W-:Y:S02]  /*59a0*/  FSEL R24, R24, -INF , !P1 ;  /* 0xff80000018187808 */ /* 0x000fe40004800000 */
[----:B------:R-:W-:Y:S01]  /*59b0*/  ISETP.GE.AND P1, PT, R16, UR24, PT ;  /* 0x0000001810007c0c */ /* 0x000fe2000bf26270 */
[----:B------:R-:W-:Y:S01]  /*59c0*/  IMAD.IADD R16, R7, 0x1, -R16 ;  /* 0x0000000107107824 */ /* 0x000fe200078e0a10 */
[----:B------:R-:W-:Y:S02]  /*59d0*/  I2FP.F32.S32 R11, R11 ;  /* 0x0000000b000b7245 */ /* 0x000fe40000201400 */
[----:B------:R-:W-:Y:S02]  /*59e0*/  I2FP.F32.S32 R26, R26 ;  /* 0x0000001a001a7245 */ /* 0x000fe40000201400 */
[----:B------:R-:W-:Y:S01]  /*59f0*/  I2FP.F32.S32 R28, R28 ;  /* 0x0000001c001c7245 */ /* 0x000fe20000201400 */
[----:B------:R-:W-:Y:S01]  /*5a00*/  FFMA.FTZ R44, R11, -UR5, R44 ;  /* 0x800000050b2c7c23 */ /* 0x000fe2000801002c */
[----:B------:R-:W-:Y:S01]  /*5a10*/  LOP3.LUT R38, R9, 0x18, R2, 0xfe, !PT ;  /* 0x0000001809267812 */ /* 0x000fe200078efe02 */
[----:B------:R-:W-:Y:S01]  /*5a20*/  FFMA.FTZ R4, R26, -UR5, R63 ;  /* 0x800000051a047c23 */ /* 0x000fe2000801003f */
[----:B------:R-:W-:Y:S01]  /*5a30*/  I2FP.F32.S32 R17, R17 ;  /* 0x0000001100117245 */ /* 0x000fe20000201400 */
[----:B------:R-:W-:Y:S01]  /*5a40*/  IMAD.IADD R11, R7, 0x1, -R14 ;  /* 0x00000001070b7824 */ /* 0x000fe200078e0a0e */
[----:B------:R-:W-:Y:S01]  /*5a50*/  IABS R20, R20 ;  /* 0x0000001400147213 */ /* 0x000fe20000000000 */
[----:B------:R-:W-:Y:S01]  /*5a60*/  FFMA.FTZ R28, R28, -UR5, R61 ;  /* 0x800000051c1c7c23 */ /* 0x000fe2000801003d */
[----:B------:R-:W-:Y:S01]  /*5a70*/  IABS R10, R10 ;  /* 0x0000000a000a7213 */ /* 0x000fe20000000000 */
[----:B------:R-:W-:Y:S01]  /*5a80*/  FFMA.FTZ R48, R17, -UR5, R48 ;  /* 0x8000000511307c23 */ /* 0x000fe20008010030 */
[----:B------:R-:W-:Y:S01]  /*5a90*/  IABS R16, R16 ;  /* 0x0000001000107213 */ /* 0x000fe20000000000 */
[----:B------:R-:W-:Y:S01]  /*5aa0*/  IMAD.IADD R19, R5, 0x1, -R38 ;  /* 0x0000000105137824 */ /* 0x000fe200078e0a26 */
[----:B------:R-:W-:Y:S01]  /*5ab0*/  FSEL R34, R13, -INF , !P5 ;  /* 0xff8000000d227808 */ /* 0x000fe20006800000 */
[----:B------:R-:W-:Y:S01]  /*5ac0*/  IMAD.IADD R13, R7, 0x1, -R12 ;  /* 0x00000001070d7824 */ /* 0x000fe200078e0a0c */
[----:B------:R-:W-:Y:S01]  /*5ad0*/  FSEL R26, R15, -INF , !P5 ;  /* 0xff8000000f1a7808 */ /* 0x000fe20006800000 */
[----:B------:R-:W-:Y:S01]  /*5ae0*/  IMAD.IADD R15, R7, 0x1, -R38 ;  /* 0x00000001070f7824 */ /* 0x000fe200078e0a26 */
[----:B------:R-:W-:-:S02]  /*5af0*/  FSEL R30, R30, -INF , !P4 ;  /* 0xff8000001e1e7808 */ /* 0x000fc40006000000 */
[----:B------:R-:W-:Y:S02]  /*5b00*/  FSEL R6, R6, -INF , !P4 ;  /* 0xff80000006067808 */ /* 0x000fe40006000000 */
[----:B------:R-:W-:Y:S02]  /*5b10*/  I2FP.F32.S32 R17, R20 ;  /* 0x0000001400117245 */ /* 0x000fe40000201400 */
[----:B------:R-:W-:Y:S01]  /*5b20*/  ISETP.GE.AND P4, PT, R36, UR24, PT ;  /* 0x0000001824007c0c */ /* 0x000fe2000bf86270 */
[----:B------:R-:W-:Y:S01]  /*5b30*/  IMAD.IADD R36, R7, 0x1, -R36 ;  /* 0x0000000107247824 */ /* 0x000fe200078e0a24 */
[----:B------:R-:W-:Y:S02]  /*5b40*/  I2FP.F32.S32 R10, R10 ;  /* 0x0000000a000a7245 */ /* 0x000fe40000201400 */
[----:B------:R-:W-:Y:S01]  /*5b50*/  I2FP.F32.S32 R20, R16 ;  /* 0x0000001000147245 */ /* 0x000fe20000201400 */
[----:B------:R-:W-:Y:S01]  /*5b60*/  FFMA.FTZ R16, R17, -UR5, R58 ;  /* 0x8000000511107c23 */ /* 0x000fe2000801003a */
[----:B------:R-:W-:Y:S01]  /*5b70*/  IABS R13, R13 ;  /* 0x0000000d000d7213 */ /* 0x000fe20000000000 */
[----:B------:R-:W-:Y:S01]  /*5b80*/  FFMA.FTZ R10, R10, -UR5, R57 ;  /* 0x800000050a0a7c23 */ /* 0x000fe20008010039 */
[----:B------:R-:W-:Y:S01]  /*5b90*/  IABS R11, R11 ;  /* 0x0000000b000b7213 */ /* 0x000fe20000000000 */
[----:B------:R-:W-:Y:S01]  /*5ba0*/  FFMA.FTZ R20, R20, -UR5, R59 ;  /* 0x8000000514147c23 */ /* 0x000fe2000801003b */
[----:B------:R-:W-:-:S02]  /*5bb0*/  FSEL R28, R28, -INF , !P3 ;  /* 0xff8000001c1c7808 */ /* 0x000fc40005800000 */
[----:B------:R-:W-:Y:S02]  /*5bc0*/  FSEL R4, R4, -INF , !P3 ;  /* 0xff80000004047808 */ /* 0x000fe40005800000 */
[----:B------:R-:W-:Y:S02]  /*5bd0*/  IABS R15, R15 ;  /* 0x0000000f000f7213 */ /* 0x000fe40000000000 */
[----:B------:R-:W-:Y:S02]  /*5be0*/  ISETP.GE.AND P3, PT, R12, UR24, PT ;  /* 0x000000180c007c0c */ /* 0x000fe4000bf66270 */
[----:B------:R-:W-:Y:S02]  /*5bf0*/  IABS R12, R36 ;  /* 0x00000024000c7213 */ /* 0x000fe40000000000 */
[----:B------:R-:W-:Y:S02]  /*5c00*/  I2FP.F32.S32 R13, R13 ;  /* 0x0000000d000d7245 */ /* 0x000fe40000201400 */
[----:B------:R-:W-:-:S02]  /*5c10*/  I2FP.F32.S32 R11, R11 ;  /* 0x0000000b000b7245 */ /* 0x000fc40000201400 */
[----:B------:R-:W-:Y:S01]  /*5c20*/  I2FP.F32.S32 R15, R15 ;  /* 0x0000000f000f7245 */ /* 0x000fe20000201400 */
[----:B------:R-:W-:Y:S01]  /*5c30*/  FFMA.FTZ R224, R13, -UR5, R50 ;  /* 0x800000050de07c23 */ /* 0x000fe20008010032 */
[----:B------:R-:W-:Y:S01]  /*5c40*/  I2FP.F32.S32 R18, R18 ;  /* 0x0000001200127245 */ /* 0x000fe20000201400 */
[----:B------:R-:W-:Y:S01]  /*5c50*/  FFMA.FTZ R206, R11, -UR5, R46 ;  /* 0x800000050bce7c23 */ /* 0x000fe2000801002e */
[----:B------:R-:W-:Y:S02]  /*5c60*/  FSEL R22, R22, -INF , !P2 ;  /* 0xff80000016167808 */ /* 0x000fe40005000000 */
[----:B------:R-:W-:Y:S01]  /*5c70*/  FSEL R16, R16, -INF , !P2 ;  /* 0xff80000010107808 */ /* 0x000fe20005000000 */
[----:B------:R-:W-:Y:S01]  /*5c80*/  FFMA.FTZ R18, R18, -UR5, R53 ;  /* 0x8000000512127c23 */ /* 0x000fe20008010035 */
[----:B------:R-:W-:Y:S02]  /*5c90*/  I2FP.F32.S32 R12, R12 ;  /* 0x0000000c000c7245 */ /* 0x000fe40000201400 */
[----:B------:R-:W-:Y:S01]  /*5ca0*/  ISETP.GE.AND P2, PT, R8, UR24, PT ;  /* 0x0000001808007c0c */ /* 0x000fe2000bf46270 */
[----:B------:R-:W-:Y:S01]  /*5cb0*/  IMAD.IADD R8, R7, 0x1, -R8 ;  /* 0x0000000107087824 */ /* 0x000fe200078e0a08 */
[----:B------:R-:W-:Y:S01]  /*5cc0*/  FSEL R10, R10, -INF , !P1 ;  /* 0xff8000000a0a7808 */ /* 0x000fe20004800000 */
[----:B------:R-:W-:Y:S01]  /*5cd0*/  FFMA.FTZ R12, R12, -UR5, R55 ;  /* 0x800000050c0c7c23 */ /* 0x000fe20008010037 */
[----:B------:R-:W-:-:S02]  /*5ce0*/  FSEL R20, R20, -INF , !P1 ;  /* 0xff80000014147808 */ /* 0x000fc40004800000 */
[----:B------:R-:W-:Y:S02]  /*5cf0*/  ISETP.GE.AND P5, PT, R38, UR24, PT ;  /* 0x0000001826007c0c */ /* 0x000fe4000bfa6270 */
[----:B------:R-:W-:Y:S01]  /*5d00*/  ISETP.GE.AND P1, PT, R14, UR24, PT ;  /* 0x000000180e007c0c */ /* 0x000fe2000bf26270 */
[----:B------:R-:W-:Y:S01]  /*5d10*/  FFMA.FTZ R14, R15, -UR5, R54 ;  /* 0x800000050f0e7c23 */ /* 0x000fe20008010036 */
[----:B------:R-:W-:Y:S02]  /*5d20*/  IABS R19, R19 ;  /* 0x0000001300137213 */ /* 0x000fe40000000000 */
[C-C-:B------:R-:W-:Y:S02]  /*5d30*/  LOP3.LUT R50, R9.reuse, 0x29, R2.reuse, 0xfe, !PT ;  /* 0x0000002909327812 */ /* 0x140fe400078efe02 */
[C-C-:B------:R-:W-:Y:S02]  /*5d40*/  LOP3.LUT R46, R9.reuse, 0x30, R2.reuse, 0xfe, !PT ;  /* 0x00000030092e7812 */ /* 0x140fe400078efe02 */
[----:B------:R-:W-:Y:S01]  /*5d50*/  LOP3.LUT R38, R9, 0x31, R2, 0xfe, !PT ;  /* 0x0000003109267812 */ /* 0x000fe200078efe02 */
[----:B------:R-:W-:Y:S01]  /*5d60*/  IMAD.IADD R15, R5, 0x1, -R50 ;  /* 0x00000001050f7824 */ /* 0x000fe200078e0a32 */
[----:B------:R-:W-:Y:S01]  /*5d70*/  LOP3.LUT R36, R9, 0x38, R2, 0xfe, !PT ;  /* 0x0000003809247812 */ /* 0x000fe200078efe02 */
[----:B------:R-:W-:Y:S01]  /*5d80*/  IMAD.IADD R13, R5, 0x1, -R46 ;  /* 0x00000001050d7824 */ /* 0x000fe200078e0a2e */
[----:B------:R-:W-:Y:S01]  /*5d90*/  LOP3.LUT R54, R9, 0x39, R2, 0xfe, !PT ;  /* 0x0000003909367812 */ /* 0x000fe200078efe02 */
[C---:B------:R-:W-:Y:S01]  /*5da0*/  IMAD.IADD R11, R5.reuse, 0x1, -R38 ;  /* 0x00000001050b7824 */ /* 0x040fe200078e0a26 */
[----:B------:R-:W-:Y:S01]  /*5db0*/  I2FP.F32.S32 R19, R19 ;  /* 0x0000001300137245 */ /* 0x000fe20000201400 */
[C---:B------:R-:W-:Y:S01]  /*5dc0*/  IMAD.IADD R9, R5.reuse, 0x1, -R36 ;  /* 0x0000000105097824 */ /* 0x040fe200078e0a24 */
[----:B------:R-:W-:Y:S01]  /*5dd0*/  IABS R8, R8 ;  /* 0x0000000800087213 */ /* 0x000fe20000000000 */
[----:B------:R-:W-:Y:S01]  /*5de0*/  IMAD.IADD R5, R5, 0x1, -R54 ;  /* 0x0000000105057824 */ /* 0x000fe200078e0a36 */
[----:B------:R-:W-:Y:S01]  /*5df0*/  FSEL R18, R18, -INF , !P4 ;  /* 0xff80000012127808 */ /* 0x000fe20006000000 */
[----:B------:R-:W-:Y:S01]  /*5e00*/  FFMA.FTZ R52, R19, -UR5, R52 ;  /* 0x8000000513347c23 */ /* 0x000fe20008010034 */
[----:B------:R-:W-:-:S02]  /*5e10*/  FSEL R12, R12, -INF , !P4 ;  /* 0xff8000000c0c7808 */ /* 0x000fc40006000000 */
[----:B------:R-:W-:Y:S02]  /*5e20*/  I2FP.F32.S32 R8, R8 ;  /* 0x0000000800087245 */ /* 0x000fe40000201400 */
[----:B------:R-:W-:Y:S01]  /*5e30*/  ISETP.GE.AND P4, PT, R46, UR24, PT ;  /* 0x000000182e007c0c */ /* 0x000fe2000bf86270 */
[----:B------:R-:W-:Y:S01]  /*5e40*/  IMAD.IADD R46, R7, 0x1, -R46 ;  /* 0x00000001072e7824 */ /* 0x000fe200078e0a2e */
[----:B------:R-:W-:Y:S01]  /*5e50*/  IABS R5, R5 ;  /* 0x0000000500057213 */ /* 0x000fe20000000000 */
[----:B------:R-:W-:Y:S01]  /*5e60*/  FFMA.FTZ R51, R8, -UR5, R51 ;  /* 0x8000000508337c23 */ /* 0x000fe20008010033 */
[----:B------:R-:W-:Y:S02]  /*5e70*/  IABS R11, R11 ;  /* 0x0000000b000b7213 */ /* 0x000fe40000000000 */
[----:B------:R-:W-:Y:S02]  /*5e80*/  FSEL R8, R52, -INF , !P5 ;  /* 0xff80000034087808 */ /* 0x000fe40006800000 */
[----:B------:R-:W-:-:S02]  /*5e90*/  IABS R46, R46 ;  /* 0x0000002e002e7213 */ /* 0x000fc40000000000 */
[----:B------:R-:W-:Y:S02]  /*5ea0*/  I2FP.F32.S32 R52, R5 ;  /* 0x0000000500347245 */ /* 0x000fe40000201400 */
[----:B------:R-:W-:Y:S02]  /*5eb0*/  FSEL R240, R48, -INF , !P3 ;  /* 0xff80000030f07808 */ /* 0x000fe40005800000 */
[----:B------:R-:W-:Y:S01]  /*5ec0*/  FMNMX3.FTZ R5, R32, R34, R30, !PT ;  /* 0x0000002220057276 */ /* 0x000fe2000781001e */
[----:B------:R-:W-:Y:S01]  /*5ed0*/  FFMA.FTZ R52, R52, -UR5, R77 ;  /* 0x8000000534347c23 */ /* 0x000fe2000801004d */
[----:B------:R-:W-:Y:S02]  /*5ee0*/  I2FP.F32.S32 R48, R11 ;  /* 0x0000000b00307245 */ /* 0x000fe40000201400 */
[----:B------:R-:W-:Y:S02]  /*5ef0*/  I2FP.F32.S32 R11, R46 ;  /* 0x0000002e000b7245 */ /* 0x000fe40000201400 */
[----:B------:R-:W-:Y:S01]  /*5f00*/  FSEL R14, R14, -INF , !P5 ;  /* 0xff8000000e0e7808 */ /* 0x000fe20006800000 */
[----:B------:R-:W-:Y:S01]  /*5f10*/  FFMA.FTZ R41, R48, -UR5, R41 ;  /* 0x8000000530297c23 */ /* 0x000fe20008010029 */
[----:B------:R-:W-:Y:S01]  /*5f20*/  FMNMX3.FTZ R5, R5, R28, R22, !PT ;  /* 0x0000001c05057276 */ /* 0x000fe20007810016 */
[----:B------:R-:W-:Y:S01]  /*5f30*/  FFMA.FTZ R42, R11, -UR5, R42 ;  /* 0x800000050b2a7c23 */ /* 0x000fe2000801002a */
[----:B------:R-:W-:Y:S01]  /*5f40*/  ISETP.GE.AND P5, PT, R50, UR24, PT ;  /* 0x0000001832007c0c */ /* 0x000fe2000bfa6270 */
[----:B------:R-:W-:Y:S01]  /*5f50*/  IMAD.IADD R50, R7, 0x1, -R50 ;  /* 0x0000000107327824 */ /* 0x000fe200078e0a32 */
[----:B------:R-:W-:-:S02]  /*5f60*/  IABS R15, R15 ;  /* 0x0000000f000f7213 */ /* 0x000fc40000000000 */
[----:B------:R-:W-:Y:S02]  /*5f70*/  IABS R13, R13 ;  /* 0x0000000d000d7213 */ /* 0x000fe40000000000 */
[----:B------:R-:W-:Y:S02]  /*5f80*/  FSEL R224, R224, -INF , !P3 ;  /* 0xff800000e0e07808 */ /* 0x000fe40005800000 */
[----:B------:R-:W-:Y:S02]  /*5f90*/  FSEL R238, R49, -INF , !P2 ;  /* 0xff80000031ee7808 */ /* 0x000fe40005000000 */
[----:B------:R-:W-:Y:S02]  /*5fa0*/  FSEL R222, R51, -INF , !P2 ;  /* 0xff80000033de7808 */ /* 0x000fe40005000000 */
[----:B------:R-:W-:Y:S02]  /*5fb0*/  FMNMX3.FTZ R11, R5, R10, R8, !PT ;  /* 0x0000000a050b7276 */ /* 0x000fe40007810008 */
[----:B------:R-:W-:Y:S01]  /*5fc0*/  ISETP.GE.AND P3, PT, R38, UR24, PT ;  /* 0x0000001826007c0c */ /* 0x000fe2000bf66270 */
[C---:B------:R-:W-:Y:S01]  /*5fd0*/  IMAD.IADD R38, R7.reuse, 0x1, -R38 ;  /* 0x0000000107267824 */ /* 0x040fe200078e0a26 */
[----:B------:R-:W-:Y:S01]  /*5fe0*/  ISETP.GE.AND P2, PT, R36, UR24, PT ;  /* 0x0000001824007c0c */ /* 0x000fe2000bf46270 */
[C---:B------:R-:W-:Y:S01]  /*5ff0*/  IMAD.IADD R36, R7.reuse, 0x1, -R36 ;  /* 0x0000000107247824 */ /* 0x040fe200078e0a24 */
[----:B------:R-:W-:Y:S01]  /*6000*/  FSEL R234, R44, -INF , !P1 ;  /* 0xff8000002cea7808 */ /* 0x000fe20004800000 */
[----:B------:R-:W-:Y:S01]  /*6010*/  IMAD.IADD R7, R7, 0x1, -R54 ;  /* 0x0000000107077824 */ /* 0x000fe200078e0a36 */
[----:B------:R-:W-:-:S02]  /*6020*/  IABS R9, R9 ;  /* 0x0000000900097213 */ /* 0x000fc40000000000 */
[----:B------:R-:W-:Y:S02]  /*6030*/  FMNMX3.FTZ R5, R24, R26, R6, !PT ;  /* 0x0000001a18057276 */ /* 0x000fe40007810006 */
[----:B------:R-:W-:Y:S02]  /*6040*/  I2FP.F32.S32 R44, R15 ;  /* 0x0000000f002c7245 */ /* 0x000fe40000201400 */
[----:B------:R-:W-:Y:S02]  /*6050*/  I2FP.F32.S32 R13, R13 ;  /* 0x0000000d000d7245 */ /* 0x000fe40000201400 */
[----:B------:R-:W-:Y:S01]  /*6060*/  IABS R50, R50 ;  /* 0x0000003200327213 */ /* 0x000fe20000000000 */
[----:B------:R-:W-:Y:S01]  /*6070*/  FFMA.FTZ R44, R44, -UR5, R45 ;  /* 0x800000052c2c7c23 */ /* 0x000fe2000801002d */
[----:B------:R-:W-:Y:S01]  /*6080*/  I2FP.F32.S32 R9, R9 ;  /* 0x0000000900097245 */ /* 0x000fe20000201400 */
[----:B------:R-:W-:Y:S01]  /*6090*/  FFMA.FTZ R13, R13, -UR5, R40 ;  /* 0x800000050d0d7c23 */ /* 0x000fe20008010028 */
[----:B------:R-:W-:-:S02]  /*60a0*/  FMNMX3.FTZ R5, R5, R4, R16, !PT ;  /* 0x0000000405057276 */ /* 0x000fc40007810010 */
[----:B------:R-:W-:Y:S01]  /*60b0*/  IABS R38, R38 ;  /* 0x0000002600267213 */ /* 0x000fe20000000000 */
[----:B------:R-:W-:Y:S01]  /*60c0*/  FFMA.FTZ R9, R9, -UR5, R76 ;  /* 0x8000000509097c23 */ /* 0x000fe2000801004c */
[----:B------:R-:W-:Y:S02]  /*60d0*/  IABS R36, R36 ;  /* 0x0000002400247213 */ /* 0x000fe40000000000 */
[----:B------:R-:W-:Y:S02]  /*60e0*/  I2FP.F32.S32 R50, R50 ;  /* 0x0000003200327245 */ /* 0x000fe40000201400 */
[----:B------:R-:W-:Y:S02]  /*60f0*/  FMNMX3.FTZ R11, R11, R18, R240, !PT ;  /* 0x000000120b0b7276 */ /* 0x000fe400078100f0 */
[----:B------:R-:W-:Y:S01]  /*6100*/  FMNMX3.FTZ R5, R5, R20, R14, !PT ;  /* 0x0000001405057276 */ /* 0x000fe2000781000e */
[----:B------:R-:W-:Y:S01]  /*6110*/  FFMA.FTZ R47, R50, -UR5, R47 ;  /* 0x80000005322f7c23 */ /* 0x000fe2000801002f */
[----:B------:R-:W-:-:S02]  /*6120*/  I2FP.F32.S32 R38, R38 ;  /* 0x0000002600267245 */ /* 0x000fc40000201400 */
[----:B------:R-:W-:Y:S02]  /*6130*/  I2FP.F32.S32 R15, R36 ;  /* 0x00000024000f7245 */ /* 0x000fe40000201400 */
[----:B------:R-:W-:Y:S01]  /*6140*/  IABS R7, R7 ;  /* 0x0000000700077213 */ /* 0x000fe20000000000 */
[----:B------:R-:W-:Y:S01]  /*6150*/  FFMA.FTZ R43, R38, -UR5, R43 ;  /* 0x80000005262b7c23 */ /* 0x000fe2000801002b */
[----:B------:R-:W-:Y:S01]  /*6160*/  FSEL R228, R44, -INF , !P5 ;  /* 0xff8000002ce47808 */ /* 0x000fe20006800000 */
[----:B------:R-:W-:Y:S01]  /*6170*/  FFMA.FTZ R78, R15, -UR5, R78 ;  /* 0x800000050f4e7c23 */ /* 0x000fe2000801004e */
[----:B------:R-:W-:Y:S02]  /*6180*/  FSEL R216, R13, -INF , !P4 ;  /* 0xff8000000dd87808 */ /* 0x000fe40006000000 */
[----:B------:R-:W-:Y:S02]  /*6190*/  FMNMX3.FTZ R11, R11, R238, R234, !PT ;  /* 0x000000ee0b0b7276 */ /* 0x000fe400078100ea */
[----:B------:R-:W-:-:S02]  /*61a0*/  FSEL R206, R206, -INF , !P1 ;  /* 0xff800000cece7808 */ /* 0x000fc40004800000 */
[----:B------:R-:W-:Y:S02]  /*61b0*/  FMNMX3.FTZ R5, R5, R12, R224, !PT ;  /* 0x0000000c05057276 */ /* 0x000fe400078100e0 */
[----:B------:R-:W-:Y:S02]  /*61c0*/  FSEL R210, R9, -INF , !P2 ;  /* 0xff80000009d27808 */ /* 0x000fe40005000000 */
[----:B------:R-:W-:Y:S02]  /*61d0*/  I2FP.F32.S32 R36, R7 ;  /* 0x0000000700247245 */ /* 0x000fe40000201400 */
[----:B------:R-:W-:Y:S02]  /*61e0*/  ISETP.GE.AND P1, PT, R54, UR24, PT ;  /* 0x0000001836007c0c */ /* 0x000fe4000bf26270 */
[----:B------:R-:W-:Y:S01]  /*61f0*/  FSEL R214, R41, -INF , !P3 ;  /* 0xff80000029d67808 */ /* 0x000fe20005800000 */
[----:B------:R-:W-:Y:S01]  /*6200*/  FFMA.FTZ R36, R36, -UR5, R79 ;  /* 0x8000000524247c23 */ /* 0x000fe2000801004f */
[----:B------:R-:W-:-:S02]  /*6210*/  FMNMX3.FTZ R9, R11, R228, R216, !PT ;  /* 0x000000e40b097276 */ /* 0x000fc400078100d8 */
[----:B------:R-:W-:Y:S02]  /*6220*/  FSEL R212, R47, -INF , !P5 ;  /* 0xff8000002fd47808 */ /* 0x000fe40006800000 */
[----:B------:R-:W-:Y:S02]  /*6230*/  FSEL R208, R42, -INF , !P4 ;  /* 0xff8000002ad07808 */ /* 0x000fe40006000000 */
[----:B------:R-:W-:Y:S02]  /*6240*/  FMNMX3.FTZ R5, R5, R222, R206, !PT ;  /* 0x000000de05057276 */ /* 0x000fe400078100ce */
[----:B------:R-:W-:Y:S02]  /*6250*/  FSEL R209, R52, -INF , !P1 ;  /* 0xff80000034d17808 */ /* 0x000fe40004800000 */
[----:B------:R-:W-:Y:S02]  /*6260*/  FMNMX3.FTZ R38, R9, R214, R210, !PT ;  /* 0x000000d609267276 */ /* 0x000fe400078100d2 */
[----:B------:R-:W-:-:S02]  /*6270*/  FSEL R204, R43, -INF , !P3 ;  /* 0xff8000002bcc7808 */ /* 0x000fc40005800000 */
[----:B------:R-:W-:Y:S02]  /*6280*/  FSEL R203, R78, -INF , !P2 ;  /* 0xff8000004ecb7808 */ /* 0x000fe40005000000 */
[----:B------:R-:W-:Y:S02]  /*6290*/  FMNMX3.FTZ R5, R5, R212, R208, !PT ;  /* 0x000000d405057276 */ /* 0x000fe400078100d0 */
[----:B------:R-:W-:Y:S02]  /*62a0*/  FMNMX.FTZ R7, R209, R38, !PT ;  /* 0x00000026d1077209 */ /* 0x000fe40007810000 */
[----:B------:R-:W-:Y:S02]  /*62b0*/  FSEL R202, R36, -INF , !P1 ;  /* 0xff80000024ca7808 */ /* 0x000fe40004800000 */
[----:B------:R-:W-:Y:S01]  /*62c0*/  FMNMX3.FTZ R5, R5, R204, R203, !PT ;  /* 0x000000cc05057276 */ /* 0x000fe200078100cb */
[----:B------:R-:W2:Y:S01]  /*62d0*/  SHFL.BFLY PT, R38, R7, 0x2, 0x1f ;  /* 0x0c401f0007267f89 */ /* 0x000ea200000e0000 */
[----:B------:R-:W-:-:S02]  /*62e0*/  SEL R198, R3, 0xffffffe0, !P6 ;  /* 0xffffffe003c67807 */ /* 0x000fc40007000000 */
[----:B------:R-:W-:Y:S02]  /*62f0*/  FMNMX.FTZ R11, R202, R5, !PT ;  /* 0x00000005ca0b7209 */ /* 0x000fe40007810000 */
[----:B------:R-:W-:-:S03]  /*6300*/  LOP3.LUT R221, R84, 0x200, R85, 0xf8, !PT ;  /* 0x0000020054dd7812 */ /* 0x000fc600078ef855 */
[----:B------:R-:W3:Y:S01]  /*6310*/  SHFL.BFLY PT, R36, R11, 0x2, 0x1f ;  /* 0x0c401f000b247f89 */ /* 0x000ee200000e0000 */
[----:B------:R-:W-:-:S05]  /*6320*/  LEA R221, R221, UR6, 0x1 ;  /* 0x00000006dddd7c11 */ /* 0x000fca000f8e08ff */
[----:B------:R-:W-:Y:S01]  /*6330*/  IMAD.IADD R200, R198, 0x1, R221 ;  /* 0x00000001c6c87824 */ /* 0x000fe200078e02dd */
[----:B------:R-:W-:Y:S01]  /*6340*/  LDSM.16.MT88.4 R156, [R221+0x10000] ;  /* 0x01000000dd9c783b */ /* 0x000fe20000004200 */
[----:B------:R-:W-:-:S03]  /*6350*/  VIADD R199, R221, 0x10040 ;  /* 0x00010040ddc77836 */ /* 0x000fc60000000000 */
[----:B------:R-:W-:Y:S04]  /*6360*/  LDSM.16.MT88.4 R40, [R200+0x10000] ;  /* 0x01000000c828783b */ /* 0x000fe80000004200 */
[----:B------:R-:W-:Y:S01]  /*6370*/  LDSM.16.MT88.4 R72, [R200+0x12000] ;  /* 0x01200000c848783b */ /* 0x000fe20000004200 */
[----:B--2---:R-:W-:-:S03]  /*6380*/  FMNMX.FTZ R9, R7, R38, !PT ;  /* 0x0000002607097209 */ /* 0x004fc60007810000 */
[----:B------:R-:W-:Y:S04]  /*6390*/  LDSM.16.MT88.4 R104, [R200+0x14000] ;  /* 0x01400000c868783b */ /* 0x000fe80000004200 */
[----:B------:R-:W2:Y:S01]  /*63a0*/  SHFL.BFLY PT, R164, R9, 0x1, 0x1f ;  /* 0x0c201f0009a47f89 */ /* 0x000ea200000e0000 */
[----:B---3--:R-:W-:-:S03]  /*63b0*/  FMNMX.FTZ R36, R11, R36, !PT ;  /* 0x000000240b247209 */ /* 0x008fc60007810000 */
[----:B------:R-:W-:Y:S04]  /*63c0*/  LDSM.16.MT88.4 R136, [R200+0x16000] ;  /* 0x01600000c888783b */ /* 0x000fe80000004200 */
[----:B------:R-:W3:Y:S04]  /*63d0*/  SHFL.BFLY PT, R5, R36, 0x1, 0x1f ;  /* 0x0c201f0024057f89 */ /* 0x000ee800000e0000 */
[----:B------:R-:W-:Y:S04]  /*63e0*/  LDSM.16.MT88.4 R64, [R221+0x12000] ;  /* 0x01200000dd40783b */ /* 0x000fe80000004200 */
[----:B------:R-:W-:Y:S04]  /*63f0*/  LDSM.16.MT88.4 R96, [R221+0x14000] ;  /* 0x01400000dd60783b */ /* 0x000fe80000004200 */
[----:B------:R-:W-:Y:S01]  /*6400*/  LDSM.16.MT88.4 R128, [R221+0x16000] ;  /* 0x01600000dd80783b */ /* 0x000fe20000004200 */
[----:B--2---:R-:W-:-:S03]  /*6410*/  FMNMX.FTZ R164, R9, R164, !PT ;  /* 0x000000a409a47209 */ /* 0x004fc60007810000 */
[----:B------:R-:W-:Y:S01]  /*6420*/  LDSM.16.MT88.4 R180, [R200+0x16800] ;  /* 0x01680000c8b4783b */ /* 0x000fe20000004200 */
[C---:B------:R-:W-:Y:S01]  /*6430*/  FSETP.NEU.FTZ.AND P1, PT, R164.reuse, -INF , PT ;  /* 0xff800000a400780b */ /* 0x040fe20003f3d000 */
[----:B-1----:R-:W-:Y:S02]  /*6440*/  FMUL.FTZ R211, R164, UR4 ;  /* 0x00000004a4d37c20 */ /* 0x002fe40008410000 */
[----:B------:R-:W-:Y:S01]  /*6450*/  LDSM.16.MT88.4 R176, [R221+0x10800] ;  /* 0x01080000ddb0783b */ /* 0x000fe20000004200 */
[----:B---3--:R-:W-:Y:S02]  /*6460*/  FMNMX.FTZ R3, R36, R5, !PT ;  /* 0x0000000524037209 */ /* 0x008fe40007810000 */
[----:B------:R-:W-:Y:S02]  /*6470*/  FSEL R211, R211, RZ, P1 ;  /* 0x000000ffd3d37208 */ /* 0x000fe40000800000 */
[C---:B------:R-:W-:Y:S01]  /*6480*/  FSETP.NEU.FTZ.AND P1, PT, R3.reuse, -INF , PT ;  /* 0xff8000000300780b */ /* 0x040fe20003f3d000 */
[----:B------:R-:W-:-:S02]  /*6490*/  FMUL.FTZ R205, R3, UR4 ;  /* 0x0000000403cd7c20 */ /* 0x000fc40008410000 */
        /* <DEDUP_REMOVED lines=9> */
[----:B------:R-:W-:Y:S02]  /*6530*/  VIADD R4, R221, 0x10000 ;  /* 0x00010000dd047836 */ /* 0x000fe40000000000 */
[--C-:B------:R-:W-:Y:S01]  /*6540*/  FFMA.FTZ R191, R6, UR4, -R205.reuse ;  /* 0x0000000406bf7c23 */ /* 0x100fe200080108cd */
[--C-:B------:R-:W-:Y:S01]  /*6550*/  FFMA.FTZ R195, R24, UR4, -R205.reuse ;  /* 0x0000000418c37c23 */ /* 0x100fe200080108cd */
[----:B------:R-:W-:Y:S01]  /*6560*/  FFMA.FTZ R194, R26, UR4, -R205 ;  /* 0x000000041ac27c23 */ /* 0x000fe200080108cd */
[----:B------:R-:W-:Y:S01]  /*6570*/  @P0 VIADD R199, R4, 0xffffffc0 ;  /* 0xffffffc004c70836 */ /* 0x000fe20000000000 */
[----:B------:R-:W1:Y:S01]  /*6580*/  MUFU.EX2 R196, R196 ;  /* 0x000000c400c47308 */ /* 0x000e620000000800 */
[----:B------:R-:W-:Y:S01]  /*6590*/  LDSM.16.MT88.4 R8, [R200+0x10800] ;  /* 0x01080000c808783b */ /* 0x000fe20000004200 */
[----:B------:R-:W-:Y:S01]  /*65a0*/  FFMA.FTZ R184, R18, UR4, -R211 ;  /* 0x0000000412b87c23 */ /* 0x000fe200080108d3 */
[----:B------:R-:W-:Y:S01]  /*65b0*/  IMAD.IADD R198, R198, 0x1, R199 ;  /* 0x00000001c6c67824 */ /* 0x000fe200078e02c7 */
[----:B------:R-:W-:Y:S01]  /*65c0*/  MUFU.EX2 R193, R193 ;  /* 0x000000c100c17308 */ /* 0x000fe20000000800 */
[----:B------:R-:W2:Y:S01]  /*65d0*/  LDSM.16.MT88.4 R48, [R199] ;  /* 0x00000000c730783b */ /* 0x000ea20000004200 */
[----:B------:R-:W-:Y:S01]  /*65e0*/  FFMA.FTZ R187, R16, UR4, -R205 ;  /* 0x0000000410bb7c23 */ /* 0x000fe200080108cd */
[----:B------:R-:W-:Y:S01]  /*65f0*/  FFMA.FTZ R189, R22, UR4, -R211 ;  /* 0x0000000416bd7c23 */ /* 0x000fe200080108d3 */
[----:B------:R-:W3:Y:S01]  /*6600*/  MUFU.EX2 R192, R192 ;  /* 0x000000c000c07308 */ /* 0x000ee20000000800 */
[----:B------:R-:W4:Y:S01]  /*6610*/  LDSM.16.MT88.4 R56, [R198] ;  /* 0x00000000c638783b */ /* 0x000f220000004200 */
[--C-:B------:R-:W-:Y:S01]  /*6620*/  FFMA.FTZ R186, R20, UR4, -R205.reuse ;  /* 0x0000000414ba7c23 */ /* 0x100fe200080108cd */
[--C-:B------:R-:W-:Y:S01]  /*6630*/  FFMA.FTZ R167, R14, UR4, -R205.reuse ;  /* 0x000000040ea77c23 */ /* 0x100fe200080108cd */
[----:B------:R-:W-:Y:S01]  /*6640*/  MUFU.EX2 R195, R195 ;  /* 0x000000c300c37308 */ /* 0x000fe20000000800 */
[----:B------:R-:W5:Y:S01]  /*6650*/  LDSM.16.MT88.4 R80, [R199+0x2000] ;  /* 0x00200000c750783b */ /* 0x000f620000004200 */
[----:B-1----:R-:W-:Y:S01]  /*6660*/  F2FP.F16.F32.PACK_AB R148, R196, R197 ;  /* 0x000000c5c494723e */ /* 0x002fe200000000ff */
[--C-:B------:R-:W-:Y:S01]  /*6670*/  FFMA.FTZ R166, R12, UR4, -R205.reuse ;  /* 0x000000040ca67c23 */ /* 0x100fe200080108cd */
[----:B------:R-:W1:Y:S01]  /*6680*/  MUFU.EX2 R194, R194 ;  /* 0x000000c200c27308 */ /* 0x000e620000000800 */
[----:B------:R-:W5:Y:S01]  /*6690*/  LDSM.16.MT88.4 R88, [R198+0x2000] ;  /* 0x00200000c658783b */ /* 0x000f620000004200 */
[--C-:B------:R-:W-:Y:S01]  /*66a0*/  FFMA.FTZ R207, R224, UR4, -R205.reuse ;  /* 0x00000004e0cf7c23 */ /* 0x100fe200080108cd */
[--C-:B------:R-:W-:Y:S01]  /*66b0*/  FFMA.FTZ R201, R206, UR4, -R205.reuse ;  /* 0x00000004cec97c23 */ /* 0x100fe200080108cd */
[----:B------:R-:W-:Y:S01]  /*66c0*/  MUFU.EX2 R191, R191 ;  /* 0x000000bf00bf7308 */ /* 0x000fe20000000800 */
[----:B------:R-:W5:Y:S01]  /*66d0*/  LDSM.16.MT88.4 R112, [R199+0x4000] ;  /* 0x00400000c770783b */ /* 0x000f620000004200 */
[----:B---3--:R-:W-:Y:S01]  /*66e0*/  F2FP.F16.F32.PACK_AB R150, R192, R193 ;  /* 0x000000c1c096723e */ /* 0x008fe200000000ff */
[--C-:B------:R-:W-:Y:S01]  /*66f0*/  FFMA.FTZ R212, R212, UR4, -R205.reuse ;  /* 0x00000004d4d47c23 */ /* 0x100fe200080108cd */
[----:B------:R-:W3:Y:S01]  /*6700*/  MUFU.EX2 R190, R190 ;  /* 0x000000be00be7308 */ /* 0x000ee20000000800 */
[----:B------:R-:W5:Y:S01]  /*6710*/  LDSM.16.MT88.4 R120, [R198+0x4000] ;  /* 0x00400000c678783b */ /* 0x000f620000004200 */
[----:B------:R-:W-:Y:S01]  /*6720*/  FFMA.FTZ R222, R222, UR4, -R205 ;  /* 0x00000004dede7c23 */ /* 0x000fe200080108cd */
[----:B------:R-:W-:Y:S01]  /*6730*/  FFMA.FTZ R241, R209, UR4, -R211 ;  /* 0x00000004d1f17c23 */ /* 0x000fe200080108d3 */
[----:B------:R-:W-:Y:S01]  /*6740*/  MUFU.EX2 R189, R189 ;  /* 0x000000bd00bd7308 */ /* 0x000fe20000000800 */
[----:B------:R-:W5:Y:S01]  /*6750*/  LDSM.16.MT88.4 R144, [R199+0x6000] ;  /* 0x00600000c790783b */ /* 0x000f620000004200 */
[----:B-1----:R-:W-:Y:S01]  /*6760*/  F2FP.F16.F32.PACK_AB R149, R194, R195 ;  /* 0x000000c3c295723e */ /* 0x002fe200000000ff */
[--C-:B------:R-:W-:Y:S01]  /*6770*/  FFMA.FTZ R204, R204, UR4, -R205.reuse ;  /* 0x00000004cccc7c23 */ /* 0x100fe200080108cd */
[----:B------:R-:W1:Y:S01]  /*6780*/  MUFU.EX2 R188, R188 ;  /* 0x000000bc00bc7308 */ /* 0x000e620000000800 */
[----:B------:R-:W1:Y:S01]  /*6790*/  LDSM.16.MT88.4 R4, [R198+0x6000] ;  /* 0x00600000c604783b */ /* 0x000e620000004200 */
[--C-:B------:R-:W-:Y:S01]  /*67a0*/  FFMA.FTZ R239, R202, UR4, -R205.reuse ;  /* 0x00000004caef7c23 */ /* 0x100fe200080108cd */
[----:B------:R-:W-:Y:S01]  /*67b0*/  FFMA.FTZ R203, R203, UR4, -R205 ;  /* 0x00000004cbcb7c23 */ /* 0x000fe200080108cd */
[----:B------:R-:W-:Y:S01]  /*67c0*/  MUFU.EX2 R185, R185 ;  /* 0x000000b900b97308 */ /* 0x000fe20000000800 */
[----:B------:R-:W1:Y:S01]  /*67d0*/  LDSM.16.MT88.4 R16, [R200+0x12800] ;  /* 0x01280000c810783b */ /* 0x000e620000004200 */
[----:B---3--:R-:W-:Y:S01]  /*67e0*/  F2FP.F16.F32.PACK_AB R151, R190, R191 ;  /* 0x000000bfbe97723e */ /* 0x008fe200000000ff */
[----:B------:R-:W-:Y:S01]  /*67f0*/  FADD.FTZ R196, R197, R196 ;  /* 0x000000c4c5c47221 */ /* 0x000fe20000010000 */
[----:B------:R-:W-:Y:S01]  /*6800*/  MUFU.EX2 R184, R184 ;  /* 0x000000b800b87308 */ /* 0x000fe20000000800 */
[----:B------:R-:W3:Y:S01]  /*6810*/  LDSM.16.MT88.4 R12, [R200+0x14800] ;  /* 0x01480000c80c783b */ /* 0x000ee20000004200 */
[----:B------:R-:W-:Y:S01]  /*6820*/  FADD.FTZ R194, R195, R194 ;  /* 0x000000c2c3c27221 */ /* 0x000fe20000010000 */
[----:B------:R-:W-:Y:S01]  /*6830*/  FADD.FTZ R193, R193, R196 ;  /* 0x000000c4c1c17221 */ /* 0x000fe20000010000 */
[----:B------:R-:W-:Y:S01]  /*6840*/  MUFU.EX2 R187, R187 ;  /* 0x000000bb00bb7308 */ /* 0x000fe20000000800 */
[C---:B------:R-:W-:Y:S01]  /*6850*/  HMMA.16816.F32 R36, R148.reuse, R40, RZ ;  /* 0x000000289424723c */ /* 0x040fe200000018ff */
[----:B------:R-:W3:Y:S01]  /*6860*/  LDSM.16.MT88.4 R24, [R221+0x14800] ;  /* 0x01480000dd18783b */ /* 0x000ee20000004200 */
[----:B------:R-:W-:Y:S01]  /*6870*/  FADD.FTZ R191, R191, R194 ;  /* 0x000000c2bfbf7221 */ /* 0x000fe20000010000 */
[----:B------:R-:W1:Y:S01]  /*6880*/  MUFU.EX2 R186, R186 ;  /* 0x000000ba00ba7308 */ /* 0x000e620000000800 */
[----:B------:R-:W-:Y:S01]  /*6890*/  FADD.FTZ R192, R192, R193 ;  /* 0x000000c1c0c07221 */ /* 0x000fe20000010000 */
[----:B------:R-:W-:Y:S01]  /*68a0*/  LDSM.16.MT88.4 R172, [R199+0x800] ;  /* 0x00080000c7ac783b */ /* 0x000fe20000004200 */
[----:B------:R-:W-:Y:S01]  /*68b0*/  FADD.FTZ R190, R190, R191 ;  /* 0x000000bfbebe7221 */ /* 0x000fe20000010000 */
[----:B------:R-:W-:Y:S01]  /*68c0*/  MUFU.EX2 R167, R167 ;  /* 0x000000a700a77308 */ /* 0x000fe20000000800 */
[C---:B------:R-:W-:Y:S01]  /*68d0*/  HMMA.16816.F32 R40, R148.reuse, R42, RZ ;  /* 0x0000002a9428723c */ /* 0x040fe200000018ff */
[----:B------:R-:W-:Y:S02]  /*68e0*/  LDSM.16.MT88.4 R168, [R198+0x800] ;  /* 0x00080000c6a8783b */ /* 0x000fe40000004200 */
[----:B------:R-:W1:Y:S02]  /*68f0*/  MUFU.EX2 R166, R166 ;  /* 0x000000a600a67308 */ /* 0x000e640000000800 */
[----:B------:R-:W-:Y:S02]  /*6900*/  LDSM.16.MT88.4 R32, [R199+0x2800] ;  /* 0x00280000c720783b */ /* 0x000fe40000004200 */
[----:B------:R-:W-:Y:S01]  /*6910*/  MUFU.EX2 R207, R207 ;  /* 0x000000cf00cf7308 */ /* 0x000fe20000000800 */
[C---:B------:R-:W-:Y:S01]  /*6920*/  HMMA.16816.F32 R68, R148.reuse, R72, RZ ;  /* 0x000000489444723c */ /* 0x040fe200000018ff */
[----:B------:R-:W-:Y:S02]  /*6930*/  LDSM.16.MT88.4 R28, [R198+0x2800] ;  /* 0x00280000c61c783b */ /* 0x000fe40000004200 */
[----:B------:R-:W-:Y:S02]  /*6940*/  MUFU.EX2 R206, R222 ;  /* 0x000000de00ce7308 */ /* 0x000fe40000000800 */
[----:B------:R-:W-:Y:S02]  /*6950*/  LDSM.16.MT88.4 R20, [R199+0x4800] ;  /* 0x00480000c714783b */ /* 0x000fe40000004200 */
        /* <DEDUP_REMOVED lines=11> */
[C---:B----4-:R-:W-:Y:S08]  /*6a10*/  HMMA.16816.F32 R52, R148.reuse, R56, RZ ;  /* 0x000000389434723c */ /* 0x050ff000000018ff */
[C---:B------:R-:W-:Y:S08]  /*6a20*/  HMMA.16816.F32 R60, R148.reuse, R64, RZ ;  /* 0x00000040943c723c */ /* 0x040ff000000018ff */
[C---:B-----5:R-:W-:Y:S08]  /*6a30*/  HMMA.16816.F32 R76, R148.reuse, R80, RZ ;  /* 0x00000050944c723c */ /* 0x060ff000000018ff */
        /* <DEDUP_REMOVED lines=19> */
[----:B-1----:R-:W-:Y:S01]  /*6b70*/  HMMA.16816.F32 R152, R148, R4, RZ ;  /* 0x000000049498723c */ /* 0x002fe200000018ff */
[----:B------:R-:W-:Y:S01]  /*6b80*/  F2FP.F16.F32.PACK_AB R4, R188, R189 ;  /* 0x000000bdbc04723e */ /* 0x000fe200000000ff */
[----:B------:R-:W-:Y:S01]  /*6b90*/  FADD.FTZ R189, R189, R192 ;  /* 0x000000c0bdbd7221 */ /* 0x000fe20000010000 */
[----:B------:R-:W-:Y:S01]  /*6ba0*/  F2FP.F16.F32.PACK_AB R5, R186, R187 ;  /* 0x000000bbba05723e */ /* 0x000fe200000000ff */
        /* <DEDUP_REMOVED lines=35> */
[----:B------:R-:W5:Y:S04]  /*6de0*/  MUFU.EX2 R180, R180 ;  /* 0x000000b400b47308 */ /* 0x000f680000000800 */
[----:B------:R-:W-:Y:S01]  /*6df0*/  MUFU.EX2 R183, R183 ;  /* 0x000000b700b77308 */ /* 0x000fe20000000800 */
[C---:B------:R-:W-:Y:S03]  /*6e00*/  HMMA.16816.F32 R160, R4.reuse, R176, R160 ;  /* 0x000000b004a0723c */ /* 0x040fe600000018a0 */
[----:B------:R-:W2:Y:S05]  /*6e10*/  MUFU.EX2 R182, R182 ;  /* 0x000000b600b67308 */ /* 0x000eaa0000000800 */
        /* <DEDUP_REMOVED lines=20> */
[C---:B-1----:R-:W-:Y:S08]  /*6f60*/  HMMA.16816.F32 R140, R4.reuse, R8, R140 ;  /* 0x00000008048c723c */ /* 0x042ff0000000188c */
[C---:B------:R-:W-:Y:S01]  /*6f70*/  HMMA.16816.F32 R144, R4.reuse, R10, R144 ;  /* 0x0000000a0490723c */ /* 0x040fe20000001890 */
[----:B------:R-:W1:Y:S07]  /*6f80*/  LDSM.16.MT88.4 R8, [R200+0x17000] ;  /* 0x01700000c808783b */ /* 0x000e6e0000004200 */
[C---:B----4-:R-:W-:Y:S08]  /*6f90*/  HMMA.16816.F32 R152, R4.reuse, R24, R152 ;  /* 0x000000180498723c */ /* 0x050ff00000001898 */
[----:B------:R-:W-:Y:S01]  /*6fa0*/  HMMA.16816.F32 R148, R4, R26, R148 ;  /* 0x0000001a0494723c */ /* 0x000fe20000001894 */
[----:B-----5:R-:W-:Y:S01]  /*6fb0*/  F2FP.F16.F32.PACK_AB R4, R180, R181 ;  /* 0x000000b5b404723e */ /* 0x020fe200000000ff */
[----:B------:R-:W-:Y:S01]  /*6fc0*/  LDSM.16.MT88.4 R24, [R221+0x15000] ;  /* 0x01500000dd18783b */ /* 0x000fe20000004200 */
[----:B--2---:R-:W-:Y:S01]  /*6fd0*/  F2FP.F16.F32.PACK_AB R6, R182, R183 ;  /* 0x000000b7b606723e */ /* 0x004fe200000000ff */
[----:B------:R-:W-:Y:S01]  /*6fe0*/  FADD.FTZ R181, R181, R184 ;  /* 0x000000b8b5b57221 */ /* 0x000fe20000010000 */
[----:B------:R-:W-:Y:S01]  /*6ff0*/  F2FP.F16.F32.PACK_AB R5, R206, R207 ;  /* 0x000000cfce05723e */ /* 0x000fe200000000ff */
[----:B------:R-:W-:Y:S01]  /*7000*/  FADD.FTZ R207, R207, R166 ;  /* 0x000000a6cfcf7221 */ /* 0x000fe20000010000 */
[----:B------:R-:W-:Y:S01]  /*7010*/  F2FP.F16.F32.PACK_AB R7, R212, R201 ;  /* 0x000000c9d407723e */ /* 0x000fe200000000ff */
[----:B------:R-:W-:-:S02]  /*7020*/  FADD.FTZ R180, R180, R181 ;  /* 0x000000b5b4b47221 */ /* 0x000fc40000010000 */
[----:B------:R-:W-:-:S04]  /*7030*/  FADD.FTZ R206, R206, R207 ;  /* 0x000000cfcece7221 */ /* 0x000fc80000010000 */
[----:B------:R-:W-:Y:S01]  /*7040*/  HMMA.16816.F32 R68, R4, R16, R68 ;  /* 0x000000100444723c */ /* 0x000fe20000001844 */
[----:B------:R-:W-:-:S04]  /*7050*/  FADD.FTZ R201, R201, R206 ;  /* 0x000000cec9c97221 */ /* 0x000fc80000010000 */
[----:B------:R-:W-:-:S03]  /*7060*/  FADD.FTZ R212, R212, R201 ;  /* 0x000000c9d4d47221 */ /* 0x000fc60000010000 */
        /* <DEDUP_REMOVED lines=33> */
[----:B------:R-:W1:Y:S04]  /*7280*/  MUFU.EX2 R177, R177 ;  /* 0x000000b100b17308 */ /* 0x000e680000000800 */
[----:B------:R-:W3:Y:S01]  /*7290*/  MUFU.EX2 R178, R178 ;  /* 0x000000b200b27308 */ /* 0x000ee20000000800 */
        /* <DEDUP_REMOVED lines=18> */
[----:B-1----:R-:W-:Y:S01]  /*73c0*/  F2FP.F16.F32.PACK_AB R4, R177, R176 ;  /* 0x000000b0b104723e */ /* 0x002fe200000000ff */
[----:B------:R-:W-:Y:S01]  /*73d0*/  LDSM.16.MT88.4 R24, [R221+0x13800] ;  /* 0x01380000dd18783b */ /* 0x000fe20000004200 */
[----:B---3--:R-:W-:-:S02]  /*73e0*/  F2FP.F16.F32.PACK_AB R6, R241, R178 ;  /* 0x000000b2f106723e */ /* 0x008fc400000000ff */
[----:B--2---:R-:W-:Y:S01]  /*73f0*/  F2FP.F16.F32.PACK_AB R5, R204, R179 ;  /* 0x000000b3cc05723e */ /* 0x004fe200000000ff */
[----:B------:R-:W-:Y:S01]  /*7400*/  FADD.FTZ R179, R179, R212 ;  /* 0x000000d4b3b37221 */ /* 0x000fe20000010000 */
[----:B------:R-:W-:-:S03]  /*7410*/  F2FP.F16.F32.PACK_AB R7, R239, R202 ;  /* 0x000000caef07723e */ /* 0x000fc600000000ff */
[----:B------:R-:W-:-:S04]  /*7420*/  FADD.FTZ R179, R204, R179 ;  /* 0x000000b3ccb37221 */ /* 0x000fc80000010000 */
[----:B------:R-:W-:Y:S01]  /*7430*/  HMMA.16816.F32 R68, R4, R8, R68 ;  /* 0x000000080444723c */ /* 0x000fe20000001844 */
[----:B------:R-:W-:-:S04]  /*7440*/  FADD.FTZ R202, R202, R179 ;  /* 0x000000b3caca7221 */ /* 0x000fc80000010000 */
[----:B------:R-:W-:-:S03]  /*7450*/  FADD.FTZ R239, R239, R202 ;  /* 0x000000caefef7221 */ /* 0x000fc60000010000 */
        /* <DEDUP_REMOVED lines=46> */
[----:B------:R-:W1:Y:S01]  /*7740*/  LDCU.64 UR6, c[0x0][0x4e0] ;  /* 0x00009c00ff0677ac */ /* 0x000e620008000a00 */
[----:B------:R-:W-:Y:S01]  /*7750*/  IMAD.U32 R234, RZ, RZ, UR18 ;  /* 0x00000012ffea7e24 */ /* 0x000fe2000f8e00ff */
[----:B------:R-:W-:Y:S01]  /*7760*/  MOV R216, 0x20 ;  /* 0x0000002000d87802 */ /* 0x000fe20000000f00 */
[----:B------:R-:W-:Y:S01]  /*7770*/  VIADD R228, R221, 0x10000 ;  /* 0x00010000dde47836 */ /* 0x000fe20000000000 */
[----:B------:R-:W-:Y:S02]  /*7780*/  ULEA UR8, UR20, UR24, 0x6 ;  /* 0x0000001814087291 */ /* 0x000fe4000f8e30ff */
[----:B------:R-:W-:Y:S01]  /*7790*/  SEL R216, R216, 0xffffffe0, !P6 ;  /* 0xffffffe0d8d87807 */ /* 0x000fe20007000000 */
[----:B------:R-:W-:Y:S02]  /*77a0*/  UISETP.NE.U32.AND UP1, UPT, UR12, URZ, UPT ;  /* 0x000000ff0c00728c */ /* 0x000fe4000bf25070 */
[----:B------:R-:W-:Y:S01]  /*77b0*/  USHF.L.U32 UR28, UR18, 0x6, URZ ;  /* 0x00000006121c7899 */ /* 0x000fe200080006ff */
[----:B------:R-:W-:Y:S01]  /*77c0*/  IADD3 R5, PT, PT, R0, UR8, R165 ;  /* 0x0000000800057c10 */ /* 0x000fe2000fffe0a5 */
[----:B------:R-:W-:Y:S01]  /*77d0*/  IMAD.MOV.U32 R0, RZ, RZ, R3 ;  /* 0x000000ffff007224 */ /* 0x000fe200078e0003 */
[----:B------:R-:W-:Y:S01]  /*77e0*/  MOV R165, R164 ;  /* 0x000000a400a57202 */ /* 0x000fe20000000f00 */
[----:B------:R-:W-:Y:S01]  /*77f0*/  UMOV UR25, 0x400 ;  /* 0x0000040000197882 */ /* 0x000fe20000000000 */
[----:B------:R-:W-:Y:S01]  /*7800*/  IADD3 R5, PT, PT, R5, -UR21, -R2 ;  /* 0x8000001505057c10 */ /* 0x000fe2000fffe802 */
[----:B------:R-:W-:Y:S01]  /*7810*/  UISETP.NE.AND.EX UP1, UPT, UR13, URZ, UPT, UP1 ;  /* 0x000000ff0d00728c */ /* 0x000fe2000bf25310 */
[----:B------:R-:W-:Y:S01]  /*7820*/  IADD3 R216, PT, PT, R216, R221, RZ ;  /* 0x000000ddd8d87210 */ /* 0x000fe20007ffe0ff */
[----:B------:R-:W2:Y:S02]  /*7830*/  LDCU UR24, c[0x0][0x440] ;  /* 0x00008800ff1877ac */ /* 0x000ea40008000800 */
[----:B------:R-:W-:Y:S01]  /*7840*/  IMAD R234, R234, -0x40, R5 ;  /* 0xffffffc0eaea7824 */ /* 0x000fe200078e0205 */
[----:B-1----:R-:W-:Y:S01]  /*7850*/  UISETP.NE.U32.AND UP0, UPT, UR6, URZ, UPT ;  /* 0x000000ff0600728c */ /* 0x002fe2000bf05070 */
[----:B------:R-:W1:Y:S02]  /*7860*/  S2UR UR6, SR_CgaCtaId ;  /* 0x00000000000679c3 */ /* 0x000e640000008800 */
[----:B------:R-:W-:Y:S01]  /*7870*/  VIADD R234, R234, 0x88 ;  /* 0x00000088eaea7836 */ /* 0x000fe20000000000 */
[----:B------:R-:W3:Y:S01]  /*7880*/  LDCU UR4, c[0x0][0x45c] ;  /* 0x00008b80ff0477ac */ /* 0x000ee20008000800 */
[----:B------:R-:W-:-:S02]  /*7890*/  UISETP.NE.AND.EX UP0, UPT, UR7, URZ, UPT, UP0 ;  /* 0x000000ff0700728c */ /* 0x000fc4000bf05300 */
[----:B------:R-:W-:Y:S01]  /*78a0*/  UIADD3 UR7, UPT, UPT, UR18, -0x2, URZ ;  /* 0xfffffffe12077890 */ /* 0x000fe2000fffe0ff */
[----:B------:R-:W4:Y:S01]  /*78b0*/  LDCU UR17, c[0x0][0x3c4] ;  /* 0x00007880ff1177ac */ /* 0x000f220008000800 */
[----:B------:R-:W2:Y:S01]  /*78c0*/  LDCU UR16, c[0x0][0x3bc] ;  /* 0x00007780ff1077ac */ /* 0x000ea20008000800 */
[----:B------:R-:W2:Y:S01]  /*78d0*/  LDCU.64 UR10, c[0x0][0x3c0] ;  /* 0x00007800ff0a77ac */ /* 0x000ea20008000a00 */
[----:B------:R-:W2:Y:S01]  /*78e0*/  LDCU.64 UR8, c[0x0][0x3b8] ;  /* 0x00007700ff0877ac */ /* 0x000ea20008000a00 */
[----:B------:R-:W2:Y:S01]  /*78f0*/  LDCU.64 UR12, c[0x0][0x3a0] ;  /* 0x00007400ff0c77ac */ /* 0x000ea20008000a00 */
[----:B------:R-:W2:Y:S01]  /*7900*/  LDCU.64 UR14, c[0x0][0x3a8] ;  /* 0x00007500ff0e77ac */ /* 0x000ea20008000a00 */
[----:B------:R-:W-:Y:S02]  /*7910*/  UIADD3 UR27, UPT, UPT, -UR18, 0x1, URZ ;  /* 0x00000001121b7890 */ /* 0x000fe4000fffe1ff */
[----:B------:R-:W-:Y:S02]  /*7920*/  UIADD3 UR28, UPT, UPT, UR28, -0x40, URZ ;  /* 0xffffffc01c1c7890 */ /* 0x000fe4000fffe0ff */
[----:B-1-3--:R-:W-:-:S12]  /*7930*/  ULEA UR6, UR6, UR25, 0x18 ;  /* 0x0000001906067291 */ /* 0x00afd8000f8ec0ff */
.L_x_3421:
[----:B------:R-:W-:Y:S01]  /*7940*/  PLOP3.LUT P2, PT, PT, PT, UP1, 0x80, 0x8 ;  /* 0x000000000008781c */ /* 0x000fe20003f4f018 */
[----:B------:R-:W1:Y:S01]  /*7950*/  @!UP1 LDCU UR18, c[0x0][0x3c0] ;  /* 0x00007800ff1297ac */ /* 0x000e620008000800 */
[----:B------:R-:W3:Y:S01]  /*7960*/  S2R R220, SR_TID.X ;  /* 0x0000000000dc7919 */ /* 0x000ee20000002100 */
[----:B------:R-:W-:Y:S01]  /*7970*/  PLOP3.LUT P1, PT, PT, PT, UP1, 0x80, 0x8 ;  /* 0x000000000008781c */ /* 0x000fe20003f2f018 */
[----:B------:R-:W-:Y:S04]  /*7980*/  DEPBAR.LE SB0, 0x0 ;  /* 0x000080000000791a */ /* 0x000fe80000000000 */
[----:B------:R-:W-:Y:S01]  /*7990*/  BAR.SYNC.DEFER_BLOCKING 0x0 ;  /* 0x0000000000007b1d */ /* 0x000fe20000010000 */
[----:B------:R-:W-:Y:S01]  /*79a0*/  PLOP3.LUT P0, PT, PT, PT, UP1, 0x80, 0x8 ;  /* 0x000000000008781c */ /* 0x000fe20003f0f018 */
[----:B------:R-:W-:Y:S02]  /*79b0*/  IMAD.MOV.U32 R3, RZ, RZ, R236 ;  /* 0x000000ffff037224 */ /* 0x000fe400078e00ec */
[----:B------:R-:W-:Y:S01]  /*79c0*/  IMAD.MOV.U32 R2, RZ, RZ, R237 ;  /* 0x000000ffff027224 */ /* 0x000fe200078e00ed */
[----:B-1----:R-:W-:Y:S01]  /*79d0*/  @!UP1 USHF.L.U32 UR25, UR18, 0x6, URZ ;  /* 0x0000000612199899 */ /* 0x002fe200080006ff */
[C---:B---3--:R-:W-:Y:S01]  /*79e0*/  LOP3.LUT R235, R220.reuse, 0x38, RZ, 0xc0, !PT ;  /* 0x00000038dceb7812 */ /* 0x048fe200078ec0ff */
[----:B------:R-:W-:Y:S01]  /*79f0*/  @!UP1 UMOV UR26, URZ ;  /* 0x000000ff001a9c82 */ /* 0x000fe20008000000 */
[----:B------:R-:W-:Y:S01]  /*7a00*/  IMAD.SHL.U32 R164, R220, 0x8, RZ ;  /* 0x00000008dca47824 */ /* 0x000fe200078e00ff */
[----:B------:R-:W-:Y:S04]  /*7a10*/  @!UP1 UIADD3 UR26, UP2, UPT, URZ, -UR26, URZ ;  /* 0x8000001aff1a9290 */ /* 0x000fe8000ff5e0ff */
[----:B------:R-:W-:Y:S01]  /*7a20*/  LOP3.LUT R235, R235, 0x1f8, R164, 0x78, !PT ;  /* 0x000001f8ebeb7812 */ /* 0x000fe200078e78a4 */
[----:B------:R-:W-:Y:S04]  /*7a30*/  @!UP1 UIADD3.X UR25, UPT, UPT, URZ, ~UR25, URZ, UP2, !UPT ;  /* 0x80000019ff199290 */ /* 0x000fe800097fe4ff */
[----:B------:R-:W-:Y:S02]  /*7a40*/  @!UP1 USHF.R.S64 UR26, UR26, 0x1f, UR25 ;  /* 0x0000001f1a1a9899 */ /* 0x000fe40008001019 */
[----:B------:R-:W-:Y:S04]  /*7a50*/  IMAD.U32 R5, RZ, RZ, UR25 ;  /* 0x00000019ff057e24 */ /* 0x000fe8000f8e00ff */
[----:B------:R-:W-:Y:S04]  /*7a60*/  @!P2 IADD3 R4, P2, PT, R236, UR26, RZ ;  /* 0x0000001aec04ac10 */ /* 0x000fe8000ff5e0ff */
[----:B------:R-:W-:Y:S01]  /*7a70*/  @!P1 LEA.HI.X.SX32 R237, R5, R237, 0x1, P2 ;  /* 0x000000ed05ed9211 */ /* 0x000fe200010f0eff */
[----:B------:R-:W-:Y:S01]  /*7a80*/  @!P0 IMAD.MOV.U32 R236, RZ, RZ, R4 ;  /* 0x000000ffffec8224 */ /* 0x000fe200078e0004 */
[----:B------:R-:W-:Y:S07]  /*7a90*/  BRA.U !UP1, `(.L_x_3418) ;  /* 0x0000000109f87547 */ /* 0x000fee000b800000 */
        /* <DEDUP_REMOVED lines=30> */
[----:B--2---:R-:W-:Y:S01]  /*7c80*/  UMOV UR18, UR10 ;  /* 0x0000000a00127c82 */ /* 0x004fe20008000000 */
        /* <DEDUP_REMOVED lines=31> */
.L_x_3418:
[----:B------:R-:W-:Y:S01]  /*7e80*/  LOP3.LUT R218, R164, 0x38, RZ, 0xc0, !PT ;  /* 0x00000038a4da7812 */ /* 0x000fe200078ec0ff */
[----:B------:R-:W-:Y:S01]  /*7e90*/  IMAD.SHL.U32 R212, R220, 0x20, RZ ;  /* 0x00000020dcd47824 */ /* 0x000fe200078e00ff */
[----:B------:R-:W-:Y:S01]  /*7ea0*/  LOP3.LUT R235, R235, 0x1e00, R164, 0xf8, !PT ;  /* 0x00001e00ebeb7812 */ /* 0x000fe200078ef8a4 */
[----:B------:R-:W-:Y:S01]  /*7eb0*/  USHF.L.U32 UR25, UR18, 0x5, URZ ;  /* 0x0000000512197899 */ /* 0x000fe200080006ff */
[C---:B--2---:R-:W-:Y:S01]  /*7ec0*/  ISETP.GE.AND P4, PT, R218.reuse, UR24, PT ;  /* 0x00000018da007c0c */ /* 0x044fe2000bf86270 */
[----:B----4-:R-:W-:Y:S01]  /*7ed0*/  USHF.L.U64.HI UR18, UR18, 0x5, UR17 ;  /* 0x0000000512127899 */ /* 0x010fe20008010211 */
[----:B------:R-:W-:Y:S01]  /*7ee0*/  LOP3.LUT R233, R218, 0x40, RZ, 0xfc, !PT ;  /* 0x00000040dae97812 */ /* 0x000fe200078efcff */
[----:B------:R-:W-:Y:S01]  /*7ef0*/  IMAD.SHL.U32 R3, R220, 0x40, RZ ;  /* 0x00000040dc037824 */ /* 0x000fe200078e00ff */
[----:B------:R-:W-:Y:S01]  /*7f00*/  LEA R235, R235, UR6, 0x1 ;  /* 0x00000006ebeb7c11 */ /* 0x000fe2000f8e08ff */
[----:B------:R-:W-:Y:S01]  /*7f10*/  IMAD.MOV.U32 R222, RZ, RZ, 0x20 ;  /* 0x00000020ffde7424 */ /* 0x000fe200078e00ff */
[----:B------:R-:W-:Y:S01]  /*7f20*/  ISETP.GE.AND P3, PT, R233, UR24, PT ;  /* 0x00000018e9007c0c */ /* 0x000fe2000bf66270 */
[----:B------:R-:W-:Y:S01]  /*7f30*/  UIADD3 UR27, UPT, UPT, UR27, 0x1, URZ ;  /* 0x000000011b1b7890 */ /* 0x000fe2000fffe0ff */
[C---:B------:R-:W-:Y:S02]  /*7f40*/  LOP3.LUT R232, R218.reuse, 0x80, RZ, 0xfc, !PT ;  /* 0x00000080dae87812 */ /* 0x040fe400078efcff */
[----:B------:R-:W-:Y:S01]  /*7f50*/  LOP3.LUT R229, R218, 0xc0, RZ, 0xfc, !PT ;  /* 0x000000c0dae57812 */ /* 0x000fe200078efcff */
[----:B------:R-:W-:Y:S01]  /*7f60*/  UISETP.NE.AND UP2, UPT, UR27, URZ, UPT ;  /* 0x000000ff1b00728c */ /* 0x000fe2000bf45270 */
[----:B------:R-:W-:Y:S01]  /*7f70*/  ISETP.GE.AND P2, PT, R232, UR24, PT ;  /* 0x00000018e8007c0c */ /* 0x000fe2000bf46270 */
[----:B------:R-:W-:Y:S01]  /*7f80*/  @!PT LDS RZ, [RZ] ;  /* 0x00000000fffff984 */ /* 0x000fe20000000800 */
[----:B------:R-:W-:Y:S01]  /*7f90*/  @!PT LDS RZ, [RZ] ;  /* 0x00000000fffff984 */ /* 0x000fe20000000800 */
[----:B------:R-:W-:Y:S01]  /*7fa0*/  @!PT LDS RZ, [RZ] ;  /* 0x00000000fffff984 */ /* 0x000fe20000000800 */
[----:B------:R-:W-:Y:S01]  /*7fb0*/  @!P4 LDGSTS.E.BYPASS.LTC128B.128 [R235+0x10000], desc[UR22][R236.64] ;  /* 0x10000000ecebcfae */ /* 0x000fe2000b981a16 */
[----:B------:R-:W-:Y:S02]  /*7fc0*/  ISETP.GE.AND P1, PT, R229, UR24, PT ;  /* 0x00000018e5007c0c */ /* 0x000fe4000bf26270 */
[----:B------:R-:W-:Y:S01]  /*7fd0*/  LOP3.LUT R219, R212, 0x7c00, RZ, 0xc0, !PT ;  /* 0x00007c00d4db7812 */ /* 0x000fe200078ec0ff */
[----:B------:R-:W-:Y:S01]  /*7fe0*/  @P4 STS.128 [R235+0x10000], RZ ;  /* 0x010000ffeb004388 */ /* 0x000fe20000000c00 */
[----:B------:R-:W-:Y:S02]  /*7ff0*/  IADD3 R212, P0, PT, R236, UR25, RZ ;  /* 0x00000019ecd47c10 */ /* 0x000fe4000ff1e0ff */
[--C-:B------:R-:W-:Y:S01]  /*8000*/  SHF.R.U32.HI R217, RZ, 0x1, R220.reuse ;  /* 0x00000001ffd97819 */ /* 0x100fe200000116dc */
[----:B------:R-:W-:Y:S01]  /*8010*/  @!PT LDS RZ, [RZ] ;  /* 0x00000000fffff984 */ /* 0x000fe20000000800 */
[----:B------:R-:W-:Y:S01]  /*8020*/  @!PT LDS RZ, [RZ] ;  /* 0x00000000fffff984 */ /* 0x000fe20000000800 */
[----:B------:R-:W-:Y:S01]  /*8030*/  @!PT LDS RZ, [RZ] ;  /* 0x00000000fffff984 */ /* 0x000fe20000000800 */
[----:B------:R-:W-:Y:S01]  /*8040*/  @!P3 LDGSTS.E.BYPASS.LTC128B.128 [R235+0x12000], desc[UR22][R236.64+0x80] ;  /* 0x12000080ecebbfae */ /* 0x000fe2000b981a16 */
[----:B------:R-:W-:Y:S02]  /*8050*/  IADD3.X R213, PT, PT, R237, UR18, RZ, P0, !PT ;  /* 0x00000012edd57c10 */ /* 0x000fe400087fe4ff */
[----:B------:R-:W-:Y:S01]  /*8060*/  IADD3 R242, P0, PT, R212, UR25, RZ ;  /* 0x00000019d4f27c10 */ /* 0x000fe2000ff1e0ff */
[----:B------:R-:W-:Y:S01]  /*8070*/  @P3 STS.128 [R235+0x12000], RZ ;  /* 0x012000ffeb003388 */ /* 0x000fe20000000c00 */
[--C-:B------:R-:W-:Y:S02]  /*8080*/  LOP3.LUT R169, R218, 0x1c0, R3.reuse, 0xf8, !PT ;  /* 0x000001c0daa97812 */ /* 0x100fe400078ef803 */
[----:B------:R-:W-:Y:S01]  /*8090*/  IADD3.X R243, PT, PT, R213, UR18, RZ, P0, !PT ;  /* 0x00000012d5f37c10 */ /* 0x000fe200087fe4ff */
[----:B------:R-:W-:Y:S01]  /*80a0*/  @!PT LDS RZ, [RZ] ;  /* 0x00000000fffff984 */ /* 0x000fe20000000800 */
[----:B------:R-:W-:Y:S01]  /*80b0*/  @!PT LDS RZ, [RZ] ;  /* 0x00000000fffff984 */ /* 0x000fe20000000800 */
[----:B------:R-:W-:Y:S01]  /*80c0*/  @!PT LDS RZ, [RZ] ;  /* 0x00000000fffff984 */ /* 0x000fe20000000800 */
[----:B------:R-:W-:Y:S01]  /*80d0*/  @!P2 LDGSTS.E.BYPASS.LTC128B.128 [R235+0x14000], desc[UR22][R236.64+0x100] ;  /* 0x14000100ecebafae */ /* 0x000fe2000b981a16 */
[----:B------:R-:W-:Y:S02]  /*80e0*/  IADD3 R214, P0, PT, R242, UR25, RZ ;  /* 0x00000019f2d67c10 */ /* 0x000fe4000ff1e0ff */
[----:B------:R-:W-:Y:S01]  /*80f0*/  LOP3.LUT R224, R3, 0x400, RZ, 0xc0, !PT ;  /* 0x0000040003e07812 */ /* 0x000fe200078ec0ff */
[----:B------:R-:W-:Y:S01]  /*8100*/  @P2 STS.128 [R235+0x14000], RZ ;  /* 0x014000ffeb002388 */ /* 0x000fe20000000c00 */
[----:B------:R-:W-:Y:S02]  /*8110*/  IADD3.X R215, PT, PT, R243, UR18, RZ, P0, !PT ;  /* 0x00000012f3d77c10 */ /* 0x000fe400087fe4ff */
[----:B------:R-:W-:Y:S01]  /*8120*/  LOP3.LUT R2, R217, 0x8, RZ, 0xc0, !PT ;  /* 0x00000008d9027812 */ /* 0x000fe200078ec0ff */
[----:B------:R-:W-:Y:S01]  /*8130*/  @!PT LDS RZ, [RZ] ;  /* 0x00000000fffff984 */ /* 0x000fe20000000800 */
[----:B------:R-:W-:Y:S01]  /*8140*/  @!PT LDS RZ, [RZ] ;  /* 0x00000000fffff984 */ /* 0x000fe20000000800 */
[----:B------:R-:W-:Y:S01]  /*8150*/  @!PT LDS RZ, [RZ] ;  /* 0x00000000fffff984 */ /* 0x000fe20000000800 */
[----:B------:R-:W-:Y:S01]  /*8160*/  @!P1 LDGSTS.E.BYPASS.LTC128B.128 [R235+0x16000], desc[UR22][R236.64+0x180] ;  /* 0x16000180eceb9fae */ /* 0x000fe2000b981a16 */
[----:B------:R-:W-:Y:S02]  /*8170*/  LOP3.LUT R3, R219, 0x200, R3, 0xf8, !PT ;  /* 0x00000200db037812 */ /* 0x000fe400078ef803 */
[----:B------:R-:W-:Y:S01]  /*8180*/  LOP3.LUT R167, R169, 0x8, R220, 0x78, !PT ;  /* 0x00000008a9a77812 */ /* 0x000fe200078e78dc */
[----:B------:R-:W-:Y:S01]  /*8190*/  @P1 STS.128 [R235+0x16000], RZ ;  /* 0x016000ffeb001388 */ /* 0x000fe20000000c00 */
[----:B------:R-:W-:Y:S02]  /*81a0*/  LOP3.LUT R2, R3, R169, R2, 0xf6, !PT ;  /* 0x000000a903027212 */ /* 0x000fe400078ef602 */
[----:B------:R-:W-:Y:S01]  /*81b0*/  LOP3.LUT P0, RZ, R220, 0x2, RZ, 0xc0, !PT ;  /* 0x00000002dcff7812 */ /* 0x000fe2000780c0ff */
[----:B------:R-:W-:Y:S01]  /*81c0*/  @!PT LDS RZ, [RZ] ;  /* 0x00000000fffff984 */ /* 0x000fe20000000800 */
[----:B------:R-:W-:Y:S01]  /*81d0*/  @!PT LDS RZ, [RZ] ;  /* 0x00000000fffff984 */ /* 0x000fe20000000800 */
[----:B------:R-:W-:Y:S01]  /*81e0*/  @!PT LDS RZ, [RZ] ;  /* 0x00000000fffff984 */ /* 0x000fe20000000800 */
[----:B------:R-:W-:Y:S01]  /*81f0*/  @!P4 LDGSTS.E.BYPASS.LTC128B.128 [R235+0x10800], desc[UR22][R212.64] ;  /* 0x10800000d4ebcfae */ /* 0x000fe2000b981a16 */
[----:B------:R-:W-:Y:S01]  /*8200*/  IMAD R224, R167, 0x2, R224 ;  /* 0x00000002a7e07824 */ /* 0x000fe200078e02e0 */
[----:B------:R-:W-:Y:S01]  /*8210*/  LEA R225, R2, UR6, 0x1 ;  /* 0x0000000602e17c11 */ /* 0x000fe2000f8e08ff */
[----:B------:R-:W-:Y:S01]  /*8220*/  IMAD.MOV.U32 R2, RZ, RZ, 0x40 ;  /* 0x00000040ff027424 */ /* 0x000fe200078e00ff */
[----:B------:R-:W-:Y:S01]  /*8230*/  @P4 STS.128 [R235+0x10800], RZ ;  /* 0x010800ffeb004388 */ /* 0x000fe20000000c00 */
[----:B------:R-:W-:Y:S01]  /*8240*/  SEL R222, R222, 0xffffffe0, !P0 ;  /* 0xffffffe0dede7807 */ /* 0x000fe20004000000 */
[----:B------:R-:W-:Y:S01]  /*8250*/  VIADD R3, R224, UR6 ;  /* 0x00000006e0037c36 */ /* 0x000fe20008000000 */
[----:B------:R-:W-:Y:S01]  /*8260*/  LOP3.LUT P0, RZ, R220, 0x4, RZ, 0xc0, !PT ;  /* 0x00000004dcff7812 */ /* 0x000fe2000780c0ff */
[----:B------:R-:W-:Y:S01]  /*8270*/  @!PT LDS RZ, [RZ] ;  /* 0x00000000fffff984 */ /* 0x000fe20000000800 */
[----:B------:R-:W-:Y:S01]  /*8280*/  @!PT LDS RZ, [RZ] ;  /* 0x00000000fffff984 */ /* 0x000fe20000000800 */
[----:B------:R-:W-:Y:S01]  /*8290*/  @!PT LDS RZ, [RZ] ;  /* 0x00000000fffff984 */ /* 0x000fe20000000800 */
[----:B------:R-:W-:Y:S02]  /*82a0*/  @!P3 LDGSTS.E.BYPASS.LTC128B.128 [R235+0x12800], desc[UR22][R212.64+0x80] ;  /* 0x12800080d4ebbfae */ /* 0x000fe4000b981a16 */
[--C-:B------:R-:W-:Y:S01]  /*82b0*/  IMAD.IADD R223, R222, 0x1, R225.reuse ;  /* 0x00000001dedf7824 */ /* 0x100fe200078e02e1 */
[----:B------:R-:W-:Y:S01]  /*82c0*/  SEL R2, R2, 0xffffffc0, !P0 ;  /* 0xffffffc002027807 */ /* 0x000fe20004000000 */
[----:B------:R-:W-:Y:S01]  /*82d0*/  @P3 STS.128 [R235+0x12800], RZ ;  /* 0x012800ffeb003388 */ /* 0x000fe20000000c00 */
[C---:B------:R-:W-:Y:S03]  /*82e0*/  IMAD.IADD R166, R3.reuse, 0x1, R222 ;  /* 0x0000000103a67824 */ /* 0x040fe600078e02de */
[----:B------:R-:W-:Y:S01]  /*82f0*/  @!PT LDS RZ, [RZ] ;  /* 0x00000000fffff984 */ /* 0x000fe20000000800 */
[----:B------:R-:W-:Y:S01]  /*8300*/  @!PT LDS RZ, [RZ] ;  /* 0x00000000fffff984 */ /* 0x000fe20000000800 */
[----:B------:R-:W-:Y:S01]  /*8310*/  @!PT LDS RZ, [RZ] ;  /* 0x00000000fffff984 */ /* 0x000fe20000000800 */
[----:B------:R-:W-:Y:S01]  /*8320*/  @!P2 LDGSTS.E.BYPASS.LTC128B.128 [R235+0x14800], desc[UR22][R212.64+0x100] ;  /* 0x14800100d4ebafae */ /* 0x000fe2000b981a16 */
[----:B------:R-:W-:Y:S02]  /*8330*/  IMAD.IADD R167, R2, 0x1, R225 ;  /* 0x0000000102a77824 */ /* 0x000fe400078e02e1 */
[----:B------:R-:W-:Y:S01]  /*8340*/  IMAD.IADD R3, R3, 0x1, R2 ;  /* 0x0000000103037824 */ /* 0x000fe200078e0202 */
[----:B------:R-:W-:Y:S01]  /*8350*/  @P2 STS.128 [R235+0x14800], RZ ;  /* 0x014800ffeb002388 */ /* 0x000fe20000000c00 */
[C---:B------:R-:W-:Y:S02]  /*8360*/  IMAD.IADD R164, R222.reuse, 0x1, R167 ;  /* 0x00000001dea47824 */ /* 0x040fe400078e02a7 */
        /* <DEDUP_REMOVED lines=49> */
[----:B------:R-:W4:Y:S04]  /*8680*/  LDSM.16.M88.4 R180, [R224+UR6+0x9000] ;  /* 0x00900006e0b4783b */ /* 0x000f280008000200 */
[----:B------:R-:W0:Y:S04]  /*8690*/  LDGDEPBAR ;  /* 0x00000000000079af */ /* 0x000e280000000000 */
[----:B------:R-:W5:Y:S04]  /*86a0*/  LDSM.16.M88.4 R184, [R224+UR6+0x9800] ;  /* 0x00980006e0b8783b */ /* 0x000f680008000200 */
[----:B------:R-:W-:Y:S04]  /*86b0*/  LDSM.16.M88.4 R188, [R223] ;  /* 0x00000000dfbc783b */ /* 0x000fe80000000200 */
[----:B------:R-:W5:Y:S04]  /*86c0*/  LDSM.16.M88.4 R192, [R166+0x8000] ;  /* 0x00800000a6c0783b */ /* 0x000f680000000200 */
[----:B------:R-:W5:Y:S04]  /*86d0*/  LDSM.16.M88.4 R196, [R166+0x8800] ;  /* 0x00880000a6c4783b */ /* 0x000f680000000200 */
        /* <DEDUP_REMOVED lines=10> */
[C---:B----4-:R-:W-:Y:S08]  /*8780*/  HMMA.16816.F32 R20, R168.reuse, R180, RZ ;  /* 0x000000b4a814723c */ /* 0x050ff000000018ff */
[C---:B------:R-:W-:Y:S01]  /*8790*/  HMMA.16816.F32 R24, R168.reuse, R182, RZ ;  /* 0x000000b6a818723c */ /* 0x040fe200000018ff */
[----:B------:R-:W-:Y:S07]  /*87a0*/  LDSM.16.M88.4 R180, [R3+0x9800] ;  /* 0x0098000003b4783b */ /* 0x000fee0000000200 */
[C---:B-----5:R-:W-:Y:S08]  /*87b0*/  HMMA.16816.F32 R28, R168.reuse, R184, RZ ;  /* 0x000000b8a81c723c */ /* 0x060ff000000018ff */
        /* <DEDUP_REMOVED lines=225> */
[----:B------:R-:W-:Y:S02]  /*95d0*/  LOP3.LUT R167, RZ, R3, RZ, 0x33, !PT ;  /* 0x00000003ffa77212 */ /* 0x000fe400078e33ff */
        /* <DEDUP_REMOVED lines=10> */
[C---:B------:R-:W-:Y:S07]  /*9680*/  LOP3.LUT R164, R3.reuse, UR18, RZ, 0x3c, !PT ;  /* 0x0000001203a47c12 */ /* 0x040fee000f8e3cff */
[----:B------:R-:W-:Y:S02]  /*9690*/  @P6 IADD3 R170, PT, PT, R170, 0x1, RZ ;  /* 0x00000001aaaa6810 */ /* 0x000fe40007ffe0ff */
[----:B------:R-:W-:Y:S01]  /*96a0*/  ISETP.GE.AND P6, PT, R164, RZ, PT ;  /* 0x000000ffa400720c */ /* 0x000fe20003fc6270 */
[----:B------:R-:W-:Y:S01]  /*96b0*/  @P5 VIADD R168, R168, 0x1 ;  /* 0x00000001a8a85836 */ /* 0x000fe20000000000 */
[----:B------:R-:W-:Y:S11]  /*96c0*/  ISETP.GE.AND P5, PT, R2, RZ, PT ;  /* 0x000000ff0200720c */ /* 0x000ff60003fa6270 */
        /* <DEDUP_REMOVED lines=26> */
.L_x_3420:
        /* <DEDUP_REMOVED lines=91> */
.L_x_3419:
[----:B-1----:R-:W-:Y:S01]  /*9e20*/  IABS R2, R234 ;  /* 0x000000ea00027213 */ /* 0x002fe20000000000 */
[----:B------:R-:W-:Y:S01]  /*9e30*/  LDSM.16.MT88.4 R172, [R216+0x10000] ;  /* 0x01000000d8ac783b */ /* 0x000fe20000004200 */
[C---:B------:R-:W-:Y:S01]  /*9e40*/  IADD3 R166, PT, PT, R234.reuse, -0x1, RZ ;  /* 0xffffffffeaa67810 */ /* 0x040fe20007ffe0ff */
[----:B------:R-:W-:Y:S01]  /*9e50*/  UIADD3 UR7, UPT, UPT, UR7, -0x1, URZ ;  /* 0xffffffff07077890 */ /* 0x000fe2000fffe0ff */
[----:B------:R-:W-:Y:S01]  /*9e60*/  I2FP.F32.S32 R3, R2 ;  /* 0x0000000200037245 */ /* 0x000fe20000201400 */
[----:B------:R-:W-:Y:S01]  /*9e70*/  UIADD3 UR28, UPT, UPT, UR28, -0x40, URZ ;  /* 0xffffffc01c1c7890 */ /* 0x000fe2000fffe0ff */
[C---:B------:R-:W-:Y:S01]  /*9e80*/  IADD3 R2, PT, PT, R234.reuse, -0x9, RZ ;  /* 0xfffffff7ea027810 */ /* 0x040fe20007ffe0ff */
[----:B------:R-:W-:Y:S01]  /*9e90*/  UISETP.NE.AND UP2, UPT, UR7, -0x1, UPT ;  /* 0xffffffff0700788c */ /* 0x000fe2000bf45270 */
[----:B------:R-:W-:Y:S01]  /*9ea0*/  IABS R166, R166 ;  /* 0x000000a600a67213 */ /* 0x000fe20000000000 */
[----:B------:R-:W-:Y:S01]  /*9eb0*/  FFMA.FTZ R6, R3, -UR5, R6 ;  /* 0x8000000503067c23 */ /* 0x000fe20008010006 */
[C---:B------:R-:W-:Y:S01]  /*9ec0*/  IADD3 R3, PT, PT, R234.reuse, -0x10, RZ ;  /* 0xfffffff0ea037810 */ /* 0x040fe20007ffe0ff */
[----:B------:R-:W-:Y:S01]  /*9ed0*/  LDSM.16.MT88.4 R180, [R216+0x14800] ;  /* 0x01480000d8b4783b */ /* 0x000fe20000004200 */
[----:B------:R-:W-:Y:S02]  /*9ee0*/  IABS R2, R2 ;  /* 0x0000000200027213 */ /* 0x000fe40000000000 */
[----:B------:R-:W-:Y:S02]  /*9ef0*/  I2FP.F32.S32 R166, R166 ;  /* 0x000000a600a67245 */ /* 0x000fe40000201400 */
[----:B------:R-:W-:Y:S02]  /*9f00*/  IADD3 R164, PT, PT, R234, -0x11, RZ ;  /* 0xffffffefeaa47810 */ /* 0x000fe40007ffe0ff */
[----:B------:R-:W-:Y:S01]  /*9f10*/  IABS R3, R3 ;  /* 0x0000000300037213 */ /* 0x000fe20000000000 */
[----:B------:R-:W-:Y:S01]  /*9f20*/  FFMA.FTZ R7, R166, -UR5, R7 ;  /* 0x80000005a6077c23 */ /* 0x000fe20008010007 */
[----:B------:R-:W-:Y:S01]  /*9f30*/  IADD3 R167, PT, PT, R234, -0x8, RZ ;  /* 0xfffffff8eaa77810 */ /* 0x000fe20007ffe0ff */
[----:B------:R-:W-:Y:S01]  /*9f40*/  LDSM.16.MT88.4 R192, [R216+0x16800] ;  /* 0x01680000d8c0783b */ /* 0x000fe20000004200 */
[----:B------:R-:W-:Y:S02]  /*9f50*/  I2FP.F32.S32 R2, R2 ;  /* 0x0000000200027245 */ /* 0x000fe40000201400 */
[----:B------:R-:W-:Y:S02]  /*9f60*/  IABS R164, R164 ;  /* 0x000000a400a47213 */ /* 0x000fe40000000000 */
[----:B------:R-:W-:Y:S01]  /*9f70*/  I2FP.F32.S32 R3, R3 ;  /* 0x0000000300037245 */ /* 0x000fe20000201400 */
[C---:B------:R-:W-:Y:S01]  /*9f80*/  FFMA.FTZ R11, R2.reuse, -UR5, R11 ;  /* 0x80000005020b7c23 */ /* 0x040fe2000801000b */
[----:B------:R-:W-:Y:S01]  /*9f90*/  IABS R167, R167 ;  /* 0x000000a700a77213 */ /* 0x000fe20000000000 */
[----:B------:R-:W-:Y:S01]  /*9fa0*/  FFMA.FTZ R5, R2, -UR5, R5 ;  /* 0x8000000502057c23 */ /* 0x000fe20008010005 */
[C---:B------:R-:W-:Y:S01]  /*9fb0*/  IADD3 R166, PT, PT, R234.reuse, -0x19, RZ ;  /* 0xffffffe7eaa67810 */ /* 0x040fe20007ffe0ff */
[C---:B------:R-:W-:Y:S01]  /*9fc0*/  FFMA.FTZ R8, R3.reuse, -UR5, R8 ;  /* 0x8000000503087c23 */ /* 0x040fe20008010008 */
[----:B------:R-:W-:Y:S01]  /*9fd0*/  I2FP.F32.S32 R164, R164 ;  /* 0x000000a400a47245 */ /* 0x000fe20000201400 */
[----:B------:R-:W-:Y:S01]  /*9fe0*/  FFMA.FTZ R14, R3, -UR5, R14 ;  /* 0x80000005030e7c23 */ /* 0x000fe2000801000e */
[----:B------:R-:W-:Y:S02]  /*9ff0*/  I2FP.F32.S32 R167, R167 ;  /* 0x000000a700a77245 */ /* 0x000fe40000201400 */
[----:B------:R-:W-:Y:S01]  /*a000*/  IADD3 R2, PT, PT, R234, -0x21, RZ ;  /* 0xffffffdfea027810 */ /* 0x000fe20007ffe0ff */
[C---:B------:R-:W-:Y:S01]  /*a010*/  FFMA.FTZ R9, R164.reuse, -UR5, R9 ;  /* 0x80000005a4097c23 */ /* 0x040fe20008010009 */
[----:B------:R-:W-:Y:S01]  /*a020*/  IABS R166, R166 ;  /* 0x000000a600a67213 */ /* 0x000fe20000000000 */
[----:B------:R-:W-:Y:S01]  /*a030*/  FFMA.FTZ R15, R164, -UR5, R15 ;  /* 0x80000005a40f7c23 */ /* 0x000fe2000801000f */
[C---:B------:R-:W-:Y:S01]  /*a040*/  IADD3 R3, PT, PT, R234.reuse, -0x20, RZ ;  /* 0xffffffe0ea037810 */ /* 0x040fe20007ffe0ff */
[C---:B------:R-:W-:Y:S01]  /*a050*/  FFMA.FTZ R10, R167.reuse, -UR5, R10 ;  /* 0x80000005a70a7c23 */ /* 0x040fe2000801000a */
[----:B------:R-:W-:Y:S01]  /*a060*/  IABS R2, R2 ;  /* 0x0000000200027213 */ /* 0x000fe20000000000 */
[----:B------:R-:W-:Y:S01]  /*a070*/  FFMA.FTZ R4, R167, -UR5, R4 ;  /* 0x80000005a7047c23 */ /* 0x000fe20008010004 */
[----:B------:R-:W-:Y:S02]  /*a080*/  I2FP.F32.S32 R164, R166 ;  /* 0x000000a600a47245 */ /* 0x000fe40000201400 */
[----:B------:R-:W-:Y:S02]  /*a090*/  IABS R3, R3 ;  /* 0x0000000300037213 */ /* 0x000fe40000000000 */
[----:B------:R-:W-:Y:S01]  /*a0a0*/  IADD3 R167, PT, PT, R234, -0x18, RZ ;  /* 0xffffffe8eaa77810 */ /* 0x000fe20007ffe0ff */
[----:B------:R-:W-:Y:S01]  /*a0b0*/  FFMA.FTZ R13, R164, -UR5, R13 ;  /* 0x80000005a40d7c23 */ /* 0x000fe2000801000d */
[----:B------:R-:W-:Y:S01]  /*a0c0*/  IADD3 R166, PT, PT, R234, -0x31, RZ ;  /* 0xffffffcfeaa67810 */ /* 0x000fe20007ffe0ff */
[----:B------:R-:W-:Y:S01]  /*a0d0*/  FFMA.FTZ R19, R164, -UR5, R19 ;  /* 0x80000005a4137c23 */ /* 0x000fe20008010013 */
[----:B------:R-:W-:Y:S02]  /*a0e0*/  I2FP.F32.S32 R2, R2 ;  /* 0x0000000200027245 */ /* 0x000fe40000201400 */
[----:B------:R-:W-:Y:S02]  /*a0f0*/  I2FP.F32.S32 R3, R3 ;  /* 0x0000000300037245 */ /* 0x000fe40000201400 */
[----:B------:R-:W-:Y:S01]  /*a100*/  IABS R167, R167 ;  /* 0x000000a700a77213 */ /* 0x000fe20000000000 */
[C---:B------:R-:W-:Y:S01]  /*a110*/  FFMA.FTZ R23, R2.reuse, -UR5, R23 ;  /* 0x8000000502177c23 */ /* 0x040fe20008010017 */
[----:B------:R-:W-:Y:S01]  /*a120*/  IABS R166, R166 ;  /* 0x000000a600a67213 */ /* 0x000fe20000000000 */
[----:B------:R-:W-:Y:S01]  /*a130*/  FFMA.FTZ R17, R2, -UR5, R17 ;  /* 0x8000000502117c23 */ /* 0x000fe20008010011 */
[----:B------:R-:W-:Y:S01]  /*a140*/  I2FP.F32.S32 R167, R167 ;  /* 0x000000a700a77245 */ /* 0x000fe20000201400 */
[C---:B------:R-:W-:Y:S01]  /*a150*/  FFMA.FTZ R22, R3.reuse, -UR5, R22 ;  /* 0x8000000503167c23 */ /* 0x040fe20008010016 */
[----:B------:R-:W-:Y:S01]  /*a160*/  MOV R2, R166 ;  /* 0x000000a600027202 */ /* 0x000fe20000000f00 */
[----:B------:R-:W-:Y:S01]  /*a170*/  FFMA.FTZ R16, R3, -UR5, R16 ;  /* 0x8000000503107c23 */ /* 0x000fe20008010010 */
[C---:B------:R-:W-:Y:S01]  /*a180*/  IADD3 R164, PT, PT, R234.reuse, -0x29, RZ ;  /* 0xffffffd7eaa47810 */ /* 0x040fe20007ffe0ff */
[C---:B------:R-:W-:Y:S01]  /*a190*/  FFMA.FTZ R12, R167.reuse, -UR5, R12 ;  /* 0x80000005a70c7c23 */ /* 0x040fe2000801000c */
[----:B------:R-:W-:Y:S01]  /*a1a0*/  IADD3 R3, PT, PT, R234, -0x30, RZ ;  /* 0xffffffd0ea037810 */ /* 0x000fe20007ffe0ff */
[----:B------:R-:W-:Y:S01]  /*a1b0*/  FFMA.FTZ R18, R167, -UR5, R18 ;  /* 0x80000005a7127c23 */ /* 0x000fe20008010012 */
[----:B------:R-:W-:Y:S02]  /*a1c0*/  I2FP.F32.S32 R2, R2 ;  /* 0x0000000200027245 */ /* 0x000fe40000201400 */
[----:B------:R-:W-:Y:S02]  /*a1d0*/  IABS R164, R164 ;  /* 0x000000a400a47213 */ /* 0x000fe40000000000 */
[----:B------:R-:W-:Y:S01]  /*a1e0*/  IABS R3, R3 ;  /* 0x0000000300037213 */ /* 0x000fe20000000000 */
[----:B------:R-:W-:Y:S01]  /*a1f0*/  FFMA.FTZ R25, R2, -UR5, R25 ;  /* 0x8000000502197c23 */ /* 0x000fe20008010019 */
[----:B------:R-:W-:Y:S01]  /*a200*/  IADD3 R167, PT, PT, R234, -0x28, RZ ;  /* 0xffffffd8eaa77810 */ /* 0x000fe20007ffe0ff */
[----:B------:R-:W-:Y:S01]  /*a210*/  FFMA.FTZ R31, R2, -UR5, R31 ;  /* 0x80000005021f7c23 */ /* 0x000fe2000801001f */
[----:B------:R-:W-:Y:S02]  /*a220*/  I2FP.F32.S32 R164, R164 ;  /* 0x000000a400a47245 */ /* 0x000fe40000201400 */
[----:B------:R-:W-:Y:S02]  /*a230*/  I2FP.F32.S32 R3, R3 ;  /* 0x0000000300037245 */ /* 0x000fe40000201400 */
[----:B------:R-:W-:Y:S01]  /*a240*/  IABS R167, R167 ;  /* 0x000000a700a77213 */ /* 0x000fe20000000000 */
[----:B------:R-:W-:Y:S01]  /*a250*/  FFMA.FTZ R27, R164, -UR5, R27 ;  /* 0x80000005a41b7c23 */ /* 0x000fe2000801001b */
[----:B------:R-:W-:Y:S01]  /*a260*/  FMNMX3.FTZ R166, R165, R4, R5, !PT ;  /* 0x00000004a5a67276 */ /* 0x000fe20007810005 */
[C---:B------:R-:W-:Y:S01]  /*a270*/  FFMA.FTZ R24, R3.reuse, -UR5, R24 ;  /* 0x8000000503187c23 */ /* 0x040fe20008010018 */
[----:B------:R-:W-:Y:S01]  /*a280*/  FMNMX3.FTZ R2, R0, R6, R7, !PT ;  /* 0x0000000600027276 */ /* 0x000fe20007810007 */
[----:B------:R-:W-:Y:S01]  /*a290*/  FFMA.FTZ R30, R3, -UR5, R30 ;  /* 0x80000005031e7c23 */ /* 0x000fe2000801001e */
[----:B------:R-:W-:Y:S01]  /*a2a0*/  I2FP.F32.S32 R167, R167 ;  /* 0x000000a700a77245 */ /* 0x000fe20000201400 */
[----:B------:R-:W-:Y:S01]  /*a2b0*/  FFMA.FTZ R21, R164, -UR5, R21 ;  /* 0x80000005a4157c23 */ /* 0x000fe20008010015 */
[----:B------:R-:W-:Y:S02]  /*a2c0*/  FMNMX3.FTZ R166, R166, R8, R9, !PT ;  /* 0x00000008a6a67276 */ /* 0x000fe40007810009 */
[----:B------:R-:W-:Y:S01]  /*a2d0*/  FMNMX3.FTZ R2, R2, R10, R11, !PT ;  /* 0x0000000a02027276 */ /* 0x000fe2000781000b */
[C---:B------:R-:W-:Y:S01]  /*a2e0*/  FFMA.FTZ R26, R167.reuse, -UR5, R26 ;  /* 0x80000005a71a7c23 */ /* 0x040fe2000801001a */
[C---:B------:R-:W-:Y:S01]  /*a2f0*/  IADD3 R3, PT, PT, R234.reuse, -0x38, RZ ;  /* 0xffffffc8ea037810 */ /* 0x040fe20007ffe0ff */
[----:B------:R-:W-:Y:S01]  /*a300*/  FFMA.FTZ R20, R167, -UR5, R20 ;  /* 0x80000005a7147c23 */ /* 0x000fe20008010014 */
[----:B------:R-:W-:Y:S02]  /*a310*/  IADD3 R164, PT, PT, R234, -0x39, RZ ;  /* 0xffffffc7eaa47810 */ /* 0x000fe40007ffe0ff */
[----:B------:R-:W-:Y:S02]  /*a320*/  FMNMX3.FTZ R166, R166, R12, R13, !PT ;  /* 0x0000000ca6a67276 */ /* 0x000fe4000781000d */
[----:B------:R-:W-:Y:S02]  /*a330*/  FMNMX3.FTZ R2, R2, R14, R15, !PT ;  /* 0x0000000e02027276 */ /* 0x000fe4000781000f */
[----:B------:R-:W-:Y:S02]  /*a340*/  IABS R3, R3 ;  /* 0x0000000300037213 */ /* 0x000fe40000000000 */
[----:B------:R-:W-:Y:S02]  /*a350*/  IABS R164, R164 ;  /* 0x000000a400a47213 */ /* 0x000fe40000000000 */
[C---:B------:R-:W-:Y:S02]  /*a360*/  IADD3 R168, PT, PT, R234.reuse, -0x41, RZ ;  /* 0xffffffbfeaa87810 */ /* 0x040fe40007ffe0ff */
[----:B------:R-:W-:Y:S02]  /*a370*/  IADD3 R167, PT, PT, R234, -0x40, RZ ;  /* 0xffffffc0eaa77810 */ /* 0x000fe40007ffe0ff */
[----:B------:R-:W-:Y:S02]  /*a380*/  FMNMX3.FTZ R166, R166, R16, R17, !PT ;  /* 0x00000010a6a67276 */ /* 0x000fe40007810011 */
[----:B------:R-:W-:Y:S02]  /*a390*/  FMNMX3.FTZ R2, R2, R18, R19, !PT ;  /* 0x0000001202027276 */ /* 0x000fe40007810013 */
[----:B------:R-:W-:Y:S02]  /*a3a0*/  I2FP.F32.S32 R3, R3 ;  /* 0x0000000300037245 */ /* 0x000fe40000201400 */
[----:B------:R-:W-:Y:S02]  /*a3b0*/  I2FP.F32.S32 R164, R164 ;  /* 0x000000a400a47245 */ /* 0x000fe40000201400 */
[----:B------:R-:W-:Y:S01]  /*a3c0*/  IABS R168, R168 ;  /* 0x000000a800a87213 */ /* 0x000fe20000000000 */
[C---:B------:R-:W-:Y:S01]  /*a3d0*/  FFMA.FTZ R28, R3.reuse, -UR5, R28 ;  /* 0x80000005031c7c23 */ /* 0x040fe2000801001c */
[----:B------:R-:W-:Y:S01]  /*a3e0*/  IABS R167, R167 ;  /* 0x000000a700a77213 */ /* 0x000fe20000000000 */
[----:B------:R-:W-:Y:S01]  /*a3f0*/  FFMA.FTZ R29, R164, -UR5, R29 ;  /* 0x80000005a41d7c23 */ /* 0x000fe2000801001d */
[----:B------:R-:W-:Y:S01]  /*a400*/  FMNMX3.FTZ R166, R166, R20, R21, !PT ;  /* 0x00000014a6a67276 */ /* 0x000fe20007810015 */
[----:B------:R-:W-:Y:S01]  /*a410*/  FFMA.FTZ R34, R3, -UR5, R34 ;  /* 0x8000000503227c23 */ /* 0x000fe20008010022 */
[----:B------:R-:W-:Y:S01]  /*a420*/  FMNMX3.FTZ R2, R2, R22, R23, !PT ;  /* 0x0000001602027276 */ /* 0x000fe20007810017 */
[----:B------:R-:W-:Y:S01]  /*a430*/  FFMA.FTZ R35, R164, -UR5, R35 ;  /* 0x80000005a4237c23 */ /* 0x000fe20008010023 */
[----:B------:R-:W-:Y:S02]  /*a440*/  I2FP.F32.S32 R168, R168 ;  /* 0x000000a800a87245 */ /* 0x000fe40000201400 */
[----:B------:R-:W-:Y:S02]  /*a450*/  I2FP.F32.S32 R167, R167 ;  /* 0x000000a700a77245 */ /* 0x000fe40000201400 */
[----:B------:R-:W-:Y:S01]  /*a460*/  FMNMX3.FTZ R166, R166, R24, R25, !PT ;  /* 0x00000018a6a67276 */ /* 0x000fe20007810019 */
[----:B------:R-:W-:Y:S01]  /*a470*/  FFMA.FTZ R33, R168, -UR5, R33 ;  /* 0x80000005a8217c23 */ /* 0x000fe20008010021 */
[----:B------:R-:W-:Y:S01]  /*a480*/  FMNMX3.FTZ R2, R2, R26, R27, !PT ;  /* 0x0000001a02027276 */ /* 0x000fe2000781001b */
[----:B------:R-:W-:Y:S01]  /*a490*/  FFMA.FTZ R32, R167, -UR5, R32 ;  /* 0x80000005a7207c23 */ /* 0x000fe20008010020 */
[----:B------:R-:W-:Y:S02]  /*a4a0*/  FMNMX3.FTZ R166, R166, R28, R29, !PT ;  /* 0x0000001ca6a67276 */ /* 0x000fe4000781001d */
[----:B------:R-:W-:Y:S02]  /*a4b0*/  FMNMX3.FTZ R2, R2, R30, R31, !PT ;  /* 0x0000001e02027276 */ /* 0x000fe4000781001f */
[----:B------:R-:W-:Y:S02]  /*a4c0*/  FMNMX3.FTZ R170, R166, R32, R33, !PT ;  /* 0x00000020a6aa7276 */ /* 0x000fe40007810021 */
[----:B------:R-:W-:Y:S02]  /*a4d0*/  FMNMX3.FTZ R167, R2, R34, R35, !PT ;  /* 0x0000002202a77276 */ /* 0x000fe40007810023 */
[----:B------:R-:W-:Y:S01]  /*a4e0*/  IADD3 R234, PT, PT, R234, 0x40, RZ ;  /* 0x00000040eaea7810 */ /* 0x000fe20007ffe0ff */
        /* <DEDUP_REMOVED lines=11> */
[C---:B------:R-:W-:Y:S01]  /*a5a0*/  FMUL.FTZ R203, R164.reuse, UR4 ;  /* 0x00000004a4cb7c20 */ /* 0x040fe20008410000 */
[C---:B------:R-:W-:Y:S01]  /*a5b0*/  FSETP.NEU.FTZ.AND P2, PT, R164.reuse, -INF , PT ;  /* 0xff800000a400780b */ /* 0x040fe20003f5d000 */
[----:B------:R-:W-:Y:S01]  /*a5c0*/  FADD.FTZ R166, -R164, R165 ;  /* 0x000000a5a4a67221 */ /* 0x000fe20000010100 */
[----:B------:R-:W-:Y:S01]  /*a5d0*/  FSEL R202, R202, RZ, P1 ;  /* 0x000000ffcaca7208 */ /* 0x000fe20000800000 */
[----:B------:R-:W-:Y:S01]  /*a5e0*/  FADD.FTZ R165, -R3, R0 ;  /* 0x0000000003a57221 */ /* 0x000fe20000010100 */
[----:B------:R-:W-:Y:S01]  /*a5f0*/  FSEL R203, R203, RZ, P2 ;  /* 0x000000ffcbcb7208 */ /* 0x000fe20001000000 */
[----:B------:R-:W-:Y:S02]  /*a600*/  FMUL.FTZ R2, R166, UR4 ;  /* 0x00000004a6027c20 */ /* 0x000fe40008410000 */
        /* <DEDUP_REMOVED lines=9> */
[----:B------:R-:W2:Y:S01]  /*a6a0*/  MUFU.EX2 R2, R2 ;  /* 0x0000000200027308 */ /* 0x000ea20000000800 */
[----:B------:R-:W-:Y:S01]  /*a6b0*/  IADD3 R165, PT, PT, R221, 0x10040, RZ ;  /* 0x00010040dda57810 */ /* 0x000fe20007ffe0ff */
[--C-:B------:R-:W-:Y:S01]  /*a6c0*/  FFMA.FTZ R205, R12, UR4, -R203.reuse ;  /* 0x000000040ccd7c23 */ /* 0x100fe200080108cb */
[----:B------:R-:W-:Y:S07]  /*a6d0*/  @P0 IADD3 R165, PT, PT, R228, -0x40, RZ ;  /* 0xffffffc0e4a50810 */ /* 0x000fee0007ffe0ff */
[----:B------:R-:W3:Y:S01]  /*a6e0*/  MUFU.EX2 R0, R0 ;  /* 0x0000000000007308 */ /* 0x000ee20000000800 */
[--C-:B------:R-:W-:Y:S01]  /*a6f0*/  FFMA.FTZ R204, R13, UR4, -R203.reuse ;  /* 0x000000040dcc7c23 */ /* 0x100fe200080108cb */
[--C-:B------:R-:W-:Y:S01]  /*a700*/  FFMA.FTZ R209, R14, UR4, -R202.reuse ;  /* 0x000000040ed17c23 */ /* 0x100fe200080108ca */
[----:B------:R-:W-:Y:S07]  /*a710*/  IADD3 R222, PT, PT, R222, R165, RZ ;  /* 0x000000a5dede7210 */ /* 0x000fee0007ffe0ff */
[----:B------:R-:W-:Y:S01]  /*a720*/  MUFU.EX2 R201, R201 ;  /* 0x000000c900c97308 */ /* 0x000fe20000000800 */
[----:B------:R-:W4:Y:S01]  /*a730*/  LDSM.16.MT88.4 R176, [R165] ;  /* 0x00000000a5b0783b */ /* 0x000f220000004200 */
[--C-:B------:R-:W-:Y:S01]  /*a740*/  FFMA.FTZ R208, R15, UR4, -R202.reuse ;  /* 0x000000040fd07c23 */ /* 0x100fe200080108ca */
        /* <DEDUP_REMOVED lines=14> */
[----:B------:R-:W3:Y:S01]  /*a830*/  LDSM.16.MT88.4 R156, [R222] ;  /* 0x00000000de9c783b */ /* 0x000ee20000004200 */
[----:B-----5:R-:W-:Y:S01]  /*a840*/  F2FP.F16.F32.PACK_AB R160, R200, R201 ;  /* 0x000000c9c8a0723e */ /* 0x020fe200000000ff */
[C---:B------:R-:W-:Y:S07]  /*a850*/  FMUL.FTZ R36, R2.reuse, R36 ;  /* 0x0000002402247220 */ /* 0x040fee0000410000 */
[----:B------:R-:W5:Y:S01]  /*a860*/  MUFU.EX2 R196, R196 ;  /* 0x000000c400c47308 */ /* 0x000f620000000800 */
[----:B------:R-:W-:Y:S01]  /*a870*/  FMUL.FTZ R37, R2, R37 ;  /* 0x0000002502257220 */ /* 0x000fe20000410000 */
[C---:B------:R-:W-:Y:S01]  /*a880*/  FMUL.FTZ R38, R0.reuse, R38 ;  /* 0x0000002600267220 */ /* 0x040fe20000410000 */
[----:B------:R-:W-:Y:S07]  /*a890*/  FMUL.FTZ R39, R0, R39 ;  /* 0x0000002700277220 */ /* 0x000fee0000410000 */
[----:B------:R-:W-:Y:S01]  /*a8a0*/  MUFU.EX2 R167, R167 ;  /* 0x000000a700a77308 */ /* 0x000fe20000000800 */
[----:B------:R-:W-:Y:S01]  /*a8b0*/  FMUL.FTZ R40, R2, R40 ;  /* 0x0000002802287220 */ /* 0x000fe20000410000 */
[----:B--2---:R-:W-:Y:S01]  /*a8c0*/  F2FP.F16.F32.PACK_AB R161, R198, R199 ;  /* 0x000000c7c6a1723e */ /* 0x004fe200000000ff */
[----:B------:R-:W-:Y:S07]  /*a8d0*/  FMUL.FTZ R41, R2, R41 ;  /* 0x0000002902297220 */ /* 0x000fee0000410000 */
[----:B------:R-:W2:Y:S01]  /*a8e0*/  MUFU.EX2 R166, R166 ;  /* 0x000000a600a67308 */ /* 0x000ea20000000800 */
[C---:B------:R-:W-:Y:S01]  /*a8f0*/  FMUL.FTZ R42, R0.reuse, R42 ;  /* 0x0000002a002a7220 */ /* 0x040fe20000410000 */
[----:B------:R-:W-:Y:S01]  /*a900*/  FMUL.FTZ R43, R0, R43 ;  /* 0x0000002b002b7220 */ /* 0x000fe20000410000 */
[----:B------:R-:W-:Y:S01]  /*a910*/  LDSM.16.MT88.4 R184, [R165+0x4800] ;  /* 0x00480000a5b8783b */ /* 0x000fe20000004200 */
[C---:B------:R-:W-:Y:S01]  /*a920*/  FMUL.FTZ R12, R2.reuse, R152 ;  /* 0x00000098020c7220 */ /* 0x040fe20000410000 */
[----:B------:R-:W-:Y:S01]  /*a930*/  FMUL.FTZ R13, R2, R153 ;  /* 0x00000099020d7220 */ /* 0x000fe20000410000 */
[----:B-----5:R-:W-:Y:S01]  /*a940*/  F2FP.F16.F32.PACK_AB R162, R196, R197 ;  /* 0x000000c5c4a2723e */ /* 0x020fe200000000ff */
[C---:B------:R-:W-:Y:S01]  /*a950*/  FMUL.FTZ R14, R0.reuse, R154 ;  /* 0x0000009a000e7220 */ /* 0x040fe20000410000 */
[----:B------:R-:W-:Y:S01]  /*a960*/  FMUL.FTZ R15, R0, R155 ;  /* 0x0000009b000f7220 */ /* 0x000fe20000410000 */
[C---:B------:R-:W-:Y:S01]  /*a970*/  FMUL.FTZ R44, R2.reuse, R44 ;  /* 0x0000002c022c7220 */ /* 0x040fe20000410000 */
[----:B------:R-:W-:Y:S01]  /*a980*/  FMUL.FTZ R45, R2, R45 ;  /* 0x0000002d022d7220 */ /* 0x000fe20000410000 */
[----:B------:R-:W-:Y:S01]  /*a990*/  LDSM.16.MT88.4 R152, [R165+0x800] ;  /* 0x00080000a598783b */ /* 0x000fe20000004200 */
[C---:B------:R-:W-:Y:S01]  /*a9a0*/  FMUL.FTZ R46, R0.reuse, R46 ;  /* 0x0000002e002e7220 */ /* 0x040fe20000410000 */
[----:B------:R-:W-:Y:S01]  /*a9b0*/  FMUL.FTZ R47, R0, R47 ;  /* 0x0000002f002f7220 */ /* 0x000fe20000410000 */
[----:B--2---:R-:W-:Y:S01]  /*a9c0*/  F2FP.F16.F32.PACK_AB R163, R166, R167 ;  /* 0x000000a7a6a3723e */ /* 0x004fe200000000ff */
[C---:B------:R-:W-:Y:S01]  /*a9d0*/  FMUL.FTZ R48, R2.reuse, R48 ;  /* 0x0000003002307220 */ /* 0x040fe20000410000 */
[----:B------:R-:W-:Y:S01]  /*a9e0*/  FMUL.FTZ R49, R2, R49 ;  /* 0x0000003102317220 */ /* 0x000fe20000410000 */
[C---:B------:R-:W-:Y:S01]  /*a9f0*/  FMUL.FTZ R50, R0.reuse, R50 ;  /* 0x0000003200327220 */ /* 0x040fe20000410000 */
[----:B------:R-:W-:Y:S01]  /*aa00*/  FMUL.FTZ R51, R0, R51 ;  /* 0x0000003300337220 */ /* 0x000fe20000410000 */
[----:B------:R-:W-:Y:S01]  /*aa10*/  LDSM.16.MT88.4 R188, [R222+0x4800] ;  /* 0x00480000debc783b */ /* 0x000fe20000004200 */
[C---:B------:R-:W-:Y:S01]  /*aa20*/  FMUL.FTZ R52, R2.reuse, R52 ;  /* 0x0000003402347220 */ /* 0x040fe20000410000 */
[C---:B-1----:R-:W-:Y:S01]  /*aa30*/  HMMA.16816.F32 R4, R160.reuse, R168, R4 ;  /* 0x000000a8a004723c */ /* 0x042fe20000001804 */
[----:B------:R-:W-:Y:S04]  /*aa40*/  MUFU.EX2 R205, R205 ;  /* 0x000000cd00cd7308 */ /* 0x000fe80000000800 */
[----:B------:R-:W-:Y:S01]  /*aa50*/  FMUL.FTZ R53, R2, R53 ;  /* 0x0000003502357220 */ /* 0x000fe20000410000 */
[C---:B------:R-:W-:Y:S01]  /*aa60*/  FMUL.FTZ R54, R0.reuse, R54 ;  /* 0x0000003600367220 */ /* 0x040fe20000410000 */
[----:B------:R-:W-:Y:S01]  /*aa70*/  FMUL.FTZ R55, R0, R55 ;  /* 0x0000003700377220 */ /* 0x000fe20000410000 */
[C---:B------:R-:W-:Y:S01]  /*aa80*/  HMMA.16816.F32 R8, R160.reuse, R170, R8 ;  /* 0x000000aaa008723c */ /* 0x040fe20000001808 */
[----:B------:R-:W1:Y:S02]  /*aa90*/  LDSM.16.MT88.4 R168, [R221+0x12000] ;  /* 0x01200000dda8783b */ /* 0x000e640000004200 */
[----:B------:R-:W2:Y:S01]  /*aaa0*/  MUFU.EX2 R204, R204 ;  /* 0x000000cc00cc7308 */ /* 0x000ea20000000800 */
        /* <DEDUP_REMOVED lines=29> */
[----:B------:R-:W4:Y:S01]  /*ac80*/  MUFU.EX2 R211, R211 ;  /* 0x000000d300d37308 */ /* 0x000f220000000800 */
        /* <DEDUP_REMOVED lines=93> */
[--C-:B------:R-:W-:Y:S01]  /*b260*/  FFMA.FTZ R207, R18, UR4, -R202.reuse ;  /* 0x0000000412cf7c23 */ /* 0x100fe200080108ca */
[----:B------:R-:W-:Y:S01]  /*b270*/  FFMA.FTZ R210, R19, UR4, -R202 ;  /* 0x0000000413d27c23 */ /* 0x000fe200080108ca */
[----:B------:R-:W-:Y:S01]  /*b280*/  FMUL.FTZ R16, R2, R148 ;  /* 0x0000009402107220 */ /* 0x000fe20000410000 */
[----:B--2---:R-:W-:Y:S01]  /*b290*/  F2FP.F16.F32.PACK_AB R148, R204, R205 ;  /* 0x000000cdcc94723e */ /* 0x004fe200000000ff */
[----:B------:R-:W-:Y:S01]  /*b2a0*/  FMUL.FTZ R17, R2, R149 ;  /* 0x0000009502117220 */ /* 0x000fe20000410000 */
[C---:B-1----:R-:W-:Y:S01]  /*b2b0*/  HMMA.16816.F32 R108, R160.reuse, R168, R108 ;  /* 0x000000a8a06c723c */ /* 0x042fe2000000186c */
[----:B------:R-:W-:Y:S02]  /*b2c0*/  MUFU.EX2 R207, R207 ;  /* 0x000000cf00cf7308 */ /* 0x000fe40000000800 */
[----:B------:R-:W-:Y:S01]  /*b2d0*/  F2FP.F16.F32.PACK_AB R149, R208, R209 ;  /* 0x000000d1d095723e */ /* 0x000fe200000000ff */
[C---:B------:R-:W-:Y:S01]  /*b2e0*/  FMUL.FTZ R18, R0.reuse, R150 ;  /* 0x0000009600127220 */ /* 0x040fe20000410000 */
[----:B----4-:R-:W-:Y:S06]  /*b2f0*/  F2FP.F16.F32.PACK_AB R150, R211, R206 ;  /* 0x000000ced396723e */ /* 0x010fec00000000ff */
[----:B------:R-:W1:Y:S01]  /*b300*/  MUFU.EX2 R210, R210 ;  /* 0x000000d200d27308 */ /* 0x000e620000000800 */
[----:B------:R-:W-:Y:S01]  /*b310*/  FMUL.FTZ R19, R0, R151 ;  /* 0x0000009700137220 */ /* 0x000fe20000410000 */
[C---:B------:R-:W-:Y:S01]  /*b320*/  HMMA.16816.F32 R112, R160.reuse, R170, R112 ;  /* 0x000000aaa070723c */ /* 0x040fe20000001870 */
[----:B------:R-:W2:Y:S02]  /*b330*/  LDSM.16.MT88.4 R168, [R216+0x16000] ;  /* 0x01600000d8a8783b */ /* 0x000ea40000004200 */
[----:B------:R-:W-:Y:S01]  /*b340*/  FFMA.FTZ R201, R2, R241, R201 ;  /* 0x000000f102c97223 */ /* 0x000fe200000100c9 */
[----:B------:R-:W-:Y:S03]  /*b350*/  FFMA.FTZ R199, R0, R239, R199 ;  /* 0x000000ef00c77223 */ /* 0x000fe600000100c7 */
[----:B------:R-:W-:Y:S01]  /*b360*/  FADD.FTZ R200, R200, R201 ;  /* 0x000000c9c8c87221 */ /* 0x000fe20000010000 */
[C---:B-----5:R-:W-:Y:S03]  /*b370*/  HMMA.16816.F32 R116, R160.reuse, R172, R116 ;  /* 0x000000aca074723c */ /* 0x060fe60000001874 */
[----:B------:R-:W-:Y:S01]  /*b380*/  FADD.FTZ R198, R198, R199 ;  /* 0x000000c7c6c67221 */ /* 0x000fe20000010000 */
[----:B-1----:R-:W-:Y:S01]  /*b390*/  F2FP.F16.F32.PACK_AB R151, R210, R207 ;  /* 0x000000cfd297723e */ /* 0x002fe200000000ff */
[----:B------:R-:W-:Y:S02]  /*b3a0*/  FADD.FTZ R197, R197, R200 ;  /* 0x000000c8c5c57221 */ /* 0x000fe40000010000 */
[----:B------:R-:W-:Y:S01]  /*b3b0*/  FADD.FTZ R167, R167, R198 ;  /* 0x000000c6a7a77221 */ /* 0x000fe20000010000 */
[C---:B------:R-:W-:Y:S01]  /*b3c0*/  HMMA.16816.F32 R120, R160.reuse, R174, R120 ;  /* 0x000000aea078723c */ /* 0x040fe20000001878 */
[----:B------:R-:W1:Y:S02]  /*b3d0*/  LDSM.16.MT88.4 R172, [R165+0x6000] ;  /* 0x00600000a5ac783b */ /* 0x000e640000004200 */
[----:B------:R-:W-:Y:S01]  /*b3e0*/  FADD.FTZ R196, R196, R197 ;  /* 0x000000c5c4c47221 */ /* 0x000fe20000010000 */
[----:B------:R-:W-:Y:S04]  /*b3f0*/  FADD.FTZ R166, R166, R167 ;  /* 0x000000a7a6a67221 */ /* 0x000fe80000010000 */
[----:B------:R-:W-:Y:S01]  /*b400*/  FADD.FTZ R209, R209, R166 ;  /* 0x000000a6d1d17221 */ /* 0x000fe20000010000 */
[C---:B---3--:R-:W-:Y:S03]  /*b410*/  HMMA.16816.F32 R124, R160.reuse, R156, R124 ;  /* 0x0000009ca07c723c */ /* 0x048fe6000000187c */
[----:B------:R-:W-:Y:S05]  /*b420*/  FADD.FTZ R208, R208, R209 ;  /* 0x000000d1d0d07221 */ /* 0x000fea0000010000 */
[C---:B------:R-:W-:Y:S01]  /*b430*/  HMMA.16816.F32 R128, R160.reuse, R158, R128 ;  /* 0x0000009ea080723c */ /* 0x040fe20000001880 */
[----:B------:R-:W3:Y:S07]  /*b440*/  LDSM.16.MT88.4 R156, [R222+0x6000] ;  /* 0x00600000de9c783b */ /* 0x000eee0000004200 */
[C---:B--2---:R-:W-:Y:S08]  /*b450*/  HMMA.16816.F32 R132, R160.reuse, R168, R132 ;  /* 0x000000a8a084723c */ /* 0x044ff00000001884 */
[C---:B------:R-:W-:Y:S01]  /*b460*/  HMMA.16816.F32 R136, R160.reuse, R170, R136 ;  /* 0x000000aaa088723c */ /* 0x040fe20000001888 */
[----:B------:R-:W2:Y:S07]  /*b470*/  LDSM.16.MT88.4 R168, [R221+0x10800] ;  /* 0x01080000dda8783b */ /* 0x000eae0000004200 */
[C---:B-1----:R-:W-:Y:S08]  /*b480*/  HMMA.16816.F32 R140, R160.reuse, R172, R140 ;  /* 0x000000aca08c723c */ /* 0x042ff0000000188c */
[C---:B------:R-:W-:Y:S01]  /*b490*/  HMMA.16816.F32 R144, R160.reuse, R174, R144 ;  /* 0x000000aea090723c */ /* 0x040fe20000001890 */
[----:B------:R-:W1:Y:S07]  /*b4a0*/  LDSM.16.MT88.4 R172, [R216+0x10800] ;  /* 0x01080000d8ac783b */ /* 0x000e6e0000004200 */
[C---:B---3--:R-:W-:Y:S08]  /*b4b0*/  HMMA.16816.F32 R12, R160.reuse, R156, R12 ;  /* 0x0000009ca00c723c */ /* 0x048ff0000000180c */
[----:B------:R-:W-:Y:S01]  /*b4c0*/  HMMA.16816.F32 R16, R160, R158, R16 ;  /* 0x0000009ea010723c */ /* 0x000fe20000001810 */
[----:B------:R-:W3:Y:S07]  /*b4d0*/  LDSM.16.MT88.4 R156, [R221+0x12800] ;  /* 0x01280000dd9c783b */ /* 0x000eee0000004200 */
[C---:B--2---:R-:W-:Y:S01]  /*b4e0*/  HMMA.16816.F32 R4, R148.reuse, R168, R4 ;  /* 0x000000a89404723c */ /* 0x044fe20000001804 */
[----:B------:R-:W2:Y:S07]  /*b4f0*/  LDSM.16.MT88.4 R160, [R216+0x12800] ;  /* 0x01280000d8a0783b */ /* 0x000eae0000004200 */
        /* <DEDUP_REMOVED lines=16> */
[----:B------:R-:W-:Y:S07]  /*b600*/  LDSM.16.MT88.4 R160, [R221+0x11000] ;  /* 0x01100000dda0783b */ /* 0x000fee0000004200 */
[C---:B----4-:R-:W-:Y:S08]  /*b610*/  HMMA.16816.F32 R76, R148.reuse, R168, R76 ;  /* 0x000000a8944c723c */ /* 0x050ff0000000184c */
[C---:B------:R-:W-:Y:S01]  /*b620*/  HMMA.16816.F32 R80, R148.reuse, R170, R80 ;  /* 0x000000aa9450723c */ /* 0x040fe20000001850 */
[----:B------:R-:W-:Y:S07]  /*b630*/  LDSM.16.MT88.4 R168, [R216+0x11000] ;  /* 0x01100000d8a8783b */ /* 0x000fee0000004200 */
[C---:B-1----:R-:W-:Y:S08]  /*b640*/  HMMA.16816.F32 R84, R148.reuse, R172, R84 ;  /* 0x000000ac9454723c */ /* 0x042ff00000001854 */
[C---:B------:R-:W-:Y:S01]  /*b650*/  HMMA.16816.F32 R88, R148.reuse, R174, R88 ;  /* 0x000000ae9458723c */ /* 0x040fe20000001858 */
[----:B------:R-:W-:Y:S07]  /*b660*/  LDSM.16.MT88.4 R172, [R221+0x15000] ;  /* 0x01500000ddac783b */ /* 0x000fee0000004200 */
[C---:B-----5:R-:W-:Y:S08]  /*b670*/  HMMA.16816.F32 R92, R148.reuse, R152, R92 ;  /* 0x00000098945c723c */ /* 0x060ff0000000185c */
        /* <DEDUP_REMOVED lines=14> */
[--C-:B------:R-:W-:Y:S07]  /*b760*/  FFMA.FTZ R191, R23, UR4, -R202.reuse ;  /* 0x0000000417bf7c23 */ /* 0x100fee00080108ca */
[----:B------:R-:W2:Y:S01]  /*b770*/  MUFU.EX2 R189, R189 ;  /* 0x000000bd00bd7308 */ /* 0x000ea20000000800 */
[C---:B------:R-:W-:Y:S09]  /*b780*/  HMMA.16816.F32 R124, R148.reuse, R176, R124 ;  /* 0x000000b0947c723c */ /* 0x040ff2000000187c */
[----:B------:R-:W-:Y:S10]  /*b790*/  MUFU.EX2 R190, R190 ;  /* 0x000000be00be7308 */ /* 0x000ff40000000800 */
[----:B------:R-:W4:Y:S01]  /*b7a0*/  MUFU.EX2 R191, R191 ;  /* 0x000000bf00bf7308 */ /* 0x000f220000000800 */
[C---:B------:R-:W-:Y:S01]  /*b7b0*/  HMMA.16816.F32 R128, R148.reuse, R178, R128 ;  /* 0x000000b29480723c */ /* 0x040fe20000001880 */
[----:B------:R-:W-:Y:S02]  /*b7c0*/  LDSM.16.MT88.4 R176, [R165+0x5000] ;  /* 0x00500000a5b0783b */ /* 0x000fe40000004200 */
[----:B--2---:R-:W-:Y:S05]  /*b7d0*/  F2FP.F16.F32.PACK_AB R20, R189, R188 ;  /* 0x000000bcbd14723e */ /* 0x004fea00000000ff */
[C---:B------:R-:W-:Y:S03]  /*b7e0*/  HMMA.16816.F32 R132, R148.reuse, R192, R132 ;  /* 0x000000c09484723c */ /* 0x040fe60000001884 */
[--C-:B------:R-:W-:Y:S01]  /*b7f0*/  FFMA.FTZ R192, R24, UR4, -R203.reuse ;  /* 0x0000000418c07c23 */ /* 0x100fe200080108cb */
[--C-:B------:R-:W-:Y:S01]  /*b800*/  FFMA.FTZ R193, R25, UR4, -R203.reuse ;  /* 0x0000000419c17c23 */ /* 0x100fe200080108cb */
[----:B----4-:R-:W-:Y:S03]  /*b810*/  F2FP.F16.F32.PACK_AB R21, R191, R190 ;  /* 0x000000bebf15723e */ /* 0x010fe600000000ff */
[C---:B------:R-:W-:Y:S01]  /*b820*/  HMMA.16816.F32 R136, R148.reuse, R194, R136 ;  /* 0x000000c29488723c */ /* 0x040fe20000001888 */
[----:B------:R-:W-:Y:S02]  /*b830*/  MUFU.EX2 R192, R192 ;  /* 0x000000c000c07308 */ /* 0x000fe40000000800 */
[--C-:B------:R-:W-:Y:S01]  /*b840*/  FFMA.FTZ R194, R26, UR4, -R202.reuse ;  /* 0x000000041ac27c23 */ /* 0x100fe200080108ca */
[--C-:B------:R-:W-:Y:S07]  /*b850*/  FFMA.FTZ R195, R27, UR4, -R202.reuse ;  /* 0x000000041bc37c23 */ /* 0x100fee00080108ca */
[----:B------:R-:W2:Y:S01]  /*b860*/  MUFU.EX2 R193, R193 ;  /* 0x000000c100c17308 */ /* 0x000ea20000000800 */
[----:B------:R-:W4:Y:S01]  /*b870*/  LDSM.16.MT88.4 R24, [R165+0x1000] ;  /* 0x00100000a518783b */ /* 0x000f220000004200 */
[C---:B---3--:R-:W-:Y:S08]  /*b880*/  HMMA.16816.F32 R140, R148.reuse, R156, R140 ;  /* 0x0000009c948c723c */ /* 0x048ff0000000188c */
[----:B------:R-:W-:Y:S10]  /*b890*/  MUFU.EX2 R194, R194 ;  /* 0x000000c200c27308 */ /* 0x000ff40000000800 */
[----:B------:R-:W3:Y:S01]  /*b8a0*/  MUFU.EX2 R195, R195 ;  /* 0x000000c300c37308 */ /* 0x000ee20000000800 */
[C---:B------:R-:W-:Y:S01]  /*b8b0*/  HMMA.16816.F32 R144, R148.reuse, R158, R144 ;  /* 0x0000009e9490723c */ /* 0x040fe20000001890 */
[----:B------:R-:W5:Y:S02]  /*b8c0*/  LDSM.16.MT88.4 R156, [R222+0x1000] ;  /* 0x00100000de9c783b */ /* 0x000f640000004200 */
[----:B--2---:R-:W-:Y:S05]  /*b8d0*/  F2FP.F16.F32.PACK_AB R22, R193, R192 ;  /* 0x000000c0c116723e */ /* 0x004fea00000000ff */
[C---:B-1----:R-:W-:Y:S03]  /*b8e0*/  HMMA.16816.F32 R12, R148.reuse, R152, R12 ;  /* 0x00000098940c723c */ /* 0x042fe6000000180c */
[----:B---3--:R-:W-:Y:S05]  /*b8f0*/  F2FP.F16.F32.PACK_AB R23, R195, R194 ;  /* 0x000000c2c317723e */ /* 0x008fea00000000ff */
[----:B------:R-:W-:Y:S01]  /*b900*/  HMMA.16816.F32 R16, R148, R154, R16 ;  /* 0x0000009a9410723c */ /* 0x000fe20000001810 */
[----:B------:R-:W1:Y:S07]  /*b910*/  LDSM.16.MT88.4 R148, [R221+0x13000] ;  /* 0x01300000dd94783b */ /* 0x000e6e0000004200 */
        /* <DEDUP_REMOVED lines=20> */
[C---:B------:R-:W-:Y:S08]  /*ba60*/  HMMA.16816.F32 R80, R20.reuse, R162, R80 ;  /* 0x000000a21450723c */ /* 0x040ff00000001850 */
        /* <DEDUP_REMOVED lines=11> */
[--C-:B------:R-:W-:Y:S04]  /*bb20*/  FFMA.FTZ R177, R29, UR4, -R203.reuse ;  /* 0x000000041db17c23 */ /* 0x100fe800080108cb */
[C---:B------:R-:W-:Y:S01]  /*bb30*/  HMMA.16816.F32 R112, R20.reuse, R178, R112 ;  /* 0x000000b21470723c */ /* 0x040fe20000001870 */
[----:B------:R-:W-:Y:S02]  /*bb40*/  MUFU.EX2 R176, R176 ;  /* 0x000000b000b07308 */ /* 0x000fe40000000800 */
[--C-:B------:R-:W-:Y:S01]  /*bb50*/  FFMA.FTZ R178, R30, UR4, -R202.reuse ;  /* 0x000000041eb27c23 */ /* 0x100fe200080108ca */
[--C-:B------:R-:W-:Y:S07]  /*bb60*/  FFMA.FTZ R179, R31, UR4, -R202.reuse ;  /* 0x000000041fb37c23 */ /* 0x100fee00080108ca */
[----:B------:R-:W3:Y:S01]  /*bb70*/  MUFU.EX2 R177, R177 ;  /* 0x000000b100b17308 */ /* 0x000ee20000000800 */
[----:B------:R-:W-:Y:S01]  /*bb80*/  LDSM.16.MT88.4 R28, [R216+0x11800] ;  /* 0x01180000d81c783b */ /* 0x000fe20000004200 */
[C---:B------:R-:W-:Y:S08]  /*bb90*/  HMMA.16816.F32 R116, R20.reuse, R180, R116 ;  /* 0x000000b41474723c */ /* 0x040ff00000001874 */
[----:B------:R-:W-:Y:S01]  /*bba0*/  MUFU.EX2 R178, R178 ;  /* 0x000000b200b27308 */ /* 0x000fe20000000800 */
[--C-:B------:R-:W-:Y:S01]  /*bbb0*/  FFMA.FTZ R180, R32, UR4, -R203.reuse ;  /* 0x0000000420b47c23 */ /* 0x100fe200080108cb */
[--C-:B------:R-:W-:Y:S01]  /*bbc0*/  FFMA.FTZ R181, R34, UR4, -R202.reuse ;  /* 0x0000000422b57c23 */ /* 0x100fe200080108ca */
[----:B------:R-:W-:Y:S01]  /*bbd0*/  FFMA.FTZ R203, R33, UR4, -R203 ;  /* 0x0000000421cb7c23 */ /* 0x000fe200080108cb */
[----:B------:R-:W-:Y:S06]  /*bbe0*/  FFMA.FTZ R202, R35, UR4, -R202 ;  /* 0x0000000423ca7c23 */ /* 0x000fec00080108ca */
[----:B------:R-:W4:Y:S01]  /*bbf0*/  MUFU.EX2 R179, R179 ;  /* 0x000000b300b37308 */ /* 0x000f220000000800 */
[C---:B------:R-:W-:Y:S01]  /*bc00*/  HMMA.16816.F32 R120, R20.reuse, R182, R120 ;  /* 0x000000b61478723c */ /* 0x040fe20000001878 */
[----:B------:R-:W-:Y:S08]  /*bc10*/  LDSM.16.MT88.4 R32, [R165+0x1800] ;  /* 0x00180000a520783b */ /* 0x000ff00000004200 */
[----:B------:R-:W-:Y:S10]  /*bc20*/  MUFU.EX2 R180, R180 ;  /* 0x000000b400b47308 */ /* 0x000ff40000000800 */
[----:B------:R-:W2:Y:S01]  /*bc30*/  MUFU.EX2 R203, R203 ;  /* 0x000000cb00cb7308 */ /* 0x000ea20000000800 */
[C---:B-----5:R-:W-:Y:S09]  /*bc40*/  HMMA.16816.F32 R124, R20.reuse, R156, R124 ;  /* 0x0000009c147c723c */ /* 0x060ff2000000187c */
[----:B------:R-:W-:Y:S10]  /*bc50*/  MUFU.EX2 R181, R181 ;  /* 0x000000b500b57308 */ /* 0x000ff40000000800 */
[----:B------:R-:W5:Y:S01]  /*bc60*/  MUFU.EX2 R202, R202 ;  /* 0x000000ca00ca7308 */ /* 0x000f620000000800 */
[C---:B------:R-:W-:Y:S01]  /*bc70*/  HMMA.16816.F32 R128, R20.reuse, R158, R128 ;  /* 0x0000009e1480723c */ /* 0x040fe20000001880 */
[----:B------:R-:W5:Y:S07]  /*bc80*/  LDSM.16.MT88.4 R156, [R221+0x11800] ;  /* 0x01180000dd9c783b */ /* 0x000f6e0000004200 */
[C---:B------:R-:W-:Y:S08]  /*bc90*/  HMMA.16816.F32 R132, R20.reuse, R184, R132 ;  /* 0x000000b81484723c */ /* 0x040ff00000001884 */
[C---:B------:R-:W-:Y:S08]  /*bca0*/  HMMA.16816.F32 R136, R20.reuse, R186, R136 ;  /* 0x000000ba1488723c */ /* 0x040ff00000001888 */
[C---:B-1----:R-:W-:Y:S03]  /*bcb0*/  HMMA.16816.F32 R140, R20.reuse, R148, R140 ;  /* 0x00000094148c723c */ /* 0x042fe6000000188c */
[----:B---3--:R-:W-:Y:S02]  /*bcc0*/  F2FP.F16.F32.PACK_AB R148, R177, R176 ;  /* 0x000000b0b194723e */ /* 0x008fe400000000ff */
[----:B----4-:R-:W-:Y:S03]  /*bcd0*/  F2FP.F16.F32.PACK_AB R149, R179, R178 ;  /* 0x000000b2b395723e */ /* 0x010fe600000000ff */
[C---:B------:R-:W-:Y:S03]  /*bce0*/  HMMA.16816.F32 R144, R20.reuse, R150, R144 ;  /* 0x000000961490723c */ /* 0x040fe60000001890 */
[----:B--2---:R-:W-:Y:S02]  /*bcf0*/  F2FP.F16.F32.PACK_AB R150, R203, R180 ;  /* 0x000000b4cb96723e */ /* 0x004fe400000000ff */
[----:B-----5:R-:W-:Y:S03]  /*bd00*/  F2FP.F16.F32.PACK_AB R151, R202, R181 ;  /* 0x000000b5ca97723e */ /* 0x020fe600000000ff */
[C---:B------:R-:W-:Y:S08]  /*bd10*/  HMMA.16816.F32 R12, R20.reuse, R24, R12 ;  /* 0x00000018140c723c */ /* 0x040ff0000000180c */
        /* <DEDUP_REMOVED lines=25> */
[----:B---3--:R-:W-:Y:S05]  /*beb0*/  MOV R165, R164 ;  /* 0x000000a400a57202 */ /* 0x008fea0000000f00 */
        /* <DEDUP_REMOVED lines=12> */
[C---:B--2---:R-:W-:Y:S03]  /*bf80*/  HMMA.16816.F32 R132, R148.reuse, R4, R132 ;  /* 0x000000049484723c */ /* 0x044fe60000001884 */
[----:B------:R-:W-:Y:S04]  /*bf90*/  FADD.FTZ R5, R205, R196 ;  /* 0x000000c4cd057221 */ /* 0x000fe80000010000 */
[----:B------:R-:W-:Y:S01]  /*bfa0*/  FADD.FTZ R5, R204, R5 ;  /* 0x00000005cc057221 */ /* 0x000fe20000010000 */
[C---:B------:R-:W-:Y:S03]  /*bfb0*/  HMMA.16816.F32 R136, R148.reuse, R6, R136 ;  /* 0x000000069488723c */ /* 0x040fe60000001888 */
[----:B------:R-:W-:Y:S01]  /*bfc0*/  FADD.FTZ R206, R206, R5 ;  /* 0x00000005cece7221 */ /* 0x000fe20000010000 */
[----:B------:R-:W-:Y:S03]  /*bfd0*/  FADD.FTZ R5, R207, R208 ;  /* 0x000000d0cf057221 */ /* 0x000fe60000010000 */
        /* <DEDUP_REMOVED lines=9> */
[----:B------:R-:W-:Y:S01]  /*c070*/  FADD.FTZ R194, R194, R191 ;  /* 0x000000bfc2c27221 */ /* 0x000fe20000010000 */
[C---:B-1----:R-:W-:Y:S03]  /*c080*/  HMMA.16816.F32 R152, R148.reuse, R20, R12 ;  /* 0x000000149498723c */ /* 0x042fe6000000180c */
[----:B------:R-:W-:Y:S01]  /*c090*/  FADD.FTZ R193, R193, R192 ;  /* 0x000000c0c1c17221 */ /* 0x000fe20000010000 */
[----:B------:R-:W-:Y:S03]  /*c0a0*/  FADD.FTZ R195, R195, R194 ;  /* 0x000000c2c3c37221 */ /* 0x000fe60000010000 */
[----:B------:R-:W-:Y:S01]  /*c0b0*/  FADD.FTZ R176, R176, R193 ;  /* 0x000000c1b0b07221 */ /* 0x000fe20000010000 */
[----:B------:R-:W-:Y:S03]  /*c0c0*/  HMMA.16816.F32 R148, R148, R22, R16 ;  /* 0x000000169494723c */ /* 0x000fe60000001810 */
[----:B------:R-:W-:Y:S01]  /*c0d0*/  FADD.FTZ R0, R178, R195 ;  /* 0x000000c3b2007221 */ /* 0x000fe20000010000 */
[----:B------:R-:W-:Y:S03]  /*c0e0*/  FADD.FTZ R177, R177, R176 ;  /* 0x000000b0b1b17221 */ /* 0x000fe60000010000 */
[----:B------:R-:W-:Y:S01]  /*c0f0*/  FADD.FTZ R0, R179, R0 ;  /* 0x00000000b3007221 */ /* 0x000fe20000010000 */
[----:B------:R-:W-:Y:S03]  /*c100*/  FADD.FTZ R180, R180, R177 ;  /* 0x000000b1b4b47221 */ /* 0x000fe60000010000 */
[----:B------:R-:W-:Y:S01]  /*c110*/  FADD.FTZ R181, R181, R0 ;  /* 0x00000000b5b57221 */ /* 0x000fe20000010000 */
[----:B------:R-:W-:Y:S01]  /*c120*/  FADD.FTZ R241, R203, R180 ;  /* 0x000000b4cbf17221 */ /* 0x000fe20000010000 */
[----:B------:R-:W-:Y:S02]  /*c130*/  MOV R0, R3 ;  /* 0x0000000300007202 */ /* 0x000fe40000000f00 */
[----:B------:R-:W-:Y:S01]  /*c140*/  FADD.FTZ R239, R202, R181 ;  /* 0x000000b5caef7221 */ /* 0x000fe20000010000 */
[----:B------:R-:W-:Y:S06]  /*c150*/  BRA.U UP2, `(.L_x_3421) ;  /* 0xffffffb502f87547 */ /* 0x000fec000b83ffff */
.L_x_3417:
[----:B------:R-:W1:Y:S01]  /*c160*/  SHFL.BFLY PT, R0, R239, 0x2, 0x1f ;  /* 0x0c401f00ef007f89 */ /* 0x000e6200000e0000 */
[C---:B------:R-:W-:Y:S01]  /*c170*/  LOP3.LUT P1, RZ, R220.reuse, 0x10, RZ, 0xc0, !PT ;  /* 0x00000010dcff7812 */ /* 0x040fe2000782c0ff */
[----:B------:R-:W2:Y:S01]  /*c180*/  LDCU.U8 UR4, c[0x0][0x548] ;  /* 0x0000a900ff0477ac */ /* 0x000ea20008000000 */
[----:B------:R-:W-:Y:S01]  /*c190*/  LOP3.LUT P2, RZ, R220, 0x8, RZ, 0xc0, !PT ;  /* 0x00000008dcff7812 */ /* 0x000fe2000784c0ff */
[----:B------:R-:W3:Y:S01]  /*c1a0*/  SHFL.BFLY PT, R8, R241, 0x2, 0x1f ;  /* 0x0c401f00f1087f89 */ /* 0x000ee200000e0000 */
[----:B------:R-:W4:Y:S01]  /*c1b0*/  S2UR UR8, SR_CTAID.Y ;  /* 0x00000000000879c3 */ /* 0x000f220000002600 */
[----:B------:R-:W-:Y:S01]  /*c1c0*/  UISETP.NE.AND UP1, UPT, UR19, -0x1, UPT ;  /* 0xffffffff1300788c */ /* 0x000fe2000bf25270 */
[----:B------:R-:W-:Y:S01]  /*c1d0*/  LOP3.LUT R217, R217, 0x30, RZ, 0xc0, !PT ;  /* 0x00000030d9d97812 */ /* 0x000fe200078ec0ff */
[----:B------:R-:W-:Y:S01]  /*c1e0*/  USHF.L.U32 UR20, UR20, 0x6, URZ ;  /* 0x0000000614147899 */ /* 0x000fe200080006ff */
[----:B------:R-:W-:Y:S01]  /*c1f0*/  SHF.R.U32.HI R12, RZ, 0x2, R220 ;  /* 0x00000002ff0c7819 */ /* 0x000fe200000116dc */
[----:B------:R-:W-:Y:S02]  /*c200*/  BSSY.RECONVERGENT B0, `(.L_x_3422) ;  /* 0x0000150000007945 */ /* 0x000fe40003800200 */
[----:B------:R-:W-:Y:S01]  /*c210*/  UIADD3 UR20, UPT, UPT, -UR20, UR21, URZ ;  /* 0x0000001514147290 */ /* 0x000fe2000fffe1ff */
[----:B------:R-:W5:Y:S01]  /*c220*/  S2UR UR9, SR_CTAID.Z ;  /* 0x00000000000979c3 */ /* 0x000f620000002700 */
[----:B------:R-:W-:Y:S01]  /*c230*/  LOP3.LUT R12, R217, 0x7, R12, 0xf8, !PT ;  /* 0x00000007d90c7812 */ /* 0x000fe200078ef80c */
[----:B--2---:R-:W-:-:S02]  /*c240*/  UISETP.NE.AND UP2, UPT, UR4, URZ, UPT ;  /* 0x000000ff0400728c */ /* 0x004fc4000bf45270 */
[----:B------:R-:W2:Y:S01]  /*c250*/  @UP1 LDCU.64 UR4, c[0x0][0x408] ;  /* 0x00008100ff0417ac */ /* 0x000ea20008000a00 */
[----:B-1----:R-:W-:Y:S01]  /*c260*/  FADD.FTZ R9, R0, R239 ;  /* 0x000000ef00097221 */ /* 0x002fe20000010000 */
[----:B------:R-:W-:Y:S01]  /*c270*/  SHF.L.U32 R0, R220, 0x1, RZ ;  /* 0x00000001dc007819 */ /* 0x000fe200000006ff */
[----:B------:R-:W-:Y:S01]  /*c280*/  UISETP.NE.OR UP0, UPT, UR19, -0x1, !UP2 ;  /* 0xffffffff1300788c */ /* 0x000fe2000d705670 */
[----:B---3--:R-:W-:Y:S02]  /*c290*/  FADD.FTZ R8, R8, R241 ;  /* 0x000000f108087221 */ /* 0x008fe40000010000 */
[----:B------:R-:W1:Y:S01]  /*c2a0*/  SHFL.BFLY PT, R2, R9, 0x1, 0x1f ;  /* 0x0c201f0009027f89 */ /* 0x000e6200000e0000 */
[----:B------:R-:W-:-:S03]  /*c2b0*/  LOP3.LUT R219, R219, 0x6, R0, 0xf8, !PT ;  /* 0x00000006dbdb7812 */ /* 0x000fc600078ef800 */
[----:B------:R-:W3:Y:S01]  /*c2c0*/  SHFL.BFLY PT, R5, R8, 0x1, 0x1f ;  /* 0x0c201f0008057f89 */ /* 0x000ee200000e0000 */
[----:B--2---:R-:W-:Y:S01]  /*c2d0*/  @UP1 UIMAD.WIDE.U32 UR14, UR19, UR4, URZ ;  /* 0x00000004130e12a5 */ /* 0x004fe2000f8e00ff */
[----:B------:R-:W2:Y:S01]  /*c2e0*/  S2UR UR4, SR_CTAID.X ;  /* 0x00000000000479c3 */ /* 0x000ea20000002500 */
[----:B-1----:R-:W-:Y:S01]  /*c2f0*/  FADD.FTZ R2, R9, R2 ;  /* 0x0000000209027221 */ /* 0x002fe20000010000 */
[----:B---3--:R-:W-:-:S03]  /*c300*/  FADD.FTZ R4, R8, R5 ;  /* 0x0000000508047221 */ /* 0x008fc60000010000 */
[----:B------:R-:W1:Y:S01]  /*c310*/  MUFU.RCP R6, R2 ;  /* 0x0000000200067308 */ /* 0x000e620000001000 */
[----:B------:R-:W-:Y:S02]  /*c320*/  SHF.L.U32 R5, R220, 0x4, RZ ;  /* 0x00000004dc057819 */ /* 0x000fe400000006ff */
[----:B------:R-:W-:Y:S02]  /*c330*/  FSETP.NE.FTZ.AND P3, PT, R2, RZ, PT ;  /* 0x000000ff0200720b */ /* 0x000fe40003f75000 */
[----:B------:R-:W-:Y:S02]  /*c340*/  LOP3.LUT R5, R5, 0x1c0, RZ, 0xc0, !PT ;  /* 0x000001c005057812 */ /* 0x000fe400078ec0ff */
[----:B------:R-:W-:Y:S01]  /*c350*/  FSETP.NE.FTZ.AND P4, PT, R4, RZ, PT ;  /* 0x000000ff0400720b */ /* 0x000fe20003f95000 */
[----:B------:R-:W3:Y:S01]  /*c360*/  MUFU.RCP R7, R4 ;  /* 0x0000000400077308 */ /* 0x000ee20000001000 */
[----:B------:R-:W-:Y:S02]  /*c370*/  LOP3.LUT R0, R5, 0x38, R0, 0xf8, !PT ;  /* 0x0000003805007812 */ /* 0x000fe400078ef800 */
[----:B------:R-:W-:-:S02]  /*c380*/  MOV R5, 0x20 ;  /* 0x0000002000057802 */ /* 0x000fc40000000f00 */
[----:B------:R-:W-:-:S03]  /*c390*/  LOP3.LUT R0, R219, R0, RZ, 0xfc, !PT ;  /* 0x00000000db007212 */ /* 0x000fc600078efcff */
[----:B------:R-:W5:Y:S01]  /*c3a0*/  @P3 MUFU.LG2 R2, R2 ;  /* 0x0000000200023308 */ /* 0x000f620000000c00 */
[----:B------:R-:W-:Y:S01]  /*c3b0*/  LEA R9, R0, UR6, 0x1 ;  /* 0x0000000600097c11 */ /* 0x000fe2000f8e08ff */
[----:B------:R-:W4:Y:S01]  /*c3c0*/  @!UP1 LDCU.64 UR6, c[0x0][0x400] ;  /* 0x00008000ff0697ac */ /* 0x000f220008000a00 */
[----:B-1----:R-:W-:Y:S02]  /*c3d0*/  FSEL R6, R6, 1, P3 ;  /* 0x3f80000006067808 */ /* 0x002fe40001800000 */
[----:B------:R-:W-:Y:S02]  /*c3e0*/  SEL R0, R5, 0xffffffe0, !P2 ;  /* 0xffffffe005007807 */ /* 0x000fe40005000000 */
[----:B------:R-:W-:Y:S01]  /*c3f0*/  IADD3 R13, PT, PT, R9, 0x40, RZ ;  /* 0x00000040090d7810 */ /* 0x000fe20007ffe0ff */
[C---:B------:R-:W-:Y:S01]  /*c400*/  FMUL.FTZ R162, R6.reuse, R162 ;  /* 0x000000a206a27220 */ /* 0x040fe20000410000 */
[C---:B------:R-:W-:Y:S01]  /*c410*/  FMUL.FTZ R163, R6.reuse, R163 ;  /* 0x000000a306a37220 */ /* 0x040fe20000410000 */
        /* <DEDUP_REMOVED lines=219> */
[----:B----4-:R-:W-:Y:S01]  /*d1d0*/  @!UP1 UIMAD.WIDE.U32 UR12, UR8, UR6, URZ ;  /* 0x00000006080c92a5 */ /* 0x010fe2000f8e00ff */
        /* <DEDUP_REMOVED lines=11> */
[----:B------:R-:W3:Y:S01]  /*d290*/  LDCU UR6, c[0x0][0x434] ;  /* 0x00008680ff0677ac */ /* 0x000ee20008000800 */
[----:B------:R-:W-:Y:S01]  /*d2a0*/  F2FP.F16.F32.PACK_AB R146, R147, R146 ;  /* 0x000000929392723e */ /* 0x000fe200000000ff */
[----:B------:R-:W-:Y:S01]  /*d2b0*/  STS [R9+0x4400], R94 ;  /* 0x0044005e09007388 */ /* 0x000fe20000000800 */
[----:B------:R-:W-:Y:S01]  /*d2c0*/  F2FP.F16.F32.PACK_AB R152, R153, R152 ;  /* 0x000000989998723e */ /* 0x000fe200000000ff */
[----:B------:R-:W4:Y:S01]  /*d2d0*/  @P3 LDC R0, c[0x0][0x458] ;  /* 0x00011600ff003b82 */ /* 0x000f220000000800 */
[----:B------:R-:W-:Y:S01]  /*d2e0*/  F2FP.F16.F32.PACK_AB R154, R155, R154 ;  /* 0x0000009a9b9a723e */ /* 0x000fe200000000ff */
[----:B------:R-:W-:Y:S01]  /*d2f0*/  STS [R5+0x4000], R96 ;  /* 0x0040006005007388 */ /* 0x000fe20000000800 */
[----:B------:R-:W-:Y:S01]  /*d300*/  F2FP.F16.F32.PACK_AB R7, R7, R148 ;  /* 0x000000940707723e */ /* 0x000fe200000000ff */
[----:B------:R-:W4:Y:S01]  /*d310*/  @P4 MUFU.LG2 R4, R4 ;  /* 0x0000000400044308 */ /* 0x000f220000000c00 */
[----:B------:R-:W-:Y:S01]  /*d320*/  F2FP.F16.F32.PACK_AB R150, R151, R150 ;  /* 0x000000969796723e */ /* 0x000fe200000000ff */
[----:B------:R-:W-:Y:S01]  /*d330*/  STS [R5+0x4400], R98 ;  /* 0x0044006205007388 */ /* 0x000fe20000000800 */
[----:B------:R-:W-:Y:S01]  /*d340*/  @UP1 UIMAD UR10, UR19, UR5, UR15 ;  /* 0x00000005130a12a4 */ /* 0x000fe2000f8e020f */
[----:B------:R-:W-:Y:S01]  /*d350*/  LOP3.LUT P0, RZ, R220, 0x3, RZ, 0xc0, !PT ;  /* 0x00000003dcff7812 */ /* 0x000fe2000780c0ff */
[----:B------:R-:W2:Y:S01]  /*d360*/  @UP2 LDCU UR5, c[0x0][0x454] ;  /* 0x00008a80ff0527ac */ /* 0x000ea20008000800 */
[----:B------:R-:W-:Y:S01]  /*d370*/  STS [R11+0x4000], R100 ;  /* 0x004000640b007388 */ /* 0x000fe20000000800 */
[----:B-----5:R-:W-:Y:S01]  /*d380*/  @P3 FMUL.FTZ R2, R2, 0.69314718246459960938 ;  /* 0x3f31721802023820 */ /* 0x020fe20000410000 */
[----:B-1----:R-:W-:-:S02]  /*d390*/  @!UP2 UIMAD UR7, UR8, UR7, UR9 ;  /* 0x000000070807a2a4 */ /* 0x002fc4000f8e0209 */
[----:B------:R-:W-:Y:S01]  /*d3a0*/  STS [R11+0x4400], R102 ;  /* 0x004400660b007388 */ /* 0x000fe20000000800 */
[----:B---3--:R-:W-:Y:S02]  /*d3b0*/  @!UP0 UIMAD UR19, UR8, UR6, URZ ;  /* 0x00000006081382a4 */ /* 0x008fe4000f8e02ff */
[----:B------:R-:W-:Y:S01]  /*d3c0*/  @!UP2 UIMAD UR7, UR7, UR6, URZ ;  /* 0x000000060707a2a4 */ /* 0x000fe2000f8e02ff */
[----:B------:R-:W-:Y:S01]  /*d3d0*/  STS [R15+0x4000], R104 ;  /* 0x004000680f007388 */ /* 0x000fe20000000800 */
[----:B--2---:R-:W-:Y:S01]  /*d3e0*/  USHF.L.U32 UR6, UR4, 0x6, URZ ;  /* 0x0000000604067899 */ /* 0x004fe200080006ff */
[----:B------:R-:W-:Y:S02]  /*d3f0*/  @UP1 UMOV UR12, UR14 ;  /* 0x0000000e000c1c82 */ /* 0x000fe40008000000 */
[----:B------:R-:W-:Y:S04]  /*d400*/  STS [R15+0x4400], R106 ;  /* 0x0044006a0f007388 */ /* 0x000fe80000000800 */
[----:B------:R-:W-:Y:S01]  /*d410*/  STS [R13+0x4000], R108 ;  /* 0x0040006c0d007388 */ /* 0x000fe20000000800 */
[----:B------:R-:W-:-:S03]  /*d420*/  @UP2 UIMAD UR7, UR9, UR5, UR19 ;  /* 0x00000005090722a4 */ /* 0x000fc6000f8e0213 */
        /* <DEDUP_REMOVED lines=17> */
[----:B-1----:R-:W1:Y:S03]  /*d540*/  @P4 LDC R5, c[0x0][0x458] ;  /* 0x00011600ff054b82 */ /* 0x002e660000000800 */
[----:B------:R-:W-:Y:S04]  /*d550*/  STS [R19+0x6000], R144 ;  /* 0x0060009013007388 */ /* 0x000fe80000000800 */
[----:B------:R-:W-:Y:S04]  /*d560*/  STS [R19+0x6400], R146 ;  /* 0x0064009213007388 */ /* 0x000fe80000000800 */
[----:B------:R-:W-:Y:S04]  /*d570*/  STS [R17+0x6000], R152 ;  /* 0x0060009811007388 */ /* 0x000fe80000000800 */
[----:B------:R-:W-:Y:S01]  /*d580*/  STS [R17+0x6400], R154 ;  /* 0x0064009a11007388 */ /* 0x000fe20000000800 */
[----:B----4-:R-:W-:Y:S01]  /*d590*/  @P4 FMUL.FTZ R15, R4, 0.69314718246459960938 ;  /* 0x3f317218040f4820 */ /* 0x010fe20000410000 */
[----:B------:R-:W-:Y:S01]  /*d5a0*/  MOV R4, 0x7f800000 ;  /* 0x7f80000000047802 */ /* 0x000fe20000000f00 */
[----:B------:R-:W-:Y:S01]  /*d5b0*/  @P3 FFMA.FTZ R4, R3, R0, R2 ;  /* 0x0000000003043223 */ /* 0x000fe20000010002 */
[----:B------:R3:W-:Y:S04]  /*d5c0*/  STS [R21+0x6000], R7 ;  /* 0x0060000715007388 */ /* 0x0007e80000000800 */
[----:B------:R4:W-:Y:S01]  /*d5d0*/  STS [R21+0x6400], R150 ;  /* 0x0064009615007388 */ /* 0x0009e20000000800 */
[----:B--2---:R-:W-:Y:S01]  /*d5e0*/  MOV R13, 0x7f800000 ;  /* 0x7f800000000d7802 */ /* 0x004fe20000000f00 */
[----:B-1----:R-:W-:Y:S01]  /*d5f0*/  @P4 FFMA.FTZ R13, R164, R5, R15 ;  /* 0x00000005a40d4223 */ /* 0x002fe2000001000f */
[----:B------:R-:W-:Y:S08]  /*d600*/  BAR.SYNC.DEFER_BLOCKING 0x0 ;  /* 0x0000000000007b1d */ /* 0x000ff00000010000 */
[----:B---3--:R-:W1:Y:S01]  /*d610*/  LDC.64 R6, c[0x0][0x408] ;  /* 0x00010200ff067b82 */ /* 0x008e620000000a00 */
[----:B------:R4:W2:Y:S01]  /*d620*/  LDS.128 R8, [R235+0x1800] ;  /* 0x00180000eb087984 */ /* 0x0008a20000000c00 */
[----:B------:R-:W-:Y:S05]  /*d630*/  @P0 BRA `(.L_x_3423) ;  /* 0x0000000000300947 */ /* 0x000fea0003800000 */
[----:B------:R-:W3:Y:S01]  /*d640*/  LDCU.64 UR4, c[0x0][0x420] ;  /* 0x00008400ff0477ac */ /* 0x000ee20008000a00 */
[C---:B------:R-:W-:Y:S01]  /*d650*/  VIADD R3, R12.reuse, 0x8 ;  /* 0x000000080c037836 */ /* 0x040fe20000000000 */
[----:B------:R-:W-:Y:S01]  /*d660*/  ISETP.GE.AND P2, PT, R12, UR20, PT ;  /* 0x000000140c007c0c */ /* 0x000fe2000bf46270 */
[----:B------:R-:W-:-:S03]  /*d670*/  UIADD3 UR8, UPT, UPT, UR6, UR7, URZ ;  /* 0x0000000706087290 */ /* 0x000fc6000fffe0ff */
[----:B------:R-:W-:-:S03]  /*d680*/  ISETP.GE.AND P1, PT, R3, UR20, PT ;  /* 0x0000001403007c0c */ /* 0x000fc6000bf26270 */
[----:B------:R-:W-:Y:S01]  /*d690*/  IMAD.U32 R0, RZ, RZ, UR8 ;  /* 0x00000008ff007e24 */ /* 0x000fe2000f8e00ff */
[----:B------:R-:W-:-:S04]  /*d6a0*/  IADD3 R2, P0, PT, R12, UR8, RZ ;  /* 0x000000080c027c10 */ /* 0x000fc8000ff1e0ff */
[----:B------:R-:W-:Y:S02]  /*d6b0*/  LEA.HI.X.SX32 R3, R0, RZ, 0x1, P0 ;  /* 0x000000ff00037211 */ /* 0x000fe400000f0eff */
[----:B---3--:R-:W-:-:S04]  /*d6c0*/  LEA R14, P0, R2, UR4, 0x2 ;  /* 0x00000004020e7c11 */ /* 0x008fc8000f8010ff */
[----:B------:R-:W-:-:S05]  /*d6d0*/  LEA.HI.X R15, R2, UR5, R3, 0x2, P0 ;  /* 0x00000005020f7c11 */ /* 0x000fca00080f1403 */
[----:B------:R3:W-:Y:S04]  /*d6e0*/  @!P2 STG.E desc[UR22][R14.64], R13 ;  /* 0x0000000d0e00a986 */ /* 0x0007e8000c101916 */
[----:B------:R3:W-:Y:S02]  /*d6f0*/  @!P1 STG.E desc[UR22][R14.64+0x20], R4 ;  /* 0x000020040e009986 */ /* 0x0007e4000c101916 */
.L_x_3423:
[----:B------:R-:W-:Y:S05]  /*d700*/  BSYNC.RECONVERGENT B0 ;  /* 0x0000000000007941 */ /* 0x000fea0003800200 */
.L_x_3422:
[----:B------:R-:W5:Y:S01]  /*d710*/  LDCU.64 UR4, c[0x0][0x410] ;  /* 0x00008200ff0477ac */ /* 0x000f620008000a00 */
[----:B------:R-:W-:Y:S01]  /*d720*/  IMAD.MOV.U32 R219, RZ, RZ, RZ ;  /* 0x000000ffffdb7224 */ /* 0x000fe200078e00ff */
[----:B------:R-:W-:Y:S01]  /*d730*/  SHF.R.U32.HI R0, RZ, 0x3, R220 ;  /* 0x00000003ff007819 */ /* 0x000fe200000116dc */
[----:B------:R2:W2:Y:S01]  /*d740*/  LDS.128 R24, [R235] ;  /* 0x00000000eb187984 */ /* 0x0004a20000000c00 */
[----:B------:R-:W-:Y:S01]  /*d750*/  BSSY.RECONVERGENT B0, `(.L_x_3424) ;  /* 0x0000023000007945 */ /* 0x000fe20003800200 */
[----:B-1-3--:R-:W-:Y:S01]  /*d760*/  IMAD.WIDE.U32 R12, R6, UR6, R218 ;  /* 0x00000006060c7c25 */ /* 0x00afe2000f8e00da */
[C---:B------:R-:W-:Y:S01]  /*d770*/  ISETP.GE.AND P3, PT, R0.reuse, UR20, PT ;  /* 0x0000001400007c0c */ /* 0x040fe2000bf66270 */
[----:B----4-:R1:W3:Y:S01]  /*d780*/  LDS.128 R20, [R235+0x2000] ;  /* 0x00200000eb147984 */ /* 0x0102e20000000c00 */
[C---:B------:R-:W-:Y:S01]  /*d790*/  IADD3 R4, PT, PT, R0.reuse, 0x20, RZ ;  /* 0x0000002000047810 */ /* 0x040fe20007ffe0ff */
[----:B------:R-:W-:Y:S01]  /*d7a0*/  VIADD R3, R0, 0x10 ;  /* 0x0000001000037836 */ /* 0x000fe20000000000 */
[----:B------:R-:W-:Y:S01]  /*d7b0*/  IADD3 R12, P0, PT, R12, UR12, RZ ;  /* 0x0000000c0c0c7c10 */ /* 0x000fe2000ff1e0ff */
[----:B------:R-:W-:Y:S01]  /*d7c0*/  IMAD R2, R7, UR6, R13 ;  /* 0x0000000607027c24 */ /* 0x000fe2000f8e020d */
[----:B------:R1:W4:Y:S01]  /*d7d0*/  LDS.128 R16, [R235+0x4000] ;  /* 0x00400000eb107984 */ /* 0x0003220000000c00 */
[----:B------:R-:W-:-:S02]  /*d7e0*/  ISETP.GE.AND P1, PT, R4, UR20, PT ;  /* 0x0000001404007c0c */ /* 0x000fc4000bf26270 */
[----:B------:R-:W-:Y:S01]  /*d7f0*/  ISETP.GE.AND P2, PT, R3, UR20, PT ;  /* 0x0000001403007c0c */ /* 0x000fe2000bf46270 */
[----:B------:R-:W-:Y:S01]  /*d800*/  VIADD R3, R0, 0x30 ;  /* 0x0000003000037836 */ /* 0x000fe20000000000 */
[----:B------:R-:W-:Y:S01]  /*d810*/  IADD3.X R13, PT, PT, R2, UR10, RZ, P0, !PT ;  /* 0x0000000a020d7c10 */ /* 0x000fe200087fe4ff */
[----:B-----5:R-:W-:Y:S01]  /*d820*/  IMAD.U32 R5, RZ, RZ, UR5 ;  /* 0x00000005ff057e24 */ /* 0x020fe2000f8e00ff */
[----:B------:R-:W-:Y:S02]  /*d830*/  MOV R2, UR4 ;  /* 0x0000000400027c02 */ /* 0x000fe40008000f00 */
[----:B------:R-:W-:-:S03]  /*d840*/  ISETP.GE.AND P0, PT, R3, UR20, PT ;  /* 0x0000001403007c0c */ /* 0x000fc6000bf06270 */
[----:B------:R-:W-:Y:S02]  /*d850*/  IMAD.WIDE.U32 R2, R2, UR9, R12 ;  /* 0x0000000902027c25 */ /* 0x000fe4000f8e000c */
[----:B------:R1:W1:Y:S02]  /*d860*/  LDS.128 R12, [R235+0x6000] ;  /* 0x00600000eb0c7984 */ /* 0x0002640000000c00 */
[----:B------:R-:W-:Y:S01]  /*d870*/  IMAD R5, R5, UR9, R3 ;  /* 0x0000000905057c24 */ /* 0x000fe2000f8e0203 */
        /* <DEDUP_REMOVED lines=13> */
[----:B---3--:R2:W-:Y:S04]  /*d950*/  @!P5 STG.E.128 desc[UR22][R30.64+0x80], R20 ;  /* 0x000080141e00d986 */ /* 0x0085e8000c101d16 */
[----:B----4-:R2:W-:Y:S04]  /*d960*/  @!P4 STG.E.128 desc[UR22][R30.64+0x100], R16 ;  /* 0x000100101e00c986 */ /* 0x0105e8000c101d16 */
[----:B-1----:R2:W-:Y:S02]  /*d970*/  @!P3 STG.E.128 desc[UR22][R30.64+0x180], R12 ;  /* 0x0001800c1e00b986 */ /* 0x0025e4000c101d16 */
.L_x_3425:
[----:B------:R-:W-:Y:S05]  /*d980*/  BSYNC.RECONVERGENT B0 ;  /* 0x0000000000007941 */ /* 0x000fea0003800200 */
.L_x_3424:
[----:B--2---:R2:W2:Y:S01]  /*d990*/  LDS.128 R24, [R235+0x800] ;  /* 0x00080000eb187984 */ /* 0x0044a20000000c00 */
[----:B------:R-:W-:Y:S03]  /*d9a0*/  BSSY.RECONVERGENT B0, `(.L_x_3426) ;  /* 0x0000019000007945 */ /* 0x000fe60003800200 */
[----:B---3--:R3:W2:Y:S04]  /*d9b0*/  LDS.128 R20, [R235+0x2800] ;  /* 0x00280000eb147984 */ /* 0x0086a80000000c00 */
[----:B----4-:R3:W4:Y:S04]  /*d9c0*/  LDS.128 R16, [R235+0x4800] ;  /* 0x00480000eb107984 */ /* 0x0107280000000c00 */
[----:B-1----:R3:W1:Y:S01]  /*d9d0*/  LDS.128 R12, [R235+0x6800] ;  /* 0x00680000eb0c7984 */ /* 0x0026620000000c00 */
[----:B------:R-:W-:Y:S05]  /*d9e0*/  @P2 BRA `(.L_x_3427) ;  /* 0x0000000000502947 */ /* 0x000fea0003800000 */
[----:B------:R-:W5:Y:S01]  /*d9f0*/  LDCU UR6, c[0x0][0x440] ;  /* 0x00008800ff0677ac */ /* 0x000f620008000800 */
[----:B------:R-:W-:Y:S01]  /*da00*/  IADD3 R29, P2, PT, R0, 0x10, RZ ;  /* 0x00000010001d7810 */ /* 0x000fe20007f5e0ff */
[----:B------:R-:W-:Y:S01]  /*da10*/  IMAD.MOV.U32 R30, RZ, RZ, R2 ;  /* 0x000000ffff1e7224 */ /* 0x000fe200078e0002 */
[----:B------:R-:W3:Y:S03]  /*da20*/  LDCU.64 UR4, c[0x0][0x3f0] ;  /* 0x00007e00ff0477ac */ /* 0x000ee60008000a00 */
        /* <DEDUP_REMOVED lines=10> */
[----:B---3--:R-:W-:-:S04]  /*dad0*/  LEA R32, P6, R30, UR4, 0x1 ;  /* 0x000000041e207c11 */ /* 0x008fc8000f8c08ff */
[----:B------:R-:W-:-:S05]  /*dae0*/  LEA.HI.X R33, R30, UR5, R28, 0x1, P6 ;  /* 0x000000051e217c11 */ /* 0x000fca000b0f0c1c */
[----:B--2---:R2:W-:Y:S04]  /*daf0*/  @!P5 STG.E.128 desc[UR22][R32.64], R24 ;  /* 0x000000182000d986 */ /* 0x0045e8000c101d16 */
[----:B------:R2:W-:Y:S04]  /*db00*/  @!P4 STG.E.128 desc[UR22][R32.64+0x80], R20 ;  /* 0x000080142000c986 */ /* 0x0005e8000c101d16 */
[----:B----4-:R2:W-:Y:S04]  /*db10*/  @!P3 STG.E.128 desc[UR22][R32.64+0x100], R16 ;  /* 0x000100102000b986 */ /* 0x0105e8000c101d16 */
[----:B-1----:R2:W-:Y:S02]  /*db20*/  @!P2 STG.E.128 desc[UR22][R32.64+0x180], R12 ;  /* 0x0001800c2000a986 */ /* 0x0025e4000c101d16 */
.L_x_3427:
[----:B------:R-:W-:Y:S05]  /*db30*/  BSYNC.RECONVERGENT B0 ;  /* 0x0000000000007941 */ /* 0x000fea0003800200 */
.L_x_3426:
[----:B--2---:R2:W2:Y:S01]  /*db40*/  LDS.128 R24, [R235+0x1000] ;  /* 0x00100000eb187984 */ /* 0x0044a20000000c00 */
[----:B------:R-:W-:Y:S03]  /*db50*/  BSSY.RECONVERGENT B0, `(.L_x_3428) ;  /* 0x0000019000007945 */ /* 0x000fe60003800200 */
[----:B------:R2:W2:Y:S04]  /*db60*/  LDS.128 R20, [R235+0x3000] ;  /* 0x00300000eb147984 */ /* 0x0004a80000000c00 */
[----:B----4-:R4:W2:Y:S04]  /*db70*/  LDS.128 R16, [R235+0x5000] ;  /* 0x00500000eb107984 */ /* 0x0108a80000000c00 */
        /* <DEDUP_REMOVED lines=20> */
[----:B------:R2:W-:Y:S04]  /*dcc0*/  @!P2 STG.E.128 desc[UR22][R32.64+0x100], R16 ;  /* 0x000100102000a986 */ /* 0x0005e8000c101d16 */
[----:B-1----:R2:W-:Y:S02]  /*dcd0*/  @!P1 STG.E.128 desc[UR22][R32.64+0x180], R12 ;  /* 0x0001800c20009986 */ /* 0x0025e4000c101d16 */
.L_x_3429:
[----:B------:R-:W-:Y:S05]  /*dce0*/  BSYNC.RECONVERGENT B0 ;  /* 0x0000000000007941 */ /* 0x000fea0003800200 */
.L_x_3428:
[----:B--2---:R2:W2:Y:S04]  /*dcf0*/  LDS.128 R16, [R235+0x3800] ;  /* 0x00380000eb107984 */ /* 0x0044a80000000c00 */
[----:B-1----:R1:W1:Y:S01]  /*dd00*/  LDS.128 R12, [R235+0x5800] ;  /* 0x00580000eb0c7984 */ /* 0x0022620000000c00 */
[----:B------:R-:W-:Y:S05]  /*dd10*/  @P0 EXIT ;  /* 0x000000000000094d */ /* 0x000fea0003800000 */
[----:B------:R-:W5:Y:S01]  /*dd20*/  LDCU.64 UR4, c[0x0][0x3f0] ;  /* 0x00007e00ff0477ac */ /* 0x000f620008000a00 */
[----:B------:R-:W-:Y:S01]  /*dd30*/  IADD3 R3, P0, PT, R0, 0x30, RZ ;  /* 0x0000003000037810 */ /* 0x000fe20007f1e0ff */
[----:B------:R1:W1:Y:S01]  /*dd40*/  LDS.128 R20, [R235+0x7800] ;  /* 0x00780000eb147984 */ /* 0x0002620000000c00 */
        /* <DEDUP_REMOVED lines=19> */
.L_x_3430:
        /* <DEDUP_REMOVED lines=16> */
.L_x_7494:


//--------------------- .text._ZN5flash24flash_fwd_splitkv_kernelI23Flash_fwd_kernel_traitsILi256ELi64ELi64ELi4ELb0ELb0EN7cutlass6half_tE19Flash_kernel_traitsILi256ELi64ELi64ELi4ES3_EELb0ELb0ELb1ELb0ELb0ELb1ELb0ELb0EEEvNS_16Flash_fwd_paramsE --------------------------
	.section	.text._ZN5flash24flash_fwd_splitkv_kernelI23Flash_fwd_kernel_traitsILi256ELi64ELi64ELi4ELb0ELb0EN7cutlass6half_tE19Flash_kernel_traitsILi256ELi64ELi64ELi4ES3_EELb0ELb0ELb1ELb0ELb0ELb1ELb0ELb0EEEvNS_16Flash_fwd_paramsE,"ax",@progbits
	.align	128
        .global         _ZN5flash24flash_fwd_splitkv_kernelI23Flash_fwd_kernel_traitsILi256ELi64ELi64ELi4ELb0ELb0EN7cutlass6half_tE19Flash_kernel_traitsILi256ELi64ELi64ELi4ES3_EELb0ELb0ELb1ELb0ELb0ELb1ELb0ELb0EEEvNS_16Flash_fwd_paramsE
        .type           _ZN5flash24flash_fwd_splitkv_kernelI23Flash_fwd_kernel_traitsILi256ELi64ELi64ELi4ELb0ELb0EN7cutlass6half_tE19Flash_kernel_traitsILi256ELi64ELi64ELi4ES3_EELb0ELb0ELb1ELb0ELb0ELb1ELb0ELb0EEEvNS_16Flash_fwd_paramsE,@function
        .size           _ZN5flash24flash_fwd_splitkv_kernelI23Flash_fwd_kernel_traitsILi256ELi64ELi64ELi4ELb0ELb0EN7cutlass6half_tE19Flash_kernel_traitsILi256ELi64ELi64ELi4ES3_EELb0ELb0ELb1ELb0ELb0ELb1ELb0ELb0EEEvNS_16Flash_fwd_paramsE,(.L_x_7495 - _ZN5flash24flash_fwd_splitkv_kernelI23Flash_fwd_kernel_traitsILi256ELi64ELi64ELi4ELb0ELb0EN7cutlass6half_tE19Flash_kernel_traitsILi256ELi64ELi64ELi4ES3_EELb0ELb0ELb1ELb0ELb0ELb1ELb0ELb0EEEvNS_16Flash_fwd_paramsE)
        .other          _ZN5flash24flash_fwd_splitkv_kernelI23Flash_fwd_kernel_traitsILi256ELi64ELi64ELi4ELb0ELb0EN7cutlass6half_tE19Flash_kernel_traitsILi256ELi64ELi64ELi4ES3_EELb0ELb0ELb1ELb0ELb0ELb1ELb0ELb0EEEvNS_16Flash_fwd_paramsE,@"STO_CUDA_ENTRY STV_DEFAULT"
_ZN5flash24flash_fwd_splitkv_kernelI23Flash_fwd_kernel_traitsILi256ELi64ELi64ELi4ELb0ELb0EN7cutlass6half_tE19Flash_kernel_traitsILi256ELi64ELi64ELi4ES3_EELb0ELb0ELb1ELb0ELb0ELb1ELb0ELb0EEEvNS_16Flash_fwd_paramsE:
.text._ZN5flash24flash_fwd_splitkv_kernelI23Flash_fwd_kernel_traitsILi256ELi64ELi64ELi4ELb0ELb0EN7cutlass6half_tE19Flash_kernel_traitsILi256ELi64ELi64ELi4ES3_EELb0ELb0ELb1ELb0ELb0ELb1ELb0ELb0EEEvNS_16Flash_fwd_paramsE:
        /* <DEDUP_REMOVED lines=71> */
.L_x_3431:
        /* <DEDUP_REMOVED lines=77> */
.L_x_3434:
[----:B------:R-:W-:Y:S05]  /*0940*/  BSYNC.RECONVERGENT B0 ;  /* 0x0000000000007941 */ /* 0x000fea0003800200 */
.L_x_3433:
        /* <DEDUP_REMOVED lines=23> */
.L_x_3436:
[----:B------:R-:W-:Y:S05]  /*0ac0*/  BSYNC.RECONVERGENT B0 ;  /* 0x0000000000007941 */ /* 0x000fea0003800200 */
.L_x_3435:
        /* <DEDUP_REMOVED lines=22> */
.L_x_3438:
[----:B------:R-:W-:Y:S05]  /*0c30*/  BSYNC.RECONVERGENT B0 ;  /* 0x0000000000007941 */ /* 0x000fea0003800200 */
.L_x_3437:
        /* <DEDUP_REMOVED lines=21> */
.L_x_3440:
[----:B------:R-:W-:Y:S05]  /*0d90*/  BSYNC.RECONVERGENT B0 ;  /* 0x0000000000007941 */ /* 0x000fea0003800200 */
.L_x_3439:
        /* <DEDUP_REMOVED lines=21> */
.L_x_3432:
        /* <DEDUP_REMOVED lines=13> */
.L_x_3441:
        /* <DEDUP_REMOVED lines=99> */
.L_x_3442:
        /* <DEDUP_REMOVED lines=15> */
.L_x_3444:
[----:B------:R-:W1:Y:S01]  /*16e0*/  LDCU.64 UR10, c[0x0][0x3b8] ;  /* 0x00007700ff0a77ac */ /* 0x000e620008000a00 */
[----:B------:R-:W-:-:S04]  /*16f0*/  UIADD3 UR15, UPT, UPT, UR7, UR16, URZ ;  /* 0x00000010070f7290 */ /* 0x000fc8000fffe0ff */
[----:B-1----:R-:W-:Y:S02]  /*1700*/  UIMAD.WIDE.U32 UR4, UR15, UR10, URZ ;  /* 0x0000000a0f0472a5 */ /* 0x002fe4000f8e00ff */
[----:B------:R-:W-:-:S04]  /*1710*/  UIMAD UR15, UR15, UR11, URZ ;  /* 0x0000000b0f0f72a4 */ /* 0x000fc8000f8e02ff */
[----:B------:R-:W-:Y:S01]  /*1720*/  UIADD3 UR15, UPT, UPT, UR5, UR15, URZ ;  /* 0x0000000f050f7290 */ /* 0x000fe2000fffe0ff */
[----:B------:R-:W-:-:S11]  /*1730*/  UMOV UR14, UR4 ;  /* 0x00000004000e7c82 */ /* 0x000fd60008000000 */
.L_x_3445:
        /* <DEDUP_REMOVED lines=15> */
.L_x_3446:
[----:B------:R-:W1:Y:S01]  /*1830*/  LDCU.64 UR8, c[0x0][0x3c0] ;  /* 0x00007800ff0877ac */ /* 0x000e620008000a00 */
[----:B------:R-:W-:-:S04]  /*1840*/  UIADD3 UR7, UPT, UPT, UR7, UR16, URZ ;  /* 0x0000001007077290 */ /* 0x000fc8000fffe0ff */
[----:B-1----:R-:W-:Y:S02]  /*1850*/  UIMAD.WIDE.U32 UR4, UR7, UR8, URZ ;  /* 0x00000008070472a5 */ /* 0x002fe4000f8e00ff */
[----:B------:R-:W-:-:S04]  /*1860*/  UIMAD UR7, UR7, UR9, URZ ;  /* 0x00000009070772a4 */ /* 0x000fc8000f8e02ff */
[----:B------:R-:W-:Y:S01]  /*1870*/  UIADD3 UR5, UPT, UPT, UR5, UR7, URZ ;  /* 0x0000000705057290 */ /* 0x000fe2000fffe0ff */
[----:B------:R-:W-:-:S11]  /*1880*/  UMOV UR6, UR4 ;  /* 0x0000000400067c82 */ /* 0x000fd60008000000 */
.L_x_3447:
        /* <DEDUP_REMOVED lines=51> */
.L_x_3443:
        /* <DEDUP_REMOVED lines=90> */
.L_x_3449:
[----:B------:R-:W-:Y:S05]  /*2160*/  BSYNC.RECONVERGENT B0 ;  /* 0x0000000000007941 */ /* 0x000fea0003800200 */
.L_x_3448:
        /* <DEDUP_REMOVED lines=41> */
.L_x_3451:
[----:B------:R-:W-:Y:S05]  /*2400*/  BSYNC.RECONVERGENT B0 ;  /* 0x0000000000007941 */ /* 0x000fea0003800200 */
.L_x_3450:
        /* <DEDUP_REMOVED lines=41> */
.L_x_3453:
[----:B------:R-:W-:Y:S05]  /*26a0*/  BSYNC.RECONVERGENT B0 ;  /* 0x0000000000007941 */ /* 0x000fea0003800200 */
.L_x_3452:
        /* <DEDUP_REMOVED lines=41> */
.L_x_3455:
[----:B------:R-:W-:Y:S05]  /*2940*/  BSYNC.RECONVERGENT B0 ;  /* 0x0000000000007941 */ /* 0x000fea0003800200 */
.L_x_3454:
        /* <DEDUP_REMOVED lines=31> */
.L_x_3457:
[----:B------:R-:W-:Y:S05]  /*2b40*/  BSYNC.RECONVERGENT B0 ;  /* 0x0000000000007941 */ /* 0x000fea0003800200 */
.L_x_3456:
        /* <DEDUP_REMOVED lines=31> */
.L_x_3459:
[----:B------:R-:W-:Y:S05]  /*2d40*/  BSYNC.RECONVERGENT B0 ;  /* 0x0000000000007941 */ /* 0x000fea0003800200 */
.L_x_3458:
        /* <DEDUP_REMOVED lines=32> */
.L_x_3461:
[----:B------:R-:W-:Y:S05]  /*2f50*/  BSYNC.RECONVERGENT B0 ;  /* 0x0000000000007941 */ /* 0x000fea0003800200 */
.L_x_3460:
        /* <DEDUP_REMOVED lines=31> */
.L_x_3463:
[----:B------:R-:W-:Y:S05]  /*3150*/  BSYNC.RECONVERGENT B0 ;  /* 0x0000000000007941 */ /* 0x000fea0003800200 */
.L_x_3462:
        /* <DEDUP_REMOVED lines=48> */
.L_x_3465:
[----:B------:R2:W-:Y:S04]  /*3460*/  STS.128 [R235+0x10000], RZ ;  /* 0x010000ffeb007388 */ /* 0x0005e80000000c00 */
[----:B------:R2:W-:Y:S04]  /*3470*/  STS.128 [R235+0x12000], RZ ;  /* 0x012000ffeb007388 */ /* 0x0005e80000000c00 */
[----:B------:R2:W-:Y:S04]  /*3480*/  STS.128 [R235+0x14000], RZ ;  /* 0x014000ffeb007388 */ /* 0x0005e80000000c00 */
[----:B------:R2:W-:Y:S02]  /*3490*/  STS.128 [R235+0x16000], RZ ;  /* 0x016000ffeb007388 */ /* 0x0005e40000000c00 */
.L_x_3466:
[----:B------:R-:W-:Y:S05]  /*34a0*/  BSYNC.RECONVERGENT B0 ;  /* 0x0000000000007941 */ /* 0x000fea0003800200 */
.L_x_3464:
        /* <DEDUP_REMOVED lines=50> */
.L_x_3468:
[----:B------:R-:W-:Y:S05]  /*37d0*/  BSYNC.RECONVERGENT B0 ;  /* 0x0000000000007941 */ /* 0x000fea0003800200 */
.L_x_3467:
        /* <DEDUP_REMOVED lines=37> */
.L_x_3470:
[----:B------:R-:W-:Y:S05]  /*3a30*/  BSYNC.RECONVERGENT B0 ;  /* 0x0000000000007941 */ /* 0x000fea0003800200 */
.L_x_3469:
        /* <DEDUP_REMOVED lines=35> */
.L_x_3472:
[----:B------:R-:W-:Y:S05]  /*3c70*/  BSYNC.RECONVERGENT B0 ;  /* 0x0000000000007941 */ /* 0x000fea0003800200 */
.L_x_3471:
[----:B------:R-:W-:Y:S01]  /*3c80*/  LDSM.16.M88.4 R48, [R83] ;  /* 0x000000005330783b */ /* 0x000fe20000000200 */
[----:B------:R-:W-:Y:S01]  /*3c90*/  LOP3.LUT P6, RZ, R220, 0x2, RZ, 0xc0, !PT ;  /* 0x00000002dcff7812 */ /* 0x000fe200078cc0ff */
[----:B------:R-:W5:Y:S01]  /*3ca0*/  LDCU UR4, c[0x0][0x50c] ;  /* 0x0000a180ff0477ac */ /* 0x000f620008000800 */
[----:B-1----:R-:W-:Y:S01]  /*3cb0*/  MOV R3, 0x20 ;  /* 0x0000002000037802 */ /* 0x002fe20000000f00 */
[----:B------:R-:W1:Y:S01]  /*3cc0*/  LDSM.16.M88.4 R20, [R82+UR6+0x8000] ;  /* 0x008000065214783b */ /* 0x000e620008000200 */
[----:B------:R-:W-:Y:S01]  /*3cd0*/  IADD3 R2, PT, PT, R82, UR6, RZ ;  /* 0x0000000652027c10 */ /* 0x000fe2000fffe0ff */
[----:B------:R-:W-:Y:S01]  /*3ce0*/  UISETP.NE.AND UP1, UPT, UR18, 0x1, UPT ;  /* 0x000000011200788c */ /* 0x000fe2000bf25270 */
[----:B------:R-:W-:Y:S01]  /*3cf0*/  SEL R41, R3, 0xffffffe0, !P6 ;  /* 0xffffffe003297807 */ /* 0x000fe20007000000 */
[----:B---3--:R-:W3:Y:S01]  /*3d00*/  LDSM.16.M88.4 R12, [R82+UR6+0x8800] ;  /* 0x00880006520c783b */ /* 0x008ee20008000200 */
[----:B------:R-:W-:Y:S02]  /*3d10*/  LOP3.LUT P0, RZ, R220, 0x4, RZ, 0xc0, !PT ;  /* 0x00000004dcff7812 */ /* 0x000fe4000780c0ff */
[-C--:B------:R-:W-:Y:S01]  /*3d20*/  IADD3 R81, PT, PT, R83, R41.reuse, RZ ;  /* 0x0000002953517210 */ /* 0x080fe20007ffe0ff */
[----:B------:R-:W2:Y:S01]  /*3d30*/  LDSM.16.M88.4 R56, [R82+UR6+0x9000] ;  /* 0x009000065238783b */ /* 0x000ea20008000200 */
[----:B------:R-:W-:-:S02]  /*3d40*/  IADD3 R78, PT, PT, R2, R41, RZ ;  /* 0x00000029024e7210 */ /* 0x000fc40007ffe0ff */
[----:B------:R-:W-:Y:S01]  /*3d50*/  MOV R0, 0x40 ;  /* 0x0000004000007802 */ /* 0x000fe20000000f00 */
[----:B------:R-:W4:Y:S03]  /*3d60*/  LDSM.16.M88.4 R28, [R82+UR6+0x9800] ;  /* 0x00980006521c783b */ /* 0x000f260008000200 */
[----:B------:R-:W-:Y:S01]  /*3d70*/  SEL R0, R0, 0xffffffc0, !P0 ;  /* 0xffffffc000007807 */ /* 0x000fe20004000000 */
[----:B------:R-:W-:Y:S03]  /*3d80*/  LDSM.16.M88.4 R4, [R81] ;  /* 0x000000005104783b */ /* 0x000fe60000000200 */
[-C--:B------:R-:W-:Y:S01]  /*3d90*/  IADD3 R80, PT, PT, R83, R0.reuse, RZ ;  /* 0x0000000053507210 */ /* 0x080fe20007ffe0ff */
[----:B------:R-:W5:Y:S01]  /*3da0*/  LDSM.16.M88.4 R32, [R78+0x8000] ;  /* 0x008000004e20783b */ /* 0x000f620000000200 */
[----:B------:R-:W-:-:S02]  /*3db0*/  IADD3 R2, PT, PT, R2, R0, RZ ;  /* 0x0000000002027210 */ /* 0x000fc40007ffe0ff */
[C---:B------:R-:W-:Y:S01]  /*3dc0*/  IADD3 R79, PT, PT, R41.reuse, R80, RZ ;  /* 0x00000050294f7210 */ /* 0x040fe20007ffe0ff */
[----:B------:R-:W5:Y:S01]  /*3dd0*/  LDSM.16.M88.4 R8, [R78+0x8800] ;  /* 0x008800004e08783b */ /* 0x000f620000000200 */
[----:B------:R-:W-:-:S03]  /*3de0*/  IADD3 R0, PT, PT, R41, R2, RZ ;  /* 0x0000000229007210 */ /* 0x000fc60007ffe0ff */
[----:B------:R-:W5:Y:S04]  /*3df0*/  LDSM.16.M88.4 R72, [R78+0x9000] ;  /* 0x009000004e48783b */ /* 0x000f680000000200 */
[----:B------:R-:W5:Y:S04]  /*3e00*/  LDSM.16.M88.4 R44, [R78+0x9800] ;  /* 0x009800004e2c783b */ /* 0x000f680000000200 */
[----:B------:R-:W-:Y:S01]  /*3e10*/  LDSM.16.M88.4 R36, [R2+0x8000] ;  /* 0x008000000224783b */ /* 0x000fe20000000200 */
[C---:B-1----:R-:W-:Y:S03]  /*3e20*/  HMMA.16816.F32 R24, R48.reuse, R20, RZ ;  /* 0x000000143018723c */ /* 0x042fe600000018ff */
[----:B------:R-:W-:Y:S04]  /*3e30*/  LDSM.16.M88.4 R68, [R2+0x8800] ;  /* 0x008800000244783b */ /* 0x000fe80000000200 */
[----:B------:R-:W-:Y:S01]  /*3e40*/  LDSM.16.M88.4 R64, [R2+0x9000] ;  /* 0x009000000240783b */ /* 0x000fe20000000200 */
[C---:B---3--:R-:W-:Y:S03]  /*3e50*/  HMMA.16816.F32 R16, R48.reuse, R12, RZ ;  /* 0x0000000c3010723c */ /* 0x048fe600000018ff */
[----:B------:R-:W-:Y:S04]  /*3e60*/  LDSM.16.M88.4 R40, [R2+0x9800] ;  /* 0x009800000228783b */ /* 0x000fe80000000200 */
[----:B------:R-:W0:Y:S01]  /*3e70*/  LDGDEPBAR ;  /* 0x00000000000079af */ /* 0x000e220000000000 */
[C---:B--2---:R-:W-:Y:S08]  /*3e80*/  HMMA.16816.F32 R60, R48.reuse, R56, RZ ;  /* 0x00000038303c723c */ /* 0x044ff000000018ff */
[C---:B------:R-:W-:Y:S08]  /*3e90*/  HMMA.16816.F32 R20, R48.reuse, R22, RZ ;  /* 0x000000163014723c */ /* 0x040ff000000018ff */
[C---:B------:R-:W-:Y:S08]  /*3ea0*/  HMMA.16816.F32 R12, R48.reuse, R14, RZ ;  /* 0x0000000e300c723c */ /* 0x040ff000000018ff */
[C---:B------:R-:W-:Y:S08]  /*3eb0*/  HMMA.16816.F32 R56, R48.reuse, R58, RZ ;  /* 0x0000003a3038723c */ /* 0x040ff000000018ff */
[C---:B----4-:R-:W-:Y:S08]  /*3ec0*/  HMMA.16816.F32 R52, R48.reuse, R28, RZ ;  /* 0x0000001c3034723c */ /* 0x050ff000000018ff */
[----:B------:R-:W-:Y:S01]  /*3ed0*/  HMMA.16816.F32 R48, R48, R30, RZ ;  /* 0x0000001e3030723c */ /* 0x000fe200000018ff */
[----:B------:R-:W1:Y:S07]  /*3ee0*/  LDSM.16.M88.4 R28, [R80] ;  /* 0x00000000501c783b */ /* 0x000e6e0000000200 */
[C---:B-----5:R-:W-:Y:S08]  /*3ef0*/  HMMA.16816.F32 R24, R4.reuse, R32, R24 ;  /* 0x000000200418723c */ /* 0x060ff00000001818 */
        /* <DEDUP_REMOVED lines=197> */
[C---:B--2---:R-:W-:Y:S01]  /*4b50*/  HMMA.16816.F32 R60, R72.reuse, R24, R60 ;  /* 0x00000018483c723c */ /* 0x044fe2000000183c */
[----:B------:R-:W-:Y:S01]  /*4b60*/  FMUL.FTZ R25, R31, UR4 ;  /* 0x000000041f197c20 */ /* 0x000fe20008410000 */
[----:B------:R-:W-:Y:S01]  /*4b70*/  FMUL.FTZ R24, R30, UR4 ;  /* 0x000000041e187c20 */ /* 0x000fe20008410000 */
[----:B------:R-:W2:Y:S05]  /*4b80*/  MUFU.TANH R29, R29 ;  /* 0x0000001d001d7308 */ /* 0x000eaa0000002400 */
[C---:B------:R-:W-:Y:S03]  /*4b90*/  HMMA.16816.F32 R56, R72.reuse, R26, R56 ;  /* 0x0000001a4838723c */ /* 0x040fe60000001838 */
[----:B------:R-:W1:Y:S05]  /*4ba0*/  MUFU.TANH R24, R24 ;  /* 0x0000001800187308 */ /* 0x000e6a0000002400 */
[----:B-----5:R-:W-:Y:S01]  /*4bb0*/  HMMA.16816.F32 R52, R72, R4, R52 ;  /* 0x000000044834723c */ /* 0x020fe20000001834 */
[----:B------:R-:W-:-:S02]  /*4bc0*/  FMUL.FTZ R4, R15, UR4 ;  /* 0x000000040f047c20 */ /* 0x000fc40008410000 */
[----:B------:R-:W1:Y:S05]  /*4bd0*/  MUFU.TANH R25, R25 ;  /* 0x0000001900197308 */ /* 0x000e6a0000002400 */
[----:B------:R-:W-:Y:S03]  /*4be0*/  HMMA.16816.F32 R64, R72, R6, R64 ;  /* 0x000000064840723c */ /* 0x000fe60000001840 */
[----:B------:R-:W1:Y:S05]  /*4bf0*/  MUFU.TANH R12, R12 ;  /* 0x0000000c000c7308 */ /* 0x000e6a0000002400 */
[C---:B------:R-:W-:Y:S01]  /*4c00*/  HMMA.16816.F32 R60, R40.reuse, R8, R60 ;  /* 0x00000008283c723c */ /* 0x040fe2000000183c */
[----:B------:R-:W-:Y:S01]  /*4c10*/  FMUL.FTZ R8, R13, UR4 ;  /* 0x000000040d087c20 */ /* 0x000fe20008410000 */
[----:B------:R-:W-:Y:S01]  /*4c20*/  FMUL.FTZ R9, R14, UR4 ;  /* 0x000000040e097c20 */ /* 0x000fe20008410000 */
[----:B------:R-:W1:Y:S05]  /*4c30*/  MUFU.TANH R4, R4 ;  /* 0x0000000400047308 */ /* 0x000e6a0000002400 */
[C---:B------:R-:W-:Y:S03]  /*4c40*/  HMMA.16816.F32 R56, R40.reuse, R10, R56 ;  /* 0x0000000a2838723c */ /* 0x040fe60000001838 */
[----:B------:R-:W1:Y:S05]  /*4c50*/  MUFU.TANH R8, R8 ;  /* 0x0000000800087308 */ /* 0x000e6a0000002400 */
        /* <DEDUP_REMOVED lines=48> */
.L_x_3474:
        /* <DEDUP_REMOVED lines=12> */
[----:B--2---:R-:W-:Y:S02]  /*5020*/  IMAD.MOV R43, RZ, RZ, -R45 ;  /* 0x000000ffff2b7224 */ /* 0x004fe400078e0a2d */
        /* <DEDUP_REMOVED lines=39> */
[----:B--2---:R-:W-:Y:S02]  /*52a0*/  IMAD.MOV.U32 R44, RZ, RZ, R42 ;  /* 0x000000ffff2c7224 */ /* 0x004fe400078e002a */
[----:B----4-:R-:W-:Y:S01]  /*52b0*/  IMAD.IADD R0, R45, 0x1, -R0 ;  /* 0x000000012d007824 */ /* 0x010fe200078e0a00 */
[----:B------:R-:W-:-:S04]  /*52c0*/  IADD3 R45, PT, PT, R43, R2, RZ ;  /* 0x000000022b2d7210 */ /* 0x000fc80007ffe0ff */
[----:B------:R-:W-:Y:S01]  /*52d0*/  SHF.R.S32.HI R16, RZ, 0x1f, R0 ;  /* 0x0000001fff107819 */ /* 0x000fe20000011400 */
[----:B---3--:R-:W-:-:S04]  /*52e0*/  IMAD.WIDE.U32 R44, R0, UR8, R44 ;  /* 0x00000008002c7c25 */ /* 0x008fc8000f8e002c */
[----:B------:R-:W-:Y:S01]  /*52f0*/  IMAD R43, R16, UR8, RZ ;  /* 0x00000008102b7c24 */ /* 0x000fe2000f8e02ff */
[----:B------:R-:W-:-:S03]  /*5300*/  LEA R226, P1, R44, R226, 0x1 ;  /* 0x000000e22ce27211 */ /* 0x000fc600078208ff */
[----:B------:R-:W-:-:S05]  /*5310*/  IMAD R43, R0, UR9, R43 ;  /* 0x00000009002b7c24 */ /* 0x000fca000f8e022b */
[----:B------:R-:W-:-:S04]  /*5320*/  IADD3 R43, PT, PT, R45, R43, RZ ;  /* 0x0000002b2d2b7210 */ /* 0x000fc80007ffe0ff */
[----:B------:R-:W-:-:S07]  /*5330*/  LEA.HI.X R227, R44, R227, R43, 0x1, P1 ;  /* 0x000000e32ce37211 */ /* 0x000fce00008f0c2b */
.L_x_3475:
[----:B------:R-:W2:Y:S01]  /*5340*/  LDCU UR4, c[0x0][0x440] ;  /* 0x00008800ff0477ac */ /* 0x000ea20008000800 */
        /* <DEDUP_REMOVED lines=8> */
[----:B--2---:R-:W-:Y:S02]  /*53d0*/  ISETP.GE.AND P3, PT, R232, UR4, PT ;  /* 0x00000004e8007c0c */ /* 0x004fe4000bf66270 */
        /* <DEDUP_REMOVED lines=88> */
.L_x_3473:
[----:B------:R-:W-:Y:S01]  /*5960*/  LOP3.LUT R165, R217, 0x1f0, RZ, 0xc0, !PT ;  /* 0x000001f0d9a57812 */ /* 0x000fe200078ec0ff */
[----:B------:R-:W-:Y:S01]  /*5970*/  IMAD.U32 R16, RZ, RZ, UR20 ;  /* 0x00000014ff107e24 */ /* 0x000fe2000f8e00ff */
[----:B------:R-:W-:Y:S01]  /*5980*/  SHF.R.U32.HI R0, RZ, 0x2, R220 ;  /* 0x00000002ff007819 */ /* 0x000fe200000116dc */
[----:B------:R-:W-:Y:S01]  /*5990*/  IMAD.SHL.U32 R2, R220, 0x2, RZ ;  /* 0x00000002dc027824 */ /* 0x000fe200078e00ff */
[----:B------:R-:W3:Y:S01]  /*59a0*/  LDCU UR4, c[0x0][0x45c] ;  /* 0x00008b80ff0477ac */ /* 0x000ee20008000800 */
[----:B--2---:R-:W-:Y:S01]  /*59b0*/  IMAD R43, R16, 0x40, R165 ;  /* 0x00000040102b7824 */ /* 0x004fe200078e02a5 */
[----:B------:R-:W-:Y:S02]  /*59c0*/  LOP3.LUT R0, R0, 0x7, RZ, 0xc0, !PT ;  /* 0x0000000700007812 */ /* 0x000fe400078ec0ff */
[----:B------:R-:W-:Y:S02]  /*59d0*/  LOP3.LUT R2, R2, 0x6, RZ, 0xc0, !PT ;  /* 0x0000000602027812 */ /* 0x000fe400078ec0ff */
[----:B------:R-:W-:Y:S01]  /*59e0*/  IADD3 R42, PT, PT, R43, -UR21, R0 ;  /* 0x800000152b2a7c10 */ /* 0x000fe2000fffe000 */
[----:B------:R-:W-:Y:S01]  /*59f0*/  IMAD.U32 R43, RZ, RZ, UR16 ;  /* 0x00000010ff2b7e24 */ /* 0x000fe2000f8e00ff */
[----:B------:R-:W-:-:S02]  /*5a00*/  LOP3.LUT R45, R2, UR16, RZ, 0xfc, !PT ;  /* 0x00000010022d7c12 */ /* 0x000fc4000f8efcff */
[----:B------:R-:W-:Y:S01]  /*5a10*/  LOP3.LUT R221, R76, 0x200, R77, 0xf8, !PT ;  /* 0x000002004cdd7812 */ /* 0x000fe200078ef84d */
[----:B------:R-:W-:Y:S01]  /*5a20*/  VIADD R42, R42, UR24 ;  /* 0x000000182a2a7c36 */ /* 0x000fe20008000000 */
[C-C-:B------:R-:W-:Y:S02]  /*5a30*/  LOP3.LUT R26, R43.reuse, 0x1, R2.reuse, 0xfe, !PT ;  /* 0x000000012b1a7812 */ /* 0x140fe400078efe02 */
[C-C-:B------:R-:W-:Y:S01]  /*5a40*/  LOP3.LUT R51, R43.reuse, 0x8, R2.reuse, 0xfe, !PT ;  /* 0x000000082b337812 */ /* 0x140fe200078efe02 */
[C---:B------:R-:W-:Y:S01]  /*5a50*/  IMAD.IADD R47, R42.reuse, 0x1, -R45 ;  /* 0x000000012a2f7824 */ /* 0x040fe200078e0a2d */
[----:B------:R-:W-:Y:S01]  /*5a60*/  LOP3.LUT R30, R43, 0x11, R2, 0xfe, !PT ;  /* 0x000000112b1e7812 */ /* 0x000fe200078efe02 */
[C---:B------:R-:W-:Y:S01]  /*5a70*/  IMAD.IADD R48, R42.reuse, 0x1, -R26 ;  /* 0x000000012a307824 */ /* 0x040fe200078e0a1a */
[----:B------:R-:W-:Y:S01]  /*5a80*/  ISETP.GE.AND P4, PT, R51, UR24, PT ;  /* 0x0000001833007c0c */ /* 0x000fe2000bf86270 */
[C---:B------:R-:W-:Y:S01]  /*5a90*/  IMAD.IADD R51, R42.reuse, 0x1, -R51 ;  /* 0x000000012a337824 */ /* 0x040fe200078e0a33 */
[----:B------:R-:W-:Y:S01]  /*5aa0*/  IABS R47, R47 ;  /* 0x0000002f002f7213 */ /* 0x000fe20000000000 */
[----:B------:R-:W-:Y:S01]  /*5ab0*/  IMAD.IADD R18, R42, 0x1, -R30 ;  /* 0x000000012a127824 */ /* 0x000fe200078e0a1e */
[----:B------:R-:W-:-:S02]  /*5ac0*/  LOP3.LUT R46, R43, 0x10, R2, 0xfe, !PT ;  /* 0x000000102b2e7812 */ /* 0x000fc400078efe02 */
[----:B------:R-:W-:Y:S02]  /*5ad0*/  I2FP.F32.S32 R47, R47 ;  /* 0x0000002f002f7245 */ /* 0x000fe40000201400 */
[----:B------:R-:W-:Y:S01]  /*5ae0*/  IABS R48, R48 ;  /* 0x0000003000307213 */ /* 0x000fe20000000000 */
[C---:B------:R-:W-:Y:S01]  /*5af0*/  IMAD.IADD R49, R42.reuse, 0x1, -R46 ;  /* 0x000000012a317824 */ /* 0x040fe200078e0a2e */
[----:B------:R-:W-:Y:S01]  /*5b00*/  IABS R51, R51 ;  /* 0x0000003300337213 */ /* 0x000fe20000000000 */
[C---:B------:R-:W-:Y:S01]  /*5b10*/  FFMA.FTZ R36, R47.reuse, -UR5, R36 ;  /* 0x800000052f247c23 */ /* 0x040fe20008010024 */
[----:B-1----:R-:W-:Y:S01]  /*5b20*/  FFMA.FTZ R22, R47, -UR5, R22 ;  /* 0x800000052f167c23 */ /* 0x002fe20008010016 */
[C-C-:B------:R-:W-:Y:S02]  /*5b30*/  LOP3.LUT R47, R43.reuse, 0x9, R2.reuse, 0xfe, !PT ;  /* 0x000000092b2f7812 */ /* 0x140fe400078efe02 */
[----:B------:R-:W-:Y:S02]  /*5b40*/  IABS R18, R18 ;  /* 0x0000001200127213 */ /* 0x000fe40000000000 */
[----:B------:R-:W-:Y:S01]  /*5b50*/  LOP3.LUT R44, R43, 0x18, R2, 0xfe, !PT ;  /* 0x000000182b2c7812 */ /* 0x000fe200078efe02 */
[----:B------:R-:W-:Y:S01]  /*5b60*/  IMAD.IADD R32, R42, 0x1, -R47 ;  /* 0x000000012a207824 */ /* 0x000fe200078e0a2f */
[----:B------:R-:W-:-:S02]  /*5b70*/  I2FP.F32.S32 R48, R48 ;  /* 0x0000003000307245 */ /* 0x000fc40000201400 */
[----:B------:R-:W-:Y:S01]  /*5b80*/  I2FP.F32.S32 R51, R51 ;  /* 0x0000003300337245 */ /* 0x000fe20000201400 */
[----:B------:R-:W-:Y:S01]  /*5b90*/  IMAD.IADD R50, R42, 0x1, -R44 ;  /* 0x000000012a327824 */ /* 0x000fe200078e0a2c */
[----:B------:R-:W-:Y:S01]  /*5ba0*/  IABS R32, R32 ;  /* 0x0000002000207213 */ /* 0x000fe20000000000 */
[----:B------:R-:W-:Y:S01]  /*5bb0*/  FFMA.FTZ R48, R48, -UR5, R37 ;  /* 0x8000000530307c23 */ /* 0x000fe20008010025 */
[----:B------:R-:W-:Y:S01]  /*5bc0*/  I2FP.F32.S32 R18, R18 ;  /* 0x0000001200127245 */ /* 0x000fe20000201400 */
[----:B------:R-:W-:Y:S01]  /*5bd0*/  FFMA.FTZ R34, R51, -UR5, R20 ;  /* 0x8000000533227c23 */ /* 0x000fe20008010014 */
[----:B------:R-:W-:Y:S02]  /*5be0*/  IABS R49, R49 ;  /* 0x0000003100317213 */ /* 0x000fe40000000000 */
[----:B------:R-:W-:Y:S01]  /*5bf0*/  I2FP.F32.S32 R32, R32 ;  /* 0x0000002000207245 */ /* 0x000fe20000201400 */
[----:B------:R-:W-:Y:S01]  /*5c00*/  FFMA.FTZ R20, R18, -UR5, R29 ;  /* 0x8000000512147c23 */ /* 0x000fe2000801001d */
[----:B------:R-:W-:-:S02]  /*5c10*/  I2FP.F32.S32 R49, R49 ;  /* 0x0000003100317245 */ /* 0x000fc40000201400 */
[C-C-:B------:R-:W-:Y:S01]  /*5c20*/  LOP3.LUT R37, R43.reuse, 0x19, R2.reuse, 0xfe, !PT ;  /* 0x000000192b257812 */ /* 0x140fe200078efe02 */
[----:B------:R-:W-:Y:S01]  /*5c30*/  FFMA.FTZ R32, R32, -UR5, R21 ;  /* 0x8000000520207c23 */ /* 0x000fe20008010015 */
[----:B------:R-:W-:Y:S01]  /*5c40*/  LOP3.LUT R29, R43, 0x20, R2, 0xfe, !PT ;  /* 0x000000202b1d7812 */ /* 0x000fe200078efe02 */
[C---:B------:R-:W-:Y:S01]  /*5c50*/  VIADD R21, R42.reuse, 0x8 ;  /* 0x000000082a157836 */ /* 0x040fe20000000000 */
[----:B------:R-:W-:Y:S01]  /*5c60*/  IABS R50, R50 ;  /* 0x0000003200327213 */ /* 0x000fe20000000000 */
[----:B------:R-:W-:Y:S01]  /*5c70*/  FFMA.FTZ R16, R49, -UR5, R28 ;  /* 0x8000000531107c23 */ /* 0x000fe2000801001c */
[----:B------:R-:W-:Y:S01]  /*5c80*/  LOP3.LUT R18, R43, 0x21, R2, 0xfe, !PT ;  /* 0x000000212b127812 */ /* 0x000fe200078efe02 */
[C---:B------:R-:W-:Y:S01]  /*5c90*/  IMAD.IADD R53, R42.reuse, 0x1, -R37 ;  /* 0x000000012a357824 */ /* 0x040fe200078e0a25 */
[----:B------:R-:W-:Y:S01]  /*5ca0*/  ISETP.GE.AND P1, PT, R45, UR24, PT ;  /* 0x000000182d007c0c */ /* 0x000fe2000bf26270 */
[----:B------:R-:W-:Y:S01]  /*5cb0*/  IMAD.IADD R28, R42, 0x1, -R29 ;  /* 0x000000012a1c7824 */ /* 0x000fe200078e0a1d */
[----:B------:R-:W-:Y:S01]  /*5cc0*/  ISETP.GE.AND P5, PT, R26, UR24, PT ;  /* 0x000000181a007c0c */ /* 0x000fe2000bfa6270 */
[C---:B------:R-:W-:Y:S01]  /*5cd0*/  IMAD.IADD R49, R21.reuse, 0x1, -R45 ;  /* 0x0000000115317824 */ /* 0x040fe200078e0a2d */
[----:B------:R-:W-:Y:S01]  /*5ce0*/  IABS R53, R53 ;  /* 0x0000003500357213 */ /* 0x000fe20000000000 */
[----:B------:R-:W-:Y:S01]  /*5cf0*/  IMAD.MOV.U32 R45, RZ, RZ, R50 ;  /* 0x000000ffff2d7224 */ /* 0x000fe200078e0032 */
[----:B------:R-:W-:Y:S01]  /*5d00*/  IABS R28, R28 ;  /* 0x0000001c001c7213 */ /* 0x000fe20000000000 */
[----:B------:R-:W-:Y:S01]  /*5d10*/  IMAD.IADD R51, R42, 0x1, -R18 ;  /* 0x000000012a337824 */ /* 0x000fe200078e0a12 */
[----:B------:R-:W-:Y:S01]  /*5d20*/  IABS R49, R49 ;  /* 0x0000003100317213 */ /* 0x000fe20000000000 */
[C---:B------:R-:W-:Y:S01]  /*5d30*/  IMAD.IADD R26, R21.reuse, 0x1, -R26 ;  /* 0x00000001151a7824 */ /* 0x040fe200078e0a1a */
[----:B------:R-:W-:Y:S01]  /*5d40*/  I2FP.F32.S32 R45, R45 ;  /* 0x0000002d002d7245 */ /* 0x000fe20000201400 */
[C---:B------:R-:W-:Y:S01]  /*5d50*/  IMAD.IADD R224, R21.reuse, 0x1, -R29 ;  /* 0x0000000115e07824 */ /* 0x040fe200078e0a1d */
[----:B------:R-:W-:Y:S01]  /*5d60*/  I2FP.F32.S32 R53, R53 ;  /* 0x0000003500357245 */ /* 0x000fe20000201400 */
[----:B------:R-:W-:Y:S01]  /*5d70*/  IMAD.IADD R222, R21, 0x1, -R18 ;  /* 0x0000000115de7824 */ /* 0x000fe200078e0a12 */
[----:B------:R-:W-:Y:S01]  /*5d80*/  IABS R51, R51 ;  /* 0x0000003300337213 */ /* 0x000fe20000000000 */
[----:B------:R-:W-:Y:S01]  /*5d90*/  FFMA.FTZ R45, R45, -UR5, R12 ;  /* 0x800000052d2d7c23 */ /* 0x000fe2000801000c */
[----:B------:R-:W-:Y:S01]  /*5da0*/  I2FP.F32.S32 R28, R28 ;  /* 0x0000001c001c7245 */ /* 0x000fe20000201400 */
[----:B------:R-:W-:Y:S01]  /*5db0*/  FFMA.FTZ R12, R53, -UR5, R8 ;  /* 0x80000005350c7c23 */ /* 0x000fe20008010008 */
[----:B------:R-:W-:-:S02]  /*5dc0*/  I2FP.F32.S32 R49, R49 ;  /* 0x0000003100317245 */ /* 0x000fc40000201400 */
[----:B------:R-:W-:Y:S01]  /*5dd0*/  I2FP.F32.S32 R51, R51 ;  /* 0x0000003300337245 */ /* 0x000fe20000201400 */
[----:B------:R-:W-:Y:S01]  /*5de0*/  FFMA.FTZ R5, R28, -UR5, R5 ;  /* 0x800000051c057c23 */ /* 0x000fe20008010005 */
[----:B------:R-:W-:Y:S01]  /*5df0*/  LOP3.LUT R8, R43, 0x28, R2, 0xfe, !PT ;  /* 0x000000282b087812 */ /* 0x000fe200078efe02 */
[----:B------:R-:W-:Y:S01]  /*5e00*/  FFMA.FTZ R28, R49, -UR5, R38 ;  /* 0x80000005311c7c23 */ /* 0x000fe20008010026 */
[----:B------:R-:W-:Y:S01]  /*5e10*/  ISETP.GE.AND P3, PT, R47, UR24, PT ;  /* 0x000000182f007c0c */ /* 0x000fe2000bf66270 */
[----:B------:R-:W-:Y:S01]  /*5e20*/  FFMA.FTZ R238, R51, -UR5, R10 ;  /* 0x8000000533ee7c23 */ /* 0x000fe2000801000a */
[----:B------:R-:W-:Y:S01]  /*5e30*/  ISETP.GE.AND P2, PT, R46, UR24, PT ;  /* 0x000000182e007c0c */ /* 0x000fe2000bf46270 */
[----:B------:R-:W-:Y:S01]  /*5e40*/  IMAD.IADD R10, R42, 0x1, -R8 ;  /* 0x000000012a0a7824 */ /* 0x000fe200078e0a08 */
[----:B------:R-:W-:Y:S01]  /*5e50*/  FSEL R36, R36, -INF , !P1 ;  /* 0xff80000024247808 */ /* 0x000fe20004800000 */
[C---:B------:R-:W-:Y:S01]  /*5e60*/  IMAD.IADD R47, R21.reuse, 0x1, -R47 ;  /* 0x00000001152f7824 */ /* 0x040fe200078e0a2f */
[----:B------:R-:W-:Y:S01]  /*5e70*/  FSEL R28, R28, -INF , !P1 ;  /* 0xff8000001c1c7808 */ /* 0x000fe20004800000 */
[C---:B------:R-:W-:Y:S01]  /*5e80*/  IMAD.IADD R46, R21.reuse, 0x1, -R46 ;  /* 0x00000001152e7824 */ /* 0x040fe200078e0a2e */
[----:B------:R-:W-:Y:S01]  /*5e90*/  ISETP.GE.AND P1, PT, R30, UR24, PT ;  /* 0x000000181e007c0c */ /* 0x000fe2000bf26270 */
[----:B------:R-:W-:Y:S01]  /*5ea0*/  IMAD.IADD R30, R21, 0x1, -R30 ;  /* 0x00000001151e7824 */ /* 0x000fe200078e0a1e */
[----:B------:R-:W-:-:S02]  /*5eb0*/  IABS R26, R26 ;  /* 0x0000001a001a7213 */ /* 0x000fc40000000000 */
[----:B------:R-:W-:Y:S02]  /*5ec0*/  IABS R10, R10 ;  /* 0x0000000a000a7213 */ /* 0x000fe40000000000 */
[----:B------:R-:W-:Y:S02]  /*5ed0*/  IABS R47, R47 ;  /* 0x0000002f002f7213 */ /* 0x000fe40000000000 */
[----:B------:R-:W-:Y:S02]  /*5ee0*/  IABS R46, R46 ;  /* 0x0000002e002e7213 */ /* 0x000fe40000000000 */
[----:B------:R-:W-:Y:S02]  /*5ef0*/  IABS R30, R30 ;  /* 0x0000001e001e7213 */ /* 0x000fe40000000000 */
[----:B------:R-:W-:Y:S02]  /*5f00*/  I2FP.F32.S32 R26, R26 ;  /* 0x0000001a001a7245 */ /* 0x000fe40000201400 */
[----:B------:R-:W-:-:S02]  /*5f10*/  I2FP.F32.S32 R49, R10 ;  /* 0x0000000a00317245 */ /* 0x000fc40000201400 */
[----:B------:R-:W-:Y:S01]  /*5f20*/  I2FP.F32.S32 R10, R47 ;  /* 0x0000002f000a7245 */ /* 0x000fe20000201400 */
[----:B------:R-:W-:Y:S01]  /*5f30*/  FFMA.FTZ R26, R26, -UR5, R39 ;  /* 0x800000051a1a7c23 */ /* 0x000fe20008010027 */
[----:B------:R-:W-:Y:S01]  /*5f40*/  I2FP.F32.S32 R47, R46 ;  /* 0x0000002e002f7245 */ /* 0x000fe20000201400 */
[----:B------:R-:W-:Y:S01]  /*5f50*/  FFMA.FTZ R234, R49, -UR5, R14 ;  /* 0x8000000531ea7c23 */ /* 0x000fe2000801000e */
[----:B------:R-:W-:Y:S01]  /*5f60*/  I2FP.F32.S32 R30, R30 ;  /* 0x0000001e001e7245 */ /* 0x000fe20000201400 */
[----:B------:R-:W-:Y:S01]  /*5f70*/  FFMA.FTZ R23, R10, -UR5, R23 ;  /* 0x800000050a177c23 */ /* 0x000fe20008010017 */
[----:B------:R-:W-:Y:S02]  /*5f80*/  IMAD.IADD R14, R21, 0x1, -R44 ;  /* 0x00000001150e7824 */ /* 0x000fe400078e0a2c */
[----:B------:R-:W-:Y:S01]  /*5f90*/  FFMA.FTZ R10, R47, -UR5, R24 ;  /* 0x800000052f0a7c23 */ /* 0x000fe20008010018 */
[----:B------:R-:W-:Y:S01]  /*5fa0*/  IABS R224, R224 ;  /* 0x000000e000e07213 */ /* 0x000fe20000000000 */
[----:B------:R-:W-:Y:S01]  /*5fb0*/  FFMA.FTZ R25, R30, -UR5, R25 ;  /* 0x800000051e197c23 */ /* 0x000fe20008010019 */
[----:B------:R-:W-:-:S02]  /*5fc0*/  FSEL R30, R26, -INF , !P5 ;  /* 0xff8000001a1e7808 */ /* 0x000fc40006800000 */
[----:B------:R-:W-:Y:S02]  /*5fd0*/  FSEL R26, R22, -INF , !P4 ;  /* 0xff800000161a7808 */ /* 0x000fe40006000000 */
[----:B------:R-:W-:Y:S02]  /*5fe0*/  FSEL R22, R16, -INF , !P2 ;  /* 0xff80000010167808 */ /* 0x000fe40005000000 */
[----:B------:R-:W-:Y:S02]  /*5ff0*/  FSEL R16, R10, -INF , !P2 ;  /* 0xff8000000a107808 */ /* 0x000fe40005000000 */
[----:B------:R-:W-:Y:S02]  /*6000*/  FSEL R10, R20, -INF , !P1 ;  /* 0xff800000140a7808 */ /* 0x000fe40004800000 */
[----:B------:R-:W-:Y:S02]  /*6010*/  FSEL R20, R25, -INF , !P1 ;  /* 0xff80000019147808 */ /* 0x000fe40004800000 */
        /* <DEDUP_REMOVED lines=8> */
[----:B------:R-:W-:Y:S02]  /*60a0*/  I2FP.F32.S32 R14, R14 ;  /* 0x0000000e000e7245 */ /* 0x000fe40000201400 */
[----:B------:R-:W-:Y:S02]  /*60b0*/  I2FP.F32.S32 R23, R23 ;  /* 0x0000001700177245 */ /* 0x000fe40000201400 */
[----:B------:R-:W-:Y:S01]  /*60c0*/  I2FP.F32.S32 R224, R224 ;  /* 0x000000e000e07245 */ /* 0x000fe20000201400 */
[----:B------:R-:W-:Y:S01]  /*60d0*/  FFMA.FTZ R14, R14, -UR5, R9 ;  /* 0x800000050e0e7c23 */ /* 0x000fe20008010009 */
[----:B------:R-:W-:Y:S01]  /*60e0*/  I2FP.F32.S32 R222, R222 ;  /* 0x000000de00de7245 */ /* 0x000fe20000201400 */
[----:B------:R-:W-:Y:S01]  /*60f0*/  FFMA.FTZ R23, R23, -UR5, R4 ;  /* 0x8000000517177c23 */ /* 0x000fe20008010004 */
[----:B------:R-:W-:Y:S01]  /*6100*/  I2FP.F32.S32 R8, R8 ;  /* 0x0000000800087245 */ /* 0x000fe20000201400 */
[----:B------:R-:W-:Y:S01]  /*6110*/  FFMA.FTZ R224, R224, -UR5, R11 ;  /* 0x80000005e0e07c23 */ /* 0x000fe2000801000b */
[----:B------:R-:W-:Y:S01]  /*6120*/  FSEL R34, R34, -INF , !P4 ;  /* 0xff80000022227808 */ /* 0x000fe20006000000 */
[----:B------:R-:W-:Y:S01]  /*6130*/  FFMA.FTZ R222, R222, -UR5, R13 ;  /* 0x80000005dede7c23 */ /* 0x000fe2000801000d */
[----:B------:R-:W-:Y:S01]  /*6140*/  ISETP.GE.AND P4, PT, R37, UR24, PT ;  /* 0x0000001825007c0c */ /* 0x000fe2000bf86270 */
[----:B------:R-:W-:Y:S01]  /*6150*/  FFMA.FTZ R17, R8, -UR5, R17 ;  /* 0x8000000508117c23 */ /* 0x000fe20008010011 */
[----:B------:R-:W-:-:S02]  /*6160*/  FSEL R32, R32, -INF , !P3 ;  /* 0xff80000020207808 */ /* 0x000fc40005800000 */
[----:B------:R-:W-:Y:S02]  /*6170*/  ISETP.GE.AND P3, PT, R29, UR24, PT ;  /* 0x000000181d007c0c */ /* 0x000fe4000bf66270 */
[C-C-:B------:R-:W-:Y:S02]  /*6180*/  LOP3.LUT R13, R43.reuse, 0x29, R2.reuse, 0xfe, !PT ;  /* 0x000000292b0d7812 */ /* 0x140fe400078efe02 */
[C-C-:B------:R-:W-:Y:S02]  /*6190*/  LOP3.LUT R11, R43.reuse, 0x30, R2.reuse, 0xfe, !PT ;  /* 0x000000302b0b7812 */ /* 0x140fe400078efe02 */
[C-C-:B------:R-:W-:Y:S01]  /*61a0*/  LOP3.LUT R9, R43.reuse, 0x31, R2.reuse, 0xfe, !PT ;  /* 0x000000312b097812 */ /* 0x140fe200078efe02 */
[----:B------:R-:W-:Y:S01]  /*61b0*/  IMAD.IADD R25, R42, 0x1, -R13 ;  /* 0x000000012a197824 */ /* 0x000fe200078e0a0d */
[C-C-:B------:R-:W-:Y:S02]  /*61c0*/  LOP3.LUT R4, R43.reuse, 0x38, R2.reuse, 0xfe, !PT ;  /* 0x000000382b047812 */ /* 0x140fe400078efe02 */
[----:B------:R-:W-:-:S02]  /*61d0*/  LOP3.LUT R43, R43, 0x39, R2, 0xfe, !PT ;  /* 0x000000392b2b7812 */ /* 0x000fc400078efe02 */
[----:B------:R-:W-:Y:S02]  /*61e0*/  ISETP.GE.AND P2, PT, R18, UR24, PT ;  /* 0x0000001812007c0c */ /* 0x000fe4000bf46270 */
[----:B------:R-:W-:Y:S02]  /*61f0*/  FSEL R18, R12, -INF , !P4 ;  /* 0xff8000000c127808 */ /* 0x000fe40006000000 */
[----:B------:R-:W-:Y:S01]  /*6200*/  FSEL R12, R23, -INF , !P4 ;  /* 0xff800000170c7808 */ /* 0x000fe20006000000 */
[C---:B------:R-:W-:Y:S01]  /*6210*/  IMAD.IADD R23, R42.reuse, 0x1, -R11 ;  /* 0x000000012a177824 */ /* 0x040fe200078e0a0b */
[----:B------:R-:W-:Y:S01]  /*6220*/  FSEL R240, R5, -INF , !P3 ;  /* 0xff80000005f07808 */ /* 0x000fe20005800000 */
[C---:B------:R-:W-:Y:S01]  /*6230*/  IMAD.IADD R5, R42.reuse, 0x1, -R4 ;  /* 0x000000012a057824 */ /* 0x040fe200078e0a04 */
[----:B------:R-:W-:Y:S01]  /*6240*/  FSEL R206, R17, -INF , !P1 ;  /* 0xff80000011ce7808 */ /* 0x000fe20004800000 */
[----:B------:R-:W-:Y:S01]  /*6250*/  IMAD.IADD R17, R42, 0x1, -R9 ;  /* 0x000000012a117824 */ /* 0x000fe200078e0a09 */
[----:B------:R-:W-:Y:S01]  /*6260*/  FSEL R38, R48, -INF , !P5 ;  /* 0xff80000030267808 */ /* 0x000fe20006800000 */
[----:B------:R-:W-:Y:S01]  /*6270*/  IMAD.IADD R42, R42, 0x1, -R43 ;  /* 0x000000012a2a7824 */ /* 0x000fe200078e0a2b */
[----:B------:R-:W-:-:S02]  /*6280*/  ISETP.GE.AND P5, PT, R44, UR24, PT ;  /* 0x000000182c007c0c */ /* 0x000fc4000bfa6270 */
[----:B------:R-:W-:Y:S01]  /*6290*/  ISETP.GE.AND P4, PT, R11, UR24, PT ;  /* 0x000000180b007c0c */ /* 0x000fe2000bf86270 */
[----:B------:R-:W-:Y:S01]  /*62a0*/  IMAD.IADD R11, R21, 0x1, -R11 ;  /* 0x00000001150b7824 */ /* 0x000fe200078e0a0b */
[----:B------:R-:W-:Y:S02]  /*62b0*/  FSEL R8, R45, -INF , !P5 ;  /* 0xff8000002d087808 */ /* 0x000fe40006800000 */
[----:B------:R-:W-:Y:S02]  /*62c0*/  FSEL R14, R14, -INF , !P5 ;  /* 0xff8000000e0e7808 */ /* 0x000fe40006800000 */
[----:B------:R-:W-:Y:S02]  /*62d0*/  IABS R5, R5 ;  /* 0x0000000500057213 */ /* 0x000fe40000000000 */
[----:B------:R-:W-:Y:S01]  /*62e0*/  ISETP.GE.AND P5, PT, R13, UR24, PT ;  /* 0x000000180d007c0c */ /* 0x000fe2000bfa6270 */
[----:B------:R-:W-:Y:S01]  /*62f0*/  IMAD.IADD R13, R21, 0x1, -R13 ;  /* 0x00000001150d7824 */ /* 0x000fe200078e0a0d */
[----:B------:R-:W-:-:S02]  /*6300*/  IABS R42, R42 ;  /* 0x0000002a002a7213 */ /* 0x000fc40000000000 */
[----:B------:R-:W-:Y:S02]  /*6310*/  I2FP.F32.S32 R48, R5 ;  /* 0x0000000500307245 */ /* 0x000fe40000201400 */
[----:B------:R-:W-:Y:S02]  /*6320*/  I2FP.F32.S32 R5, R42 ;  /* 0x0000002a00057245 */ /* 0x000fe40000201400 */
[----:B------:R-:W-:Y:S01]  /*6330*/  IABS R11, R11 ;  /* 0x0000000b000b7213 */ /* 0x000fe20000000000 */
[----:B------:R-:W-:Y:S01]  /*6340*/  FFMA.FTZ R35, R48, -UR5, R35 ;  /* 0x8000000530237c23 */ /* 0x000fe20008010023 */
[----:B------:R-:W-:Y:S01]  /*6350*/  FSEL R224, R224, -INF , !P3 ;  /* 0xff800000e0e07808 */ /* 0x000fe20005800000 */
[----:B------:R-:W-:Y:S01]  /*6360*/  FFMA.FTZ R5, R5, -UR5, R40 ;  /* 0x8000000505057c23 */ /* 0x000fe20008010028 */
[----:B------:R-:W-:Y:S01]  /*6370*/  ISETP.GE.AND P3, PT, R9, UR24, PT ;  /* 0x0000001809007c0c */ /* 0x000fe2000bf66270 */
[----:B------:R-:W-:Y:S01]  /*6380*/  IMAD.IADD R9, R21, 0x1, -R9 ;  /* 0x0000000115097824 */ /* 0x000fe200078e0a09 */
[----:B------:R-:W-:-:S02]  /*6390*/  IABS R13, R13 ;  /* 0x0000000d000d7213 */ /* 0x000fc40000000000 */
[----:B------:R-:W-:Y:S02]  /*63a0*/  I2FP.F32.S32 R42, R11 ;  /* 0x0000000b002a7245 */ /* 0x000fe40000201400 */
[----:B------:R-:W-:Y:S02]  /*63b0*/  FMNMX3.FTZ R11, R36, R38, R34, !PT ;  /* 0x00000026240b7276 */ /* 0x000fe40007810022 */
[----:B------:R-:W-:Y:S01]  /*63c0*/  I2FP.F32.S32 R40, R13 ;  /* 0x0000000d00287245 */ /* 0x000fe20000201400 */
[----:B------:R-:W-:Y:S01]  /*63d0*/  FFMA.FTZ R31, R42, -UR5, R31 ;  /* 0x800000052a1f7c23 */ /* 0x000fe2000801001f */
[----:B------:R-:W-:Y:S02]  /*63e0*/  IABS R9, R9 ;  /* 0x0000000900097213 */ /* 0x000fe40000000000 */
[----:B------:R-:W-:Y:S01]  /*63f0*/  FMNMX3.FTZ R11, R11, R32, R22, !PT ;  /* 0x000000200b0b7276 */ /* 0x000fe20007810016 */
[----:B------:R-:W-:Y:S01]  /*6400*/  FFMA.FTZ R7, R40, -UR5, R7 ;  /* 0x8000000528077c23 */ /* 0x000fe20008010007 */
[----:B------:R-:W-:-:S02]  /*6410*/  FSEL R238, R238, -INF , !P2 ;  /* 0xff800000eeee7808 */ /* 0x000fc40005000000 */
[----:B------:R-:W-:Y:S02]  /*6420*/  FSEL R222, R222, -INF , !P2 ;  /* 0xff800000dede7808 */ /* 0x000fe40005000000 */
[----:B------:R-:W-:Y:S01]  /*6430*/  ISETP.GE.AND P2, PT, R4, UR24, PT ;  /* 0x0000001804007c0c */ /* 0x000fe2000bf46270 */
[C---:B------:R-:W-:Y:S01]  /*6440*/  IMAD.IADD R4, R21.reuse, 0x1, -R4 ;  /* 0x0000000115047824 */ /* 0x040fe200078e0a04 */
[----:B------:R-:W-:Y:S01]  /*6450*/  IABS R25, R25 ;  /* 0x0000001900197213 */ /* 0x000fe20000000000 */
[----:B------:R-:W-:Y:S01]  /*6460*/  IMAD.IADD R21, R21, 0x1, -R43 ;  /* 0x0000000115157824 */ /* 0x000fe200078e0a2b */
[----:B------:R-:W-:Y:S02]  /*6470*/  IABS R23, R23 ;  /* 0x0000001700177213 */ /* 0x000fe40000000000 */
[----:B------:R-:W-:Y:S02]  /*6480*/  I2FP.F32.S32 R40, R9 ;  /* 0x0000000900287245 */ /* 0x000fe40000201400 */
[----:B------:R-:W-:-:S02]  /*6490*/  FMNMX3.FTZ R9, R11, R10, R8, !PT ;  /* 0x0000000a0b097276 */ /* 0x000fc40007810008 */
[----:B------:R-:W-:Y:S01]  /*64a0*/  FMNMX3.FTZ R11, R28, R30, R26, !PT ;  /* 0x0000001e1c0b7276 */ /* 0x000fe2000781001a */
[----:B------:R-:W-:Y:S01]  /*64b0*/  FFMA.FTZ R33, R40, -UR5, R33 ;  /* 0x8000000528217c23 */ /* 0x000fe20008010021 */
[----:B------:R-:W-:Y:S02]  /*64c0*/  IABS R17, R17 ;  /* 0x0000001100117213 */ /* 0x000fe40000000000 */
[----:B------:R-:W-:Y:S02]  /*64d0*/  I2FP.F32.S32 R25, R25 ;  /* 0x0000001900197245 */ /* 0x000fe40000201400 */
[----:B------:R-:W-:Y:S02]  /*64e0*/  I2FP.F32.S32 R44, R23 ;  /* 0x00000017002c7245 */ /* 0x000fe40000201400 */
[----:B------:R-:W-:Y:S01]  /*64f0*/  IABS R4, R4 ;  /* 0x0000000400047213 */ /* 0x000fe20000000000 */
[----:B------:R-:W-:Y:S01]  /*6500*/  FFMA.FTZ R6, R25, -UR5, R6 ;  /* 0x8000000519067c23 */ /* 0x000fe20008010006 */
[----:B------:R-:W-:Y:S01]  /*6510*/  FMNMX3.FTZ R11, R11, R24, R16, !PT ;  /* 0x000000180b0b7276 */ /* 0x000fe20007810010 */
[----:B------:R-:W-:Y:S01]  /*6520*/  FFMA.FTZ R15, R44, -UR5, R15 ;  /* 0x800000052c0f7c23 */ /* 0x000fe2000801000f */
[----:B------:R-:W-:-:S02]  /*6530*/  FSEL R234, R234, -INF , !P1 ;  /* 0xff800000eaea7808 */ /* 0x000fc40004800000 */
[----:B------:R-:W-:Y:S02]  /*6540*/  I2FP.F32.S32 R46, R17 ;  /* 0x00000011002e7245 */ /* 0x000fe40000201400 */
[----:B------:R-:W-:Y:S02]  /*6550*/  ISETP.GE.AND P1, PT, R43, UR24, PT ;  /* 0x000000182b007c0c */ /* 0x000fe4000bf26270 */
[----:B------:R-:W-:Y:S01]  /*6560*/  I2FP.F32.S32 R4, R4 ;  /* 0x0000000400047245 */ /* 0x000fe20000201400 */
[----:B------:R-:W-:Y:S01]  /*6570*/  FFMA.FTZ R27, R46, -UR5, R27 ;  /* 0x800000052e1b7c23 */ /* 0x000fe2000801001b */
[----:B------:R-:W-:Y:S02]  /*6580*/  FMNMX3.FTZ R9, R9, R18, R240, !PT ;  /* 0x0000001209097276 */ /* 0x000fe400078100f0 */
[----:B------:R-:W-:Y:S01]  /*6590*/  FMNMX3.FTZ R11, R11, R20, R14, !PT ;  /* 0x000000140b0b7276 */ /* 0x000fe2000781000e */
[----:B------:R-:W-:Y:S01]  /*65a0*/  FFMA.FTZ R41, R4, -UR5, R41 ;  /* 0x8000000504297c23 */ /* 0x000fe20008010029 */
[----:B------:R-:W-:-:S02]  /*65b0*/  IABS R21, R21 ;  /* 0x0000001500157213 */ /* 0x000fc40000000000 */
[----:B------:R-:W-:Y:S02]  /*65c0*/  FSEL R209, R5, -INF , !P1 ;  /* 0xff80000005d17808 */ /* 0x000fe40004800000 */
[----:B------:R-:W-:Y:S02]  /*65d0*/  FSEL R228, R6, -INF , !P5 ;  /* 0xff80000006e47808 */ /* 0x000fe40006800000 */
[----:B------:R-:W-:Y:S02]  /*65e0*/  FSEL R216, R15, -INF , !P4 ;  /* 0xff8000000fd87808 */ /* 0x000fe40006000000 */
[----:B------:R-:W-:Y:S02]  /*65f0*/  FMNMX3.FTZ R9, R9, R238, R234, !PT ;  /* 0x000000ee09097276 */ /* 0x000fe400078100ea */
[----:B------:R-:W-:Y:S02]  /*6600*/  FMNMX3.FTZ R5, R11, R12, R224, !PT ;  /* 0x0000000c0b057276 */ /* 0x000fe400078100e0 */
[----:B------:R-:W-:-:S02]  /*6610*/  I2FP.F32.S32 R4, R21 ;  /* 0x0000001500047245 */ /* 0x000fc40000201400 */
[----:B------:R-:W-:Y:S02]  /*6620*/  FSEL R214, R27, -INF , !P3 ;  /* 0xff8000001bd67808 */ /* 0x000fe40005800000 */
[----:B------:R-:W-:Y:S01]  /*6630*/  FSEL R210, R35, -INF , !P2 ;  /* 0xff80000023d27808 */ /* 0x000fe20005000000 */
[----:B------:R-:W-:Y:S01]  /*6640*/  FFMA.FTZ R4, R4, -UR5, R19 ;  /* 0x8000000504047c23 */ /* 0x000fe20008010013 */
[----:B------:R-:W-:Y:S02]  /*6650*/  FMNMX3.FTZ R9, R9, R228, R216, !PT ;  /* 0x000000e409097276 */ /* 0x000fe400078100d8 */
[----:B------:R-:W-:Y:S02]  /*6660*/  FSEL R212, R7, -INF , !P5 ;  /* 0xff80000007d47808 */ /* 0x000fe40006800000 */
[----:B------:R-:W-:Y:S02]  /*6670*/  FSEL R208, R31, -INF , !P4 ;  /* 0xff8000001fd07808 */ /* 0x000fe40006000000 */
[----:B------:R-:W-:-:S02]  /*6680*/  FMNMX3.FTZ R5, R5, R222, R206, !PT ;  /* 0x000000de05057276 */ /* 0x000fc400078100ce */
[----:B------:R-:W-:Y:S02]  /*6690*/  FMNMX3.FTZ R6, R9, R214, R210, !PT ;  /* 0x000000d609067276 */ /* 0x000fe400078100d2 */
[----:B------:R-:W-:Y:S02]  /*66a0*/  FSEL R204, R33, -INF , !P3 ;  /* 0xff80000021cc7808 */ /* 0x000fe40005800000 */
[----:B------:R-:W-:Y:S02]  /*66b0*/  FSEL R203, R41, -INF , !P2 ;  /* 0xff80000029cb7808 */ /* 0x000fe40005000000 */
[----:B------:R-:W-:Y:S02]  /*66c0*/  FMNMX3.FTZ R5, R5, R212, R208, !PT ;  /* 0x000000d405057276 */ /* 0x000fe400078100d0 */
[----:B------:R-:W-:Y:S02]  /*66d0*/  FMNMX.FTZ R6, R209, R6, !PT ;  /* 0x00000006d1067209 */ /* 0x000fe40007810000 */
[----:B------:R-:W-:-:S02]  /*66e0*/  FSEL R202, R4, -INF , !P1 ;  /* 0xff80000004ca7808 */ /* 0x000fc40004800000 */
[----:B------:R-:W-:Y:S01]  /*66f0*/  FMNMX3.FTZ R5, R5, R204, R203, !PT ;  /* 0x000000cc05057276 */ /* 0x000fe200078100cb */
[----:B------:R-:W1:Y:S01]  /*6700*/  SHFL.BFLY PT, R7, R6, 0x2, 0x1f ;  /* 0x0c401f0006077f89 */ /* 0x000e6200000e0000 */
[----:B------:R-:W-:Y:S02]  /*6710*/  SEL R198, R3, 0xffffffe0, !P6 ;  /* 0xffffffe003c67807 */ /* 0x000fe40007000000 */
[----:B------:R-:W-:Y:S02]  /*6720*/  FMNMX.FTZ R40, R202, R5, !PT ;  /* 0x00000005ca287209 */ /* 0x000fe40007810000 */
[----:B------:R-:W-:-:S03]  /*6730*/  LEA R221, R221, UR6, 0x1 ;  /* 0x00000006dddd7c11 */ /* 0x000fc6000f8e08ff */
[----:B------:R-:W2:Y:S02]  /*6740*/  SHFL.BFLY PT, R5, R40, 0x2, 0x1f ;  /* 0x0c401f0028057f89 */ /* 0x000ea400000e0000 */
[----:B------:R-:W-:Y:S02]  /*6750*/  IMAD.IADD R200, R198, 0x1, R221 ;  /* 0x00000001c6c87824 */ /* 0x000fe400078e02dd */
[----:B------:R-:W-:Y:S01]  /*6760*/  VIADD R199, R221, 0x10040 ;  /* 0x00010040ddc77836 */ /* 0x000fe20000000000 */
[----:B------:R-:W-:Y:S04]  /*6770*/  LDSM.16.MT88.4 R156, [R221+0x10000] ;  /* 0x01000000dd9c783b */ /* 0x000fe80000004200 */
[----:B------:R-:W-:Y:S04]  /*6780*/  LDSM.16.MT88.4 R148, [R200+0x10000] ;  /* 0x01000000c894783b */ /* 0x000fe80000004200 */
[----:B------:R-:W-:Y:S01]  /*6790*/  LDSM.16.MT88.4 R48, [R200+0x12000] ;  /* 0x01200000c830783b */ /* 0x000fe20000004200 */
[----:B-1----:R-:W-:-:S03]  /*67a0*/  FMNMX.FTZ R7, R6, R7, !PT ;  /* 0x0000000706077209 */ /* 0x002fc60007810000 */
[----:B------:R-:W-:Y:S04]  /*67b0*/  LDSM.16.MT88.4 R80, [R200+0x14000] ;  /* 0x01400000c850783b */ /* 0x000fe80000004200 */
[----:B------:R-:W1:Y:S01]  /*67c0*/  SHFL.BFLY PT, R164, R7, 0x1, 0x1f ;  /* 0x0c201f0007a47f89 */ /* 0x000e6200000e0000 */
[----:B--2---:R-:W-:-:S03]  /*67d0*/  FMNMX.FTZ R5, R40, R5, !PT ;  /* 0x0000000528057209 */ /* 0x004fc60007810000 */
[----:B------:R-:W-:Y:S04]  /*67e0*/  LDSM.16.MT88.4 R112, [R200+0x16000] ;  /* 0x01600000c870783b */ /* 0x000fe80000004200 */
[----:B------:R-:W2:Y:S04]  /*67f0*/  SHFL.BFLY PT, R4, R5, 0x1, 0x1f ;  /* 0x0c201f0005047f89 */ /* 0x000ea800000e0000 */
[----:B------:R-:W-:Y:S04]  /*6800*/  LDSM.16.MT88.4 R40, [R221+0x12000] ;  /* 0x01200000dd28783b */ /* 0x000fe80000004200 */
[----:B------:R-:W-:Y:S04]  /*6810*/  LDSM.16.MT88.4 R72, [R221+0x14000] ;  /* 0x01400000dd48783b */ /* 0x000fe80000004200 */
[----:B------:R-:W-:Y:S01]  /*6820*/  LDSM.16.MT88.4 R104, [R221+0x16000] ;  /* 0x01600000dd68783b */ /* 0x000fe20000004200 */
[----:B-1----:R-:W-:-:S03]  /*6830*/  FMNMX.FTZ R164, R7, R164, !PT ;  /* 0x000000a407a47209 */ /* 0x002fc60007810000 */
[----:B------:R-:W-:Y:S01]  /*6840*/  LDSM.16.MT88.4 R180, [R200+0x16800] ;  /* 0x01680000c8b4783b */ /* 0x000fe20000004200 */
[C---:B------:R-:W-:Y:S01]  /*6850*/  FSETP.NEU.FTZ.AND P1, PT, R164.reuse, -INF , PT ;  /* 0xff800000a400780b */ /* 0x040fe20003f3d000 */
[----:B---3--:R-:W-:Y:S02]  /*6860*/  FMUL.FTZ R211, R164, UR4 ;  /* 0x00000004a4d37c20 */ /* 0x008fe40008410000 */
[----:B------:R-:W-:Y:S01]  /*6870*/  LDSM.16.MT88.4 R176, [R221+0x10800] ;  /* 0x01080000ddb0783b */ /* 0x000fe20000004200 */
[----:B--2---:R-:W-:Y:S01]  /*6880*/  FMNMX.FTZ R3, R5, R4, !PT ;  /* 0x0000000405037209 */ /* 0x004fe20007810000 */
[----:B------:R-:W-:Y:S01]  /*6890*/  VIADD R4, R221, 0x10000 ;  /* 0x00010000dd047836 */ /* 0x000fe20000000000 */
[----:B------:R-:W-:Y:S02]  /*68a0*/  FSEL R211, R211, RZ, P1 ;  /* 0x000000ffd3d37208 */ /* 0x000fe40000800000 */
[----:B------:R-:W-:Y:S01]  /*68b0*/  FSETP.NEU.FTZ.AND P1, PT, R3, -INF , PT ;  /* 0xff8000000300780b */ /* 0x000fe20003f3d000 */
[----:B------:R-:W-:-:S02]  /*68c0*/  @P0 VIADD R199, R4, 0xffffffc0 ;  /* 0xffffffc004c70836 */ /* 0x000fc40000000000 */
[----:B------:R-:W-:Y:S01]  /*68d0*/  FMUL.FTZ R205, R3, UR4 ;  /* 0x0000000403cd7c20 */ /* 0x000fe20008410000 */
[--C-:B------:R-:W-:Y:S01]  /*68e0*/  FFMA.FTZ R197, R36, UR4, -R211.reuse ;  /* 0x0000000424c57c23 */ /* 0x100fe200080108d3 */
[----:B------:R-:W-:Y:S01]  /*68f0*/  FFMA.FTZ R196, R38, UR4, -R211 ;  /* 0x0000000426c47c23 */ /* 0x000fe200080108d3 */
[----:B------:R-:W-:Y:S01]  /*6900*/  IMAD.IADD R198, R198, 0x1, R199 ;  /* 0x00000001c6c67824 */ /* 0x000fe200078e02c7 */
[----:B------:R-:W1:Y:S01]  /*6910*/  LDSM.16.MT88.4 R140, [R199] ;  /* 0x00000000c78c783b */ /* 0x000e620000004200 */
[----:B------:R-:W-:Y:S01]  /*6920*/  FSEL R205, R205, RZ, P1 ;  /* 0x000000ffcdcd7208 */ /* 0x000fe20000800000 */
[--C-:B------:R-:W-:Y:S01]  /*6930*/  FFMA.FTZ R193, R34, UR4, -R211.reuse ;  /* 0x0000000422c17c23 */ /* 0x100fe200080108d3 */
[----:B------:R-:W-:Y:S01]  /*6940*/  FFMA.FTZ R192, R32, UR4, -R211 ;  /* 0x0000000420c07c23 */ /* 0x000fe200080108d3 */
[----:B------:R-:W2:Y:S01]  /*6950*/  LDSM.16.MT88.4 R132, [R198] ;  /* 0x00000000c684783b */ /* 0x000ea20000004200 */
[----:B------:R-:W-:Y:S01]  /*6960*/  MUFU.EX2 R197, R197 ;  /* 0x000000c500c57308 */ /* 0x000fe20000000800 */
[--C-:B------:R-:W-:Y:S01]  /*6970*/  FFMA.FTZ R195, R28, UR4, -R205.reuse ;  /* 0x000000041cc37c23 */ /* 0x100fe200080108cd */
[--C-:B------:R-:W-:Y:S01]  /*6980*/  FFMA.FTZ R194, R30, UR4, -R205.reuse ;  /* 0x000000041ec27c23 */ /* 0x100fe200080108cd */
[----:B------:R-:W3:Y:S01]  /*6990*/  LDSM.16.MT88.4 R56, [R199+0x2000] ;  /* 0x00200000c738783b */ /* 0x000ee20000004200 */
[--C-:B------:R-:W-:Y:S01]  /*69a0*/  FFMA.FTZ R191, R26, UR4, -R205.reuse ;  /* 0x000000041abf7c23 */ /* 0x100fe200080108cd */
[----:B------:R-:W-:Y:S01]  /*69b0*/  FFMA.FTZ R190, R24, UR4, -R205 ;  /* 0x0000000418be7c23 */ /* 0x000fe200080108cd */
[----:B------:R-:W4:Y:S01]  /*69c0*/  MUFU.EX2 R196, R196 ;  /* 0x000000c400c47308 */ /* 0x000f220000000800 */
[----:B------:R-:W5:Y:S01]  /*69d0*/  LDSM.16.MT88.4 R64, [R198+0x2000] ;  /* 0x00200000c640783b */ /* 0x000f620000004200 */
[--C-:B------:R-:W-:Y:S01]  /*69e0*/  FFMA.FTZ R188, R10, UR4, -R211.reuse ;  /* 0x000000040abc7c23 */ /* 0x100fe200080108d3 */
[--C-:B------:R-:W-:Y:S01]  /*69f0*/  FFMA.FTZ R185, R8, UR4, -R211.reuse ;  /* 0x0000000408b97c23 */ /* 0x100fe200080108d3 */
[----:B------:R-:W-:Y:S01]  /*6a00*/  MUFU.EX2 R193, R193 ;  /* 0x000000c100c17308 */ /* 0x000fe20000000800 */
[----:B------:R-:W5:Y:S01]  /*6a10*/  LDSM.16.MT88.4 R88, [R199+0x4000] ;  /* 0x00400000c758783b */ /* 0x000f620000004200 */
[----:B------:R-:W-:Y:S01]  /*6a20*/  FFMA.FTZ R184, R18, UR4, -R211 ;  /* 0x0000000412b87c23 */ /* 0x000fe200080108d3 */
[----:B------:R-:W-:Y:S01]  /*6a30*/  FFMA.FTZ R187, R16, UR4, -R205 ;  /* 0x0000000410bb7c23 */ /* 0x000fe200080108cd */
[----:B------:R-:W1:Y:S01]  /*6a40*/  MUFU.EX2 R192, R192 ;  /* 0x000000c000c07308 */ /* 0x000e620000000800 */
[----:B------:R-:W5:Y:S01]  /*6a50*/  LDSM.16.MT88.4 R96, [R198+0x4000] ;  /* 0x00400000c660783b */ /* 0x000f620000004200 */
[----:B------:R-:W-:Y:S01]  /*6a60*/  FFMA.FTZ R189, R22, UR4, -R211 ;  /* 0x0000000416bd7c23 */ /* 0x000fe200080108d3 */
[--C-:B------:R-:W-:Y:S01]  /*6a70*/  FFMA.FTZ R186, R20, UR4, -R205.reuse ;  /* 0x0000000414ba7c23 */ /* 0x100fe200080108cd */
[----:B------:R-:W-:Y:S01]  /*6a80*/  MUFU.EX2 R195, R195 ;  /* 0x000000c300c37308 */ /* 0x000fe20000000800 */
[----:B------:R-:W5:Y:S01]  /*6a90*/  LDSM.16.MT88.4 R120, [R199+0x6000] ;  /* 0x00600000c778783b */ /* 0x000f620000004200 */
[----:B----4-:R-:W-:Y:S01]  /*6aa0*/  F2FP.F16.F32.PACK_AB R128, R196, R197 ;  /* 0x000000c5c480723e */ /* 0x010fe200000000ff */
[--C-:B------:R-:W-:Y:S01]  /*6ab0*/  FFMA.FTZ R167, R14, UR4, -R205.reuse ;  /* 0x000000040ea77c23 */ /* 0x100fe200080108cd */
[----:B------:R-:W4:Y:S01]  /*6ac0*/  MUFU.EX2 R194, R194 ;  /* 0x000000c200c27308 */ /* 0x000f220000000800 */
[----:B------:R-:W5:Y:S01]  /*6ad0*/  LDSM.16.MT88.4 R4, [R198+0x6000] ;  /* 0x00600000c604783b */ /* 0x000f620000004200 */
        /* <DEDUP_REMOVED lines=9> */
[----:B------:R-:W-:Y:S01]  /*6b70*/  FFMA.FTZ R222, R222, UR4, -R205 ;  /* 0x00000004dede7c23 */ /* 0x000fe200080108cd */
[----:B------:R-:W-:Y:S01]  /*6b80*/  MUFU.EX2 R189, R189 ;  /* 0x000000bd00bd7308 */ /* 0x000fe20000000800 */
[----:B------:R-:W5:Y:S01]  /*6b90*/  LDSM.16.MT88.4 R12, [R200+0x14800] ;  /* 0x01480000c80c783b */ /* 0x000f620000004200 */
[----:B----4-:R-:W-:Y:S01]  /*6ba0*/  F2FP.F16.F32.PACK_AB R129, R194, R195 ;  /* 0x000000c3c281723e */ /* 0x010fe200000000ff */
[----:B------:R-:W-:Y:S01]  /*6bb0*/  FFMA.FTZ R241, R209, UR4, -R211 ;  /* 0x00000004d1f17c23 */ /* 0x000fe200080108d3 */
[----:B------:R-:W4:Y:S01]  /*6bc0*/  MUFU.EX2 R188, R188 ;  /* 0x000000bc00bc7308 */ /* 0x000f220000000800 */
[----:B------:R-:W4:Y:S01]  /*6bd0*/  LDSM.16.MT88.4 R24, [R221+0x14800] ;  /* 0x01480000dd18783b */ /* 0x000f220000004200 */
        /* <DEDUP_REMOVED lines=8> */
[----:B------:R-:W-:Y:S01]  /*6c60*/  FADD.FTZ R196, R197, R196 ;  /* 0x000000c4c5c47221 */ /* 0x000fe20000010000 */
[----:B------:R-:W-:Y:S01]  /*6c70*/  FADD.FTZ R194, R195, R194 ;  /* 0x000000c2c3c27221 */ /* 0x000fe20000010000 */
[----:B------:R-:W-:Y:S01]  /*6c80*/  MUFU.EX2 R187, R187 ;  /* 0x000000bb00bb7308 */ /* 0x000fe20000000800 */
[C---:B------:R-:W-:Y:S01]  /*6c90*/  HMMA.16816.F32 R152, R128.reuse, R148, RZ ;  /* 0x000000948098723c */ /* 0x040fe200000018ff */
[----:B------:R-:W-:Y:S01]  /*6ca0*/  LDSM.16.MT88.4 R32, [R199+0x2800] ;  /* 0x00280000c720783b */ /* 0x000fe20000004200 */
[----:B------:R-:W-:Y:S01]  /*6cb0*/  FADD.FTZ R193, R193, R196 ;  /* 0x000000c4c1c17221 */ /* 0x000fe20000010000 */
[----:B------:R-:W1:Y:S01]  /*6cc0*/  MUFU.EX2 R186, R186 ;  /* 0x000000ba00ba7308 */ /* 0x000e620000000800 */
[----:B------:R-:W-:Y:S01]  /*6cd0*/  FADD.FTZ R191, R191, R194 ;  /* 0x000000c2bfbf7221 */ /* 0x000fe20000010000 */
[----:B------:R-:W-:Y:S01]  /*6ce0*/  LDSM.16.MT88.4 R28, [R198+0x2800] ;  /* 0x00280000c61c783b */ /* 0x000fe20000004200 */
[----:B------:R-:W-:Y:S01]  /*6cf0*/  FADD.FTZ R192, R192, R193 ;  /* 0x000000c1c0c07221 */ /* 0x000fe20000010000 */
[----:B------:R-:W-:Y:S01]  /*6d00*/  MUFU.EX2 R167, R167 ;  /* 0x000000a700a77308 */ /* 0x000fe20000000800 */
[C---:B------:R-:W-:Y:S01]  /*6d10*/  HMMA.16816.F32 R148, R128.reuse, R150, RZ ;  /* 0x000000968094723c */ /* 0x040fe200000018ff */
[----:B------:R-:W-:Y:S01]  /*6d20*/  LDSM.16.MT88.4 R20, [R199+0x4800] ;  /* 0x00480000c714783b */ /* 0x000fe20000004200 */
[----:B------:R-:W-:Y:S01]  /*6d30*/  FADD.FTZ R190, R190, R191 ;  /* 0x000000bfbebe7221 */ /* 0x000fe20000010000 */
        /* <DEDUP_REMOVED lines=15> */
[C---:B--2---:R-:W-:Y:S08]  /*6e30*/  HMMA.16816.F32 R136, R128.reuse, R132, RZ ;  /* 0x000000848088723c */ /* 0x044ff000000018ff */
[C---:B------:R-:W-:Y:S08]  /*6e40*/  HMMA.16816.F32 R36, R128.reuse, R40, RZ ;  /* 0x000000288024723c */ /* 0x040ff000000018ff */
[C---:B---3--:R-:W-:Y:S08]  /*6e50*/  HMMA.16816.F32 R52, R128.reuse, R56, RZ ;  /* 0x000000388034723c */ /* 0x048ff000000018ff */
        /* <DEDUP_REMOVED lines=212> */
[----:B------:R-:W-:Y:S01]  /*7ba0*/  ULEA UR8, UR20, UR24, 0x6 ;  /* 0x0000001814087291 */ /* 0x000fe2000f8e30ff */
[----:B------:R-:W-:Y:S01]  /*7bb0*/  MOV R169, R164 ;  /* 0x000000a400a97202 */ /* 0x000fe20000000f00 */
[----:B------:R-:W-:Y:S01]  /*7bc0*/  UISETP.NE.U32.AND UP1, UPT, UR12, URZ, UPT ;  /* 0x000000ff0c00728c */ /* 0x000fe2000bf25070 */
[----:B------:R-:W-:Y:S01]  /*7bd0*/  SEL R216, R216, 0xffffffe0, !P6 ;  /* 0xffffffe0d8d87807 */ /* 0x000fe20007000000 */
[----:B------:R-:W-:Y:S02]  /*7be0*/  USHF.L.U32 UR29, UR18, 0x6, URZ ;  /* 0x00000006121d7899 */ /* 0x000fe400080006ff */
[----:B------:R-:W-:Y:S01]  /*7bf0*/  IADD3 R5, PT, PT, R0, UR8, R165 ;  /* 0x0000000800057c10 */ /* 0x000fe2000fffe0a5 */
[----:B------:R-:W-:Y:S01]  /*7c00*/  IMAD.MOV.U32 R0, RZ, RZ, R3 ;  /* 0x000000ffff007224 */ /* 0x000fe200078e0003 */
[----:B------:R-:W-:Y:S01]  /*7c10*/  IADD3 R216, PT, PT, R216, R221, RZ ;  /* 0x000000ddd8d87210 */ /* 0x000fe20007ffe0ff */
[----:B------:R-:W-:Y:S01]  /*7c20*/  UMOV UR26, 0x400 ;  /* 0x00000400001a7882 */ /* 0x000fe20000000000 */
[----:B------:R-:W-:Y:S01]  /*7c30*/  IADD3 R5, PT, PT, R5, -UR21, -R2 ;  /* 0x8000001505057c10 */ /* 0x000fe2000fffe802 */
[----:B------:R-:W-:Y:S01]  /*7c40*/  UISETP.NE.AND.EX UP1, UPT, UR13, URZ, UPT, UP1 ;  /* 0x000000ff0d00728c */ /* 0x000fe2000bf25310 */
[----:B------:R-:W2:Y:S03]  /*7c50*/  LDCU UR25, c[0x0][0x440] ;  /* 0x00008800ff1977ac */ /* 0x000ea60008000800 */
        /* <DEDUP_REMOVED lines=9> */
[----:B------:R-:W2:Y:S01]  /*7cf0*/  LDCU UR16, c[0x0][0x3bc] ;  /* 0x00007780ff1077ac */ /* 0x000ea20008000800 */
[----:B------:R-:W2:Y:S01]  /*7d00*/  LDCU.64 UR10, c[0x0][0x3c0] ;  /* 0x00007800ff0a77ac */ /* 0x000ea20008000a00 */
[----:B------:R-:W2:Y:S01]  /*7d10*/  LDCU.64 UR8, c[0x0][0x3b8] ;  /* 0x00007700ff0877ac */ /* 0x000ea20008000a00 */
[----:B------:R-:W2:Y:S01]  /*7d20*/  LDCU.64 UR12, c[0x0][0x3a0] ;  /* 0x00007400ff0c77ac */ /* 0x000ea20008000a00 */
[----:B------:R-:W2:Y:S01]  /*7d30*/  LDCU.64 UR14, c[0x0][0x3a8] ;  /* 0x00007500ff0e77ac */ /* 0x000ea20008000a00 */
[----:B------:R-:W-:Y:S02]  /*7d40*/  UIADD3 UR28, UPT, UPT, -UR18, 0x1, URZ ;  /* 0x00000001121c7890 */ /* 0x000fe4000fffe1ff */
[----:B------:R-:W-:-:S02]  /*7d50*/  UIADD3 UR29, UPT, UPT, UR29, -0x40, URZ ;  /* 0xffffffc01d1d7890 */ /* 0x000fc4000fffe0ff */
[----:B-1-3--:R-:W-:-:S12]  /*7d60*/  ULEA UR6, UR6, UR26, 0x18 ;  /* 0x0000001a06067291 */ /* 0x00afd8000f8ec0ff */
.L_x_3480:
        /* <DEDUP_REMOVED lines=84> */
.L_x_3477:
[----:B------:R-:W-:Y:S01]  /*82b0*/  LOP3.LUT R218, R164, 0x38, RZ, 0xc0, !PT ;  /* 0x00000038a4da7812 */ /* 0x000fe200078ec0ff */
[----:B------:R-:W-:Y:S01]  /*82c0*/  USHF.L.U32 UR26, UR18, 0x5, URZ ;  /* 0x00000005121a7899 */ /* 0x000fe200080006ff */
[----:B------:R-:W-:Y:S01]  /*82d0*/  LOP3.LUT R235, R235, 0x1e00, R164, 0xf8, !PT ;  /* 0x00001e00ebeb7812 */ /* 0x000fe200078ef8a4 */
[----:B--2---:R-:W-:Y:S01]  /*82e0*/  USHF.L.U64.HI UR18, UR18, 0x5, UR24 ;  /* 0x0000000512127899 */ /* 0x004fe20008010218 */
[C---:B------:R-:W-:Y:S01]  /*82f0*/  ISETP.GE.AND P4, PT, R218.reuse, UR25, PT ;  /* 0x00000019da007c0c */ /* 0x040fe2000bf86270 */
[----:B------:R-:W-:Y:S01]  /*8300*/  UIADD3 UR28, UPT, UPT, UR28, 0x1, URZ ;  /* 0x000000011c1c7890 */ /* 0x000fe2000fffe0ff */
[C---:B------:R-:W-:Y:S02]  /*8310*/  LOP3.LUT R233, R218.reuse, 0x40, RZ, 0xfc, !PT ;  /* 0x00000040dae97812 */ /* 0x040fe400078efcff */
[----:B------:R-:W-:Y:S01]  /*8320*/  LEA R235, R235, UR6, 0x1 ;  /* 0x00000006ebeb7c11 */ /* 0x000fe2000f8e08ff */
[----:B------:R-:W-:Y:S01]  /*8330*/  UISETP.NE.AND UP2, UPT, UR28, URZ, UPT ;  /* 0x000000ff1c00728c */ /* 0x000fe2000bf45270 */
[----:B------:R-:W-:Y:S02]  /*8340*/  ISETP.GE.AND P3, PT, R233, UR25, PT ;  /* 0x00000019e9007c0c */ /* 0x000fe4000bf66270 */
        /* <DEDUP_REMOVED lines=8> */
[----:B------:R-:W-:Y:S02]  /*83d0*/  SHF.L.U32 R165, R220, 0x5, RZ ;  /* 0x00000005dca57819 */ /* 0x000fe400000006ff */
[----:B------:R-:W-:Y:S01]  /*83e0*/  @P4 STS.128 [R235+0x10000], RZ ;  /* 0x010000ffeb004388 */ /* 0x000fe20000000c00 */
[----:B------:R-:W-:Y:S02]  /*83f0*/  IADD3 R164, P0, PT, R236, UR26, RZ ;  /* 0x0000001aeca47c10 */ /* 0x000fe4000ff1e0ff */
[----:B------:R-:W-:Y:S02]  /*8400*/  LOP3.LUT R219, R165, 0x7c00, RZ, 0xc0, !PT ;  /* 0x00007c00a5db7812 */ /* 0x000fe400078ec0ff */
[----:B------:R-:W-:Y:S01]  /*8410*/  @!PT LDS RZ, [RZ] ;  /* 0x00000000fffff984 */ /* 0x000fe20000000800 */
[----:B------:R-:W-:Y:S01]  /*8420*/  @!PT LDS RZ, [RZ] ;  /* 0x00000000fffff984 */ /* 0x000fe20000000800 */
[----:B------:R-:W-:Y:S01]  /*8430*/  @!PT LDS RZ, [RZ] ;  /* 0x00000000fffff984 */ /* 0x000fe20000000800 */
[----:B------:R-:W-:Y:S01]  /*8440*/  @!P3 LDGSTS.E.BYPASS.LTC128B.128 [R235+0x12000], desc[UR22][R236.64+0x80] ;  /* 0x12000080ecebbfae */ /* 0x000fe2000b981a16 */
[----:B------:R-:W-:Y:S02]  /*8450*/  IADD3.X R165, PT, PT, R237, UR18, RZ, P0, !PT ;  /* 0x00000012eda57c10 */ /* 0x000fe400087fe4ff */
[----:B------:R-:W-:Y:S02]  /*8460*/  IADD3 R204, P0, PT, R164, UR26, RZ ;  /* 0x0000001aa4cc7c10 */ /* 0x000fe4000ff1e0ff */
[----:B------:R-:W-:Y:S01]  /*8470*/  @P3 STS.128 [R235+0x12000], RZ ;  /* 0x012000ffeb003388 */ /* 0x000fe20000000c00 */
[----:B------:R-:W-:Y:S02]  /*8480*/  SHF.L.U32 R3, R220, 0x6, RZ ;  /* 0x00000006dc037819 */ /* 0x000fe400000006ff */
[----:B------:R-:W-:Y:S02]  /*8490*/  IADD3.X R205, PT, PT, R165, UR18, RZ, P0, !PT ;  /* 0x00000012a5cd7c10 */ /* 0x000fe400087fe4ff */
[----:B------:R-:W-:Y:S01]  /*84a0*/  @!PT LDS RZ, [RZ] ;  /* 0x00000000fffff984 */ /* 0x000fe20000000800 */
[----:B------:R-:W-:Y:S01]  /*84b0*/  @!PT LDS RZ, [RZ] ;  /* 0x00000000fffff984 */ /* 0x000fe20000000800 */
[----:B------:R-:W-:Y:S01]  /*84c0*/  @!PT LDS RZ, [RZ] ;  /* 0x00000000fffff984 */ /* 0x000fe20000000800 */
[----:B------:R-:W-:Y:S01]  /*84d0*/  @!P2 LDGSTS.E.BYPASS.LTC128B.128 [R235+0x14000], desc[UR22][R236.64+0x100] ;  /* 0x14000100ecebafae */ /* 0x000fe2000b981a16 */
[----:B------:R-:W-:Y:S02]  /*84e0*/  IADD3 R166, P0, PT, R204, UR26, RZ ;  /* 0x0000001acca67c10 */ /* 0x000fe4000ff1e0ff */
[--C-:B------:R-:W-:Y:S02]  /*84f0*/  SHF.R.U32.HI R217, RZ, 0x1, R220.reuse ;  /* 0x00000001ffd97819 */ /* 0x100fe400000116dc */
[----:B------:R-:W-:Y:S01]  /*8500*/  @P2 STS.128 [R235+0x14000], RZ ;  /* 0x014000ffeb002388 */ /* 0x000fe20000000c00 */
[----:B------:R-:W-:Y:S02]  /*8510*/  IADD3.X R167, PT, PT, R205, UR18, RZ, P0, !PT ;  /* 0x00000012cda77c10 */ /* 0x000fe400087fe4ff */
[--C-:B------:R-:W-:Y:S02]  /*8520*/  LOP3.LUT R173, R218, 0x1c0, R3.reuse, 0xf8, !PT ;  /* 0x000001c0daad7812 */ /* 0x100fe400078ef803 */
[----:B------:R-:W-:Y:S01]  /*8530*/  @!PT LDS RZ, [RZ] ;  /* 0x00000000fffff984 */ /* 0x000fe20000000800 */
[----:B------:R-:W-:Y:S01]  /*8540*/  @!PT LDS RZ, [RZ] ;  /* 0x00000000fffff984 */ /* 0x000fe20000000800 */
[----:B------:R-:W-:Y:S01]  /*8550*/  @!PT LDS RZ, [RZ] ;  /* 0x00000000fffff984 */ /* 0x000fe20000000800 */
[----:B------:R-:W-:Y:S01]  /*8560*/  @!P1 LDGSTS.E.BYPASS.LTC128B.128 [R235+0x16000], desc[UR22][R236.64+0x180] ;  /* 0x16000180eceb9fae */ /* 0x000fe2000b981a16 */
[----:B------:R-:W-:Y:S02]  /*8570*/  LOP3.LUT R224, R3, 0x400, RZ, 0xc0, !PT ;  /* 0x0000040003e07812 */ /* 0x000fe400078ec0ff */
[----:B------:R-:W-:Y:S02]  /*8580*/  LOP3.LUT R2, R217, 0x8, RZ, 0xc0, !PT ;  /* 0x00000008d9027812 */ /* 0x000fe400078ec0ff */
[----:B------:R-:W-:Y:S01]  /*8590*/  @P1 STS.128 [R235+0x16000], RZ ;  /* 0x016000ffeb001388 */ /* 0x000fe20000000c00 */
[----:B------:R-:W-:Y:S02]  /*85a0*/  LOP3.LUT R3, R219, 0x200, R3, 0xf8, !PT ;  /* 0x00000200db037812 */ /* 0x000fe400078ef803 */
[----:B------:R-:W-:Y:S02]  /*85b0*/  LOP3.LUT R171, R173, 0x8, R220, 0x78, !PT ;  /* 0x00000008adab7812 */ /* 0x000fe400078e78dc */
[----:B------:R-:W-:Y:S01]  /*85c0*/  @!PT LDS RZ, [RZ] ;  /* 0x00000000fffff984 */ /* 0x000fe20000000800 */
[----:B------:R-:W-:Y:S01]  /*85d0*/  @!PT LDS RZ, [RZ] ;  /* 0x00000000fffff984 */ /* 0x000fe20000000800 */
[----:B------:R-:W-:Y:S01]  /*85e0*/  @!PT LDS RZ, [RZ] ;  /* 0x00000000fffff984 */ /* 0x000fe20000000800 */
[----:B------:R-:W-:Y:S01]  /*85f0*/  @!P4 LDGSTS.E.BYPASS.LTC128B.128 [R235+0x10800], desc[UR22][R164.64] ;  /* 0x10800000a4ebcfae */ /* 0x000fe2000b981a16 */
[----:B------:R-:W-:Y:S02]  /*8600*/  LOP3.LUT R2, R3, R173, R2, 0xf6, !PT ;  /* 0x000000ad03027212 */ /* 0x000fe400078ef602 */
[----:B------:R-:W-:Y:S02]  /*8610*/  MOV R170, 0x20 ;  /* 0x0000002000aa7802 */ /* 0x000fe40000000f00 */
[----:B------:R-:W-:Y:S01]  /*8620*/  @P4 STS.128 [R235+0x10800], RZ ;  /* 0x010800ffeb004388 */ /* 0x000fe20000000c00 */
[----:B------:R-:W-:Y:S01]  /*8630*/  IMAD R224, R171, 0x2, R224 ;  /* 0x00000002abe07824 */ /* 0x000fe200078e02e0 */
[----:B------:R-:W-:Y:S03]  /*8640*/  LEA R225, R2, UR6, 0x1 ;  /* 0x0000000602e17c11 */ /* 0x000fe6000f8e08ff */
[----:B------:R-:W-:Y:S01]  /*8650*/  @!PT LDS RZ, [RZ] ;  /* 0x00000000fffff984 */ /* 0x000fe20000000800 */
[----:B------:R-:W-:Y:S01]  /*8660*/  @!PT LDS RZ, [RZ] ;  /* 0x00000000fffff984 */ /* 0x000fe20000000800 */
[----:B------:R-:W-:Y:S01]  /*8670*/  @!PT LDS RZ, [RZ] ;  /* 0x00000000fffff984 */ /* 0x000fe20000000800 */
[----:B------:R-:W-:Y:S01]  /*8680*/  @!P3 LDGSTS.E.BYPASS.LTC128B.128 [R235+0x12800], desc[UR22][R164.64+0x80] ;  /* 0x12800080a4ebbfae */ /* 0x000fe2000b981a16 */
[----:B------:R-:W-:Y:S01]  /*8690*/  LOP3.LUT P0, RZ, R220, 0x2, RZ, 0xc0, !PT ;  /* 0x00000002dcff7812 */ /* 0x000fe2000780c0ff */
[----:B------:R-:W-:Y:S01]  /*86a0*/  VIADD R3, R224, UR6 ;  /* 0x00000006e0037c36 */ /* 0x000fe20008000000 */
[----:B------:R-:W-:Y:S02]  /*86b0*/  MOV R2, 0x40 ;  /* 0x0000004000027802 */ /* 0x000fe40000000f00 */
[----:B------:R-:W-:Y:S01]  /*86c0*/  @P3 STS.128 [R235+0x12800], RZ ;  /* 0x012800ffeb003388 */ /* 0x000fe20000000c00 */
[----:B------:R-:W-:Y:S02]  /*86d0*/  SEL R170, R170, 0xffffffe0, !P0 ;  /* 0xffffffe0aaaa7807 */ /* 0x000fe40004000000 */
[----:B------:R-:W-:Y:S02]  /*86e0*/  LOP3.LUT P0, RZ, R220, 0x4, RZ, 0xc0, !PT ;  /* 0x00000004dcff7812 */ /* 0x000fe4000780c0ff */
[----:B------:R-:W-:Y:S01]  /*86f0*/  @!PT LDS RZ, [RZ] ;  /* 0x00000000fffff984 */ /* 0x000fe20000000800 */
[----:B------:R-:W-:Y:S01]  /*8700*/  @!PT LDS RZ, [RZ] ;  /* 0x00000000fffff984 */ /* 0x000fe20000000800 */
[----:B------:R-:W-:Y:S01]  /*8710*/  @!PT LDS RZ, [RZ] ;  /* 0x00000000fffff984 */ /* 0x000fe20000000800 */
[----:B------:R-:W-:Y:S01]  /*8720*/  @!P2 LDGSTS.E.BYPASS.LTC128B.128 [R235+0x14800], desc[UR22][R164.64+0x100] ;  /* 0x14800100a4ebafae */ /* 0x000fe2000b981a16 */
[-C--:B------:R-:W-:Y:S01]  /*8730*/  IADD3 R222, PT, PT, R170, R225.reuse, RZ ;  /* 0x000000e1aade7210 */ /* 0x080fe20007ffe0ff */
[C---:B------:R-:W-:Y:S01]  /*8740*/  IMAD.IADD R171, R3.reuse, 0x1, R170 ;  /* 0x0000000103ab7824 */ /* 0x040fe200078e02aa */
[----:B------:R-:W-:Y:S02]  /*8750*/  SEL R2, R2, 0xffffffc0, !P0 ;  /* 0xffffffc002027807 */ /* 0x000fe40004000000 */
[----:B------:R-:W-:Y:S02]  /*8760*/  @P2 STS.128 [R235+0x14800], RZ ;  /* 0x014800ffeb002388 */ /* 0x000fe40000000c00 */
[----:B------:R-:W-:Y:S03]  /*8770*/  IADD3 R223, PT, PT, R2, R225, RZ ;  /* 0x000000e102df7210 */ /* 0x000fe60007ffe0ff */
        /* <DEDUP_REMOVED lines=66> */
[----:B------:R-:W-:Y:S07]  /*8ba0*/  LDSM.16.M88.4 R180, [R3+0x8000] ;  /* 0x0080000003b4783b */ /* 0x000fee0000000200 */
        /* <DEDUP_REMOVED lines=189> */
[----:B------:R-:W2:Y:S01]  /*9780*/  MUFU.TANH R204, R204 ;  /* 0x000000cc00cc7308 */ /* 0x000ea20000002400 */
[----:B------:R-:W3:Y:S01]  /*9790*/  LDSM.16.M88.4 R164, [R2+0xf800] ;  /* 0x00f8000002a4783b */ /* 0x000ee20000000200 */
[----:B------:R-:W-:Y:S04]  /*97a0*/  DEPBAR.LE SB0, 0x0 ;  /* 0x000080000000791a */ /* 0x000fe80000000000 */
[----:B------:R-:W-:Y:S01]  /*97b0*/  FMUL.FTZ R213, R8, UR17 ;  /* 0x0000001108d57c20 */ /* 0x000fe20008410000 */
[C---:B-1----:R-:W-:Y:S03]  /*97c0*/  HMMA.16816.F32 R20, R200.reuse, R172, R20 ;  /* 0x000000acc814723c */ /* 0x042fe60000001814 */
[----:B------:R-:W1:Y:S01]  /*97d0*/  MUFU.TANH R205, R205 ;  /* 0x000000cd00cd7308 */ /* 0x000e620000002400 */
[----:B------:R-:W-:Y:S01]  /*97e0*/  BAR.SYNC.DEFER_BLOCKING 0x0 ;  /* 0x0000000000007b1d */ /* 0x000fe20000010000 */
[----:B------:R-:W-:Y:S01]  /*97f0*/  FMUL.FTZ R206, R14, UR17 ;  /* 0x000000110ece7c20 */ /* 0x000fe20008410000 */
[----:B------:R-:W-:Y:S01]  /*9800*/  FMUL.FTZ R212, R13, UR17 ;  /* 0x000000110dd47c20 */ /* 0x000fe20008410000 */
[----:B------:R-:W-:Y:S01]  /*9810*/  FMUL.FTZ R210, R15, UR17 ;  /* 0x000000110fd27c20 */ /* 0x000fe20008410000 */
[C---:B------:R-:W-:Y:S05]  /*9820*/  HMMA.16816.F32 R24, R200.reuse, R174, R24 ;  /* 0x000000aec818723c */ /* 0x040fea0000001818 */
[----:B------:R4:W1:Y:S01]  /*9830*/  MUFU.TANH R182, R206 ;  /* 0x000000ce00b67308 */ /* 0x0008620000002400 */
        /* <DEDUP_REMOVED lines=9> */
[----:B------:R-:W-:Y:S01]  /*98d0*/  FMUL.FTZ R238, R20, UR17 ;  /* 0x0000001114ee7c20 */ /* 0x000fe20008410000 */
[----:B------:R-:W-:Y:S06]  /*98e0*/  FMUL.FTZ R214, R22, UR17 ;  /* 0x0000001116d67c20 */ /* 0x000fec0008410000 */
[----:B------:R2:W1:Y:S01]  /*98f0*/  MUFU.TANH R198, R212 ;  /* 0x000000d400c67308 */ /* 0x0004620000002400 */
[----:B----4-:R-:W-:Y:S09]  /*9900*/  FMUL.FTZ R206, R19, UR17 ;  /* 0x0000001113ce7c20 */ /* 0x010ff20008410000 */
[----:B------:R4:W1:Y:S01]  /*9910*/  MUFU.TANH R180, R210 ;  /* 0x000000d200b47308 */ /* 0x0008620000002400 */
[C---:B---3--:R-:W-:Y:S03]  /*9920*/  HMMA.16816.F32 R28, R200.reuse, R164, R28 ;  /* 0x000000a4c81c723c */ /* 0x048fe6000000181c */
[----:B-----5:R-:W-:Y:S06]  /*9930*/  FMUL.FTZ R168, R24, UR17 ;  /* 0x0000001118a87c20 */ /* 0x020fec0008410000 */
[----:B------:R3:W1:Y:S01]  /*9940*/  MUFU.TANH R176, R208 ;  /* 0x000000d000b07308 */ /* 0x0006620000002400 */
[----:B------:R-:W-:Y:S03]  /*9950*/  HMMA.16816.F32 R32, R200, R166, R32 ;  /* 0x000000a6c820723c */ /* 0x000fe60000001820 */
[----:B--2---:R-:W-:Y:S06]  /*9960*/  FMUL.FTZ R212, R23, UR17 ;  /* 0x0000001117d47c20 */ /* 0x004fec0008410000 */
[----:B------:R2:W1:Y:S01]  /*9970*/  MUFU.TANH R172, R206 ;  /* 0x000000ce00ac7308 */ /* 0x0004620000002400 */
[----:B----4-:R-:W-:Y:S01]  /*9980*/  FMUL.FTZ R210, R25, UR17 ;  /* 0x0000001119d27c20 */ /* 0x010fe20008410000 */
[----:B------:R-:W-:Y:S01]  /*9990*/  FMUL.FTZ R165, R29, UR17 ;  /* 0x000000111da57c20 */ /* 0x000fe20008410000 */
[----:B------:R-:W-:Y:S01]  /*99a0*/  FMUL.FTZ R164, R28, UR17 ;  /* 0x000000111ca47c20 */ /* 0x000fe20008410000 */
[----:B------:R-:W-:Y:S06]  /*99b0*/  FMUL.FTZ R167, R31, UR17 ;  /* 0x000000111fa77c20 */ /* 0x000fec0008410000 */
[----:B------:R4:W1:Y:S01]  /*99c0*/  MUFU.TANH R222, R168 ;  /* 0x000000a800de7308 */ /* 0x0008620000002400 */
[----:B---3--:R-:W-:Y:S01]  /*99d0*/  FMUL.FTZ R208, R26, UR17 ;  /* 0x000000111ad07c20 */ /* 0x008fe20008410000 */
[----:B------:R-:W-:Y:S08]  /*99e0*/  FMUL.FTZ R166, R34, UR17 ;  /* 0x0000001122a67c20 */ /* 0x000ff00008410000 */
[----:B------:R3:W1:Y:S01]  /*99f0*/  MUFU.TANH R195, R165 ;  /* 0x000000a500c37308 */ /* 0x0006620000002400 */
[----:B--2---:R-:W-:Y:S09]  /*9a00*/  FMUL.FTZ R206, R27, UR17 ;  /* 0x000000111bce7c20 */ /* 0x004ff20008410000 */
[----:B------:R2:W1:Y:S01]  /*9a10*/  MUFU.TANH R224, R244 ;  /* 0x000000f400e07308 */ /* 0x0004620000002400 */
[----:B----4-:R-:W-:Y:S09]  /*9a20*/  FMUL.FTZ R168, R30, UR17 ;  /* 0x000000111ea87c20 */ /* 0x010ff20008410000 */
[----:B------:R4:W1:Y:S01]  /*9a30*/  MUFU.TANH R196, R164 ;  /* 0x000000a400c47308 */ /* 0x0008620000002400 */
[----:B---3--:R-:W-:Y:S09]  /*9a40*/  FMUL.FTZ R165, R35, UR17 ;  /* 0x0000001123a57c20 */ /* 0x008ff20008410000 */
[----:B------:R-:W3:Y:S01]  /*9a50*/  MUFU.TANH R207, R207 ;  /* 0x000000cf00cf7308 */ /* 0x000ee20000002400 */
[----:B--2---:R-:W-:Y:S09]  /*9a60*/  FMUL.FTZ R244, R32, UR17 ;  /* 0x0000001120f47c20 */ /* 0x004ff20008410000 */
[----:B------:R-:W2:Y:S01]  /*9a70*/  MUFU.TANH R209, R209 ;  /* 0x000000d100d17308 */ /* 0x000ea20000002400 */
[----:B----4-:R-:W-:Y:S09]  /*9a80*/  FMUL.FTZ R164, R33, UR17 ;  /* 0x0000001121a47c20 */ /* 0x010ff20008410000 */
[----:B------:R-:W4:Y:S10]  /*9a90*/  MUFU.TANH R213, R213 ;  /* 0x000000d500d57308 */ /* 0x000f340000002400 */
        /* <DEDUP_REMOVED lines=95> */
.L_x_3479:
        /* <DEDUP_REMOVED lines=91> */
.L_x_3478:
[C---:B--2---:R-:W-:Y:S01]  /*a640*/  IADD3 R3, PT, PT, R234.reuse, -0x8, RZ ;  /* 0xfffffff8ea037810 */ /* 0x044fe20007ffe0ff */
[----:B------:R-:W-:Y:S01]  /*a650*/  LDSM.16.MT88.4 R12, [R221+0x10000] ;  /* 0x01000000dd0c783b */ /* 0x000fe20000004200 */
[C---:B------:R-:W-:Y:S01]  /*a660*/  IADD3 R2, PT, PT, R234.reuse, -0x9, RZ ;  /* 0xfffffff7ea027810 */ /* 0x040fe20007ffe0ff */
[----:B------:R-:W-:Y:S01]  /*a670*/  UIADD3 UR7, UPT, UPT, UR7, -0x1, URZ ;  /* 0xffffffff07077890 */ /* 0x000fe2000fffe0ff */
[----:B------:R-:W-:Y:S01]  /*a680*/  IABS R3, R3 ;  /* 0x0000000300037213 */ /* 0x000fe20000000000 */
[----:B------:R-:W-:Y:S01]  /*a690*/  UIADD3 UR29, UPT, UPT, UR29, -0x40, URZ ;  /* 0xffffffc01d1d7890 */ /* 0x000fe2000fffe0ff */
[----:B------:R-:W-:Y:S01]  /*a6a0*/  IABS R2, R2 ;  /* 0x0000000200027213 */ /* 0x000fe20000000000 */
[----:B------:R-:W-:Y:S01]  /*a6b0*/  UISETP.NE.AND UP2, UPT, UR7, -0x1, UPT ;  /* 0xffffffff0700788c */ /* 0x000fe2000bf45270 */
[----:B------:R-:W-:Y:S01]  /*a6c0*/  I2FP.F32.S32 R3, R3 ;  /* 0x0000000300037245 */ /* 0x000fe20000201400 */
[----:B------:R-:W-:Y:S01]  /*a6d0*/  LDSM.16.MT88.4 R20, [R216+0x10000] ;  /* 0x01000000d814783b */ /* 0x000fe20000004200 */
[----:B------:R-:W-:Y:S02]  /*a6e0*/  I2FP.F32.S32 R2, R2 ;  /* 0x0000000200027245 */ /* 0x000fe40000201400 */
[C---:B------:R-:W-:Y:S01]  /*a6f0*/  IADD3 R4, PT, PT, R234.reuse, -0x1, RZ ;  /* 0xffffffffea047810 */ /* 0x040fe20007ffe0ff */
[C---:B------:R-:W-:Y:S01]  /*a700*/  FFMA.FTZ R204, R3.reuse, -UR5, R204 ;  /* 0x8000000503cc7c23 */ /* 0x040fe200080100cc */
[----:B-1----:R-:W-:Y:S01]  /*a710*/  FFMA.FTZ R240, R3, -UR5, R240 ;  /* 0x8000000503f07c23 */ /* 0x002fe200080100f0 */
[----:B------:R-:W-:Y:S01]  /*a720*/  IADD3 R3, PT, PT, R234, -0x20, RZ ;  /* 0xffffffe0ea037810 */ /* 0x000fe20007ffe0ff */
[----:B------:R-:W-:Y:S01]  /*a730*/  FFMA.FTZ R205, R2, -UR5, R205 ;  /* 0x8000000502cd7c23 */ /* 0x000fe200080100cd */
[----:B------:R-:W-:Y:S01]  /*a740*/  IADD3 R5, PT, PT, R234, -0x19, RZ ;  /* 0xffffffe7ea057810 */ /* 0x000fe20007ffe0ff */
[----:B------:R-:W-:Y:S01]  /*a750*/  FFMA.FTZ R242, R2, -UR5, R242 ;  /* 0x8000000502f27c23 */ /* 0x000fe200080100f2 */
[----:B------:R-:W-:Y:S02]  /*a760*/  IABS R3, R3 ;  /* 0x0000000300037213 */ /* 0x000fe40000000000 */
[----:B------:R-:W-:Y:S02]  /*a770*/  IABS R4, R4 ;  /* 0x0000000400047213 */ /* 0x000fe40000000000 */
[----:B------:R-:W-:Y:S02]  /*a780*/  IADD3 R2, PT, PT, R234, -0x11, RZ ;  /* 0xffffffefea027810 */ /* 0x000fe40007ffe0ff */
[----:B------:R-:W-:Y:S02]  /*a790*/  I2FP.F32.S32 R3, R3 ;  /* 0x0000000300037245 */ /* 0x000fe40000201400 */
[----:B------:R-:W-:Y:S02]  /*a7a0*/  IABS R5, R5 ;  /* 0x0000000500057213 */ /* 0x000fe40000000000 */
[----:B------:R-:W-:Y:S01]  /*a7b0*/  I2FP.F32.S32 R4, R4 ;  /* 0x0000000400047245 */ /* 0x000fe20000201400 */
[C---:B------:R-:W-:Y:S01]  /*a7c0*/  FFMA.FTZ R178, R3.reuse, -UR5, R178 ;  /* 0x8000000503b27c23 */ /* 0x040fe200080100b2 */
[----:B------:R-:W-:Y:S01]  /*a7d0*/  IABS R2, R2 ;  /* 0x0000000200027213 */ /* 0x000fe20000000000 */
[----:B------:R-:W-:Y:S01]  /*a7e0*/  FFMA.FTZ R214, R3, -UR5, R214 ;  /* 0x8000000503d67c23 */ /* 0x000fe200080100d6 */
[----:B------:R-:W-:Y:S01]  /*a7f0*/  I2FP.F32.S32 R5, R5 ;  /* 0x0000000500057245 */ /* 0x000fe20000201400 */
[----:B------:R-:W-:Y:S01]  /*a800*/  FFMA.FTZ R209, R4, -UR5, R209 ;  /* 0x8000000504d17c23 */ /* 0x000fe200080100d1 */
[----:B------:R-:W-:Y:S02]  /*a810*/  I2FP.F32.S32 R2, R2 ;  /* 0x0000000200027245 */ /* 0x000fe40000201400 */
[C---:B------:R-:W-:Y:S01]  /*a820*/  IADD3 R4, PT, PT, R234.reuse, -0x10, RZ ;  /* 0xfffffff0ea047810 */ /* 0x040fe20007ffe0ff */
[C---:B------:R-:W-:Y:S01]  /*a830*/  FFMA.FTZ R172, R5.reuse, -UR5, R172 ;  /* 0x8000000505ac7c23 */ /* 0x040fe200080100ac */
[----:B------:R-:W-:Y:S01]  /*a840*/  IADD3 R3, PT, PT, R234, -0x28, RZ ;  /* 0xffffffd8ea037810 */ /* 0x000fe20007ffe0ff */
[----:B------:R-:W-:Y:S01]  /*a850*/  FFMA.FTZ R198, R5, -UR5, R198 ;  /* 0x8000000505c67c23 */ /* 0x000fe200080100c6 */
[----:B------:R-:W-:Y:S01]  /*a860*/  IABS R6, R234 ;  /* 0x000000ea00067213 */ /* 0x000fe20000000000 */
[----:B------:R-:W-:Y:S01]  /*a870*/  FFMA.FTZ R180, R2, -UR5, R180 ;  /* 0x8000000502b47c23 */ /* 0x000fe200080100b4 */
[----:B------:R-:W-:Y:S01]  /*a880*/  IADD3 R9, PT, PT, R234, -0x21, RZ ;  /* 0xffffffdfea097810 */ /* 0x000fe20007ffe0ff */
[----:B------:R-:W-:Y:S01]  /*a890*/  FFMA.FTZ R211, R2, -UR5, R211 ;  /* 0x8000000502d37c23 */ /* 0x000fe200080100d3 */
[----:B------:R-:W-:Y:S02]  /*a8a0*/  IABS R4, R4 ;  /* 0x0000000400047213 */ /* 0x000fe40000000000 */
[C---:B------:R-:W-:Y:S02]  /*a8b0*/  IADD3 R174, PT, PT, R234.reuse, -0x18, RZ ;  /* 0xffffffe8eaae7810 */ /* 0x040fe40007ffe0ff */
[----:B------:R-:W-:Y:S02]  /*a8c0*/  IABS R3, R3 ;  /* 0x0000000300037213 */ /* 0x000fe40000000000 */
[C---:B------:R-:W-:Y:S02]  /*a8d0*/  IADD3 R5, PT, PT, R234.reuse, -0x30, RZ ;  /* 0xffffffd0ea057810 */ /* 0x040fe40007ffe0ff */
[----:B------:R-:W-:Y:S02]  /*a8e0*/  I2FP.F32.S32 R6, R6 ;  /* 0x0000000600067245 */ /* 0x000fe40000201400 */
[----:B------:R-:W-:Y:S02]  /*a8f0*/  IABS R9, R9 ;  /* 0x0000000900097213 */ /* 0x000fe40000000000 */
[----:B------:R-:W-:Y:S01]  /*a900*/  IADD3 R2, PT, PT, R234, -0x31, RZ ;  /* 0xffffffcfea027810 */ /* 0x000fe20007ffe0ff */
[----:B------:R-:W-:Y:S01]  /*a910*/  FFMA.FTZ R207, R6, -UR5, R207 ;  /* 0x8000000506cf7c23 */ /* 0x000fe200080100cf */
[----:B------:R-:W-:Y:S02]  /*a920*/  I2FP.F32.S32 R4, R4 ;  /* 0x0000000400047245 */ /* 0x000fe40000201400 */
[----:B------:R-:W-:Y:S02]  /*a930*/  IABS R174, R174 ;  /* 0x000000ae00ae7213 */ /* 0x000fe40000000000 */
[----:B------:R-:W-:Y:S01]  /*a940*/  I2FP.F32.S32 R3, R3 ;  /* 0x0000000300037245 */ /* 0x000fe20000201400 */
[C---:B------:R-:W-:Y:S01]  /*a950*/  FFMA.FTZ R213, R4.reuse, -UR5, R213 ;  /* 0x8000000504d57c23 */ /* 0x040fe200080100d5 */
[----:B------:R-:W-:Y:S01]  /*a960*/  IABS R5, R5 ;  /* 0x0000000500057213 */ /* 0x000fe20000000000 */
[----:B------:R-:W-:Y:S01]  /*a970*/  FFMA.FTZ R182, R4, -UR5, R182 ;  /* 0x8000000504b67c23 */ /* 0x000fe200080100b6 */
[----:B------:R-:W-:Y:S01]  /*a980*/  I2FP.F32.S32 R9, R9 ;  /* 0x0000000900097245 */ /* 0x000fe20000201400 */
[C---:B------:R-:W-:Y:S01]  /*a990*/  FFMA.FTZ R208, R3.reuse, -UR5, R208 ;  /* 0x8000000503d07c23 */ /* 0x040fe200080100d0 */
[----:B------:R-:W-:Y:S01]  /*a9a0*/  IABS R2, R2 ;  /* 0x0000000200027213 */ /* 0x000fe20000000000 */
[----:B------:R-:W-:Y:S01]  /*a9b0*/  FFMA.FTZ R238, R3, -UR5, R238 ;  /* 0x8000000503ee7c23 */ /* 0x000fe200080100ee */
[----:B------:R-:W-:Y:S01]  /*a9c0*/  IADD3 R7, PT, PT, R234, -0x29, RZ ;  /* 0xffffffd7ea077810 */ /* 0x000fe20007ffe0ff */
[C---:B------:R-:W-:Y:S01]  /*a9d0*/  FFMA.FTZ R176, R9.reuse, -UR5, R176 ;  /* 0x8000000509b07c23 */ /* 0x040fe200080100b0 */
[----:B------:R-:W-:Y:S01]  /*a9e0*/  I2FP.F32.S32 R174, R174 ;  /* 0x000000ae00ae7245 */ /* 0x000fe20000201400 */
[----:B------:R-:W-:Y:S01]  /*a9f0*/  FFMA.FTZ R212, R9, -UR5, R212 ;  /* 0x8000000509d47c23 */ /* 0x000fe200080100d4 */
[----:B------:R-:W-:Y:S02]  /*aa00*/  I2FP.F32.S32 R5, R5 ;  /* 0x0000000500057245 */ /* 0x000fe40000201400 */
[----:B------:R-:W-:Y:S01]  /*aa10*/  FMNMX3.FTZ R6, R169, R204, R205, !PT ;  /* 0x000000cca9067276 */ /* 0x000fe200078100cd */
[----:B------:R-:W-:Y:S01]  /*aa20*/  FFMA.FTZ R200, R174, -UR5, R215 ;  /* 0x80000005aec87c23 */ /* 0x000fe200080100d7 */
[----:B------:R-:W-:Y:S01]  /*aa30*/  I2FP.F32.S32 R3, R2 ;  /* 0x0000000200037245 */ /* 0x000fe20000201400 */
[C---:B------:R-:W-:Y:S01]  /*aa40*/  FFMA.FTZ R222, R5.reuse, -UR5, R222 ;  /* 0x8000000505de7c23 */ /* 0x040fe200080100de */
        /* <DEDUP_REMOVED lines=9> */
[C---:B------:R-:W-:Y:S01]  /*aae0*/  IADD3 R3, PT, PT, R234.reuse, -0x38, RZ ;  /* 0xffffffc8ea037810 */ /* 0x040fe20007ffe0ff */
[C---:B------:R-:W-:Y:S01]  /*aaf0*/  FFMA.FTZ R206, R7.reuse, -UR5, R206 ;  /* 0x8000000507ce7c23 */ /* 0x040fe200080100ce */
[C---:B------:R-:W-:Y:S01]  /*ab00*/  IADD3 R4, PT, PT, R234.reuse, -0x39, RZ ;  /* 0xffffffc7ea047810 */ /* 0x040fe20007ffe0ff */
[----:B------:R-:W-:Y:S01]  /*ab10*/  FFMA.FTZ R224, R7, -UR5, R224 ;  /* 0x8000000507e07c23 */ /* 0x000fe200080100e0 */
[C---:B------:R-:W-:Y:S02]  /*ab20*/  IADD3 R2, PT, PT, R234.reuse, -0x41, RZ ;  /* 0xffffffbfea027810 */ /* 0x040fe40007ffe0ff */
[----:B------:R-:W-:Y:S02]  /*ab30*/  FMNMX3.FTZ R5, R5, R200, R198, !PT ;  /* 0x000000c805057276 */ /* 0x000fe400078100c6 */
[----:B------:R-:W-:Y:S02]  /*ab40*/  FMNMX3.FTZ R9, R9, R182, R180, !PT ;  /* 0x000000b609097276 */ /* 0x000fe400078100b4 */
[----:B------:R-:W-:Y:S02]  /*ab50*/  IABS R3, R3 ;  /* 0x0000000300037213 */ /* 0x000fe40000000000 */
[----:B------:R-:W-:Y:S02]  /*ab60*/  IABS R4, R4 ;  /* 0x0000000400047213 */ /* 0x000fe40000000000 */
[----:B------:R-:W-:Y:S02]  /*ab70*/  IADD3 R7, PT, PT, R234, -0x40, RZ ;  /* 0xffffffc0ea077810 */ /* 0x000fe40007ffe0ff */
[----:B------:R-:W-:Y:S02]  /*ab80*/  IABS R2, R2 ;  /* 0x0000000200027213 */ /* 0x000fe40000000000 */
[----:B------:R-:W-:Y:S02]  /*ab90*/  FMNMX3.FTZ R5, R5, R178, R176, !PT ;  /* 0x000000b205057276 */ /* 0x000fe400078100b0 */
[----:B------:R-:W-:Y:S02]  /*aba0*/  FMNMX3.FTZ R9, R9, R174, R172, !PT ;  /* 0x000000ae09097276 */ /* 0x000fe400078100ac */
[----:B------:R-:W-:Y:S02]  /*abb0*/  I2FP.F32.S32 R3, R3 ;  /* 0x0000000300037245 */ /* 0x000fe40000201400 */
[----:B------:R-:W-:Y:S02]  /*abc0*/  I2FP.F32.S32 R4, R4 ;  /* 0x0000000400047245 */ /* 0x000fe40000201400 */
[----:B------:R-:W-:Y:S01]  /*abd0*/  IABS R7, R7 ;  /* 0x0000000700077213 */ /* 0x000fe20000000000 */
[----:B------:R-:W-:Y:S01]  /*abe0*/  FFMA.FTZ R196, R3, -UR5, R196 ;  /* 0x8000000503c47c23 */ /* 0x000fe200080100c4 */
[----:B------:R-:W-:Y:S01]  /*abf0*/  I2FP.F32.S32 R2, R2 ;  /* 0x0000000200027245 */ /* 0x000fe20000201400 */
[----:B------:R-:W-:Y:S01]  /*ac00*/  FFMA.FTZ R195, R4, -UR5, R195 ;  /* 0x8000000504c37c23 */ /* 0x000fe200080100c3 */
[----:B------:R-:W-:Y:S01]  /*ac10*/  FMNMX3.FTZ R5, R5, R238, R224, !PT ;  /* 0x000000ee05057276 */ /* 0x000fe200078100e0 */
[----:B------:R-:W-:Y:S01]  /*ac20*/  FFMA.FTZ R166, R3, -UR5, R166 ;  /* 0x8000000503a67c23 */ /* 0x000fe200080100a6 */
[----:B------:R-:W-:Y:S01]  /*ac30*/  FMNMX3.FTZ R9, R9, R214, R212, !PT ;  /* 0x000000d609097276 */ /* 0x000fe200078100d4 */
[----:B------:R-:W-:Y:S01]  /*ac40*/  FFMA.FTZ R171, R2, -UR5, R171 ;  /* 0x8000000502ab7c23 */ /* 0x000fe200080100ab */
[----:B------:R-:W-:Y:S01]  /*ac50*/  I2FP.F32.S32 R7, R7 ;  /* 0x0000000700077245 */ /* 0x000fe20000201400 */
[----:B------:R-:W-:Y:S01]  /*ac60*/  FFMA.FTZ R165, R4, -UR5, R165 ;  /* 0x8000000504a57c23 */ /* 0x000fe200080100a5 */
[----:B------:R-:W-:Y:S02]  /*ac70*/  FMNMX3.FTZ R5, R5, R222, R210, !PT ;  /* 0x000000de05057276 */ /* 0x000fe400078100d2 */
[----:B------:R-:W-:Y:S01]  /*ac80*/  FMNMX3.FTZ R2, R9, R208, R206, !PT ;  /* 0x000000d009027276 */ /* 0x000fe200078100ce */
[----:B------:R-:W-:Y:S01]  /*ac90*/  FFMA.FTZ R194, R7, -UR5, R194 ;  /* 0x8000000507c27c23 */ /* 0x000fe200080100c2 */
[----:B------:R-:W-:Y:S02]  /*aca0*/  FMNMX3.FTZ R5, R5, R196, R195, !PT ;  /* 0x000000c405057276 */ /* 0x000fe400078100c3 */
[----:B------:R-:W-:Y:S02]  /*acb0*/  FMNMX3.FTZ R2, R2, R168, R167, !PT ;  /* 0x000000a802027276 */ /* 0x000fe400078100a7 */
[----:B------:R-:W-:Y:S02]  /*acc0*/  FMNMX3.FTZ R4, R5, R194, R171, !PT ;  /* 0x000000c205047276 */ /* 0x000fe400078100ab */
[----:B------:R-:W-:Y:S02]  /*acd0*/  FMNMX3.FTZ R7, R2, R166, R165, !PT ;  /* 0x000000a602077276 */ /* 0x000fe400078100a5 */
[----:B------:R-:W-:Y:S01]  /*ace0*/  IADD3 R185, PT, PT, R221, 0x10040, RZ ;  /* 0x00010040ddb97810 */ /* 0x000fe20007ffe0ff */
[----:B------:R-:W1:Y:S01]  /*acf0*/  SHFL.BFLY PT, R3, R4, 0x2, 0x1f ;  /* 0x0c401f0004037f89 */ /* 0x000e6200000e0000 */
[----:B------:R-:W-:Y:S02]  /*ad00*/  @P0 IADD3 R185, PT, PT, R228, -0x40, RZ ;  /* 0xffffffc0e4b90810 */ /* 0x000fe40007ffe0ff */
[----:B------:R-:W-:Y:S05]  /*ad10*/  IADD3 R234, PT, PT, R234, 0x40, RZ ;  /* 0x00000040eaea7810 */ /* 0x000fea0007ffe0ff */
        /* <DEDUP_REMOVED lines=9> */
[C---:B------:R-:W-:Y:S01]  /*adb0*/  FADD.FTZ R5, -R164.reuse, R169 ;  /* 0x000000a9a4057221 */ /* 0x040fe20000010100 */
[C---:B------:R-:W-:Y:S01]  /*adc0*/  FMUL.FTZ R197, R164.reuse, UR4 ;  /* 0x00000004a4c57c20 */ /* 0x040fe20008410000 */
[----:B------:R-:W-:Y:S01]  /*add0*/  FSETP.NEU.FTZ.AND P2, PT, R164, -INF , PT ;  /* 0xff800000a400780b */ /* 0x000fe20003f5d000 */
[C---:B------:R-:W-:Y:S01]  /*ade0*/  FMUL.FTZ R169, R3.reuse, UR4 ;  /* 0x0000000403a97c20 */ /* 0x040fe20008410000 */
[C---:B------:R-:W-:Y:S01]  /*adf0*/  FSETP.NEU.FTZ.AND P1, PT, R3.reuse, -INF , PT ;  /* 0xff8000000300780b */ /* 0x040fe20003f3d000 */
[----:B------:R-:W-:Y:S01]  /*ae00*/  FADD.FTZ R4, -R3, R0 ;  /* 0x0000000003047221 */ /* 0x000fe20000010100 */
[----:B------:R-:W-:Y:S01]  /*ae10*/  FSEL R197, R197, RZ, P2 ;  /* 0x000000ffc5c57208 */ /* 0x000fe20001000000 */
[----:B------:R-:W-:Y:S01]  /*ae20*/  FMUL.FTZ R2, R5, UR4 ;  /* 0x0000000405027c20 */ /* 0x000fe20008410000 */
[----:B------:R-:W-:Y:S01]  /*ae30*/  FSEL R169, R169, RZ, P1 ;  /* 0x000000ffa9a97208 */ /* 0x000fe20000800000 */
[----:B------:R-:W-:Y:S02]  /*ae40*/  FMUL.FTZ R0, R4, UR4 ;  /* 0x0000000404007c20 */ /* 0x000fe40008410000 */
[--C-:B------:R-:W-:Y:S01]  /*ae50*/  FFMA.FTZ R193, R204, UR4, -R197.reuse ;  /* 0x00000004ccc17c23 */ /* 0x100fe200080108c5 */
[----:B------:R-:W-:Y:S01]  /*ae60*/  FFMA.FTZ R192, R205, UR4, -R197 ;  /* 0x00000004cdc07c23 */ /* 0x000fe200080108c5 */
[--C-:B------:R-:W-:Y:S01]  /*ae70*/  FFMA.FTZ R191, R207, UR4, -R169.reuse ;  /* 0x00000004cfbf7c23 */ /* 0x100fe200080108a9 */
[----:B------:R-:W-:Y:S01]  /*ae80*/  FFMA.FTZ R190, R209, UR4, -R169 ;  /* 0x00000004d1be7c23 */ /* 0x000fe200080108a9 */
[--C-:B------:R-:W-:Y:S01]  /*ae90*/  FFMA.FTZ R189, R213, UR4, -R197.reuse ;  /* 0x00000004d5bd7c23 */ /* 0x100fe200080108c5 */
[----:B------:R-:W-:Y:S01]  /*aea0*/  FFMA.FTZ R188, R211, UR4, -R197 ;  /* 0x00000004d3bc7c23 */ /* 0x000fe200080108c5 */
[--C-:B------:R-:W-:Y:S01]  /*aeb0*/  FFMA.FTZ R187, R240, UR4, -R169.reuse ;  /* 0x00000004f0bb7c23 */ /* 0x100fe200080108a9 */
[--C-:B------:R-:W-:Y:S01]  /*aec0*/  FFMA.FTZ R186, R242, UR4, -R169.reuse ;  /* 0x00000004f2ba7c23 */ /* 0x100fe200080108a9 */
[----:B------:R-:W1:Y:S01]  /*aed0*/  MUFU.EX2 R2, R2 ;  /* 0x0000000200027308 */ /* 0x000e620000000800 */
[--C-:B------:R-:W-:Y:S01]  /*aee0*/  FFMA.FTZ R203, R182, UR4, -R169.reuse ;  /* 0x00000004b6cb7c23 */ /* 0x100fe200080108a9 */
[----:B------:R-:W-:Y:S01]  /*aef0*/  FFMA.FTZ R202, R180, UR4, -R169 ;  /* 0x00000004b4ca7c23 */ /* 0x000fe200080108a9 */
[----:B------:R-:W-:Y:S07]  /*af00*/  FFMA.FTZ R205, R176, UR4, -R197 ;  /* 0x00000004b0cd7c23 */ /* 0x000fee00080108c5 */
[----:B------:R-:W2:Y:S01]  /*af10*/  MUFU.EX2 R0, R0 ;  /* 0x0000000000007308 */ /* 0x000ea20000000800 */
[----:B------:R-:W-:Y:S01]  /*af20*/  LDSM.16.MT88.4 R180, [R216+0x16800] ;  /* 0x01680000d8b4783b */ /* 0x000fe20000004200 */
[--C-:B------:R-:W-:Y:S01]  /*af30*/  FFMA.FTZ R201, R174, UR4, -R169.reuse ;  /* 0x00000004aec97c23 */ /* 0x100fe200080108a9 */
[----:B------:R-:W-:Y:S07]  /*af40*/  FFMA.FTZ R204, R172, UR4, -R169 ;  /* 0x00000004accc7c23 */ /* 0x000fee00080108a9 */
[----:B------:R-:W-:Y:S01]  /*af50*/  MUFU.EX2 R193, R193 ;  /* 0x000000c100c17308 */ /* 0x000fe20000000800 */
[--C-:B------:R-:W-:Y:S01]  /*af60*/  FFMA.FTZ R199, R200, UR4, -R197.reuse ;  /* 0x00000004c8c77c23 */ /* 0x100fe200080108c5 */
[--C-:B------:R-:W-:Y:S01]  /*af70*/  FFMA.FTZ R200, R178, UR4, -R197.reuse ;  /* 0x00000004b2c87c23 */ /* 0x100fe200080108c5 */
        /* <DEDUP_REMOVED lines=55> */
[----:B------:R-:W-:Y:S01]  /*b2f0*/  LDSM.16.MT88.4 R176, [R184+0x4800] ;  /* 0x00480000b8b0783b */ /* 0x000fe20000004200 */
[C---:B------:R-:W-:Y:S01]  /*b300*/  FMUL.FTZ R46, R0.reuse, R46 ;  /* 0x0000002e002e7220 */ /* 0x040fe20000410000 */
[----:B------:R-:W-:Y:S01]  /*b310*/  FMUL.FTZ R47, R0, R47 ;  /* 0x0000002f002f7220 */ /* 0x000fe20000410000 */
[C---:B------:R-:W-:Y:S01]  /*b320*/  FMUL.FTZ R48, R2.reuse, R48 ;  /* 0x0000003002307220 */ /* 0x040fe20000410000 */
[----:B------:R-:W-:Y:S01]  /*b330*/  FMUL.FTZ R49, R2, R49 ;  /* 0x0000003102317220 */ /* 0x000fe20000410000 */
[----:B------:R-:W-:Y:S01]  /*b340*/  FMUL.FTZ R50, R0, R50 ;  /* 0x0000003200327220 */ /* 0x000fe20000410000 */
[C---:B------:R-:W-:Y:S01]  /*b350*/  HMMA.16816.F32 R12, R160.reuse, R20, R12 ;  /* 0x00000014a00c723c */ /* 0x040fe2000000180c */
[----:B------:R-:W-:Y:S01]  /*b360*/  MUFU.EX2 R203, R203 ;  /* 0x000000cb00cb7308 */ /* 0x000fe20000000800 */
[----:B------:R-:W1:Y:S01]  /*b370*/  LDSM.16.MT88.4 R152, [R184] ;  /* 0x00000000b898783b */ /* 0x000e620000004200 */
[C---:B------:R-:W-:Y:S01]  /*b380*/  FMUL.FTZ R20, R2.reuse, R144 ;  /* 0x0000009002147220 */ /* 0x040fe20000410000 */
[----:B------:R-:W-:Y:S01]  /*b390*/  FMUL.FTZ R21, R2, R145 ;  /* 0x0000009102157220 */ /* 0x000fe20000410000 */
[----:B------:R-:W-:Y:S01]  /*b3a0*/  FMUL.FTZ R51, R0, R51 ;  /* 0x0000003300337220 */ /* 0x000fe20000410000 */
[C---:B------:R-:W-:Y:S01]  /*b3b0*/  FMUL.FTZ R52, R2.reuse, R52 ;  /* 0x0000003402347220 */ /* 0x040fe20000410000 */
[----:B------:R-:W-:Y:S01]  /*b3c0*/  FMUL.FTZ R53, R2, R53 ;  /* 0x0000003502357220 */ /* 0x000fe20000410000 */
[C---:B------:R-:W-:Y:S03]  /*b3d0*/  HMMA.16816.F32 R16, R160.reuse, R22, R16 ;  /* 0x00000016a010723c */ /* 0x040fe60000001810 */
[----:B------:R-:W-:Y:S01]  /*b3e0*/  MUFU.EX2 R202, R202 ;  /* 0x000000ca00ca7308 */ /* 0x000fe20000000800 */
[C---:B------:R-:W-:Y:S01]  /*b3f0*/  FMUL.FTZ R22, R0.reuse, R146 ;  /* 0x0000009200167220 */ /* 0x040fe20000410000 */
[C---:B------:R-:W-:Y:S01]  /*b400*/  FMUL.FTZ R23, R0.reuse, R147 ;  /* 0x0000009300177220 */ /* 0x040fe20000410000 */
[C---:B------:R-:W-:Y:S01]  /*b410*/  FMUL.FTZ R54, R0.reuse, R54 ;  /* 0x0000003600367220 */ /* 0x040fe20000410000 */
[----:B------:R-:W2:Y:S01]  /*b420*/  LDSM.16.MT88.4 R144, [R221+0x12000] ;  /* 0x01200000dd90783b */ /* 0x000ea20000004200 */
        /* <DEDUP_REMOVED lines=16> */
[----:B------:R-:W3:Y:S01]  /*b530*/  LDSM.16.MT88.4 R136, [R216+0x12000] ;  /* 0x01200000d888783b */ /* 0x000ee20000004200 */
        /* <DEDUP_REMOVED lines=17> */
[----:B------:R-:W-:Y:S01]  /*b650*/  MUFU.EX2 R204, R204 ;  /* 0x000000cc00cc7308 */ /* 0x000fe20000000800 */
        /* <DEDUP_REMOVED lines=12> */
[----:B------:R-:W-:Y:S02]  /*b720*/  LDSM.16.MT88.4 R144, [R185+0x800] ;  /* 0x00080000b990783b */ /* 0x000fe40000004200 */
        /* <DEDUP_REMOVED lines=18> */
[C---:B------:R-:W-:Y:S03]  /*b850*/  HMMA.16816.F32 R52, R160.reuse, R132, R52 ;  /* 0x00000084a034723c */ /* 0x040fe60000001834 */
        /* <DEDUP_REMOVED lines=39> */
[C---:B--2---:R-:W-:Y:S03]  /*bad0*/  HMMA.16816.F32 R76, R160.reuse, R132, R76 ;  /* 0x00000084a04c723c */ /* 0x044fe6000000184c */
[--C-:B------:R-:W-:Y:S01]  /*bae0*/  FFMA.FTZ R209, R214, UR4, -R169.reuse ;  /* 0x00000004d6d17c23 */ /* 0x100fe200080108a9 */
[----:B------:R-:W-:Y:S01]  /*baf0*/  FFMA.FTZ R212, R212, UR4, -R169 ;  /* 0x00000004d4d47c23 */ /* 0x000fe200080108a9 */
[----:B------:R-:W-:Y:S01]  /*bb00*/  FFMA.FTZ R211, R210, UR4, -R197 ;  /* 0x00000004d2d37c23 */ /* 0x000fe200080108c5 */
[----:B------:R-:W-:Y:S01]  /*bb10*/  FFMA.FTZ R213, R206, UR4, -R169 ;  /* 0x00000004ced57c23 */ /* 0x000fe200080108a9 */
[--C-:B------:R-:W-:Y:S01]  /*bb20*/  FFMA.FTZ R224, R224, UR4, -R197.reuse ;  /* 0x00000004e0e07c23 */ /* 0x100fe200080108c5 */
[C---:B------:R-:W-:Y:S01]  /*bb30*/  HMMA.16816.F32 R80, R160.reuse, R134, R80 ;  /* 0x00000086a050723c */ /* 0x040fe20000001850 */
[----:B------:R-:W2:Y:S01]  /*bb40*/  LDSM.16.MT88.4 R132, [R221+0x16000] ;  /* 0x01600000dd84783b */ /* 0x000ea20000004200 */
[----:B------:R-:W-:Y:S01]  /*bb50*/  MUFU.EX2 R209, R209 ;  /* 0x000000d100d17308 */ /* 0x000fe20000000800 */
[----:B------:R-:W-:Y:S01]  /*bb60*/  FFMA.FTZ R222, R222, UR4, -R197 ;  /* 0x00000004dede7c23 */ /* 0x000fe200080108c5 */
[--C-:B------:R-:W-:Y:S01]  /*bb70*/  FFMA.FTZ R208, R208, UR4, -R169.reuse ;  /* 0x00000004d0d07c23 */ /* 0x100fe200080108a9 */
[----:B------:R-:W-:Y:S07]  /*bb80*/  FFMA.FTZ R168, R168, UR4, -R169 ;  /* 0x00000004a8a87c23 */ /* 0x000fee00080108a9 */
[----:B------:R-:W-:Y:S01]  /*bb90*/  MUFU.EX2 R214, R224 ;  /* 0x000000e000d67308 */ /* 0x000fe20000000800 */
[----:B------:R-:W-:Y:S01]  /*bba0*/  FFMA.FTZ R198, R198, UR4, -R197 ;  /* 0x00000004c6c67c23 */ /* 0x000fe200080108c5 */
[C---:B---3--:R-:W-:Y:S08]  /*bbb0*/  HMMA.16816.F32 R84, R160.reuse, R140, R84 ;  /* 0x0000008ca054723c */ /* 0x048ff00000001854 */
[----:B------:R-:W-:Y:S01]  /*bbc0*/  MUFU.EX2 R212, R212 ;  /* 0x000000d400d47308 */ /* 0x000fe20000000800 */
[----:B------:R-:W-:Y:S01]  /*bbd0*/  FFMA.FTZ R193, R2, R241, R193 ;  /* 0x000000f102c17223 */ /* 0x000fe200000100c1 */
[----:B------:R-:W-:Y:S08]  /*bbe0*/  FFMA.FTZ R191, R0, R239, R191 ;  /* 0x000000ef00bf7223 */ /* 0x000ff000000100bf */
[----:B------:R-:W-:Y:S01]  /*bbf0*/  MUFU.EX2 R210, R222 ;  /* 0x000000de00d27308 */ /* 0x000fe20000000800 */
[----:B------:R-:W-:Y:S01]  /*bc00*/  FADD.FTZ R192, R192, R193 ;  /* 0x000000c1c0c07221 */ /* 0x000fe20000010000 */
[C---:B------:R-:W-:Y:S01]  /*bc10*/  HMMA.16816.F32 R88, R160.reuse, R142, R88 ;  /* 0x0000008ea058723c */ /* 0x040fe20000001858 */
[----:B------:R-:W3:Y:S07]  /*bc20*/  LDSM.16.MT88.4 R140, [R216+0x16000] ;  /* 0x01600000d88c783b */ /* 0x000eee0000004200 */
[----:B------:R-:W-:Y:S01]  /*bc30*/  MUFU.EX2 R211, R211 ;  /* 0x000000d300d37308 */ /* 0x000fe20000000800 */
[----:B------:R-:W-:Y:S01]  /*bc40*/  FADD.FTZ R190, R190, R191 ;  /* 0x000000bfbebe7221 */ /* 0x000fe20000010000 */
[----:B------:R-:W-:Y:S08]  /*bc50*/  FADD.FTZ R189, R189, R192 ;  /* 0x000000c0bdbd7221 */ /* 0x000ff00000010000 */
[----:B------:R4:W-:Y:S01]  /*bc60*/  MUFU.EX2 R206, R208 ;  /* 0x000000d000ce7308 */ /* 0x0009e20000000800 */
[----:B------:R-:W-:Y:S01]  /*bc70*/  FADD.FTZ R187, R187, R190 ;  /* 0x000000bebbbb7221 */ /* 0x000fe20000010000 */
[----:B------:R-:W-:Y:S01]  /*bc80*/  FADD.FTZ R188, R188, R189 ;  /* 0x000000bdbcbc7221 */ /* 0x000fe20000010000 */
[C---:B-1----:R-:W-:Y:S07]  /*bc90*/  HMMA.16816.F32 R92, R160.reuse, R136, R92 ;  /* 0x00000088a05c723c */ /* 0x042fee000000185c */
[----:B------:R-:W-:Y:S01]  /*bca0*/  MUFU.EX2 R213, R213 ;  /* 0x000000d500d57308 */ /* 0x000fe20000000800 */
[----:B------:R-:W-:Y:S09]  /*bcb0*/  FADD.FTZ R186, R186, R187 ;  /* 0x000000bbbaba7221 */ /* 0x000ff20000010000 */
[----:B------:R-:W1:Y:S01]  /*bcc0*/  MUFU.EX2 R198, R198 ;  /* 0x000000c600c67308 */ /* 0x000e620000000800 */
[C---:B------:R-:W-:Y:S01]  /*bcd0*/  HMMA.16816.F32 R96, R160.reuse, R138, R96 ;  /* 0x0000008aa060723c */ /* 0x040fe20000001860 */
[----:B------:R-:W5:Y:S02]  /*bce0*/  LDSM.16.MT88.4 R136, [R185+0x6000] ;  /* 0x00600000b988783b */ /* 0x000f640000004200 */
[----:B----4-:R-:W-:Y:S05]  /*bcf0*/  FFMA.FTZ R208, R194, UR4, -R197 ;  /* 0x00000004c2d07c23 */ /* 0x010fea00080108c5 */
[C---:B--2---:R-:W-:Y:S01]  /*bd00*/  HMMA.16816.F32 R100, R160.reuse, R132, R100 ;  /* 0x00000084a064723c */ /* 0x044fe20000001864 */
[----:B------:R-:W-:Y:S07]  /*bd10*/  MUFU.EX2 R208, R208 ;  /* 0x000000d000d07308 */ /* 0x000fee0000000800 */
[C---:B------:R-:W-:Y:S01]  /*bd20*/  HMMA.16816.F32 R104, R160.reuse, R134, R104 ;  /* 0x00000086a068723c */ /* 0x040fe20000001868 */
[----:B------:R-:W2:Y:S07]  /*bd30*/  LDSM.16.MT88.4 R132, [R184+0x6000] ;  /* 0x00600000b884783b */ /* 0x000eae0000004200 */
[C---:B---3--:R-:W-:Y:S08]  /*bd40*/  HMMA.16816.F32 R108, R160.reuse, R140, R108 ;  /* 0x0000008ca06c723c */ /* 0x048ff0000000186c */
[C---:B------:R-:W-:Y:S01]  /*bd50*/  HMMA.16816.F32 R112, R160.reuse, R142, R112 ;  /* 0x0000008ea070723c */ /* 0x040fe20000001870 */
[----:B------:R-:W-:Y:S07]  /*bd60*/  LDSM.16.MT88.4 R140, [R216+0x10800] ;  /* 0x01080000d88c783b */ /* 0x000fee0000004200 */
[C---:B-----5:R-:W-:Y:S08]  /*bd70*/  HMMA.16816.F32 R116, R160.reuse, R136, R116 ;  /* 0x00000088a074723c */ /* 0x060ff00000001874 */
[C---:B------:R-:W-:Y:S01]  /*bd80*/  HMMA.16816.F32 R120, R160.reuse, R138, R120 ;  /* 0x0000008aa078723c */ /* 0x040fe20000001878 */
[----:B------:R-:W3:Y:S07]  /*bd90*/  LDSM.16.MT88.4 R136, [R221+0x10800] ;  /* 0x01080000dd88783b */ /* 0x000eee0000004200 */
[C---:B--2---:R-:W-:Y:S03]  /*bda0*/  HMMA.16816.F32 R124, R160.reuse, R132, R124 ;  /* 0x00000084a07c723c */ /* 0x044fe6000000187c */
[----:B-1----:R-:W-:Y:S02]  /*bdb0*/  F2FP.F16.F32.PACK_AB R132, R198, R199 ;  /* 0x000000c7c684723e */ /* 0x002fe400000000ff */
[C---:B------:R-:W-:Y:S01]  /*bdc0*/  F2FP.F16.F32.PACK_AB R133, R202.reuse, R203 ;  /* 0x000000cbca85723e */ /* 0x040fe200000000ff */
        /* <DEDUP_REMOVED lines=57> */
[----:B------:R-:W-:Y:S02]  /*c160*/  F2FP.F16.F32.PACK_AB R133, R212, R209 ;  /* 0x000000d1d485723e */ /* 0x000fe400000000ff */
[----:B------:R-:W-:Y:S02]  /*c170*/  F2FP.F16.F32.PACK_AB R134, R211, R210 ;  /* 0x000000d2d386723e */ /* 0x000fe400000000ff */
[----:B------:R-:W-:Y:S07]  /*c180*/  F2FP.F16.F32.PACK_AB R135, R213, R206 ;  /* 0x000000ced587723e */ /* 0x000fee00000000ff */
        /* <DEDUP_REMOVED lines=15> */
[C---:B---3--:R-:W-:Y:S03]  /*c280*/  HMMA.16816.F32 R44, R132.reuse, R144, R44 ;  /* 0x00000090842c723c */ /* 0x048fe6000000182c */
[----:B------:R-:W-:Y:S01]  /*c290*/  FFMA.FTZ R145, R196, UR4, -R197 ;  /* 0x00000004c4917c23 */ /* 0x000fe200080108c5 */
[----:B------:R-:W-:Y:S01]  /*c2a0*/  FFMA.FTZ R144, R167, UR4, -R169 ;  /* 0x00000004a7907c23 */ /* 0x000fe200080108a9 */
[--C-:B------:R-:W-:Y:S01]  /*c2b0*/  FFMA.FTZ R196, R195, UR4, -R197.reuse ;  /* 0x00000004c3c47c23 */ /* 0x100fe200080108c5 */
[----:B------:R-:W-:Y:S01]  /*c2c0*/  FFMA.FTZ R197, R171, UR4, -R197 ;  /* 0x00000004abc57c23 */ /* 0x000fe200080108c5 */
[----:B------:R-:W-:Y:S01]  /*c2d0*/  MUFU.EX2 R195, R145 ;  /* 0x0000009100c37308 */ /* 0x000fe20000000800 */
[C---:B------:R-:W-:Y:S09]  /*c2e0*/  HMMA.16816.F32 R48, R132.reuse, R146, R48 ;  /* 0x000000928430723c */ /* 0x040ff20000001830 */
[----:B------:R-:W-:Y:S10]  /*c2f0*/  MUFU.EX2 R194, R144 ;  /* 0x0000009000c27308 */ /* 0x000ff40000000800 */
[----:B------:R-:W3:Y:S01]  /*c300*/  MUFU.EX2 R196, R196 ;  /* 0x000000c400c47308 */ /* 0x000ee20000000800 */
[C---:B----4-:R-:W-:Y:S09]  /*c310*/  HMMA.16816.F32 R52, R132.reuse, R148, R52 ;  /* 0x000000948434723c */ /* 0x050ff20000001834 */
[----:B------:R3:W-:Y:S10]  /*c320*/  MUFU.EX2 R167, R168 ;  /* 0x000000a800a77308 */ /* 0x0007f40000000800 */
[----:B------:R-:W4:Y:S01]  /*c330*/  MUFU.EX2 R197, R197 ;  /* 0x000000c500c57308 */ /* 0x000f220000000800 */
[C---:B------:R-:W-:Y:S01]  /*c340*/  HMMA.16816.F32 R56, R132.reuse, R150, R56 ;  /* 0x000000968438723c */ /* 0x040fe20000001838 */
[----:B------:R-:W-:Y:S07]  /*c350*/  LDSM.16.MT88.4 R148, [R216+0x11800] ;  /* 0x01180000d894783b */ /* 0x000fee0000004200 */
[C---:B------:R-:W-:Y:S03]  /*c360*/  HMMA.16816.F32 R60, R132.reuse, R156, R60 ;  /* 0x0000009c843c723c */ /* 0x040fe6000000183c */
[----:B---3--:R-:W-:Y:S02]  /*c370*/  F2FP.F16.F32.PACK_AB R168, R196, R195 ;  /* 0x000000c3c4a8723e */ /* 0x008fe400000000ff */
[----:B----4-:R-:W-:Y:S03]  /*c380*/  F2FP.F16.F32.PACK_AB R170, R197, R208 ;  /* 0x000000d0c5aa723e */ /* 0x010fe600000000ff */
[C---:B------:R-:W-:Y:S01]  /*c390*/  HMMA.16816.F32 R64, R132.reuse, R158, R64 ;  /* 0x0000009e8440723c */ /* 0x040fe20000001840 */
[----:B------:R-:W-:Y:S07]  /*c3a0*/  LDSM.16.MT88.4 R156, [R221+0x11800] ;  /* 0x01180000dd9c783b */ /* 0x000fee0000004200 */
[C---:B------:R-:W-:Y:S08]  /*c3b0*/  HMMA.16816.F32 R68, R132.reuse, R160, R68 ;  /* 0x000000a08444723c */ /* 0x040ff00000001844 */
[C---:B------:R-:W-:Y:S08]  /*c3c0*/  HMMA.16816.F32 R72, R132.reuse, R162, R72 ;  /* 0x000000a28448723c */ /* 0x040ff00000001848 */
[C---:B-----5:R-:W-:Y:S08]  /*c3d0*/  HMMA.16816.F32 R76, R132.reuse, R152, R76 ;  /* 0x00000098844c723c */ /* 0x060ff0000000184c */
[C---:B------:R-:W-:Y:S08]  /*c3e0*/  HMMA.16816.F32 R80, R132.reuse, R154, R80 ;  /* 0x0000009a8450723c */ /* 0x040ff00000001850 */
        /* <DEDUP_REMOVED lines=14> */
[----:B------:R-:W-:Y:S03]  /*c4d0*/  FFMA.FTZ R169, R165, UR4, -R169 ;  /* 0x00000004a5a97c23 */ /* 0x000fe600080108a9 */
[----:B------:R-:W-:Y:S01]  /*c4e0*/  MUFU.EX2 R165, R140 ;  /* 0x0000008c00a57308 */ /* 0x000fe20000000800 */
[C---:B------:R-:W-:Y:S09]  /*c4f0*/  HMMA.16816.F32 R120, R132.reuse, R142, R120 ;  /* 0x0000008e8478723c */ /* 0x040ff20000001878 */
[----:B------:R2:W3:Y:S01]  /*c500*/  MUFU.EX2 R166, R169 ;  /* 0x000000a900a67308 */ /* 0x0004e20000000800 */
[C---:B-1----:R-:W-:Y:S08]  /*c510*/  HMMA.16816.F32 R124, R132.reuse, R136, R124 ;  /* 0x00000088847c723c */ /* 0x042ff0000000187c */
[----:B------:R-:W-:Y:S01]  /*c520*/  HMMA.16816.F32 R128, R132, R138, R128 ;  /* 0x0000008a8480723c */ /* 0x000fe20000001880 */
[----:B------:R-:W1:Y:S02]  /*c530*/  LDSM.16.MT88.4 R132, [R184+0x1800] ;  /* 0x00180000b884783b */ /* 0x000e640000004200 */
[----:B--2---:R-:W-:Y:S02]  /*c540*/  F2FP.F16.F32.PACK_AB R169, R194, R167 ;  /* 0x000000a7c2a9723e */ /* 0x004fe400000000ff */
[----:B---3--:R-:W-:Y:S07]  /*c550*/  F2FP.F16.F32.PACK_AB R171, R166, R165 ;  /* 0x000000a5a6ab723e */ /* 0x008fee00000000ff */
        /* <DEDUP_REMOVED lines=58> */
[----:B------:R-:W-:Y:S01]  /*c900*/  FADD.FTZ R194, R194, R167 ;  /* 0x000000a7c2c27221 */ /* 0x000fe20000010000 */
[----:B------:R-:W-:Y:S02]  /*c910*/  MOV R169, R164 ;  /* 0x000000a400a97202 */ /* 0x000fe40000000f00 */
[----:B------:R-:W-:Y:S01]  /*c920*/  FADD.FTZ R208, R208, R5 ;  /* 0x00000005d0d07221 */ /* 0x000fe20000010000 */
[----:B------:R-:W-:Y:S03]  /*c930*/  FADD.FTZ R165, R165, R194 ;  /* 0x000000c2a5a57221 */ /* 0x000fe60000010000 */
[----:B------:R-:W-:Y:S01]  /*c940*/  FADD.FTZ R241, R197, R208 ;  /* 0x000000d0c5f17221 */ /* 0x000fe20000010000 */
[----:B------:R-:W-:Y:S01]  /*c950*/  FADD.FTZ R239, R166, R165 ;  /* 0x000000a5a6ef7221 */ /* 0x000fe20000010000 */
[----:B------:R-:W-:Y:S07]  /*c960*/  BRA.U UP2, `(.L_x_3480) ;  /* 0xffffffb502007547 */ /* 0x000fee000b83ffff */
.L_x_3476:
        /* <DEDUP_REMOVED lines=346> */
.L_x_3482:
[----:B------:R-:W-:Y:S05]  /*df10*/  BSYNC.RECONVERGENT B0 ;  /* 0x0000000000007941 */ /* 0x000fea0003800200 */
.L_x_3481:
        /* <DEDUP_REMOVED lines=39> */
.L_x_3484:
[----:B------:R-:W-:Y:S05]  /*e190*/  BSYNC.RECONVERGENT B0 ;  /* 0x0000000000007941 */ /* 0x000fea0003800200 */
.L_x_3483:
        /* <DEDUP_REMOVED lines=26> */
.L_x_3486:
[----:B------:R-:W-:Y:S05]  /*e340*/  BSYNC.RECONVERGENT B0 ;  /* 0x0000000000007941 */ /* 0x000fea0003800200 */
.L_x_3485:
        /* <DEDUP_REMOVED lines=26> */
.L_x_3488:
[----:B------:R-:W-:Y:S05]  /*e4f0*/  BSYNC.RECONVERGENT B0 ;  /* 0x0000000000007941 */ /* 0x000fea0003800200 */
.L_x_3487:
        /* <DEDUP_REMOVED lines=25> */
.L_x_3489:
        /* <DEDUP_REMOVED lines=15> */
.L_x_7495:


//--------------------- .text._ZN5flash24flash_fwd_splitkv_kernelI23Flash_fwd_kernel_traitsILi256ELi64ELi64ELi4ELb0ELb0EN7cutlass6half_tE19Flash_kernel_traitsILi256ELi64ELi64ELi4ES3_EELb0ELb0ELb0ELb0ELb1ELb0ELb0ELb1EEEvNS_16Flash_fwd_paramsE --------------------------
	.section	.text._ZN5flash24flash_fwd_splitkv_kernelI23Flash_fwd_kernel_traitsILi256ELi64ELi64ELi4ELb0ELb0EN7cutlass6half_tE19Flash_kernel_traitsILi256ELi64ELi64ELi4ES3_EELb0ELb0ELb0ELb0ELb1ELb0ELb0ELb1EEEvNS_16Flash_fwd_paramsE,"ax",@progbits
	.align	128
        .global         _ZN5flash24flash_fwd_splitkv_kernelI23Flash_fwd_kernel_traitsILi256ELi64ELi64ELi4ELb0ELb0EN7cutlass6half_tE19Flash_kernel_traitsILi256ELi64ELi64ELi4ES3_EELb0ELb0ELb0ELb0ELb1ELb0ELb0ELb1EEEvNS_16Flash_fwd_paramsE
        .type           _ZN5flash24flash_fwd_splitkv_kernelI23Flash_fwd_kernel_traitsILi256ELi64ELi64ELi4ELb0ELb0EN7cutlass6half_tE19Flash_kernel_traitsILi256ELi64ELi64ELi4ES3_EELb0ELb0ELb0ELb0ELb1ELb0ELb0ELb1EEEvNS_16Flash_fwd_paramsE,@function
        .size           _ZN5flash24flash_fwd_splitkv_kernelI23Flash_fwd_kernel_traitsILi256ELi64ELi64ELi4ELb0ELb0EN7cutlass6half_tE19Flash_kernel_traitsILi256ELi64ELi64ELi4ES3_EELb0ELb0ELb0ELb0ELb1ELb0ELb0ELb1EEEvNS_16Flash_fwd_paramsE,(.L_x_7496 - _ZN5flash24flash_fwd_splitkv_kernelI23Flash_fwd_kernel_traitsILi256ELi64ELi64ELi4ELb0ELb0EN7cutlass6half_tE19Flash_kernel_traitsILi256ELi64ELi64ELi4ES3_EELb0ELb0ELb0ELb0ELb1ELb0ELb0ELb1EEEvNS_16Flash_fwd_paramsE)
        .other          _ZN5flash24flash_fwd_splitkv_kernelI23Flash_fwd_kernel_traitsILi256ELi64ELi64ELi4ELb0ELb0EN7cutlass6half_tE19Flash_kernel_traitsILi256ELi64ELi64ELi4ES3_EELb0ELb0ELb0ELb0ELb1ELb0ELb0ELb1EEEvNS_16Flash_fwd_paramsE,@"STO_CUDA_ENTRY STV_DEFAULT"
_ZN5flash24flash_fwd_splitkv_kernelI23Flash_fwd_kernel_traitsILi256ELi64ELi64ELi4ELb0ELb0EN7cutlass6half_tE19Flash_kernel_traitsILi256ELi64ELi64ELi4ES3_EELb0ELb0ELb0ELb0ELb1ELb0ELb0ELb1EEEvNS_16Flash_fwd_paramsE:
.text._ZN5flash24flash_fwd_splitkv_kernelI23Flash_fwd_kernel_traitsILi256ELi64ELi64ELi4ELb0ELb0EN7cutlass6half_tE19Flash_kernel_traitsILi256ELi64ELi64ELi4ES3_EELb0ELb0ELb0ELb0ELb1ELb0ELb0ELb1EEEvNS_16Flash_fwd_paramsE:
[----:B------:R-:W-:Y:S01]  /*0000*/  LDC R1, c[0x0][0x37c] ;  /* 0x0000df00ff017b82 */ /* 0x000fe20000000800 */
[----:B------:R-:W1:Y:S01]  /*0010*/  S2R R7, SR_CTAID.Y ;  /* 0x0000000000077919 */ /* 0x000e620000002600 */
[----:B------:R-:W2:Y:S06]  /*0020*/  LDCU.64 UR8, c[0x0][0x460] ;  /* 0x00008c00ff0877ac */ /* 0x000eac0008000a00 */
[----:B------:R-:W1:Y:S01]  /*0030*/  LDC.64 R4, c[0x0][0x460] ;  /* 0x00011800ff047b82 */ /* 0x000e620000000a00 */
[----:B------:R-:W-:Y:S01]  /*0040*/  IMAD.MOV.U32 R228, RZ, RZ, -0x1 ;  /* 0xffffffffffe47424 */ /* 0x000fe200078e00ff */
[----:B------:R-:W3:Y:S01]  /*0050*/  LDCU.64 UR4, c[0x0][0x358] ;  /* 0x00006b00ff0477ac */ /* 0x000ee20008000a00 */
[----:B------:R-:W4:Y:S05]  /*0060*/  LDCU.64 UR6, c[0x0][0x470] ;  /* 0x00008e00ff0677ac */ /* 0x000f2a0008000a00 */
[----:B------:R-:W4:Y:S01]  /*0070*/  LDC.64 R2, c[0x0][0x478] ;  /* 0x00011e00ff027b82 */ /* 0x000f220000000a00 */
[----:B--2---:R-:W-:-:S02]  /*0080*/  ISETP.NE.U32.AND P0, PT, RZ, UR8, PT ;  /* 0x00000008ff007c0c */ /* 0x004fc4000bf05070 */
[----:B------:R-:W-:Y:S02]  /*0090*/  ISETP.NE.U32.AND P3, PT, RZ, UR8, PT ;  /* 0x00000008ff007c0c */ /* 0x000fe4000bf65070 */
[----:B------:R-:W-:Y:S02]  /*00a0*/  ISETP.NE.AND.EX P0, PT, RZ, UR9, PT, P0 ;  /* 0x00000009ff007c0c */ /* 0x000fe4000bf05300 */
[----:B------:R-:W-:Y:S01]  /*00b0*/  ISETP.NE.AND.EX P3, PT, RZ, UR9, PT, P3 ;  /* 0x00000009ff007c0c */ /* 0x000fe2000bf65330 */
[----:B-1----:R-:W-:-:S04]  /*00c0*/  IMAD.WIDE.U32 R4, R7, 0x4, R4 ;  /* 0x0000000407047825 */ /* 0x002fc800078e0004 */
[----:B------:R-:W-:-:S06]  /*00d0*/  IMAD.SHL.U32 R11, R7, 0x4, RZ ;  /* 0x00000004070b7824 */ /* 0x000fcc00078e00ff */
[----:B---3--:R-:W2:Y:S01]  /*00e0*/  @P0 LDG.E R228, desc[UR4][R4.64] ;  /* 0x0000000404e40981 */ /* 0x008ea2000c1e1900 */
[----:B----4-:R-:W-:Y:S02]  /*00f0*/  ISETP.NE.U32.AND P2, PT, RZ, UR6, PT ;  /* 0x00000006ff007c0c */ /* 0x010fe4000bf45070 */
[----:B------:R-:W-:Y:S01]  /*0100*/  ISETP.NE.U32.AND P1, PT, R2, RZ, PT ;  /* 0x000000ff0200720c */ /* 0x000fe20003f25070 */
[----:B------:R1:W2:Y:S01]  /*0110*/  @P3 LDG.E R15, desc[UR4][R4.64+0x4] ;  /* 0x00000404040f3981 */ /* 0x0002a2000c1e1900 */
[----:B------:R-:W-:Y:S01]  /*0120*/  IADD3 R108, P4, PT, R11, UR6, RZ ;  /* 0x000000060b6c7c10 */ /* 0x000fe2000ff9e0ff */
[----:B------:R-:W3:Y:S01]  /*0130*/  LDCU.U8 UR6, c[0x0][0x532] ;  /* 0x0000a640ff0677ac */ /* 0x000ee20008000000 */
[----:B------:R-:W-:Y:S02]  /*0140*/  ISETP.NE.AND.EX P1, PT, R3, RZ, PT, P1 ;  /* 0x000000ff0300720c */ /* 0x000fe40003f25310 */
[----:B------:R-:W-:Y:S01]  /*0150*/  SHF.R.U32.HI R6, RZ, 0x1e, R7 ;  /* 0x0000001eff067819 */ /* 0x000fe20000011607 */
[----:B-1----:R-:W1:Y:S03]  /*0160*/  LDC.64 R4, c[0x0][0x468] ;  /* 0x00011a00ff047b82 */ /* 0x002e660000000a00 */
[----:B------:R-:W-:-:S02]  /*0170*/  IADD3.X R109, PT, PT, R6, UR7, RZ, P4, !PT ;  /* 0x00000007066d7c10 */ /* 0x000fc4000a7fe4ff */
[----:B---3--:R-:W-:-:S05]  /*0180*/  ISETP.NE.AND P4, PT, RZ, UR6, PT ;  /* 0x00000006ff007c0c */ /* 0x008fca000bf85270 */
[----:B------:R-:W-:Y:S02]  /*0190*/  @P1 IADD3 R2, P0, PT, R11, R2, RZ ;  /* 0x000000020b021210 */ /* 0x000fe40007f1e0ff */
[----:B------:R-:W-:Y:S01]  /*01a0*/  ISETP.NE.AND.EX P2, PT, RZ, UR7, PT, P2 ;  /* 0x00000007ff007c0c */ /* 0x000fe2000bf45320 */
[----:B------:R-:W-:Y:S02]  /*01b0*/  IMAD.MOV.U32 R0, RZ, RZ, RZ ;  /* 0x000000ffff007224 */ /* 0x000fe400078e00ff */
[----:B------:R-:W-:Y:S01]  /*01c0*/  IMAD.MOV.U32 R9, RZ, RZ, -0x1 ;  /* 0xffffffffff097424 */ /* 0x000fe200078e00ff */
[----:B------:R-:W3:Y:S01]  /*01d0*/  S2R R13, SR_CTAID.X ;  /* 0x00000000000d7919 */ /* 0x000ee20000002500 */
[----:B------:R-:W-:Y:S01]  /*01e0*/  @P1 IMAD.X R3, R6, 0x1, R3, P0 ;  /* 0x0000000106031824 */ /* 0x000fe200000e0603 */
[----:B------:R-:W4:Y:S04]  /*01f0*/  @!P3 LDC R229, c[0x0][0x434] ;  /* 0x00010d00ffe5bb82 */ /* 0x000f280000000800 */
[----:B------:R1:W5:Y:S04]  /*0200*/  @P1 LDG.E R63, desc[UR4][R2.64] ;  /* 0x00000004023f1981 */ /* 0x000368000c1e1900 */
[----:B------:R1:W5:Y:S01]  /*0210*/  @P2 LDG.E R0, desc[UR4][R108.64] ;  /* 0x000000046c002981 */ /* 0x000362000c1e1900 */
[----:B------:R-:W2:Y:S01]  /*0220*/  @!P1 LDC R8, c[0x0][0x43c] ;  /* 0x00010f00ff089b82 */ /* 0x000ea20000000800 */
[----:B-1----:R-:W-:-:S04]  /*0230*/  ISETP.EQ.U32.AND P5, PT, R4, RZ, PT ;  /* 0x000000ff0400720c */ /* 0x002fc80003fa2070 */
[----:B------:R-:W-:Y:S02]  /*0240*/  ISETP.EQ.OR.EX P5, PT, R5, RZ, !P4, P5 ;  /* 0x000000ff0500720c */ /* 0x000fe400067a2750 */
[----:B------:R-:W-:-:S05]  /*0250*/  IADD3 R16, P0, PT, R11, R4, RZ ;  /* 0x000000040b107210 */ /* 0x000fca0007f1e0ff */
[----:B------:R-:W-:-:S06]  /*0260*/  IMAD.X R17, R6, 0x1, R5, P0 ;  /* 0x0000000106117824 */ /* 0x000fcc00000e0605 */
[----:B------:R1:W5:Y:S01]  /*0270*/  @!P5 LDG.E R9, desc[UR4][R16.64] ;  /* 0x000000041009d981 */ /* 0x000362000c1e1900 */
[----:B------:R-:W-:Y:S01]  /*0280*/  ISETP.NE.U32.AND P0, PT, R4, RZ, PT ;  /* 0x000000ff0400720c */ /* 0x000fe20003f05070 */
[----:B------:R-:W1:Y:S03]  /*0290*/  @!P1 LDC.64 R2, c[0x0][0x488] ;  /* 0x00012200ff029b82 */ /* 0x000e660000000a00 */
[----:B------:R-:W-:-:S13]  /*02a0*/  ISETP.NE.AND.EX P0, PT, R5, RZ, PT, P0 ;  /* 0x000000ff0500720c */ /* 0x000fda0003f05300 */
[----:B------:R-:W1:Y:S01]  /*02b0*/  @!P0 LDC R67, c[0x0][0x438] ;  /* 0x00010e00ff438b82 */ /* 0x000e620000000800 */
[----:B---3--:R-:W-:Y:S02]  /*02c0*/  IMAD.SHL.U32 R68, R13, 0x40, RZ ;  /* 0x000000400d447824 */ /* 0x008fe400078e00ff */
[----:B--2---:R-:W-:-:S05]  /*02d0*/  @P3 IMAD.IADD R229, R15, 0x1, -R228 ;  /* 0x000000010fe53824 */ /* 0x004fca00078e0ae4 */
[----:B----4-:R-:W-:Y:S01]  /*02e0*/  ISETP.GT.AND P3, PT, R229, R68, PT ;  /* 0x00000044e500720c */ /* 0x010fe20003f64270 */
[----:B-1----:R-:W-:-:S12]  /*02f0*/  @!P0 BRA `(.L_x_3490) ;  /* 0x00000000000c8947 */ /* 0x002fd80003800000 */
[----:B------:R-:W2:Y:S02]  /*0300*/  @P4 LDG.E R4, desc[UR4][R16.64+0x4] ;  /* 0x0000040410044981 */ /* 0x000ea4000c1e1900 */
[----:B--2--5:R-:W-:-:S06]  /*0310*/  @P4 IADD3 R67, PT, PT, R4, -R9, RZ ;  /* 0x8000000904434210 */ /* 0x024fcc0007ffe0ff */
[----:B------:R1:W5:Y:S02]  /*0320*/  @!P4 LDG.E R67, desc[UR4][R16.64] ;  /* 0x000000041043c981 */ /* 0x000364000c1e1900 */
.L_x_3490:
[----:B------:R-:W-:Y:S05]  /*0330*/  @!P3 EXIT ;  /* 0x000000000000b94d */ /* 0x000fea0003800000 */
[----:B------:R-:W2:Y:S01]  /*0340*/  LDC R15, c[0x0][0x438] ;  /* 0x00010e00ff0f7b82 */ /* 0x000ea20000000800 */
[----:B------:R-:W-:Y:S01]  /*0350*/  @!P1 ISETP.NE.U32.AND P0, PT, R2, RZ, PT ;  /* 0x000000ff0200920c */ /* 0x000fe20003f05070 */
[--C-:B-----5:R-:W-:Y:S01]  /*0360*/  IMAD.IADD R67, R67, 0x1, -R0.reuse ;  /* 0x0000000143437824 */ /* 0x120fe200078e0a00 */
[----:B------:R-:W3:Y:S01]  /*0370*/  S2R R5, SR_CTAID.Z ;  /* 0x0000000000057919 */ /* 0x000ee20000002700 */
[----:B------:R-:W-:Y:S01]  /*0380*/  @P1 IMAD.IADD R63, R63, 0x1, -R0 ;  /* 0x000000013f3f1824 */ /* 0x000fe200078e0a00 */
[----:B------:R-:W-:Y:S01]  /*0390*/  @!P1 ISETP.NE.AND.EX P0, PT, R3, RZ, PT, P0 ;  /* 0x000000ff0300920c */ /* 0x000fe20003f05300 */
[----:B------:R-:W4:Y:S03]  /*03a0*/  S2R R61, SR_TID.X ;  /* 0x00000000003d7919 */ /* 0x000f260000002100 */
[----:B------:R-:W-:-:S05]  /*03b0*/  @!P1 SEL R8, R8, RZ, P0 ;  /* 0x000000ff08089207 */ /* 0x000fca0000000000 */
[----:B------:R-:W-:-:S04]  /*03c0*/  @!P1 IMAD.IADD R63, R67, 0x1, R8 ;  /* 0x00000001433f9824 */ /* 0x000fc800078e0208 */
[----:B------:R-:W-:-:S05]  /*03d0*/  VIADD R3, R63, 0x3f ;  /* 0x0000003f3f037836 */ /* 0x000fca0000000000 */
[----:B------:R-:W-:Y:S01]  /*03e0*/  SHF.R.S32.HI R2, RZ, 0x1f, R3 ;  /* 0x0000001fff027819 */ /* 0x000fe20000011403 */
[----:B--2---:R-:W-:-:S03]  /*03f0*/  VIADD R15, R15, 0x3f ;  /* 0x0000003f0f0f7836 */ /* 0x004fc60000000000 */
[----:B------:R-:W-:Y:S02]  /*0400*/  LEA.HI R2, R2, R3, RZ, 0x6 ;  /* 0x0000000302027211 */ /* 0x000fe400078f30ff */
[----:B------:R-:W-:Y:S02]  /*0410*/  SHF.R.S32.HI R4, RZ, 0x1f, R15 ;  /* 0x0000001fff047819 */ /* 0x000fe4000001140f */
[----:B------:R-:W-:Y:S02]  /*0420*/  SHF.R.S32.HI R2, RZ, 0x6, R2 ;  /* 0x00000006ff027819 */ /* 0x000fe40000011402 */
[----:B------:R-:W-:-:S04]  /*0430*/  LEA.HI R4, R4, R15, RZ, 0x6 ;  /* 0x0000000f04047211 */ /* 0x000fc800078f30ff */
[----:B------:R-:W-:Y:S01]  /*0440*/  SHF.R.S32.HI R3, RZ, 0x6, R4 ;  /* 0x00000006ff037819 */ /* 0x000fe20000011404 */
[----:B------:R-:W-:-:S03]  /*0450*/  IMAD.MOV.U32 R4, RZ, RZ, R7 ;  /* 0x000000ffff047224 */ /* 0x000fc600078e0007 */
[----:B------:R-:W-:-:S04]  /*0460*/  VIMNMX R166, PT, PT, R3, R2, PT ;  /* 0x0000000203a67248 */ /* 0x000fc80003fe0100 */
[----:B------:R-:W-:-:S13]  /*0470*/  ISETP.GT.AND P0, PT, R166, RZ, PT ;  /* 0x000000ffa600720c */ /* 0x000fda0003f04270 */
[----:B---34-:R-:W-:Y:S05]  /*0480*/  @P0 BRA `(.L_x_3491) ;  /* 0x0000000400d40947 */ /* 0x018fea0003800000 */
[----:B------:R-:W-:Y:S01]  /*0490*/  ISETP.NE.AND P0, PT, R228, -0x1, PT ;  /* 0xffffffffe400780c */ /* 0x000fe20003f05270 */
[----:B------:R-:W2:Y:S01]  /*04a0*/  LDC.64 R2, c[0x0][0x408] ;  /* 0x00010200ff027b82 */ /* 0x000ea20000000a00 */
[----:B------:R-:W-:Y:S01]  /*04b0*/  SHF.L.U32 R0, R61, 0x3, RZ ;  /* 0x000000033d007819 */ /* 0x000fe200000006ff */
[----:B------:R-:W-:Y:S01]  /*04c0*/  IMAD.MOV.U32 R13, RZ, RZ, RZ ;  /* 0x000000ffff0d7224 */ /* 0x000fe200078e00ff */
[----:B------:R-:W3:Y:S01]  /*04d0*/  LDCU UR9, c[0x0][0x3e0] ;  /* 0x00007c00ff0977ac */ /* 0x000ee20008000800 */
[----:B------:R-:W-:Y:S01]  /*04e0*/  IMAD.IADD R229, R229, 0x1, -R68 ;  /* 0x00000001e5e57824 */ /* 0x000fe200078e0a44 */
[----:B------:R-:W-:Y:S01]  /*04f0*/  LOP3.LUT R12, R0, 0x38, RZ, 0xc0, !PT ;  /* 0x00000038000c7812 */ /* 0x000fe200078ec0ff */
[----:B------:R-:W-:Y:S01]  /*0500*/  BSSY.RECONVERGENT B0, `(.L_x_3492) ;  /* 0x0000024000007945 */ /* 0x000fe20003800200 */
[----:B------:R-:W4:Y:S01]  /*0510*/  LDCU.64 UR6, c[0x0][0x410] ;  /* 0x00008200ff0677ac */ /* 0x000f220008000a00 */
[----:B------:R-:W-:Y:S01]  /*0520*/  SHF.R.U32.HI R0, RZ, 0x3, R61 ;  /* 0x00000003ff007819 */ /* 0x000fe2000001163d */
[----:B------:R-:W5:Y:S03]  /*0530*/  LDCU UR8, c[0x0][0x434] ;  /* 0x00008680ff0877ac */ /* 0x000f660008000800 */
[----:B------:R-:W1:Y:S01]  /*0540*/  @!P0 LDC.64 R8, c[0x0][0x400] ;  /* 0x00010000ff088b82 */ /* 0x000e620000000a00 */
[----:B--2---:R-:W-:-:S04]  /*0550*/  IMAD.WIDE.U32 R12, R68, R2, R12 ;  /* 0x00000002440c7225 */ /* 0x004fc800078e000c */
[----:B-1----:R-:W-:Y:S01]  /*0560*/  @!P0 IMAD.WIDE.U32 R10, R7, R8, RZ ;  /* 0x00000008070a8225 */ /* 0x002fe200078e00ff */
[----:B------:R-:W-:-:S03]  /*0570*/  IADD3 R8, PT, PT, R0, 0x10, RZ ;  /* 0x0000001000087810 */ /* 0x000fc60007ffe0ff */
[----:B------:R-:W-:Y:S01]  /*0580*/  @!P0 IMAD R9, R7, R9, R11 ;  /* 0x0000000907098224 */ /* 0x000fe200078e020b */
[----:B------:R-:W-:Y:S01]  /*0590*/  ISETP.GE.AND P3, PT, R8, R229, PT ;  /* 0x000000e50800720c */ /* 0x000fe20003f66270 */
[----:B------:R-:W-:Y:S01]  /*05a0*/  @P0 IMAD.WIDE.U32 R6, R228, R2, RZ ;  /* 0x00000002e4060225 */ /* 0x000fe200078e00ff */
[----:B------:R-:W-:-:S03]  /*05b0*/  IADD3 R8, PT, PT, R0, 0x30, RZ ;  /* 0x0000003000087810 */ /* 0x000fc60007ffe0ff */
[-C--:B------:R-:W-:Y:S01]  /*05c0*/  @P0 IMAD R9, R228, R3.reuse, R7 ;  /* 0x00000003e4090224 */ /* 0x080fe200078e0207 */
[----:B------:R-:W-:Y:S01]  /*05d0*/  @P0 MOV R10, R6 ;  /* 0x00000006000a0202 */ /* 0x000fe20000000f00 */
[----:B------:R-:W-:Y:S01]  /*05e0*/  IMAD R6, R68, R3, R13 ;  /* 0x0000000344067224 */ /* 0x000fe200078e020d */
[-C--:B------:R-:W-:Y:S01]  /*05f0*/  ISETP.GE.AND P1, PT, R8, R229.reuse, PT ;  /* 0x000000e50800720c */ /* 0x080fe20003f26270 */
[----:B---3--:R-:W-:Y:S01]  /*0600*/  IMAD R7, R4, UR9, R5 ;  /* 0x0000000904077c24 */ /* 0x008fe2000f8e0205 */
[----:B------:R-:W-:Y:S01]  /*0610*/  IADD3 R12, P0, PT, R10, R12, RZ ;  /* 0x0000000c0a0c7210 */ /* 0x000fe20007f1e0ff */
[C---:B------:R-:W-:Y:S02]  /*0620*/  VIADD R10, R0.reuse, 0x20 ;  /* 0x00000020000a7836 */ /* 0x040fe40000000000 */
[----:B-----5:R-:W-:Y:S01]  /*0630*/  IMAD R7, R7, UR8, R68 ;  /* 0x0000000807077c24 */ /* 0x020fe2000f8e0244 */
[----:B------:R-:W-:Y:S02]  /*0640*/  IADD3.X R13, PT, PT, R9, R6, RZ, P0, !PT ;  /* 0x00000006090d7210 */ /* 0x000fe400007fe4ff */
[----:B------:R-:W-:-:S02]  /*0650*/  ISETP.GE.AND P0, PT, R0, R229, PT ;  /* 0x000000e50000720c */ /* 0x000fc40003f06270 */
[----:B------:R-:W-:Y:S01]  /*0660*/  ISETP.GE.AND P2, PT, R10, R229, PT ;  /* 0x000000e50a00720c */ /* 0x000fe20003f46270 */
[----:B----4-:R-:W-:-:S04]  /*0670*/  IMAD.WIDE.U32 R12, R5, UR6, R12 ;  /* 0x00000006050c7c25 */ /* 0x010fc8000f8e000c */
[----:B------:R-:W-:-:S06]  /*0680*/  IMAD R11, R5, UR7, R13 ;  /* 0x00000007050b7c24 */ /* 0x000fcc000f8e020d */
[----:B------:R-:W-:Y:S05]  /*0690*/  @P0 BRA `(.L_x_3493) ;  /* 0x0000000000280947 */ /* 0x000fea0003800000 */
[----:B------:R-:W1:Y:S01]  /*06a0*/  LDCU.64 UR6, c[0x0][0x3f0] ;  /* 0x00007e00ff0677ac */ /* 0x000e620008000a00 */
[----:B------:R-:W-:-:S05]  /*06b0*/  MOV R10, R12 ;  /* 0x0000000c000a7202 */ /* 0x000fca0000000f00 */
[----:B------:R-:W-:-:S04]  /*06c0*/  IMAD.WIDE.U32 R8, R0, R2, R10 ;  /* 0x0000000200087225 */ /* 0x000fc800078e000a */
[----:B------:R-:W-:Y:S01]  /*06d0*/  IMAD R4, R0, R3, R9 ;  /* 0x0000000300047224 */ /* 0x000fe200078e0209 */
[----:B-1----:R-:W-:-:S04]  /*06e0*/  LEA R14, P0, R8, UR6, 0x1 ;  /* 0x00000006080e7c11 */ /* 0x002fc8000f8008ff */
[----:B------:R-:W-:-:S05]  /*06f0*/  LEA.HI.X R15, R8, UR7, R4, 0x1, P0 ;  /* 0x00000007080f7c11 */ /* 0x000fca00080f0c04 */
[----:B------:R1:W-:Y:S04]  /*0700*/  STG.E.128 desc[UR4][R14.64], RZ ;  /* 0x000000ff0e007986 */ /* 0x0003e8000c101d04 */
[----:B------:R1:W-:Y:S04]  /*0710*/  STG.E.128 desc[UR4][R14.64+0x80], RZ ;  /* 0x000080ff0e007986 */ /* 0x0003e8000c101d04 */
[----:B------:R1:W-:Y:S04]  /*0720*/  STG.E.128 desc[UR4][R14.64+0x100], RZ ;  /* 0x000100ff0e007986 */ /* 0x0003e8000c101d04 */
[----:B------:R1:W-:Y:S02]  /*0730*/  STG.E.128 desc[UR4][R14.64+0x180], RZ ;  /* 0x000180ff0e007986 */ /* 0x0003e4000c101d04 */
.L_x_3493:
[----:B------:R-:W-:Y:S05]  /*0740*/  BSYNC.RECONVERGENT B0 ;  /* 0x0000000000007941 */ /* 0x000fea0003800200 */
.L_x_3492:
[----:B------:R-:W-:Y:S04]  /*0750*/  BSSY.RECONVERGENT B0, `(.L_x_3494) ;  /* 0x0000011000007945 */ /* 0x000fe80003800200 */
[----:B------:R-:W-:Y:S05]  /*0760*/  @P3 BRA `(.L_x_3495) ;  /* 0x00000000003c3947 */ /* 0x000fea0003800000 */
[----:B------:R-:W-:Y:S01]  /*0770*/  IADD3 R5, P0, PT, R0, 0x10, RZ ;  /* 0x0000001000057810 */ /* 0x000fe20007f1e0ff */
[----:B------:R-:W1:Y:S01]  /*0780*/  LDCU.64 UR6, c[0x0][0x3f0] ;  /* 0x00007e00ff0677ac */ /* 0x000e620008000a00 */
[----:B------:R-:W-:-:S03]  /*0790*/  IMAD.MOV.U32 R8, RZ, RZ, R12 ;  /* 0x000000ffff087224 */ /* 0x000fc600078e000c */
[----:B------:R-:W-:-:S04]  /*07a0*/  IMAD.X R9, RZ, RZ, RZ, P0 ;  /* 0x000000ffff097224 */ /* 0x000fc800000e06ff */
[----:B------:R-:W-:Y:S01]  /*07b0*/  IMAD R4, R9, R2, RZ ;  /* 0x0000000209047224 */ /* 0x000fe200078e02ff */
[----:B------:R-:W-:-:S03]  /*07c0*/  MOV R9, R11 ;  /* 0x0000000b00097202 */ /* 0x000fc60000000f00 */
[C---:B------:R-:W-:Y:S02]  /*07d0*/  IMAD R4, R5.reuse, R3, R4 ;  /* 0x0000000305047224 */ /* 0x040fe400078e0204 */
[----:B------:R-:W-:-:S03]  /*07e0*/  IMAD.WIDE.U32 R8, R5, R2, R8 ;  /* 0x0000000205087225 */ /* 0x000fc600078e0008 */
[----:B-1----:R-:W-:Y:S02]  /*07f0*/  LEA R14, P0, R8, UR6, 0x1 ;  /* 0x00000006080e7c11 */ /* 0x002fe4000f8008ff */
[----:B------:R-:W-:-:S04]  /*0800*/  IADD3 R5, PT, PT, R9, R4, RZ ;  /* 0x0000000409057210 */ /* 0x000fc80007ffe0ff */
[----:B------:R-:W-:-:S05]  /*0810*/  LEA.HI.X R15, R8, UR7, R5, 0x1, P0 ;  /* 0x00000007080f7c11 */ /* 0x000fca00080f0c05 */
[----:B------:R2:W-:Y:S04]  /*0820*/  STG.E.128 desc[UR4][R14.64], RZ ;  /* 0x000000ff0e007986 */ /* 0x0005e8000c101d04 */
[----:B------:R2:W-:Y:S04]  /*0830*/  STG.E.128 desc[UR4][R14.64+0x80], RZ ;  /* 0x000080ff0e007986 */ /* 0x0005e8000c101d04 */
[----:B------:R2:W-:Y:S04]  /*0840*/  STG.E.128 desc[UR4][R14.64+0x100], RZ ;  /* 0x000100ff0e007986 */ /* 0x0005e8000c101d04 */
[----:B------:R2:W-:Y:S02]  /*0850*/  STG.E.128 desc[UR4][R14.64+0x180], RZ ;  /* 0x000180ff0e007986 */ /* 0x0005e4000c101d04 */
.L_x_3495:
[----:B------:R-:W-:Y:S05]  /*0860*/  BSYNC.RECONVERGENT B0 ;  /* 0x0000000000007941 */ /* 0x000fea0003800200 */
.L_x_3494:
        /* <DEDUP_REMOVED lines=10> */
[----:B-12---:R-:W-:Y:S02]  /*0910*/  LEA R14, P0, R8, UR6, 0x1 ;  /* 0x00000006080e7c11 */ /* 0x006fe4000f8008ff */
[----:B------:R-:W-:-:S04]  /*0920*/  IADD3 R5, PT, PT, R9, R4, RZ ;  /* 0x0000000409057210 */ /* 0x000fc80007ffe0ff */
[----:B------:R-:W-:-:S05]  /*0930*/  LEA.HI.X R15, R8, UR7, R5, 0x1, P0 ;  /* 0x00000007080f7c11 */ /* 0x000fca00080f0c05 */
[----:B------:R3:W-:Y:S04]  /*0940*/  STG.E.128 desc[UR4][R14.64], RZ ;  /* 0x000000ff0e007986 */ /* 0x0007e8000c101d04 */
[----:B------:R3:W-:Y:S04]  /*0950*/  STG.E.128 desc[UR4][R14.64+0x80], RZ ;  /* 0x000080ff0e007986 */ /* 0x0007e8000c101d04 */
[----:B------:R3:W-:Y:S04]  /*0960*/  STG.E.128 desc[UR4][R14.64+0x100], RZ ;  /* 0x000100ff0e007986 */ /* 0x0007e8000c101d04 */
[----:B------:R3:W-:Y:S02]  /*0970*/  STG.E.128 desc[UR4][R14.64+0x180], RZ ;  /* 0x000180ff0e007986 */ /* 0x0007e4000c101d04 */
.L_x_3497:
[----:B------:R-:W-:Y:S05]  /*0980*/  BSYNC.RECONVERGENT B0 ;  /* 0x0000000000007941 */ /* 0x000fea0003800200 */
.L_x_3496:
[----:B------:R-:W-:Y:S04]  /*0990*/  BSSY.RECONVERGENT B0, `(.L_x_3498) ;  /* 0x0000010000007945 */ /* 0x000fe80003800200 */
[----:B------:R-:W-:Y:S05]  /*09a0*/  @P1 BRA `(.L_x_3499) ;  /* 0x0000000000381947 */ /* 0x000fea0003800000 */
[----:B------:R-:W4:Y:S01]  /*09b0*/  LDCU.64 UR6, c[0x0][0x3f0] ;  /* 0x00007e00ff0677ac */ /* 0x000f220008000a00 */
[----:B------:R-:W-:Y:S02]  /*09c0*/  IADD3 R5, P0, PT, R0, 0x30, RZ ;  /* 0x0000003000057810 */ /* 0x000fe40007f1e0ff */
[----:B------:R-:W-:Y:S02]  /*09d0*/  MOV R10, R12 ;  /* 0x0000000c000a7202 */ /* 0x000fe40000000f00 */
[----:B------:R-:W-:-:S03]  /*09e0*/  IADD3.X R9, PT, PT, RZ, RZ, RZ, P0, !PT ;  /* 0x000000ffff097210 */ /* 0x000fc600007fe4ff */
[----:B------:R-:W-:-:S04]  /*09f0*/  IMAD.WIDE.U32 R10, R5, R2, R10 ;  /* 0x00000002050a7225 */ /* 0x000fc800078e000a */
[----:B------:R-:W-:-:S04]  /*0a00*/  IMAD R4, R9, R2, RZ ;  /* 0x0000000209047224 */ /* 0x000fc800078e02ff */
[----:B------:R-:W-:Y:S01]  /*0a10*/  IMAD R3, R5, R3, R4 ;  /* 0x0000000305037224 */ /* 0x000fe200078e0204 */
[----:B----4-:R-:W-:-:S04]  /*0a20*/  LEA R2, P0, R10, UR6, 0x1 ;  /* 0x000000060a027c11 */ /* 0x010fc8000f8008ff */
[----:B------:R-:W-:-:S04]  /*0a30*/  IADD3 R3, PT, PT, R11, R3, RZ ;  /* 0x000000030b037210 */ /* 0x000fc80007ffe0ff */
[----:B------:R-:W-:-:S05]  /*0a40*/  LEA.HI.X R3, R10, UR7, R3, 0x1, P0 ;  /* 0x000000070a037c11 */ /* 0x000fca00080f0c03 */
[----:B------:R4:W-:Y:S04]  /*0a50*/  STG.E.128 desc[UR4][R2.64], RZ ;  /* 0x000000ff02007986 */ /* 0x0009e8000c101d04 */
[----:B------:R4:W-:Y:S04]  /*0a60*/  STG.E.128 desc[UR4][R2.64+0x80], RZ ;  /* 0x000080ff02007986 */ /* 0x0009e8000c101d04 */
[----:B------:R4:W-:Y:S04]  /*0a70*/  STG.E.128 desc[UR4][R2.64+0x100], RZ ;  /* 0x000100ff02007986 */ /* 0x0009e8000c101d04 */
[----:B------:R4:W-:Y:S02]  /*0a80*/  STG.E.128 desc[UR4][R2.64+0x180], RZ ;  /* 0x000180ff02007986 */ /* 0x0009e4000c101d04 */
.L_x_3499:
[----:B------:R-:W-:Y:S05]  /*0a90*/  BSYNC.RECONVERGENT B0 ;  /* 0x0000000000007941 */ /* 0x000fea0003800200 */
.L_x_3498:
[----:B------:R-:W5:Y:S01]  /*0aa0*/  LDCU.64 UR6, c[0x0][0x420] ;  /* 0x00008400ff0677ac */ /* 0x000f620008000a00 */
[----:B------:R-:W-:-:S04]  /*0ab0*/  LOP3.LUT P4, R61, R61, 0x7, RZ, 0xc0, !PT ;  /* 0x000000073d3d7812 */ /* 0x000fc8000788c0ff */
[----:B------:R-:W-:Y:S02]  /*0ac0*/  ISETP.GE.OR P4, PT, R0, R229, P4 ;  /* 0x000000e50000720c */ /* 0x000fe40002786670 */
[C---:B------:R-:W-:Y:S02]  /*0ad0*/  ISETP.NE.OR P3, PT, R61.reuse, RZ, P3 ;  /* 0x000000ff3d00720c */ /* 0x040fe40001f65670 */
[----:B------:R-:W-:Y:S02]  /*0ae0*/  ISETP.NE.OR P2, PT, R61, RZ, P2 ;  /* 0x000000ff3d00720c */ /* 0x000fe40001745670 */
[----:B------:R-:W-:Y:S02]  /*0af0*/  IADD3 R0, P0, PT, R7, R0, RZ ;  /* 0x0000000007007210 */ /* 0x000fe40007f1e0ff */
[----:B------:R-:W-:Y:S02]  /*0b00*/  ISETP.NE.OR P1, PT, R61, RZ, P1 ;  /* 0x000000ff3d00720c */ /* 0x000fe40000f25670 */
        /* <DEDUP_REMOVED lines=13> */
.L_x_3491:
[----:B------:R-:W2:Y:S01]  /*0be0*/  LDCU.64 UR6, c[0x0][0x4d8] ;  /* 0x00009b00ff0677ac */ /* 0x000ea20008000a00 */
[----:B------:R-:W3:Y:S01]  /*0bf0*/  LDCU.64 UR12, c[0x0][0x4e0] ;  /* 0x00009c00ff0c77ac */ /* 0x000ee20008000a00 */
[----:B--2---:R-:W-:-:S04]  /*0c00*/  UISETP.NE.U32.AND UP1, UPT, UR6, URZ, UPT ;  /* 0x000000ff0600728c */ /* 0x004fc8000bf25070 */
[----:B------:R-:W-:Y:S02]  /*0c10*/  UISETP.NE.AND.EX UP1, UPT, UR7, URZ, UPT, UP1 ;  /* 0x000000ff0700728c */ /* 0x000fe4000bf25310 */
[----:B---3--:R-:W-:-:S04]  /*0c20*/  UISETP.NE.U32.AND UP0, UPT, UR12, URZ, UPT ;  /* 0x000000ff0c00728c */ /* 0x008fc8000bf05070 */
[----:B------:R-:W-:-:S03]  /*0c30*/  UISETP.NE.AND.EX UP0, UPT, UR13, URZ, UPT, UP0 ;  /* 0x000000ff0d00728c */ /* 0x000fc6000bf05300 */
[----:B------:R-:W-:Y:S08]  /*0c40*/  BRA.U !UP1, `(.L_x_3500) ;  /* 0x00000001090c7547 */ /* 0x000ff0000b800000 */
[----:B------:R-:W-:-:S04]  /*0c50*/  IADD3 R2, P0, PT, R11, UR6, RZ ;  /* 0x000000060b027c10 */ /* 0x000fc8000ff1e0ff */
[----:B------:R-:W-:-:S05]  /*0c60*/  IADD3.X R3, PT, PT, R6, UR7, RZ, P0, !PT ;  /* 0x0000000706037c10 */ /* 0x000fca00087fe4ff */
[----:B------:R2:W5:Y:S04]  /*0c70*/  LDG.E R4, desc[UR4][R2.64] ;  /* 0x0000000402047981 */ /* 0x000568000c1e1900 */
.L_x_3500:
[----:B------:R-:W-:Y:S05]  /*0c80*/  BRA.U !UP0, `(.L_x_3501) ;  /* 0x00000005089c7547 */ /* 0x000fea000b800000 */
[----:B------:R-:W2:Y:S01]  /*0c90*/  LDC R9, c[0x0][0x4f0] ;  /* 0x00013c00ff097b82 */ /* 0x000ea20000000800 */
[----:B------:R-:W-:Y:S01]  /*0ca0*/  LEA R6, R166, 0xffffffc0, 0x6 ;  /* 0xffffffc0a6067811 */ /* 0x000fe200078e30ff */
[----:B------:R-:W3:Y:S03]  /*0cb0*/  LDCU.64 UR6, c[0x0][0x4e8] ;  /* 0x00009d00ff0677ac */ /* 0x000ee60008000a00 */
[----:B------:R-:W-:Y:S01]  /*0cc0*/  IABS R0, R6 ;  /* 0x0000000600007213 */ /* 0x000fe20000000000 */
[----:B------:R-:W4:Y:S01]  /*0cd0*/  LDCU.64 UR8, c[0x0][0x3a0] ;  /* 0x00007400ff0877ac */ /* 0x000f220008000a00 */
[----:B------:R-:W4:Y:S01]  /*0ce0*/  LDCU.64 UR14, c[0x0][0x3b8] ;  /* 0x00007700ff0e77ac */ /* 0x000f220008000a00 */
[----:B--2---:R-:W-:-:S04]  /*0cf0*/  IABS R3, R9 ;  /* 0x0000000900037213 */ /* 0x004fc80000000000 */
[----:B-----5:R-:W2:Y:S08]  /*0d00*/  I2F.RP R4, R3 ;  /* 0x0000000300047306 */ /* 0x020eb00000209400 */
[----:B--2---:R-:W2:Y:S02]  /*0d10*/  MUFU.RCP R10, R4 ;  /* 0x00000004000a7308 */ /* 0x004ea40000001000 */
[----:B--2---:R-:W-:-:S06]  /*0d20*/  IADD3 R10, PT, PT, R10, 0xffffffe, RZ ;  /* 0x0ffffffe0a0a7810 */ /* 0x004fcc0007ffe0ff */
[----:B------:R-:W2:Y:S02]  /*0d30*/  F2I.FTZ.U32.TRUNC.NTZ R11, R10 ;  /* 0x0000000a000b7305 */ /* 0x000ea4000021f000 */
[----:B--2---:R-:W-:Y:S01]  /*0d40*/  IMAD.MOV R2, RZ, RZ, -R11 ;  /* 0x000000ffff027224 */ /* 0x004fe200078e0a0b */
[----:B------:R-:W-:-:S03]  /*0d50*/  MOV R10, RZ ;  /* 0x000000ff000a7202 */ /* 0x000fc60000000f00 */
[----:B------:R-:W-:-:S04]  /*0d60*/  IMAD R2, R2, R3, RZ ;  /* 0x0000000302027224 */ /* 0x000fc800078e02ff */
[----:B------:R-:W-:-:S04]  /*0d70*/  IMAD.HI.U32 R11, R11, R2, R10 ;  /* 0x000000020b0b7227 */ /* 0x000fc800078e000a */
[----:B------:R-:W-:-:S04]  /*0d80*/  IMAD.MOV.U32 R2, RZ, RZ, R0 ;  /* 0x000000ffff027224 */ /* 0x000fc800078e0000 */
[----:B------:R-:W-:-:S04]  /*0d90*/  IMAD.HI.U32 R4, R11, R2, RZ ;  /* 0x000000020b047227 */ /* 0x000fc800078e00ff */
[----:B---3--:R-:W-:Y:S01]  /*0da0*/  IMAD.WIDE.U32 R10, R7, UR6, RZ ;  /* 0x00000006070a7c25 */ /* 0x008fe2000f8e00ff */
[----:B------:R-:W-:-:S03]  /*0db0*/  IADD3 R0, PT, PT, -R4, RZ, RZ ;  /* 0x000000ff04007210 */ /* 0x000fc60007ffe1ff */
[----:B------:R-:W-:Y:S01]  /*0dc0*/  IMAD R231, R7, UR7, R11 ;  /* 0x0000000707e77c24 */ /* 0x000fe2000f8e020b */
[----:B------:R-:W2:Y:S01]  /*0dd0*/  LDCU.64 UR6, c[0x0][0x3a8] ;  /* 0x00007500ff0677ac */ /* 0x000ea20008000a00 */
[----:B------:R-:W-:-:S05]  /*0de0*/  IMAD R0, R3, R0, R2 ;  /* 0x0000000003007224 */ /* 0x000fca00078e0202 */
[----:B------:R-:W-:-:S13]  /*0df0*/  ISETP.GT.U32.AND P3, PT, R3, R0, PT ;  /* 0x000000000300720c */ /* 0x000fda0003f64070 */
[----:B------:R-:W-:Y:S01]  /*0e00*/  @!P3 IMAD.IADD R0, R0, 0x1, -R3 ;  /* 0x000000010000b824 */ /* 0x000fe200078e0a03 */
[----:B------:R-:W-:Y:S02]  /*0e10*/  @!P3 IADD3 R4, PT, PT, R4, 0x1, RZ ;  /* 0x000000010404b810 */ /* 0x000fe40007ffe0ff */
[----:B------:R-:W-:Y:S02]  /*0e20*/  ISETP.NE.AND P3, PT, R9, RZ, PT ;  /* 0x000000ff0900720c */ /* 0x000fe40003f65270 */
[----:B------:R-:W-:Y:S02]  /*0e30*/  ISETP.GE.U32.AND P0, PT, R0, R3, PT ;  /* 0x000000030000720c */ /* 0x000fe40003f06070 */
[----:B------:R-:W-:-:S04]  /*0e40*/  LOP3.LUT R0, R6, R9, RZ, 0x3c, !PT ;  /* 0x0000000906007212 */ /* 0x000fc800078e3cff */
[----:B------:R-:W-:-:S07]  /*0e50*/  ISETP.GE.AND P1, PT, R0, RZ, PT ;  /* 0x000000ff0000720c */ /* 0x000fce0003f26270 */
[----:B------:R-:W-:Y:S01]  /*0e60*/  @P0 VIADD R4, R4, 0x1 ;  /* 0x0000000104040836 */ /* 0x000fe20000000000 */
[----:B------:R-:W-:-:S04]  /*0e70*/  LEA R230, P0, R10, UR12, 0x2 ;  /* 0x0000000c0ae67c11 */ /* 0x000fc8000f8010ff */
[----:B------:R-:W-:Y:S02]  /*0e80*/  MOV R3, R4 ;  /* 0x0000000400037202 */ /* 0x000fe40000000f00 */
[----:B------:R-:W-:Y:S01]  /*0e90*/  LEA.HI.X R231, R10, UR13, R231, 0x2, P0 ;  /* 0x0000000d0ae77c11 */ /* 0x000fe200080f14e7 */
[----:B------:R-:W3:Y:S02]  /*0ea0*/  LDC R4, c[0x0][0x3e8] ;  /* 0x0000fa00ff047b82 */ /* 0x000ee40000000800 */
[----:B------:R-:W-:Y:S01]  /*0eb0*/  @!P1 IMAD.MOV R3, RZ, RZ, -R3 ;  /* 0x000000ffff039224 */ /* 0x000fe200078e0a03 */
[----:B------:R-:W-:-:S05]  /*0ec0*/  @!P3 LOP3.LUT R3, RZ, R9, RZ, 0x33, !PT ;  /* 0x00000009ff03b212 */ /* 0x000fca00078e33ff */
[----:B-1----:R-:W-:-:S05]  /*0ed0*/  IMAD.WIDE R16, R3, 0x4, R230 ;  /* 0x0000000403107825 */ /* 0x002fca00078e02e6 */
[----:B------:R-:W2:Y:S01]  /*0ee0*/  LDG.E R10, desc[UR4][R16.64] ;  /* 0x00000004100a7981 */ /* 0x000ea2000c1e1900 */
[----:B------:R-:W-:-:S05]  /*0ef0*/  IADD3 R3, PT, PT, -R3, RZ, RZ ;  /* 0x000000ff03037210 */ /* 0x000fca0007ffe1ff */
[----:B------:R-:W-:Y:S01]  /*0f00*/  IMAD R6, R9, R3, R6 ;  /* 0x0000000309067224 */ /* 0x000fe200078e0206 */
[----:B----4-:R-:W-:Y:S02]  /*0f10*/  MOV R3, UR15 ;  /* 0x0000000f00037c02 */ /* 0x010fe40008000f00 */
[----:B---3--:R-:W-:Y:S02]  /*0f20*/  IABS R2, R4 ;  /* 0x0000000400027213 */ /* 0x008fe40000000000 */
[----:B------:R-:W-:Y:S02]  /*0f30*/  SHF.R.S32.HI R9, RZ, 0x1f, R6 ;  /* 0x0000001fff097819 */ /* 0x000fe40000011406 */
        /* <DEDUP_REMOVED lines=17> */
[----:B------:R-:W-:-:S04]  /*1050*/  LOP3.LUT R2, R5, R4, RZ, 0x3c, !PT ;  /* 0x0000000405027212 */ /* 0x000fc800078e3cff */
[----:B------:R-:W-:Y:S02]  /*1060*/  ISETP.GE.AND P0, PT, R2, RZ, PT ;  /* 0x000000ff0200720c */ /* 0x000fe40003f06270 */
[----:B------:R-:W-:-:S05]  /*1070*/  MOV R2, UR14 ;  /* 0x0000000e00027c02 */ /* 0x000fca0008000f00 */
[----:B------:R-:W-:Y:S01]  /*1080*/  @P1 IADD3 R0, PT, PT, R0, 0x1, RZ ;  /* 0x0000000100001810 */ /* 0x000fe20007ffe0ff */
[----:B------:R-:W-:Y:S01]  /*1090*/  IMAD R8, R9, R2, RZ ;  /* 0x0000000209087224 */ /* 0x000fe200078e02ff */
[----:B------:R-:W-:Y:S02]  /*10a0*/  ISETP.NE.AND P1, PT, R4, RZ, PT ;  /* 0x000000ff0400720c */ /* 0x000fe40003f25270 */
[----:B------:R-:W-:Y:S01]  /*10b0*/  LOP3.LUT R4, RZ, R4, RZ, 0x33, !PT ;  /* 0x00000004ff047212 */ /* 0x000fe200078e33ff */
[----:B------:R-:W-:Y:S01]  /*10c0*/  IMAD R8, R6, R3, R8 ;  /* 0x0000000306087224 */ /* 0x000fe200078e0208 */
[----:B--2---:R-:W-:Y:S01]  /*10d0*/  SHF.R.S32.HI R11, RZ, 0x1f, R10 ;  /* 0x0000001fff0b7819 */ /* 0x004fe2000001140a */
[----:B------:R-:W-:-:S04]  /*10e0*/  IMAD.WIDE.U32 R18, R10, UR8, RZ ;  /* 0x000000080a127c25 */ /* 0x000fc8000f8e00ff */
[C---:B------:R-:W-:Y:S02]  /*10f0*/  IMAD R15, R11.reuse, UR8, RZ ;  /* 0x000000080b0f7c24 */ /* 0x040fe4000f8e02ff */
[----:B------:R-:W-:Y:S02]  /*1100*/  IMAD R11, R11, UR6, RZ ;  /* 0x000000060b0b7c24 */ /* 0x000fe4000f8e02ff */
[C---:B------:R-:W-:Y:S01]  /*1110*/  IMAD R16, R10.reuse, UR9, R15 ;  /* 0x000000090a107c24 */ /* 0x040fe2000f8e020f */
[----:B------:R-:W1:Y:S01]  /*1120*/  LDCU.128 UR8, c[0x0][0x3d0] ;  /* 0x00007a00ff0877ac */ /* 0x000e620008000c00 */
[C---:B------:R-:W-:Y:S02]  /*1130*/  IMAD R14, R10.reuse, UR7, R11 ;  /* 0x000000070a0e7c24 */ /* 0x040fe4000f8e020b */
[----:B------:R-:W-:Y:S01]  /*1140*/  IMAD.WIDE.U32 R10, R10, UR6, RZ ;  /* 0x000000060a0a7c25 */ /* 0x000fe2000f8e00ff */
[----:B------:R-:W2:Y:S01]  /*1150*/  LDCU.64 UR6, c[0x0][0x3c0] ;  /* 0x00007800ff0677ac */ /* 0x000ea20008000a00 */
[----:B------:R-:W-:-:S02]  /*1160*/  IADD3 R17, PT, PT, R19, R16, RZ ;  /* 0x0000001013117210 */ /* 0x000fc40007ffe0ff */
[----:B------:R-:W-:Y:S01]  /*1170*/  IMAD.IADD R15, R11, 0x1, R14 ;  /* 0x000000010b0f7824 */ /* 0x000fe200078e020e */
[----:B------:R-:W-:Y:S01]  /*1180*/  MOV R16, R18 ;  /* 0x0000001200107202 */ /* 0x000fe20000000f00 */
[----:B------:R-:W-:Y:S02]  /*1190*/  IMAD.MOV.U32 R11, RZ, RZ, R0 ;  /* 0x000000ffff0b7224 */ /* 0x000fe400078e0000 */
[----:B------:R-:W-:Y:S02]  /*11a0*/  IMAD.MOV.U32 R14, RZ, RZ, R10 ;  /* 0x000000ffff0e7224 */ /* 0x000fe400078e000a */
[----:B------:R-:W-:Y:S01]  /*11b0*/  IMAD.WIDE.U32 R16, R6, R2, R16 ;  /* 0x0000000206107225 */ /* 0x000fe200078e0010 */
[----:B------:R-:W-:-:S04]  /*11c0*/  @!P0 IADD3 R11, PT, PT, -R11, RZ, RZ ;  /* 0x000000ff0b0b8210 */ /* 0x000fc80007ffe1ff */
[----:B------:R-:W-:Y:S02]  /*11d0*/  SEL R10, R4, R11, !P1 ;  /* 0x0000000b040a7207 */ /* 0x000fe40004800000 */
[----:B------:R-:W-:Y:S02]  /*11e0*/  IADD3 R17, PT, PT, R17, R8, RZ ;  /* 0x0000000811117210 */ /* 0x000fe40007ffe0ff */
[----:B--2---:R-:W-:Y:S01]  /*11f0*/  MOV R64, UR6 ;  /* 0x0000000600407c02 */ /* 0x004fe20008000f00 */
[----:B------:R-:W-:Y:S02]  /*1200*/  IMAD.U32 R65, RZ, RZ, UR7 ;  /* 0x00000007ff417e24 */ /* 0x000fe4000f8e00ff */
[----:B-1----:R-:W-:-:S04]  /*1210*/  IMAD.WIDE.U32 R16, R10, UR8, R16 ;  /* 0x000000080a107c25 */ /* 0x002fc8000f8e0010 */
[----:B------:R-:W-:Y:S01]  /*1220*/  IMAD R9, R9, R64, RZ ;  /* 0x0000004009097224 */ /* 0x000fe200078e02ff */
[----:B------:R-:W-:Y:S01]  /*1230*/  MOV R8, R16 ;  /* 0x0000001000087202 */ /* 0x000fe20000000f00 */
[----:B------:R-:W-:-:S04]  /*1240*/  IMAD.WIDE.U32 R14, R6, R64, R14 ;  /* 0x00000040060e7225 */ /* 0x000fc800078e000e */
[----:B------:R-:W-:Y:S01]  /*1250*/  IMAD R9, R6, R65, R9 ;  /* 0x0000004106097224 */ /* 0x000fe200078e0209 */
[----:B------:R-:W-:-:S04]  /*1260*/  SHF.R.S32.HI R6, RZ, 0x1f, R10 ;  /* 0x0000001fff067819 */ /* 0x000fc8000001140a */
[----:B------:R-:W-:Y:S01]  /*1270*/  IADD3 R15, PT, PT, R15, R9, RZ ;  /* 0x000000090f0f7210 */ /* 0x000fe20007ffe0ff */
[C---:B------:R-:W-:Y:S02]  /*1280*/  IMAD R11, R6.reuse, UR10, RZ ;  /* 0x0000000a060b7c24 */ /* 0x040fe4000f8e02ff */
[----:B------:R-:W-:Y:S02]  /*1290*/  IMAD R9, R6, UR8, RZ ;  /* 0x0000000806097c24 */ /* 0x000fe4000f8e02ff */
[C---:B------:R-:W-:Y:S02]  /*12a0*/  IMAD R11, R10.reuse, UR11, R11 ;  /* 0x0000000b0a0b7c24 */ /* 0x040fe4000f8e020b */
[----:B------:R-:W-:-:S04]  /*12b0*/  IMAD.WIDE.U32 R14, R10, UR10, R14 ;  /* 0x0000000a0a0e7c25 */ /* 0x000fc8000f8e000e */
[----:B------:R-:W-:Y:S01]  /*12c0*/  IMAD R9, R10, UR9, R9 ;  /* 0x000000090a097c24 */ /* 0x000fe2000f8e0209 */
[----:B------:R-:W-:-:S03]  /*12d0*/  IADD3 R12, PT, PT, R15, R11, RZ ;  /* 0x0000000b0f0c7210 */ /* 0x000fc60007ffe0ff */
[----:B------:R-:W-:Y:S01]  /*12e0*/  IMAD.IADD R6, R17, 0x1, R9 ;  /* 0x0000000111067824 */ /* 0x000fe200078e0209 */
[----:B------:R-:W-:Y:S06]  /*12f0*/  BRA `(.L_x_3502) ;  /* 0x00000004005c7947 */ /* 0x000fec0003800000 */
.L_x_3501:
[----:B------:R-:W-:-:S13]  /*1300*/  ISETP.NE.AND P0, PT, R9, -0x1, PT ;  /* 0xffffffff0900780c */ /* 0x000fda0003f05270 */
[----:B------:R-:W-:Y:S05]  /*1310*/  @P0 BRA `(.L_x_3503) ;  /* 0x0000000000340947 */ /* 0x000fea0003800000 */
[----:B--2---:R-:W2:Y:S01]  /*1320*/  LDC.64 R2, c[0x0][0x3b8] ;  /* 0x0000ee00ff027b82 */ /* 0x004ea20000000a00 */
[----:B------:R-:W3:Y:S01]  /*1330*/  LDCU.64 UR6, c[0x0][0x3a0] ;  /* 0x00007400ff0677ac */ /* 0x000ee20008000a00 */
[----:B------:R-:W-:-:S05]  /*1340*/  SHF.R.S32.HI R11, RZ, 0x1f, R0 ;  /* 0x0000001fff0b7819 */ /* 0x000fca0000011400 */
[-C--:B--2---:R-:W-:Y:S01]  /*1350*/  IMAD R6, R11, R2.reuse, RZ ;  /* 0x000000020b067224 */ /* 0x084fe200078e02ff */
[----:B-----5:R-:W-:Y:S01]  /*1360*/  SHF.R.S32.HI R11, RZ, 0x1f, R4 ;  /* 0x0000001fff0b7819 */ /* 0x020fe20000011404 */
[----:B------:R-:W-:-:S04]  /*1370*/  IMAD.WIDE.U32 R14, R0, R2, RZ ;  /* 0x00000002000e7225 */ /* 0x000fc800078e00ff */
[----:B------:R-:W-:Y:S02]  /*1380*/  IMAD R6, R0, R3, R6 ;  /* 0x0000000300067224 */ /* 0x000fe400078e0206 */
[----:B---3--:R-:W-:-:S03]  /*1390*/  IMAD R11, R11, UR6, RZ ;  /* 0x000000060b0b7c24 */ /* 0x008fc6000f8e02ff */
[----:B------:R-:W-:Y:S01]  /*13a0*/  IADD3 R15, PT, PT, R15, R6, RZ ;  /* 0x000000060f0f7210 */ /* 0x000fe20007ffe0ff */
[C---:B------:R-:W-:Y:S02]  /*13b0*/  IMAD R11, R4.reuse, UR7, R11 ;  /* 0x00000007040b7c24 */ /* 0x040fe4000f8e020b */
[----:B------:R-:W-:-:S05]  /*13c0*/  IMAD.WIDE.U32 R14, R4, UR6, R14 ;  /* 0x00000006040e7c25 */ /* 0x000fca000f8e000e */
[----:B------:R-:W-:Y:S01]  /*13d0*/  IADD3 R15, PT, PT, R15, R11, RZ ;  /* 0x0000000b0f0f7210 */ /* 0x000fe20007ffe0ff */
[----:B------:R-:W-:Y:S05]  /*13e0*/  BRA `(.L_x_3504) ;  /* 0x0000000000187947 */ /* 0x000fea0003800000 */
.L_x_3503:
[----:B--2---:R-:W2:Y:S01]  /*13f0*/  LDC.64 R2, c[0x0][0x3b8] ;  /* 0x0000ee00ff027b82 */ /* 0x004ea20000000a00 */
[----:B------:R-:W-:-:S05]  /*1400*/  IADD3 R10, PT, PT, R0, R9, RZ ;  /* 0x00000009000a7210 */ /* 0x000fca0007ffe0ff */
[C---:B--2---:R-:W-:Y:S02]  /*1410*/  IMAD R15, R10.reuse, R3, RZ ;  /* 0x000000030a0f7224 */ /* 0x044fe400078e02ff */
[----:B------:R-:W-:-:S05]  /*1420*/  IMAD.WIDE.U32 R10, R10, R2, RZ ;  /* 0x000000020a0a7225 */ /* 0x000fca00078e00ff */
[----:B------:R-:W-:Y:S02]  /*1430*/  IADD3 R15, PT, PT, R11, R15, RZ ;  /* 0x0000000f0b0f7210 */ /* 0x000fe40007ffe0ff */
[----:B------:R-:W-:Y:S02]  /*1440*/  MOV R14, R10 ;  /* 0x0000000a000e7202 */ /* 0x000fe40000000f00 */
.L_x_3504:
[----:B------:R-:W-:Y:S05]  /*1450*/  @P0 BRA `(.L_x_3505) ;  /* 0x0000000000340947 */ /* 0x000fea0003800000 */
[----:B------:R-:W2:Y:S01]  /*1460*/  LDC.64 R64, c[0x0][0x3c0] ;  /* 0x0000f000ff407b82 */ /* 0x000ea20000000a00 */
[----:B------:R-:W3:Y:S01]  /*1470*/  LDCU.64 UR6, c[0x0][0x3a8] ;  /* 0x00007500ff0677ac */ /* 0x000ee20008000a00 */
[----:B------:R-:W-:Y:S02]  /*1480*/  SHF.R.S32.HI R9, RZ, 0x1f, R0 ;  /* 0x0000001fff097819 */ /* 0x000fe40000011400 */
[----:B-----5:R-:W-:-:S03]  /*1490*/  SHF.R.S32.HI R6, RZ, 0x1f, R4 ;  /* 0x0000001fff067819 */ /* 0x020fc60000011404 */
[-C--:B--2---:R-:W-:Y:S02]  /*14a0*/  IMAD R8, R9, R64.reuse, RZ ;  /* 0x0000004009087224 */ /* 0x084fe400078e02ff */
[----:B------:R-:W-:-:S04]  /*14b0*/  IMAD.WIDE.U32 R10, R0, R64, RZ ;  /* 0x00000040000a7225 */ /* 0x000fc800078e00ff */
[----:B------:R-:W-:Y:S02]  /*14c0*/  IMAD R8, R0, R65, R8 ;  /* 0x0000004100087224 */ /* 0x000fe400078e0208 */
[----:B---3--:R-:W-:-:S03]  /*14d0*/  IMAD R9, R6, UR6, RZ ;  /* 0x0000000606097c24 */ /* 0x008fc6000f8e02ff */
[----:B------:R-:W-:Y:S01]  /*14e0*/  IADD3 R11, PT, PT, R11, R8, RZ ;  /* 0x000000080b0b7210 */ /* 0x000fe20007ffe0ff */
[C---:B------:R-:W-:Y:S02]  /*14f0*/  IMAD R9, R4.reuse, UR7, R9 ;  /* 0x0000000704097c24 */ /* 0x040fe4000f8e0209 */
[----:B-1----:R-:W-:-:S05]  /*1500*/  IMAD.WIDE.U32 R16, R4, UR6, R10 ;  /* 0x0000000604107c25 */ /* 0x002fca000f8e000a */
[----:B------:R-:W-:Y:S01]  /*1510*/  IADD3 R17, PT, PT, R17, R9, RZ ;  /* 0x0000000911117210 */ /* 0x000fe20007ffe0ff */
[----:B------:R-:W-:Y:S06]  /*1520*/  BRA `(.L_x_3506) ;  /* 0x0000000000187947 */ /* 0x000fec0003800000 */
.L_x_3505:
[----:B------:R-:W1:Y:S01]  /*1530*/  LDC.64 R64, c[0x0][0x3c0] ;  /* 0x0000f000ff407b82 */ /* 0x000e620000000a00 */
[----:B------:R-:W-:-:S05]  /*1540*/  IADD3 R0, PT, PT, R0, R9, RZ ;  /* 0x0000000900007210 */ /* 0x000fca0007ffe0ff */
[C---:B-1----:R-:W-:Y:S02]  /*1550*/  IMAD R17, R0.reuse, R65, RZ ;  /* 0x0000004100117224 */ /* 0x042fe400078e02ff */
[----:B------:R-:W-:-:S05]  /*1560*/  IMAD.WIDE.U32 R8, R0, R64, RZ ;  /* 0x0000004000087225 */ /* 0x000fca00078e00ff */
[----:B------:R-:W-:Y:S02]  /*1570*/  IADD3 R17, PT, PT, R9, R17, RZ ;  /* 0x0000001109117210 */ /* 0x000fe40007ffe0ff */
[----:B------:R-:W-:-:S07]  /*1580*/  MOV R16, R8 ;  /* 0x0000000800107202 */ /* 0x000fce0000000f00 */
.L_x_3506:
[----:B-----5:R-:W1:Y:S01]  /*1590*/  LDC R4, c[0x0][0x3e8] ;  /* 0x0000fa00ff047b82 */ /* 0x020e620000000800 */
[----:B------:R-:W-:Y:S02]  /*15a0*/  CS2R R230, SRZ ;  /* 0x0000000000e67805 */ /* 0x000fe4000001ff00 */
[----:B-1----:R-:W-:-:S04]  /*15b0*/  IABS R6, R4 ;  /* 0x0000000400067213 */ /* 0x002fc80000000000 */
        /* <DEDUP_REMOVED lines=18> */
[----:B------:R-:W-:Y:S01]  /*16e0*/  LOP3.LUT R6, R5, R4, RZ, 0x3c, !PT ;  /* 0x0000000405067212 */ /* 0x000fe200078e3cff */
[----:B------:R-:W2:Y:S03]  /*16f0*/  LDC.64 R8, c[0x0][0x3d0] ;  /* 0x0000f400ff087b82 */ /* 0x000ea60000000a00 */
[----:B------:R-:W-:Y:S02]  /*1700*/  ISETP.GE.AND P0, PT, R6, RZ, PT ;  /* 0x000000ff0600720c */ /* 0x000fe40003f06270 */
[----:B------:R-:W-:-:S05]  /*1710*/  LEA R6, R166, 0xffffffc0, 0x6 ;  /* 0xffffffc0a6067811 */ /* 0x000fca00078e30ff */
[----:B------:R-:W-:Y:S01]  /*1720*/  @P1 VIADD R0, R0, 0x1 ;  /* 0x0000000100001836 */ /* 0x000fe20000000000 */
[----:B------:R-:W-:Y:S01]  /*1730*/  ISETP.NE.AND P1, PT, R4, RZ, PT ;  /* 0x000000ff0400720c */ /* 0x000fe20003f25270 */
[C---:B------:R-:W-:Y:S01]  /*1740*/  IMAD.WIDE.U32 R16, R6.reuse, R64, R16 ;  /* 0x0000004006107225 */ /* 0x040fe200078e0010 */
[----:B------:R-:W-:Y:S02]  /*1750*/  LOP3.LUT R4, RZ, R4, RZ, 0x33, !PT ;  /* 0x00000004ff047212 */ /* 0x000fe400078e33ff */
[----:B------:R-:W-:Y:S01]  /*1760*/  MOV R19, R0 ;  /* 0x0000000000137202 */ /* 0x000fe20000000f00 */
[----:B------:R-:W-:-:S04]  /*1770*/  IMAD R17, R6, R65, R17 ;  /* 0x0000004106117224 */ /* 0x000fc800078e0211 */
[----:B------:R-:W-:-:S05]  /*1780*/  @!P0 IMAD.MOV R19, RZ, RZ, -R19 ;  /* 0x000000ffff138224 */ /* 0x000fca00078e0a13 */
[----:B------:R-:W-:Y:S01]  /*1790*/  SEL R12, R4, R19, !P1 ;  /* 0x00000013040c7207 */ /* 0x000fe20004800000 */
[----:B------:R-:W-:-:S03]  /*17a0*/  IMAD.WIDE.U32 R18, R6, R2, R14 ;  /* 0x0000000206127225 */ /* 0x000fc600078e000e */
[----:B------:R-:W-:Y:S01]  /*17b0*/  SHF.R.S32.HI R15, RZ, 0x1f, R12 ;  /* 0x0000001fff0f7819 */ /* 0x000fe2000001140c */
[----:B------:R-:W-:Y:S02]  /*17c0*/  IMAD R19, R6, R3, R19 ;  /* 0x0000000306137224 */ /* 0x000fe400078e0213 */
[----:B-1----:R-:W-:-:S04]  /*17d0*/  IMAD.WIDE.U32 R16, R12, R10, R16 ;  /* 0x0000000a0c107225 */ /* 0x002fc800078e0010 */
[C---:B------:R-:W-:Y:S01]  /*17e0*/  IMAD R6, R15.reuse, R10, RZ ;  /* 0x0000000a0f067224 */ /* 0x040fe200078e02ff */
[----:B------:R-:W-:Y:S01]  /*17f0*/  MOV R14, R16 ;  /* 0x00000010000e7202 */ /* 0x000fe20000000f00 */
[-C--:B--2---:R-:W-:Y:S02]  /*1800*/  IMAD R15, R15, R8.reuse, RZ ;  /* 0x000000080f0f7224 */ /* 0x084fe400078e02ff */
[C---:B------:R-:W-:Y:S02]  /*1810*/  IMAD R6, R12.reuse, R11, R6 ;  /* 0x0000000b0c067224 */ /* 0x040fe400078e0206 */
[----:B------:R-:W-:-:S04]  /*1820*/  IMAD.WIDE.U32 R18, R12, R8, R18 ;  /* 0x000000080c127225 */ /* 0x000fc800078e0012 */
[----:B------:R-:W-:Y:S01]  /*1830*/  IMAD R9, R12, R9, R15 ;  /* 0x000000090c097224 */ /* 0x000fe200078e020f */
[----:B------:R-:W-:Y:S01]  /*1840*/  MOV R8, R18 ;  /* 0x0000001200087202 */ /* 0x000fe20000000f00 */
[----:B------:R-:W-:-:S03]  /*1850*/  IMAD.IADD R12, R17, 0x1, R6 ;  /* 0x00000001110c7824 */ /* 0x000fc600078e0206 */
[----:B------:R-:W-:-:S07]  /*1860*/  IADD3 R6, PT, PT, R19, R9, RZ ;  /* 0x0000000913067210 */ /* 0x000fce0007ffe0ff */
.L_x_3502:
[----:B------:R-:W-:Y:S01]  /*1870*/  IMAD.MOV.U32 R9, RZ, RZ, RZ ;  /* 0x000000ffff097224 */ /* 0x000fe200078e00ff */
[----:B------:R-:W1:Y:S01]  /*1880*/  LDC.64 R104, c[0x0][0x3b0] ;  /* 0x0000ec00ff687b82 */ /* 0x000e620000000a00 */
[----:B------:R-:W-:Y:S01]  /*1890*/  SHF.L.U32 R73, R61, 0x3, RZ ;  /* 0x000000033d497819 */ /* 0x000fe200000006ff */
[----:B------:R-:W2:Y:S03]  /*18a0*/  LDCU.64 UR10, c[0x0][0x3c8] ;  /* 0x00007900ff0a77ac */ /* 0x000ea60008000a00 */
[----:B------:R3:W5:Y:S01]  /*18b0*/  @P2 LDG.E R9, desc[UR4][R108.64] ;  /* 0x000000046c092981 */ /* 0x000762000c1e1900 */
[----:B------:R-:W-:Y:S01]  /*18c0*/  ISETP.NE.AND P2, PT, R228, -0x1, PT ;  /* 0xffffffffe400780c */ /* 0x000fe20003f45270 */
[----:B------:R-:W4:Y:S01]  /*18d0*/  LDCU.64 UR6, c[0x0][0x390] ;  /* 0x00007200ff0677ac */ /* 0x000f220008000a00 */
[----:B------:R-:W-:Y:S01]  /*18e0*/  LOP3.LUT R20, R73, 0x38, RZ, 0xc0, !PT ;  /* 0x0000003849147812 */ /* 0x000fe200078ec0ff */
[----:B------:R-:W-:Y:S01]  /*18f0*/  IMAD.MOV.U32 R107, RZ, RZ, RZ ;  /* 0x000000ffff6b7224 */ /* 0x000fe200078e00ff */
[----:B------:R-:W-:Y:S01]  /*1900*/  SHF.R.U32.HI R106, RZ, 0x3, R61 ;  /* 0x00000003ff6a7819 */ /* 0x000fe2000001163d */
[----:B------:R-:W4:Y:S01]  /*1910*/  LDCU.64 UR8, c[0x0][0x388] ;  /* 0x00007100ff0877ac */ /* 0x000f220008000a00 */
[----:B------:R-:W-:Y:S01]  /*1920*/  SHF.L.U64.HI R60, R2, 0x4, R3 ;  /* 0x00000004023c7819 */ /* 0x000fe20000010203 */
[----:B------:R-:W-:Y:S01]  /*1930*/  IMAD.SHL.U32 R62, R64, 0x10, RZ ;  /* 0x00000010403e7824 */ /* 0x000fe200078e00ff */
[----:B------:R-:W-:-:S02]  /*1940*/  SHF.L.U32 R59, R2, 0x4, RZ ;  /* 0x00000004023b7819 */ /* 0x000fc400000006ff */
[----:B------:R-:W-:-:S03]  /*1950*/  SHF.L.U32 R165, R166, 0x6, RZ ;  /* 0x00000006a6a57819 */ /* 0x000fc600000006ff */
[----:B------:R-:W2:Y:S02]  /*1960*/  @!P2 LDC.64 R10, c[0x0][0x398] ;  /* 0x0000e600ff0aab82 */ /* 0x000ea40000000a00 */
[----:B------:R-:W-:Y:S02]  /*1970*/  VIADD R58, R165, 0xffffffc0 ;  /* 0xffffffc0a53a7836 */ /* 0x000fe40000000000 */
[----:B--2---:R-:W-:-:S04]  /*1980*/  @!P2 IMAD.WIDE.U32 R16, R7, R10, RZ ;  /* 0x0000000a0710a225 */ /* 0x004fc800078e00ff */
[----:B------:R-:W-:Y:S02]  /*1990*/  @!P2 IMAD R11, R7, R11, R17 ;  /* 0x0000000b070ba224 */ /* 0x000fe400078e0211 */
[----:B------:R-:W-:Y:S02]  /*19a0*/  @!P2 IMAD.MOV.U32 R10, RZ, RZ, R16 ;  /* 0x000000ffff0aa224 */ /* 0x000fe400078e0010 */
[----:B-1----:R-:W-:-:S04]  /*19b0*/  @P2 IMAD.WIDE.U32 R16, R228, R104, RZ ;  /* 0x00000068e4102225 */ /* 0x002fc800078e00ff */
[----:B------:R-:W-:Y:S01]  /*19c0*/  @P2 IMAD.MOV.U32 R10, RZ, RZ, R16 ;  /* 0x000000ffff0a2224 */ /* 0x000fe200078e0010 */
[----:B------:R-:W-:Y:S01]  /*19d0*/  IADD3 R16, P3, PT, R20, R8, RZ ;  /* 0x0000000814107210 */ /* 0x000fe20007f7e0ff */
[----:B------:R-:W-:Y:S01]  /*19e0*/  @P2 IMAD R11, R228, R105, R17 ;  /* 0x00000069e40b2224 */ /* 0x000fe200078e0211 */
[C---:B------:R-:W-:Y:S02]  /*19f0*/  IADD3 R14, P2, PT, R20.reuse, R14, RZ ;  /* 0x0000000e140e7210 */ /* 0x040fe40007f5e0ff */
[----:B------:R-:W-:Y:S02]  /*1a00*/  IADD3 R10, P4, PT, R20, R10, RZ ;  /* 0x0000000a140a7210 */ /* 0x000fe40007f9e0ff */
[----:B------:R-:W-:Y:S01]  /*1a10*/  IADD3.X R17, PT, PT, RZ, R6, RZ, P3, !PT ;  /* 0x00000006ff117210 */ /* 0x000fe20001ffe4ff */
[----:B------:R-:W-:Y:S01]  /*1a20*/  IMAD.X R15, RZ, RZ, R12, P2 ;  /* 0x000000ffff0f7224 */ /* 0x000fe200010e060c */
[----:B------:R-:W1:Y:S01]  /*1a30*/  LDC R6, c[0x0][0x450] ;  /* 0x00011400ff067b82 */ /* 0x000e620000000800 */
[----:B------:R-:W-:-:S02]  /*1a40*/  IMAD.X R11, RZ, RZ, R11, P4 ;  /* 0x000000ffff0b7224 */ /* 0x000fc400020e060b */
[----:B------:R-:W-:Y:S01]  /*1a50*/  IMAD.WIDE.U32 R16, R106, R2, R16 ;  /* 0x000000026a107225 */ /* 0x000fe200078e0010 */
[----:B------:R-:W-:-:S03]  /*1a60*/  SHF.R.S32.HI R2, RZ, 0x1f, R67 ;  /* 0x0000001fff027819 */ /* 0x000fc60000011443 */
[----:B------:R-:W-:Y:S01]  /*1a70*/  IMAD.WIDE.U32 R14, R106, R64, R14 ;  /* 0x000000406a0e7225 */ /* 0x000fe200078e000e */
[----:B------:R-:W-:-:S03]  /*1a80*/  SHF.L.U32 R78, R16, 0x1, RZ ;  /* 0x00000001104e7819 */ /* 0x000fc600000006ff */
[----:B------:R-:W-:Y:S01]  /*1a90*/  IMAD.WIDE.U32 R10, R5, UR10, R10 ;  /* 0x0000000a050a7c25 */ /* 0x000fe2000f8e000a */
[----:B----4-:R-:W-:-:S03]  /*1aa0*/  IADD3 R78, P3, PT, R78, UR8, RZ ;  /* 0x000000084e4e7c10 */ /* 0x010fc6000ff7e0ff */
[C---:B------:R-:W-:Y:S01]  /*1ab0*/  IMAD R79, R106.reuse, R3, R17 ;  /* 0x000000036a4f7224 */ /* 0x040fe200078e0211 */
[----:B------:R-:W-:Y:S01]  /*1ac0*/  MOV R226, R78 ;  /* 0x0000004e00e27202 */ /* 0x000fe20000000f00 */
[----:B------:R-:W-:Y:S01]  /*1ad0*/  IMAD R75, R106, R65, R15 ;  /* 0x000000416a4b7224 */ /* 0x000fe200078e020f */
[----:B------:R-:W-:Y:S01]  /*1ae0*/  SHF.L.U64.HI R65, R64, 0x4, R65 ;  /* 0x0000000440417819 */ /* 0x000fe20000010241 */
[----:B------:R-:W-:Y:S01]  /*1af0*/  IMAD.SHL.U32 R76, R14, 0x2, RZ ;  /* 0x000000020e4c7824 */ /* 0x000fe200078e00ff */
[----:B------:R-:W-:Y:S01]  /*1b00*/  SHF.L.U64.HI R79, R16, 0x1, R79 ;  /* 0x00000001104f7819 */ /* 0x000fe2000001024f */
[----:B------:R-:W-:Y:S01]  /*1b10*/  IMAD R17, R5, UR11, R11 ;  /* 0x0000000b05117c24 */ /* 0x000fe2000f8e020b */
[----:B------:R-:W-:Y:S01]  /*1b20*/  LEA.HI R5, R2, R67, RZ, 0x6 ;  /* 0x0000004302057211 */ /* 0x000fe200078f30ff */
[----:B------:R-:W-:Y:S01]  /*1b30*/  IMAD.WIDE.U32 R12, R13, 0x40, R106 ;  /* 0x000000400d0c7825 */ /* 0x000fe200078e006a */
[----:B------:R-:W-:Y:S02]  /*1b40*/  SHF.L.U64.HI R75, R14, 0x1, R75 ;  /* 0x000000010e4b7819 */ /* 0x000fe4000001024b */
[----:B------:R-:W-:Y:S01]  /*1b50*/  IADD3 R76, P2, PT, R76, UR6, RZ ;  /* 0x000000064c4c7c10 */ /* 0x000fe2000ff5e0ff */
[----:B------:R-:W-:Y:S01]  /*1b60*/  IMAD R8, R13, R104, RZ ;  /* 0x000000680d087224 */ /* 0x000fe200078e02ff */
[----:B------:R-:W-:Y:S01]  /*1b70*/  SHF.R.S32.HI R5, RZ, 0x6, R5 ;  /* 0x00000006ff057819 */ /* 0x000fe20000011405 */
[----:B------:R-:W-:Y:S01]  /*1b80*/  IMAD.MOV.U32 R16, RZ, RZ, R10 ;  /* 0x000000ffff107224 */ /* 0x000fe200078e000a */
[----:B------:R-:W-:Y:S01]  /*1b90*/  IADD3.X R75, PT, PT, R75, UR7, RZ, P2, !PT ;  /* 0x000000074b4b7c10 */ /* 0x000fe200097fe4ff */
[C---:B------:R-:W-:Y:S01]  /*1ba0*/  IMAD R11, R12.reuse, R105, R8 ;  /* 0x000000690c0b7224 */ /* 0x040fe200078e0208 */
[----:B------:R-:W-:Y:S01]  /*1bb0*/  ISETP.GE.AND P2, PT, R5, R166, PT ;  /* 0x000000a60500720c */ /* 0x000fe20003f46270 */
[----:B------:R-:W-:Y:S01]  /*1bc0*/  IMAD.WIDE.U32 R104, R12, R104, R16 ;  /* 0x000000680c687225 */ /* 0x000fe200078e0010 */
[----:B------:R-:W-:-:S02]  /*1bd0*/  IADD3.X R79, PT, PT, R79, UR9, RZ, P3, !PT ;  /* 0x000000094f4f7c10 */ /* 0x000fc40009ffe4ff */
[----:B-1----:R-:W-:Y:S01]  /*1be0*/  LEA.HI R69, R6, R6, RZ, 0x1 ;  /* 0x0000000606457211 */ /* 0x002fe200078f08ff */
[----:B------:R-:W-:Y:S01]  /*1bf0*/  IMAD.SHL.U32 R64, R61, 0x40, RZ ;  /* 0x000000403d407824 */ /* 0x000fe200078e00ff */
[----:B------:R-:W-:Y:S01]  /*1c00*/  IADD3 R66, PT, PT, R105, R11, RZ ;  /* 0x0000000b69427210 */ /* 0x000fe20007ffe0ff */
[----:B------:R-:W-:Y:S01]  /*1c10*/  IMAD.MOV.U32 R227, RZ, RZ, R79 ;  /* 0x000000ffffe37224 */ /* 0x000fe200078e004f */
[----:B------:R-:W-:Y:S01]  /*1c20*/  SHF.R.S32.HI R69, RZ, 0x1, R69 ;  /* 0x00000001ff457819 */ /* 0x000fe20000011445 */
[----:B------:R-:W-:Y:S01]  /*1c30*/  IMAD.MOV.U32 R232, RZ, RZ, R76 ;  /* 0x000000ffffe87224 */ /* 0x000fe200078e004c */
[----:B------:R-:W-:Y:S02]  /*1c40*/  LOP3.LUT R64, R64, 0x1c0, RZ, 0xc0, !PT ;  /* 0x000001c040407812 */ /* 0x000fe400078ec0ff */
[----:B------:R-:W-:Y:S01]  /*1c50*/  MOV R233, R75 ;  /* 0x0000004b00e97202 */ /* 0x000fe20000000f00 */
[----:B---3--:R-:W-:Y:S06]  /*1c60*/  @P2 BRA `(.L_x_3507) ;  /* 0x000000a000cc2947 */ /* 0x008fec0003800000 */
[----:B------:R-:W1:Y:S01]  /*1c70*/  LDC.64 R2, c[0x0][0x4a0] ;  /* 0x00012800ff027b82 */ /* 0x000e620000000a00 */
[----:B------:R-:W2:Y:S01]  /*1c80*/  LDCU.128 UR8, c[0x0][0x490] ;  /* 0x00009200ff0877ac */ /* 0x000ea20008000c00 */
[----:B------:R-:W-:Y:S01]  /*1c90*/  @!P0 IMAD.MOV R0, RZ, RZ, -R0 ;  /* 0x000000ffff008224 */ /* 0x000fe200078e0a00 */
[----:B-----5:R-:W-:Y:S01]  /*1ca0*/  IADD3 R6, PT, PT, R58, R9, RZ ;  /* 0x000000093a067210 */ /* 0x020fe20007ffe0ff */
[----:B------:R-:W-:Y:S01]  /*1cb0*/  IMAD.MOV.U32 R21, RZ, RZ, RZ ;  /* 0x000000ffff157224 */ /* 0x000fe200078e00ff */
[----:B------:R-:W3:Y:S01]  /*1cc0*/  LDCU.128 UR12, c[0x0][0x4c0] ;  /* 0x00009800ff0c77ac */ /* 0x000ee20008000c00 */
[----:B------:R-:W-:Y:S01]  /*1cd0*/  SHF.R.S32.HI R23, RZ, 0x1f, R67 ;  /* 0x0000001fff177819 */ /* 0x000fe20000011443 */
[----:B------:R-:W-:Y:S01]  /*1ce0*/  IMAD.SHL.U32 R101, R69, 0x10, RZ ;  /* 0x0000001045657824 */ /* 0x000fe200078e00ff */
[----:B------:R-:W4:Y:S01]  /*1cf0*/  LDC.64 R92, c[0x0][0x4a8] ;  /* 0x00012a00ff5c7b82 */ /* 0x000f220000000a00 */
[----:B------:R-:W3:Y:S01]  /*1d00*/  LDCU.128 UR16, c[0x0][0x4b0] ;  /* 0x00009600ff1077ac */ /* 0x000ee20008000c00 */
[----:B------:R-:W-:Y:S01]  /*1d10*/  SEL R4, R4, R0, !P1 ;  /* 0x0000000004047207 */ /* 0x000fe20004800000 */
[----:B------:R-:W-:Y:S01]  /*1d20*/  IMAD.SHL.U32 R0, R61, 0x4, RZ ;  /* 0x000000043d007824 */ /* 0x000fe200078e00ff */
[C---:B------:R-:W-:Y:S01]  /*1d30*/  SHF.L.U32 R96, R69.reuse, 0x5, RZ ;  /* 0x0000000545607819 */ /* 0x040fe200000006ff */
[-C--:B------:R-:W-:Y:S01]  /*1d40*/  IMAD R9, R6, R69.reuse, RZ ;  /* 0x0000004506097224 */ /* 0x080fe200078e02ff */
[----:B------:R-:W4:Y:S01]  /*1d50*/  LDCU.64 UR6, c[0x0][0x488] ;  /* 0x00009100ff0677ac */ /* 0x000f220008000a00 */
[--C-:B------:R-:W-:Y:S01]  /*1d60*/  IMAD R6, R106, R69, R20.reuse ;  /* 0x000000456a067224 */ /* 0x100fe200078e0214 */
[----:B------:R-:W-:Y:S01]  /*1d70*/  LOP3.LUT R0, R0, 0x1c, RZ, 0xc0, !PT ;  /* 0x0000001c00007812 */ /* 0x000fe200078ec0ff */
[----:B------:R-:W-:Y:S01]  /*1d80*/  IMAD R98, R69, 0x30, RZ ;  /* 0x0000003045627824 */ /* 0x000fe200078e02ff */
[----:B------:R-:W-:Y:S01]  /*1d90*/  VIMNMX R74, PT, PT, RZ, R5, !PT ;  /* 0x00000005ff4a7248 */ /* 0x000fe20007fe0100 */
[----:B--2---:R-:W-:Y:S01]  /*1da0*/  IMAD.WIDE.U32 R10, R7, UR10, R20 ;  /* 0x0000000a070a7c25 */ /* 0x004fe2000f8e0014 */
[----:B------:R-:W-:-:S02]  /*1db0*/  IADD3 R82, P1, PT, R9, R6, RZ ;  /* 0x0000000609527210 */ /* 0x000fc40007f3e0ff */
[C---:B------:R-:W-:Y:S01]  /*1dc0*/  IADD3 R72, PT, PT, R106.reuse, 0x10, RZ ;  /* 0x000000106a487810 */ /* 0x040fe20007ffe0ff */
[C---:B------:R-:W-:Y:S01]  /*1dd0*/  IMAD R11, R7.reuse, UR11, R11 ;  /* 0x0000000b070b7c24 */ /* 0x040fe2000f8e020b */
[----:B------:R-:W2:Y:S01]  /*1de0*/  LDCU.64 UR10, c[0x0][0x4d0] ;  /* 0x00009a00ff0a77ac */ /* 0x000ea20008000a00 */
[----:B-1----:R-:W-:Y:S01]  /*1df0*/  IMAD.WIDE.U32 R12, R7, R2, R20 ;  /* 0x00000002070c7225 */ /* 0x002fe200078e0014 */
[----:B------:R-:W-:Y:S01]  /*1e00*/  IADD3 R2, P0, PT, -R67, R106, RZ ;  /* 0x0000006a43027210 */ /* 0x000fe20007f1e1ff */
[----:B---3--:R-:W-:Y:S02]  /*1e10*/  USHF.L.U32 UR20, UR16, 0x6, URZ ;  /* 0x0000000610147899 */ /* 0x008fe400080006ff */
[----:B------:R-:W-:Y:S01]  /*1e20*/  IMAD R13, R7, R3, R13 ;  /* 0x00000003070d7224 */ /* 0x000fe200078e020d */
[----:B------:R-:W-:Y:S01]  /*1e30*/  SHF.R.S32.HI R7, RZ, 0x1f, R4 ;  /* 0x0000001fff077819 */ /* 0x000fe20000011404 */
[----:B------:R-:W-:Y:S01]  /*1e40*/  IMAD R0, R106, R69, R0 ;  /* 0x000000456a007224 */ /* 0x000fe200078e0200 */
[----:B----4-:R-:W-:Y:S01]  /*1e50*/  SHF.L.U32 R95, R92, 0x4, RZ ;  /* 0x000000045c5f7819 */ /* 0x010fe200000006ff */
[----:B------:R-:W-:Y:S01]  /*1e60*/  IMAD.WIDE.U32 R10, R58, R92, R10 ;  /* 0x0000005c3a0a7225 */ /* 0x000fe200078e000a */
[----:B------:R-:W-:-:S02]  /*1e70*/  LOP3.LUT R19, R20, 0x40, RZ, 0xfc, !PT ;  /* 0x0000004014137812 */ /* 0x000fc400078efcff */
[----:B------:R-:W-:Y:S01]  /*1e80*/  IADD3 R52, P2, PT, R9, R0, RZ ;  /* 0x0000000009347210 */ /* 0x000fe20007f5e0ff */
[C---:B------:R-:W-:Y:S01]  /*1e90*/  IMAD R3, R7.reuse, UR12, RZ ;  /* 0x0000000c07037c24 */ /* 0x040fe2000f8e02ff */
[----:B------:R-:W-:Y:S01]  /*1ea0*/  LOP3.LUT R18, R20, 0x80, RZ, 0xfc, !PT ;  /* 0x0000008014127812 */ /* 0x000fe200078efcff */
[----:B------:R-:W-:Y:S01]  /*1eb0*/  IMAD.WIDE.U32 R12, R58, UR16, R12 ;  /* 0x000000103a0c7c25 */ /* 0x000fe2000f8e000c */
[----:B------:R-:W-:Y:S02]  /*1ec0*/  LOP3.LUT R17, R20, 0xc0, RZ, 0xfc, !PT ;  /* 0x000000c014117812 */ /* 0x000fe400078efcff */
[----:B------:R-:W-:Y:S01]  /*1ed0*/  SHF.R.S32.HI R90, RZ, 0x1f, R96 ;  /* 0x0000001fff5a7819 */ /* 0x000fe20000011460 */
[----:B------:R-:W-:Y:S01]  /*1ee0*/  IMAD R8, R4, UR13, R3 ;  /* 0x0000000d04087c24 */ /* 0x000fe2000f8e0203 */
[----:B------:R-:W-:Y:S01]  /*1ef0*/  SHF.R.S32.HI R3, RZ, 0x1f, R9 ;  /* 0x0000001fff037819 */ /* 0x000fe20000011409 */
[----:B------:R-:W-:Y:S01]  /*1f00*/  IMAD R11, R58, R93, R11 ;  /* 0x0000005d3a0b7224 */ /* 0x000fe200078e020b */
[----:B------:R-:W-:Y:S01]  /*1f10*/  SHF.R.S32.HI R88, RZ, 0x1f, R98 ;  /* 0x0000001fff587819 */ /* 0x000fe20000011462 */
[----:B------:R-:W-:Y:S01]  /*1f20*/  IMAD R7, R7, UR18, RZ ;  /* 0x0000001207077c24 */ /* 0x000fe2000f8e02ff */
[-C--:B------:R-:W-:Y:S01]  /*1f30*/  LEA.HI.X.SX32 R83, R6, R3.reuse, 0x1, P1 ;  /* 0x0000000306537211 */ /* 0x080fe200008f0eff */
[----:B------:R-:W-:Y:S01]  /*1f40*/  IMAD R13, R58, UR17, R13 ;  /* 0x000000113a0d7c24 */ /* 0x000fe2000f8e020d */
[----:B------:R-:W-:Y:S01]  /*1f50*/  LEA.HI.X.SX32 R3, R0, R3, 0x1, P2 ;  /* 0x0000000300037211 */ /* 0x000fe200010f0eff */
[----:B------:R-:W-:Y:S01]  /*1f60*/  IMAD R0, R4, UR19, R7 ;  /* 0x0000001304007c24 */ /* 0x000fe2000f8e0207 */
[----:B------:R-:W-:Y:S01]  /*1f70*/  SHF.L.U64.HI R83, R82, 0x1, R83 ;  /* 0x0000000152537819 */ /* 0x000fe20000010253 */
[----:B------:R-:W-:Y:S01]  /*1f80*/  IMAD.WIDE.U32 R10, R4, UR18, R10 ;  /* 0x00000012040a7c25 */ /* 0x000fe2000f8e000a */
[----:B------:R-:W-:-:S03]  /*1f90*/  UMOV UR18, URZ ;  /* 0x000000ff00127c82 */ /* 0x000fc60008000000 */
[----:B------:R-:W-:Y:S01]  /*1fa0*/  IMAD.WIDE.U32 R12, R4, UR12, R12 ;  /* 0x0000000c040c7c25 */ /* 0x000fe2000f8e000c */
[----:B------:R-:W1:Y:S03]  /*1fb0*/  LDCU.64 UR12, c[0x0][0x4e0] ;  /* 0x00009c00ff0c77ac */ /* 0x000e660008000a00 */
[----:B------:R-:W-:Y:S01]  /*1fc0*/  IMAD.IADD R11, R11, 0x1, R0 ;  /* 0x000000010b0b7824 */ /* 0x000fe200078e0200 */
[C---:B------:R-:W-:Y:S01]  /*1fd0*/  SHF.L.U64.HI R0, R52.reuse, 0x1, R3 ;  /* 0x0000000134007819 */ /* 0x040fe20000010203 */
[----:B------:R-:W-:Y:S01]  /*1fe0*/  IMAD.IADD R9, R13, 0x1, R8 ;  /* 0x000000010d097824 */ /* 0x000fe200078e0208 */
[----:B------:R-:W-:Y:S01]  /*1ff0*/  SHF.L.U32 R52, R52, 0x1, RZ ;  /* 0x0000000134347819 */ /* 0x000fe200000006ff */
[----:B------:R-:W-:Y:S01]  /*2000*/  IMAD.X R23, RZ, RZ, ~R23, P0 ;  /* 0x000000ffff177224 */ /* 0x000fe200000e0e17 */
[----:B------:R-:W-:Y:S01]  /*2010*/  MOV R8, R12 ;  /* 0x0000000c00087202 */ /* 0x000fe20000000f00 */
[----:B------:R-:W-:Y:S01]  /*2020*/  IMAD.SHL.U32 R82, R82, 0x2, RZ ;  /* 0x0000000252527824 */ /* 0x000fe200078e00ff */
[----:B------:R-:W-:Y:S01]  /*2030*/  IADD3 R24, P0, PT, R52, UR14, RZ ;  /* 0x0000000e34187c10 */ /* 0x000fe2000ff1e0ff */
[----:B------:R-:W-:-:S02]  /*2040*/  IMAD R81, R23, UR16, RZ ;  /* 0x0000001017517c24 */ /* 0x000fc4000f8e02ff */
[----:B------:R-:W-:Y:S01]  /*2050*/  IMAD.WIDE.U32 R6, R2, UR16, R8 ;  /* 0x0000001002067c25 */ /* 0x000fe2000f8e0008 */
[----:B------:R-:W3:Y:S01]  /*2060*/  LDCU UR16, c[0x0][0x450] ;  /* 0x00008a00ff1077ac */ /* 0x000ee20008000800 */
[----:B------:R-:W-:Y:S02]  /*2070*/  IADD3.X R25, PT, PT, R0, UR15, RZ, P0, !PT ;  /* 0x0000000f00197c10 */ /* 0x000fe400087fe4ff */
[----:B------:R-:W-:Y:S01]  /*2080*/  IMAD R81, R2, UR17, R81 ;  /* 0x0000001102517c24 */ /* 0x000fe2000f8e0251 */
[----:B--2---:R-:W-:Y:S01]  /*2090*/  IADD3 R52, P0, PT, R52, UR10, RZ ;  /* 0x0000000a34347c10 */ /* 0x004fe2000ff1e0ff */
[----:B------:R-:W2:Y:S01]  /*20a0*/  LDCU.U8 UR17, c[0x0][0x533] ;  /* 0x0000a660ff1177ac */ /* 0x000ea20008000000 */
[-C--:B------:R-:W-:Y:S01]  /*20b0*/  IMAD R23, R23, R92.reuse, RZ ;  /* 0x0000005c17177224 */ /* 0x080fe200078e02ff */
[----:B------:R-:W-:Y:S01]  /*20c0*/  IADD3 R84, P1, PT, R82, UR14, RZ ;  /* 0x0000000e52547c10 */ /* 0x000fe2000ff3e0ff */
[----:B------:R-:W-:Y:S01]  /*20d0*/  IMAD.SHL.U32 R89, R92, 0x40, RZ ;  /* 0x000000405c597824 */ /* 0x000fe200078e00ff */
[----:B------:R-:W-:Y:S01]  /*20e0*/  IADD3.X R53, PT, PT, R0, UR11, RZ, P0, !PT ;  /* 0x0000000b00357c10 */ /* 0x000fe200087fe4ff */
[C---:B------:R-:W-:Y:S01]  /*20f0*/  IMAD R23, R2.reuse, R93, R23 ;  /* 0x0000005d02177224 */ /* 0x040fe200078e0217 */
[----:B------:R-:W-:Y:S01]  /*2100*/  IADD3 R0, P0, PT, RZ, -UR18, RZ ;  /* 0x80000012ff007c10 */ /* 0x000fe2000ff1e0ff */
[----:B------:R-:W-:Y:S01]  /*2110*/  IMAD.WIDE.U32 R2, R2, R92, R10 ;  /* 0x0000005c02027225 */ /* 0x000fe200078e000a */
[----:B------:R-:W-:Y:S01]  /*2120*/  IADD3.X R85, PT, PT, R83, UR15, RZ, P1, !PT ;  /* 0x0000000f53557c10 */ /* 0x000fe20008ffe4ff */
[----:B------:R-:W4:Y:S01]  /*2130*/  LDCU.64 UR14, c[0x0][0x3c0] ;  /* 0x00007800ff0e77ac */ /* 0x000f220008000a00 */
[----:B------:R-:W-:Y:S01]  /*2140*/  LEA R80, P3, R6, UR8, 0x1 ;  /* 0x0000000806507c11 */ /* 0x000fe2000f8608ff */
[----:B------:R-:W-:Y:S01]  /*2150*/  IMAD.X R89, RZ, RZ, ~R89, P0 ;  /* 0x000000ffff597224 */ /* 0x000fe200000e0e59 */
[----:B------:R-:W-:Y:S01]  /*2160*/  LEA R22, P2, R2, UR6, 0x1 ;  /* 0x0000000602167c11 */ /* 0x000fe2000f8408ff */
[----:B------:R-:W-:Y:S01]  /*2170*/  IMAD.IADD R23, R3, 0x1, R23 ;  /* 0x0000000103177824 */ /* 0x000fe200078e0217 */
[----:B------:R-:W-:Y:S01]  /*2180*/  IADD3.X R3, PT, PT, RZ, ~UR20, RZ, P0, !PT ;  /* 0x80000014ff037c10 */ /* 0x000fe200087fe4ff */
[----:B------:R-:W-:Y:S01]  /*2190*/  IMAD.IADD R81, R7, 0x1, R81 ;  /* 0x0000000107517824 */ /* 0x000fe200078e0251 */
[----:B------:R-:W-:Y:S01]  /*21a0*/  IADD3 R82, P1, PT, R82, UR10, RZ ;  /* 0x0000000a52527c10 */ /* 0x000fe2000ff3e0ff */
[----:B------:R-:W-:Y:S01]  /*21b0*/  VIADD R71, R106, 0x20 ;  /* 0x000000206a477836 */ /* 0x000fe20000000000 */
[----:B------:R-:W-:Y:S01]  /*21c0*/  SHF.L.U64.HI R93, R92, 0x4, R93 ;  /* 0x000000045c5d7819 */ /* 0x000fe2000001025d */
[----:B------:R-:W-:Y:S01]  /*21d0*/  VIADD R70, R106, 0x30 ;  /* 0x000000306a467836 */ /* 0x000fe20000000000 */
[----:B------:R-:W-:Y:S01]  /*21e0*/  SHF.R.S64 R91, R0, 0x1f, R89 ;  /* 0x0000001f005b7819 */ /* 0x000fe20000001059 */
[C---:B------:R-:W-:Y:S01]  /*21f0*/  IMAD R99, R166.reuse, -0x40, R67 ;  /* 0xffffffc0a6637824 */ /* 0x040fe200078e0243 */
[----:B------:R-:W-:Y:S01]  /*2200*/  SHF.R.S32.HI R92, RZ, 0x1f, R101 ;  /* 0x0000001fff5c7819 */ /* 0x000fe20000011465 */
[----:B------:R-:W-:Y:S01]  /*2210*/  IMAD R97, R166, -0x40, R63 ;  /* 0xffffffc0a6617824 */ /* 0x000fe200078e023f */
[----:B---3--:R-:W-:Y:S01]  /*2220*/  MOV R26, UR16 ;  /* 0x00000010001a7c02 */ /* 0x008fe20008000f00 */
[----:B------:R-:W-:Y:S01]  /*2230*/  IMAD.MOV.U32 R94, RZ, RZ, R58 ;  /* 0x000000ffff5e7224 */ /* 0x000fe200078e003a */
[--C-:B------:R-:W-:Y:S01]  /*2240*/  SHF.R.S64 R87, R0, 0x1f, R3.reuse ;  /* 0x0000001f00577819 */ /* 0x100fe20000001003 */
[----:B------:R-:W-:Y:S01]  /*2250*/  IMAD.MOV.U32 R103, RZ, RZ, R166 ;  /* 0x000000ffff677224 */ /* 0x000fe200078e00a6 */
[----:B------:R-:W-:Y:S01]  /*2260*/  SHF.R.S32.HI R86, RZ, 0x1f, R3 ;  /* 0x0000001fff567819 */ /* 0x000fe20000011403 */
[----:B--2---:R-:W-:Y:S01]  /*2270*/  UISETP.NE.AND UP0, UPT, UR17, URZ, UPT ;  /* 0x000000ff1100728c */ /* 0x004fe2000bf05270 */
[----:B------:R-:W-:-:S02]  /*2280*/  SHF.R.S32.HI R89, RZ, 0x1f, R89 ;  /* 0x0000001fff597819 */ /* 0x000fc40000011459 */
[----:B------:R-:W-:Y:S02]  /*2290*/  LEA.HI.X R81, R6, UR9, R81, 0x1, P3 ;  /* 0x0000000906517c11 */ /* 0x000fe400098f0c51 */
[----:B------:R-:W-:Y:S01]  /*22a0*/  LEA.HI.X R23, R2, UR7, R23, 0x1, P2 ;  /* 0x0000000702177c11 */ /* 0x000fe200090f0c17 */
[----:B------:R-:W2:Y:S01]  /*22b0*/  LDCU.64 UR6, c[0x0][0x3b8] ;  /* 0x00007700ff0677ac */ /* 0x000ea20008000a00 */
[----:B------:R-:W-:Y:S01]  /*22c0*/  IADD3.X R83, PT, PT, R83, UR11, RZ, P1, !PT ;  /* 0x0000000b53537c10 */ /* 0x000fe20008ffe4ff */
[----:B-1--4-:R-:W3:Y:S06]  /*22d0*/  LDCU.128 UR8, c[0x0][0x3a0] ;  /* 0x00007400ff0877ac */ /* 0x012eec0008000c00 */
.L_x_3529:
[----:B------:R-:W-:Y:S01]  /*22e0*/  VIADD R97, R97, 0x40 ;  /* 0x0000004061617836 */ /* 0x000fe20000000000 */
[----:B------:R-:W-:Y:S01]  /*22f0*/  BSSY.RECONVERGENT B1, `(.L_x_3508) ;  /* 0x000096a000017945 */ /* 0x000fe20003800200 */
[----:B------:R-:W-:Y:S02]  /*2300*/  VIADD R99, R99, 0x40 ;  /* 0x0000004063637836 */ /* 0x000fe40000000000 */
[----:B------:R-:W-:Y:S01]  /*2310*/  IMAD.MOV.U32 R100, RZ, RZ, R94 ;  /* 0x000000ffff647224 */ /* 0x000fe200078e005e */
[-C--:B------:R-:W-:Y:S01]  /*2320*/  ISETP.GE.AND P0, PT, R106, R97.reuse, PT ;  /* 0x000000616a00720c */ /* 0x080fe20003f06270 */
[----:B------:R-:W-:Y:S01]  /*2330*/  VIADD R94, R94, 0xffffffc0 ;  /* 0xffffffc05e5e7836 */ /* 0x000fe20000000000 */
[----:B------:R-:W-:Y:S02]  /*2340*/  ISETP.GE.AND P5, PT, R72, R97, PT ;  /* 0x000000614800720c */ /* 0x000fe40003fa6270 */
[-C--:B------:R-:W-:Y:S02]  /*2350*/  ISETP.GE.AND P0, PT, R106, R99.reuse, !P0 ;  /* 0x000000636a00720c */ /* 0x080fe40004706270 */
[----:B------:R-:W-:Y:S02]  /*2360*/  ISETP.GE.AND P5, PT, R72, R99, !P5 ;  /* 0x000000634800720c */ /* 0x000fe40006fa6270 */
[CC--:B------:R-:W-:Y:S02]  /*2370*/  ISETP.GE.AND P4, PT, R71.reuse, R97.reuse, PT ;  /* 0x000000614700720c */ /* 0x0c0fe40003f86270 */
[C---:B------:R-:W-:Y:S02]  /*2380*/  ISETP.GE.AND P3, PT, R70.reuse, R97, PT ;  /* 0x000000614600720c */ /* 0x040fe40003f66270 */
[-C--:B------:R-:W-:Y:S02]  /*2390*/  ISETP.GE.AND P4, PT, R71, R99.reuse, !P4 ;  /* 0x000000634700720c */ /* 0x080fe40006786270 */
[----:B------:R-:W-:Y:S03]  /*23a0*/  ISETP.GE.AND P3, PT, R70, R99, !P3 ;  /* 0x000000634600720c */ /* 0x000fe60005f66270 */
[----:B------:R-:W4:Y:S01]  /*23b0*/  @P0 LDG.E.128 R28, desc[UR4][R80.64] ;  /* 0x00000004501c0981 */ /* 0x000f22000c1e1d00 */
[----:B------:R-:W-:Y:S01]  /*23c0*/  @P0 IMAD.MOV.U32 R77, RZ, RZ, R75 ;  /* 0x000000ffff4d0224 */ /* 0x000fe200078e004b */
[----:B------:R-:W1:Y:S04]  /*23d0*/  @P5 LDC.64 R2, c[0x0][0x4b0] ;  /* 0x00012c00ff025b82 */ /* 0x000e680000000a00 */
[----:B----4-:R4:W-:Y:S01]  /*23e0*/  @P0 STG.E.128 desc[UR4][R76.64], R28 ;  /* 0x0000001c4c000986 */ /* 0x0109e2000c101d04 */
[C---:B-1----:R-:W-:Y:S03]  /*23f0*/  @P5 LEA R42, P1, R2.reuse, R80, 0x5 ;  /* 0x00000050022a5211 */ /* 0x042fe600078228ff */
[----:B------:R-:W5:Y:S01]  /*2400*/  @P0 LDG.E.128 R12, desc[UR4][R80.64+0x80] ;  /* 0x00008004500c0981 */ /* 0x000f62000c1e1d00 */
[----:B------:R-:W-:Y:S02]  /*2410*/  @P5 LEA.HI.X R43, R2, R81, R3, 0x5, P1 ;  /* 0x00000051022b5211 */ /* 0x000fe400008f2c03 */
[----:B------:R-:W1:Y:S01]  /*2420*/  @P4 LDC.64 R2, c[0x0][0x4b0] ;  /* 0x00012c00ff024b82 */ /* 0x000e620000000a00 */
[C---:B------:R-:W-:Y:S04]  /*2430*/  @P5 LEA R40, P1, R62.reuse, R76, 0x1 ;  /* 0x0000004c3e285211 */ /* 0x040fe800078208ff */
[----:B------:R-:W-:Y:S02]  /*2440*/  @P5 LEA.HI.X R41, R62, R75, R65, 0x1, P1 ;  /* 0x0000004b3e295211 */ /* 0x000fe400008f0c41 */
[C---:B-1----:R-:W-:Y:S04]  /*2450*/  @P4 LEA R38, P1, R2.reuse, R80, 0x6 ;  /* 0x0000005002264211 */ /* 0x042fe800078230ff */
[----:B------:R-:W-:Y:S02]  /*2460*/  @P4 LEA.HI.X R39, R2, R81, R3, 0x6, P1 ;  /* 0x0000005102274211 */ /* 0x000fe400008f3403 */
[----:B------:R-:W1:Y:S02]  /*2470*/  @P4 LDC.64 R2, c[0x0][0x3c0] ;  /* 0x0000f000ff024b82 */ /* 0x000e640000000a00 */
[C---:B-1----:R-:W-:Y:S04]  /*2480*/  @P4 LEA R36, P1, R2.reuse, R76, 0x6 ;  /* 0x0000004c02244211 */ /* 0x042fe800078230ff */
[----:B------:R-:W-:Y:S02]  /*2490*/  @P4 LEA.HI.X R37, R2, R75, R3, 0x6, P1 ;  /* 0x0000004b02254211 */ /* 0x000fe400008f3403 */
[----:B------:R-:W1:Y:S01]  /*24a0*/  @P3 LDC.64 R2, c[0x0][0x4b0] ;  /* 0x00012c00ff023b82 */ /* 0x000e620000000a00 */
[----:B------:R-:W-:Y:S01]  /*24b0*/  ISETP.NE.AND P1, PT, R26, RZ, PT ;  /* 0x000000ff1a00720c */ /* 0x000fe20003f25270 */
[----:B-1----:R-:W-:Y:S01]  /*24c0*/  @P3 IMAD R3, R3, 0x60, RZ ;  /* 0x0000006003033824 */ /* 0x002fe200078e02ff */
[----:B-----5:R-:W-:Y:S04]  /*24d0*/  @P0 STG.E.128 desc[UR4][R76.64+0x80], R12 ;  /* 0x0000800c4c000986 */ /* 0x020fe8000c101d04 */
[----:B------:R-:W5:Y:S04]  /*24e0*/  @P0 LDG.E.128 R8, desc[UR4][R80.64+0x100] ;  /* 0x0001000450080981 */ /* 0x000f68000c1e1d00 */
[----:B-----5:R1:W-:Y:S04]  /*24f0*/  @P0 STG.E.128 desc[UR4][R76.64+0x100], R8 ;  /* 0x000100084c000986 */ /* 0x0203e8000c101d04 */
[----:B------:R-:W5:Y:S04]  /*2500*/  @P0 LDG.E.128 R4, desc[UR4][R80.64+0x180] ;  /* 0x0001800450040981 */ /* 0x000f68000c1e1d00 */
[----:B-----5:R5:W-:Y:S04]  /*2510*/  @P0 STG.E.128 desc[UR4][R76.64+0x180], R4 ;  /* 0x000180044c000986 */ /* 0x020be8000c101d04 */
[----:B------:R-:W2:Y:S04]  /*2520*/  @P5 LDG.E.128 R32, desc[UR4][R42.64] ;  /* 0x000000042a205981 */ /* 0x000ea8000c1e1d00 */
[----:B--2---:R-:W-:Y:S04]  /*2530*/  @P5 STG.E.128 desc[UR4][R40.64], R32 ;  /* 0x0000002028005986 */ /* 0x004fe8000c101d04 */
[----:B----4-:R-:W2:Y:S04]  /*2540*/  @P5 LDG.E.128 R28, desc[UR4][R42.64+0x80] ;  /* 0x000080042a1c5981 */ /* 0x010ea8000c1e1d00 */
[----:B--2---:R-:W-:Y:S04]  /*2550*/  @P5 STG.E.128 desc[UR4][R40.64+0x80], R28 ;  /* 0x0000801c28005986 */ /* 0x004fe8000c101d04 */
[----:B-1----:R-:W2:Y:S04]  /*2560*/  @P5 LDG.E.128 R8, desc[UR4][R42.64+0x100] ;  /* 0x000100042a085981 */ /* 0x002ea8000c1e1d00 */
[----:B--2---:R-:W-:Y:S04]  /*2570*/  @P5 STG.E.128 desc[UR4][R40.64+0x100], R8 ;  /* 0x0001000828005986 */ /* 0x004fe8000c101d04 */
[----:B------:R-:W2:Y:S04]  /*2580*/  @P5 LDG.E.128 R12, desc[UR4][R42.64+0x180] ;  /* 0x000180042a0c5981 */ /* 0x000ea8000c1e1d00 */
[----:B--2---:R1:W-:Y:S04]  /*2590*/  @P5 STG.E.128 desc[UR4][R40.64+0x180], R12 ;  /* 0x0001800c28005986 */ /* 0x0043e8000c101d04 */
[----:B-----5:R-:W2:Y:S01]  /*25a0*/  @P4 LDG.E.128 R4, desc[UR4][R38.64] ;  /* 0x0000000426044981 */ /* 0x020ea2000c1e1d00 */
[----:B-1----:R-:W-:Y:S04]  /*25b0*/  @P3 IMAD.WIDE.U32 R40, R2, 0x60, R80 ;  /* 0x0000006002283825 */ /* 0x002fe800078e0050 */
[----:B------:R-:W-:Y:S02]  /*25c0*/  @P3 IMAD.IADD R41, R41, 0x1, R3 ;  /* 0x0000000129293824 */ /* 0x000fe400078e0203 */
[----:B------:R-:W1:Y:S01]  /*25d0*/  @P3 LDC.64 R2, c[0x0][0x3c0] ;  /* 0x0000f000ff023b82 */ /* 0x000e620000000a00 */
[----:B------:R-:W-:Y:S02]  /*25e0*/  @P3 IMAD.MOV.U32 R77, RZ, RZ, R75 ;  /* 0x000000ffff4d3224 */ /* 0x000fe400078e004b */
[----:B-1----:R-:W-:Y:S01]  /*25f0*/  @P3 IMAD R3, R3, 0x60, RZ ;  /* 0x0000006003033824 */ /* 0x002fe200078e02ff */
[----:B--2---:R-:W-:Y:S04]  /*2600*/  @P4 STG.E.128 desc[UR4][R36.64], R4 ;  /* 0x0000000424004986 */ /* 0x004fe8000c101d04 */
[----:B------:R-:W2:Y:S04]  /*2610*/  @P4 LDG.E.128 R32, desc[UR4][R38.64+0x80] ;  /* 0x0000800426204981 */ /* 0x000ea8000c1e1d00 */
[----:B--2---:R1:W-:Y:S04]  /*2620*/  @P4 STG.E.128 desc[UR4][R36.64+0x80], R32 ;  /* 0x0000802024004986 */ /* 0x0043e8000c101d04 */
[----:B------:R-:W2:Y:S01]  /*2630*/  @P4 LDG.E.128 R28, desc[UR4][R38.64+0x100] ;  /* 0x00010004261c4981 */ /* 0x000ea2000c1e1d00 */
[----:B-1----:R-:W-:Y:S04]  /*2640*/  @P3 IMAD.WIDE.U32 R32, R2, 0x60, R76 ;  /* 0x0000006002203825 */ /* 0x002fe800078e004c */
[----:B------:R-:W-:Y:S02]  /*2650*/  @P3 IMAD.IADD R33, R33, 0x1, R3 ;  /* 0x0000000121213824 */ /* 0x000fe400078e0203 */
[----:B------:R-:W-:Y:S04]  /*2660*/  VIADD R77, R103, 0xffffffff ;  /* 0xffffffff674d7836 */ /* 0x000fe80000000000 */
[----:B------:R-:W-:Y:S01]  /*2670*/  IMAD.MOV.U32 R103, RZ, RZ, R77 ;  /* 0x000000ffff677224 */ /* 0x000fe200078e004d */
[----:B--2---:R1:W-:Y:S04]  /*2680*/  @P4 STG.E.128 desc[UR4][R36.64+0x100], R28 ;  /* 0x0001001c24004986 */ /* 0x0043e8000c101d04 */
[----:B------:R-:W2:Y:S04]  /*2690*/  @P4 LDG.E.128 R8, desc[UR4][R38.64+0x180] ;  /* 0x0001800426084981 */ /* 0x000ea8000c1e1d00 */
[----:B--2---:R2:W-:Y:S04]  /*26a0*/  @P4 STG.E.128 desc[UR4][R36.64+0x180], R8 ;  /* 0x0001800824004986 */ /* 0x0045e8000c101d04 */
[----:B------:R-:W4:Y:S04]  /*26b0*/  @P3 LDG.E.128 R4, desc[UR4][R40.64] ;  /* 0x0000000428043981 */ /* 0x000f28000c1e1d00 */
[----:B----4-:R4:W-:Y:S04]  /*26c0*/  @P3 STG.E.128 desc[UR4][R32.64], R4 ;  /* 0x0000000420003986 */ /* 0x0109e8000c101d04 */
[----:B-1----:R-:W5:Y:S04]  /*26d0*/  @P3 LDG.E.128 R28, desc[UR4][R40.64+0x80] ;  /* 0x00008004281c3981 */ /* 0x002f68000c1e1d00 */
[----:B-----5:R4:W-:Y:S04]  /*26e0*/  @P3 STG.E.128 desc[UR4][R32.64+0x80], R28 ;  /* 0x0000801c20003986 */ /* 0x0209e8000c101d04 */
[----:B------:R-:W5:Y:S04]  /*26f0*/  @P3 LDG.E.128 R12, desc[UR4][R40.64+0x100] ;  /* 0x00010004280c3981 */ /* 0x000f68000c1e1d00 */
[----:B-----5:R4:W-:Y:S04]  /*2700*/  @P3 STG.E.128 desc[UR4][R32.64+0x100], R12 ;  /* 0x0001000c20003986 */ /* 0x0209e8000c101d04 */
[----:B--2---:R-:W2:Y:S04]  /*2710*/  @P3 LDG.E.128 R8, desc[UR4][R40.64+0x180] ;  /* 0x0001800428083981 */ /* 0x004ea8000c1e1d00 */
[----:B--2---:R4:W-:Y:S01]  /*2720*/  @P3 STG.E.128 desc[UR4][R32.64+0x180], R8 ;  /* 0x0001800820003986 */ /* 0x0049e2000c101d04 */
[----:B------:R-:W-:Y:S05]  /*2730*/  @P1 BRA `(.L_x_3509) ;  /* 0x0000000000d41947 */ /* 0x000fea0003800000 */
[----:B----4-:R-:W2:Y:S01]  /*2740*/  @P0 LDG.E.128 R28, desc[UR4][R22.64] ;  /* 0x00000004161c0981 */ /* 0x010ea2000c1e1d00 */
[----:B------:R-:W1:Y:S01]  /*2750*/  @P4 LDC.64 R2, c[0x0][0x4a8] ;  /* 0x00012a00ff024b82 */ /* 0x000e620000000a00 */
[C---:B------:R-:W-:Y:S01]  /*2760*/  @P5 LEA R42, P1, R95.reuse, R22, 0x1 ;  /* 0x000000165f2a5211 */ /* 0x040fe200078208ff */
[----:B------:R-:W-:Y:S03]  /*2770*/  IMAD.MOV.U32 R26, RZ, RZ, RZ ;  /* 0x000000ffff1a7224 */ /* 0x000fe600078e00ff */
[----:B------:R-:W-:Y:S01]  /*2780*/  @P5 LEA.HI.X R43, R95, R23, R93, 0x1, P1 ;  /* 0x000000175f2b5211 */ /* 0x000fe200008f0c5d */
[----:B--2---:R2:W-:Y:S04]  /*2790*/  @P0 STG.E.128 desc[UR4][R78.64], R28 ;  /* 0x0000001c4e000986 */ /* 0x0045e8000c101d04 */
[----:B------:R-:W4:Y:S04]  /*27a0*/  @P0 LDG.E.128 R12, desc[UR4][R22.64+0x80] ;  /* 0x00008004160c0981 */ /* 0x000f28000c1e1d00 */
[----:B----4-:R4:W-:Y:S04]  /*27b0*/  @P0 STG.E.128 desc[UR4][R78.64+0x80], R12 ;  /* 0x0000800c4e000986 */ /* 0x0109e8000c101d04 */
[----:B------:R-:W5:Y:S04]  /*27c0*/  @P0 LDG.E.128 R8, desc[UR4][R22.64+0x100] ;  /* 0x0001000416080981 */ /* 0x000f68000c1e1d00 */
[----:B-----5:R5:W-:Y:S04]  /*27d0*/  @P0 STG.E.128 desc[UR4][R78.64+0x100], R8 ;  /* 0x000100084e000986 */ /* 0x020be8000c101d04 */
[----:B------:R-:W3:Y:S04]  /*27e0*/  @P0 LDG.E.128 R4, desc[UR4][R22.64+0x180] ;  /* 0x0001800416040981 */ /* 0x000ee8000c1e1d00 */
[----:B---3--:R3:W-:Y:S01]  /*27f0*/  @P0 STG.E.128 desc[UR4][R78.64+0x180], R4 ;  /* 0x000180044e000986 */ /* 0x0087e2000c101d04 */
[C---:B------:R-:W-:Y:S03]  /*2800*/  @P5 LEA R40, P0, R59.reuse, R78, 0x1 ;  /* 0x0000004e3b285211 */ /* 0x040fe600078008ff */
[----:B------:R-:W2:Y:S01]  /*2810*/  @P5 LDG.E.128 R32, desc[UR4][R42.64] ;  /* 0x000000042a205981 */ /* 0x000ea2000c1e1d00 */
[----:B------:R-:W-:Y:S02]  /*2820*/  @P5 LEA.HI.X R41, R59, R79, R60, 0x1, P0 ;  /* 0x0000004f3b295211 */ /* 0x000fe400000f0c3c */
[C---:B-1----:R-:W-:Y:S04]  /*2830*/  @P4 LEA R36, P0, R2.reuse, R22, 0x6 ;  /* 0x0000001602244211 */ /* 0x042fe800078030ff */
[----:B------:R-:W-:Y:S02]  /*2840*/  @P4 LEA.HI.X R37, R2, R23, R3, 0x6, P0 ;  /* 0x0000001702254211 */ /* 0x000fe400000f3403 */
[----:B------:R-:W1:Y:S02]  /*2850*/  @P4 LDC.64 R2, c[0x0][0x3b8] ;  /* 0x0000ee00ff024b82 */ /* 0x000e640000000a00 */
[C---:B-1----:R-:W-:Y:S04]  /*2860*/  @P4 LEA R38, P0, R2.reuse, R78, 0x6 ;  /* 0x0000004e02264211 */ /* 0x042fe800078030ff */
[----:B------:R-:W-:Y:S01]  /*2870*/  @P4 LEA.HI.X R39, R2, R79, R3, 0x6, P0 ;  /* 0x0000004f02274211 */ /* 0x000fe200000f3403 */
[----:B--2---:R1:W-:Y:S04]  /*2880*/  @P5 STG.E.128 desc[UR4][R40.64], R32 ;  /* 0x0000002028005986 */ /* 0x0043e8000c101d04 */
[----:B------:R-:W2:Y:S04]  /*2890*/  @P5 LDG.E.128 R28, desc[UR4][R42.64+0x80] ;  /* 0x000080042a1c5981 */ /* 0x000ea8000c1e1d00 */
[----:B--2---:R2:W-:Y:S04]  /*28a0*/  @P5 STG.E.128 desc[UR4][R40.64+0x80], R28 ;  /* 0x0000801c28005986 */ /* 0x0045e8000c101d04 */
[----:B----4-:R-:W4:Y:S04]  /*28b0*/  @P5 LDG.E.128 R12, desc[UR4][R42.64+0x100] ;  /* 0x000100042a0c5981 */ /* 0x010f28000c1e1d00 */
[----:B----4-:R4:W-:Y:S04]  /*28c0*/  @P5 STG.E.128 desc[UR4][R40.64+0x100], R12 ;  /* 0x0001000c28005986 */ /* 0x0109e8000c101d04 */
[----:B-----5:R-:W5:Y:S04]  /*28d0*/  @P5 LDG.E.128 R8, desc[UR4][R42.64+0x180] ;  /* 0x000180042a085981 */ /* 0x020f68000c1e1d00 */
[----:B-----5:R1:W-:Y:S04]  /*28e0*/  @P5 STG.E.128 desc[UR4][R40.64+0x180], R8 ;  /* 0x0001800828005986 */ /* 0x0203e8000c101d04 */
[----:B---3--:R-:W3:Y:S04]  /*28f0*/  @P4 LDG.E.128 R4, desc[UR4][R36.64] ;  /* 0x0000000424044981 */ /* 0x008ee8000c1e1d00 */
[----:B---3--:R3:W-:Y:S04]  /*2900*/  @P4 STG.E.128 desc[UR4][R38.64], R4 ;  /* 0x0000000426004986 */ /* 0x0087e8000c101d04 */
[----:B-1----:R-:W5:Y:S04]  /*2910*/  @P4 LDG.E.128 R32, desc[UR4][R36.64+0x80] ;  /* 0x0000800424204981 */ /* 0x002f68000c1e1d00 */
[----:B-----5:R3:W-:Y:S04]  /*2920*/  @P4 STG.E.128 desc[UR4][R38.64+0x80], R32 ;  /* 0x0000802026004986 */ /* 0x0207e8000c101d04 */
[----:B--2---:R-:W2:Y:S04]  /*2930*/  @P4 LDG.E.128 R28, desc[UR4][R36.64+0x100] ;  /* 0x00010004241c4981 */ /* 0x004ea8000c1e1d00 */
[----:B--2---:R3:W-:Y:S04]  /*2940*/  @P4 STG.E.128 desc[UR4][R38.64+0x100], R28 ;  /* 0x0001001c26004986 */ /* 0x0047e8000c101d04 */
[----:B----4-:R-:W2:Y:S04]  /*2950*/  @P4 LDG.E.128 R12, desc[UR4][R36.64+0x180] ;  /* 0x00018004240c4981 */ /* 0x010ea8000c1e1d00 */
[----:B--2---:R3:W-:Y:S01]  /*2960*/  @P4 STG.E.128 desc[UR4][R38.64+0x180], R12 ;  /* 0x0001800c26004986 */ /* 0x0047e2000c101d04 */
[----:B------:R-:W-:Y:S05]  /*2970*/  @!P3 BRA `(.L_x_3510) ;  /* 0x000000900004b947 */ /* 0x000fea0003800000 */
[----:B------:R-:W1:Y:S02]  /*2980*/  LDC.64 R2, c[0x0][0x4a8] ;  /* 0x00012a00ff027b82 */ /* 0x000e640000000a00 */
[----:B-1----:R-:W-:Y:S02]  /*2990*/  IMAD R3, R3, 0x60, RZ ;  /* 0x0000006003037824 */ /* 0x002fe400078e02ff */
[----:B---3--:R-:W-:Y:S05]  /*29a0*/  IMAD.WIDE.U32 R32, R2, 0x60, R22 ;  /* 0x0000006002207825 */ /* 0x008fea00078e0016 */
[----:B------:R-:W-:Y:S02]  /*29b0*/  IADD3 R33, PT, PT, R33, R3, RZ ;  /* 0x0000000321217210 */ /* 0x000fe40007ffe0ff */
[----:B------:R-:W1:Y:S03]  /*29c0*/  LDC.64 R2, c[0x0][0x3b8] ;  /* 0x0000ee00ff027b82 */ /* 0x000e660000000a00 */
[----:B------:R-:W2:Y:S01]  /*29d0*/  LDG.E.128 R4, desc[UR4][R32.64] ;  /* 0x0000000420047981 */ /* 0x000ea2000c1e1d00 */
[----:B-1----:R-:W-:Y:S04]  /*29e0*/  IMAD.WIDE.U32 R34, R2, 0x60, R78 ;  /* 0x0000006002227825 */ /* 0x002fe800078e004e */
[----:B------:R-:W-:Y:S05]  /*29f0*/  IMAD R3, R3, 0x60, RZ ;  /* 0x0000006003037824 */ /* 0x000fea00078e02ff */
[----:B------:R-:W-:Y:S05]  /*2a00*/  IADD3 R35, PT, PT, R35, R3, RZ ;  /* 0x0000000323237210 */ /* 0x000fea0007ffe0ff */
[----:B--2---:R1:W-:Y:S04]  /*2a10*/  STG.E.128 desc[UR4][R34.64], R4 ;  /* 0x0000000422007986 */ /* 0x0043e8000c101d04 */
[----:B------:R-:W2:Y:S04]  /*2a20*/  LDG.E.128 R28, desc[UR4][R32.64+0x80] ;  /* 0x00008004201c7981 */ /* 0x000ea8000c1e1d00 */
[----:B--2---:R1:W-:Y:S04]  /*2a30*/  STG.E.128 desc[UR4][R34.64+0x80], R28 ;  /* 0x0000801c22007986 */ /* 0x0043e8000c101d04 */
[----:B------:R-:W2:Y:S04]  /*2a40*/  LDG.E.128 R12, desc[UR4][R32.64+0x100] ;  /* 0x00010004200c7981 */ /* 0x000ea8000c1e1d00 */
[----:B--2---:R1:W-:Y:S04]  /*2a50*/  STG.E.128 desc[UR4][R34.64+0x100], R12 ;  /* 0x0001000c22007986 */ /* 0x0043e8000c101d04 */
[----:B------:R-:W2:Y:S04]  /*2a60*/  LDG.E.128 R8, desc[UR4][R32.64+0x180] ;  /* 0x0001800420087981 */ /* 0x000ea8000c1e1d00 */
[----:B--2---:R1:W-:Y:S01]  /*2a70*/  STG.E.128 desc[UR4][R34.64+0x180], R8 ;  /* 0x0001800822007986 */ /* 0x0043e2000c101d04 */
[----:B------:R-:W-:Y:S05]  /*2a80*/  BRA `(.L_x_3510) ;  /* 0x0000008c00c07947 */ /* 0x000fea0003800000 */
.L_x_3509:
[----:B------:R-:W-:Y:S05]  /*2a90*/  BRA.U !UP0, `(.L_x_3511) ;  /* 0x0000003508107547 */ /* 0x000fea000b800000 */
[C---:B------:R-:W-:Y:S01]  /*2aa0*/  SHF.L.U64.HI R3, R101.reuse, 0x1, R92 ;  /* 0x0000000165037819 */ /* 0x040fe2000001025c */
[----:B----4-:R-:W-:Y:S01]  /*2ab0*/  IMAD.SHL.U32 R5, R101, 0x2, RZ ;  /* 0x0000000265057824 */ /* 0x010fe200078e00ff */
[----:B------:R-:W1:Y:S01]  /*2ac0*/  LDC R102, c[0x0][0x450] ;  /* 0x00011400ff667b82 */ /* 0x000e620000000800 */
[----:B------:R-:W-:Y:S03]  /*2ad0*/  BSSY.RECONVERGENT B0, `(.L_x_3512) ;  /* 0x00000ca000007945 */ /* 0x000fe60003800200 */
[-C--:B------:R-:W-:Y:S02]  /*2ae0*/  IADD3 R28, P2, PT, R24, R5.reuse, RZ ;  /* 0x00000005181c7210 */ /* 0x080fe40007f5e0ff */
[----:B------:R-:W-:Y:S03]  /*2af0*/  IADD3 R54, P1, PT, R52, R5, RZ ;  /* 0x0000000534367210 */ /* 0x000fe60007f3e0ff */
[--C-:B------:R-:W-:Y:S02]  /*2b00*/  IMAD.X R29, R25, 0x1, R3.reuse, P2 ;  /* 0x00000001191d7824 */ /* 0x100fe400010e0603 */
[----:B------:R-:W-:Y:S01]  /*2b10*/  IMAD.X R55, R53, 0x1, R3, P1 ;  /* 0x0000000135377824 */ /* 0x000fe200008e0603 */
[----:B------:R-:W-:Y:S07]  /*2b20*/  @!P0 BRA `(.L_x_3513) ;  /* 0x0000000c00108947 */ /* 0x000fee0003800000 */
[-C--:B------:R-:W-:Y:S01]  /*2b30*/  ISETP.GE.AND P0, PT, R20, R26.reuse, PT ;  /* 0x0000001a1400720c */ /* 0x080fe20003f06270 */
[----:B------:R-:W2:Y:S01]  /*2b40*/  LDG.E.128 R36, desc[UR4][R22.64] ;  /* 0x0000000416247981 */ /* 0x000ea2000c1e1d00 */
[----:B------:R-:W-:Y:S11]  /*2b50*/  ISETP.GE.AND P1, PT, R19, R26, PT ;  /* 0x0000001a1300720c */ /* 0x000ff60003f26270 */
[----:B------:R-:W4:Y:S06]  /*2b60*/  @!P0 LDG.E.64 R48, desc[UR4][R52.64] ;  /* 0x0000000434308981 */ /* 0x000f2c000c1e1b00 */
[----:B------:R-:W5:Y:S01]  /*2b70*/  @!P0 LDG.E.64 R30, desc[UR4][R24.64] ;  /* 0x00000004181e8981 */ /* 0x000f62000c1e1b00 */
[--C-:B----4-:R-:W-:Y:S01]  /*2b80*/  @!P0 HADD2.F32 R45, -RZ, R48.reuse.H0_H0 ;  /* 0x20000030ff2d8230 */ /* 0x110fe20000004100 */
[----:B--2---:R-:W-:Y:S01]  /*2b90*/  @!P0 MOV R35, R36 ;  /* 0x0000002400238202 */ /* 0x004fe20000000f00 */
[----:B------:R-:W-:Y:S01]  /*2ba0*/  @!P0 HADD2.F32 R44, -RZ, R49.H0_H0 ;  /* 0x20000031ff2c8230 */ /* 0x000fe20000004100 */
[----:B------:R-:W-:Y:S01]  /*2bb0*/  @!P0 MOV R32, R37 ;  /* 0x0000002500208202 */ /* 0x000fe20000000f00 */
[----:B------:R-:W-:Y:S02]  /*2bc0*/  @!P0 HADD2.F32 R47, -RZ, R48.H1_H1 ;  /* 0x30000030ff2f8230 */ /* 0x000fe40000004100 */
[--C-:B------:R-:W-:Y:S02]  /*2bd0*/  @!P0 HADD2.F32 R34, -RZ, R35.reuse.H1_H1 ;  /* 0x30000023ff228230 */ /* 0x100fe40000004100 */
[--C-:B-----5:R-:W-:Y:S02]  /*2be0*/  @!P0 HADD2.F32 R33, -RZ, R30.reuse.H0_H0 ;  /* 0x2000001eff218230 */ /* 0x120fe40000004100 */
[----:B------:R-:W-:Y:S02]  /*2bf0*/  @!P0 HADD2.F32 R42, -RZ, R35.H0_H0 ;  /* 0x20000023ff2a8230 */ /* 0x000fe40000004100 */
[C---:B------:R-:W-:Y:S01]  /*2c00*/  @!P0 FMUL.FTZ R51, R34.reuse, R45 ;  /* 0x0000002d22338220 */ /* 0x040fe20000410000 */
[----:B------:R-:W-:Y:S02]  /*2c10*/  @!P0 HADD2.F32 R30, -RZ, R30.H1_H1 ;  /* 0x3000001eff1e8230 */ /* 0x000fe40000004100 */
[-C--:B------:R-:W-:Y:S01]  /*2c20*/  @!P0 FMUL.FTZ R0, R34, R33.reuse ;  /* 0x0000002122008220 */ /* 0x080fe20000410000 */
[----:B------:R-:W-:Y:S01]  /*2c30*/  @!P0 HADD2.F32 R35, -RZ, R32.H1_H1 ;  /* 0x30000020ff238230 */ /* 0x000fe20000004100 */
[----:B------:R-:W-:Y:S01]  /*2c40*/  @!P0 MOV R34, R38 ;  /* 0x0000002600228202 */ /* 0x000fe20000000f00 */
[--C-:B------:R-:W-:Y:S02]  /*2c50*/  @!P0 HADD2.F32 R27, -RZ, R31.reuse.H0_H0 ;  /* 0x2000001fff1b8230 */ /* 0x100fe40000004100 */
[----:B------:R-:W-:Y:S01]  /*2c60*/  @!P0 FFMA.FTZ R51, R42, R33, -R51 ;  /* 0x000000212a338223 */ /* 0x000fe20000010833 */
[----:B------:R-:W-:Y:S01]  /*2c70*/  @!P0 HADD2.F32 R31, -RZ, R31.H1_H1 ;  /* 0x3000001fff1f8230 */ /* 0x000fe20000004100 */
[----:B------:R-:W-:Y:S01]  /*2c80*/  @!P0 MOV R33, R39 ;  /* 0x0000002700218202 */ /* 0x000fe20000000f00 */
[----:B------:R-:W-:Y:S02]  /*2c90*/  @!P0 HADD2.F32 R40, -RZ, R34.H1_H1 ;  /* 0x30000022ff288230 */ /* 0x000fe40000004100 */
[----:B------:R-:W-:Y:S01]  /*2ca0*/  @!P0 FFMA.FTZ R0, R45, R42, R0 ;  /* 0x0000002a2d008223 */ /* 0x000fe20000010000 */
[----:B------:R-:W-:Y:S02]  /*2cb0*/  @!P0 HADD2.F32 R45, -RZ, R32.H0_H0 ;  /* 0x20000020ff2d8230 */ /* 0x000fe40000004100 */
[CC--:B------:R-:W-:Y:S01]  /*2cc0*/  @!P0 FMUL.FTZ R2, R35.reuse, R30.reuse ;  /* 0x0000001e23028220 */ /* 0x0c0fe20000410000 */
[----:B------:R-:W-:Y:S02]  /*2cd0*/  @!P0 HADD2.F32 R49, -RZ, R49.H1_H1 ;  /* 0x30000031ff318230 */ /* 0x000fe40000004100 */
[----:B------:R-:W-:Y:S01]  /*2ce0*/  @!P0 FMUL.FTZ R57, R35, R47 ;  /* 0x0000002f23398220 */ /* 0x000fe20000410000 */
[--C-:B------:R-:W-:Y:S02]  /*2cf0*/  @!P0 HADD2.F32 R32, -RZ, R33.reuse.H1_H1 ;  /* 0x30000021ff208230 */ /* 0x100fe40000004100 */
[----:B------:R-:W-:Y:S01]  /*2d00*/  @!P0 FMUL.FTZ R3, R40, R27 ;  /* 0x0000001b28038220 */ /* 0x000fe20000410000 */
[----:B------:R-:W-:Y:S02]  /*2d10*/  @!P0 HADD2.F32 R42, -RZ, R34.H0_H0 ;  /* 0x20000022ff2a8230 */ /* 0x000fe40000004100 */
[----:B------:R-:W-:Y:S01]  /*2d20*/  @!P0 FFMA.FTZ R57, R45, R30, -R57 ;  /* 0x0000001e2d398223 */ /* 0x000fe20000010839 */
[----:B------:R-:W-:Y:S02]  /*2d30*/  @!P0 HADD2.F32 R46, -RZ, R33.H0_H0 ;  /* 0x20000021ff2e8230 */ /* 0x000fe40000004100 */
[C---:B------:R-:W-:Y:S01]  /*2d40*/  @!P0 FMUL.FTZ R111, R32.reuse, R49 ;  /* 0x00000031206f8220 */ /* 0x040fe20000410000 */
[----:B------:R-:W-:Y:S01]  /*2d50*/  @!P0 FMUL.FTZ R4, R32, R31 ;  /* 0x0000001f20048220 */ /* 0x000fe20000410000 */
[----:B------:R-:W-:Y:S01]  /*2d60*/  @!P0 FMUL.FTZ R50, R40, R44 ;  /* 0x0000002c28328220 */ /* 0x000fe20000410000 */
[----:B------:R-:W-:Y:S01]  /*2d70*/  @!P0 FFMA.FTZ R2, R47, R45, R2 ;  /* 0x0000002d2f028223 */ /* 0x000fe20000010002 */
[----:B------:R-:W-:Y:S01]  /*2d80*/  @!P0 FFMA.FTZ R3, R44, R42, R3 ;  /* 0x0000002a2c038223 */ /* 0x000fe20000010003 */
[----:B------:R-:W-:Y:S01]  /*2d90*/  @!P0 FFMA.FTZ R111, R46, R31, -R111 ;  /* 0x0000001f2e6f8223 */ /* 0x000fe2000001086f */
[----:B------:R-:W-:Y:S01]  /*2da0*/  @!P0 FFMA.FTZ R4, R49, R46, R4 ;  /* 0x0000002e31048223 */ /* 0x000fe20000010004 */
[----:B------:R-:W-:Y:S01]  /*2db0*/  @!P0 FFMA.FTZ R50, R42, R27, -R50 ;  /* 0x0000001b2a328223 */ /* 0x000fe20000010832 */
[----:B------:R-:W-:Y:S02]  /*2dc0*/  @!P0 F2FP.F16.F32.PACK_AB R51, R0, R51 ;  /* 0x000000330033823e */ /* 0x000fe400000000ff */
[----:B------:R-:W-:Y:S02]  /*2dd0*/  @!P0 F2FP.F16.F32.PACK_AB R56, R2, R57 ;  /* 0x000000390238823e */ /* 0x000fe400000000ff */
[----:B------:R-:W-:Y:S02]  /*2de0*/  @!P0 F2FP.F16.F32.PACK_AB R50, R3, R50 ;  /* 0x000000320332823e */ /* 0x000fe400000000ff */
[----:B------:R-:W-:Y:S02]  /*2df0*/  @!P0 F2FP.F16.F32.PACK_AB R111, R4, R111 ;  /* 0x0000006f046f823e */ /* 0x000fe400000000ff */
[----:B------:R-:W-:Y:S02]  /*2e00*/  @!P0 MOV R36, R51 ;  /* 0x0000003300248202 */ /* 0x000fe40000000f00 */
[----:B------:R-:W-:Y:S02]  /*2e10*/  @!P0 MOV R37, R56 ;  /* 0x0000003800258202 */ /* 0x000fe40000000f00 */
[----:B------:R-:W-:Y:S02]  /*2e20*/  @!P0 MOV R38, R50 ;  /* 0x0000003200268202 */ /* 0x000fe40000000f00 */
[----:B------:R-:W-:Y:S02]  /*2e30*/  @!P0 MOV R39, R111 ;  /* 0x0000006f00278202 */ /* 0x000fe40000000f00 */
[----:B------:R-:W-:Y:S03]  /*2e40*/  ISETP.GE.AND P0, PT, R18, R26, PT ;  /* 0x0000001a1200720c */ /* 0x000fe60003f06270 */
[----:B------:R2:W-:Y:S08]  /*2e50*/  STG.E.128 desc[UR4][R78.64], R36 ;  /* 0x000000244e007986 */ /* 0x0005f0000c101d04 */
[----:B------:R-:W4:Y:S08]  /*2e60*/  LDG.E.128 R32, desc[UR4][R22.64+0x80] ;  /* 0x0000800416207981 */ /* 0x000f30000c1e1d00 */
[----:B------:R-:W5:Y:S06]  /*2e70*/  @!P1 LDG.E.64 R30, desc[UR4][R24.64+0x40] ;  /* 0x00004004181e9981 */ /* 0x000f6c000c1e1b00 */
[----:B------:R-:W3:Y:S01]  /*2e80*/  @!P1 LDG.E.64 R48, desc[UR4][R52.64+0x40] ;  /* 0x0000400434309981 */ /* 0x000ee2000c1e1b00 */
[----:B----4-:R-:W-:Y:S02]  /*2e90*/  @!P1 MOV R41, R32 ;  /* 0x0000002000299202 */ /* 0x010fe40000000f00 */
[----:B--2---:R-:W-:Y:S02]  /*2ea0*/  @!P1 MOV R38, R34 ;  /* 0x0000002200269202 */ /* 0x004fe40000000f00 */
[----:B------:R-:W-:Y:S01]  /*2eb0*/  @!P1 MOV R37, R35 ;  /* 0x0000002300259202 */ /* 0x000fe20000000f00 */
[--C-:B------:R-:W-:Y:S01]  /*2ec0*/  @!P1 HADD2.F32 R43, -RZ, R41.reuse.H1_H1 ;  /* 0x30000029ff2b9230 */ /* 0x100fe20000004100 */
[----:B------:R-:W-:Y:S01]  /*2ed0*/  @!P1 MOV R36, R33 ;  /* 0x0000002100249202 */ /* 0x000fe20000000f00 */
[----:B------:R-:W-:Y:S02]  /*2ee0*/  @!P1 HADD2.F32 R45, -RZ, R41.H0_H0 ;  /* 0x20000029ff2d9230 */ /* 0x000fe40000004100 */
[--C-:B-----5:R-:W-:Y:S02]  /*2ef0*/  @!P1 HADD2.F32 R40, -RZ, R30.reuse.H0_H0 ;  /* 0x2000001eff289230 */ /* 0x120fe40000004100 */
[----:B------:R-:W-:Y:S02]  /*2f00*/  @!P1 HADD2.F32 R30, -RZ, R30.H1_H1 ;  /* 0x3000001eff1e9230 */ /* 0x000fe40000004100 */
[----:B------:R-:W-:Y:S02]  /*2f10*/  @!P1 HADD2.F32 R39, -RZ, R36.H1_H1 ;  /* 0x30000024ff279230 */ /* 0x000fe40000004100 */
[----:B------:R-:W-:Y:S01]  /*2f20*/  @!P1 FMUL.FTZ R5, R43, R40 ;  /* 0x000000282b059220 */ /* 0x000fe20000410000 */
[--C-:B---3--:R-:W-:Y:S02]  /*2f30*/  @!P1 HADD2.F32 R42, -RZ, R48.reuse.H0_H0 ;  /* 0x20000030ff2a9230 */ /* 0x108fe40000004100 */
[----:B------:R-:W-:Y:S02]  /*2f40*/  @!P1 HADD2.F32 R27, -RZ, R31.H0_H0 ;  /* 0x2000001fff1b9230 */ /* 0x000fe40000004100 */
[----:B------:R-:W-:Y:S01]  /*2f50*/  @!P1 FMUL.FTZ R6, R39, R30 ;  /* 0x0000001e27069220 */ /* 0x000fe20000410000 */
[----:B------:R-:W-:Y:S02]  /*2f60*/  @!P1 HADD2.F32 R44, -RZ, R49.H0_H0 ;  /* 0x20000031ff2c9230 */ /* 0x000fe40000004100 */
[----:B------:R-:W-:Y:S01]  /*2f70*/  @!P1 FMUL.FTZ R50, R43, R42 ;  /* 0x0000002a2b329220 */ /* 0x000fe20000410000 */
[----:B------:R-:W-:Y:S02]  /*2f80*/  @!P1 HADD2.F32 R31, -RZ, R31.H1_H1 ;  /* 0x3000001fff1f9230 */ /* 0x000fe40000004100 */
[----:B------:R-:W-:Y:S01]  /*2f90*/  @!P1 FFMA.FTZ R5, R42, R45, R5 ;  /* 0x0000002d2a059223 */ /* 0x000fe20000010005 */
[----:B------:R-:W-:Y:S02]  /*2fa0*/  @!P1 HADD2.F32 R47, -RZ, R48.H1_H1 ;  /* 0x30000030ff2f9230 */ /* 0x000fe40000004100 */
[----:B------:R-:W-:Y:S01]  /*2fb0*/  @!P1 FFMA.FTZ R50, R45, R40, -R50 ;  /* 0x000000282d329223 */ /* 0x000fe20000010832 */
[----:B------:R-:W-:Y:S02]  /*2fc0*/  @!P1 HADD2.F32 R45, -RZ, R36.H0_H0 ;  /* 0x20000024ff2d9230 */ /* 0x000fe40000004100 */
[--C-:B------:R-:W-:Y:S02]  /*2fd0*/  @!P1 HADD2.F32 R40, -RZ, R38.reuse.H1_H1 ;  /* 0x30000026ff289230 */ /* 0x100fe40000004100 */
[----:B------:R-:W-:Y:S01]  /*2fe0*/  @!P1 FMUL.FTZ R51, R39, R47 ;  /* 0x0000002f27339220 */ /* 0x000fe20000410000 */
[----:B------:R-:W-:Y:S02]  /*2ff0*/  @!P1 HADD2.F32 R49, -RZ, R49.H1_H1 ;  /* 0x30000031ff319230 */ /* 0x000fe40000004100 */
[----:B------:R-:W-:Y:S01]  /*3000*/  @!P1 FFMA.FTZ R6, R47, R45, R6 ;  /* 0x0000002d2f069223 */ /* 0x000fe20000010006 */
[--C-:B------:R-:W-:Y:S02]  /*3010*/  @!P1 HADD2.F32 R36, -RZ, R37.reuse.H1_H1 ;  /* 0x30000025ff249230 */ /* 0x100fe40000004100 */
[----:B------:R-:W-:Y:S01]  /*3020*/  @!P1 FFMA.FTZ R51, R45, R30, -R51 ;  /* 0x0000001e2d339223 */ /* 0x000fe20000010833 */
[----:B------:R-:W-:Y:S01]  /*3030*/  @!P1 HADD2.F32 R42, -RZ, R38.H0_H0 ;  /* 0x20000026ff2a9230 */ /* 0x000fe20000004100 */
[----:B------:R-:W-:Y:S01]  /*3040*/  @!P1 F2FP.F16.F32.PACK_AB R50, R5, R50 ;  /* 0x000000320532923e */ /* 0x000fe200000000ff */
[----:B------:R-:W-:Y:S02]  /*3050*/  @!P1 HADD2.F32 R46, -RZ, R37.H0_H0 ;  /* 0x20000025ff2e9230 */ /* 0x000fe40000004100 */
[----:B------:R-:W-:Y:S01]  /*3060*/  @!P1 FMUL.FTZ R7, R40, R27 ;  /* 0x0000001b28079220 */ /* 0x000fe20000410000 */
[C---:B------:R-:W-:Y:S01]  /*3070*/  @!P1 FMUL.FTZ R57, R36.reuse, R49 ;  /* 0x0000003124399220 */ /* 0x040fe20000410000 */
[-C--:B------:R-:W-:Y:S01]  /*3080*/  @!P1 FMUL.FTZ R8, R36, R31.reuse ;  /* 0x0000001f24089220 */ /* 0x080fe20000410000 */
[----:B------:R-:W-:Y:S01]  /*3090*/  @!P1 FMUL.FTZ R56, R40, R44 ;  /* 0x0000002c28389220 */ /* 0x000fe20000410000 */
[----:B------:R-:W-:Y:S01]  /*30a0*/  @!P1 FFMA.FTZ R7, R44, R42, R7 ;  /* 0x0000002a2c079223 */ /* 0x000fe20000010007 */
[----:B------:R-:W-:Y:S01]  /*30b0*/  @!P1 FFMA.FTZ R57, R46, R31, -R57 ;  /* 0x0000001f2e399223 */ /* 0x000fe20000010839 */
[----:B------:R-:W-:Y:S01]  /*30c0*/  @!P1 FFMA.FTZ R8, R49, R46, R8 ;  /* 0x0000002e31089223 */ /* 0x000fe20000010008 */
[----:B------:R-:W-:Y:S01]  /*30d0*/  @!P1 FFMA.FTZ R56, R42, R27, -R56 ;  /* 0x0000001b2a389223 */ /* 0x000fe20000010838 */
[----:B------:R-:W-:Y:S02]  /*30e0*/  @!P1 F2FP.F16.F32.PACK_AB R51, R6, R51 ;  /* 0x000000330633923e */ /* 0x000fe400000000ff */
[----:B------:R-:W-:Y:S02]  /*30f0*/  @!P1 MOV R32, R50 ;  /* 0x0000003200209202 */ /* 0x000fe40000000f00 */
[----:B------:R-:W-:Y:S02]  /*3100*/  @!P1 F2FP.F16.F32.PACK_AB R56, R7, R56 ;  /* 0x000000380738923e */ /* 0x000fe400000000ff */
[----:B------:R-:W-:Y:S02]  /*3110*/  @!P1 F2FP.F16.F32.PACK_AB R57, R8, R57 ;  /* 0x000000390839923e */ /* 0x000fe400000000ff */
[----:B------:R-:W-:Y:S02]  /*3120*/  @!P1 MOV R33, R51 ;  /* 0x0000003300219202 */ /* 0x000fe40000000f00 */
[----:B------:R-:W-:Y:S02]  /*3130*/  @!P1 MOV R34, R56 ;  /* 0x0000003800229202 */ /* 0x000fe40000000f00 */
[----:B------:R-:W-:Y:S02]  /*3140*/  @!P1 MOV R35, R57 ;  /* 0x0000003900239202 */ /* 0x000fe40000000f00 */
[----:B------:R-:W-:Y:S03]  /*3150*/  ISETP.GE.AND P1, PT, R17, R26, PT ;  /* 0x0000001a1100720c */ /* 0x000fe60003f26270 */
[----:B------:R2:W-:Y:S08]  /*3160*/  STG.E.128 desc[UR4][R78.64+0x80], R32 ;  /* 0x000080204e007986 */ /* 0x0005f0000c101d04 */
[----:B------:R-:W3:Y:S08]  /*3170*/  LDG.E.128 R36, desc[UR4][R22.64+0x100] ;  /* 0x0001000416247981 */ /* 0x000ef0000c1e1d00 */
[----:B------:R-:W4:Y:S06]  /*3180*/  @!P0 LDG.E.64 R30, desc[UR4][R24.64+0x80] ;  /* 0x00008004181e8981 */ /* 0x000f2c000c1e1b00 */
[----:B------:R-:W5:Y:S01]  /*3190*/  @!P0 LDG.E.64 R48, desc[UR4][R52.64+0x80] ;  /* 0x0000800434308981 */ /* 0x000f62000c1e1b00 */
[----:B---3--:R-:W-:Y:S02]  /*31a0*/  @!P0 MOV R41, R36 ;  /* 0x0000002400298202 */ /* 0x008fe40000000f00 */
[----:B--2---:R-:W-:Y:S02]  /*31b0*/  @!P0 MOV R34, R38 ;  /* 0x0000002600228202 */ /* 0x004fe40000000f00 */
[----:B------:R-:W-:Y:S01]  /*31c0*/  @!P0 MOV R33, R39 ;  /* 0x0000002700218202 */ /* 0x000fe20000000f00 */
[--C-:B------:R-:W-:Y:S01]  /*31d0*/  @!P0 HADD2.F32 R43, -RZ, R41.reuse.H1_H1 ;  /* 0x30000029ff2b8230 */ /* 0x100fe20000004100 */
[----:B------:R-:W-:Y:S01]  /*31e0*/  @!P0 MOV R32, R37 ;  /* 0x0000002500208202 */ /* 0x000fe20000000f00 */
[----:B------:R-:W-:Y:S02]  /*31f0*/  @!P0 HADD2.F32 R45, -RZ, R41.H0_H0 ;  /* 0x20000029ff2d8230 */ /* 0x000fe40000004100 */
[--C-:B----4-:R-:W-:Y:S02]  /*3200*/  @!P0 HADD2.F32 R40, -RZ, R30.reuse.H0_H0 ;  /* 0x2000001eff288230 */ /* 0x110fe40000004100 */
[----:B------:R-:W-:Y:S02]  /*3210*/  @!P0 HADD2.F32 R30, -RZ, R30.H1_H1 ;  /* 0x3000001eff1e8230 */ /* 0x000fe40000004100 */
[----:B------:R-:W-:Y:S02]  /*3220*/  @!P0 HADD2.F32 R35, -RZ, R32.H1_H1 ;  /* 0x30000020ff238230 */ /* 0x000fe40000004100 */
[----:B------:R-:W-:Y:S01]  /*3230*/  @!P0 FMUL.FTZ R9, R43, R40 ;  /* 0x000000282b098220 */ /* 0x000fe20000410000 */
[--C-:B-----5:R-:W-:Y:S02]  /*3240*/  @!P0 HADD2.F32 R42, -RZ, R48.reuse.H0_H0 ;  /* 0x20000030ff2a8230 */ /* 0x120fe40000004100 */
        /* <DEDUP_REMOVED lines=11> */
[----:B------:R-:W-:Y:S01]  /*3300*/  @!P0 F2FP.F16.F32.PACK_AB R50, R9, R50 ;  /* 0x000000320932823e */ /* 0x000fe200000000ff */
[----:B------:R-:W-:Y:S02]  /*3310*/  @!P0 HADD2.F32 R49, -RZ, R49.H1_H1 ;  /* 0x30000031ff318230 */ /* 0x000fe40000004100 */
[----:B------:R-:W-:Y:S01]  /*3320*/  @!P0 FFMA.FTZ R10, R47, R45, R10 ;  /* 0x0000002d2f0a8223 */ /* 0x000fe2000001000a */
[--C-:B------:R-:W-:Y:S01]  /*3330*/  @!P0 HADD2.F32 R32, -RZ, R33.reuse.H1_H1 ;  /* 0x30000021ff208230 */ /* 0x100fe20000004100 */
[----:B------:R-:W-:Y:S01]  /*3340*/  @!P0 MOV R36, R50 ;  /* 0x0000003200248202 */ /* 0x000fe20000000f00 */
[----:B------:R-:W-:Y:S02]  /*3350*/  @!P0 HADD2.F32 R42, -RZ, R34.H0_H0 ;  /* 0x20000022ff2a8230 */ /* 0x000fe40000004100 */
[----:B------:R-:W-:Y:S01]  /*3360*/  @!P0 FMUL.FTZ R11, R40, R27 ;  /* 0x0000001b280b8220 */ /* 0x000fe20000410000 */
[----:B------:R-:W-:Y:S02]  /*3370*/  @!P0 HADD2.F32 R46, -RZ, R33.H0_H0 ;  /* 0x20000021ff2e8230 */ /* 0x000fe40000004100 */
[C---:B------:R-:W-:Y:S01]  /*3380*/  @!P0 FMUL.FTZ R57, R32.reuse, R49 ;  /* 0x0000003120398220 */ /* 0x040fe20000410000 */
[-C--:B------:R-:W-:Y:S01]  /*3390*/  @!P0 FMUL.FTZ R12, R32, R31.reuse ;  /* 0x0000001f200c8220 */ /* 0x080fe20000410000 */
[----:B------:R-:W-:Y:S01]  /*33a0*/  @!P0 FMUL.FTZ R56, R40, R44 ;  /* 0x0000002c28388220 */ /* 0x000fe20000410000 */
[----:B------:R-:W-:Y:S01]  /*33b0*/  @!P0 FFMA.FTZ R11, R44, R42, R11 ;  /* 0x0000002a2c0b8223 */ /* 0x000fe2000001000b */
[----:B------:R-:W-:Y:S01]  /*33c0*/  @!P0 FFMA.FTZ R51, R45, R30, -R51 ;  /* 0x0000001e2d338223 */ /* 0x000fe20000010833 */
[----:B------:R-:W-:Y:S01]  /*33d0*/  @!P0 FFMA.FTZ R57, R46, R31, -R57 ;  /* 0x0000001f2e398223 */ /* 0x000fe20000010839 */
[----:B------:R-:W-:Y:S01]  /*33e0*/  @!P0 FFMA.FTZ R12, R49, R46, R12 ;  /* 0x0000002e310c8223 */ /* 0x000fe2000001000c */
[----:B------:R-:W-:Y:S02]  /*33f0*/  @!P0 FFMA.FTZ R56, R42, R27, -R56 ;  /* 0x0000001b2a388223 */ /* 0x000fe40000010838 */
[----:B------:R-:W-:Y:S02]  /*3400*/  @!P0 F2FP.F16.F32.PACK_AB R51, R10, R51 ;  /* 0x000000330a33823e */ /* 0x000fe400000000ff */
[----:B------:R-:W-:Y:S02]  /*3410*/  @!P0 F2FP.F16.F32.PACK_AB R57, R12, R57 ;  /* 0x000000390c39823e */ /* 0x000fe400000000ff */
[----:B------:R-:W-:Y:S02]  /*3420*/  @!P0 F2FP.F16.F32.PACK_AB R56, R11, R56 ;  /* 0x000000380b38823e */ /* 0x000fe400000000ff */
[----:B------:R-:W-:Y:S02]  /*3430*/  @!P0 MOV R37, R51 ;  /* 0x0000003300258202 */ /* 0x000fe40000000f00 */
[----:B------:R-:W-:Y:S02]  /*3440*/  @!P0 MOV R38, R56 ;  /* 0x0000003800268202 */ /* 0x000fe40000000f00 */
[----:B------:R-:W-:Y:S05]  /*3450*/  @!P0 MOV R39, R57 ;  /* 0x0000003900278202 */ /* 0x000fea0000000f00 */
        /* <DEDUP_REMOVED lines=14> */
[----:B-----5:R-:W-:Y:S02]  /*3540*/  @!P1 HADD2.F32 R42, -RZ, R48.H0_H0 ;  /* 0x20000030ff2a9230 */ /* 0x020fe40000004100 */
[----:B------:R-:W-:Y:S02]  /*3550*/  @!P1 HADD2.F32 R27, -RZ, R31.H0_H0 ;  /* 0x2000001fff1b9230 */ /* 0x000fe40000004100 */
[----:B------:R-:W-:Y:S01]  /*3560*/  @!P1 FMUL.FTZ R14, R39, R30 ;  /* 0x0000001e270e9220 */ /* 0x000fe20000410000 */
[----:B------:R-:W-:Y:S02]  /*3570*/  @!P1 HADD2.F32 R44, -RZ, R49.H0_H0 ;  /* 0x20000031ff2c9230 */ /* 0x000fe40000004100 */
[----:B------:R-:W-:Y:S01]  /*3580*/  @!P1 FMUL.FTZ R50, R43, R42 ;  /* 0x0000002a2b329220 */ /* 0x000fe20000410000 */
[----:B------:R-:W-:Y:S01]  /*3590*/  @!P1 FFMA.FTZ R13, R42, R45, R13 ;  /* 0x0000002d2a0d9223 */ /* 0x000fe2000001000d */
[----:B------:R-:W-:Y:S02]  /*35a0*/  @!P1 HADD2.F32 R31, -RZ, R31.H1_H1 ;  /* 0x3000001fff1f9230 */ /* 0x000fe40000004100 */
[----:B------:R-:W-:Y:S01]  /*35b0*/  @!P1 FFMA.FTZ R50, R45, R40, -R50 ;  /* 0x000000282d329223 */ /* 0x000fe20000010832 */
[----:B------:R-:W-:Y:S02]  /*35c0*/  @!P1 HADD2.F32 R45, -RZ, R36.H0_H0 ;  /* 0x20000024ff2d9230 */ /* 0x000fe40000004100 */
[----:B------:R-:W-:Y:S02]  /*35d0*/  @!P1 HADD2.F32 R40, -RZ, R38.H1_H1 ;  /* 0x30000026ff289230 */ /* 0x000fe40000004100 */
[----:B------:R-:W-:Y:S01]  /*35e0*/  @!P1 F2FP.F16.F32.PACK_AB R50, R13, R50 ;  /* 0x000000320d32923e */ /* 0x000fe200000000ff */
[----:B------:R-:W-:Y:S02]  /*35f0*/  @!P1 HADD2.F32 R47, -RZ, R48.H1_H1 ;  /* 0x30000030ff2f9230 */ /* 0x000fe40000004100 */
[----:B------:R-:W-:Y:S01]  /*3600*/  @!P1 HADD2.F32 R49, -RZ, R49.H1_H1 ;  /* 0x30000031ff319230 */ /* 0x000fe20000004100 */
[----:B------:R-:W-:Y:S01]  /*3610*/  @!P1 MOV R32, R50 ;  /* 0x0000003200209202 */ /* 0x000fe20000000f00 */
[--C-:B------:R-:W-:Y:S02]  /*3620*/  @!P1 HADD2.F32 R36, -RZ, R37.reuse.H1_H1 ;  /* 0x30000025ff249230 */ /* 0x100fe40000004100 */
[C---:B------:R-:W-:Y:S01]  /*3630*/  @!P1 FMUL.FTZ R15, R40.reuse, R27 ;  /* 0x0000001b280f9220 */ /* 0x040fe20000410000 */
[----:B------:R-:W-:Y:S02]  /*3640*/  @!P1 HADD2.F32 R42, -RZ, R38.H0_H0 ;  /* 0x20000026ff2a9230 */ /* 0x000fe40000004100 */
[----:B------:R-:W-:Y:S01]  /*3650*/  @!P1 FMUL.FTZ R51, R39, R47 ;  /* 0x0000002f27339220 */ /* 0x000fe20000410000 */
[----:B------:R-:W-:Y:S02]  /*3660*/  @!P1 HADD2.F32 R46, -RZ, R37.H0_H0 ;  /* 0x20000025ff2e9230 */ /* 0x000fe40000004100 */
[----:B------:R-:W-:Y:S01]  /*3670*/  @!P1 FMUL.FTZ R56, R40, R44 ;  /* 0x0000002c28389220 */ /* 0x000fe20000410000 */
[C---:B------:R-:W-:Y:S01]  /*3680*/  @!P1 FMUL.FTZ R57, R36.reuse, R49 ;  /* 0x0000003124399220 */ /* 0x040fe20000410000 */
[----:B------:R-:W-:Y:S01]  /*3690*/  @!P1 FMUL.FTZ R16, R36, R31 ;  /* 0x0000001f24109220 */ /* 0x000fe20000410000 */
[----:B------:R-:W-:Y:S01]  /*36a0*/  @!P1 FFMA.FTZ R14, R47, R45, R14 ;  /* 0x0000002d2f0e9223 */ /* 0x000fe2000001000e */
        /* <DEDUP_REMOVED lines=12> */
.L_x_3513:
[----:B---3--:R-:W-:Y:S05]  /*3770*/  BSYNC.RECONVERGENT B0 ;  /* 0x0000000000007941 */ /* 0x008fea0003800200 */
.L_x_3512:
[----:B------:R-:W-:Y:S04]  /*3780*/  BSSY.RECONVERGENT B0, `(.L_x_3514) ;  /* 0x00000ca000007945 */ /* 0x000fe80003800200 */
[----:B------:R-:W-:Y:S05]  /*3790*/  @!P5 BRA `(.L_x_3515) ;  /* 0x0000000c0020d947 */ /* 0x000fea0003800000 */
[C---:B------:R-:W-:Y:S02]  /*37a0*/  LEA R56, P1, R95.reuse, R22, 0x1 ;  /* 0x000000165f387211 */ /* 0x040fe400078208ff */
[----:B------:R-:W-:Y:S02]  /*37b0*/  ISETP.GE.AND P0, PT, R20, R26, PT ;  /* 0x0000001a1400720c */ /* 0x000fe40003f06270 */
[----:B------:R-:W-:Y:S02]  /*37c0*/  LEA.HI.X R57, R95, R23, R93, 0x1, P1 ;  /* 0x000000175f397211 */ /* 0x000fe400008f0c5d */
[----:B------:R-:W-:Y:S02]  /*37d0*/  LEA R50, P2, R59, R78, 0x1 ;  /* 0x0000004e3b327211 */ /* 0x000fe400078408ff */
[----:B------:R-:W-:Y:S01]  /*37e0*/  ISETP.GE.AND P1, PT, R19, R26, PT ;  /* 0x0000001a1300720c */ /* 0x000fe20003f26270 */
[----:B------:R-:W2:Y:S08]  /*37f0*/  LDG.E.128 R36, desc[UR4][R56.64] ;  /* 0x0000000438247981 */ /* 0x000eb0000c1e1d00 */
[----:B------:R-:W3:Y:S06]  /*3800*/  @!P0 LDG.E.64 R48, desc[UR4][R54.64] ;  /* 0x0000000436308981 */ /* 0x000eec000c1e1b00 */
[----:B------:R-:W4:Y:S01]  /*3810*/  @!P0 LDG.E.64 R30, desc[UR4][R28.64] ;  /* 0x000000041c1e8981 */ /* 0x000f22000c1e1b00 */
[--C-:B---3--:R-:W-:Y:S01]  /*3820*/  @!P0 HADD2.F32 R45, -RZ, R48.reuse.H0_H0 ;  /* 0x20000030ff2d8230 */ /* 0x108fe20000004100 */
[----:B--2---:R-:W-:Y:S01]  /*3830*/  @!P0 MOV R34, R36 ;  /* 0x0000002400228202 */ /* 0x004fe20000000f00 */
[----:B------:R-:W-:Y:S01]  /*3840*/  @!P0 HADD2.F32 R44, -RZ, R49.H0_H0 ;  /* 0x20000031ff2c8230 */ /* 0x000fe20000004100 */
[----:B------:R-:W-:Y:S01]  /*3850*/  @!P0 MOV R32, R37 ;  /* 0x0000002500208202 */ /* 0x000fe20000000f00 */
[----:B------:R-:W-:Y:S02]  /*3860*/  @!P0 HADD2.F32 R47, -RZ, R48.H1_H1 ;  /* 0x30000030ff2f8230 */ /* 0x000fe40000004100 */
[----:B------:R-:W-:Y:S02]  /*3870*/  @!P0 HADD2.F32 R40, -RZ, R34.H1_H1 ;  /* 0x30000022ff288230 */ /* 0x000fe40000004100 */
[----:B----4-:R-:W-:Y:S02]  /*3880*/  @!P0 HADD2.F32 R33, -RZ, R30.H0_H0 ;  /* 0x2000001eff218230 */ /* 0x010fe40000004100 */
[----:B------:R-:W-:Y:S02]  /*3890*/  @!P0 HADD2.F32 R42, -RZ, R34.H0_H0 ;  /* 0x20000022ff2a8230 */ /* 0x000fe40000004100 */
[C---:B------:R-:W-:Y:S01]  /*38a0*/  @!P0 FMUL.FTZ R51, R40.reuse, R45 ;  /* 0x0000002d28338220 */ /* 0x040fe20000410000 */
[----:B------:R-:W-:Y:S01]  /*38b0*/  @!P0 HADD2.F32 R30, -RZ, R30.H1_H1 ;  /* 0x3000001eff1e8230 */ /* 0x000fe20000004100 */
[----:B------:R-:W-:Y:S01]  /*38c0*/  @!P0 MOV R34, R38 ;  /* 0x0000002600228202 */ /* 0x000fe20000000f00 */
[----:B------:R-:W-:Y:S02]  /*38d0*/  @!P0 HADD2.F32 R35, -RZ, R32.H1_H1 ;  /* 0x30000020ff238230 */ /* 0x000fe40000004100 */
[-C--:B------:R-:W-:Y:S01]  /*38e0*/  @!P0 FMUL.FTZ R0, R40, R33.reuse ;  /* 0x0000002128008220 */ /* 0x080fe20000410000 */
        /* <DEDUP_REMOVED lines=31> */
[----:B------:R-:W-:Y:S02]  /*3ae0*/  LEA.HI.X R51, R59, R79, R60, 0x1, P2 ;  /* 0x0000004f3b337211 */ /* 0x000fe400010f0c3c */
        /* <DEDUP_REMOVED lines=147> */
.L_x_3515:
[----:B------:R-:W-:Y:S05]  /*4420*/  BSYNC.RECONVERGENT B0 ;  /* 0x0000000000007941 */ /* 0x000fea0003800200 */
.L_x_3514:
[----:B------:R-:W-:Y:S04]  /*4430*/  BSSY.RECONVERGENT B0, `(.L_x_3516) ;  /* 0x00000d0000007945 */ /* 0x000fe80003800200 */
[----:B------:R-:W-:Y:S05]  /*4440*/  @!P4 BRA `(.L_x_3517) ;  /* 0x0000000c0038c947 */ /* 0x000fea0003800000 */
[----:B------:R-:W4:Y:S01]  /*4450*/  LDC.64 R110, c[0x0][0x4a8] ;  /* 0x00012a00ff6e7b82 */ /* 0x000f220000000a00 */
[----:B------:R-:W-:Y:S02]  /*4460*/  ISETP.GE.AND P0, PT, R20, R26, PT ;  /* 0x0000001a1400720c */ /* 0x000fe40003f06270 */
[C---:B------:R-:W-:Y:S02]  /*4470*/  LEA R56, P1, R69.reuse, R54, 0x5 ;  /* 0x0000003645387211 */ /* 0x040fe400078228ff */
[C---:B------:R-:W-:Y:S02]  /*4480*/  LEA R40, P2, R69.reuse, R28, 0x5 ;  /* 0x0000001c45287211 */ /* 0x040fe400078428ff */
[C---:B------:R-:W-:Y:S02]  /*4490*/  LEA.HI.X.SX32 R57, R69.reuse, R55, 0x5, P1 ;  /* 0x0000003745397211 */ /* 0x040fe400008f2eff */
[----:B------:R-:W-:Y:S02]  /*44a0*/  LEA.HI.X.SX32 R41, R69, R29, 0x5, P2 ;  /* 0x0000001d45297211 */ /* 0x000fe400010f2eff */
[----:B------:R-:W-:Y:S03]  /*44b0*/  ISETP.GE.AND P1, PT, R19, R26, PT ;  /* 0x0000001a1300720c */ /* 0x000fe60003f26270 */
[----:B---3--:R-:W3:Y:S06]  /*44c0*/  @!P0 LDG.E.64 R50, desc[UR4][R56.64] ;  /* 0x0000000438328981 */ /* 0x008eec000c1e1b00 */
[----:B------:R-:W2:Y:S01]  /*44d0*/  @!P0 LDG.E.64 R30, desc[UR4][R40.64] ;  /* 0x00000004281e8981 */ /* 0x000ea2000c1e1b00 */
[--C-:B---3--:R-:W-:Y:S01]  /*44e0*/  @!P0 HADD2.F32 R47, -RZ, R50.reuse.H0_H0 ;  /* 0x20000032ff2f8230 */ /* 0x108fe20000004100 */
[C---:B----4-:R-:W-:Y:S01]  /*44f0*/  LEA R114, P4, R110.reuse, R22, 0x6 ;  /* 0x000000166e727211 */ /* 0x050fe200078830ff */
[----:B------:R-:W-:Y:S02]  /*4500*/  @!P0 HADD2.F32 R46, -RZ, R51.H0_H0 ;  /* 0x20000033ff2e8230 */ /* 0x000fe40000004100 */
[----:B------:R-:W-:Y:S01]  /*4510*/  @!P0 HADD2.F32 R49, -RZ, R50.H1_H1 ;  /* 0x30000032ff318230 */ /* 0x000fe20000004100 */
[----:B------:R-:W-:Y:S01]  /*4520*/  LEA.HI.X R115, R110, R23, R111, 0x6, P4 ;  /* 0x000000176e737211 */ /* 0x000fe200020f346f */
[--C-:B--2---:R-:W-:Y:S01]  /*4530*/  @!P0 HADD2.F32 R33, -RZ, R30.reuse.H0_H0 ;  /* 0x2000001eff218230 */ /* 0x104fe20000004100 */
[----:B------:R-:W2:Y:S01]  /*4540*/  LDC.64 R110, c[0x0][0x3b8] ;  /* 0x0000ee00ff6e7b82 */ /* 0x000ea20000000a00 */
[----:B------:R-:W-:Y:S02]  /*4550*/  @!P0 HADD2.F32 R30, -RZ, R30.H1_H1 ;  /* 0x3000001eff1e8230 */ /* 0x000fe40000004100 */
[--C-:B------:R-:W-:Y:S01]  /*4560*/  @!P0 HADD2.F32 R27, -RZ, R31.reuse.H0_H0 ;  /* 0x2000001fff1b8230 */ /* 0x100fe20000004100 */
[----:B------:R-:W3:Y:S01]  /*4570*/  LDG.E.128 R36, desc[UR4][R114.64] ;  /* 0x0000000472247981 */ /* 0x000ee2000c1e1d00 */
[----:B------:R-:W-:Y:S02]  /*4580*/  @!P0 HADD2.F32 R31, -RZ, R31.H1_H1 ;  /* 0x3000001fff1f8230 */ /* 0x000fe40000004100 */
[----:B------:R-:W-:Y:S01]  /*4590*/  @!P0 HADD2.F32 R51, -RZ, R51.H1_H1 ;  /* 0x30000033ff338230 */ /* 0x000fe20000004100 */
[----:B--2---:R-:W-:Y:S02]  /*45a0*/  LEA R112, P2, R110, R78, 0x6 ;  /* 0x0000004e6e707211 */ /* 0x004fe400078430ff */
[----:B---3--:R-:W-:Y:S05]  /*45b0*/  @!P0 MOV R32, R36 ;  /* 0x0000002400208202 */ /* 0x008fea0000000f00 */
[--C-:B------:R-:W-:Y:S02]  /*45c0*/  @!P0 HADD2.F32 R34, -RZ, R32.reuse.H1_H1 ;  /* 0x30000020ff228230 */ /* 0x100fe40000004100 */
[----:B------:R-:W-:Y:S01]  /*45d0*/  @!P0 HADD2.F32 R44, -RZ, R32.H0_H0 ;  /* 0x20000020ff2c8230 */ /* 0x000fe20000004100 */
[----:B------:R-:W-:Y:S02]  /*45e0*/  @!P0 MOV R32, R37 ;  /* 0x0000002500208202 */ /* 0x000fe40000000f00 */
[C---:B------:R-:W-:Y:S01]  /*45f0*/  @!P0 FMUL.FTZ R113, R34.reuse, R47 ;  /* 0x0000002f22718220 */ /* 0x040fe20000410000 */
[-C--:B------:R-:W-:Y:S01]  /*4600*/  @!P0 FMUL.FTZ R0, R34, R33.reuse ;  /* 0x0000002122008220 */ /* 0x080fe20000410000 */
[----:B------:R-:W-:Y:S01]  /*4610*/  @!P0 MOV R34, R38 ;  /* 0x0000002600228202 */ /* 0x000fe20000000f00 */
[--C-:B------:R-:W-:Y:S02]  /*4620*/  @!P0 HADD2.F32 R35, -RZ, R32.reuse.H1_H1 ;  /* 0x30000020ff238230 */ /* 0x100fe40000004100 */
[----:B------:R-:W-:Y:S01]  /*4630*/  @!P0 FFMA.FTZ R113, R44, R33, -R113 ;  /* 0x000000212c718223 */ /* 0x000fe20000010871 */
[----:B------:R-:W-:Y:S01]  /*4640*/  @!P0 MOV R33, R39 ;  /* 0x0000002700218202 */ /* 0x000fe20000000f00 */
[----:B------:R-:W-:Y:S01]  /*4650*/  @!P0 FFMA.FTZ R0, R47, R44, R0 ;  /* 0x0000002c2f008223 */ /* 0x000fe20000010000 */
[----:B------:R-:W-:Y:S02]  /*4660*/  @!P0 HADD2.F32 R47, -RZ, R32.H0_H0 ;  /* 0x20000020ff2f8230 */ /* 0x000fe40000004100 */
[CC--:B------:R-:W-:Y:S01]  /*4670*/  @!P0 FMUL.FTZ R2, R35.reuse, R30.reuse ;  /* 0x0000001e23028220 */ /* 0x0c0fe20000410000 */
[--C-:B------:R-:W-:Y:S02]  /*4680*/  @!P0 HADD2.F32 R42, -RZ, R34.reuse.H1_H1 ;  /* 0x30000022ff2a8230 */ /* 0x100fe40000004100 */
[----:B------:R-:W-:Y:S01]  /*4690*/  @!P0 FMUL.FTZ R117, R35, R49 ;  /* 0x0000003123758220 */ /* 0x000fe20000410000 */
[--C-:B------:R-:W-:Y:S02]  /*46a0*/  @!P0 HADD2.F32 R32, -RZ, R33.reuse.H1_H1 ;  /* 0x30000021ff208230 */ /* 0x100fe40000004100 */
[----:B------:R-:W-:Y:S01]  /*46b0*/  @!P0 FFMA.FTZ R2, R49, R47, R2 ;  /* 0x0000002f31028223 */ /* 0x000fe20000010002 */
[----:B------:R-:W-:Y:S02]  /*46c0*/  @!P0 HADD2.F32 R44, -RZ, R34.H0_H0 ;  /* 0x20000022ff2c8230 */ /* 0x000fe40000004100 */
[----:B------:R-:W-:Y:S01]  /*46d0*/  @!P0 FFMA.FTZ R117, R47, R30, -R117 ;  /* 0x0000001e2f758223 */ /* 0x000fe20000010875 */
        /* <DEDUP_REMOVED lines=13> */
[----:B------:R-:W-:Y:S02]  /*47b0*/  LEA.HI.X R113, R110, R79, R111, 0x6, P2 ;  /* 0x0000004f6e717211 */ /* 0x000fe400010f346f */
[----:B------:R-:W-:Y:S02]  /*47c0*/  @!P0 MOV R36, R118 ;  /* 0x0000007600248202 */ /* 0x000fe40000000f00 */
        /* <DEDUP_REMOVED lines=116> */
[--C-:B------:R-:W-:Y:S02]  /*4f10*/  @!P1 HADD2.F32 R27, -RZ, R31.reuse.H0_H0 ;  /* 0x2000001fff1b9230 */ /* 0x100fe40000004100 */
[----:B------:R-:W-:Y:S01]  /*4f20*/  @!P1 FMUL.FTZ R14, R39, R30 ;  /* 0x0000001e270e9220 */ /* 0x000fe20000410000 */
[----:B------:R-:W-:Y:S02]  /*4f30*/  @!P1 HADD2.F32 R40, -RZ, R38.H1_H1 ;  /* 0x30000026ff289230 */ /* 0x000fe40000004100 */
[----:B------:R-:W-:Y:S01]  /*4f40*/  @!P1 FMUL.FTZ R110, R45, R44 ;  /* 0x0000002c2d6e9220 */ /* 0x000fe20000410000 */
[----:B------:R-:W-:Y:S01]  /*4f50*/  @!P1 FFMA.FTZ R13, R44, R47, R13 ;  /* 0x0000002f2c0d9223 */ /* 0x000fe2000001000d */
[----:B------:R-:W-:Y:S02]  /*4f60*/  @!P1 HADD2.F32 R31, -RZ, R31.H1_H1 ;  /* 0x3000001fff1f9230 */ /* 0x000fe40000004100 */
[----:B------:R-:W-:Y:S01]  /*4f70*/  @!P1 FFMA.FTZ R110, R47, R42, -R110 ;  /* 0x0000002a2f6e9223 */ /* 0x000fe2000001086e */
[----:B------:R-:W-:Y:S02]  /*4f80*/  @!P1 HADD2.F32 R47, -RZ, R36.H0_H0 ;  /* 0x20000024ff2f9230 */ /* 0x000fe40000004100 */
[C---:B------:R-:W-:Y:S01]  /*4f90*/  @!P1 FMUL.FTZ R15, R40.reuse, R27 ;  /* 0x0000001b280f9220 */ /* 0x040fe20000410000 */
[----:B------:R-:W-:Y:S01]  /*4fa0*/  @!P1 HADD2.F32 R49, -RZ, R56.H1_H1 ;  /* 0x30000038ff319230 */ /* 0x000fe20000004100 */
[----:B------:R-:W-:Y:S01]  /*4fb0*/  @!P1 F2FP.F16.F32.PACK_AB R110, R13, R110 ;  /* 0x0000006e0d6e923e */ /* 0x000fe200000000ff */
[--C-:B------:R-:W-:Y:S02]  /*4fc0*/  @!P1 HADD2.F32 R46, -RZ, R57.reuse.H0_H0 ;  /* 0x20000039ff2e9230 */ /* 0x100fe40000004100 */
[----:B------:R-:W-:Y:S01]  /*4fd0*/  @!P1 HADD2.F32 R51, -RZ, R57.H1_H1 ;  /* 0x30000039ff339230 */ /* 0x000fe20000004100 */
[----:B------:R-:W-:Y:S01]  /*4fe0*/  @!P1 MOV R32, R110 ;  /* 0x0000006e00209202 */ /* 0x000fe20000000f00 */
[--C-:B------:R-:W-:Y:S02]  /*4ff0*/  @!P1 HADD2.F32 R36, -RZ, R37.reuse.H1_H1 ;  /* 0x30000025ff249230 */ /* 0x100fe40000004100 */
[----:B------:R-:W-:Y:S01]  /*5000*/  @!P1 FMUL.FTZ R111, R39, R49 ;  /* 0x00000031276f9220 */ /* 0x000fe20000410000 */
[----:B------:R-:W-:Y:S02]  /*5010*/  @!P1 HADD2.F32 R44, -RZ, R38.H0_H0 ;  /* 0x20000026ff2c9230 */ /* 0x000fe40000004100 */
[----:B------:R-:W-:Y:S01]  /*5020*/  @!P1 FMUL.FTZ R114, R40, R46 ;  /* 0x0000002e28729220 */ /* 0x000fe20000410000 */
[----:B------:R-:W-:Y:S02]  /*5030*/  @!P1 HADD2.F32 R48, -RZ, R37.H0_H0 ;  /* 0x20000025ff309230 */ /* 0x000fe40000004100 */
        /* <DEDUP_REMOVED lines=15> */
.L_x_3517:
[----:B------:R-:W-:Y:S05]  /*5130*/  BSYNC.RECONVERGENT B0 ;  /* 0x0000000000007941 */ /* 0x000fea0003800200 */
.L_x_3516:
[----:B------:R-:W-:Y:S04]  /*5140*/  BSSY.RECONVERGENT B0, `(.L_x_3518) ;  /* 0x00000d2000007945 */ /* 0x000fe80003800200 */
[----:B------:R-:W-:Y:S05]  /*5150*/  @!P3 BRA `(.L_x_3519) ;  /* 0x0000000c0040b947 */ /* 0x000fea0003800000 */
[----:B---3--:R-:W3:Y:S01]  /*5160*/  LDC.64 R50, c[0x0][0x4a8] ;  /* 0x00012a00ff327b82 */ /* 0x008ee20000000a00 */
[----:B------:R-:W-:Y:S02]  /*5170*/  ISETP.GE.AND P0, PT, R20, R26, PT ;  /* 0x0000001a1400720c */ /* 0x000fe40003f06270 */
[C---:B------:R-:W-:Y:S02]  /*5180*/  LEA R36, P2, R69.reuse, R28, 0x6 ;  /* 0x0000001c45247211 */ /* 0x040fe400078430ff */
[C---:B------:R-:W-:Y:S03]  /*5190*/  LEA R48, P1, R69.reuse, R54, 0x6 ;  /* 0x0000003645307211 */ /* 0x040fe600078230ff */
[----:B------:R-:W5:Y:S01]  /*51a0*/  LDC.64 R10, c[0x0][0x3b8] ;  /* 0x0000ee00ff0a7b82 */ /* 0x000f620000000a00 */
[C---:B------:R-:W-:Y:S02]  /*51b0*/  LEA.HI.X.SX32 R37, R69.reuse, R29, 0x6, P2 ;  /* 0x0000001d45257211 */ /* 0x040fe400010f36ff */
[----:B------:R-:W-:Y:S02]  /*51c0*/  LEA.HI.X.SX32 R49, R69, R55, 0x6, P1 ;  /* 0x0000003745317211 */ /* 0x000fe400008f36ff */
[----:B------:R-:W-:Y:S03]  /*51d0*/  ISETP.GE.AND P1, PT, R19, R26, PT ;  /* 0x0000001a1300720c */ /* 0x000fe60003f26270 */
[----:B------:R-:W2:Y:S06]  /*51e0*/  @!P0 LDG.E.64 R42, desc[UR4][R48.64] ;  /* 0x00000004302a8981 */ /* 0x000eac000c1e1b00 */
[----:B------:R-:W4:Y:S01]  /*51f0*/  @!P0 LDG.E.64 R14, desc[UR4][R36.64] ;  /* 0x00000004240e8981 */ /* 0x000f22000c1e1b00 */
[----:B---3--:R-:W-:Y:S02]  /*5200*/  IMAD R9, R51, 0x60, RZ ;  /* 0x0000006033097824 */ /* 0x008fe400078e02ff */
[----:B------:R-:W-:Y:S04]  /*5210*/  IMAD.WIDE.U32 R50, R50, 0x60, R22 ;  /* 0x0000006032327825 */ /* 0x000fe800078e0016 */
[----:B-----5:R-:W-:Y:S01]  /*5220*/  IMAD R11, R11, 0x60, RZ ;  /* 0x000000600b0b7824 */ /* 0x020fe200078e02ff */
[----:B------:R-:W-:Y:S05]  /*5230*/  IADD3 R51, PT, PT, R51, R9, RZ ;  /* 0x0000000933337210 */ /* 0x000fea0007ffe0ff */
[----:B------:R-:W3:Y:S01]  /*5240*/  LDG.E.128 R28, desc[UR4][R50.64] ;  /* 0x00000004321c7981 */ /* 0x000ee2000c1e1d00 */
[--C-:B--2---:R-:W-:Y:S02]  /*5250*/  @!P0 HADD2.F32 R39, -RZ, R42.reuse.H0_H0 ;  /* 0x2000002aff278230 */ /* 0x104fe40000004100 */
[----:B------:R-:W-:Y:S02]  /*5260*/  @!P0 HADD2.F32 R41, -RZ, R42.H1_H1 ;  /* 0x3000002aff298230 */ /* 0x000fe40000004100 */
[----:B------:R-:W-:Y:S02]  /*5270*/  @!P0 HADD2.F32 R44, -RZ, R43.H0_H0 ;  /* 0x2000002bff2c8230 */ /* 0x000fe40000004100 */
[--C-:B----4-:R-:W-:Y:S02]  /*5280*/  @!P0 HADD2.F32 R27, -RZ, R14.reuse.H0_H0 ;  /* 0x2000000eff1b8230 */ /* 0x110fe40000004100 */
[----:B------:R-:W-:Y:S02]  /*5290*/  @!P0 HADD2.F32 R14, -RZ, R14.H1_H1 ;  /* 0x3000000eff0e8230 */ /* 0x000fe40000004100 */
[--C-:B------:R-:W-:Y:S02]  /*52a0*/  @!P0 HADD2.F32 R13, -RZ, R15.reuse.H0_H0 ;  /* 0x2000000fff0d8230 */ /* 0x100fe40000004100 */
[----:B------:R-:W-:Y:S02]  /*52b0*/  @!P0 HADD2.F32 R15, -RZ, R15.H1_H1 ;  /* 0x3000000fff0f8230 */ /* 0x000fe40000004100 */
[----:B------:R-:W-:Y:S01]  /*52c0*/  @!P0 HADD2.F32 R43, -RZ, R43.H1_H1 ;  /* 0x3000002bff2b8230 */ /* 0x000fe20000004100 */
[----:B---3--:R-:W-:Y:S02]  /*52d0*/  @!P0 MOV R32, R28 ;  /* 0x0000001c00208202 */ /* 0x008fe40000000f00 */
[----:B------:R-:W-:Y:S03]  /*52e0*/  @!P0 MOV R16, R29 ;  /* 0x0000001d00108202 */ /* 0x000fe60000000f00 */
[--C-:B------:R-:W-:Y:S02]  /*52f0*/  @!P0 HADD2.F32 R34, -RZ, R32.reuse.H1_H1 ;  /* 0x30000020ff228230 */ /* 0x100fe40000004100 */
[----:B------:R-:W-:Y:S01]  /*5300*/  @!P0 HADD2.F32 R42, -RZ, R32.H0_H0 ;  /* 0x20000020ff2a8230 */ /* 0x000fe20000004100 */
[----:B------:R-:W-:Y:S01]  /*5310*/  @!P0 MOV R32, R30 ;  /* 0x0000001e00208202 */ /* 0x000fe20000000f00 */
[----:B------:R-:W-:Y:S02]  /*5320*/  @!P0 HADD2.F32 R33, -RZ, R16.H1_H1 ;  /* 0x30000010ff218230 */ /* 0x000fe40000004100 */
[C---:B------:R-:W-:Y:S01]  /*5330*/  @!P0 FMUL.FTZ R9, R34.reuse, R39 ;  /* 0x0000002722098220 */ /* 0x040fe20000410000 */
[-C--:B------:R-:W-:Y:S01]  /*5340*/  @!P0 FMUL.FTZ R0, R34, R27.reuse ;  /* 0x0000001b22008220 */ /* 0x080fe20000410000 */
[----:B------:R-:W-:Y:S02]  /*5350*/  @!P0 HADD2.F32 R34, -RZ, R32.H1_H1 ;  /* 0x30000020ff228230 */ /* 0x000fe40000004100 */
[----:B------:R-:W-:Y:S01]  /*5360*/  @!P0 FFMA.FTZ R9, R42, R27, -R9 ;  /* 0x0000001b2a098223 */ /* 0x000fe20000010809 */
[----:B------:R-:W-:Y:S01]  /*5370*/  @!P0 MOV R27, R31 ;  /* 0x0000001f001b8202 */ /* 0x000fe20000000f00 */
[----:B------:R-:W-:Y:S01]  /*5380*/  @!P0 FFMA.FTZ R0, R39, R42, R0 ;  /* 0x0000002a27008223 */ /* 0x000fe20000010000 */
[----:B------:R-:W-:Y:S02]  /*5390*/  @!P0 HADD2.F32 R39, -RZ, R16.H0_H0 ;  /* 0x20000010ff278230 */ /* 0x000fe40000004100 */
[C---:B------:R-:W-:Y:S01]  /*53a0*/  @!P0 FMUL.FTZ R2, R33.reuse, R14 ;  /* 0x0000000e21028220 */ /* 0x040fe20000410000 */
[----:B------:R-:W-:Y:S02]  /*53b0*/  @!P0 HADD2.F32 R42, -RZ, R32.H0_H0 ;  /* 0x20000020ff2a8230 */ /* 0x000fe40000004100 */
[C---:B------:R-:W-:Y:S01]  /*53c0*/  @!P0 FMUL.FTZ R3, R34.reuse, R13 ;  /* 0x0000000d22038220 */ /* 0x040fe20000410000 */
[--C-:B------:R-:W-:Y:S02]  /*53d0*/  @!P0 HADD2.F32 R16, -RZ, R27.reuse.H1_H1 ;  /* 0x3000001bff108230 */ /* 0x100fe40000004100 */
[----:B------:R-:W-:Y:S01]  /*53e0*/  @!P0 FMUL.FTZ R47, R33, R41 ;  /* 0x00000029212f8220 */ /* 0x000fe20000410000 */
[----:B------:R-:W-:Y:S02]  /*53f0*/  @!P0 HADD2.F32 R46, -RZ, R27.H0_H0 ;  /* 0x2000001bff2e8230 */ /* 0x000fe40000004100 */
[----:B------:R-:W-:Y:S01]  /*5400*/  @!P0 FMUL.FTZ R12, R34, R44 ;  /* 0x0000002c220c8220 */ /* 0x000fe20000410000 */
[----:B------:R-:W-:Y:S01]  /*5410*/  @!P0 FFMA.FTZ R2, R41, R39, R2 ;  /* 0x0000002729028223 */ /* 0x000fe20000010002 */
[C---:B------:R-:W-:Y:S01]  /*5420*/  @!P0 FMUL.FTZ R4, R16.reuse, R15 ;  /* 0x0000000f10048220 */ /* 0x040fe20000410000 */
[----:B------:R-:W-:Y:S01]  /*5430*/  @!P0 FMUL.FTZ R57, R16, R43 ;  /* 0x0000002b10398220 */ /* 0x000fe20000410000 */
[----:B------:R-:W-:Y:S01]  /*5440*/  @!P0 FFMA.FTZ R3, R44, R42, R3 ;  /* 0x0000002a2c038223 */ /* 0x000fe20000010003 */
[----:B------:R-:W-:Y:S01]  /*5450*/  @!P0 FFMA.FTZ R47, R39, R14, -R47 ;  /* 0x0000000e272f8223 */ /* 0x000fe2000001082f */
[----:B------:R-:W-:Y:S01]  /*5460*/  @!P0 FFMA.FTZ R12, R42, R13, -R12 ;  /* 0x0000000d2a0c8223 */ /* 0x000fe2000001080c */
[----:B------:R-:W-:Y:S01]  /*5470*/  @!P0 FFMA.FTZ R111, R46, R15, -R57 ;  /* 0x0000000f2e6f8223 */ /* 0x000fe20000010839 */
[----:B------:R-:W-:Y:S04]  /*5480*/  IMAD.WIDE.U32 R56, R10, 0x60, R78 ;  /* 0x000000600a387825 */ /* 0x000fe800078e004e */
[----:B------:R-:W-:Y:S01]  /*5490*/  @!P0 FFMA.FTZ R4, R43, R46, R4 ;  /* 0x0000002e2b048223 */ /* 0x000fe20000010004 */
[----:B------:R-:W-:Y:S02]  /*54a0*/  @!P0 F2FP.F16.F32.PACK_AB R9, R0, R9 ;  /* 0x000000090009823e */ /* 0x000fe400000000ff */
[----:B------:R-:W-:Y:S02]  /*54b0*/  @!P0 F2FP.F16.F32.PACK_AB R10, R2, R47 ;  /* 0x0000002f020a823e */ /* 0x000fe400000000ff */
[----:B------:R-:W-:Y:S02]  /*54c0*/  @!P0 F2FP.F16.F32.PACK_AB R12, R3, R12 ;  /* 0x0000000c030c823e */ /* 0x000fe400000000ff */
[----:B------:R-:W-:Y:S02]  /*54d0*/  @!P0 F2FP.F16.F32.PACK_AB R111, R4, R111 ;  /* 0x0000006f046f823e */ /* 0x000fe400000000ff */
[----:B------:R-:W-:Y:S02]  /*54e0*/  IADD3 R57, PT, PT, R57, R11, RZ ;  /* 0x0000000b39397210 */ /* 0x000fe40007ffe0ff */
        /* <DEDUP_REMOVED lines=12> */
[----:B------:R-:W-:Y:S02]  /*55b0*/  @!P1 HADD2.F32 R40, -RZ, R38.H1_H1 ;  /* 0x30000026ff289230 */ /* 0x000fe40000004100 */
[----:B------:R-:W-:Y:S02]  /*55c0*/  @!P1 HADD2.F32 R30, -RZ, R28.H1_H1 ;  /* 0x3000001cff1e9230 */ /* 0x000fe40000004100 */
[--C-:B----4-:R-:W-:Y:S02]  /*55d0*/  @!P1 HADD2.F32 R42, -RZ, R44.reuse.H0_H0 ;  /* 0x2000002cff2a9230 */ /* 0x110fe40000004100 */
[----:B------:R-:W-:Y:S02]  /*55e0*/  @!P1 HADD2.F32 R39, -RZ, R44.H1_H1 ;  /* 0x3000002cff279230 */ /* 0x000fe40000004100 */
[----:B------:R-:W-:Y:S02]  /*55f0*/  @!P1 HADD2.F32 R44, -RZ, R38.H0_H0 ;  /* 0x20000026ff2c9230 */ /* 0x000fe40000004100 */
[C---:B------:R-:W-:Y:S01]  /*5600*/  @!P1 FMUL.FTZ R10, R40.reuse, R42 ;  /* 0x0000002a280a9220 */ /* 0x040fe20000410000 */
[--C-:B-----5:R-:W-:Y:S02]  /*5610*/  @!P1 HADD2.F32 R27, -RZ, R14.reuse.H0_H0 ;  /* 0x2000000eff1b9230 */ /* 0x120fe40000004100 */
[----:B------:R-:W-:Y:S02]  /*5620*/  @!P1 HADD2.F32 R14, -RZ, R14.H1_H1 ;  /* 0x3000000eff0e9230 */ /* 0x000fe40000004100 */
[--C-:B------:R-:W-:Y:S02]  /*5630*/  @!P1 HADD2.F32 R29, -RZ, R16.reuse.H1_H1 ;  /* 0x30000010ff1d9230 */ /* 0x100fe40000004100 */
[-C--:B------:R-:W-:Y:S01]  /*5640*/  @!P1 FMUL.FTZ R5, R40, R27.reuse ;  /* 0x0000001b28059220 */ /* 0x080fe20000410000 */
[--C-:B------:R-:W-:Y:S02]  /*5650*/  @!P1 HADD2.F32 R13, -RZ, R15.reuse.H0_H0 ;  /* 0x2000000fff0d9230 */ /* 0x100fe40000004100 */
[----:B------:R-:W-:Y:S01]  /*5660*/  @!P1 FFMA.FTZ R10, R44, R27, -R10 ;  /* 0x0000001b2c0a9223 */ /* 0x000fe2000001080a */
[----:B------:R-:W-:Y:S01]  /*5670*/  @!P1 HADD2.F32 R41, -RZ, R16.H0_H0 ;  /* 0x20000010ff299230 */ /* 0x000fe20000004100 */
[----:B------:R-:W-:Y:S01]  /*5680*/  @!P1 MOV R27, R35 ;  /* 0x00000023001b9202 */ /* 0x000fe20000000f00 */
[----:B------:R-:W-:Y:S02]  /*5690*/  @!P1 HADD2.F32 R15, -RZ, R15.H1_H1 ;  /* 0x3000000fff0f9230 */ /* 0x000fe40000004100 */
[C---:B------:R-:W-:Y:S01]  /*56a0*/  @!P1 FMUL.FTZ R6, R29.reuse, R14 ;  /* 0x0000000e1d069220 */ /* 0x040fe20000410000 */
[--C-:B------:R-:W-:Y:S02]  /*56b0*/  @!P1 HADD2.F32 R46, -RZ, R45.reuse.H0_H0 ;  /* 0x2000002dff2e9230 */ /* 0x100fe40000004100 */
[----:B------:R-:W-:Y:S01]  /*56c0*/  @!P1 FMUL.FTZ R7, R30, R13 ;  /* 0x0000000d1e079220 */ /* 0x000fe20000410000 */
[----:B------:R-:W-:Y:S02]  /*56d0*/  @!P1 HADD2.F32 R43, -RZ, R45.H1_H1 ;  /* 0x3000002dff2b9230 */ /* 0x000fe40000004100 */
[----:B------:R-:W-:Y:S01]  /*56e0*/  @!P1 FMUL.FTZ R9, R29, R39 ;  /* 0x000000271d099220 */ /* 0x000fe20000410000 */
[--C-:B------:R-:W-:Y:S02]  /*56f0*/  @!P1 HADD2.F32 R16, -RZ, R27.reuse.H1_H1 ;  /* 0x3000001bff109230 */ /* 0x100fe40000004100 */
[----:B------:R-:W-:Y:S01]  /*5700*/  @!P1 FFMA.FTZ R5, R42, R44, R5 ;  /* 0x0000002c2a059223 */ /* 0x000fe20000010005 */
[----:B------:R-:W-:Y:S02]  /*5710*/  @!P1 HADD2.F32 R42, -RZ, R28.H0_H0 ;  /* 0x2000001cff2a9230 */ /* 0x000fe40000004100 */
[----:B------:R-:W-:Y:S01]  /*5720*/  @!P1 FMUL.FTZ R12, R30, R46 ;  /* 0x0000002e1e0c9220 */ /* 0x000fe20000410000 */
[----:B------:R-:W-:Y:S02]  /*5730*/  @!P1 HADD2.F32 R44, -RZ, R27.H0_H0 ;  /* 0x2000001bff2c9230 */ /* 0x000fe40000004100 */
[C---:B------:R-:W-:Y:S01]  /*5740*/  @!P1 FMUL.FTZ R11, R16.reuse, R43 ;  /* 0x0000002b100b9220 */ /* 0x040fe20000410000 */
[----:B------:R-:W-:Y:S01]  /*5750*/  @!P1 F2FP.F16.F32.PACK_AB R10, R5, R10 ;  /* 0x0000000a050a923e */ /* 0x000fe200000000ff */
[----:B------:R-:W-:Y:S01]  /*5760*/  @!P1 FMUL.FTZ R8, R16, R15 ;  /* 0x0000000f10089220 */ /* 0x000fe20000410000 */
[----:B------:R-:W-:Y:S01]  /*5770*/  @!P1 FFMA.FTZ R6, R39, R41, R6 ;  /* 0x0000002927069223 */ /* 0x000fe20000010006 */
[----:B------:R-:W-:Y:S01]  /*5780*/  @!P1 FFMA.FTZ R7, R46, R42, R7 ;  /* 0x0000002a2e079223 */ /* 0x000fe20000010007 */
[----:B------:R-:W-:Y:S01]  /*5790*/  @!P1 FFMA.FTZ R11, R44, R15, -R11 ;  /* 0x0000000f2c0b9223 */ /* 0x000fe2000001080b */
[----:B------:R-:W-:Y:S01]  /*57a0*/  @!P1 FFMA.FTZ R8, R43, R44, R8 ;  /* 0x0000002c2b089223 */ /* 0x000fe20000010008 */
[----:B------:R-:W-:Y:S01]  /*57b0*/  @!P1 FFMA.FTZ R9, R41, R14, -R9 ;  /* 0x0000000e29099223 */ /* 0x000fe20000010809 */
[----:B------:R-:W-:Y:S01]  /*57c0*/  @!P1 FFMA.FTZ R12, R42, R13, -R12 ;  /* 0x0000000d2a0c9223 */ /* 0x000fe2000001080c */
[----:B------:R-:W-:Y:S02]  /*57d0*/  @!P1 MOV R32, R10 ;  /* 0x0000000a00209202 */ /* 0x000fe40000000f00 */
[----:B------:R-:W-:Y:S02]  /*57e0*/  @!P1 F2FP.F16.F32.PACK_AB R11, R8, R11 ;  /* 0x0000000b080b923e */ /* 0x000fe400000000ff */
        /* <DEDUP_REMOVED lines=10> */
[----:B---3--:R-:W-:Y:S05]  /*5890*/  @!P0 MOV R9, R28 ;  /* 0x0000001c00098202 */ /* 0x008fea0000000f00 */
[--C-:B------:R-:W-:Y:S02]  /*58a0*/  @!P0 HADD2.F32 R16, -RZ, R9.reuse.H1_H1 ;  /* 0x30000009ff108230 */ /* 0x100fe40000004100 */
[--C-:B----4-:R-:W-:Y:S02]  /*58b0*/  @!P0 HADD2.F32 R42, -RZ, R44.reuse.H0_H0 ;  /* 0x2000002cff2a8230 */ /* 0x110fe40000004100 */
[----:B------:R-:W-:Y:S02]  /*58c0*/  @!P0 HADD2.F32 R39, -RZ, R44.H1_H1 ;  /* 0x3000002cff278230 */ /* 0x000fe40000004100 */
[----:B------:R-:W-:Y:S02]  /*58d0*/  @!P0 HADD2.F32 R44, -RZ, R9.H0_H0 ;  /* 0x20000009ff2c8230 */ /* 0x000fe40000004100 */
[C---:B------:R-:W-:Y:S01]  /*58e0*/  @!P0 FMUL.FTZ R110, R16.reuse, R42 ;  /* 0x0000002a106e8220 */ /* 0x040fe20000410000 */
[--C-:B-----5:R-:W-:Y:S02]  /*58f0*/  @!P0 HADD2.F32 R15, -RZ, R10.reuse.H0_H0 ;  /* 0x2000000aff0f8230 */ /* 0x120fe40000004100 */
[----:B------:R-:W-:Y:S01]  /*5900*/  @!P0 HADD2.F32 R14, -RZ, R10.H1_H1 ;  /* 0x3000000aff0e8230 */ /* 0x000fe20000004100 */
[----:B------:R-:W-:Y:S01]  /*5910*/  @!P0 MOV R10, R29 ;  /* 0x0000001d000a8202 */ /* 0x000fe20000000f00 */
[--C-:B------:R-:W-:Y:S02]  /*5920*/  @!P0 HADD2.F32 R12, -RZ, R11.reuse.H0_H0 ;  /* 0x2000000bff0c8230 */ /* 0x100fe40000004100 */
[-C--:B------:R-:W-:Y:S01]  /*5930*/  @!P0 FMUL.FTZ R9, R16, R15.reuse ;  /* 0x0000000f10098220 */ /* 0x080fe20000410000 */
[----:B------:R-:W-:Y:S02]  /*5940*/  @!P0 HADD2.F32 R13, -RZ, R11.H1_H1 ;  /* 0x3000000bff0d8230 */ /* 0x000fe40000004100 */
[----:B------:R-:W-:Y:S01]  /*5950*/  @!P0 FFMA.FTZ R110, R44, R15, -R110 ;  /* 0x0000000f2c6e8223 */ /* 0x000fe2000001086e */
[----:B------:R-:W-:Y:S01]  /*5960*/  @!P0 HADD2.F32 R46, -RZ, R45.H0_H0 ;  /* 0x2000002dff2e8230 */ /* 0x000fe20000004100 */
[----:B------:R-:W-:Y:S01]  /*5970*/  @!P0 MOV R15, R30 ;  /* 0x0000001e000f8202 */ /* 0x000fe20000000f00 */
[--C-:B--2---:R-:W-:Y:S01]  /*5980*/  @!P0 HADD2.F32 R33, -RZ, R10.reuse.H1_H1 ;  /* 0x3000000aff218230 */ /* 0x104fe20000004100 */
[----:B------:R-:W-:Y:S01]  /*5990*/  @!P0 MOV R11, R31 ;  /* 0x0000001f000b8202 */ /* 0x000fe20000000f00 */
[----:B------:R-:W-:Y:S02]  /*59a0*/  @!P0 HADD2.F32 R41, -RZ, R10.H0_H0 ;  /* 0x2000000aff298230 */ /* 0x000fe40000004100 */
[----:B------:R-:W-:Y:S01]  /*59b0*/  @!P0 FFMA.FTZ R9, R42, R44, R9 ;  /* 0x0000002c2a098223 */ /* 0x000fe20000010009 */
[--C-:B------:R-:W-:Y:S02]  /*59c0*/  @!P0 HADD2.F32 R27, -RZ, R15.reuse.H1_H1 ;  /* 0x3000000fff1b8230 */ /* 0x100fe40000004100 */
[C---:B------:R-:W-:Y:S01]  /*59d0*/  @!P0 FMUL.FTZ R10, R33.reuse, R14 ;  /* 0x0000000e210a8220 */ /* 0x040fe20000410000 */
[----:B------:R-:W-:Y:S02]  /*59e0*/  @!P0 HADD2.F32 R43, -RZ, R15.H0_H0 ;  /* 0x2000000fff2b8230 */ /* 0x000fe40000004100 */
[----:B------:R-:W-:Y:S01]  /*59f0*/  @!P0 FMUL.FTZ R47, R33, R39 ;  /* 0x00000027212f8220 */ /* 0x000fe20000410000 */
[----:B------:R-:W-:Y:S01]  /*5a00*/  @!P0 F2FP.F16.F32.PACK_AB R9, R9, R110 ;  /* 0x0000006e0909823e */ /* 0x000fe200000000ff */
[----:B------:R-:W-:Y:S01]  /*5a10*/  @!P0 FMUL.FTZ R112, R27, R46 ;  /* 0x0000002e1b708220 */ /* 0x000fe20000410000 */
[----:B------:R-:W-:Y:S02]  /*5a20*/  @!P0 HADD2.F32 R16, -RZ, R11.H1_H1 ;  /* 0x3000000bff108230 */ /* 0x000fe40000004100 */
[----:B------:R-:W-:Y:S01]  /*5a30*/  @!P0 FFMA.FTZ R10, R39, R41, R10 ;  /* 0x00000029270a8223 */ /* 0x000fe2000001000a */
[----:B------:R-:W-:Y:S01]  /*5a40*/  @!P0 MOV R28, R9 ;  /* 0x00000009001c8202 */ /* 0x000fe20000000f00 */
[----:B------:R-:W-:Y:S02]  /*5a50*/  @!P0 HADD2.F32 R45, -RZ, R45.H1_H1 ;  /* 0x3000002dff2d8230 */ /* 0x000fe40000004100 */
[-C--:B------:R-:W-:Y:S01]  /*5a60*/  @!P0 FFMA.FTZ R112, R43, R12.reuse, -R112 ;  /* 0x0000000c2b708223 */ /* 0x080fe20000010870 */
[----:B------:R-:W-:Y:S02]  /*5a70*/  @!P0 HADD2.F32 R42, -RZ, R11.H0_H0 ;  /* 0x2000000bff2a8230 */ /* 0x000fe40000004100 */
[----:B------:R-:W-:Y:S01]  /*5a80*/  @!P0 FMUL.FTZ R11, R27, R12 ;  /* 0x0000000c1b0b8220 */ /* 0x000fe20000410000 */
[C---:B------:R-:W-:Y:S01]  /*5a90*/  @!P0 FMUL.FTZ R12, R16.reuse, R13 ;  /* 0x0000000d100c8220 */ /* 0x040fe20000410000 */
[----:B------:R-:W-:Y:S01]  /*5aa0*/  @!P0 FMUL.FTZ R111, R16, R45 ;  /* 0x0000002d106f8220 */ /* 0x000fe20000410000 */
[----:B------:R-:W-:Y:S01]  /*5ab0*/  @!P0 FFMA.FTZ R47, R41, R14, -R47 ;  /* 0x0000000e292f8223 */ /* 0x000fe2000001082f */
[----:B------:R-:W-:Y:S01]  /*5ac0*/  @!P0 FFMA.FTZ R11, R46, R43, R11 ;  /* 0x0000002b2e0b8223 */ /* 0x000fe2000001000b */
        /* <DEDUP_REMOVED lines=12> */
[----:B---3--:R-:W-:Y:S05]  /*5b90*/  @!P1 MOV R9, R32 ;  /* 0x0000002000099202 */ /* 0x008fea0000000f00 */
[--C-:B------:R-:W-:Y:S02]  /*5ba0*/  @!P1 HADD2.F32 R16, -RZ, R9.reuse.H1_H1 ;  /* 0x30000009ff109230 */ /* 0x100fe40000004100 */
[----:B------:R-:W-:Y:S02]  /*5bb0*/  @!P1 HADD2.F32 R44, -RZ, R9.H0_H0 ;  /* 0x20000009ff2c9230 */ /* 0x000fe40000004100 */
[--C-:B----4-:R-:W-:Y:S02]  /*5bc0*/  @!P1 HADD2.F32 R42, -RZ, R48.reuse.H0_H0 ;  /* 0x20000030ff2a9230 */ /* 0x110fe40000004100 */
[----:B------:R-:W-:Y:S02]  /*5bd0*/  @!P1 HADD2.F32 R46, -RZ, R49.H0_H0 ;  /* 0x20000031ff2e9230 */ /* 0x000fe40000004100 */
[----:B------:R-:W-:Y:S02]  /*5be0*/  @!P1 HADD2.F32 R39, -RZ, R48.H1_H1 ;  /* 0x30000030ff279230 */ /* 0x000fe40000004100 */
[C---:B------:R-:W-:Y:S01]  /*5bf0*/  @!P1 FMUL.FTZ R50, R16.reuse, R42 ;  /* 0x0000002a10329220 */ /* 0x040fe20000410000 */
[--C-:B-----5:R-:W-:Y:S02]  /*5c00*/  @!P1 HADD2.F32 R15, -RZ, R10.reuse.H0_H0 ;  /* 0x2000000aff0f9230 */ /* 0x120fe40000004100 */
[----:B------:R-:W-:Y:S01]  /*5c10*/  @!P1 HADD2.F32 R14, -RZ, R10.H1_H1 ;  /* 0x3000000aff0e9230 */ /* 0x000fe20000004100 */
[----:B------:R-:W-:Y:S01]  /*5c20*/  @!P1 MOV R10, R33 ;  /* 0x00000021000a9202 */ /* 0x000fe20000000f00 */
[--C-:B------:R-:W-:Y:S02]  /*5c30*/  @!P1 HADD2.F32 R12, -RZ, R11.reuse.H0_H0 ;  /* 0x2000000bff0c9230 */ /* 0x100fe40000004100 */
[-C--:B------:R-:W-:Y:S01]  /*5c40*/  @!P1 FMUL.FTZ R9, R16, R15.reuse ;  /* 0x0000000f10099220 */ /* 0x080fe20000410000 */
[----:B------:R-:W-:Y:S01]  /*5c50*/  @!P1 FFMA.FTZ R50, R44, R15, -R50 ;  /* 0x0000000f2c329223 */ /* 0x000fe20000010832 */
[----:B------:R-:W-:Y:S01]  /*5c60*/  @!P1 MOV R15, R34 ;  /* 0x00000022000f9202 */ /* 0x000fe20000000f00 */
[----:B------:R-:W-:Y:S01]  /*5c70*/  @!P1 HADD2.F32 R13, -RZ, R11.H1_H1 ;  /* 0x3000000bff0d9230 */ /* 0x000fe20000004100 */
[----:B------:R-:W-:Y:S01]  /*5c80*/  @!P1 MOV R11, R35 ;  /* 0x00000023000b9202 */ /* 0x000fe20000000f00 */
[--C-:B--2---:R-:W-:Y:S02]  /*5c90*/  @!P1 HADD2.F32 R29, -RZ, R10.reuse.H1_H1 ;  /* 0x3000000aff1d9230 */ /* 0x104fe40000004100 */
[----:B------:R-:W-:Y:S01]  /*5ca0*/  @!P1 FFMA.FTZ R9, R42, R44, R9 ;  /* 0x0000002c2a099223 */ /* 0x000fe20000010009 */
[--C-:B------:R-:W-:Y:S02]  /*5cb0*/  @!P1 HADD2.F32 R27, -RZ, R15.reuse.H1_H1 ;  /* 0x3000000fff1b9230 */ /* 0x100fe40000004100 */
[----:B------:R-:W-:Y:S02]  /*5cc0*/  @!P1 HADD2.F32 R43, -RZ, R15.H0_H0 ;  /* 0x2000000fff2b9230 */ /* 0x000fe40000004100 */
[----:B------:R-:W-:Y:S01]  /*5cd0*/  @!P1 FMUL.FTZ R47, R29, R39 ;  /* 0x000000271d2f9220 */ /* 0x000fe20000410000 */
[----:B------:R-:W-:Y:S01]  /*5ce0*/  @!P1 F2FP.F16.F32.PACK_AB R9, R9, R50 ;  /* 0x000000320909923e */ /* 0x000fe200000000ff */
[----:B------:R-:W-:Y:S02]  /*5cf0*/  @!P1 HADD2.F32 R45, -RZ, R49.H1_H1 ;  /* 0x30000031ff2d9230 */ /* 0x000fe40000004100 */
[----:B------:R-:W-:Y:S01]  /*5d00*/  @!P1 FMUL.FTZ R110, R27, R46 ;  /* 0x0000002e1b6e9220 */ /* 0x000fe20000410000 */
[--C-:B------:R-:W-:Y:S01]  /*5d10*/  @!P1 HADD2.F32 R16, -RZ, R11.reuse.H1_H1 ;  /* 0x3000000bff109230 */ /* 0x100fe20000004100 */
[----:B------:R-:W-:Y:S01]  /*5d20*/  @!P1 MOV R32, R9 ;  /* 0x0000000900209202 */ /* 0x000fe20000000f00 */
[----:B------:R-:W-:Y:S02]  /*5d30*/  @!P1 HADD2.F32 R41, -RZ, R10.H0_H0 ;  /* 0x2000000aff299230 */ /* 0x000fe40000004100 */
[----:B------:R-:W-:Y:S01]  /*5d40*/  @!P1 FMUL.FTZ R10, R29, R14 ;  /* 0x0000000e1d0a9220 */ /* 0x000fe20000410000 */
[----:B------:R-:W-:Y:S02]  /*5d50*/  @!P1 HADD2.F32 R42, -RZ, R11.H0_H0 ;  /* 0x2000000bff2a9230 */ /* 0x000fe40000004100 */
[-C--:B------:R-:W-:Y:S01]  /*5d60*/  @!P1 FFMA.FTZ R110, R43, R12.reuse, -R110 ;  /* 0x0000000c2b6e9223 */ /* 0x080fe2000001086e */
[----:B------:R-:W-:Y:S01]  /*5d70*/  @!P1 FMUL.FTZ R11, R27, R12 ;  /* 0x0000000c1b0b9220 */ /* 0x000fe20000410000 */
[C---:B------:R-:W-:Y:S01]  /*5d80*/  @!P1 FMUL.FTZ R51, R16.reuse, R45 ;  /* 0x0000002d10339220 */ /* 0x040fe20000410000 */
[----:B------:R-:W-:Y:S01]  /*5d90*/  @!P1 FMUL.FTZ R12, R16, R13 ;  /* 0x0000000d100c9220 */ /* 0x000fe20000410000 */
[----:B------:R-:W-:Y:S01]  /*5da0*/  @!P1 FFMA.FTZ R10, R39, R41, R10 ;  /* 0x00000029270a9223 */ /* 0x000fe2000001000a */
[----:B------:R-:W-:Y:S01]  /*5db0*/  @!P1 FFMA.FTZ R11, R46, R43, R11 ;  /* 0x0000002b2e0b9223 */ /* 0x000fe2000001000b */
        /* <DEDUP_REMOVED lines=10> */
.L_x_3519:
[----:B------:R-:W-:Y:S05]  /*5e60*/  BSYNC.RECONVERGENT B0 ;  /* 0x0000000000007941 */ /* 0x000fea0003800200 */
.L_x_3518:
[----:B------:R-:W2:Y:S01]  /*5e70*/  LDC R26, c[0x0][0x450] ;  /* 0x00011400ff1a7b82 */ /* 0x000ea20000000800 */
[----:B-1----:R-:W-:Y:S05]  /*5e80*/  IMAD.U32 R3, R102, -0x20, RZ ;  /* 0xffffffe066037824 */ /* 0x002fea00078e00ff */
[C---:B------:R-:W-:Y:S02]  /*5e90*/  LEA R24, P1, R3.reuse, R24, 0x1 ;  /* 0x0000001803187211 */ /* 0x040fe400078208ff */
[C---:B------:R-:W-:Y:S02]  /*5ea0*/  LEA R52, P0, R3.reuse, R52, 0x1 ;  /* 0x0000003403347211 */ /* 0x040fe400078008ff */
[C---:B------:R-:W-:Y:S02]  /*5eb0*/  LEA.HI.X.SX32 R25, R3.reuse, R25, 0x1, P1 ;  /* 0x0000001903197211 */ /* 0x040fe400008f0eff */
[----:B------:R-:W-:Y:S01]  /*5ec0*/  LEA.HI.X.SX32 R53, R3, R53, 0x1, P0 ;  /* 0x0000003503357211 */ /* 0x000fe200000f0eff */
[----:B------:R-:W-:Y:S05]  /*5ed0*/  BRA `(.L_x_3510) ;  /* 0x0000005800ac7947 */ /* 0x000fea0003800000 */
.L_x_3511:
[----:B----4-:R-:W-:Y:S01]  /*5ee0*/  LEA.HI R10, R26, R26, RZ, 0x1 ;  /* 0x0000001a1a0a7211 */ /* 0x010fe200078f08ff */
[----:B------:R-:W1:Y:S01]  /*5ef0*/  LDC R44, c[0x0][0x450] ;  /* 0x00011400ff2c7b82 */ /* 0x000e620000000800 */
[----:B------:R-:W-:Y:S01]  /*5f00*/  SHF.R.U32.HI R9, RZ, 0x1, R26 ;  /* 0x00000001ff097819 */ /* 0x000fe2000001161a */
[----:B------:R-:W-:Y:S01]  /*5f10*/  BSSY.RECONVERGENT B0, `(.L_x_3520) ;  /* 0x0000164000007945 */ /* 0x000fe20003800200 */
[----:B------:R-:W-:Y:S05]  /*5f20*/  SHF.R.S32.HI R10, RZ, 0x1, R10 ;  /* 0x00000001ff0a7819 */ /* 0x000fea000001140a */
[----:B------:R-:W-:Y:S05]  /*5f30*/  IMAD.MOV R10, RZ, RZ, -R10 ;  /* 0x000000ffff0a7224 */ /* 0x000fea00078e0a0a */
[----:B------:R-:W-:Y:S01]  /*5f40*/  SHF.R.S32.HI R45, RZ, 0x1f, R10 ;  /* 0x0000001fff2d7819 */ /* 0x000fe2000001140a */
[----:B------:R-:W-:Y:S06]  /*5f50*/  @!P0 BRA `(.L_x_3521) ;  /* 0x00000014007c8947 */ /* 0x000fec0003800000 */
        /* <DEDUP_REMOVED lines=13> */
[----:B------:R-:W4:Y:S03]  /*6030*/  @!P0 LDG.E.128 R4, desc[UR4][R4.64] ;  /* 0x0000000404048981 */ /* 0x000f26000c1e1d00 */
[----:B------:R-:W-:Y:S02]  /*6040*/  @!P0 IADD3.X R15, PT, PT, R0, R85, RZ, P1, !PT ;  /* 0x00000055000f8210 */ /* 0x000fe40000ffe4ff */
[----:B------:R-:W-:Y:S03]  /*6050*/  ISETP.GE.U32.OR P1, PT, R20, R9, P0 ;  /* 0x000000091400720c */ /* 0x000fe60000726470 */
[----:B------:R-:W5:Y:S08]  /*6060*/  @!P0 LDG.E.128 R40, desc[UR4][R40.64] ;  /* 0x0000000428288981 */ /* 0x000f70000c1e1d00 */
[----:B------:R3:W3:Y:S01]  /*6070*/  @!P0 LDG.E.128 R32, desc[UR4][R14.64] ;  /* 0x000000040e208981 */ /* 0x0006e2000c1e1d00 */
[--C-:B----4-:R-:W-:Y:S02]  /*6080*/  @!P0 HADD2.F32 R0, -RZ, R4.reuse.H0_H0 ;  /* 0x20000004ff008230 */ /* 0x110fe40000004100 */
[----:B------:R-:W-:Y:S02]  /*6090*/  @!P0 HADD2.F32 R2, -RZ, R4.H1_H1 ;  /* 0x30000004ff028230 */ /* 0x000fe40000004100 */
[--C-:B------:R-:W-:Y:S02]  /*60a0*/  @!P0 HADD2.F32 R3, -RZ, R5.reuse.H0_H0 ;  /* 0x20000005ff038230 */ /* 0x100fe40000004100 */
[----:B------:R-:W-:Y:S02]  /*60b0*/  @!P0 HADD2.F32 R4, -RZ, R5.H1_H1 ;  /* 0x30000005ff048230 */ /* 0x000fe40000004100 */
[----:B-----5:R-:W-:Y:S02]  /*60c0*/  @!P0 HADD2.F32 R13, -RZ, R42.H1_H1 ;  /* 0x3000002aff0d8230 */ /* 0x020fe40000004100 */
[--C-:B------:R-:W-:Y:S02]  /*60d0*/  @!P0 HADD2.F32 R5, -RZ, R6.reuse.H0_H0 ;  /* 0x20000006ff058230 */ /* 0x100fe40000004100 */
[----:B------:R-:W-:Y:S02]  /*60e0*/  @!P0 HADD2.F32 R6, -RZ, R6.H1_H1 ;  /* 0x30000006ff068230 */ /* 0x000fe40000004100 */
[----:B------:R-:W-:Y:S01]  /*60f0*/  @!P1 FADD.FTZ R13, -R13, -RZ ;  /* 0x800000ff0d0d9221 */ /* 0x000fe20000010100 */
[--C-:B------:R-:W-:Y:S02]  /*6100*/  @!P0 HADD2.F32 R12, -RZ, R7.reuse.H0_H0 ;  /* 0x20000007ff0c8230 */ /* 0x100fe40000004100 */
[----:B------:R-:W-:Y:S02]  /*6110*/  @!P0 HADD2.F32 R11, -RZ, R7.H1_H1 ;  /* 0x30000007ff0b8230 */ /* 0x000fe40000004100 */
[----:B------:R-:W-:Y:S01]  /*6120*/  @!P0 FMUL.FTZ R6, R6, R13 ;  /* 0x0000000d06068220 */ /* 0x000fe20000410000 */
[--C-:B------:R-:W-:Y:S01]  /*6130*/  @!P0 HADD2.F32 R27, -RZ, R40.reuse.H1_H1 ;  /* 0x30000028ff1b8230 */ /* 0x100fe20000004100 */
[----:B--2---:R-:W-:Y:S01]  /*6140*/  @!P0 MOV R13, R36 ;  /* 0x00000024000d8202 */ /* 0x004fe20000000f00 */
[----:B---3--:R-:W-:Y:S02]  /*6150*/  @!P0 HADD2.F32 R15, -RZ, R41.H1_H1 ;  /* 0x30000029ff0f8230 */ /* 0x008fe40000004100 */
[--C-:B------:R-:W-:Y:S02]  /*6160*/  @!P0 HADD2.F32 R7, -RZ, R43.reuse.H0_H0 ;  /* 0x2000002bff078230 */ /* 0x100fe40000004100 */
[----:B------:R-:W-:Y:S01]  /*6170*/  @!P1 FADD.FTZ R27, -R27, -RZ ;  /* 0x800000ff1b1b9221 */ /* 0x000fe20000010100 */
[----:B------:R-:W-:Y:S02]  /*6180*/  @!P0 HADD2.F32 R8, -RZ, R43.H1_H1 ;  /* 0x3000002bff088230 */ /* 0x000fe40000004100 */
[----:B------:R-:W-:Y:S01]  /*6190*/  @!P1 FADD.FTZ R15, -R15, -RZ ;  /* 0x800000ff0f0f9221 */ /* 0x000fe20000010100 */
[----:B------:R-:W-:Y:S02]  /*61a0*/  @!P0 HADD2.F32 R29, -RZ, R40.H0_H0 ;  /* 0x20000028ff1d8230 */ /* 0x000fe40000004100 */
[----:B------:R-:W-:Y:S01]  /*61b0*/  @!P1 FADD.FTZ R7, -R7, -RZ ;  /* 0x800000ff07079221 */ /* 0x000fe20000010100 */
[----:B------:R-:W-:Y:S02]  /*61c0*/  @!P0 HADD2.F32 R14, -RZ, R42.H0_H0 ;  /* 0x2000002aff0e8230 */ /* 0x000fe40000004100 */
[----:B------:R-:W-:Y:S01]  /*61d0*/  @!P1 FADD.FTZ R8, -R8, -RZ ;  /* 0x800000ff08089221 */ /* 0x000fe20000010100 */
[----:B------:R-:W-:Y:S02]  /*61e0*/  @!P0 HADD2.F32 R16, -RZ, R41.H0_H0 ;  /* 0x20000029ff108230 */ /* 0x000fe40000004100 */
[----:B------:R-:W-:Y:S01]  /*61f0*/  @!P1 FADD.FTZ R29, -R29, -RZ ;  /* 0x800000ff1d1d9221 */ /* 0x000fe20000010100 */
[----:B------:R-:W-:Y:S02]  /*6200*/  @!P0 HADD2.F32 R28, -RZ, R34.H0_H0 ;  /* 0x20000022ff1c8230 */ /* 0x000fe40000004100 */
[----:B------:R-:W-:Y:S01]  /*6210*/  @!P0 FMUL.FTZ R2, R2, R27 ;  /* 0x0000001b02028220 */ /* 0x000fe20000410000 */
[--C-:B------:R-:W-:Y:S02]  /*6220*/  @!P0 HADD2.F32 R27, -RZ, R33.reuse.H1_H1 ;  /* 0x30000021ff1b8230 */ /* 0x100fe40000004100 */
[----:B------:R-:W-:Y:S01]  /*6230*/  @!P0 FMUL.FTZ R4, R4, R15 ;  /* 0x0000000f04048220 */ /* 0x000fe20000410000 */
[----:B------:R-:W-:Y:S02]  /*6240*/  @!P0 HADD2.F32 R15, -RZ, R33.H0_H0 ;  /* 0x20000021ff0f8230 */ /* 0x000fe40000004100 */
[----:B------:R-:W-:Y:S01]  /*6250*/  @!P1 FADD.FTZ R14, -R14, -RZ ;  /* 0x800000ff0e0e9221 */ /* 0x000fe20000010100 */
[----:B------:R-:W-:Y:S02]  /*6260*/  @!P0 HADD2.F32 R30, -RZ, R35.H0_H0 ;  /* 0x20000023ff1e8230 */ /* 0x000fe40000004100 */
[----:B------:R-:W-:Y:S01]  /*6270*/  @!P0 FMUL.FTZ R7, R12, R7 ;  /* 0x000000070c078220 */ /* 0x000fe20000410000 */
[----:B------:R-:W-:Y:S02]  /*6280*/  @!P0 HADD2.F32 R12, -RZ, R32.H0_H0 ;  /* 0x20000020ff0c8230 */ /* 0x000fe40000004100 */
[----:B------:R-:W-:Y:S01]  /*6290*/  @!P0 FMUL.FTZ R8, R11, R8 ;  /* 0x000000080b088220 */ /* 0x000fe20000410000 */
[--C-:B------:R-:W-:Y:S01]  /*62a0*/  @!P0 HADD2.F32 R11, -RZ, R13.reuse.H0_H0 ;  /* 0x2000000dff0b8230 */ /* 0x100fe20000004100 */
[----:B------:R-:W-:Y:S01]  /*62b0*/  @!P0 MOV R33, R37 ;  /* 0x0000002500218202 */ /* 0x000fe20000000f00 */
[----:B------:R-:W-:Y:S02]  /*62c0*/  @!P0 HADD2.F32 R13, -RZ, R13.H1_H1 ;  /* 0x3000000dff0d8230 */ /* 0x000fe40000004100 */
[----:B------:R-:W-:Y:S01]  /*62d0*/  @!P1 FADD.FTZ R16, -R16, -RZ ;  /* 0x800000ff10109221 */ /* 0x000fe20000010100 */
[----:B------:R-:W-:Y:S02]  /*62e0*/  @!P0 HADD2.F32 R31, -RZ, R35.H1_H1 ;  /* 0x30000023ff1f8230 */ /* 0x000fe40000004100 */
[----:B------:R-:W-:Y:S01]  /*62f0*/  @!P0 FMUL.FTZ R0, R0, R29 ;  /* 0x0000001d00008220 */ /* 0x000fe20000410000 */
[----:B------:R-:W-:Y:S02]  /*6300*/  @!P0 HADD2.F32 R29, -RZ, R34.H1_H1 ;  /* 0x30000022ff1d8230 */ /* 0x000fe40000004100 */
[----:B------:R-:W-:Y:S01]  /*6310*/  @!P0 FMUL.FTZ R5, R5, R14 ;  /* 0x0000000e05058220 */ /* 0x000fe20000410000 */
[----:B------:R-:W-:Y:S02]  /*6320*/  @!P0 HADD2.F32 R14, -RZ, R32.H1_H1 ;  /* 0x30000020ff0e8230 */ /* 0x000fe40000004100 */
[----:B------:R-:W-:Y:S01]  /*6330*/  @!P0 FMUL.FTZ R3, R3, R16 ;  /* 0x0000001003038220 */ /* 0x000fe20000410000 */
[--C-:B------:R-:W-:Y:S02]  /*6340*/  @!P0 HADD2.F32 R16, -RZ, R33.reuse.H0_H0 ;  /* 0x20000021ff108230 */ /* 0x100fe40000004100 */
[----:B------:R-:W-:Y:S01]  /*6350*/  @!P0 FFMA.FTZ R0, R11, R12, R0 ;  /* 0x0000000c0b008223 */ /* 0x000fe20000010000 */
[----:B------:R-:W-:Y:S01]  /*6360*/  @!P0 HADD2.F32 R11, -RZ, R33.H1_H1 ;  /* 0x30000021ff0b8230 */ /* 0x000fe20000004100 */
[----:B------:R-:W-:Y:S01]  /*6370*/  ISETP.GE.AND P1, PT, R19, R26, PT ;  /* 0x0000001a1300720c */ /* 0x000fe20003f26270 */
[----:B------:R-:W-:Y:S01]  /*6380*/  @!P0 FFMA.FTZ R2, R13, R14, R2 ;  /* 0x0000000e0d028223 */ /* 0x000fe20000010002 */
[----:B------:R-:W-:Y:S01]  /*6390*/  @!P0 MOV R32, R38 ;  /* 0x0000002600208202 */ /* 0x000fe20000000f00 */
[----:B------:R-:W-:Y:S01]  /*63a0*/  @!P0 FFMA.FTZ R3, R16, R15, R3 ;  /* 0x0000000f10038223 */ /* 0x000fe20000010003 */
[----:B------:R-:W-:Y:S01]  /*63b0*/  @!P0 MOV R13, R39 ;  /* 0x00000027000d8202 */ /* 0x000fe20000000f00 */
[----:B------:R-:W-:Y:S01]  /*63c0*/  @!P0 FFMA.FTZ R4, R11, R27, R4 ;  /* 0x0000001b0b048223 */ /* 0x000fe20000010004 */
[----:B------:R-:W-:Y:S01]  /*63d0*/  @!P0 F2FP.F16.F32.PACK_AB R2, R2, R0 ;  /* 0x000000000202823e */ /* 0x000fe200000000ff */
[--C-:B------:R-:W-:Y:S02]  /*63e0*/  @!P0 HADD2.F32 R12, -RZ, R32.reuse.H0_H0 ;  /* 0x20000020ff0c8230 */ /* 0x100fe40000004100 */
[----:B------:R-:W-:Y:S01]  /*63f0*/  @!P0 HADD2.F32 R11, -RZ, R32.H1_H1 ;  /* 0x30000020ff0b8230 */ /* 0x000fe20000004100 */
[----:B------:R-:W-:Y:S01]  /*6400*/  @!P0 MOV R36, R2 ;  /* 0x0000000200248202 */ /* 0x000fe20000000f00 */
[--C-:B------:R-:W-:Y:S01]  /*6410*/  @!P0 HADD2.F32 R0, -RZ, R13.reuse.H0_H0 ;  /* 0x2000000dff008230 */ /* 0x100fe20000004100 */
[----:B------:R-:W-:Y:S01]  /*6420*/  @!P0 F2FP.F16.F32.PACK_AB R15, R4, R3 ;  /* 0x00000003040f823e */ /* 0x000fe200000000ff */
[----:B------:R-:W-:Y:S02]  /*6430*/  @!P0 HADD2.F32 R3, -RZ, R13.H1_H1 ;  /* 0x3000000dff038230 */ /* 0x000fe40000004100 */
[----:B------:R-:W-:Y:S01]  /*6440*/  @!P0 FFMA.FTZ R5, R12, R28, R5 ;  /* 0x0000001c0c058223 */ /* 0x000fe20000010005 */
[----:B------:R-:W-:Y:S01]  /*6450*/  @!P0 FFMA.FTZ R6, R11, R29, R6 ;  /* 0x0000001d0b068223 */ /* 0x000fe20000010006 */
[----:B------:R-:W-:Y:S01]  /*6460*/  @!P0 FFMA.FTZ R7, R0, R30, R7 ;  /* 0x0000001e00078223 */ /* 0x000fe20000010007 */
[----:B------:R-:W-:Y:S01]  /*6470*/  @!P1 IADD3 R4, P6, PT, R10, 0x40, RZ ;  /* 0x000000400a049810 */ /* 0x000fe20007fde0ff */
[----:B------:R-:W-:Y:S01]  /*6480*/  @!P0 FFMA.FTZ R8, R3, R31, R8 ;  /* 0x0000001f03088223 */ /* 0x000fe20000010008 */
[----:B------:R-:W-:Y:S02]  /*6490*/  @!P1 ISETP.GE.U32.AND P2, PT, R19, R9, PT ;  /* 0x000000091300920c */ /* 0x000fe40003f46070 */
[----:B------:R-:W-:Y:S02]  /*64a0*/  @!P1 IADD3.X R0, PT, PT, RZ, R45, RZ, P6, !PT ;  /* 0x0000002dff009210 */ /* 0x000fe400037fe4ff */
[----:B------:R-:W-:Y:S02]  /*64b0*/  @!P1 SEL R4, R4, 0x40, P2 ;  /* 0x0000004004049807 */ /* 0x000fe40001000000 */
[----:B------:R-:W-:Y:S02]  /*64c0*/  @!P0 F2FP.F16.F32.PACK_AB R6, R6, R5 ;  /* 0x000000050606823e */ /* 0x000fe400000000ff */
[----:B------:R-:W-:Y:S02]  /*64d0*/  @!P0 F2FP.F16.F32.PACK_AB R7, R8, R7 ;  /* 0x000000070807823e */ /* 0x000fe400000000ff */
[----:B------:R-:W-:Y:S02]  /*64e0*/  @!P0 MOV R37, R15 ;  /* 0x0000000f00258202 */ /* 0x000fe40000000f00 */
[----:B------:R-:W-:Y:S02]  /*64f0*/  @!P1 SEL R5, R0, RZ, P2 ;  /* 0x000000ff00059207 */ /* 0x000fe40001000000 */
[C---:B------:R-:W-:Y:S02]  /*6500*/  @!P1 SHF.L.U32 R15, R4.reuse, 0x1, RZ ;  /* 0x00000001040f9819 */ /* 0x040fe400000006ff */
[----:B------:R-:W-:Y:S02]  /*6510*/  @!P0 MOV R38, R6 ;  /* 0x0000000600268202 */ /* 0x000fe40000000f00 */
[----:B------:R-:W-:Y:S02]  /*6520*/  @!P0 MOV R39, R7 ;  /* 0x0000000700278202 */ /* 0x000fe40000000f00 */
[----:B------:R-:W-:Y:S02]  /*6530*/  @!P1 IADD3 R48, P0, PT, R15, R82, RZ ;  /* 0x000000520f309210 */ /* 0x000fe40007f1e0ff */
[----:B------:R-:W-:Y:S01]  /*6540*/  @!P1 SHF.L.U64.HI R0, R4, 0x1, R5 ;  /* 0x0000000104009819 */ /* 0x000fe20000010205 */
[----:B------:R2:W-:Y:S01]  /*6550*/  STG.E.128 desc[UR4][R78.64], R36 ;  /* 0x000000244e007986 */ /* 0x0005e2000c101d04 */
[----:B------:R-:W-:Y:S02]  /*6560*/  @!P1 SEL R3, R9, R10, !P2 ;  /* 0x0000000a09039207 */ /* 0x000fe40005000000 */
[C---:B------:R-:W-:Y:S02]  /*6570*/  @!P1 IADD3.X R49, PT, PT, R0.reuse, R83, RZ, P0, !PT ;  /* 0x0000005300319210 */ /* 0x040fe400007fe4ff */
[----:B------:R-:W-:Y:S01]  /*6580*/  @!P1 IADD3 R14, P0, PT, R15, R84, RZ ;  /* 0x000000540f0e9210 */ /* 0x000fe20007f1e0ff */
[----:B------:R-:W-:Y:S02]  /*6590*/  @!P1 IMAD.WIDE R4, R3, 0x2, R22 ;  /* 0x0000000203049825 */ /* 0x000fe400078e0216 */
[----:B------:R-:W3:Y:S01]  /*65a0*/  LDG.E.128 R40, desc[UR4][R22.64+0x80] ;  /* 0x0000800416287981 */ /* 0x000ee2000c1e1d00 */
[----:B------:R-:W-:Y:S02]  /*65b0*/  @!P1 IADD3.X R15, PT, PT, R0, R85, RZ, P0, !PT ;  /* 0x00000055000f9210 */ /* 0x000fe400007fe4ff */
[----:B------:R-:W-:Y:S05]  /*65c0*/  ISETP.GE.U32.OR P0, PT, R19, R9, P1 ;  /* 0x000000091300720c */ /* 0x000fea0000f06470 */
[----:B------:R-:W4:Y:S08]  /*65d0*/  @!P1 LDG.E.128 R48, desc[UR4][R48.64] ;  /* 0x0000000430309981 */ /* 0x000f30000c1e1d00 */
[----:B------:R-:W5:Y:S08]  /*65e0*/  @!P1 LDG.E.128 R4, desc[UR4][R4.64+0x80] ;  /* 0x0000800404049981 */ /* 0x000f70000c1e1d00 */
[----:B------:R1:W2:Y:S01]  /*65f0*/  @!P1 LDG.E.128 R32, desc[UR4][R14.64] ;  /* 0x000000040e209981 */ /* 0x0002a2000c1e1d00 */
[----:B---3--:R-:W-:Y:S01]  /*6600*/  @!P1 MOV R30, R42 ;  /* 0x0000002a001e9202 */ /* 0x008fe20000000f00 */
[----:B----4-:R-:W-:Y:S02]  /*6610*/  @!P1 HADD2.F32 R27, -RZ, R48.H1_H1 ;  /* 0x30000030ff1b9230 */ /* 0x010fe40000004100 */
[--C-:B-1----:R-:W-:Y:S02]  /*6620*/  @!P1 HADD2.F32 R15, -RZ, R49.reuse.H1_H1 ;  /* 0x30000031ff0f9230 */ /* 0x102fe40000004100 */
[--C-:B------:R-:W-:Y:S02]  /*6630*/  @!P1 HADD2.F32 R14, -RZ, R50.reuse.H0_H0 ;  /* 0x20000032ff0e9230 */ /* 0x100fe40000004100 */
[----:B------:R-:W-:Y:S01]  /*6640*/  @!P0 FADD.FTZ R27, -R27, -RZ ;  /* 0x800000ff1b1b8221 */ /* 0x000fe20000010100 */
[----:B------:R-:W-:Y:S02]  /*6650*/  @!P1 HADD2.F32 R13, -RZ, R50.H1_H1 ;  /* 0x30000032ff0d9230 */ /* 0x000fe40000004100 */
[----:B------:R-:W-:Y:S01]  /*6660*/  @!P0 FADD.FTZ R15, -R15, -RZ ;  /* 0x800000ff0f0f8221 */ /* 0x000fe20000010100 */
[--C-:B-----5:R-:W-:Y:S02]  /*6670*/  @!P1 HADD2.F32 R2, -RZ, R4.reuse.H1_H1 ;  /* 0x30000004ff029230 */ /* 0x120fe40000004100 */
[----:B------:R-:W-:Y:S01]  /*6680*/  @!P0 FADD.FTZ R14, -R14, -RZ ;  /* 0x800000ff0e0e8221 */ /* 0x000fe20000010100 */
[----:B------:R-:W-:Y:S02]  /*6690*/  @!P1 HADD2.F32 R0, -RZ, R4.H0_H0 ;  /* 0x20000004ff009230 */ /* 0x000fe40000004100 */
[----:B------:R-:W-:Y:S01]  /*66a0*/  @!P0 FADD.FTZ R13, -R13, -RZ ;  /* 0x800000ff0d0d8221 */ /* 0x000fe20000010100 */
[----:B------:R-:W-:Y:S02]  /*66b0*/  @!P1 HADD2.F32 R16, -RZ, R49.H0_H0 ;  /* 0x20000031ff109230 */ /* 0x000fe40000004100 */
[----:B------:R-:W-:Y:S01]  /*66c0*/  @!P1 FMUL.FTZ R2, R2, R27 ;  /* 0x0000001b02029220 */ /* 0x000fe20000410000 */
[--C-:B------:R-:W-:Y:S01]  /*66d0*/  @!P1 HADD2.F32 R3, -RZ, R5.reuse.H0_H0 ;  /* 0x20000005ff039230 */ /* 0x100fe20000004100 */
[----:B------:R-:W-:Y:S01]  /*66e0*/  @!P1 MOV R27, R40 ;  /* 0x00000028001b9202 */ /* 0x000fe20000000f00 */
[----:B------:R-:W-:Y:S02]  /*66f0*/  @!P1 HADD2.F32 R4, -RZ, R5.H1_H1 ;  /* 0x30000005ff049230 */ /* 0x000fe40000004100 */
[----:B------:R-:W-:Y:S01]  /*6700*/  @!P0 FADD.FTZ R16, -R16, -RZ ;  /* 0x800000ff10108221 */ /* 0x000fe20000010100 */
[----:B------:R-:W-:Y:S02]  /*6710*/  @!P1 HADD2.F32 R29, -RZ, R48.H0_H0 ;  /* 0x20000030ff1d9230 */ /* 0x000fe40000004100 */
[--C-:B------:R-:W-:Y:S02]  /*6720*/  @!P1 HADD2.F32 R5, -RZ, R6.reuse.H0_H0 ;  /* 0x20000006ff059230 */ /* 0x100fe40000004100 */
[----:B------:R-:W-:Y:S01]  /*6730*/  @!P1 FMUL.FTZ R4, R4, R15 ;  /* 0x0000000f04049220 */ /* 0x000fe20000410000 */
[----:B------:R-:W-:Y:S02]  /*6740*/  @!P1 HADD2.F32 R6, -RZ, R6.H1_H1 ;  /* 0x30000006ff069230 */ /* 0x000fe40000004100 */
[----:B------:R-:W-:Y:S01]  /*6750*/  @!P0 FADD.FTZ R29, -R29, -RZ ;  /* 0x800000ff1d1d8221 */ /* 0x000fe20000010100 */
[--C-:B------:R-:W-:Y:S02]  /*6760*/  @!P1 HADD2.F32 R12, -RZ, R7.reuse.H0_H0 ;  /* 0x20000007ff0c9230 */ /* 0x100fe40000004100 */
[----:B------:R-:W-:Y:S01]  /*6770*/  @!P1 FMUL.FTZ R5, R5, R14 ;  /* 0x0000000e05059220 */ /* 0x000fe20000410000 */
[----:B------:R-:W-:Y:S02]  /*6780*/  @!P1 HADD2.F32 R11, -RZ, R7.H1_H1 ;  /* 0x30000007ff0b9230 */ /* 0x000fe40000004100 */
[----:B------:R-:W-:Y:S01]  /*6790*/  @!P1 FMUL.FTZ R6, R6, R13 ;  /* 0x0000000d06069220 */ /* 0x000fe20000410000 */
[--C-:B------:R-:W-:Y:S02]  /*67a0*/  @!P1 HADD2.F32 R7, -RZ, R51.reuse.H0_H0 ;  /* 0x20000033ff079230 */ /* 0x100fe40000004100 */
[----:B------:R-:W-:Y:S01]  /*67b0*/  @!P1 FMUL.FTZ R3, R3, R16 ;  /* 0x0000001003039220 */ /* 0x000fe20000410000 */
[----:B------:R-:W-:Y:S01]  /*67c0*/  @!P1 HADD2.F32 R8, -RZ, R51.H1_H1 ;  /* 0x30000033ff089230 */ /* 0x000fe20000004100 */
[----:B------:R-:W-:Y:S01]  /*67d0*/  @!P1 MOV R13, R41 ;  /* 0x00000029000d9202 */ /* 0x000fe20000000f00 */
[--C-:B--2---:R-:W-:Y:S02]  /*67e0*/  @!P1 HADD2.F32 R14, -RZ, R32.reuse.H0_H0 ;  /* 0x20000020ff0e9230 */ /* 0x104fe40000004100 */
[----:B------:R-:W-:Y:S01]  /*67f0*/  @!P0 FADD.FTZ R7, -R7, -RZ ;  /* 0x800000ff07078221 */ /* 0x000fe20000010100 */
[--C-:B------:R-:W-:Y:S02]  /*6800*/  @!P1 HADD2.F32 R15, -RZ, R27.reuse.H0_H0 ;  /* 0x2000001bff0f9230 */ /* 0x100fe40000004100 */
[----:B------:R-:W-:Y:S01]  /*6810*/  @!P0 FADD.FTZ R8, -R8, -RZ ;  /* 0x800000ff08088221 */ /* 0x000fe20000010100 */
[----:B------:R-:W-:Y:S01]  /*6820*/  @!P1 HADD2.F32 R16, -RZ, R32.H1_H1 ;  /* 0x30000020ff109230 */ /* 0x000fe20000004100 */
[----:B------:R-:W-:Y:S01]  /*6830*/  ISETP.GE.AND P0, PT, R18, R26, PT ;  /* 0x0000001a1200720c */ /* 0x000fe20003f06270 */
[----:B------:R-:W-:Y:S02]  /*6840*/  @!P1 HADD2.F32 R27, -RZ, R27.H1_H1 ;  /* 0x3000001bff1b9230 */ /* 0x000fe40000004100 */
[----:B------:R-:W-:Y:S01]  /*6850*/  @!P1 FMUL.FTZ R0, R0, R29 ;  /* 0x0000001d00009220 */ /* 0x000fe20000410000 */
[----:B------:R-:W-:Y:S02]  /*6860*/  @!P1 HADD2.F32 R28, -RZ, R35.H0_H0 ;  /* 0x20000023ff1c9230 */ /* 0x000fe40000004100 */
[----:B------:R-:W-:Y:S01]  /*6870*/  @!P1 FMUL.FTZ R7, R12, R7 ;  /* 0x000000070c079220 */ /* 0x000fe20000410000 */
[----:B------:R-:W-:Y:S02]  /*6880*/  @!P1 HADD2.F32 R12, -RZ, R13.H0_H0 ;  /* 0x2000000dff0c9230 */ /* 0x000fe40000004100 */
[----:B------:R-:W-:Y:S01]  /*6890*/  @!P1 FMUL.FTZ R8, R11, R8 ;  /* 0x000000080b089220 */ /* 0x000fe20000410000 */
[--C-:B------:R-:W-:Y:S02]  /*68a0*/  @!P1 HADD2.F32 R11, -RZ, R33.reuse.H0_H0 ;  /* 0x20000021ff0b9230 */ /* 0x100fe40000004100 */
[----:B------:R-:W-:Y:S01]  /*68b0*/  @!P1 FFMA.FTZ R0, R15, R14, R0 ;  /* 0x0000000e0f009223 */ /* 0x000fe20000010000 */
[----:B------:R-:W-:Y:S02]  /*68c0*/  @!P1 HADD2.F32 R14, -RZ, R33.H1_H1 ;  /* 0x30000021ff0e9230 */ /* 0x000fe40000004100 */
[----:B------:R-:W-:Y:S01]  /*68d0*/  @!P1 FFMA.FTZ R2, R27, R16, R2 ;  /* 0x000000101b029223 */ /* 0x000fe20000010002 */
[----:B------:R-:W-:Y:S02]  /*68e0*/  @!P1 HADD2.F32 R13, -RZ, R13.H1_H1 ;  /* 0x3000000dff0d9230 */ /* 0x000fe40000004100 */
[----:B------:R-:W-:Y:S01]  /*68f0*/  @!P1 FFMA.FTZ R3, R12, R11, R3 ;  /* 0x0000000b0c039223 */ /* 0x000fe20000010003 */
[----:B------:R-:W-:Y:S01]  /*6900*/  @!P1 HADD2.F32 R15, -RZ, R34.H0_H0 ;  /* 0x20000022ff0f9230 */ /* 0x000fe20000004100 */
[----:B------:R-:W-:Y:S01]  /*6910*/  @!P0 ISETP.GE.U32.AND P2, PT, R18, R9, PT ;  /* 0x000000091200820c */ /* 0x000fe20003f46070 */
[----:B------:R-:W-:Y:S01]  /*6920*/  @!P1 HADD2.F32 R16, -RZ, R30.H0_H0 ;  /* 0x2000001eff109230 */ /* 0x000fe20000004100 */
[----:B------:R-:W-:Y:S01]  /*6930*/  @!P1 F2FP.F16.F32.PACK_AB R12, R2, R0 ;  /* 0x00000000020c923e */ /* 0x000fe200000000ff */
[----:B------:R-:W-:Y:S02]  /*6940*/  @!P1 HADD2.F32 R27, -RZ, R34.H1_H1 ;  /* 0x30000022ff1b9230 */ /* 0x000fe40000004100 */
[----:B------:R-:W-:Y:S01]  /*6950*/  @!P1 FFMA.FTZ R4, R13, R14, R4 ;  /* 0x0000000e0d049223 */ /* 0x000fe20000010004 */
[----:B------:R-:W-:Y:S01]  /*6960*/  @!P1 HADD2.F32 R11, -RZ, R30.H1_H1 ;  /* 0x3000001eff0b9230 */ /* 0x000fe20000004100 */
[----:B------:R-:W-:Y:S01]  /*6970*/  @!P1 MOV R2, R43 ;  /* 0x0000002b00029202 */ /* 0x000fe20000000f00 */
[----:B------:R-:W-:Y:S01]  /*6980*/  @!P1 HADD2.F32 R29, -RZ, R35.H1_H1 ;  /* 0x30000023ff1d9230 */ /* 0x000fe20000004100 */
[----:B------:R-:W-:Y:S01]  /*6990*/  @!P1 MOV R40, R12 ;  /* 0x0000000c00289202 */ /* 0x000fe20000000f00 */
[----:B------:R-:W-:Y:S01]  /*69a0*/  @!P1 FFMA.FTZ R5, R16, R15, R5 ;  /* 0x0000000f10059223 */ /* 0x000fe20000010005 */
[----:B------:R-:W-:Y:S01]  /*69b0*/  @!P1 F2FP.F16.F32.PACK_AB R13, R4, R3 ;  /* 0x00000003040d923e */ /* 0x000fe200000000ff */
[--C-:B------:R-:W-:Y:S02]  /*69c0*/  @!P1 HADD2.F32 R0, -RZ, R2.reuse.H0_H0 ;  /* 0x20000002ff009230 */ /* 0x100fe40000004100 */
[----:B------:R-:W-:Y:S01]  /*69d0*/  @!P1 FFMA.FTZ R6, R11, R27, R6 ;  /* 0x0000001b0b069223 */ /* 0x000fe20000010006 */
[----:B------:R-:W-:Y:S01]  /*69e0*/  @!P1 HADD2.F32 R3, -RZ, R2.H1_H1 ;  /* 0x30000002ff039230 */ /* 0x000fe20000004100 */
[----:B------:R-:W-:Y:S01]  /*69f0*/  @!P0 IADD3 R4, P6, PT, R10, 0x80, RZ ;  /* 0x000000800a048810 */ /* 0x000fe20007fde0ff */
[----:B------:R-:W-:Y:S02]  /*6a00*/  @!P1 FFMA.FTZ R7, R0, R28, R7 ;  /* 0x0000001c00079223 */ /* 0x000fe40000010007 */
[----:B------:R-:W-:Y:S01]  /*6a10*/  @!P1 F2FP.F16.F32.PACK_AB R6, R6, R5 ;  /* 0x000000050606923e */ /* 0x000fe200000000ff */
[----:B------:R-:W-:Y:S01]  /*6a20*/  @!P1 FFMA.FTZ R8, R3, R29, R8 ;  /* 0x0000001d03089223 */ /* 0x000fe20000010008 */
[----:B------:R-:W-:Y:S02]  /*6a30*/  @!P0 IADD3.X R2, PT, PT, RZ, R45, RZ, P6, !PT ;  /* 0x0000002dff028210 */ /* 0x000fe400037fe4ff */
[----:B------:R-:W-:Y:S02]  /*6a40*/  @!P0 SEL R4, R4, 0x80, P2 ;  /* 0x0000008004048807 */ /* 0x000fe40001000000 */
[----:B------:R-:W-:Y:S02]  /*6a50*/  @!P1 F2FP.F16.F32.PACK_AB R7, R8, R7 ;  /* 0x000000070807923e */ /* 0x000fe400000000ff */
[----:B------:R-:W-:Y:S02]  /*6a60*/  @!P0 SEL R11, R2, RZ, P2 ;  /* 0x000000ff020b8207 */ /* 0x000fe40001000000 */
[C---:B------:R-:W-:Y:S02]  /*6a70*/  @!P0 SHF.L.U32 R15, R4.reuse, 0x1, RZ ;  /* 0x00000001040f8819 */ /* 0x040fe400000006ff */
[----:B------:R-:W-:Y:S02]  /*6a80*/  @!P1 MOV R41, R13 ;  /* 0x0000000d00299202 */ /* 0x000fe40000000f00 */
        /* <DEDUP_REMOVED lines=9> */
[----:B------:R-:W2:Y:S01]  /*6b20*/  LDG.E.128 R36, desc[UR4][R22.64+0x100] ;  /* 0x0001000416247981 */ /* 0x000ea2000c1e1d00 */
[----:B------:R-:W-:Y:S02]  /*6b30*/  @!P0 IADD3.X R15, PT, PT, R0, R85, RZ, P1, !PT ;  /* 0x00000055000f8210 */ /* 0x000fe40000ffe4ff */
[----:B------:R-:W-:Y:S05]  /*6b40*/  ISETP.GE.U32.OR P1, PT, R18, R9, P0 ;  /* 0x000000091200720c */ /* 0x000fea0000726470 */
[----:B------:R-:W3:Y:S08]  /*6b50*/  @!P0 LDG.E.128 R48, desc[UR4][R48.64] ;  /* 0x0000000430308981 */ /* 0x000ef0000c1e1d00 */
[----:B------:R-:W4:Y:S08]  /*6b60*/  @!P0 LDG.E.128 R4, desc[UR4][R4.64+0x100] ;  /* 0x0001000404048981 */ /* 0x000f30000c1e1d00 */
[----:B------:R5:W4:Y:S01]  /*6b70*/  @!P0 LDG.E.128 R32, desc[UR4][R14.64] ;  /* 0x000000040e208981 */ /* 0x000b22000c1e1d00 */
[----:B--2---:R-:W-:Y:S01]  /*6b80*/  @!P0 MOV R30, R38 ;  /* 0x00000026001e8202 */ /* 0x004fe20000000f00 */
[----:B---3--:R-:W-:Y:S02]  /*6b90*/  @!P0 HADD2.F32 R27, -RZ, R48.H1_H1 ;  /* 0x30000030ff1b8230 */ /* 0x008fe40000004100 */
[--C-:B-----5:R-:W-:Y:S02]  /*6ba0*/  @!P0 HADD2.F32 R15, -RZ, R49.reuse.H1_H1 ;  /* 0x30000031ff0f8230 */ /* 0x120fe40000004100 */
[--C-:B------:R-:W-:Y:S02]  /*6bb0*/  @!P0 HADD2.F32 R14, -RZ, R50.reuse.H0_H0 ;  /* 0x20000032ff0e8230 */ /* 0x100fe40000004100 */
[----:B------:R-:W-:Y:S01]  /*6bc0*/  @!P1 FADD.FTZ R27, -R27, -RZ ;  /* 0x800000ff1b1b9221 */ /* 0x000fe20000010100 */
[----:B------:R-:W-:Y:S02]  /*6bd0*/  @!P0 HADD2.F32 R13, -RZ, R50.H1_H1 ;  /* 0x30000032ff0d8230 */ /* 0x000fe40000004100 */
[----:B------:R-:W-:Y:S01]  /*6be0*/  @!P1 FADD.FTZ R15, -R15, -RZ ;  /* 0x800000ff0f0f9221 */ /* 0x000fe20000010100 */
[--C-:B----4-:R-:W-:Y:S02]  /*6bf0*/  @!P0 HADD2.F32 R2, -RZ, R4.reuse.H1_H1 ;  /* 0x30000004ff028230 */ /* 0x110fe40000004100 */
        /* <DEDUP_REMOVED lines=22> */
[--C-:B------:R-:W-:Y:S02]  /*6d60*/  @!P0 HADD2.F32 R14, -RZ, R32.reuse.H0_H0 ;  /* 0x20000020ff0e8230 */ /* 0x100fe40000004100 */
        /* <DEDUP_REMOVED lines=36> */
[----:B------:R-:W-:Y:S02]  /*6fb0*/  @!P1 SEL R4, R4, 0xc0, P2 ;  /* 0x000000c004049807 */ /* 0x000fe40001000000 */
[----:B------:R-:W-:Y:S02]  /*6fc0*/  @!P1 IADD3.X R2, PT, PT, RZ, R45, RZ, P6, !PT ;  /* 0x0000002dff029210 */ /* 0x000fe400037fe4ff */
[----:B------:R-:W-:Y:S02]  /*6fd0*/  @!P0 F2FP.F16.F32.PACK_AB R7, R8, R7 ;  /* 0x000000070807823e */ /* 0x000fe400000000ff */
[----:B------:R-:W-:Y:S02]  /*6fe0*/  @!P1 SHF.L.U32 R15, R4, 0x1, RZ ;  /* 0x00000001040f9819 */ /* 0x000fe400000006ff */
[----:B------:R-:W-:Y:S02]  /*6ff0*/  @!P1 SEL R11, R2, RZ, P2 ;  /* 0x000000ff020b9207 */ /* 0x000fe40001000000 */
[----:B------:R-:W-:Y:S02]  /*7000*/  @!P0 MOV R37, R13 ;  /* 0x0000000d00258202 */ /* 0x000fe40000000f00 */
[----:B------:R-:W-:Y:S02]  /*7010*/  @!P0 MOV R38, R6 ;  /* 0x0000000600268202 */ /* 0x000fe40000000f00 */
[----:B------:R-:W-:Y:S02]  /*7020*/  @!P0 MOV R39, R7 ;  /* 0x0000000700278202 */ /* 0x000fe40000000f00 */
[----:B------:R-:W-:Y:S02]  /*7030*/  @!P1 IADD3 R48, P0, PT, R15, R82, RZ ;  /* 0x000000520f309210 */ /* 0x000fe40007f1e0ff */
[----:B------:R-:W-:Y:S01]  /*7040*/  @!P1 SEL R3, R9, R10, !P2 ;  /* 0x0000000a09039207 */ /* 0x000fe20005000000 */
[----:B------:R2:W-:Y:S01]  /*7050*/  STG.E.128 desc[UR4][R78.64+0x100], R36 ;  /* 0x000100244e007986 */ /* 0x0005e2000c101d04 */
[----:B------:R-:W-:Y:S03]  /*7060*/  @!P1 SHF.L.U64.HI R0, R4, 0x1, R11 ;  /* 0x0000000104009819 */ /* 0x000fe6000001020b */
[----:B------:R-:W-:Y:S01]  /*7070*/  @!P1 IMAD.WIDE R4, R3, 0x2, R22 ;  /* 0x0000000203049825 */ /* 0x000fe200078e0216 */
[C---:B------:R-:W-:Y:S02]  /*7080*/  @!P1 IADD3.X R49, PT, PT, R0.reuse, R83, RZ, P0, !PT ;  /* 0x0000005300319210 */ /* 0x040fe400007fe4ff */
[----:B------:R-:W-:Y:S01]  /*7090*/  @!P1 IADD3 R14, P0, PT, R15, R84, RZ ;  /* 0x000000540f0e9210 */ /* 0x000fe20007f1e0ff */
[----:B-1----:R-:W3:Y:S03]  /*70a0*/  LDG.E.128 R40, desc[UR4][R22.64+0x180] ;  /* 0x0001800416287981 */ /* 0x002ee6000c1e1d00 */
[----:B------:R-:W-:Y:S02]  /*70b0*/  @!P1 IADD3.X R15, PT, PT, R0, R85, RZ, P0, !PT ;  /* 0x00000055000f9210 */ /* 0x000fe400007fe4ff */
[----:B------:R-:W-:Y:S03]  /*70c0*/  ISETP.GE.U32.OR P0, PT, R17, R9, P1 ;  /* 0x000000091100720c */ /* 0x000fe60000f06470 */
[----:B------:R-:W4:Y:S08]  /*70d0*/  @!P1 LDG.E.128 R48, desc[UR4][R48.64] ;  /* 0x0000000430309981 */ /* 0x000f30000c1e1d00 */
[----:B------:R-:W5:Y:S08]  /*70e0*/  @!P1 LDG.E.128 R4, desc[UR4][R4.64+0x180] ;  /* 0x0001800404049981 */ /* 0x000f70000c1e1d00 */
[----:B------:R1:W2:Y:S01]  /*70f0*/  @!P1 LDG.E.128 R32, desc[UR4][R14.64] ;  /* 0x000000040e209981 */ /* 0x0002a2000c1e1d00 */
[--C-:B----4-:R-:W-:Y:S02]  /*7100*/  @!P1 HADD2.F32 R13, -RZ, R50.reuse.H1_H1 ;  /* 0x30000032ff0d9230 */ /* 0x110fe40000004100 */
[----:B-1----:R-:W-:Y:S02]  /*7110*/  @!P1 HADD2.F32 R14, -RZ, R50.H0_H0 ;  /* 0x20000032ff0e9230 */ /* 0x002fe40000004100 */
[----:B------:R-:W-:Y:S02]  /*7120*/  @!P1 HADD2.F32 R8, -RZ, R51.H1_H1 ;  /* 0x30000033ff089230 */ /* 0x000fe40000004100 */
[----:B------:R-:W-:Y:S01]  /*7130*/  @!P0 FADD.FTZ R13, -R13, -RZ ;  /* 0x800000ff0d0d8221 */ /* 0x000fe20000010100 */
[----:B------:R-:W-:Y:S02]  /*7140*/  @!P1 HADD2.F32 R27, -RZ, R48.H1_H1 ;  /* 0x30000030ff1b9230 */ /* 0x000fe40000004100 */
[----:B------:R-:W-:Y:S01]  /*7150*/  @!P0 FADD.FTZ R14, -R14, -RZ ;  /* 0x800000ff0e0e8221 */ /* 0x000fe20000010100 */
[--C-:B-----5:R-:W-:Y:S02]  /*7160*/  @!P1 HADD2.F32 R0, -RZ, R4.reuse.H0_H0 ;  /* 0x20000004ff009230 */ /* 0x120fe40000004100 */
[----:B------:R-:W-:Y:S01]  /*7170*/  @!P0 FADD.FTZ R8, -R8, -RZ ;  /* 0x800000ff08088221 */ /* 0x000fe20000010100 */
[----:B------:R-:W-:Y:S02]  /*7180*/  @!P1 HADD2.F32 R2, -RZ, R4.H1_H1 ;  /* 0x30000004ff029230 */ /* 0x000fe40000004100 */
[----:B------:R-:W-:Y:S01]  /*7190*/  @!P0 FADD.FTZ R27, -R27, -RZ ;  /* 0x800000ff1b1b8221 */ /* 0x000fe20000010100 */
[--C-:B------:R-:W-:Y:S02]  /*71a0*/  @!P1 HADD2.F32 R3, -RZ, R5.reuse.H0_H0 ;  /* 0x20000005ff039230 */ /* 0x100fe40000004100 */
[----:B------:R-:W-:Y:S02]  /*71b0*/  @!P1 HADD2.F32 R4, -RZ, R5.H1_H1 ;  /* 0x30000005ff049230 */ /* 0x000fe40000004100 */
[----:B------:R-:W-:Y:S01]  /*71c0*/  @!P1 FMUL.FTZ R2, R2, R27 ;  /* 0x0000001b02029220 */ /* 0x000fe20000410000 */
[--C-:B------:R-:W-:Y:S02]  /*71d0*/  @!P1 HADD2.F32 R12, -RZ, R7.reuse.H0_H0 ;  /* 0x20000007ff0c9230 */ /* 0x100fe40000004100 */
[----:B------:R-:W-:Y:S02]  /*71e0*/  @!P1 HADD2.F32 R11, -RZ, R7.H1_H1 ;  /* 0x30000007ff0b9230 */ /* 0x000fe40000004100 */
[--C-:B------:R-:W-:Y:S02]  /*71f0*/  @!P1 HADD2.F32 R5, -RZ, R6.reuse.H0_H0 ;  /* 0x20000006ff059230 */ /* 0x100fe40000004100 */
[----:B------:R-:W-:Y:S02]  /*7200*/  @!P1 HADD2.F32 R7, -RZ, R51.H0_H0 ;  /* 0x20000033ff079230 */ /* 0x000fe40000004100 */
[----:B------:R-:W-:Y:S01]  /*7210*/  @!P1 FMUL.FTZ R8, R11, R8 ;  /* 0x000000080b089220 */ /* 0x000fe20000410000 */
[----:B------:R-:W-:Y:S02]  /*7220*/  @!P1 HADD2.F32 R6, -RZ, R6.H1_H1 ;  /* 0x30000006ff069230 */ /* 0x000fe40000004100 */
[----:B------:R-:W-:Y:S01]  /*7230*/  @!P1 FMUL.FTZ R5, R5, R14 ;  /* 0x0000000e05059220 */ /* 0x000fe20000410000 */
[--C-:B------:R-:W-:Y:S02]  /*7240*/  @!P1 HADD2.F32 R15, -RZ, R49.reuse.H1_H1 ;  /* 0x30000031ff0f9230 */ /* 0x100fe40000004100 */
[----:B------:R-:W-:Y:S01]  /*7250*/  @!P0 FADD.FTZ R7, -R7, -RZ ;  /* 0x800000ff07078221 */ /* 0x000fe20000010100 */
[----:B------:R-:W-:Y:S02]  /*7260*/  @!P1 HADD2.F32 R29, -RZ, R48.H0_H0 ;  /* 0x20000030ff1d9230 */ /* 0x000fe40000004100 */
[----:B------:R-:W-:Y:S01]  /*7270*/  @!P1 FMUL.FTZ R6, R6, R13 ;  /* 0x0000000d06069220 */ /* 0x000fe20000410000 */
[----:B------:R-:W-:Y:S01]  /*7280*/  @!P1 HADD2.F32 R16, -RZ, R49.H0_H0 ;  /* 0x20000031ff109230 */ /* 0x000fe20000004100 */
[----:B---3--:R-:W-:Y:S01]  /*7290*/  @!P1 MOV R13, R40 ;  /* 0x00000028000d9202 */ /* 0x008fe20000000f00 */
[--C-:B--2---:R-:W-:Y:S02]  /*72a0*/  @!P1 HADD2.F32 R14, -RZ, R32.reuse.H1_H1 ;  /* 0x30000020ff0e9230 */ /* 0x104fe40000004100 */
[----:B------:R-:W-:Y:S01]  /*72b0*/  @!P0 FADD.FTZ R15, -R15, -RZ ;  /* 0x800000ff0f0f8221 */ /* 0x000fe20000010100 */
[----:B------:R-:W-:Y:S02]  /*72c0*/  @!P1 HADD2.F32 R27, -RZ, R33.H1_H1 ;  /* 0x30000021ff1b9230 */ /* 0x000fe40000004100 */
[----:B------:R-:W-:Y:S01]  /*72d0*/  @!P0 FADD.FTZ R29, -R29, -RZ ;  /* 0x800000ff1d1d8221 */ /* 0x000fe20000010100 */
[--C-:B------:R-:W-:Y:S02]  /*72e0*/  @!P1 HADD2.F32 R11, -RZ, R13.reuse.H0_H0 ;  /* 0x2000000dff0b9230 */ /* 0x100fe40000004100 */
[----:B------:R-:W-:Y:S01]  /*72f0*/  @!P1 FMUL.FTZ R7, R12, R7 ;  /* 0x000000070c079220 */ /* 0x000fe20000410000 */
[----:B------:R-:W-:Y:S01]  /*7300*/  @!P1 HADD2.F32 R12, -RZ, R32.H0_H0 ;  /* 0x20000020ff0c9230 */ /* 0x000fe20000004100 */
[----:B------:R-:W-:Y:S01]  /*7310*/  @!P1 MOV R32, R41 ;  /* 0x0000002900209202 */ /* 0x000fe20000000f00 */
[----:B------:R-:W-:Y:S02]  /*7320*/  @!P1 HADD2.F32 R13, -RZ, R13.H1_H1 ;  /* 0x3000000dff0d9230 */ /* 0x000fe40000004100 */
[----:B------:R-:W-:Y:S01]  /*7330*/  @!P0 FADD.FTZ R16, -R16, -RZ ;  /* 0x800000ff10108221 */ /* 0x000fe20000010100 */
[--C-:B------:R-:W-:Y:S02]  /*7340*/  @!P1 HADD2.F32 R28, -RZ, R34.reuse.H0_H0 ;  /* 0x20000022ff1c9230 */ /* 0x100fe40000004100 */
[----:B------:R-:W-:Y:S01]  /*7350*/  @!P1 FMUL.FTZ R4, R4, R15 ;  /* 0x0000000f04049220 */ /* 0x000fe20000410000 */
[----:B------:R-:W-:Y:S01]  /*7360*/  @!P1 HADD2.F32 R15, -RZ, R33.H0_H0 ;  /* 0x20000021ff0f9230 */ /* 0x000fe20000004100 */
[----:B------:R-:W-:Y:S01]  /*7370*/  @!P1 MOV R33, R42 ;  /* 0x0000002a00219202 */ /* 0x000fe20000000f00 */
[----:B------:R-:W-:Y:S01]  /*7380*/  @!P1 FMUL.FTZ R0, R0, R29 ;  /* 0x0000001d00009220 */ /* 0x000fe20000410000 */
[----:B------:R-:W-:Y:S01]  /*7390*/  @!P1 HADD2.F32 R29, -RZ, R34.H1_H1 ;  /* 0x30000022ff1d9230 */ /* 0x000fe20000004100 */
[----:B------:R-:W-:Y:S01]  /*73a0*/  @!P1 MOV R34, R43 ;  /* 0x0000002b00229202 */ /* 0x000fe20000000f00 */
[----:B------:R-:W-:Y:S01]  /*73b0*/  @!P1 FMUL.FTZ R3, R3, R16 ;  /* 0x0000001003039220 */ /* 0x000fe20000410000 */
[--C-:B------:R-:W-:Y:S02]  /*73c0*/  @!P1 HADD2.F32 R16, -RZ, R32.reuse.H0_H0 ;  /* 0x20000020ff109230 */ /* 0x100fe40000004100 */
[----:B------:R-:W-:Y:S01]  /*73d0*/  @!P1 FFMA.FTZ R0, R11, R12, R0 ;  /* 0x0000000c0b009223 */ /* 0x000fe20000010000 */
[----:B------:R-:W-:Y:S02]  /*73e0*/  @!P1 HADD2.F32 R11, -RZ, R32.H1_H1 ;  /* 0x30000020ff0b9230 */ /* 0x000fe40000004100 */
[----:B------:R-:W-:Y:S01]  /*73f0*/  @!P1 FFMA.FTZ R2, R13, R14, R2 ;  /* 0x0000000e0d029223 */ /* 0x000fe20000010002 */
[--C-:B------:R-:W-:Y:S02]  /*7400*/  @!P1 HADD2.F32 R12, -RZ, R33.reuse.H0_H0 ;  /* 0x20000021ff0c9230 */ /* 0x100fe40000004100 */
[----:B------:R-:W-:Y:S01]  /*7410*/  @!P1 FFMA.FTZ R3, R16, R15, R3 ;  /* 0x0000000f10039223 */ /* 0x000fe20000010003 */
[----:B------:R-:W-:Y:S02]  /*7420*/  @!P1 HADD2.F32 R13, -RZ, R33.H1_H1 ;  /* 0x30000021ff0d9230 */ /* 0x000fe40000004100 */
[----:B------:R-:W-:Y:S01]  /*7430*/  @!P1 FFMA.FTZ R4, R11, R27, R4 ;  /* 0x0000001b0b049223 */ /* 0x000fe20000010004 */
[----:B------:R-:W-:Y:S01]  /*7440*/  @!P1 F2FP.F16.F32.PACK_AB R0, R2, R0 ;  /* 0x000000000200923e */ /* 0x000fe200000000ff */
[--C-:B------:R-:W-:Y:S02]  /*7450*/  @!P1 HADD2.F32 R30, -RZ, R35.reuse.H0_H0 ;  /* 0x20000023ff1e9230 */ /* 0x100fe40000004100 */
[----:B------:R-:W-:Y:S01]  /*7460*/  @!P1 FFMA.FTZ R5, R12, R28, R5 ;  /* 0x0000001c0c059223 */ /* 0x000fe20000010005 */
[--C-:B------:R-:W-:Y:S01]  /*7470*/  @!P1 HADD2.F32 R14, -RZ, R34.reuse.H0_H0 ;  /* 0x20000022ff0e9230 */ /* 0x100fe20000004100 */
[----:B------:R-:W-:Y:S01]  /*7480*/  @!P1 F2FP.F16.F32.PACK_AB R3, R4, R3 ;  /* 0x000000030403923e */ /* 0x000fe200000000ff */
[----:B------:R-:W-:Y:S01]  /*7490*/  @!P1 HADD2.F32 R31, -RZ, R35.H1_H1 ;  /* 0x30000023ff1f9230 */ /* 0x000fe20000004100 */
[----:B------:R-:W-:Y:S01]  /*74a0*/  @!P1 MOV R40, R0 ;  /* 0x0000000000289202 */ /* 0x000fe20000000f00 */
[----:B------:R-:W-:Y:S01]  /*74b0*/  @!P1 HADD2.F32 R15, -RZ, R34.H1_H1 ;  /* 0x30000022ff0f9230 */ /* 0x000fe20000004100 */
[----:B------:R-:W-:Y:S01]  /*74c0*/  @!P1 MOV R41, R3 ;  /* 0x0000000300299202 */ /* 0x000fe20000000f00 */
        /* <DEDUP_REMOVED lines=8> */
.L_x_3521:
[----:B---3--:R-:W-:Y:S05]  /*7550*/  BSYNC.RECONVERGENT B0 ;  /* 0x0000000000007941 */ /* 0x008fea0003800200 */
.L_x_3520:
[----:B------:R-:W-:Y:S04]  /*7560*/  BSSY.RECONVERGENT B0, `(.L_x_3522) ;  /* 0x0000166000007945 */ /* 0x000fe80003800200 */
[----:B------:R-:W-:Y:S05]  /*7570*/  @!P5 BRA `(.L_x_3523) ;  /* 0x000000140090d947 */ /* 0x000fea0003800000 */
[C---:B------:R-:W-:Y:S02]  /*7580*/  ISETP.GE.AND P0, PT, R20.reuse, R26, PT ;  /* 0x0000001a1400720c */ /* 0x040fe40003f06270 */
[----:B------:R-:W-:Y:S02]  /*7590*/  LEA R12, P2, R95, R22, 0x1 ;  /* 0x000000165f0c7211 */ /* 0x000fe400078408ff */
[----:B------:R-:W-:Y:S02]  /*75a0*/  LEA R46, P5, R59, R78, 0x1 ;  /* 0x0000004e3b2e7211 */ /* 0x000fe400078a08ff */
[----:B------:R-:W-:Y:S02]  /*75b0*/  LEA.HI.X R13, R95, R23, R93, 0x1, P2 ;  /* 0x000000175f0d7211 */ /* 0x000fe400010f0c5d */
[----:B------:R-:W-:Y:S03]  /*75c0*/  LEA.HI.X R47, R59, R79, R60, 0x1, P5 ;  /* 0x0000004f3b2f7211 */ /* 0x000fe600028f0c3c */
[----:B------:R-:W3:Y:S02]  /*75d0*/  LDG.E.128 R36, desc[UR4][R12.64] ;  /* 0x000000040c247981 */ /* 0x000ee4000c1e1d00 */
        /* <DEDUP_REMOVED lines=9> */
[C---:B--2---:R-:W-:Y:S03]  /*7670*/  @!P0 IADD3 R40, P1, PT, R11.reuse, R82, RZ ;  /* 0x000000520b288210 */ /* 0x044fe60007f3e0ff */
[----:B------:R-:W2:Y:S01]  /*7680*/  @!P0 LDG.E.128 R4, desc[UR4][R4.64] ;  /* 0x0000000404048981 */ /* 0x000ea2000c1e1d00 */
[C---:B------:R-:W-:Y:S02]  /*7690*/  @!P0 IADD3.X R41, PT, PT, R0.reuse, R83, RZ, P1, !PT ;  /* 0x0000005300298210 */ /* 0x040fe40000ffe4ff */
[----:B------:R-:W-:Y:S04]  /*76a0*/  @!P0 IADD3 R28, P1, PT, R11, R84, RZ ;  /* 0x000000540b1c8210 */ /* 0x000fe80007f3e0ff */
[----:B------:R-:W-:Y:S01]  /*76b0*/  @!P0 IADD3.X R29, PT, PT, R0, R85, RZ, P1, !PT ;  /* 0x00000055001d8210 */ /* 0x000fe20000ffe4ff */
[----:B------:R-:W4:Y:S01]  /*76c0*/  @!P0 LDG.E.128 R40, desc[UR4][R40.64] ;  /* 0x0000000428288981 */ /* 0x000f22000c1e1d00 */
[----:B------:R-:W-:Y:S07]  /*76d0*/  ISETP.GE.U32.OR P1, PT, R20, R9, P0 ;  /* 0x000000091400720c */ /* 0x000fee0000726470 */
[----:B------:R4:W5:Y:S01]  /*76e0*/  @!P0 LDG.E.128 R32, desc[UR4][R28.64] ;  /* 0x000000041c208981 */ /* 0x000962000c1e1d00 */
[--C-:B--2---:R-:W-:Y:S02]  /*76f0*/  @!P0 HADD2.F32 R2, -RZ, R4.reuse.H1_H1 ;  /* 0x30000004ff028230 */ /* 0x104fe40000004100 */
[----:B------:R-:W-:Y:S02]  /*7700*/  @!P0 HADD2.F32 R0, -RZ, R4.H0_H0 ;  /* 0x20000004ff008230 */ /* 0x000fe40000004100 */
[--C-:B------:R-:W-:Y:S02]  /*7710*/  @!P0 HADD2.F32 R3, -RZ, R5.reuse.H0_H0 ;  /* 0x20000005ff038230 */ /* 0x100fe40000004100 */
[----:B------:R-:W-:Y:S02]  /*7720*/  @!P0 HADD2.F32 R4, -RZ, R5.H1_H1 ;  /* 0x30000005ff048230 */ /* 0x000fe40000004100 */
[----:B----4-:R-:W-:Y:S02]  /*7730*/  @!P0 HADD2.F32 R29, -RZ, R40.H1_H1 ;  /* 0x30000028ff1d8230 */ /* 0x010fe40000004100 */
[--C-:B------:R-:W-:Y:S02]  /*7740*/  @!P0 HADD2.F32 R16, -RZ, R42.reuse.H0_H0 ;  /* 0x2000002aff108230 */ /* 0x100fe40000004100 */
[----:B------:R-:W-:Y:S02]  /*7750*/  @!P0 HADD2.F32 R15, -RZ, R42.H1_H1 ;  /* 0x3000002aff0f8230 */ /* 0x000fe40000004100 */
[----:B------:R-:W-:Y:S01]  /*7760*/  @!P1 FADD.FTZ R29, -R29, -RZ ;  /* 0x800000ff1d1d9221 */ /* 0x000fe20000010100 */
[----:B------:R-:W-:Y:S02]  /*7770*/  @!P0 HADD2.F32 R8, -RZ, R43.H1_H1 ;  /* 0x3000002bff088230 */ /* 0x000fe40000004100 */
[----:B------:R-:W-:Y:S01]  /*7780*/  @!P1 FADD.FTZ R16, -R16, -RZ ;  /* 0x800000ff10109221 */ /* 0x000fe20000010100 */
[----:B------:R-:W-:Y:S02]  /*7790*/  @!P0 HADD2.F32 R31, -RZ, R40.H0_H0 ;  /* 0x20000028ff1f8230 */ /* 0x000fe40000004100 */
[----:B------:R-:W-:Y:S01]  /*77a0*/  @!P0 FMUL.FTZ R2, R2, R29 ;  /* 0x0000001d02028220 */ /* 0x000fe20000410000 */
[--C-:B------:R-:W-:Y:S01]  /*77b0*/  @!P0 HADD2.F32 R28, -RZ, R41.reuse.H0_H0 ;  /* 0x20000029ff1c8230 */ /* 0x100fe20000004100 */
[----:B---3--:R-:W-:Y:S01]  /*77c0*/  @!P0 MOV R29, R36 ;  /* 0x00000024001d8202 */ /* 0x008fe20000000f00 */
[----:B------:R-:W-:Y:S02]  /*77d0*/  @!P0 HADD2.F32 R27, -RZ, R41.H1_H1 ;  /* 0x30000029ff1b8230 */ /* 0x000fe40000004100 */
[----:B------:R-:W-:Y:S01]  /*77e0*/  @!P1 FADD.FTZ R15, -R15, -RZ ;  /* 0x800000ff0f0f9221 */ /* 0x000fe20000010100 */
[--C-:B------:R-:W-:Y:S02]  /*77f0*/  @!P0 HADD2.F32 R5, -RZ, R6.reuse.H0_H0 ;  /* 0x20000006ff058230 */ /* 0x100fe40000004100 */
[----:B------:R-:W-:Y:S01]  /*7800*/  @!P1 FADD.FTZ R8, -R8, -RZ ;  /* 0x800000ff08089221 */ /* 0x000fe20000010100 */
[----:B------:R-:W-:Y:S02]  /*7810*/  @!P0 HADD2.F32 R6, -RZ, R6.H1_H1 ;  /* 0x30000006ff068230 */ /* 0x000fe40000004100 */
[----:B------:R-:W-:Y:S01]  /*7820*/  @!P1 FADD.FTZ R31, -R31, -RZ ;  /* 0x800000ff1f1f9221 */ /* 0x000fe20000010100 */
[--C-:B------:R-:W-:Y:S02]  /*7830*/  @!P0 HADD2.F32 R14, -RZ, R7.reuse.H0_H0 ;  /* 0x20000007ff0e8230 */ /* 0x100fe40000004100 */
[----:B------:R-:W-:Y:S01]  /*7840*/  @!P1 FADD.FTZ R28, -R28, -RZ ;  /* 0x800000ff1c1c9221 */ /* 0x000fe20000010100 */
[----:B------:R-:W-:Y:S02]  /*7850*/  @!P0 HADD2.F32 R11, -RZ, R7.H1_H1 ;  /* 0x30000007ff0b8230 */ /* 0x000fe40000004100 */
[----:B------:R-:W-:Y:S01]  /*7860*/  @!P1 FADD.FTZ R27, -R27, -RZ ;  /* 0x800000ff1b1b9221 */ /* 0x000fe20000010100 */
[----:B------:R-:W-:Y:S02]  /*7870*/  @!P0 HADD2.F32 R7, -RZ, R43.H0_H0 ;  /* 0x2000002bff078230 */ /* 0x000fe40000004100 */
[----:B------:R-:W-:Y:S01]  /*7880*/  @!P0 FMUL.FTZ R5, R5, R16 ;  /* 0x0000001005058220 */ /* 0x000fe20000410000 */
[--C-:B-----5:R-:W-:Y:S02]  /*7890*/  @!P0 HADD2.F32 R16, -RZ, R32.reuse.H0_H0 ;  /* 0x20000020ff108230 */ /* 0x120fe40000004100 */
[----:B------:R-:W-:Y:S01]  /*78a0*/  @!P0 FMUL.FTZ R6, R6, R15 ;  /* 0x0000000f06068220 */ /* 0x000fe20000410000 */
[----:B------:R-:W-:Y:S02]  /*78b0*/  @!P0 HADD2.F32 R15, -RZ, R29.H0_H0 ;  /* 0x2000001dff0f8230 */ /* 0x000fe40000004100 */
[----:B------:R-:W-:Y:S01]  /*78c0*/  @!P0 FMUL.FTZ R8, R11, R8 ;  /* 0x000000080b088220 */ /* 0x000fe20000410000 */
[----:B------:R-:W-:Y:S02]  /*78d0*/  @!P0 HADD2.F32 R30, -RZ, R35.H1_H1 ;  /* 0x30000023ff1e8230 */ /* 0x000fe40000004100 */
[----:B------:R-:W-:Y:S01]  /*78e0*/  @!P0 FMUL.FTZ R0, R0, R31 ;  /* 0x0000001f00008220 */ /* 0x000fe20000410000 */
[----:B------:R-:W-:Y:S01]  /*78f0*/  @!P0 FMUL.FTZ R3, R3, R28 ;  /* 0x0000001c03038220 */ /* 0x000fe20000410000 */
[----:B------:R-:W-:Y:S02]  /*7900*/  @!P0 HADD2.F32 R28, -RZ, R32.H1_H1 ;  /* 0x30000020ff1c8230 */ /* 0x000fe40000004100 */
[----:B------:R-:W-:Y:S01]  /*7910*/  @!P0 FMUL.FTZ R4, R4, R27 ;  /* 0x0000001b04048220 */ /* 0x000fe20000410000 */
[----:B------:R-:W-:Y:S02]  /*7920*/  @!P0 HADD2.F32 R27, -RZ, R29.H1_H1 ;  /* 0x3000001dff1b8230 */ /* 0x000fe40000004100 */
[----:B------:R-:W-:Y:S01]  /*7930*/  @!P1 FADD.FTZ R7, -R7, -RZ ;  /* 0x800000ff07079221 */ /* 0x000fe20000010100 */
[----:B------:R-:W-:Y:S01]  /*7940*/  @!P0 HADD2.F32 R29, -RZ, R35.H0_H0 ;  /* 0x20000023ff1d8230 */ /* 0x000fe20000004100 */
[----:B------:R-:W-:Y:S01]  /*7950*/  @!P0 MOV R11, R37 ;  /* 0x00000025000b8202 */ /* 0x000fe20000000f00 */
[----:B------:R-:W-:Y:S01]  /*7960*/  @!P0 FFMA.FTZ R0, R15, R16, R0 ;  /* 0x000000100f008223 */ /* 0x000fe20000010000 */
[----:B------:R-:W-:Y:S01]  /*7970*/  @!P0 HADD2.F32 R16, -RZ, R33.H1_H1 ;  /* 0x30000021ff108230 */ /* 0x000fe20000004100 */
[----:B------:R-:W-:Y:S01]  /*7980*/  ISETP.GE.AND P1, PT, R19, R26, PT ;  /* 0x0000001a1300720c */ /* 0x000fe20003f26270 */
[----:B------:R-:W-:Y:S01]  /*7990*/  @!P0 FMUL.FTZ R7, R14, R7 ;  /* 0x000000070e078220 */ /* 0x000fe20000410000 */
[--C-:B------:R-:W-:Y:S02]  /*79a0*/  @!P0 HADD2.F32 R14, -RZ, R11.reuse.H0_H0 ;  /* 0x2000000bff0e8230 */ /* 0x100fe40000004100 */
[----:B------:R-:W-:Y:S01]  /*79b0*/  @!P0 FFMA.FTZ R2, R27, R28, R2 ;  /* 0x0000001c1b028223 */ /* 0x000fe20000010002 */
[----:B------:R-:W-:Y:S01]  /*79c0*/  @!P0 HADD2.F32 R15, -RZ, R11.H1_H1 ;  /* 0x3000000bff0f8230 */ /* 0x000fe20000004100 */
[----:B------:R-:W-:Y:S01]  /*79d0*/  @!P0 MOV R31, R38 ;  /* 0x00000026001f8202 */ /* 0x000fe20000000f00 */
[----:B------:R-:W-:Y:S02]  /*79e0*/  @!P0 HADD2.F32 R11, -RZ, R33.H0_H0 ;  /* 0x20000021ff0b8230 */ /* 0x000fe40000004100 */
[--C-:B------:R-:W-:Y:S01]  /*79f0*/  @!P0 HADD2.F32 R27, -RZ, R34.reuse.H0_H0 ;  /* 0x20000022ff1b8230 */ /* 0x100fe20000004100 */
[----:B------:R-:W-:Y:S01]  /*7a00*/  @!P0 F2FP.F16.F32.PACK_AB R32, R2, R0 ;  /* 0x000000000220823e */ /* 0x000fe200000000ff */
[----:B------:R-:W-:Y:S02]  /*7a10*/  @!P0 HADD2.F32 R28, -RZ, R34.H1_H1 ;  /* 0x30000022ff1c8230 */ /* 0x000fe40000004100 */
[----:B------:R-:W-:Y:S01]  /*7a20*/  @!P0 FFMA.FTZ R3, R14, R11, R3 ;  /* 0x0000000b0e038223 */ /* 0x000fe20000010003 */
[--C-:B------:R-:W-:Y:S02]  /*7a30*/  @!P0 HADD2.F32 R14, -RZ, R31.reuse.H0_H0 ;  /* 0x2000001fff0e8230 */ /* 0x100fe40000004100 */
[----:B------:R-:W-:Y:S01]  /*7a40*/  @!P0 FFMA.FTZ R4, R15, R16, R4 ;  /* 0x000000100f048223 */ /* 0x000fe20000010004 */
[----:B------:R-:W-:Y:S01]  /*7a50*/  @!P0 HADD2.F32 R11, -RZ, R31.H1_H1 ;  /* 0x3000001fff0b8230 */ /* 0x000fe20000004100 */
[----:B------:R-:W-:Y:S02]  /*7a60*/  @!P0 MOV R2, R39 ;  /* 0x0000002700028202 */ /* 0x000fe40000000f00 */
[----:B------:R-:W-:Y:S01]  /*7a70*/  @!P1 ISETP.GE.U32.AND P2, PT, R19, R9, PT ;  /* 0x000000091300920c */ /* 0x000fe20003f46070 */
[----:B------:R-:W-:Y:S01]  /*7a80*/  @!P0 FFMA.FTZ R5, R14, R27, R5 ;  /* 0x0000001b0e058223 */ /* 0x000fe20000010005 */
[----:B------:R-:W-:Y:S01]  /*7a90*/  @!P0 MOV R36, R32 ;  /* 0x0000002000248202 */ /* 0x000fe20000000f00 */
[--C-:B------:R-:W-:Y:S01]  /*7aa0*/  @!P0 HADD2.F32 R0, -RZ, R2.reuse.H0_H0 ;  /* 0x20000002ff008230 */ /* 0x100fe20000004100 */
[----:B------:R-:W-:Y:S01]  /*7ab0*/  @!P0 F2FP.F16.F32.PACK_AB R15, R4, R3 ;  /* 0x00000003040f823e */ /* 0x000fe200000000ff */
[----:B------:R-:W-:Y:S01]  /*7ac0*/  @!P0 HADD2.F32 R3, -RZ, R2.H1_H1 ;  /* 0x30000002ff038230 */ /* 0x000fe20000004100 */
[----:B------:R-:W-:Y:S01]  /*7ad0*/  @!P1 SEL R4, R10, RZ, P2 ;  /* 0x000000ff0a049207 */ /* 0x000fe20001000000 */
[----:B------:R-:W-:Y:S01]  /*7ae0*/  @!P0 FFMA.FTZ R6, R11, R28, R6 ;  /* 0x0000001c0b068223 */ /* 0x000fe20000010006 */
[----:B------:R-:W-:Y:S01]  /*7af0*/  @!P0 FFMA.FTZ R7, R0, R29, R7 ;  /* 0x0000001d00078223 */ /* 0x000fe20000010007 */
[----:B------:R-:W-:Y:S01]  /*7b00*/  @!P1 SEL R11, R45, RZ, P2 ;  /* 0x000000ff2d0b9207 */ /* 0x000fe20001000000 */
[----:B------:R-:W-:Y:S01]  /*7b10*/  @!P0 FFMA.FTZ R8, R3, R30, R8 ;  /* 0x0000001e03088223 */ /* 0x000fe20000010008 */
[----:B------:R-:W-:Y:S02]  /*7b20*/  @!P1 IADD3 R4, P6, PT, R101, R4, RZ ;  /* 0x0000000465049210 */ /* 0x000fe40007fde0ff */
[----:B------:R-:W-:Y:S02]  /*7b30*/  @!P0 F2FP.F16.F32.PACK_AB R6, R6, R5 ;  /* 0x000000050606823e */ /* 0x000fe400000000ff */
[----:B------:R-:W-:Y:S02]  /*7b40*/  @!P1 IADD3.X R11, PT, PT, R92, R11, RZ, P6, !PT ;  /* 0x0000000b5c0b9210 */ /* 0x000fe400037fe4ff */
[----:B------:R-:W-:Y:S02]  /*7b50*/  @!P0 F2FP.F16.F32.PACK_AB R7, R8, R7 ;  /* 0x000000070807823e */ /* 0x000fe400000000ff */
[C---:B------:R-:W-:Y:S02]  /*7b60*/  @!P1 SHF.L.U64.HI R0, R4.reuse, 0x1, R11 ;  /* 0x0000000104009819 */ /* 0x040fe4000001020b */
[----:B------:R-:W-:Y:S02]  /*7b70*/  @!P1 SHF.L.U32 R11, R4, 0x1, RZ ;  /* 0x00000001040b9819 */ /* 0x000fe400000006ff */
[----:B------:R-:W-:Y:S02]  /*7b80*/  @!P0 MOV R37, R15 ;  /* 0x0000000f00258202 */ /* 0x000fe40000000f00 */
[----:B------:R-:W-:Y:S02]  /*7b90*/  @!P0 MOV R38, R6 ;  /* 0x0000000600268202 */ /* 0x000fe40000000f00 */
[----:B------:R-:W-:Y:S02]  /*7ba0*/  @!P0 MOV R39, R7 ;  /* 0x0000000700278202 */ /* 0x000fe40000000f00 */
[----:B------:R-:W-:Y:S02]  /*7bb0*/  @!P1 IADD3 R48, P0, PT, R11, R82, RZ ;  /* 0x000000520b309210 */ /* 0x000fe40007f1e0ff */
[----:B------:R-:W-:Y:S01]  /*7bc0*/  @!P1 SEL R3, R9, R10, !P2 ;  /* 0x0000000a09039207 */ /* 0x000fe20005000000 */
[----:B------:R2:W-:Y:S01]  /*7bd0*/  STG.E.128 desc[UR4][R46.64], R36 ;  /* 0x000000242e007986 */ /* 0x0005e2000c101d04 */
[C---:B------:R-:W-:Y:S02]  /*7be0*/  @!P1 IADD3.X R49, PT, PT, R0.reuse, R83, RZ, P0, !PT ;  /* 0x0000005300319210 */ /* 0x040fe400007fe4ff */
[----:B------:R-:W-:Y:S01]  /*7bf0*/  @!P1 IADD3 R28, P0, PT, R11, R84, RZ ;  /* 0x000000540b1c9210 */ /* 0x000fe20007f1e0ff */
[----:B------:R-:W-:Y:S03]  /*7c00*/  @!P1 IMAD.WIDE R4, R3, 0x2, R12 ;  /* 0x0000000203049825 */ /* 0x000fe600078e020c */
[----:B------:R-:W-:Y:S01]  /*7c10*/  @!P1 IADD3.X R29, PT, PT, R0, R85, RZ, P0, !PT ;  /* 0x00000055001d9210 */ /* 0x000fe200007fe4ff */
[----:B------:R-:W3:Y:S01]  /*7c20*/  @!P1 LDG.E.128 R48, desc[UR4][R48.64+0x80] ;  /* 0x0000800430309981 */ /* 0x000ee2000c1e1d00 */
[----:B------:R-:W-:Y:S07]  /*7c30*/  ISETP.GE.U32.OR P0, PT, R19, R9, P1 ;  /* 0x000000091300720c */ /* 0x000fee0000f06470 */
[----:B------:R-:W4:Y:S08]  /*7c40*/  @!P1 LDG.E.128 R4, desc[UR4][R4.64+0x80] ;  /* 0x0000800404049981 */ /* 0x000f30000c1e1d00 */
[----:B------:R-:W5:Y:S08]  /*7c50*/  LDG.E.128 R40, desc[UR4][R12.64+0x80] ;  /* 0x000080040c287981 */ /* 0x000f70000c1e1d00 */
[----:B------:R3:W2:Y:S02]  /*7c60*/  @!P1 LDG.E.128 R32, desc[UR4][R28.64+0x80] ;  /* 0x000080041c209981 */ /* 0x0006a4000c1e1d00 */
[--C-:B---3--:R-:W-:Y:S02]  /*7c70*/  @!P1 HADD2.F32 R29, -RZ, R48.reuse.H1_H1 ;  /* 0x30000030ff1d9230 */ /* 0x108fe40000004100 */
[----:B------:R-:W-:Y:S02]  /*7c80*/  @!P1 HADD2.F32 R31, -RZ, R48.H0_H0 ;  /* 0x20000030ff1f9230 */ /* 0x000fe40000004100 */
[--C-:B------:R-:W-:Y:S02]  /*7c90*/  @!P1 HADD2.F32 R27, -RZ, R49.reuse.H1_H1 ;  /* 0x30000031ff1b9230 */ /* 0x100fe40000004100 */
[----:B------:R-:W-:Y:S01]  /*7ca0*/  @!P0 FADD.FTZ R29, -R29, -RZ ;  /* 0x800000ff1d1d8221 */ /* 0x000fe20000010100 */
[----:B------:R-:W-:Y:S02]  /*7cb0*/  @!P1 HADD2.F32 R16, -RZ, R50.H0_H0 ;  /* 0x20000032ff109230 */ /* 0x000fe40000004100 */
[----:B------:R-:W-:Y:S01]  /*7cc0*/  @!P0 FADD.FTZ R31, -R31, -RZ ;  /* 0x800000ff1f1f8221 */ /* 0x000fe20000010100 */
[--C-:B----4-:R-:W-:Y:S02]  /*7cd0*/  @!P1 HADD2.F32 R2, -RZ, R4.reuse.H1_H1 ;  /* 0x30000004ff029230 */ /* 0x110fe40000004100 */
[----:B------:R-:W-:Y:S01]  /*7ce0*/  @!P0 FADD.FTZ R27, -R27, -RZ ;  /* 0x800000ff1b1b8221 */ /* 0x000fe20000010100 */
[----:B------:R-:W-:Y:S02]  /*7cf0*/  @!P1 HADD2.F32 R28, -RZ, R49.H0_H0 ;  /* 0x20000031ff1c9230 */ /* 0x000fe40000004100 */
[----:B------:R-:W-:Y:S01]  /*7d00*/  @!P0 FADD.FTZ R16, -R16, -RZ ;  /* 0x800000ff10108221 */ /* 0x000fe20000010100 */
[----:B------:R-:W-:Y:S02]  /*7d10*/  @!P1 HADD2.F32 R0, -RZ, R4.H0_H0 ;  /* 0x20000004ff009230 */ /* 0x000fe40000004100 */
[----:B------:R-:W-:Y:S01]  /*7d20*/  @!P1 FMUL.FTZ R2, R2, R29 ;  /* 0x0000001d02029220 */ /* 0x000fe20000410000 */
[--C-:B------:R-:W-:Y:S02]  /*7d30*/  @!P1 HADD2.F32 R3, -RZ, R5.reuse.H0_H0 ;  /* 0x20000005ff039230 */ /* 0x100fe40000004100 */
[----:B------:R-:W-:Y:S01]  /*7d40*/  @!P0 FADD.FTZ R28, -R28, -RZ ;  /* 0x800000ff1c1c8221 */ /* 0x000fe20000010100 */
[----:B------:R-:W-:Y:S01]  /*7d50*/  @!P1 HADD2.F32 R4, -RZ, R5.H1_H1 ;  /* 0x30000005ff049230 */ /* 0x000fe20000004100 */
[----:B-----5:R-:W-:Y:S01]  /*7d60*/  @!P1 MOV R29, R40 ;  /* 0x00000028001d9202 */ /* 0x020fe20000000f00 */
[----:B------:R-:W-:Y:S02]  /*7d70*/  @!P1 HADD2.F32 R5, -RZ, R6.H0_H0 ;  /* 0x20000006ff059230 */ /* 0x000fe40000004100 */
[----:B------:R-:W-:Y:S01]  /*7d80*/  @!P1 FMUL.FTZ R0, R0, R31 ;  /* 0x0000001f00009220 */ /* 0x000fe20000410000 */
        /* <DEDUP_REMOVED lines=8> */
[----:B--2---:R-:W-:Y:S02]  /*7e10*/  @!P1 HADD2.F32 R16, -RZ, R32.H0_H0 ;  /* 0x20000020ff109230 */ /* 0x004fe40000004100 */
[----:B------:R-:W-:Y:S01]  /*7e20*/  @!P0 FADD.FTZ R7, -R7, -RZ ;  /* 0x800000ff07078221 */ /* 0x000fe20000010100 */
[--C-:B------:R-:W-:Y:S02]  /*7e30*/  @!P1 HADD2.F32 R27, -RZ, R29.reuse.H0_H0 ;  /* 0x2000001dff1b9230 */ /* 0x100fe40000004100 */
[----:B------:R-:W-:Y:S01]  /*7e40*/  @!P0 FADD.FTZ R8, -R8, -RZ ;  /* 0x800000ff08088221 */ /* 0x000fe20000010100 */
[----:B------:R-:W-:Y:S02]  /*7e50*/  @!P1 HADD2.F32 R15, -RZ, R50.H1_H1 ;  /* 0x30000032ff0f9230 */ /* 0x000fe40000004100 */
[----:B------:R-:W-:Y:S01]  /*7e60*/  @!P1 FMUL.FTZ R7, R14, R7 ;  /* 0x000000070e079220 */ /* 0x000fe20000410000 */
[----:B------:R-:W-:Y:S02]  /*7e70*/  @!P1 HADD2.F32 R28, -RZ, R32.H1_H1 ;  /* 0x30000020ff1c9230 */ /* 0x000fe40000004100 */
[----:B------:R-:W-:Y:S01]  /*7e80*/  @!P1 FMUL.FTZ R8, R11, R8 ;  /* 0x000000080b089220 */ /* 0x000fe20000410000 */
[----:B------:R-:W-:Y:S02]  /*7e90*/  @!P1 HADD2.F32 R29, -RZ, R29.H1_H1 ;  /* 0x3000001dff1d9230 */ /* 0x000fe40000004100 */
[----:B------:R-:W-:Y:S01]  /*7ea0*/  @!P1 FFMA.FTZ R0, R27, R16, R0 ;  /* 0x000000101b009223 */ /* 0x000fe20000010000 */
[----:B------:R-:W-:Y:S02]  /*7eb0*/  @!P1 HADD2.F32 R6, -RZ, R6.H1_H1 ;  /* 0x30000006ff069230 */ /* 0x000fe40000004100 */
[----:B------:R-:W-:Y:S01]  /*7ec0*/  @!P0 FADD.FTZ R15, -R15, -RZ ;  /* 0x800000ff0f0f8221 */ /* 0x000fe20000010100 */
[----:B------:R-:W-:Y:S01]  /*7ed0*/  @!P1 HADD2.F32 R11, -RZ, R33.H0_H0 ;  /* 0x20000021ff0b9230 */ /* 0x000fe20000004100 */
[----:B------:R-:W-:Y:S01]  /*7ee0*/  ISETP.GE.AND P0, PT, R18, R26, PT ;  /* 0x0000001a1200720c */ /* 0x000fe20003f06270 */
[----:B------:R-:W-:Y:S02]  /*7ef0*/  @!P1 HADD2.F32 R14, -RZ, R31.H0_H0 ;  /* 0x2000001fff0e9230 */ /* 0x000fe40000004100 */
[----:B------:R-:W-:Y:S01]  /*7f00*/  @!P1 FFMA.FTZ R2, R29, R28, R2 ;  /* 0x0000001c1d029223 */ /* 0x000fe20000010002 */
[--C-:B------:R-:W-:Y:S01]  /*7f10*/  @!P1 HADD2.F32 R16, -RZ, R34.reuse.H0_H0 ;  /* 0x20000022ff109230 */ /* 0x100fe20000004100 */
[----:B------:R-:W-:Y:S01]  /*7f20*/  @!P1 MOV R30, R42 ;  /* 0x0000002a001e9202 */ /* 0x000fe20000000f00 */
[----:B------:R-:W-:Y:S02]  /*7f30*/  @!P1 HADD2.F32 R27, -RZ, R34.H1_H1 ;  /* 0x30000022ff1b9230 */ /* 0x000fe40000004100 */
[----:B------:R-:W-:Y:S01]  /*7f40*/  @!P1 FMUL.FTZ R6, R6, R15 ;  /* 0x0000000f06069220 */ /* 0x000fe20000410000 */
[----:B------:R-:W-:Y:S02]  /*7f50*/  @!P1 HADD2.F32 R15, -RZ, R33.H1_H1 ;  /* 0x30000021ff0f9230 */ /* 0x000fe40000004100 */
[----:B------:R-:W-:Y:S01]  /*7f60*/  @!P1 FFMA.FTZ R3, R14, R11, R3 ;  /* 0x0000000b0e039223 */ /* 0x000fe20000010003 */
[----:B------:R-:W-:Y:S01]  /*7f70*/  @!P1 HADD2.F32 R11, -RZ, R31.H1_H1 ;  /* 0x3000001fff0b9230 */ /* 0x000fe20000004100 */
[----:B------:R-:W-:Y:S01]  /*7f80*/  @!P1 F2FP.F16.F32.PACK_AB R14, R2, R0 ;  /* 0x00000000020e923e */ /* 0x000fe200000000ff */
[--C-:B------:R-:W-:Y:S01]  /*7f90*/  @!P1 HADD2.F32 R0, -RZ, R30.reuse.H0_H0 ;  /* 0x2000001eff009230 */ /* 0x100fe20000004100 */
[----:B------:R-:W-:Y:S01]  /*7fa0*/  @!P1 MOV R2, R43 ;  /* 0x0000002b00029202 */ /* 0x000fe20000000f00 */
[--C-:B------:R-:W-:Y:S02]  /*7fb0*/  @!P1 HADD2.F32 R28, -RZ, R35.reuse.H0_H0 ;  /* 0x20000023ff1c9230 */ /* 0x100fe40000004100 */
[----:B------:R-:W-:Y:S01]  /*7fc0*/  @!P1 FFMA.FTZ R4, R11, R15, R4 ;  /* 0x0000000f0b049223 */ /* 0x000fe20000010004 */
[----:B------:R-:W-:Y:S02]  /*7fd0*/  @!P1 HADD2.F32 R11, -RZ, R30.H1_H1 ;  /* 0x3000001eff0b9230 */ /* 0x000fe40000004100 */
[----:B------:R-:W-:Y:S01]  /*7fe0*/  @!P1 FFMA.FTZ R5, R0, R16, R5 ;  /* 0x0000001000059223 */ /* 0x000fe20000010005 */
[--C-:B------:R-:W-:Y:S01]  /*7ff0*/  @!P1 HADD2.F32 R0, -RZ, R2.reuse.H0_H0 ;  /* 0x20000002ff009230 */ /* 0x100fe20000004100 */
[----:B------:R-:W-:Y:S01]  /*8000*/  @!P1 MOV R40, R14 ;  /* 0x0000000e00289202 */ /* 0x000fe20000000f00 */
[----:B------:R-:W-:Y:S01]  /*8010*/  @!P1 HADD2.F32 R29, -RZ, R35.H1_H1 ;  /* 0x30000023ff1d9230 */ /* 0x000fe20000004100 */
[----:B------:R-:W-:Y:S01]  /*8020*/  @!P0 ISETP.GE.U32.AND P2, PT, R18, R9, PT ;  /* 0x000000091200820c */ /* 0x000fe20003f46070 */
[----:B------:R-:W-:Y:S02]  /*8030*/  @!P1 HADD2.F32 R15, -RZ, R2.H1_H1 ;  /* 0x30000002ff0f9230 */ /* 0x000fe40000004100 */
[----:B------:R-:W-:Y:S01]  /*8040*/  @!P1 FFMA.FTZ R6, R11, R27, R6 ;  /* 0x0000001b0b069223 */ /* 0x000fe20000010006 */
[----:B------:R-:W-:Y:S01]  /*8050*/  @!P1 FFMA.FTZ R7, R0, R28, R7 ;  /* 0x0000001c00079223 */ /* 0x000fe20000010007 */
[----:B------:R-:W-:Y:S01]  /*8060*/  @!P0 SEL R16, R10, RZ, P2 ;  /* 0x000000ff0a108207 */ /* 0x000fe20001000000 */
[----:B------:R-:W-:Y:S01]  /*8070*/  @!P1 FFMA.FTZ R8, R15, R29, R8 ;  /* 0x0000001d0f089223 */ /* 0x000fe20000010008 */
[----:B------:R-:W-:Y:S02]  /*8080*/  @!P0 SEL R11, R45, RZ, P2 ;  /* 0x000000ff2d0b8207 */ /* 0x000fe40001000000 */
[----:B------:R-:W-:Y:S02]  /*8090*/  @!P0 IADD3 R16, P5, PT, R101, R16, RZ ;  /* 0x0000001065108210 */ /* 0x000fe40007fbe0ff */
[----:B------:R-:W-:Y:S02]  /*80a0*/  @!P1 F2FP.F16.F32.PACK_AB R6, R6, R5 ;  /* 0x000000050606923e */ /* 0x000fe400000000ff */
[----:B------:R-:W-:Y:S02]  /*80b0*/  @!P1 F2FP.F16.F32.PACK_AB R7, R8, R7 ;  /* 0x000000070807923e */ /* 0x000fe400000000ff */
[----:B------:R-:W-:Y:S02]  /*80c0*/  @!P1 F2FP.F16.F32.PACK_AB R15, R4, R3 ;  /* 0x00000003040f923e */ /* 0x000fe400000000ff */
[----:B------:R-:W-:Y:S02]  /*80d0*/  @!P0 IADD3.X R11, PT, PT, R92, R11, RZ, P5, !PT ;  /* 0x0000000b5c0b8210 */ /* 0x000fe40002ffe4ff */
        /* <DEDUP_REMOVED lines=18> */
[--C-:B----4-:R-:W-:Y:S02]  /*8200*/  @!P0 HADD2.F32 R29, -RZ, R48.reuse.H1_H1 ;  /* 0x30000030ff1d8230 */ /* 0x110fe40000004100 */
[----:B------:R-:W-:Y:S02]  /*8210*/  @!P0 HADD2.F32 R31, -RZ, R48.H0_H0 ;  /* 0x20000030ff1f8230 */ /* 0x000fe40000004100 */
[--C-:B------:R-:W-:Y:S02]  /*8220*/  @!P0 HADD2.F32 R27, -RZ, R49.reuse.H1_H1 ;  /* 0x30000031ff1b8230 */ /* 0x100fe40000004100 */
[----:B------:R-:W-:Y:S01]  /*8230*/  @!P1 FADD.FTZ R29, -R29, -RZ ;  /* 0x800000ff1d1d9221 */ /* 0x000fe20000010100 */
[----:B------:R-:W-:Y:S02]  /*8240*/  @!P0 HADD2.F32 R16, -RZ, R50.H0_H0 ;  /* 0x20000032ff108230 */ /* 0x000fe40000004100 */
        /* <DEDUP_REMOVED lines=37> */
[----:B------:R-:W-:Y:S02]  /*84a0*/  @!P0 HADD2.F32 R16, -RZ, R34.H0_H0 ;  /* 0x20000022ff108230 */ /* 0x000fe40000004100 */
[----:B------:R-:W-:Y:S01]  /*84b0*/  @!P0 FMUL.FTZ R6, R6, R15 ;  /* 0x0000000f06068220 */ /* 0x000fe20000410000 */
[----:B------:R-:W-:Y:S02]  /*84c0*/  @!P0 HADD2.F32 R15, -RZ, R33.H1_H1 ;  /* 0x30000021ff0f8230 */ /* 0x000fe40000004100 */
[----:B------:R-:W-:Y:S01]  /*84d0*/  @!P0 FFMA.FTZ R3, R14, R11, R3 ;  /* 0x0000000b0e038223 */ /* 0x000fe20000010003 */
[----:B------:R-:W-:Y:S01]  /*84e0*/  @!P0 HADD2.F32 R11, -RZ, R31.H1_H1 ;  /* 0x3000001fff0b8230 */ /* 0x000fe20000004100 */
[----:B------:R-:W-:Y:S01]  /*84f0*/  @!P0 F2FP.F16.F32.PACK_AB R14, R2, R0 ;  /* 0x00000000020e823e */ /* 0x000fe200000000ff */
[----:B------:R-:W-:Y:S01]  /*8500*/  @!P0 HADD2.F32 R0, -RZ, R30.H0_H0 ;  /* 0x2000001eff008230 */ /* 0x000fe20000004100 */
[----:B------:R-:W-:Y:S01]  /*8510*/  @!P0 MOV R2, R39 ;  /* 0x0000002700028202 */ /* 0x000fe20000000f00 */
[----:B------:R-:W-:Y:S02]  /*8520*/  @!P0 HADD2.F32 R27, -RZ, R34.H1_H1 ;  /* 0x30000022ff1b8230 */ /* 0x000fe40000004100 */
[----:B------:R-:W-:Y:S01]  /*8530*/  @!P0 FFMA.FTZ R4, R11, R15, R4 ;  /* 0x0000000f0b048223 */ /* 0x000fe20000010004 */
[----:B------:R-:W-:Y:S02]  /*8540*/  @!P0 HADD2.F32 R11, -RZ, R30.H1_H1 ;  /* 0x3000001eff0b8230 */ /* 0x000fe40000004100 */
[----:B------:R-:W-:Y:S01]  /*8550*/  @!P0 FFMA.FTZ R5, R0, R16, R5 ;  /* 0x0000001000058223 */ /* 0x000fe20000010005 */
[--C-:B------:R-:W-:Y:S01]  /*8560*/  @!P0 HADD2.F32 R28, -RZ, R35.reuse.H0_H0 ;  /* 0x20000023ff1c8230 */ /* 0x100fe20000004100 */
[----:B------:R-:W-:Y:S01]  /*8570*/  @!P0 MOV R36, R14 ;  /* 0x0000000e00248202 */ /* 0x000fe20000000f00 */
[--C-:B------:R-:W-:Y:S02]  /*8580*/  @!P0 HADD2.F32 R0, -RZ, R2.reuse.H0_H0 ;  /* 0x20000002ff008230 */ /* 0x100fe40000004100 */
[----:B------:R-:W-:Y:S01]  /*8590*/  @!P0 FFMA.FTZ R6, R11, R27, R6 ;  /* 0x0000001b0b068223 */ /* 0x000fe20000010006 */
[----:B------:R-:W-:Y:S01]  /*85a0*/  @!P0 HADD2.F32 R29, -RZ, R35.H1_H1 ;  /* 0x30000023ff1d8230 */ /* 0x000fe20000004100 */
[----:B------:R-:W-:Y:S01]  /*85b0*/  @!P1 ISETP.GE.U32.AND P2, PT, R17, R9, PT ;  /* 0x000000091100920c */ /* 0x000fe20003f46070 */
[----:B------:R-:W-:Y:S02]  /*85c0*/  @!P0 HADD2.F32 R15, -RZ, R2.H1_H1 ;  /* 0x30000002ff0f8230 */ /* 0x000fe40000004100 */
[----:B------:R-:W-:Y:S01]  /*85d0*/  @!P0 FFMA.FTZ R7, R0, R28, R7 ;  /* 0x0000001c00078223 */ /* 0x000fe20000010007 */
[----:B------:R-:W-:Y:S02]  /*85e0*/  @!P0 F2FP.F16.F32.PACK_AB R6, R6, R5 ;  /* 0x000000050606823e */ /* 0x000fe400000000ff */
[----:B------:R-:W-:Y:S01]  /*85f0*/  @!P1 SEL R16, R10, RZ, P2 ;  /* 0x000000ff0a109207 */ /* 0x000fe20001000000 */
[----:B------:R-:W-:Y:S01]  /*8600*/  @!P0 FFMA.FTZ R8, R15, R29, R8 ;  /* 0x0000001d0f088223 */ /* 0x000fe20000010008 */
[----:B------:R-:W-:Y:S02]  /*8610*/  @!P1 SEL R11, R45, RZ, P2 ;  /* 0x000000ff2d0b9207 */ /* 0x000fe40001000000 */
[----:B------:R-:W-:Y:S02]  /*8620*/  @!P1 IADD3 R16, P5, PT, R101, R16, RZ ;  /* 0x0000001065109210 */ /* 0x000fe40007fbe0ff */
[----:B------:R-:W-:Y:S02]  /*8630*/  @!P0 F2FP.F16.F32.PACK_AB R7, R8, R7 ;  /* 0x000000070807823e */ /* 0x000fe400000000ff */
[----:B------:R-:W-:Y:S02]  /*8640*/  @!P0 F2FP.F16.F32.PACK_AB R15, R4, R3 ;  /* 0x00000003040f823e */ /* 0x000fe400000000ff */
[----:B------:R-:W-:Y:S02]  /*8650*/  @!P1 SHF.L.U32 R31, R16, 0x1, RZ ;  /* 0x00000001101f9819 */ /* 0x000fe400000006ff */
[----:B------:R-:W-:Y:S02]  /*8660*/  @!P1 IADD3.X R11, PT, PT, R92, R11, RZ, P5, !PT ;  /* 0x0000000b5c0b9210 */ /* 0x000fe40002ffe4ff */
        /* <DEDUP_REMOVED lines=10> */
[----:B------:R-:W2:Y:S03]  /*8710*/  LDG.E.128 R40, desc[UR4][R12.64+0x180] ;  /* 0x000180040c287981 */ /* 0x000ea6000c1e1d00 */
[----:B------:R-:W-:Y:S02]  /*8720*/  @!P1 IADD3.X R31, PT, PT, R0, R85, RZ, P0, !PT ;  /* 0x00000055001f9210 */ /* 0x000fe400007fe4ff */
[----:B------:R-:W-:Y:S03]  /*8730*/  ISETP.GE.U32.OR P0, PT, R17, R9, P1 ;  /* 0x000000091100720c */ /* 0x000fe60000f06470 */
[----:B------:R-:W3:Y:S08]  /*8740*/  @!P1 LDG.E.128 R48, desc[UR4][R48.64+0x180] ;  /* 0x0001800430309981 */ /* 0x000ef0000c1e1d00 */
[----:B------:R-:W4:Y:S08]  /*8750*/  @!P1 LDG.E.128 R4, desc[UR4][R4.64+0x180] ;  /* 0x0001800404049981 */ /* 0x000f30000c1e1d00 */
[----:B------:R-:W5:Y:S01]  /*8760*/  @!P1 LDG.E.128 R32, desc[UR4][R30.64+0x180] ;  /* 0x000180041e209981 */ /* 0x000f62000c1e1d00 */
[----:B--2---:R-:W-:Y:S01]  /*8770*/  @!P1 MOV R36, R41 ;  /* 0x0000002900249202 */ /* 0x004fe20000000f00 */
[--C-:B---3--:R-:W-:Y:S02]  /*8780*/  @!P1 HADD2.F32 R13, -RZ, R50.reuse.H1_H1 ;  /* 0x30000032ff0d9230 */ /* 0x108fe40000004100 */
[----:B------:R-:W-:Y:S02]  /*8790*/  @!P1 HADD2.F32 R12, -RZ, R50.H0_H0 ;  /* 0x20000032ff0c9230 */ /* 0x000fe40000004100 */
[----:B------:R-:W-:Y:S02]  /*87a0*/  @!P1 HADD2.F32 R8, -RZ, R51.H1_H1 ;  /* 0x30000033ff089230 */ /* 0x000fe40000004100 */
[----:B------:R-:W-:Y:S01]  /*87b0*/  @!P0 FADD.FTZ R13, -R13, -RZ ;  /* 0x800000ff0d0d8221 */ /* 0x000fe20000010100 */
[----:B------:R-:W-:Y:S02]  /*87c0*/  @!P1 HADD2.F32 R29, -RZ, R48.H0_H0 ;  /* 0x20000030ff1d9230 */ /* 0x000fe40000004100 */
[----:B------:R-:W-:Y:S01]  /*87d0*/  @!P0 FADD.FTZ R12, -R12, -RZ ;  /* 0x800000ff0c0c8221 */ /* 0x000fe20000010100 */
[--C-:B----4-:R-:W-:Y:S02]  /*87e0*/  @!P1 HADD2.F32 R0, -RZ, R4.reuse.H0_H0 ;  /* 0x20000004ff009230 */ /* 0x110fe40000004100 */
        /* <DEDUP_REMOVED lines=9> */
[----:B------:R-:W-:Y:S01]  /*8880*/  @!P1 FMUL.FTZ R5, R5, R12 ;  /* 0x0000000c05059220 */ /* 0x000fe20000410000 */
[----:B------:R-:W-:Y:S02]  /*8890*/  @!P1 HADD2.F32 R11, -RZ, R7.H1_H1 ;  /* 0x30000007ff0b9230 */ /* 0x000fe40000004100 */
[----:B------:R-:W-:Y:S01]  /*88a0*/  @!P1 FMUL.FTZ R6, R6, R13 ;  /* 0x0000000d06069220 */ /* 0x000fe20000410000 */
[----:B------:R-:W-:Y:S01]  /*88b0*/  @!P1 HADD2.F32 R7, -RZ, R51.H0_H0 ;  /* 0x20000033ff079230 */ /* 0x000fe20000004100 */
[----:B------:R-:W-:Y:S01]  /*88c0*/  @!P1 MOV R13, R40 ;  /* 0x00000028000d9202 */ /* 0x000fe20000000f00 */
[----:B------:R-:W-:Y:S02]  /*88d0*/  @!P1 HADD2.F32 R27, -RZ, R48.H1_H1 ;  /* 0x30000030ff1b9230 */ /* 0x000fe40000004100 */
[----:B------:R-:W-:Y:S01]  /*88e0*/  @!P1 FMUL.FTZ R8, R11, R8 ;  /* 0x000000080b089220 */ /* 0x000fe20000410000 */
[--C-:B------:R-:W-:Y:S02]  /*88f0*/  @!P1 HADD2.F32 R15, -RZ, R49.reuse.H1_H1 ;  /* 0x30000031ff0f9230 */ /* 0x100fe40000004100 */
[----:B------:R-:W-:Y:S01]  /*8900*/  @!P0 FADD.FTZ R7, -R7, -RZ ;  /* 0x800000ff07078221 */ /* 0x000fe20000010100 */
[----:B------:R-:W-:Y:S02]  /*8910*/  @!P1 HADD2.F32 R16, -RZ, R49.H0_H0 ;  /* 0x20000031ff109230 */ /* 0x000fe40000004100 */
[----:B------:R-:W-:Y:S01]  /*8920*/  @!P0 FADD.FTZ R27, -R27, -RZ ;  /* 0x800000ff1b1b8221 */ /* 0x000fe20000010100 */
[--C-:B-----5:R-:W-:Y:S02]  /*8930*/  @!P1 HADD2.F32 R12, -RZ, R32.reuse.H0_H0 ;  /* 0x20000020ff0c9230 */ /* 0x120fe40000004100 */
[----:B------:R-:W-:Y:S01]  /*8940*/  @!P0 FADD.FTZ R15, -R15, -RZ ;  /* 0x800000ff0f0f8221 */ /* 0x000fe20000010100 */
[--C-:B------:R-:W-:Y:S02]  /*8950*/  @!P1 HADD2.F32 R11, -RZ, R13.reuse.H0_H0 ;  /* 0x2000000dff0b9230 */ /* 0x100fe40000004100 */
[----:B------:R-:W-:Y:S01]  /*8960*/  @!P0 FADD.FTZ R16, -R16, -RZ ;  /* 0x800000ff10108221 */ /* 0x000fe20000010100 */
[----:B------:R-:W-:Y:S02]  /*8970*/  @!P1 HADD2.F32 R13, -RZ, R13.H1_H1 ;  /* 0x3000000dff0d9230 */ /* 0x000fe40000004100 */
[----:B------:R-:W-:Y:S01]  /*8980*/  @!P1 FMUL.FTZ R7, R14, R7 ;  /* 0x000000070e079220 */ /* 0x000fe20000410000 */
[----:B------:R-:W-:Y:S01]  /*8990*/  @!P1 HADD2.F32 R14, -RZ, R32.H1_H1 ;  /* 0x30000020ff0e9230 */ /* 0x000fe20000004100 */
[----:B------:R-:W-:Y:S01]  /*89a0*/  @!P1 MOV R32, R42 ;  /* 0x0000002a00209202 */ /* 0x000fe20000000f00 */
[--C-:B------:R-:W-:Y:S02]  /*89b0*/  @!P1 HADD2.F32 R28, -RZ, R34.reuse.H0_H0 ;  /* 0x20000022ff1c9230 */ /* 0x100fe40000004100 */
[----:B------:R-:W-:Y:S01]  /*89c0*/  @!P1 FMUL.FTZ R2, R2, R27 ;  /* 0x0000001b02029220 */ /* 0x000fe20000410000 */
[--C-:B------:R-:W-:Y:S02]  /*89d0*/  @!P1 HADD2.F32 R27, -RZ, R33.reuse.H1_H1 ;  /* 0x30000021ff1b9230 */ /* 0x100fe40000004100 */
[----:B------:R-:W-:Y:S01]  /*89e0*/  @!P1 FMUL.FTZ R4, R4, R15 ;  /* 0x0000000f04049220 */ /* 0x000fe20000410000 */
[----:B------:R-:W-:Y:S01]  /*89f0*/  @!P1 HADD2.F32 R15, -RZ, R33.H0_H0 ;  /* 0x20000021ff0f9230 */ /* 0x000fe20000004100 */
[----:B------:R-:W-:Y:S01]  /*8a00*/  @!P1 MOV R33, R43 ;  /* 0x0000002b00219202 */ /* 0x000fe20000000f00 */
[----:B------:R-:W-:Y:S02]  /*8a10*/  @!P1 HADD2.F32 R29, -RZ, R34.H1_H1 ;  /* 0x30000022ff1d9230 */ /* 0x000fe40000004100 */
        /* <DEDUP_REMOVED lines=10> */
[----:B------:R-:W-:Y:S02]  /*8ac0*/  @!P1 HADD2.F32 R30, -RZ, R35.H0_H0 ;  /* 0x20000023ff1e9230 */ /* 0x000fe40000004100 */
[----:B------:R-:W-:Y:S01]  /*8ad0*/  @!P1 FFMA.FTZ R5, R12, R28, R5 ;  /* 0x0000001c0c059223 */ /* 0x000fe20000010005 */
[----:B------:R-:W-:Y:S01]  /*8ae0*/  @!P1 HADD2.F32 R14, -RZ, R33.H0_H0 ;  /* 0x20000021ff0e9230 */ /* 0x000fe20000004100 */
        /* <DEDUP_REMOVED lines=13> */
.L_x_3523:
[----:B------:R-:W-:Y:S05]  /*8bc0*/  BSYNC.RECONVERGENT B0 ;  /* 0x0000000000007941 */ /* 0x000fea0003800200 */
.L_x_3522:
[----:B------:R-:W-:Y:S04]  /*8bd0*/  BSSY.RECONVERGENT B0, `(.L_x_3524) ;  /* 0x0000169000007945 */ /* 0x000fe80003800200 */
[----:B------:R-:W-:Y:S05]  /*8be0*/  @!P4 BRA `(.L_x_3525) ;  /* 0x00000014009cc947 */ /* 0x000fea0003800000 */
[----:B------:R-:W4:Y:S01]  /*8bf0*/  LDC.64 R2, c[0x0][0x4a8] ;  /* 0x00012a00ff027b82 */ /* 0x000f220000000a00 */
[C---:B------:R-:W-:Y:S11]  /*8c00*/  ISETP.GE.AND P0, PT, R20.reuse, R26, PT ;  /* 0x0000001a1400720c */ /* 0x040ff60003f06270 */
[----:B------:R-:W-:Y:S02]  /*8c10*/  @!UPT UIADD3 URZ, UPT, UPT, URZ, URZ, URZ ;  /* 0x000000fffffff290 */ /* 0x000fe4000fffe0ff */
[----:B------:R-:W-:Y:S04]  /*8c20*/  @!P0 ISETP.GE.U32.AND P1, PT, R20, R9, PT ;  /* 0x000000091400820c */ /* 0x000fe80003f26070 */
[----:B------:R-:W-:Y:S02]  /*8c30*/  @!P0 SEL R7, R10, RZ, P1 ;  /* 0x000000ff0a078207 */ /* 0x000fe40000800000 */
[----:B------:R-:W-:Y:S02]  /*8c40*/  @!P0 SEL R11, R45, RZ, P1 ;  /* 0x000000ff2d0b8207 */ /* 0x000fe40000800000 */
[C---:B----4-:R-:W-:Y:S04]  /*8c50*/  LEA R12, P2, R2.reuse, R22, 0x6 ;  /* 0x00000016020c7211 */ /* 0x050fe800078430ff */
[----:B------:R-:W-:Y:S02]  /*8c60*/  LEA.HI.X R13, R2, R23, R3, 0x6, P2 ;  /* 0x00000017020d7211 */ /* 0x000fe400010f3403 */
[----:B------:R-:W-:Y:S02]  /*8c70*/  @!P0 IADD3 R7, P2, PT, R96, R7, RZ ;  /* 0x0000000760078210 */ /* 0x000fe40007f5e0ff */
[----:B------:R-:W-:Y:S01]  /*8c80*/  @!P0 SEL R3, R9, R10, !P1 ;  /* 0x0000000a09038207 */ /* 0x000fe20004800000 */
[----:B------:R-:W4:Y:S01]  /*8c90*/  LDG.E.128 R36, desc[UR4][R12.64] ;  /* 0x000000040c247981 */ /* 0x000f22000c1e1d00 */
[----:B------:R-:W-:Y:S02]  /*8ca0*/  @!P0 IADD3.X R0, PT, PT, R90, R11, RZ, P2, !PT ;  /* 0x0000000b5a008210 */ /* 0x000fe400017fe4ff */
[----:B------:R-:W-:Y:S01]  /*8cb0*/  @!P0 SHF.L.U32 R11, R7, 0x1, RZ ;  /* 0x00000001070b8819 */ /* 0x000fe200000006ff */
        /* <DEDUP_REMOVED lines=9> */
[----:B------:R3:W5:Y:S01]  /*8d50*/  @!P0 LDG.E.128 R32, desc[UR4][R28.64] ;  /* 0x000000041c208981 */ /* 0x000762000c1e1d00 */
[--C-:B--2---:R-:W-:Y:S02]  /*8d60*/  @!P0 HADD2.F32 R2, -RZ, R4.reuse.H1_H1 ;  /* 0x30000004ff028230 */ /* 0x104fe40000004100 */
[----:B------:R-:W-:Y:S02]  /*8d70*/  @!P0 HADD2.F32 R0, -RZ, R4.H0_H0 ;  /* 0x20000004ff008230 */ /* 0x000fe40000004100 */
[--C-:B------:R-:W-:Y:S02]  /*8d80*/  @!P0 HADD2.F32 R3, -RZ, R5.reuse.H0_H0 ;  /* 0x20000005ff038230 */ /* 0x100fe40000004100 */
[----:B------:R-:W-:Y:S02]  /*8d90*/  @!P0 HADD2.F32 R4, -RZ, R5.H1_H1 ;  /* 0x30000005ff048230 */ /* 0x000fe40000004100 */
[----:B---3--:R-:W-:Y:S02]  /*8da0*/  @!P0 HADD2.F32 R29, -RZ, R40.H1_H1 ;  /* 0x30000028ff1d8230 */ /* 0x008fe40000004100 */
        /* <DEDUP_REMOVED lines=8> */
[----:B----4-:R-:W-:Y:S01]  /*8e30*/  @!P0 MOV R29, R36 ;  /* 0x00000024001d8202 */ /* 0x010fe20000000f00 */
[--C-:B------:R-:W-:Y:S02]  /*8e40*/  @!P0 HADD2.F32 R28, -RZ, R41.reuse.H0_H0 ;  /* 0x20000029ff1c8230 */ /* 0x100fe40000004100 */
[----:B------:R-:W-:Y:S01]  /*8e50*/  @!P1 FADD.FTZ R15, -R15, -RZ ;  /* 0x800000ff0f0f9221 */ /* 0x000fe20000010100 */
[----:B------:R-:W-:Y:S02]  /*8e60*/  @!P0 HADD2.F32 R27, -RZ, R41.H1_H1 ;  /* 0x30000029ff1b8230 */ /* 0x000fe40000004100 */
[----:B------:R-:W-:Y:S01]  /*8e70*/  @!P1 FADD.FTZ R8, -R8, -RZ ;  /* 0x800000ff08089221 */ /* 0x000fe20000010100 */
[----:B------:R-:W-:Y:S01]  /*8e80*/  @!P0 HADD2.F32 R6, -RZ, R6.H1_H1 ;  /* 0x30000006ff068230 */ /* 0x000fe20000004100 */
[----:B------:R-:W2:Y:S01]  /*8e90*/  LDC.64 R40, c[0x0][0x3b8] ;  /* 0x0000ee00ff287b82 */ /* 0x000ea20000000a00 */
[--C-:B------:R-:W-:Y:S02]  /*8ea0*/  @!P0 HADD2.F32 R14, -RZ, R7.reuse.H0_H0 ;  /* 0x20000007ff0e8230 */ /* 0x100fe40000004100 */
[----:B------:R-:W-:Y:S01]  /*8eb0*/  @!P1 FADD.FTZ R31, -R31, -RZ ;  /* 0x800000ff1f1f9221 */ /* 0x000fe20000010100 */
[----:B------:R-:W-:Y:S02]  /*8ec0*/  @!P0 HADD2.F32 R11, -RZ, R7.H1_H1 ;  /* 0x30000007ff0b8230 */ /* 0x000fe40000004100 */
[----:B------:R-:W-:Y:S01]  /*8ed0*/  @!P1 FADD.FTZ R28, -R28, -RZ ;  /* 0x800000ff1c1c9221 */ /* 0x000fe20000010100 */
[----:B------:R-:W-:Y:S02]  /*8ee0*/  @!P0 HADD2.F32 R7, -RZ, R43.H0_H0 ;  /* 0x2000002bff078230 */ /* 0x000fe40000004100 */
[----:B------:R-:W-:Y:S01]  /*8ef0*/  @!P1 FADD.FTZ R27, -R27, -RZ ;  /* 0x800000ff1b1b9221 */ /* 0x000fe20000010100 */
[----:B-----5:R-:W-:Y:S02]  /*8f00*/  @!P0 HADD2.F32 R30, -RZ, R35.H1_H1 ;  /* 0x30000023ff1e8230 */ /* 0x020fe40000004100 */
[----:B------:R-:W-:Y:S01]  /*8f10*/  @!P0 FMUL.FTZ R5, R5, R16 ;  /* 0x0000001005058220 */ /* 0x000fe20000410000 */
[--C-:B------:R-:W-:Y:S02]  /*8f20*/  @!P0 HADD2.F32 R16, -RZ, R32.reuse.H0_H0 ;  /* 0x20000020ff108230 */ /* 0x100fe40000004100 */
[----:B------:R-:W-:Y:S01]  /*8f30*/  @!P0 FMUL.FTZ R6, R6, R15 ;  /* 0x0000000f06068220 */ /* 0x000fe20000410000 */
[--C-:B------:R-:W-:Y:S02]  /*8f40*/  @!P0 HADD2.F32 R15, -RZ, R29.reuse.H0_H0 ;  /* 0x2000001dff0f8230 */ /* 0x100fe40000004100 */
[----:B------:R-:W-:Y:S01]  /*8f50*/  @!P0 FMUL.FTZ R8, R11, R8 ;  /* 0x000000080b088220 */ /* 0x000fe20000410000 */
[----:B------:R-:W-:Y:S01]  /*8f60*/  @!P0 FMUL.FTZ R0, R0, R31 ;  /* 0x0000001f00008220 */ /* 0x000fe20000410000 */
[----:B------:R-:W-:Y:S01]  /*8f70*/  @!P1 FADD.FTZ R7, -R7, -RZ ;  /* 0x800000ff07079221 */ /* 0x000fe20000010100 */
[----:B------:R-:W-:Y:S01]  /*8f80*/  @!P0 MOV R11, R37 ;  /* 0x00000025000b8202 */ /* 0x000fe20000000f00 */
[----:B------:R-:W-:Y:S01]  /*8f90*/  @!P0 FMUL.FTZ R3, R3, R28 ;  /* 0x0000001c03038220 */ /* 0x000fe20000410000 */
[----:B------:R-:W-:Y:S02]  /*8fa0*/  @!P0 HADD2.F32 R28, -RZ, R32.H1_H1 ;  /* 0x30000020ff1c8230 */ /* 0x000fe40000004100 */
[----:B------:R-:W-:Y:S01]  /*8fb0*/  @!P0 FMUL.FTZ R4, R4, R27 ;  /* 0x0000001b04048220 */ /* 0x000fe20000410000 */
[----:B------:R-:W-:Y:S01]  /*8fc0*/  @!P0 HADD2.F32 R27, -RZ, R29.H1_H1 ;  /* 0x3000001dff1b8230 */ /* 0x000fe20000004100 */
[----:B------:R-:W-:Y:S01]  /*8fd0*/  ISETP.GE.AND P1, PT, R19, R26, PT ;  /* 0x0000001a1300720c */ /* 0x000fe20003f26270 */
[----:B------:R-:W-:Y:S02]  /*8fe0*/  @!P0 HADD2.F32 R29, -RZ, R35.H0_H0 ;  /* 0x20000023ff1d8230 */ /* 0x000fe40000004100 */
[----:B------:R-:W-:Y:S01]  /*8ff0*/  @!P0 FMUL.FTZ R7, R14, R7 ;  /* 0x000000070e078220 */ /* 0x000fe20000410000 */
[--C-:B------:R-:W-:Y:S02]  /*9000*/  @!P0 HADD2.F32 R14, -RZ, R11.reuse.H0_H0 ;  /* 0x2000000bff0e8230 */ /* 0x100fe40000004100 */
[----:B------:R-:W-:Y:S01]  /*9010*/  @!P0 FFMA.FTZ R0, R15, R16, R0 ;  /* 0x000000100f008223 */ /* 0x000fe20000010000 */
[----:B------:R-:W-:Y:S01]  /*9020*/  @!P0 HADD2.F32 R15, -RZ, R11.H1_H1 ;  /* 0x3000000bff0f8230 */ /* 0x000fe20000004100 */
[----:B--2---:R-:W-:Y:S01]  /*9030*/  LEA R46, P4, R40, R78, 0x6 ;  /* 0x0000004e282e7211 */ /* 0x004fe200078830ff */
[--C-:B------:R-:W-:Y:S02]  /*9040*/  @!P0 HADD2.F32 R11, -RZ, R33.reuse.H0_H0 ;  /* 0x20000021ff0b8230 */ /* 0x100fe40000004100 */
[----:B------:R-:W-:Y:S01]  /*9050*/  @!P0 FFMA.FTZ R2, R27, R28, R2 ;  /* 0x0000001c1b028223 */ /* 0x000fe20000010002 */
[----:B------:R-:W-:Y:S01]  /*9060*/  @!P0 HADD2.F32 R16, -RZ, R33.H1_H1 ;  /* 0x30000021ff108230 */ /* 0x000fe20000004100 */
[----:B------:R-:W-:Y:S01]  /*9070*/  @!P0 MOV R31, R38 ;  /* 0x00000026001f8202 */ /* 0x000fe20000000f00 */
[--C-:B------:R-:W-:Y:S02]  /*9080*/  @!P0 HADD2.F32 R27, -RZ, R34.reuse.H0_H0 ;  /* 0x20000022ff1b8230 */ /* 0x100fe40000004100 */
[----:B------:R-:W-:Y:S01]  /*9090*/  @!P0 FFMA.FTZ R3, R14, R11, R3 ;  /* 0x0000000b0e038223 */ /* 0x000fe20000010003 */
[----:B------:R-:W-:Y:S01]  /*90a0*/  @!P0 HADD2.F32 R28, -RZ, R34.H1_H1 ;  /* 0x30000022ff1c8230 */ /* 0x000fe20000004100 */
[----:B------:R-:W-:Y:S01]  /*90b0*/  @!P0 F2FP.F16.F32.PACK_AB R32, R2, R0 ;  /* 0x000000000220823e */ /* 0x000fe200000000ff */
[--C-:B------:R-:W-:Y:S01]  /*90c0*/  @!P0 HADD2.F32 R14, -RZ, R31.reuse.H0_H0 ;  /* 0x2000001fff0e8230 */ /* 0x100fe20000004100 */
[----:B------:R-:W-:Y:S01]  /*90d0*/  LEA.HI.X R47, R40, R79, R41, 0x6, P4 ;  /* 0x0000004f282f7211 */ /* 0x000fe200020f3429 */
[----:B------:R-:W-:Y:S02]  /*90e0*/  @!P0 HADD2.F32 R11, -RZ, R31.H1_H1 ;  /* 0x3000001fff0b8230 */ /* 0x000fe40000004100 */
[----:B------:R-:W-:Y:S01]  /*90f0*/  @!P0 FFMA.FTZ R4, R15, R16, R4 ;  /* 0x000000100f048223 */ /* 0x000fe20000010004 */
[----:B------:R-:W-:Y:S01]  /*9100*/  @!P0 MOV R2, R39 ;  /* 0x0000002700028202 */ /* 0x000fe20000000f00 */
[----:B------:R-:W-:Y:S01]  /*9110*/  @!P0 FFMA.FTZ R5, R14, R27, R5 ;  /* 0x0000001b0e058223 */ /* 0x000fe20000010005 */
[----:B------:R-:W-:Y:S01]  /*9120*/  @!P1 ISETP.GE.U32.AND P2, PT, R19, R9, PT ;  /* 0x000000091300920c */ /* 0x000fe20003f46070 */
[----:B------:R-:W-:Y:S01]  /*9130*/  @!P0 FFMA.FTZ R6, R11, R28, R6 ;  /* 0x0000001c0b068223 */ /* 0x000fe20000010006 */
[----:B------:R-:W-:Y:S01]  /*9140*/  @!P0 MOV R36, R32 ;  /* 0x0000002000248202 */ /* 0x000fe20000000f00 */
[--C-:B------:R-:W-:Y:S01]  /*9150*/  @!P0 HADD2.F32 R0, -RZ, R2.reuse.H0_H0 ;  /* 0x20000002ff008230 */ /* 0x100fe20000004100 */
[----:B------:R-:W-:Y:S01]  /*9160*/  @!P0 F2FP.F16.F32.PACK_AB R15, R4, R3 ;  /* 0x00000003040f823e */ /* 0x000fe200000000ff */
[----:B------:R-:W-:Y:S01]  /*9170*/  @!P0 HADD2.F32 R3, -RZ, R2.H1_H1 ;  /* 0x30000002ff038230 */ /* 0x000fe20000004100 */
[----:B------:R-:W-:Y:S02]  /*9180*/  @!P1 SEL R11, R10, RZ, P2 ;  /* 0x000000ff0a0b9207 */ /* 0x000fe40001000000 */
[----:B------:R-:W-:Y:S01]  /*9190*/  @!P0 MOV R37, R15 ;  /* 0x0000000f00258202 */ /* 0x000fe20000000f00 */
        /* <DEDUP_REMOVED lines=94> */
[----:B------:R-:W-:Y:S02]  /*9780*/  @!P0 SHF.L.U32 R29, R31, 0x1, RZ ;  /* 0x000000011f1d8819 */ /* 0x000fe400000006ff */
        /* <DEDUP_REMOVED lines=43> */
[----:B------:R-:W-:Y:S02]  /*9a40*/  @!P0 HADD2.F32 R15, -RZ, R50.H1_H1 ;  /* 0x30000032ff0f8230 */ /* 0x000fe40000004100 */
[----:B------:R-:W-:Y:S01]  /*9a50*/  @!P1 FADD.FTZ R7, -R7, -RZ ;  /* 0x800000ff07079221 */ /* 0x000fe20000010100 */
        /* <DEDUP_REMOVED lines=8> */
[----:B------:R-:W-:Y:S02]  /*9ae0*/  @!P0 HADD2.F32 R6, -RZ, R6.H1_H1 ;  /* 0x30000006ff068230 */ /* 0x000fe40000004100 */
[----:B------:R-:W-:Y:S01]  /*9af0*/  @!P0 FMUL.FTZ R8, R11, R8 ;  /* 0x000000080b088220 */ /* 0x000fe20000410000 */
[----:B------:R-:W-:Y:S02]  /*9b00*/  @!P0 HADD2.F32 R11, -RZ, R33.H0_H0 ;  /* 0x20000021ff0b8230 */ /* 0x000fe40000004100 */
[----:B------:R-:W-:Y:S01]  /*9b10*/  @!P0 FFMA.FTZ R0, R27, R16, R0 ;  /* 0x000000101b008223 */ /* 0x000fe20000010000 */
        /* <DEDUP_REMOVED lines=10> */
[----:B------:R-:W-:Y:S01]  /*9bc0*/  @!P0 HADD2.F32 R27, -RZ, R34.H1_H1 ;  /* 0x30000022ff1b8230 */ /* 0x000fe20000004100 */
[----:B------:R-:W-:Y:S01]  /*9bd0*/  @!P1 ISETP.GE.U32.AND P2, PT, R17, R9, PT ;  /* 0x000000091100920c */ /* 0x000fe20003f46070 */
[--C-:B------:R-:W-:Y:S02]  /*9be0*/  @!P0 HADD2.F32 R28, -RZ, R35.reuse.H0_H0 ;  /* 0x20000023ff1c8230 */ /* 0x100fe40000004100 */
[----:B------:R-:W-:Y:S01]  /*9bf0*/  @!P0 FFMA.FTZ R4, R11, R15, R4 ;  /* 0x0000000f0b048223 */ /* 0x000fe20000010004 */
[----:B------:R-:W-:Y:S02]  /*9c00*/  @!P0 HADD2.F32 R11, -RZ, R30.H1_H1 ;  /* 0x3000001eff0b8230 */ /* 0x000fe40000004100 */
[----:B------:R-:W-:Y:S01]  /*9c10*/  @!P0 FFMA.FTZ R5, R0, R16, R5 ;  /* 0x0000001000058223 */ /* 0x000fe20000010005 */
[--C-:B------:R-:W-:Y:S01]  /*9c20*/  @!P0 HADD2.F32 R0, -RZ, R2.reuse.H0_H0 ;  /* 0x20000002ff008230 */ /* 0x100fe20000004100 */
[----:B------:R-:W-:Y:S01]  /*9c30*/  @!P0 MOV R36, R14 ;  /* 0x0000000e00248202 */ /* 0x000fe20000000f00 */
[----:B------:R-:W-:Y:S02]  /*9c40*/  @!P0 HADD2.F32 R29, -RZ, R35.H1_H1 ;  /* 0x30000023ff1d8230 */ /* 0x000fe40000004100 */
[----:B------:R-:W-:Y:S01]  /*9c50*/  @!P0 FFMA.FTZ R6, R11, R27, R6 ;  /* 0x0000001b0b068223 */ /* 0x000fe20000010006 */
[----:B------:R-:W-:Y:S01]  /*9c60*/  @!P0 HADD2.F32 R15, -RZ, R2.H1_H1 ;  /* 0x30000002ff0f8230 */ /* 0x000fe20000004100 */
[----:B------:R-:W-:Y:S01]  /*9c70*/  @!P1 SEL R31, R10, RZ, P2 ;  /* 0x000000ff0a1f9207 */ /* 0x000fe20001000000 */
[----:B------:R-:W-:Y:S01]  /*9c80*/  @!P0 FFMA.FTZ R7, R0, R28, R7 ;  /* 0x0000001c00078223 */ /* 0x000fe20000010007 */
[----:B------:R-:W-:Y:S02]  /*9c90*/  @!P1 SEL R11, R45, RZ, P2 ;  /* 0x000000ff2d0b9207 */ /* 0x000fe40001000000 */
[----:B------:R-:W-:Y:S01]  /*9ca0*/  @!P1 IADD3 R31, P4, PT, R96, R31, RZ ;  /* 0x0000001f601f9210 */ /* 0x000fe20007f9e0ff */
[----:B------:R-:W-:Y:S01]  /*9cb0*/  @!P0 FFMA.FTZ R8, R15, R29, R8 ;  /* 0x0000001d0f088223 */ /* 0x000fe20000010008 */
[----:B------:R-:W-:Y:S02]  /*9cc0*/  @!P0 F2FP.F16.F32.PACK_AB R6, R6, R5 ;  /* 0x000000050606823e */ /* 0x000fe400000000ff */
[----:B------:R-:W-:Y:S02]  /*9cd0*/  @!P1 IADD3.X R0, PT, PT, R90, R11, RZ, P4, !PT ;  /* 0x0000000b5a009210 */ /* 0x000fe400027fe4ff */
[----:B------:R-:W-:Y:S02]  /*9ce0*/  @!P0 F2FP.F16.F32.PACK_AB R7, R8, R7 ;  /* 0x000000070807823e */ /* 0x000fe400000000ff */
        /* <DEDUP_REMOVED lines=16> */
[----:B------:R3:W2:Y:S08]  /*9df0*/  LDG.E.128 R40, desc[UR4][R12.64+0x180] ;  /* 0x000180040c287981 */ /* 0x0006b0000c1e1d00 */
[----:B------:R-:W5:Y:S01]  /*9e00*/  @!P1 LDG.E.128 R32, desc[UR4][R30.64+0x180] ;  /* 0x000180041e209981 */ /* 0x000f62000c1e1d00 */
        /* <DEDUP_REMOVED lines=13> */
[--C-:B------:R-:W-:Y:S01]  /*9ee0*/  @!P1 HADD2.F32 R5, -RZ, R6.reuse.H0_H0 ;  /* 0x20000006ff059230 */ /* 0x100fe20000004100 */
[----:B--2---:R-:W-:Y:S01]  /*9ef0*/  @!P1 MOV R36, R41 ;  /* 0x0000002900249202 */ /* 0x004fe20000000f00 */
        /* <DEDUP_REMOVED lines=54> */
.L_x_3525:
[----:B------:R-:W-:Y:S05]  /*a260*/  BSYNC.RECONVERGENT B0 ;  /* 0x0000000000007941 */ /* 0x000fea0003800200 */
.L_x_3524:
[----:B------:R-:W-:Y:S04]  /*a270*/  BSSY.RECONVERGENT B0, `(.L_x_3526) ;  /* 0x000016b000007945 */ /* 0x000fe80003800200 */
[----:B------:R-:W-:Y:S05]  /*a280*/  @!P3 BRA `(.L_x_3527) ;  /* 0x0000001400a4b947 */ /* 0x000fea0003800000 */
[----:B------:R-:W5:Y:S01]  /*a290*/  LDC.64 R12, c[0x0][0x4a8] ;  /* 0x00012a00ff0c7b82 */ /* 0x000f620000000a00 */
[C---:B------:R-:W-:Y:S11]  /*a2a0*/  ISETP.GE.AND P0, PT, R20.reuse, R26, PT ;  /* 0x0000001a1400720c */ /* 0x040ff60003f06270 */
[----:B------:R-:W-:Y:S02]  /*a2b0*/  @!UPT UIADD3 URZ, UPT, UPT, URZ, URZ, URZ ;  /* 0x000000fffffff290 */ /* 0x000fe4000fffe0ff */
[----:B------:R-:W-:Y:S04]  /*a2c0*/  @!P0 ISETP.GE.U32.AND P1, PT, R20, R9, PT ;  /* 0x000000091400820c */ /* 0x000fe80003f26070 */
[----:B------:R-:W-:Y:S02]  /*a2d0*/  @!P0 SEL R7, R10, RZ, P1 ;  /* 0x000000ff0a078207 */ /* 0x000fe40000800000 */
[----:B------:R-:W-:Y:S02]  /*a2e0*/  @!P0 SEL R11, R45, RZ, P1 ;  /* 0x000000ff2d0b8207 */ /* 0x000fe40000800000 */
[----:B------:R-:W-:Y:S01]  /*a2f0*/  @!P0 IADD3 R7, P2, PT, R98, R7, RZ ;  /* 0x0000000762078210 */ /* 0x000fe20007f5e0ff */
[----:B-----5:R-:W-:Y:S02]  /*a300*/  IMAD R3, R13, 0x60, RZ ;  /* 0x000000600d037824 */ /* 0x020fe400078e02ff */
[----:B------:R-:W-:Y:S01]  /*a310*/  IMAD.WIDE.U32 R12, R12, 0x60, R22 ;  /* 0x000000600c0c7825 */ /* 0x000fe200078e0016 */
[----:B------:R-:W-:Y:S02]  /*a320*/  @!P0 IADD3.X R0, PT, PT, R88, R11, RZ, P2, !PT ;  /* 0x0000000b58008210 */ /* 0x000fe400017fe4ff */
[----:B------:R-:W-:Y:S02]  /*a330*/  @!P0 SHF.L.U32 R11, R7, 0x1, RZ ;  /* 0x00000001070b8819 */ /* 0x000fe400000006ff */
[----:B------:R-:W-:Y:S02]  /*a340*/  IADD3 R13, PT, PT, R13, R3, RZ ;  /* 0x000000030d0d7210 */ /* 0x000fe40007ffe0ff */
[----:B------:R-:W-:Y:S02]  /*a350*/  @!P0 SEL R3, R9, R10, !P1 ;  /* 0x0000000a09038207 */ /* 0x000fe40004800000 */
[----:B------:R-:W-:Y:S01]  /*a360*/  @!P0 SHF.L.U64.HI R0, R7, 0x1, R0 ;  /* 0x0000000107008819 */ /* 0x000fe20000010200 */
[----:B------:R-:W5:Y:S01]  /*a370*/  LDG.E.128 R36, desc[UR4][R12.64] ;  /* 0x000000040c247981 */ /* 0x000f62000c1e1d00 */
[----:B--234-:R-:W-:Y:S01]  /*a380*/  @!P0 IADD3 R40, P1, PT, R11, R82, RZ ;  /* 0x000000520b288210 */ /* 0x01cfe20007f3e0ff */
[----:B------:R-:W-:Y:S03]  /*a390*/  @!P0 IMAD.WIDE R4, R3, 0x2, R12 ;  /* 0x0000000203048825 */ /* 0x000fe600078e020c */
[C---:B------:R-:W-:Y:S02]  /*a3a0*/  @!P0 IADD3.X R41, PT, PT, R0.reuse, R83, RZ, P1, !PT ;  /* 0x0000005300298210 */ /* 0x040fe40000ffe4ff */
[----:B------:R-:W-:Y:S01]  /*a3b0*/  @!P0 IADD3 R28, P1, PT, R11, R84, RZ ;  /* 0x000000540b1c8210 */ /* 0x000fe20007f3e0ff */
[----:B------:R-:W2:Y:S03]  /*a3c0*/  @!P0 LDG.E.128 R4, desc[UR4][R4.64] ;  /* 0x0000000404048981 */ /* 0x000ea6000c1e1d00 */
[----:B------:R-:W-:Y:S02]  /*a3d0*/  @!P0 IADD3.X R29, PT, PT, R0, R85, RZ, P1, !PT ;  /* 0x00000055001d8210 */ /* 0x000fe40000ffe4ff */
[----:B------:R-:W-:Y:S03]  /*a3e0*/  ISETP.GE.U32.OR P1, PT, R20, R9, P0 ;  /* 0x000000091400720c */ /* 0x000fe60000726470 */
[----:B------:R-:W3:Y:S08]  /*a3f0*/  @!P0 LDG.E.128 R40, desc[UR4][R40.64] ;  /* 0x0000000428288981 */ /* 0x000ef0000c1e1d00 */
[----:B------:R4:W5:Y:S01]  /*a400*/  @!P0 LDG.E.128 R32, desc[UR4][R28.64] ;  /* 0x000000041c208981 */ /* 0x000962000c1e1d00 */
[--C-:B--2---:R-:W-:Y:S02]  /*a410*/  @!P0 HADD2.F32 R0, -RZ, R4.reuse.H0_H0 ;  /* 0x20000004ff008230 */ /* 0x104fe40000004100 */
[----:B------:R-:W-:Y:S02]  /*a420*/  @!P0 HADD2.F32 R2, -RZ, R4.H1_H1 ;  /* 0x30000004ff028230 */ /* 0x000fe40000004100 */
[--C-:B------:R-:W-:Y:S02]  /*a430*/  @!P0 HADD2.F32 R3, -RZ, R5.reuse.H0_H0 ;  /* 0x20000005ff038230 */ /* 0x100fe40000004100 */
[----:B------:R-:W-:Y:S02]  /*a440*/  @!P0 HADD2.F32 R4, -RZ, R5.H1_H1 ;  /* 0x30000005ff048230 */ /* 0x000fe40000004100 */
[----:B---3--:R-:W-:Y:S02]  /*a450*/  @!P0 HADD2.F32 R15, -RZ, R42.H1_H1 ;  /* 0x3000002aff0f8230 */ /* 0x008fe40000004100 */
[----:B----4-:R-:W-:Y:S02]  /*a460*/  @!P0 HADD2.F32 R29, -RZ, R40.H1_H1 ;  /* 0x30000028ff1d8230 */ /* 0x010fe40000004100 */
[--C-:B------:R-:W-:Y:S02]  /*a470*/  @!P0 HADD2.F32 R5, -RZ, R6.reuse.H0_H0 ;  /* 0x20000006ff058230 */ /* 0x100fe40000004100 */
[----:B------:R-:W-:Y:S01]  /*a480*/  @!P1 FADD.FTZ R15, -R15, -RZ ;  /* 0x800000ff0f0f9221 */ /* 0x000fe20000010100 */
[----:B------:R-:W-:Y:S02]  /*a490*/  @!P0 HADD2.F32 R6, -RZ, R6.H1_H1 ;  /* 0x30000006ff068230 */ /* 0x000fe40000004100 */
[----:B------:R-:W-:Y:S01]  /*a4a0*/  @!P1 FADD.FTZ R29, -R29, -RZ ;  /* 0x800000ff1d1d9221 */ /* 0x000fe20000010100 */
[--C-:B------:R-:W-:Y:S02]  /*a4b0*/  @!P0 HADD2.F32 R14, -RZ, R7.reuse.H0_H0 ;  /* 0x20000007ff0e8230 */ /* 0x100fe40000004100 */
[----:B------:R-:W-:Y:S02]  /*a4c0*/  @!P0 HADD2.F32 R11, -RZ, R7.H1_H1 ;  /* 0x30000007ff0b8230 */ /* 0x000fe40000004100 */
[----:B------:R-:W-:Y:S01]  /*a4d0*/  @!P0 FMUL.FTZ R6, R6, R15 ;  /* 0x0000000f06068220 */ /* 0x000fe20000410000 */
[--C-:B------:R-:W-:Y:S01]  /*a4e0*/  @!P0 HADD2.F32 R7, -RZ, R43.reuse.H0_H0 ;  /* 0x2000002bff078230 */ /* 0x100fe20000004100 */
[----:B-----5:R-:W-:Y:S01]  /*a4f0*/  @!P0 MOV R15, R36 ;  /* 0x00000024000f8202 */ /* 0x020fe20000000f00 */
[----:B------:R-:W-:Y:S02]  /*a500*/  @!P0 HADD2.F32 R8, -RZ, R43.H1_H1 ;  /* 0x3000002bff088230 */ /* 0x000fe40000004100 */
[----:B------:R-:W-:Y:S01]  /*a510*/  @!P0 FMUL.FTZ R2, R2, R29 ;  /* 0x0000001d02028220 */ /* 0x000fe20000410000 */
[----:B------:R-:W-:Y:S02]  /*a520*/  @!P0 HADD2.F32 R16, -RZ, R42.H0_H0 ;  /* 0x2000002aff108230 */ /* 0x000fe40000004100 */
[----:B------:R-:W-:Y:S01]  /*a530*/  @!P1 FADD.FTZ R7, -R7, -RZ ;  /* 0x800000ff07079221 */ /* 0x000fe20000010100 */
[----:B------:R-:W-:Y:S02]  /*a540*/  @!P0 HADD2.F32 R31, -RZ, R40.H0_H0 ;  /* 0x20000028ff1f8230 */ /* 0x000fe40000004100 */
[----:B------:R-:W-:Y:S01]  /*a550*/  @!P1 FADD.FTZ R8, -R8, -RZ ;  /* 0x800000ff08089221 */ /* 0x000fe20000010100 */
[--C-:B------:R-:W-:Y:S02]  /*a560*/  @!P0 HADD2.F32 R28, -RZ, R41.reuse.H0_H0 ;  /* 0x20000029ff1c8230 */ /* 0x100fe40000004100 */
[----:B------:R-:W-:Y:S01]  /*a570*/  @!P1 FADD.FTZ R16, -R16, -RZ ;  /* 0x800000ff10109221 */ /* 0x000fe20000010100 */
[----:B------:R-:W-:Y:S02]  /*a580*/  @!P0 HADD2.F32 R27, -RZ, R41.H1_H1 ;  /* 0x30000029ff1b8230 */ /* 0x000fe40000004100 */
[----:B------:R-:W-:Y:S01]  /*a590*/  @!P1 FADD.FTZ R31, -R31, -RZ ;  /* 0x800000ff1f1f9221 */ /* 0x000fe20000010100 */
[----:B------:R-:W-:Y:S02]  /*a5a0*/  @!P0 HADD2.F32 R30, -RZ, R33.H1_H1 ;  /* 0x30000021ff1e8230 */ /* 0x000fe40000004100 */
[----:B------:R-:W-:Y:S01]  /*a5b0*/  @!P1 FADD.FTZ R28, -R28, -RZ ;  /* 0x800000ff1c1c9221 */ /* 0x000fe20000010100 */
[----:B------:R-:W-:Y:S01]  /*a5c0*/  @!P0 MOV R29, R37 ;  /* 0x00000025001d8202 */ /* 0x000fe20000000f00 */
[----:B------:R-:W-:Y:S01]  /*a5d0*/  @!P1 FADD.FTZ R27, -R27, -RZ ;  /* 0x800000ff1b1b9221 */ /* 0x000fe20000010100 */
[----:B------:R-:W-:Y:S01]  /*a5e0*/  ISETP.GE.AND P1, PT, R19, R26, PT ;  /* 0x0000001a1300720c */ /* 0x000fe20003f26270 */
[----:B------:R-:W-:Y:S01]  /*a5f0*/  @!P0 FMUL.FTZ R7, R14, R7 ;  /* 0x000000070e078220 */ /* 0x000fe20000410000 */
[--C-:B------:R-:W-:Y:S02]  /*a600*/  @!P0 HADD2.F32 R14, -RZ, R32.reuse.H0_H0 ;  /* 0x20000020ff0e8230 */ /* 0x100fe40000004100 */
[----:B------:R-:W-:Y:S01]  /*a610*/  @!P0 FMUL.FTZ R8, R11, R8 ;  /* 0x000000080b088220 */ /* 0x000fe20000410000 */
[--C-:B------:R-:W-:Y:S02]  /*a620*/  @!P0 HADD2.F32 R11, -RZ, R15.reuse.H0_H0 ;  /* 0x2000000fff0b8230 */ /* 0x100fe40000004100 */
[----:B------:R-:W-:Y:S01]  /*a630*/  @!P0 FMUL.FTZ R5, R5, R16 ;  /* 0x0000001005058220 */ /* 0x000fe20000410000 */
[----:B------:R-:W-:Y:S01]  /*a640*/  @!P0 HADD2.F32 R16, -RZ, R32.H1_H1 ;  /* 0x30000020ff108230 */ /* 0x000fe20000004100 */
[----:B------:R-:W2:Y:S01]  /*a650*/  LDC.64 R40, c[0x0][0x3b8] ;  /* 0x0000ee00ff287b82 */ /* 0x000ea20000000a00 */
[----:B------:R-:W-:Y:S02]  /*a660*/  @!P0 HADD2.F32 R15, -RZ, R15.H1_H1 ;  /* 0x3000000fff0f8230 */ /* 0x000fe40000004100 */
[----:B------:R-:W-:Y:S01]  /*a670*/  @!P0 FMUL.FTZ R0, R0, R31 ;  /* 0x0000001f00008220 */ /* 0x000fe20000410000 */
[--C-:B------:R-:W-:Y:S02]  /*a680*/  @!P0 HADD2.F32 R31, -RZ, R34.reuse.H0_H0 ;  /* 0x20000022ff1f8230 */ /* 0x100fe40000004100 */
[----:B------:R-:W-:Y:S01]  /*a690*/  @!P0 FMUL.FTZ R3, R3, R28 ;  /* 0x0000001c03038220 */ /* 0x000fe20000410000 */
[----:B------:R-:W-:Y:S02]  /*a6a0*/  @!P0 HADD2.F32 R28, -RZ, R29.H0_H0 ;  /* 0x2000001dff1c8230 */ /* 0x000fe40000004100 */
[----:B------:R-:W-:Y:S01]  /*a6b0*/  @!P0 FMUL.FTZ R4, R4, R27 ;  /* 0x0000001b04048220 */ /* 0x000fe20000410000 */
[----:B------:R-:W-:Y:S02]  /*a6c0*/  @!P0 HADD2.F32 R27, -RZ, R33.H0_H0 ;  /* 0x20000021ff1b8230 */ /* 0x000fe40000004100 */
[----:B------:R-:W-:Y:S01]  /*a6d0*/  @!P0 FFMA.FTZ R0, R11, R14, R0 ;  /* 0x0000000e0b008223 */ /* 0x000fe20000010000 */
[----:B------:R-:W-:Y:S02]  /*a6e0*/  @!P0 HADD2.F32 R29, -RZ, R29.H1_H1 ;  /* 0x3000001dff1d8230 */ /* 0x000fe40000004100 */
[----:B------:R-:W-:Y:S01]  /*a6f0*/  @!P0 FFMA.FTZ R2, R15, R16, R2 ;  /* 0x000000100f028223 */ /* 0x000fe20000010002 */
[----:B------:R-:W-:Y:S02]  /*a700*/  @!P0 HADD2.F32 R32, -RZ, R34.H1_H1 ;  /* 0x30000022ff208230 */ /* 0x000fe40000004100 */
[----:B------:R-:W-:Y:S01]  /*a710*/  @!P0 FFMA.FTZ R3, R28, R27, R3 ;  /* 0x0000001b1c038223 */ /* 0x000fe20000010003 */
[--C-:B------:R-:W-:Y:S02]  /*a720*/  @!P0 HADD2.F32 R33, -RZ, R35.reuse.H0_H0 ;  /* 0x20000023ff218230 */ /* 0x100fe40000004100 */
[----:B------:R-:W-:Y:S01]  /*a730*/  @!P0 FFMA.FTZ R4, R29, R30, R4 ;  /* 0x0000001e1d048223 */ /* 0x000fe20000010004 */
[----:B------:R-:W-:Y:S01]  /*a740*/  @!P0 HADD2.F32 R34, -RZ, R35.H1_H1 ;  /* 0x30000023ff228230 */ /* 0x000fe20000004100 */
[----:B------:R-:W-:Y:S02]  /*a750*/  @!P0 MOV R35, R38 ;  /* 0x0000002600238202 */ /* 0x000fe40000000f00 */
[----:B------:R-:W-:Y:S02]  /*a760*/  @!P0 MOV R15, R39 ;  /* 0x00000027000f8202 */ /* 0x000fe40000000f00 */
[----:B------:R-:W-:Y:S01]  /*a770*/  @!P0 F2FP.F16.F32.PACK_AB R2, R2, R0 ;  /* 0x000000000202823e */ /* 0x000fe200000000ff */
[--C-:B------:R-:W-:Y:S01]  /*a780*/  @!P0 HADD2.F32 R14, -RZ, R35.reuse.H0_H0 ;  /* 0x20000023ff0e8230 */ /* 0x100fe20000004100 */
[----:B------:R-:W-:Y:S01]  /*a790*/  @!P1 ISETP.GE.U32.AND P2, PT, R19, R9, PT ;  /* 0x000000091300920c */ /* 0x000fe20003f46070 */
[----:B------:R-:W-:Y:S01]  /*a7a0*/  @!P0 HADD2.F32 R11, -RZ, R35.H1_H1 ;  /* 0x30000023ff0b8230 */ /* 0x000fe20000004100 */
[----:B------:R-:W-:Y:S01]  /*a7b0*/  @!P0 MOV R36, R2 ;  /* 0x0000000200248202 */ /* 0x000fe20000000f00 */
[--C-:B------:R-:W-:Y:S01]  /*a7c0*/  @!P0 HADD2.F32 R0, -RZ, R15.reuse.H0_H0 ;  /* 0x2000000fff008230 */ /* 0x100fe20000004100 */
[----:B------:R-:W-:Y:S01]  /*a7d0*/  @!P0 F2FP.F16.F32.PACK_AB R27, R4, R3 ;  /* 0x00000003041b823e */ /* 0x000fe200000000ff */
[----:B------:R-:W-:Y:S02]  /*a7e0*/  @!P0 HADD2.F32 R3, -RZ, R15.H1_H1 ;  /* 0x3000000fff038230 */ /* 0x000fe40000004100 */
[----:B------:R-:W-:Y:S01]  /*a7f0*/  @!P0 FFMA.FTZ R5, R14, R31, R5 ;  /* 0x0000001f0e058223 */ /* 0x000fe20000010005 */
[----:B--2---:R-:W-:Y:S01]  /*a800*/  IMAD.WIDE.U32 R46, R40, 0x60, R78 ;  /* 0x00000060282e7825 */ /* 0x004fe200078e004e */
[----:B------:R-:W-:Y:S03]  /*a810*/  @!P1 SEL R29, R10, RZ, P2 ;  /* 0x000000ff0a1d9207 */ /* 0x000fe60001000000 */
[----:B------:R-:W-:Y:S01]  /*a820*/  @!P0 FFMA.FTZ R6, R11, R32, R6 ;  /* 0x000000200b068223 */ /* 0x000fe20000010006 */
[----:B------:R-:W-:Y:S02]  /*a830*/  IMAD R41, R41, 0x60, RZ ;  /* 0x0000006029297824 */ /* 0x000fe400078e02ff */
[----:B------:R-:W-:Y:S01]  /*a840*/  @!P0 FFMA.FTZ R7, R0, R33, R7 ;  /* 0x0000002100078223 */ /* 0x000fe20000010007 */
[----:B------:R-:W-:Y:S01]  /*a850*/  @!P0 FFMA.FTZ R8, R3, R34, R8 ;  /* 0x0000002203088223 */ /* 0x000fe20000010008 */
[----:B------:R-:W-:Y:S02]  /*a860*/  @!P1 SEL R3, R45, RZ, P2 ;  /* 0x000000ff2d039207 */ /* 0x000fe40001000000 */
[----:B------:R-:W-:Y:S02]  /*a870*/  @!P1 IADD3 R29, P3, PT, R98, R29, RZ ;  /* 0x0000001d621d9210 */ /* 0x000fe40007f7e0ff */
[----:B------:R-:W-:Y:S02]  /*a880*/  @!P0 F2FP.F16.F32.PACK_AB R6, R6, R5 ;  /* 0x000000050606823e */ /* 0x000fe400000000ff */
[----:B------:R-:W-:Y:S02]  /*a890*/  @!P1 IADD3.X R0, PT, PT, R88, R3, RZ, P3, !PT ;  /* 0x0000000358009210 */ /* 0x000fe40001ffe4ff */
[----:B------:R-:W-:Y:S02]  /*a8a0*/  @!P0 F2FP.F16.F32.PACK_AB R7, R8, R7 ;  /* 0x000000070807823e */ /* 0x000fe400000000ff */
[C---:B------:R-:W-:Y:S02]  /*a8b0*/  @!P1 SHF.L.U64.HI R0, R29.reuse, 0x1, R0 ;  /* 0x000000011d009819 */ /* 0x040fe40000010200 */
[----:B------:R-:W-:Y:S02]  /*a8c0*/  @!P1 SHF.L.U32 R29, R29, 0x1, RZ ;  /* 0x000000011d1d9819 */ /* 0x000fe400000006ff */
[----:B------:R-:W-:Y:S02]  /*a8d0*/  @!P0 MOV R37, R27 ;  /* 0x0000001b00258202 */ /* 0x000fe40000000f00 */
[----:B------:R-:W-:Y:S02]  /*a8e0*/  IADD3 R47, PT, PT, R47, R41, RZ ;  /* 0x000000292f2f7210 */ /* 0x000fe40007ffe0ff */
        /* <DEDUP_REMOVED lines=93> */
[----:B------:R-:W-:Y:S02]  /*aec0*/  @!P0 IADD3.X R49, PT, PT, R0, R83, RZ, P1, !PT ;  /* 0x0000005300318210 */ /* 0x000fe40000ffe4ff */
[----:B------:R-:W-:Y:S01]  /*aed0*/  @!P0 IADD3 R28, P1, PT, R29, R84, RZ ;  /* 0x000000541d1c8210 */ /* 0x000fe20007f3e0ff */
[----:B------:R-:W-:Y:S01]  /*aee0*/  @!P0 IMAD.WIDE R4, R3, 0x2, R12 ;  /* 0x0000000203048825 */ /* 0x000fe200078e020c */
[----:B------:R-:W-:Y:S01]  /*aef0*/  ISETP.GE.U32.OR P2, PT, R18, R9, P0 ;  /* 0x000000091200720c */ /* 0x000fe20000746470 */
[----:B------:R-:W3:Y:S01]  /*af00*/  LDG.E.128 R36, desc[UR4][R12.64+0x100] ;  /* 0x000100040c247981 */ /* 0x000ee2000c1e1d00 */
[----:B------:R-:W-:Y:S02]  /*af10*/  @!P0 IADD3.X R29, PT, PT, R0, R85, RZ, P1, !PT ;  /* 0x00000055001d8210 */ /* 0x000fe40000ffe4ff */
[----:B------:R-:W-:Y:S05]  /*af20*/  ISETP.GE.AND P1, PT, R17, R26, PT ;  /* 0x0000001a1100720c */ /* 0x000fea0003f26270 */
[----:B------:R-:W4:Y:S08]  /*af30*/  @!P0 LDG.E.128 R48, desc[UR4][R48.64+0x100] ;  /* 0x0001000430308981 */ /* 0x000f30000c1e1d00 */
[----:B------:R-:W5:Y:S08]  /*af40*/  @!P0 LDG.E.128 R4, desc[UR4][R4.64+0x100] ;  /* 0x0001000404048981 */ /* 0x000f70000c1e1d00 */
[----:B------:R1:W2:Y:S01]  /*af50*/  @!P0 LDG.E.128 R32, desc[UR4][R28.64+0x100] ;  /* 0x000100041c208981 */ /* 0x0002a2000c1e1d00 */
[----:B---3--:R-:W-:Y:S01]  /*af60*/  @!P0 MOV R30, R38 ;  /* 0x00000026001e8202 */ /* 0x008fe20000000f00 */
[----:B----4-:R-:W-:Y:S02]  /*af70*/  @!P0 HADD2.F32 R27, -RZ, R49.H1_H1 ;  /* 0x30000031ff1b8230 */ /* 0x010fe40000004100 */
[----:B-1----:R-:W-:Y:S02]  /*af80*/  @!P0 HADD2.F32 R29, -RZ, R48.H1_H1 ;  /* 0x30000030ff1d8230 */ /* 0x002fe40000004100 */
[--C-:B------:R-:W-:Y:S02]  /*af90*/  @!P0 HADD2.F32 R16, -RZ, R50.reuse.H0_H0 ;  /* 0x20000032ff108230 */ /* 0x100fe40000004100 */
[----:B------:R-:W-:Y:S01]  /*afa0*/  @!P2 FADD.FTZ R27, -R27, -RZ ;  /* 0x800000ff1b1ba221 */ /* 0x000fe20000010100 */
[----:B------:R-:W-:Y:S02]  /*afb0*/  @!P0 HADD2.F32 R15, -RZ, R50.H1_H1 ;  /* 0x30000032ff0f8230 */ /* 0x000fe40000004100 */
[----:B------:R-:W-:Y:S01]  /*afc0*/  @!P2 FADD.FTZ R29, -R29, -RZ ;  /* 0x800000ff1d1da221 */ /* 0x000fe20000010100 */
[--C-:B-----5:R-:W-:Y:S02]  /*afd0*/  @!P0 HADD2.F32 R0, -RZ, R4.reuse.H0_H0 ;  /* 0x20000004ff008230 */ /* 0x120fe40000004100 */
[----:B------:R-:W-:Y:S01]  /*afe0*/  @!P2 FADD.FTZ R16, -R16, -RZ ;  /* 0x800000ff1010a221 */ /* 0x000fe20000010100 */
[----:B------:R-:W-:Y:S02]  /*aff0*/  @!P0 HADD2.F32 R2, -RZ, R4.H1_H1 ;  /* 0x30000004ff028230 */ /* 0x000fe40000004100 */
[----:B------:R-:W-:Y:S01]  /*b000*/  @!P2 FADD.FTZ R15, -R15, -RZ ;  /* 0x800000ff0f0fa221 */ /* 0x000fe20000010100 */
[----:B------:R-:W-:Y:S02]  /*b010*/  @!P0 HADD2.F32 R4, -RZ, R5.H1_H1 ;  /* 0x30000005ff048230 */ /* 0x000fe40000004100 */
[----:B------:R-:W-:Y:S02]  /*b020*/  @!P0 HADD2.F32 R26, -RZ, R49.H0_H0 ;  /* 0x20000031ff1a8230 */ /* 0x000fe40000004100 */
[----:B------:R-:W-:Y:S01]  /*b030*/  @!P0 FMUL.FTZ R2, R2, R29 ;  /* 0x0000001d02028220 */ /* 0x000fe20000410000 */
[----:B------:R-:W-:Y:S02]  /*b040*/  @!P0 HADD2.F32 R3, -RZ, R5.H0_H0 ;  /* 0x20000005ff038230 */ /* 0x000fe40000004100 */
[----:B------:R-:W-:Y:S01]  /*b050*/  @!P0 FMUL.FTZ R4, R4, R27 ;  /* 0x0000001b04048220 */ /* 0x000fe20000410000 */
[----:B------:R-:W-:Y:S01]  /*b060*/  @!P0 HADD2.F32 R31, -RZ, R48.H0_H0 ;  /* 0x20000030ff1f8230 */ /* 0x000fe20000004100 */
[----:B------:R-:W-:Y:S01]  /*b070*/  @!P0 MOV R27, R36 ;  /* 0x00000024001b8202 */ /* 0x000fe20000000f00 */
        /* <DEDUP_REMOVED lines=10> */
[----:B------:R-:W-:Y:S02]  /*b120*/  @!P0 HADD2.F32 R8, -RZ, R51.H1_H1 ;  /* 0x30000033ff088230 */ /* 0x000fe40000004100 */
[----:B------:R-:W-:Y:S01]  /*b130*/  @!P0 FMUL.FTZ R3, R3, R26 ;  /* 0x0000001a03038220 */ /* 0x000fe20000410000 */
[--C-:B--2---:R-:W-:Y:S01]  /*b140*/  @!P0 HADD2.F32 R16, -RZ, R32.reuse.H0_H0 ;  /* 0x20000020ff108230 */ /* 0x104fe20000004100 */
[----:B------:R-:W-:Y:S01]  /*b150*/  @!P0 MOV R29, R37 ;  /* 0x00000025001d8202 */ /* 0x000fe20000000f00 */
[--C-:B------:R-:W-:Y:S02]  /*b160*/  @!P0 HADD2.F32 R15, -RZ, R27.reuse.H0_H0 ;  /* 0x2000001bff0f8230 */ /* 0x100fe40000004100 */
[----:B------:R-:W-:Y:S01]  /*b170*/  @!P2 FADD.FTZ R7, -R7, -RZ ;  /* 0x800000ff0707a221 */ /* 0x000fe20000010100 */
[----:B------:R-:W-:Y:S02]  /*b180*/  @!P0 HADD2.F32 R26, -RZ, R32.H1_H1 ;  /* 0x30000020ff1a8230 */ /* 0x000fe40000004100 */
[----:B------:R-:W-:Y:S01]  /*b190*/  @!P2 FADD.FTZ R8, -R8, -RZ ;  /* 0x800000ff0808a221 */ /* 0x000fe20000010100 */
[----:B------:R-:W-:Y:S02]  /*b1a0*/  @!P0 HADD2.F32 R27, -RZ, R27.H1_H1 ;  /* 0x3000001bff1b8230 */ /* 0x000fe40000004100 */
[----:B------:R-:W-:Y:S01]  /*b1b0*/  @!P0 FMUL.FTZ R7, R14, R7 ;  /* 0x000000070e078220 */ /* 0x000fe20000410000 */
[----:B------:R-:W-:Y:S02]  /*b1c0*/  @!P0 HADD2.F32 R14, -RZ, R29.H0_H0 ;  /* 0x2000001dff0e8230 */ /* 0x000fe40000004100 */
[----:B------:R-:W-:Y:S01]  /*b1d0*/  @!P0 FMUL.FTZ R8, R11, R8 ;  /* 0x000000080b088220 */ /* 0x000fe20000410000 */
[--C-:B------:R-:W-:Y:S02]  /*b1e0*/  @!P0 HADD2.F32 R11, -RZ, R33.reuse.H0_H0 ;  /* 0x20000021ff0b8230 */ /* 0x100fe40000004100 */
[----:B------:R-:W-:Y:S01]  /*b1f0*/  @!P0 FFMA.FTZ R0, R15, R16, R0 ;  /* 0x000000100f008223 */ /* 0x000fe20000010000 */
[----:B------:R-:W-:Y:S02]  /*b200*/  @!P0 HADD2.F32 R15, -RZ, R33.H1_H1 ;  /* 0x30000021ff0f8230 */ /* 0x000fe40000004100 */
[----:B------:R-:W-:Y:S01]  /*b210*/  @!P0 FFMA.FTZ R2, R27, R26, R2 ;  /* 0x0000001a1b028223 */ /* 0x000fe20000010002 */
[--C-:B------:R-:W-:Y:S02]  /*b220*/  @!P0 HADD2.F32 R16, -RZ, R34.reuse.H0_H0 ;  /* 0x20000022ff108230 */ /* 0x100fe40000004100 */
[----:B------:R-:W-:Y:S01]  /*b230*/  @!P0 FFMA.FTZ R3, R14, R11, R3 ;  /* 0x0000000b0e038223 */ /* 0x000fe20000010003 */
[----:B------:R-:W-:Y:S01]  /*b240*/  @!P0 HADD2.F32 R11, -RZ, R29.H1_H1 ;  /* 0x3000001dff0b8230 */ /* 0x000fe20000004100 */
[----:B------:R-:W-:Y:S01]  /*b250*/  @!P1 ISETP.GE.U32.AND P2, PT, R17, R9, PT ;  /* 0x000000091100920c */ /* 0x000fe20003f46070 */
        /* <DEDUP_REMOVED lines=12> */
[----:B------:R-:W-:Y:S02]  /*b320*/  @!P0 HADD2.F32 R15, -RZ, R2.H1_H1 ;  /* 0x30000002ff0f8230 */ /* 0x000fe40000004100 */
[----:B------:R-:W-:Y:S01]  /*b330*/  @!P0 FFMA.FTZ R7, R0, R27, R7 ;  /* 0x0000001b00078223 */ /* 0x000fe20000010007 */
[----:B------:R-:W-:Y:S02]  /*b340*/  @!P1 SEL R29, R10, RZ, P2 ;  /* 0x000000ff0a1d9207 */ /* 0x000fe40001000000 */
[----:B------:R-:W-:Y:S01]  /*b350*/  @!P1 SEL R45, R45, RZ, P2 ;  /* 0x000000ff2d2d9207 */ /* 0x000fe20001000000 */
[----:B------:R-:W-:Y:S01]  /*b360*/  @!P0 FFMA.FTZ R8, R15, R28, R8 ;  /* 0x0000001c0f088223 */ /* 0x000fe20000010008 */
[----:B------:R-:W-:Y:S02]  /*b370*/  @!P1 IADD3 R29, P3, PT, R98, R29, RZ ;  /* 0x0000001d621d9210 */ /* 0x000fe40007f7e0ff */
[----:B------:R-:W-:Y:S02]  /*b380*/  @!P0 F2FP.F16.F32.PACK_AB R6, R6, R5 ;  /* 0x000000050606823e */ /* 0x000fe400000000ff */
[----:B------:R-:W-:Y:S02]  /*b390*/  @!P0 F2FP.F16.F32.PACK_AB R7, R8, R7 ;  /* 0x000000070807823e */ /* 0x000fe400000000ff */
[----:B------:R-:W-:Y:S02]  /*b3a0*/  @!P0 F2FP.F16.F32.PACK_AB R11, R4, R3 ;  /* 0x00000003040b823e */ /* 0x000fe400000000ff */
[C---:B------:R-:W-:Y:S02]  /*b3b0*/  @!P1 SHF.L.U32 R15, R29.reuse, 0x1, RZ ;  /* 0x000000011d0f9819 */ /* 0x040fe400000006ff */
[----:B------:R-:W-:Y:S02]  /*b3c0*/  @!P1 IADD3.X R0, PT, PT, R88, R45, RZ, P3, !PT ;  /* 0x0000002d58009210 */ /* 0x000fe40001ffe4ff */
[----:B------:R-:W-:Y:S02]  /*b3d0*/  @!P0 MOV R37, R11 ;  /* 0x0000000b00258202 */ /* 0x000fe40000000f00 */
[----:B------:R-:W-:Y:S02]  /*b3e0*/  @!P0 MOV R38, R6 ;  /* 0x0000000600268202 */ /* 0x000fe40000000f00 */
[----:B------:R-:W-:Y:S02]  /*b3f0*/  @!P0 MOV R39, R7 ;  /* 0x0000000700278202 */ /* 0x000fe40000000f00 */
[----:B------:R-:W-:Y:S02]  /*b400*/  @!P1 SHF.L.U64.HI R0, R29, 0x1, R0 ;  /* 0x000000011d009819 */ /* 0x000fe40000010200 */
[----:B------:R-:W-:Y:S01]  /*b410*/  @!P1 IADD3 R40, P0, PT, R15, R82, RZ ;  /* 0x000000520f289210 */ /* 0x000fe20007f1e0ff */
[----:B------:R1:W-:Y:S01]  /*b420*/  STG.E.128 desc[UR4][R46.64+0x100], R36 ;  /* 0x000100242e007986 */ /* 0x0003e2000c101d04 */
[----:B------:R-:W-:Y:S02]  /*b430*/  @!P1 SEL R3, R9, R10, !P2 ;  /* 0x0000000a09039207 */ /* 0x000fe40005000000 */
[C---:B------:R-:W-:Y:S02]  /*b440*/  @!P1 IADD3.X R41, PT, PT, R0.reuse, R83, RZ, P0, !PT ;  /* 0x0000005300299210 */ /* 0x040fe400007fe4ff */
[----:B------:R-:W-:Y:S01]  /*b450*/  @!P1 IADD3 R14, P0, PT, R15, R84, RZ ;  /* 0x000000540f0e9210 */ /* 0x000fe20007f1e0ff */
[----:B------:R-:W-:Y:S02]  /*b460*/  @!P1 IMAD.WIDE R4, R3, 0x2, R12 ;  /* 0x0000000203049825 */ /* 0x000fe400078e020c */
[----:B------:R-:W1:Y:S01]  /*b470*/  LDG.E.128 R32, desc[UR4][R12.64+0x180] ;  /* 0x000180040c207981 */ /* 0x000e62000c1e1d00 */
[----:B------:R-:W-:Y:S02]  /*b480*/  @!P1 IADD3.X R15, PT, PT, R0, R85, RZ, P0, !PT ;  /* 0x00000055000f9210 */ /* 0x000fe400007fe4ff */
[----:B------:R-:W-:Y:S05]  /*b490*/  ISETP.GE.U32.OR P0, PT, R17, R9, P1 ;  /* 0x000000091100720c */ /* 0x000fea0000f06470 */
[----:B------:R-:W2:Y:S08]  /*b4a0*/  @!P1 LDG.E.128 R40, desc[UR4][R40.64+0x180] ;  /* 0x0001800428289981 */ /* 0x000eb0000c1e1d00 */
[----:B------:R-:W3:Y:S08]  /*b4b0*/  @!P1 LDG.E.128 R4, desc[UR4][R4.64+0x180] ;  /* 0x0001800404049981 */ /* 0x000ef0000c1e1d00 */
[----:B------:R4:W5:Y:S01]  /*b4c0*/  @!P1 LDG.E.128 R28, desc[UR4][R14.64+0x180] ;  /* 0x000180040e1c9981 */ /* 0x000962000c1e1d00 */
[----:B-1----:R-:W-:Y:S01]  /*b4d0*/  @!P1 MOV R36, R33 ;  /* 0x0000002100249202 */ /* 0x002fe20000000f00 */
[----:B--2---:R-:W-:Y:S02]  /*b4e0*/  @!P1 HADD2.F32 R11, -RZ, R42.H1_H1 ;  /* 0x3000002aff0b9230 */ /* 0x004fe40000004100 */
[----:B------:R-:W-:Y:S02]  /*b4f0*/  @!P1 HADD2.F32 R8, -RZ, R43.H1_H1 ;  /* 0x3000002bff089230 */ /* 0x000fe40000004100 */
[----:B----4-:R-:W-:Y:S02]  /*b500*/  @!P1 HADD2.F32 R15, -RZ, R40.H1_H1 ;  /* 0x30000028ff0f9230 */ /* 0x010fe40000004100 */
[----:B------:R-:W-:Y:S01]  /*b510*/  @!P0 FADD.FTZ R11, -R11, -RZ ;  /* 0x800000ff0b0b8221 */ /* 0x000fe20000010100 */
[----:B------:R-:W-:Y:S02]  /*b520*/  @!P1 HADD2.F32 R13, -RZ, R41.H1_H1 ;  /* 0x30000029ff0d9230 */ /* 0x000fe40000004100 */
[----:B------:R-:W-:Y:S01]  /*b530*/  @!P0 FADD.FTZ R8, -R8, -RZ ;  /* 0x800000ff08088221 */ /* 0x000fe20000010100 */
[--C-:B---3--:R-:W-:Y:S02]  /*b540*/  @!P1 HADD2.F32 R0, -RZ, R4.reuse.H0_H0 ;  /* 0x20000004ff009230 */ /* 0x108fe40000004100 */
        /* <DEDUP_REMOVED lines=8> */
[----:B------:R-:W-:Y:S01]  /*b5d0*/  @!P1 FMUL.FTZ R4, R4, R13 ;  /* 0x0000000d04049220 */ /* 0x000fe20000410000 */
[--C-:B------:R-:W-:Y:S02]  /*b5e0*/  @!P1 HADD2.F32 R10, -RZ, R7.reuse.H0_H0 ;  /* 0x20000007ff0a9230 */ /* 0x100fe40000004100 */
[----:B------:R-:W-:Y:S02]  /*b5f0*/  @!P1 HADD2.F32 R9, -RZ, R7.H1_H1 ;  /* 0x30000007ff099230 */ /* 0x000fe40000004100 */
[----:B------:R-:W-:Y:S01]  /*b600*/  @!P1 FMUL.FTZ R6, R6, R11 ;  /* 0x0000000b06069220 */ /* 0x000fe20000410000 */
[----:B------:R-:W-:Y:S01]  /*b610*/  @!P1 HADD2.F32 R7, -RZ, R43.H0_H0 ;  /* 0x2000002bff079230 */ /* 0x000fe20000004100 */
[----:B------:R-:W-:Y:S01]  /*b620*/  @!P1 MOV R11, R32 ;  /* 0x00000020000b9202 */ /* 0x000fe20000000f00 */
[----:B------:R-:W-:Y:S02]  /*b630*/  @!P1 HADD2.F32 R27, -RZ, R40.H0_H0 ;  /* 0x20000028ff1b9230 */ /* 0x000fe40000004100 */
[----:B------:R-:W-:Y:S01]  /*b640*/  @!P1 FMUL.FTZ R8, R9, R8 ;  /* 0x0000000809089220 */ /* 0x000fe20000410000 */
[----:B------:R-:W-:Y:S02]  /*b650*/  @!P1 HADD2.F32 R12, -RZ, R42.H0_H0 ;  /* 0x2000002aff0c9230 */ /* 0x000fe40000004100 */
[----:B------:R-:W-:Y:S01]  /*b660*/  @!P0 FADD.FTZ R7, -R7, -RZ ;  /* 0x800000ff07078221 */ /* 0x000fe20000010100 */
[----:B------:R-:W-:Y:S02]  /*b670*/  @!P1 HADD2.F32 R14, -RZ, R41.H0_H0 ;  /* 0x20000029ff0e9230 */ /* 0x000fe40000004100 */
[----:B------:R-:W-:Y:S01]  /*b680*/  @!P0 FADD.FTZ R27, -R27, -RZ ;  /* 0x800000ff1b1b8221 */ /* 0x000fe20000010100 */
[----:B------:R-:W-:Y:S02]  /*b690*/  @!P1 HADD2.F32 R9, -RZ, R11.H0_H0 ;  /* 0x2000000bff099230 */ /* 0x000fe40000004100 */
[----:B------:R-:W-:Y:S01]  /*b6a0*/  @!P0 FADD.FTZ R12, -R12, -RZ ;  /* 0x800000ff0c0c8221 */ /* 0x000fe20000010100 */
[--C-:B-----5:R-:W-:Y:S02]  /*b6b0*/  @!P1 HADD2.F32 R13, -RZ, R29.reuse.H0_H0 ;  /* 0x2000001dff0d9230 */ /* 0x120fe40000004100 */
[----:B------:R-:W-:Y:S01]  /*b6c0*/  @!P1 FMUL.FTZ R7, R10, R7 ;  /* 0x000000070a079220 */ /* 0x000fe20000410000 */
[--C-:B------:R-:W-:Y:S02]  /*b6d0*/  @!P1 HADD2.F32 R10, -RZ, R28.reuse.H0_H0 ;  /* 0x2000001cff0a9230 */ /* 0x100fe40000004100 */
[----:B------:R-:W-:Y:S01]  /*b6e0*/  @!P0 FADD.FTZ R14, -R14, -RZ ;  /* 0x800000ff0e0e8221 */ /* 0x000fe20000010100 */
[----:B------:R-:W-:Y:S02]  /*b6f0*/  @!P1 HADD2.F32 R15, -RZ, R29.H1_H1 ;  /* 0x3000001dff0f9230 */ /* 0x000fe40000004100 */
[----:B------:R-:W-:Y:S01]  /*b700*/  @!P1 FMUL.FTZ R0, R0, R27 ;  /* 0x0000001b00009220 */ /* 0x000fe20000410000 */
[----:B------:R-:W-:Y:S02]  /*b710*/  @!P1 HADD2.F32 R11, -RZ, R11.H1_H1 ;  /* 0x3000000bff0b9230 */ /* 0x000fe40000004100 */
[----:B------:R-:W-:Y:S01]  /*b720*/  @!P1 FMUL.FTZ R5, R5, R12 ;  /* 0x0000000c05059220 */ /* 0x000fe20000410000 */
[----:B------:R-:W-:Y:S01]  /*b730*/  @!P1 HADD2.F32 R12, -RZ, R28.H1_H1 ;  /* 0x3000001cff0c9230 */ /* 0x000fe20000004100 */
[----:B------:R-:W-:Y:S01]  /*b740*/  @!P1 MOV R29, R34 ;  /* 0x00000022001d9202 */ /* 0x000fe20000000f00 */
        /* <DEDUP_REMOVED lines=29> */
.L_x_3527:
[----:B------:R-:W-:Y:S05]  /*b920*/  BSYNC.RECONVERGENT B0 ;  /* 0x0000000000007941 */ /* 0x000fea0003800200 */
.L_x_3526:
[----:B------:R-:W2:Y:S01]  /*b930*/  LDC R26, c[0x0][0x450] ;  /* 0x00011400ff1a7b82 */ /* 0x000ea20000000800 */
[----:B-1----:R-:W-:Y:S05]  /*b940*/  IMAD.U32 R3, R44, -0x20, RZ ;  /* 0xffffffe02c037824 */ /* 0x002fea00078e00ff */
[C---:B------:R-:W-:Y:S02]  /*b950*/  LEA R84, P1, R3.reuse, R84, 0x1 ;  /* 0x0000005403547211 */ /* 0x040fe400078208ff */
[C---:B------:R-:W-:Y:S02]  /*b960*/  LEA R82, P0, R3.reuse, R82, 0x1 ;  /* 0x0000005203527211 */ /* 0x040fe400078008ff */
[C---:B------:R-:W-:Y:S02]  /*b970*/  LEA.HI.X.SX32 R85, R3.reuse, R85, 0x1, P1 ;  /* 0x0000005503557211 */ /* 0x040fe400008f0eff */
[----:B------:R-:W-:Y:S09]  /*b980*/  LEA.HI.X.SX32 R83, R3, R83, 0x1, P0 ;  /* 0x0000005303537211 */ /* 0x000ff200000f0eff */
.L_x_3510:
[----:B------:R-:W-:Y:S05]  /*b990*/  BSYNC.RECONVERGENT B1 ;  /* 0x0000000000017941 */ /* 0x000fea0003800200 */
.L_x_3508:
[----:B------:R-:W-:Y:S04]  /*b9a0*/  ISETP.NE.U32.AND P2, PT, RZ, UR12, PT ;  /* 0x0000000cff007c0c */ /* 0x000fe8000bf45070 */
[----:B------:R-:W-:Y:S11]  /*b9b0*/  ISETP.NE.AND.EX P2, PT, RZ, UR13, PT, P2 ;  /* 0x0000000dff007c0c */ /* 0x000ff6000bf45320 */
[----:B------:R-:W-:Y:S02]  /*b9c0*/  @!UPT UIADD3 URZ, UPT, UPT, URZ, URZ, URZ ;  /* 0x000000fffffff290 */ /* 0x000fe4000fffe0ff */
[----:B------:R-:W5:Y:S01]  /*b9d0*/  @!P2 LDC R2, c[0x0][0x3c0] ;  /* 0x0000f000ff02ab82 */ /* 0x000f620000000800 */
[----:B------:R-:W-:Y:S07]  /*b9e0*/  @!P2 IMAD.MOV.U32 R3, RZ, RZ, RZ ;  /* 0x000000ffff03a224 */ /* 0x000fee00078e00ff */
[----:B------:R-:W4:Y:S01]  /*b9f0*/  @!P2 LDC R0, c[0x0][0x3b8] ;  /* 0x0000ee00ff00ab82 */ /* 0x000f220000000800 */
[----:B------:R-:W-:Y:S01]  /*ba00*/  @!P2 IADD3 R3, P0, PT, RZ, -R3, RZ ;  /* 0x80000003ff03a210 */ /* 0x000fe20007f1e0ff */
[----:B----4-:R-:W-:Y:S02]  /*ba10*/  @!P2 IMAD.SHL.U32 R0, R0, 0x40, RZ ;  /* 0x000000400000a824 */ /* 0x010fe400078e00ff */
[----:B-----5:R-:W-:Y:S02]  /*ba20*/  @!P2 IMAD.SHL.U32 R2, R2, 0x40, RZ ;  /* 0x000000400202a824 */ /* 0x020fe400078e00ff */
[----:B------:R-:W-:Y:S02]  /*ba30*/  @!P2 IMAD.X R0, RZ, RZ, ~R0, P0 ;  /* 0x000000ffff00a224 */ /* 0x000fe400000e0e00 */
[----:B------:R-:W-:Y:S05]  /*ba40*/  @!P2 IMAD.X R2, RZ, RZ, ~R2, P0 ;  /* 0x000000ffff02a224 */ /* 0x000fea00000e0e02 */
[C---:B-1-3--:R-:W-:Y:S02]  /*ba50*/  @!P2 SHF.R.S64 R5, R3.reuse, 0x1f, R2 ;  /* 0x0000001f0305a819 */ /* 0x04afe40000001002 */
[----:B------:R-:W-:Y:S02]  /*ba60*/  @!P2 SHF.R.S64 R3, R3, 0x1f, R0 ;  /* 0x0000001f0303a819 */ /* 0x000fe40000001000 */
[----:B------:R-:W-:Y:S02]  /*ba70*/  @!P2 IADD3 R76, P1, PT, R5, R76, RZ ;  /* 0x0000004c054ca210 */ /* 0x000fe40007f3e0ff */
[----:B--2---:R-:W-:Y:S02]  /*ba80*/  @!P2 IADD3 R78, P0, PT, R3, R78, RZ ;  /* 0x0000004e034ea210 */ /* 0x004fe40007f1e0ff */
[----:B------:R-:W-:Y:S02]  /*ba90*/  @!P2 LEA.HI.X.SX32 R75, R2, R75, 0x1, P1 ;  /* 0x0000004b024ba211 */ /* 0x000fe400008f0eff */
[----:B------:R-:W-:Y:S01]  /*baa0*/  @!P2 LEA.HI.X.SX32 R79, R0, R79, 0x1, P0 ;  /* 0x0000004f004fa211 */ /* 0x000fe200000f0eff */
[----:B------:R-:W-:Y:S08]  /*bab0*/  @!P2 BRA `(.L_x_3528) ;  /* 0x000000040020a947 */ /* 0x000ff00003800000 */
[----:B------:R-:W-:Y:S11]  /*bac0*/  ISETP.GT.AND P0, PT, R103, R74, PT ;  /* 0x0000004a6700720c */ /* 0x000ff60003f04270 */
[----:B------:R-:W-:Y:S02]  /*bad0*/  @!UPT UIADD3 URZ, UPT, UPT, URZ, URZ, URZ ;  /* 0x000000fffffff290 */ /* 0x000fe4000fffe0ff */
[----:B------:R-:W-:Y:S05]  /*bae0*/  @!P0 BRA `(.L_x_3528) ;  /* 0x0000000400148947 */ /* 0x000fea0003800000 */
        /* <DEDUP_REMOVED lines=69> */
.L_x_3528:
[----:B------:R-:W-:Y:S02]  /*bf40*/  ISETP.GT.AND P0, PT, R77, R74, PT ;  /* 0x0000004a4d00720c */ /* 0x000fe40003f04270 */
[----:B------:R-:W-:Y:S02]  /*bf50*/  IADD3 R80, P2, PT, R80, R87, RZ ;  /* 0x0000005750507210 */ /* 0x000fe40007f5e0ff */
[----:B------:R-:W-:Y:S03]  /*bf60*/  IADD3 R22, P1, PT, R22, R91, RZ ;  /* 0x0000005b16167210 */ /* 0x000fe60007f3e0ff */
[----:B------:R-:W-:Y:S02]  /*bf70*/  IMAD.X R81, R81, 0x1, R86, P2 ;  /* 0x0000000151517824 */ /* 0x000fe400010e0656 */
[----:B------:R-:W-:Y:S04]  /*bf80*/  IMAD.X R23, R23, 0x1, R89, P1 ;  /* 0x0000000117177824 */ /* 0x000fe800008e0659 */
[----:B------:R-:W-:Y:S05]  /*bf90*/  @P0 BRA `(.L_x_3529) ;  /* 0xffffff6000d00947 */ /* 0x000fea000383ffff */
.L_x_3507:
        /* <DEDUP_REMOVED lines=16> */
[----:B------:R-:W-:Y:S01]  /*c0a0*/  IMAD.IADD R5, R229, 0x1, -R68 ;  /* 0x00000001e5057824 */ /* 0x000fe200078e0a44 */
[----:B------:R-:W-:Y:S01]  /*c0b0*/  BSSY.RECONVERGENT B0, `(.L_x_3532) ;  /* 0x0000021000007945 */ /* 0x000fe20003800200 */
[C---:B------:R-:W-:Y:S02]  /*c0c0*/  VIADD R26, R106.reuse, 0x10 ;  /* 0x000000106a1a7836 */ /* 0x040fe40000000000 */
[C---:B------:R-:W-:Y:S01]  /*c0d0*/  VIADD R32, R106.reuse, 0x20 ;  /* 0x000000206a207836 */ /* 0x040fe20000000000 */
[CC--:B------:R-:W-:Y:S01]  /*c0e0*/  ISETP.GE.AND P2, PT, R106.reuse, R5.reuse, PT ;  /* 0x000000056a00720c */ /* 0x0c0fe20003f46270 */
[----:B------:R-:W-:Y:S01]  /*c0f0*/  VIADD R34, R106, 0x30 ;  /* 0x000000306a227836 */ /* 0x000fe20000000000 */
[----:B------:R-:W-:Y:S02]  /*c100*/  ISETP.GE.AND P1, PT, R26, R5, PT ;  /* 0x000000051a00720c */ /* 0x000fe40003f26270 */
[----:B-1----:R-:W-:-:S04]  /*c110*/  LEA R6, P0, R104, UR8, 0x1 ;  /* 0x0000000868067c11 */ /* 0x002fc8000f8008ff */
[----:B------:R-:W-:-:S07]  /*c120*/  LEA.HI.X R7, R104, UR9, R66, 0x1, P0 ;  /* 0x0000000968077c11 */ /* 0x000fce00080f0c42 */
[C---:B------:R-:W-:Y:S01]  /*c130*/  @!P1 LEA R8, P0, R41.reuse, R6, 0x1 ;  /* 0x0000000629089211 */ /* 0x040fe200078008ff */
[----:B------:R-:W-:Y:S01]  /*c140*/  @!PT LDS RZ, [RZ] ;  /* 0x00000000fffff984 */ /* 0x000fe20000000800 */
[----:B------:R-:W-:Y:S01]  /*c150*/  @!PT LDS RZ, [RZ] ;  /* 0x00000000fffff984 */ /* 0x000fe20000000800 */
[----:B------:R-:W-:Y:S01]  /*c160*/  @!PT LDS RZ, [RZ] ;  /* 0x00000000fffff984 */ /* 0x000fe20000000800 */
[----:B------:R1:W-:Y:S03]  /*c170*/  @!P2 LDGSTS.E.BYPASS.LTC128B.128 [R239], desc[UR4][R6.64] ;  /* 0x0000000006efafae */ /* 0x0003e6000b981a04 */
[----:B-----5:R-:W-:Y:S02]  /*c180*/  @!P1 LEA.HI.X R9, R41, R7, R27, 0x1, P0 ;  /* 0x0000000729099211 */ /* 0x020fe400000f0c1b */
[-C--:B------:R-:W-:Y:S01]  /*c190*/  ISETP.GE.AND P0, PT, R32, R5.reuse, PT ;  /* 0x000000052000720c */ /* 0x080fe20003f06270 */
[----:B------:R1:W-:Y:S04]  /*c1a0*/  @!P2 LDGSTS.E.BYPASS.LTC128B.128 [R239+0x2000], desc[UR4][R6.64+0x80] ;  /* 0x0200008006efafae */ /* 0x0003e8000b981a04 */
[----:B------:R1:W-:Y:S04]  /*c1b0*/  @!P2 LDGSTS.E.BYPASS.LTC128B.128 [R239+0x4000], desc[UR4][R6.64+0x100] ;  /* 0x0400010006efafae */ /* 0x0003e8000b981a04 */
[----:B------:R1:W-:Y:S04]  /*c1c0*/  @!P2 LDGSTS.E.BYPASS.LTC128B.128 [R239+0x6000], desc[UR4][R6.64+0x180] ;  /* 0x0600018006efafae */ /* 0x0003e8000b981a04 */
[----:B------:R1:W-:Y:S04]  /*c1d0*/  @!P1 LDGSTS.E.BYPASS.LTC128B.128 [R239+0x800], desc[UR4][R8.64] ;  /* 0x0080000008ef9fae */ /* 0x0003e8000b981a04 */
[----:B------:R1:W-:Y:S04]  /*c1e0*/  @!P1 LDGSTS.E.BYPASS.LTC128B.128 [R239+0x2800], desc[UR4][R8.64+0x80] ;  /* 0x0280008008ef9fae */ /* 0x0003e8000b981a04 */
[----:B------:R1:W-:Y:S04]  /*c1f0*/  @!P1 LDGSTS.E.BYPASS.LTC128B.128 [R239+0x4800], desc[UR4][R8.64+0x100] ;  /* 0x0480010008ef9fae */ /* 0x0003e8000b981a04 */
[----:B------:R1:W-:Y:S01]  /*c200*/  @!P1 LDGSTS.E.BYPASS.LTC128B.128 [R239+0x6800], desc[UR4][R8.64+0x180] ;  /* 0x0680018008ef9fae */ /* 0x0003e2000b981a04 */
[----:B------:R-:W-:Y:S01]  /*c210*/  ISETP.GE.AND P1, PT, R34, R5, PT ;  /* 0x000000052200720c */ /* 0x000fe20003f26270 */
[----:B------:R-:W-:-:S12]  /*c220*/  @P0 BRA `(.L_x_3533) ;  /* 0x0000000000240947 */ /* 0x000fd80003800000 */
[----:B------:R-:W-:-:S04]  /*c230*/  LEA R4, P0, R2, R6, 0x6 ;  /* 0x0000000602047211 */ /* 0x000fc800078030ff */
[----:B------:R-:W-:-:S05]  /*c240*/  LEA.HI.X R5, R2, R7, R3, 0x6, P0 ;  /* 0x0000000702057211 */ /* 0x000fca00000f3403 */
[----:B------:R-:W-:Y:S01]  /*c250*/  @!PT LDS RZ, [RZ] ;  /* 0x00000000fffff984 */ /* 0x000fe20000000800 */
[----:B------:R-:W-:Y:S01]  /*c260*/  @!PT LDS RZ, [RZ] ;  /* 0x00000000fffff984 */ /* 0x000fe20000000800 */
[----:B------:R-:W-:Y:S01]  /*c270*/  @!PT LDS RZ, [RZ] ;  /* 0x00000000fffff984 */ /* 0x000fe20000000800 */
[----:B------:R2:W-:Y:S04]  /*c280*/  LDGSTS.E.BYPASS.LTC128B.128 [R239+0x1000], desc[UR4][R4.64] ;  /* 0x0100000004ef7fae */ /* 0x0005e8000b981a04 */
[----:B------:R2:W-:Y:S04]  /*c290*/  LDGSTS.E.BYPASS.LTC128B.128 [R239+0x3000], desc[UR4][R4.64+0x80] ;  /* 0x0300008004ef7fae */ /* 0x0005e8000b981a04 */
[----:B------:R2:W-:Y:S04]  /*c2a0*/  LDGSTS.E.BYPASS.LTC128B.128 [R239+0x5000], desc[UR4][R4.64+0x100] ;  /* 0x0500010004ef7fae */ /* 0x0005e8000b981a04 */
[----:B------:R2:W-:Y:S02]  /*c2b0*/  LDGSTS.E.BYPASS.LTC128B.128 [R239+0x7000], desc[UR4][R4.64+0x180] ;  /* 0x0700018004ef7fae */ /* 0x0005e4000b981a04 */
.L_x_3533:
[----:B------:R-:W-:Y:S05]  /*c2c0*/  BSYNC.RECONVERGENT B0 ;  /* 0x0000000000007941 */ /* 0x000fea0003800200 */
.L_x_3532:
[----:B------:R-:W-:Y:S05]  /*c2d0*/  @P1 BRA `(.L_x_3534) ;  /* 0x0000008800481947 */ /* 0x000fea0003800000 */
[----:B------:R-:W-:Y:S02]  /*c2e0*/  IMAD R3, R3, 0x60, RZ ;  /* 0x0000006003037824 */ /* 0x000fe400078e02ff */
[----:B-1----:R-:W-:-:S05]  /*c2f0*/  IMAD.WIDE.U32 R6, R2, 0x60, R6 ;  /* 0x0000006002067825 */ /* 0x002fca00078e0006 */
[----:B------:R-:W-:-:S05]  /*c300*/  IADD3 R7, PT, PT, R7, R3, RZ ;  /* 0x0000000307077210 */ /* 0x000fca0007ffe0ff */
[----:B------:R-:W-:Y:S01]  /*c310*/  @!PT LDS RZ, [RZ] ;  /* 0x00000000fffff984 */ /* 0x000fe20000000800 */
[----:B------:R-:W-:Y:S01]  /*c320*/  @!PT LDS RZ, [RZ] ;  /* 0x00000000fffff984 */ /* 0x000fe20000000800 */
[----:B------:R-:W-:Y:S01]  /*c330*/  @!PT LDS RZ, [RZ] ;  /* 0x00000000fffff984 */ /* 0x000fe20000000800 */
[----:B------:R3:W-:Y:S04]  /*c340*/  LDGSTS.E.BYPASS.LTC128B.128 [R239+0x1800], desc[UR4][R6.64] ;  /* 0x0180000006ef7fae */ /* 0x0007e8000b981a04 */
[----:B------:R3:W-:Y:S04]  /*c350*/  LDGSTS.E.BYPASS.LTC128B.128 [R239+0x3800], desc[UR4][R6.64+0x80] ;  /* 0x0380008006ef7fae */ /* 0x0007e8000b981a04 */
[----:B------:R3:W-:Y:S04]  /*c360*/  LDGSTS.E.BYPASS.LTC128B.128 [R239+0x5800], desc[UR4][R6.64+0x100] ;  /* 0x0580010006ef7fae */ /* 0x0007e8000b981a04 */
[----:B------:R3:W-:Y:S01]  /*c370*/  LDGSTS.E.BYPASS.LTC128B.128 [R239+0x7800], desc[UR4][R6.64+0x180] ;  /* 0x0780018006ef7fae */ /* 0x0007e2000b981a04 */
[----:B------:R-:W-:Y:S05]  /*c380*/  BRA `(.L_x_3534) ;  /* 0x00000088001c7947 */ /* 0x000fea0003800000 */
.L_x_3531:
        /* <DEDUP_REMOVED lines=10> */
[----:B---3--:R-:W-:Y:S02]  /*c430*/  IMAD.IADD R4, R67, 0x1, R0 ;  /* 0x0000000143047824 */ /* 0x008fe400078e0200 */
        /* <DEDUP_REMOVED lines=9> */
[----:B------:R-:W-:Y:S01]  /*c4d0*/  IMAD.IADD R19, R229, 0x1, -R68 ;  /* 0x00000001e5137824 */ /* 0x000fe200078e0a44 */
[C---:B------:R-:W-:Y:S01]  /*c4e0*/  SHF.L.U64.HI R4, R5.reuse, 0x1, R4 ;  /* 0x0000000105047819 */ /* 0x040fe20000010204 */
[----:B------:R-:W-:Y:S01]  /*c4f0*/  IMAD.SHL.U32 R22, R5, 0x2, RZ ;  /* 0x0000000205167824 */ /* 0x000fe200078e00ff */
[----:B------:R-:W2:Y:S01]  /*c500*/  LDCU.64 UR8, c[0x0][0x4d0] ;  /* 0x00009a00ff0877ac */ /* 0x000ea20008000a00 */
[----:B------:R-:W-:Y:S01]  /*c510*/  BSSY.RECONVERGENT B1, `(.L_x_3536) ;  /* 0x00000bf000017945 */ /* 0x000fe20003800200 */
[----:B------:R-:W-:Y:S02]  /*c520*/  ISETP.GE.AND P2, PT, R106, R19, PT ;  /* 0x000000136a00720c */ /* 0x000fe40003f46270 */
[C---:B-1----:R-:W-:Y:S02]  /*c530*/  IADD3 R28, P1, PT, R22.reuse, UR10, RZ ;  /* 0x0000000a161c7c10 */ /* 0x042fe4000ff3e0ff */
[----:B--2---:R-:W-:-:S02]  /*c540*/  IADD3 R22, P0, PT, R22, UR8, RZ ;  /* 0x0000000816167c10 */ /* 0x004fc4000ff1e0ff */
[C---:B------:R-:W-:Y:S02]  /*c550*/  IADD3.X R29, PT, PT, R4.reuse, UR11, RZ, P1, !PT ;  /* 0x0000000b041d7c10 */ /* 0x040fe40008ffe4ff */
[----:B------:R-:W-:-:S05]  /*c560*/  IADD3.X R23, PT, PT, R4, UR9, RZ, P0, !PT ;  /* 0x0000000904177c10 */ /* 0x000fca00087fe4ff */
[----:B------:R-:W-:Y:S05]  /*c570*/  @P2 BRA `(.L_x_3537) ;  /* 0x0000000800e02947 */ /* 0x000fea0003800000 */
[----:B------:R1:W5:Y:S04]  /*c580*/  LDG.E.128 R32, desc[UR4][R24.64+0x80] ;  /* 0x0000800418207981 */ /* 0x000368000c1e1d00 */
[----:B------:R1:W5:Y:S04]  /*c590*/  LDG.E.128 R12, desc[UR4][R24.64+0x100] ;  /* 0x00010004180c7981 */ /* 0x000368000c1e1d00 */
[----:B-----5:R1:W5:Y:S04]  /*c5a0*/  LDG.E.128 R8, desc[UR4][R24.64+0x180] ;  /* 0x0001800418087981 */ /* 0x020368000c1e1d00 */
[----:B------:R1:W5:Y:S01]  /*c5b0*/  LDG.E.128 R36, desc[UR4][R24.64] ;  /* 0x0000000418247981 */ /* 0x000362000c1e1d00 */
[----:B------:R-:W-:Y:S01]  /*c5c0*/  ISETP.GE.AND P0, PT, R20, R17, PT ;  /* 0x000000111400720c */ /* 0x000fe20003f06270 */
[----:B------:R-:W-:-:S12]  /*c5d0*/  BSSY.RECONVERGENT B0, `(.L_x_3538) ;  /* 0x0000029000007945 */ /* 0x000fd80003800200 */
[----:B------:R-:W-:Y:S05]  /*c5e0*/  @P0 BRA `(.L_x_3539) ;  /* 0x00000000009c0947 */ /* 0x000fea0003800000 */
[----:B------:R-:W2:Y:S04]  /*c5f0*/  LDG.E.64 R4, desc[UR4][R22.64] ;  /* 0x0000000416047981 */ /* 0x000ea8000c1e1b00 */
[----:B------:R-:W3:Y:S01]  /*c600*/  LDG.E.64 R6, desc[UR4][R28.64] ;  /* 0x000000041c067981 */ /* 0x000ee2000c1e1b00 */
[----:B-----5:R-:W-:Y:S01]  /*c610*/  MOV R43, R37 ;  /* 0x00000025002b7202 */ /* 0x020fe20000000f00 */
[--C-:B------:R-:W-:Y:S02]  /*c620*/  HADD2.F32 R31, -RZ, R39.reuse.H1_H1 ;  /* 0x30000027ff1f7230 */ /* 0x100fe40000004100 */
[----:B------:R-:W-:Y:S02]  /*c630*/  HADD2.F32 R40, -RZ, R39.H0_H0 ;  /* 0x20000027ff287230 */ /* 0x000fe40000004100 */
[----:B------:R-:W-:-:S02]  /*c640*/  HADD2.F32 R37, -RZ, R43.H0_H0 ;  /* 0x2000002bff257230 */ /* 0x000fc40000004100 */
[----:B------:R-:W-:Y:S02]  /*c650*/  HADD2.F32 R43, -RZ, R43.H1_H1 ;  /* 0x3000002bff2b7230 */ /* 0x000fe40000004100 */
[----:B--2---:R-:W-:Y:S02]  /*c660*/  HADD2.F32 R0, -RZ, R5.H1_H1 ;  /* 0x30000005ff007230 */ /* 0x004fe40000004100 */
[----:B------:R-:W-:Y:S02]  /*c670*/  HADD2.F32 R16, -RZ, R4.H1_H1 ;  /* 0x30000004ff107230 */ /* 0x000fe40000004100 */
[----:B---3--:R-:W-:Y:S02]  /*c680*/  HADD2.F32 R18, -RZ, R7.H1_H1 ;  /* 0x30000007ff127230 */ /* 0x008fe40000004100 */
[----:B------:R-:W-:Y:S01]  /*c690*/  FMUL.FTZ R39, R31, R0 ;  /* 0x000000001f277220 */ /* 0x000fe20000410000 */
[--C-:B------:R-:W-:Y:S02]  /*c6a0*/  HADD2.F32 R26, -RZ, R6.reuse.H1_H1 ;  /* 0x30000006ff1a7230 */ /* 0x100fe40000004100 */
        /* <DEDUP_REMOVED lines=13> */
[C---:B------:R-:W-:Y:S01]  /*c780*/  FMUL.FTZ R18, R31.reuse, R4 ;  /* 0x000000041f127220 */ /* 0x040fe20000410000 */
[-C--:B------:R-:W-:Y:S01]  /*c790*/  FMUL.FTZ R45, R31, R6.reuse ;  /* 0x000000061f2d7220 */ /* 0x080fe20000410000 */
[----:B------:R-:W-:Y:S02]  /*c7a0*/  HADD2.F32 R37, -RZ, R36.H0_H0 ;  /* 0x20000024ff257230 */ /* 0x000fe40000004100 */
[C---:B------:R-:W-:Y:S01]  /*c7b0*/  FMUL.FTZ R31, R16.reuse, R5 ;  /* 0x00000005101f7220 */ /* 0x040fe20000410000 */
[----:B------:R-:W-:Y:S02]  /*c7c0*/  HADD2.F32 R38, -RZ, R38.H0_H0 ;  /* 0x20000026ff267230 */ /* 0x000fe40000004100 */
[----:B------:R-:W-:Y:S01]  /*c7d0*/  FMUL.FTZ R16, R16, R7 ;  /* 0x0000000710107220 */ /* 0x000fe20000410000 */
        /* <DEDUP_REMOVED lines=8> */
.L_x_3539:
[----:B------:R-:W-:Y:S05]  /*c860*/  BSYNC.RECONVERGENT B0 ;  /* 0x0000000000007941 */ /* 0x000fea0003800200 */
.L_x_3538:
[----:B-----5:R2:W-:Y:S01]  /*c870*/  STS.128 [R239], R36 ;  /* 0x00000024ef007388 */ /* 0x0205e20000000c00 */
[----:B------:R-:W-:Y:S01]  /*c880*/  LOP3.LUT R0, R20, 0x40, RZ, 0xfc, !PT ;  /* 0x0000004014007812 */ /* 0x000fe200078efcff */
[----:B------:R-:W-:Y:S03]  /*c890*/  BSSY.RECONVERGENT B0, `(.L_x_3540) ;  /* 0x000002a000007945 */ /* 0x000fe60003800200 */
[----:B------:R-:W-:-:S13]  /*c8a0*/  ISETP.GE.AND P0, PT, R0, R17, PT ;  /* 0x000000110000720c */ /* 0x000fda0003f06270 */
[----:B------:R-:W-:Y:S05]  /*c8b0*/  @P0 BRA `(.L_x_3541) ;  /* 0x00000000009c0947 */ /* 0x000fea0003800000 */
[----:B------:R-:W3:Y:S04]  /*c8c0*/  LDG.E.64 R4, desc[UR4][R22.64+0x40] ;  /* 0x0000400416047981 */ /* 0x000ee8000c1e1b00 */
[----:B------:R-:W4:Y:S01]  /*c8d0*/  LDG.E.64 R6, desc[UR4][R28.64+0x40] ;  /* 0x000040041c067981 */ /* 0x000f22000c1e1b00 */
[----:B--2---:R-:W-:Y:S01]  /*c8e0*/  MOV R37, R33 ;  /* 0x0000002100257202 */ /* 0x004fe20000000f00 */
[--C-:B------:R-:W-:Y:S02]  /*c8f0*/  HADD2.F32 R31, -RZ, R35.reuse.H1_H1 ;  /* 0x30000023ff1f7230 */ /* 0x100fe40000004100 */
[----:B------:R-:W-:Y:S02]  /*c900*/  HADD2.F32 R36, -RZ, R35.H0_H0 ;  /* 0x20000023ff247230 */ /* 0x000fe40000004100 */
[----:B------:R-:W-:-:S02]  /*c910*/  HADD2.F32 R33, -RZ, R37.H0_H0 ;  /* 0x20000025ff217230 */ /* 0x000fc40000004100 */
[----:B------:R-:W-:Y:S02]  /*c920*/  HADD2.F32 R37, -RZ, R37.H1_H1 ;  /* 0x30000025ff257230 */ /* 0x000fe40000004100 */
[----:B---3--:R-:W-:Y:S02]  /*c930*/  HADD2.F32 R0, -RZ, R5.H1_H1 ;  /* 0x30000005ff007230 */ /* 0x008fe40000004100 */
[----:B------:R-:W-:Y:S02]  /*c940*/  HADD2.F32 R16, -RZ, R4.H1_H1 ;  /* 0x30000004ff107230 */ /* 0x000fe40000004100 */
[----:B----4-:R-:W-:Y:S02]  /*c950*/  HADD2.F32 R18, -RZ, R7.H1_H1 ;  /* 0x30000007ff127230 */ /* 0x010fe40000004100 */
        /* <DEDUP_REMOVED lines=29> */
.L_x_3541:
[----:B------:R-:W-:Y:S05]  /*cb30*/  BSYNC.RECONVERGENT B0 ;  /* 0x0000000000007941 */ /* 0x000fea0003800200 */
.L_x_3540:
[----:B------:R3:W-:Y:S01]  /*cb40*/  STS.128 [R239+0x2000], R32 ;  /* 0x00200020ef007388 */ /* 0x0007e20000000c00 */
[----:B------:R-:W-:Y:S01]  /*cb50*/  LOP3.LUT R0, R20, 0x80, RZ, 0xfc, !PT ;  /* 0x0000008014007812 */ /* 0x000fe200078efcff */
[----:B------:R-:W-:Y:S03]  /*cb60*/  BSSY.RECONVERGENT B0, `(.L_x_3542) ;  /* 0x000002b000007945 */ /* 0x000fe60003800200 */
[----:B------:R-:W-:-:S13]  /*cb70*/  ISETP.GE.AND P0, PT, R0, R17, PT ;  /* 0x000000110000720c */ /* 0x000fda0003f06270 */
[----:B------:R-:W-:Y:S05]  /*cb80*/  @P0 BRA `(.L_x_3543) ;  /* 0x0000000000a00947 */ /* 0x000fea0003800000 */
[----:B------:R-:W4:Y:S04]  /*cb90*/  LDG.E.64 R4, desc[UR4][R22.64+0x80] ;  /* 0x0000800416047981 */ /* 0x000f28000c1e1b00 */
[----:B------:R-:W5:Y:S01]  /*cba0*/  LDG.E.64 R6, desc[UR4][R28.64+0x80] ;  /* 0x000080041c067981 */ /* 0x000f62000c1e1b00 */
[--C-:B------:R-:W-:Y:S01]  /*cbb0*/  HADD2.F32 R26, -RZ, R13.reuse.H0_H0 ;  /* 0x2000000dff1a7230 */ /* 0x100fe20000004100 */
[----:B------:R-:W-:Y:S01]  /*cbc0*/  MOV R18, R14 ;  /* 0x0000000e00127202 */ /* 0x000fe20000000f00 */
[----:B------:R-:W-:Y:S02]  /*cbd0*/  HADD2.F32 R30, -RZ, R13.H1_H1 ;  /* 0x3000000dff1e7230 */ /* 0x000fe40000004100 */
[--C-:B------:R-:W-:Y:S02]  /*cbe0*/  HADD2.F32 R31, -RZ, R15.reuse.H1_H1 ;  /* 0x3000000fff1f7230 */ /* 0x100fe40000004100 */
[----:B---3--:R-:W-:-:S02]  /*cbf0*/  HADD2.F32 R32, -RZ, R15.H0_H0 ;  /* 0x2000000fff207230 */ /* 0x008fc40000004100 */
[----:B----4-:R-:W-:Y:S02]  /*cc00*/  HADD2.F32 R13, -RZ, R4.H1_H1 ;  /* 0x30000004ff0d7230 */ /* 0x010fe40000004100 */
[----:B------:R-:W-:Y:S02]  /*cc10*/  HADD2.F32 R0, -RZ, R5.H1_H1 ;  /* 0x30000005ff007230 */ /* 0x000fe40000004100 */
[--C-:B-----5:R-:W-:Y:S02]  /*cc20*/  HADD2.F32 R16, -RZ, R6.reuse.H1_H1 ;  /* 0x30000006ff107230 */ /* 0x120fe40000004100 */
        /* <DEDUP_REMOVED lines=8> */
[----:B------:R-:W-:Y:S01]  /*ccb0*/  FFMA.FTZ R30, R26, R13, R30 ;  /* 0x0000000d1a1e7223 */ /* 0x000fe2000001001e */
[----:B------:R-:W-:Y:S02]  /*ccc0*/  HADD2.F32 R13, -RZ, R12.H1_H1 ;  /* 0x3000000cff0d7230 */ /* 0x000fe40000004100 */
[----:B------:R-:W-:Y:S01]  /*ccd0*/  FFMA.FTZ R0, R32, R0, R31 ;  /* 0x0000000020007223 */ /* 0x000fe2000001001f */
[----:B------:R-:W-:Y:S02]  /*cce0*/  HADD2.F32 R5, -RZ, R5.H0_H0 ;  /* 0x20000005ff057230 */ /* 0x000fe40000004100 */
[----:B------:R-:W-:Y:S01]  /*ccf0*/  FFMA.FTZ R33, R26, R16, -R33 ;  /* 0x000000101a217223 */ /* 0x000fe20000010821 */
        /* <DEDUP_REMOVED lines=17> */
.L_x_3543:
[----:B------:R-:W-:Y:S05]  /*ce10*/  BSYNC.RECONVERGENT B0 ;  /* 0x0000000000007941 */ /* 0x000fea0003800200 */
.L_x_3542:
[----:B------:R4:W-:Y:S01]  /*ce20*/  STS.128 [R239+0x4000], R12 ;  /* 0x0040000cef007388 */ /* 0x0009e20000000c00 */
[----:B------:R-:W-:Y:S01]  /*ce30*/  LOP3.LUT R0, R20, 0xc0, RZ, 0xfc, !PT ;  /* 0x000000c014007812 */ /* 0x000fe200078efcff */
[----:B------:R-:W-:Y:S03]  /*ce40*/  BSSY.RECONVERGENT B0, `(.L_x_3544) ;  /* 0x000002a000007945 */ /* 0x000fe60003800200 */
[----:B------:R-:W-:-:S13]  /*ce50*/  ISETP.GE.AND P0, PT, R0, R17, PT ;  /* 0x000000110000720c */ /* 0x000fda0003f06270 */
[----:B------:R-:W-:Y:S05]  /*ce60*/  @P0 BRA `(.L_x_3545) ;  /* 0x00000000009c0947 */ /* 0x000fea0003800000 */
[----:B------:R-:W5:Y:S04]  /*ce70*/  LDG.E.64 R4, desc[UR4][R22.64+0xc0] ;  /* 0x0000c00416047981 */ /* 0x000f68000c1e1b00 */
[----:B------:R-:W2:Y:S01]  /*ce80*/  LDG.E.64 R6, desc[UR4][R28.64+0xc0] ;  /* 0x0000c0041c067981 */ /* 0x000ea2000c1e1b00 */
[----:B----4-:R-:W-:Y:S01]  /*ce90*/  MOV R14, R10 ;  /* 0x0000000a000e7202 */ /* 0x010fe20000000f00 */
[----:B------:R-:W-:Y:S02]  /*cea0*/  HADD2.F32 R13, -RZ, R11.H1_H1 ;  /* 0x3000000bff0d7230 */ /* 0x000fe40000004100 */
[--C-:B------:R-:W-:Y:S02]  /*ceb0*/  HADD2.F32 R15, -RZ, R9.reuse.H0_H0 ;  /* 0x20000009ff0f7230 */ /* 0x100fe40000004100 */
[----:B------:R-:W-:-:S02]  /*cec0*/  HADD2.F32 R16, -RZ, R9.H1_H1 ;  /* 0x30000009ff107230 */ /* 0x000fc40000004100 */
[----:B------:R-:W-:Y:S02]  /*ced0*/  HADD2.F32 R26, -RZ, R11.H0_H0 ;  /* 0x2000000bff1a7230 */ /* 0x000fe40000004100 */
[----:B-----5:R-:W-:Y:S02]  /*cee0*/  HADD2.F32 R0, -RZ, R5.H1_H1 ;  /* 0x30000005ff007230 */ /* 0x020fe40000004100 */
[----:B------:R-:W-:Y:S02]  /*cef0*/  HADD2.F32 R9, -RZ, R4.H1_H1 ;  /* 0x30000004ff097230 */ /* 0x000fe40000004100 */
[----:B--2---:R-:W-:Y:S02]  /*cf00*/  HADD2.F32 R10, -RZ, R7.H1_H1 ;  /* 0x30000007ff0a7230 */ /* 0x004fe40000004100 */
        /* <DEDUP_REMOVED lines=29> */
.L_x_3545:
[----:B------:R-:W-:Y:S05]  /*d0e0*/  BSYNC.RECONVERGENT B0 ;  /* 0x0000000000007941 */ /* 0x000fea0003800200 */
.L_x_3544:
[----:B------:R1:W-:Y:S02]  /*d0f0*/  STS.128 [R239+0x6000], R8 ;  /* 0x00600008ef007388 */ /* 0x0003e40000000c00 */
.L_x_3537:
[----:B------:R-:W-:Y:S05]  /*d100*/  BSYNC.RECONVERGENT B1 ;  /* 0x0000000000017941 */ /* 0x000fea0003800200 */
.L_x_3536:
[----:B------:R-:W-:Y:S01]  /*d110*/  IADD3 R26, PT, PT, R106, 0x10, RZ ;  /* 0x000000106a1a7810 */ /* 0x000fe20007ffe0ff */
[----:B------:R-:W-:Y:S03]  /*d120*/  BSSY.RECONVERGENT B1, `(.L_x_3546) ;  /* 0x00000be000017945 */ /* 0x000fe60003800200 */
[----:B------:R-:W-:-:S13]  /*d130*/  ISETP.GE.AND P0, PT, R26, R19, PT ;  /* 0x000000131a00720c */ /* 0x000fda0003f06270 */
[----:B------:R-:W-:Y:S05]  /*d140*/  @P0 BRA `(.L_x_3547) ;  /* 0x0000000800ec0947 */ /* 0x000fea0003800000 */
[----:B------:R-:W-:-:S04]  /*d150*/  LEA R4, P0, R41, R24, 0x1 ;  /* 0x0000001829047211 */ /* 0x000fc800078008ff */
[----:B------:R-:W-:-:S05]  /*d160*/  LEA.HI.X R5, R41, R25, R27, 0x1, P0 ;  /* 0x0000001929057211 */ /* 0x000fca00000f0c1b */
[----:B---3--:R3:W5:Y:S04]  /*d170*/  LDG.E.128 R32, desc[UR4][R4.64+0x80] ;  /* 0x0000800404207981 */ /* 0x008768000c1e1d00 */
[----:B----4-:R3:W5:Y:S04]  /*d180*/  LDG.E.128 R12, desc[UR4][R4.64+0x100] ;  /* 0x00010004040c7981 */ /* 0x010768000c1e1d00 */
[----:B-1---5:R3:W5:Y:S04]  /*d190*/  LDG.E.128 R8, desc[UR4][R4.64+0x180] ;  /* 0x0001800404087981 */ /* 0x022768000c1e1d00 */
[----:B--2---:R3:W5:Y:S01]  /*d1a0*/  LDG.E.128 R36, desc[UR4][R4.64] ;  /* 0x0000000404247981 */ /* 0x004762000c1e1d00 */
[----:B------:R-:W-:Y:S01]  /*d1b0*/  ISETP.GE.AND P0, PT, R20, R17, PT ;  /* 0x000000111400720c */ /* 0x000fe20003f06270 */
[----:B------:R-:W-:-:S12]  /*d1c0*/  BSSY.RECONVERGENT B0, `(.L_x_3548) ;  /* 0x0000029000007945 */ /* 0x000fd80003800200 */
[----:B------:R-:W-:Y:S05]  /*d1d0*/  @P0 BRA `(.L_x_3549) ;  /* 0x00000000009c0947 */ /* 0x000fea0003800000 */
[----:B---3--:R-:W2:Y:S04]  /*d1e0*/  LDG.E.64 R4, desc[UR4][R22.64] ;  /* 0x0000000416047981 */ /* 0x008ea8000c1e1b00 */
[----:B------:R-:W3:Y:S01]  /*d1f0*/  LDG.E.64 R6, desc[UR4][R28.64] ;  /* 0x000000041c067981 */ /* 0x000ee2000c1e1b00 */
[--C-:B-----5:R-:W-:Y:S02]  /*d200*/  HADD2.F32 R30, -RZ, R37.reuse.H0_H0 ;  /* 0x20000025ff1e7230 */ /* 0x120fe40000004100 */
[----:B------:R-:W-:Y:S02]  /*d210*/  HADD2.F32 R37, -RZ, R37.H1_H1 ;  /* 0x30000025ff257230 */ /* 0x000fe40000004100 */
[--C-:B------:R-:W-:Y:S02]  /*d220*/  HADD2.F32 R31, -RZ, R39.reuse.H1_H1 ;  /* 0x30000027ff1f7230 */ /* 0x100fe40000004100 */
[----:B------:R-:W-:-:S02]  /*d230*/  HADD2.F32 R41, -RZ, R39.H0_H0 ;  /* 0x20000027ff297230 */ /* 0x000fc40000004100 */
[----:B--2---:R-:W-:Y:S02]  /*d240*/  HADD2.F32 R16, -RZ, R4.H1_H1 ;  /* 0x30000004ff107230 */ /* 0x004fe40000004100 */
[----:B------:R-:W-:Y:S02]  /*d250*/  HADD2.F32 R0, -RZ, R5.H1_H1 ;  /* 0x30000005ff007230 */ /* 0x000fe40000004100 */
[----:B---3--:R-:W-:Y:S02]  /*d260*/  HADD2.F32 R27, -RZ, R6.H1_H1 ;  /* 0x30000006ff1b7230 */ /* 0x008fe40000004100 */
[-C--:B------:R-:W-:Y:S01]  /*d270*/  FMUL.FTZ R40, R16, R37.reuse ;  /* 0x0000002510287220 */ /* 0x080fe20000410000 */
[----:B------:R-:W-:Y:S02]  /*d280*/  HADD2.F32 R18, -RZ, R7.H1_H1 ;  /* 0x30000007ff127230 */ /* 0x000fe40000004100 */
[----:B------:R-:W-:Y:S02]  /*d290*/  HADD2.F32 R4, -RZ, R4.H0_H0 ;  /* 0x20000004ff047230 */ /* 0x000fe40000004100 */
[C---:B------:R-:W-:Y:S01]  /*d2a0*/  FMUL.FTZ R39, R27.reuse, R37 ;  /* 0x000000251b277220 */ /* 0x040fe20000410000 */
[-C--:B------:R-:W-:Y:S01]  /*d2b0*/  FMUL.FTZ R37, R0, R31.reuse ;  /* 0x0000001f00257220 */ /* 0x080fe20000410000 */
[-C--:B------:R-:W-:Y:S01]  /*d2c0*/  FFMA.FTZ R40, R27, R30.reuse, -R40 ;  /* 0x0000001e1b287223 */ /* 0x080fe20000010828 */
[----:B------:R-:W-:Y:S01]  /*d2d0*/  FMUL.FTZ R31, R18, R31 ;  /* 0x0000001f121f7220 */ /* 0x000fe20000410000 */
[----:B------:R-:W-:Y:S01]  /*d2e0*/  FFMA.FTZ R39, R16, R30, R39 ;  /* 0x0000001e10277223 */ /* 0x000fe20000010027 */
[----:B------:R-:W-:-:S02]  /*d2f0*/  HADD2.F32 R27, -RZ, R36.H1_H1 ;  /* 0x30000024ff1b7230 */ /* 0x000fc40000004100 */
[-C--:B------:R-:W-:Y:S01]  /*d300*/  FFMA.FTZ R37, R18, R41.reuse, -R37 ;  /* 0x0000002912257223 */ /* 0x080fe20000010825 */
[----:B------:R-:W-:Y:S02]  /*d310*/  HADD2.F32 R5, -RZ, R5.H0_H0 ;  /* 0x20000005ff057230 */ /* 0x000fe40000004100 */
[----:B------:R-:W-:Y:S01]  /*d320*/  FFMA.FTZ R0, R0, R41, R31 ;  /* 0x0000002900007223 */ /* 0x000fe2000001001f */
[----:B------:R-:W-:Y:S02]  /*d330*/  HADD2.F32 R16, -RZ, R38.H1_H1 ;  /* 0x30000026ff107230 */ /* 0x000fe40000004100 */
[----:B------:R-:W-:Y:S01]  /*d340*/  FMUL.FTZ R41, R4, R27 ;  /* 0x0000001b04297220 */ /* 0x000fe20000410000 */
[----:B------:R-:W-:Y:S01]  /*d350*/  HADD2.F32 R6, -RZ, R6.H0_H0 ;  /* 0x20000006ff067230 */ /* 0x000fe20000004100 */
[----:B------:R-:W-:Y:S01]  /*d360*/  F2FP.F16.F32.PACK_AB R40, R39, R40 ;  /* 0x000000282728723e */ /* 0x000fe200000000ff */
[----:B------:R-:W-:Y:S02]  /*d370*/  HADD2.F32 R7, -RZ, R7.H0_H0 ;  /* 0x20000007ff077230 */ /* 0x000fe40000004100 */
[----:B------:R-:W-:Y:S01]  /*d380*/  FMUL.FTZ R18, R5, R16 ;  /* 0x0000001005127220 */ /* 0x000fe20000410000 */
[----:B------:R-:W-:-:S02]  /*d390*/  HADD2.F32 R31, -RZ, R36.H0_H0 ;  /* 0x20000024ff1f7230 */ /* 0x000fc40000004100 */
        /* <DEDUP_REMOVED lines=8> */
[----:B------:R-:W-:Y:S02]  /*d420*/  MOV R37, R40 ;  /* 0x0000002800257202 */ /* 0x000fe40000000f00 */
[----:B------:R-:W-:-:S02]  /*d430*/  F2FP.F16.F32.PACK_AB R36, R4, R41 ;  /* 0x000000290424723e */ /* 0x000fc400000000ff */
[----:B------:R-:W-:Y:S02]  /*d440*/  F2FP.F16.F32.PACK_AB R38, R5, R18 ;  /* 0x000000120526723e */ /* 0x000fe400000000ff */
.L_x_3549:
[----:B------:R-:W-:Y:S05]  /*d450*/  BSYNC.RECONVERGENT B0 ;  /* 0x0000000000007941 */ /* 0x000fea0003800200 */
.L_x_3548:
[----:B-----5:R1:W-:Y:S01]  /*d460*/  STS.128 [R239+0x800], R36 ;  /* 0x00080024ef007388 */ /* 0x0203e20000000c00 */
[----:B------:R-:W-:Y:S01]  /*d470*/  LOP3.LUT R0, R20, 0x40, RZ, 0xfc, !PT ;  /* 0x0000004014007812 */ /* 0x000fe200078efcff */
[----:B------:R-:W-:Y:S03]  /*d480*/  BSSY.RECONVERGENT B0, `(.L_x_3550) ;  /* 0x000002a000007945 */ /* 0x000fe60003800200 */
[----:B------:R-:W-:-:S13]  /*d490*/  ISETP.GE.AND P0, PT, R0, R17, PT ;  /* 0x000000110000720c */ /* 0x000fda0003f06270 */
[----:B------:R-:W-:Y:S05]  /*d4a0*/  @P0 BRA `(.L_x_3551) ;  /* 0x00000000009c0947 */ /* 0x000fea0003800000 */
[----:B---3--:R-:W2:Y:S04]  /*d4b0*/  LDG.E.64 R4, desc[UR4][R22.64+0x40] ;  /* 0x0000400416047981 */ /* 0x008ea8000c1e1b00 */
[----:B------:R-:W3:Y:S01]  /*d4c0*/  LDG.E.64 R6, desc[UR4][R28.64+0x40] ;  /* 0x000040041c067981 */ /* 0x000ee2000c1e1b00 */
[--C-:B------:R-:W-:Y:S02]  /*d4d0*/  HADD2.F32 R30, -RZ, R33.reuse.H0_H0 ;  /* 0x20000021ff1e7230 */ /* 0x100fe40000004100 */
[----:B------:R-:W-:Y:S02]  /*d4e0*/  HADD2.F32 R33, -RZ, R33.H1_H1 ;  /* 0x30000021ff217230 */ /* 0x000fe40000004100 */
[--C-:B------:R-:W-:Y:S02]  /*d4f0*/  HADD2.F32 R31, -RZ, R35.reuse.H1_H1 ;  /* 0x30000023ff1f7230 */ /* 0x100fe40000004100 */
[----:B-1----:R-:W-:-:S02]  /*d500*/  HADD2.F32 R37, -RZ, R35.H0_H0 ;  /* 0x20000023ff257230 */ /* 0x002fc40000004100 */
        /* <DEDUP_REMOVED lines=33> */
.L_x_3551:
[----:B------:R-:W-:Y:S05]  /*d720*/  BSYNC.RECONVERGENT B0 ;  /* 0x0000000000007941 */ /* 0x000fea0003800200 */
.L_x_3550:
[----:B------:R2:W-:Y:S01]  /*d730*/  STS.128 [R239+0x2800], R32 ;  /* 0x00280020ef007388 */ /* 0x0005e20000000c00 */
[----:B------:R-:W-:Y:S01]  /*d740*/  LOP3.LUT R0, R20, 0x80, RZ, 0xfc, !PT ;  /* 0x0000008014007812 */ /* 0x000fe200078efcff */
[----:B------:R-:W-:Y:S03]  /*d750*/  BSSY.RECONVERGENT B0, `(.L_x_3552) ;  /* 0x000002b000007945 */ /* 0x000fe60003800200 */
[----:B------:R-:W-:-:S13]  /*d760*/  ISETP.GE.AND P0, PT, R0, R17, PT ;  /* 0x000000110000720c */ /* 0x000fda0003f06270 */
[----:B------:R-:W-:Y:S05]  /*d770*/  @P0 BRA `(.L_x_3553) ;  /* 0x0000000000a00947 */ /* 0x000fea0003800000 */
[----:B---3--:R-:W3:Y:S04]  /*d780*/  LDG.E.64 R4, desc[UR4][R22.64+0x80] ;  /* 0x0000800416047981 */ /* 0x008ee8000c1e1b00 */
[----:B------:R-:W4:Y:S01]  /*d790*/  LDG.E.64 R6, desc[UR4][R28.64+0x80] ;  /* 0x000080041c067981 */ /* 0x000f22000c1e1b00 */
[--C-:B------:R-:W-:Y:S01]  /*d7a0*/  HADD2.F32 R30, -RZ, R13.reuse.H0_H0 ;  /* 0x2000000dff1e7230 */ /* 0x100fe20000004100 */
[----:B------:R-:W-:Y:S01]  /*d7b0*/  MOV R18, R14 ;  /* 0x0000000e00127202 */ /* 0x000fe20000000f00 */
[----:B--2---:R-:W-:Y:S02]  /*d7c0*/  HADD2.F32 R32, -RZ, R13.H1_H1 ;  /* 0x3000000dff207230 */ /* 0x004fe40000004100 */
[--C-:B------:R-:W-:Y:S02]  /*d7d0*/  HADD2.F32 R27, -RZ, R15.reuse.H1_H1 ;  /* 0x3000000fff1b7230 */ /* 0x100fe40000004100 */
[----:B------:R-:W-:-:S02]  /*d7e0*/  HADD2.F32 R33, -RZ, R15.H0_H0 ;  /* 0x2000000fff217230 */ /* 0x000fc40000004100 */
[----:B---3--:R-:W-:Y:S02]  /*d7f0*/  HADD2.F32 R13, -RZ, R4.H1_H1 ;  /* 0x30000004ff0d7230 */ /* 0x008fe40000004100 */
        /* <DEDUP_REMOVED lines=13> */
[----:B------:R-:W-:Y:S02]  /*d8d0*/  HADD2.F32 R5, -RZ, R5.H0_H0 ;  /* 0x20000005ff057230 */ /* 0x000fe40000004100 */
[----:B------:R-:W-:Y:S01]  /*d8e0*/  FFMA.FTZ R31, R16, R30, -R31 ;  /* 0x0000001e101f7223 */ /* 0x000fe2000001081f */
        /* <DEDUP_REMOVED lines=17> */
.L_x_3553:
[----:B------:R-:W-:Y:S05]  /*da00*/  BSYNC.RECONVERGENT B0 ;  /* 0x0000000000007941 */ /* 0x000fea0003800200 */
.L_x_3552:
[----:B------:R4:W-:Y:S01]  /*da10*/  STS.128 [R239+0x4800], R12 ;  /* 0x0048000cef007388 */ /* 0x0009e20000000c00 */
[----:B------:R-:W-:Y:S01]  /*da20*/  LOP3.LUT R0, R20, 0xc0, RZ, 0xfc, !PT ;  /* 0x000000c014007812 */ /* 0x000fe200078efcff */
[----:B------:R-:W-:Y:S03]  /*da30*/  BSSY.RECONVERGENT B0, `(.L_x_3554) ;  /* 0x000002b000007945 */ /* 0x000fe60003800200 */
[----:B------:R-:W-:-:S13]  /*da40*/  ISETP.GE.AND P0, PT, R0, R17, PT ;  /* 0x000000110000720c */ /* 0x000fda0003f06270 */
[----:B------:R-:W-:Y:S05]  /*da50*/  @P0 BRA `(.L_x_3555) ;  /* 0x0000000000a00947 */ /* 0x000fea0003800000 */
[----:B---3--:R-:W3:Y:S04]  /*da60*/  LDG.E.64 R4, desc[UR4][R22.64+0xc0] ;  /* 0x0000c00416047981 */ /* 0x008ee8000c1e1b00 */
[----:B------:R-:W5:Y:S01]  /*da70*/  LDG.E.64 R6, desc[UR4][R28.64+0xc0] ;  /* 0x0000c0041c067981 */ /* 0x000f62000c1e1b00 */
[--C-:B----4-:R-:W-:Y:S01]  /*da80*/  HADD2.F32 R15, -RZ, R9.reuse.H0_H0 ;  /* 0x20000009ff0f7230 */ /* 0x110fe20000004100 */
[----:B------:R-:W-:Y:S01]  /*da90*/  MOV R14, R10 ;  /* 0x0000000a000e7202 */ /* 0x000fe20000000f00 */
[----:B------:R-:W-:Y:S02]  /*daa0*/  HADD2.F32 R16, -RZ, R9.H1_H1 ;  /* 0x30000009ff107230 */ /* 0x000fe40000004100 */
[--C-:B------:R-:W-:Y:S02]  /*dab0*/  HADD2.F32 R13, -RZ, R11.reuse.H1_H1 ;  /* 0x3000000bff0d7230 */ /* 0x100fe40000004100 */
[----:B------:R-:W-:-:S02]  /*dac0*/  HADD2.F32 R31, -RZ, R11.H0_H0 ;  /* 0x2000000bff1f7230 */ /* 0x000fc40000004100 */
[----:B---3--:R-:W-:Y:S02]  /*dad0*/  HADD2.F32 R9, -RZ, R4.H1_H1 ;  /* 0x30000004ff097230 */ /* 0x008fe40000004100 */
[----:B------:R-:W-:Y:S02]  /*dae0*/  HADD2.F32 R0, -RZ, R5.H1_H1 ;  /* 0x30000005ff007230 */ /* 0x000fe40000004100 */
[----:B-----5:R-:W-:Y:S02]  /*daf0*/  HADD2.F32 R12, -RZ, R6.H1_H1 ;  /* 0x30000006ff0c7230 */ /* 0x020fe40000004100 */
        /* <DEDUP_REMOVED lines=8> */
[-C--:B------:R-:W-:Y:S01]  /*db80*/  FFMA.FTZ R16, R9, R15.reuse, R16 ;  /* 0x0000000f09107223 */ /* 0x080fe20000010010 */
[----:B------:R-:W-:Y:S02]  /*db90*/  HADD2.F32 R9, -RZ, R8.H1_H1 ;  /* 0x30000008ff097230 */ /* 0x000fe40000004100 */
[----:B------:R-:W-:Y:S01]  /*dba0*/  FFMA.FTZ R27, R12, R15, -R27 ;  /* 0x0000000f0c1b7223 */ /* 0x000fe2000001081b */
        /* <DEDUP_REMOVED lines=19> */
.L_x_3555:
[----:B------:R-:W-:Y:S05]  /*dce0*/  BSYNC.RECONVERGENT B0 ;  /* 0x0000000000007941 */ /* 0x000fea0003800200 */
.L_x_3554:
[----:B------:R1:W-:Y:S02]  /*dcf0*/  STS.128 [R239+0x6800], R8 ;  /* 0x00680008ef007388 */ /* 0x0003e40000000c00 */
.L_x_3547:
[----:B------:R-:W-:Y:S05]  /*dd00*/  BSYNC.RECONVERGENT B1 ;  /* 0x0000000000017941 */ /* 0x000fea0003800200 */
.L_x_3546:
[----:B--23--:R-:W-:Y:S01]  /*dd10*/  IADD3 R32, PT, PT, R106, 0x20, RZ ;  /* 0x000000206a207810 */ /* 0x00cfe20007ffe0ff */
[----:B------:R-:W-:Y:S03]  /*dd20*/  BSSY.RECONVERGENT B1, `(.L_x_3556) ;  /* 0x00000be000017945 */ /* 0x000fe60003800200 */
[----:B------:R-:W-:-:S13]  /*dd30*/  ISETP.GE.AND P0, PT, R32, R19, PT ;  /* 0x000000132000720c */ /* 0x000fda0003f06270 */
[----:B------:R-:W-:Y:S05]  /*dd40*/  @P0 BRA `(.L_x_3557) ;  /* 0x0000000800ec0947 */ /* 0x000fea0003800000 */
[----:B------:R-:W-:-:S04]  /*dd50*/  LEA R4, P0, R2, R24, 0x6 ;  /* 0x0000001802047211 */ /* 0x000fc800078030ff */
[----:B------:R-:W-:-:S05]  /*dd60*/  LEA.HI.X R5, R2, R25, R3, 0x6, P0 ;  /* 0x0000001902057211 */ /* 0x000fca00000f3403 */
[----:B-1----:R1:W5:Y:S04]  /*dd70*/  LDG.E.128 R36, desc[UR4][R4.64+0x80] ;  /* 0x0000800404247981 */ /* 0x002368000c1e1d00 */
[----:B----4-:R1:W5:Y:S04]  /*dd80*/  LDG.E.128 R12, desc[UR4][R4.64+0x100] ;  /* 0x00010004040c7981 */ /* 0x010368000c1e1d00 */
[----:B-----5:R1:W5:Y:S04]  /*dd90*/  LDG.E.128 R8, desc[UR4][R4.64+0x180] ;  /* 0x0001800404087981 */ /* 0x020368000c1e1d00 */
[----:B------:R1:W5:Y:S01]  /*dda0*/  LDG.E.128 R40, desc[UR4][R4.64] ;  /* 0x0000000404287981 */ /* 0x000362000c1e1d00 */
[----:B------:R-:W-:Y:S01]  /*ddb0*/  ISETP.GE.AND P0, PT, R20, R17, PT ;  /* 0x000000111400720c */ /* 0x000fe20003f06270 */
[----:B------:R-:W-:-:S12]  /*ddc0*/  BSSY.RECONVERGENT B0, `(.L_x_3558) ;  /* 0x0000029000007945 */ /* 0x000fd80003800200 */
[----:B------:R-:W-:Y:S05]  /*ddd0*/  @P0 BRA `(.L_x_3559) ;  /* 0x00000000009c0947 */ /* 0x000fea0003800000 */
[----:B-1----:R-:W2:Y:S04]  /*dde0*/  LDG.E.64 R4, desc[UR4][R22.64] ;  /* 0x0000000416047981 */ /* 0x002ea8000c1e1b00 */
[----:B------:R-:W3:Y:S01]  /*ddf0*/  LDG.E.64 R6, desc[UR4][R28.64] ;  /* 0x000000041c067981 */ /* 0x000ee2000c1e1b00 */
[--C-:B-----5:R-:W-:Y:S02]  /*de00*/  HADD2.F32 R35, -RZ, R41.reuse.H1_H1 ;  /* 0x30000029ff237230 */ /* 0x120fe40000004100 */
[----:B------:R-:W-:Y:S02]  /*de10*/  HADD2.F32 R30, -RZ, R41.H0_H0 ;  /* 0x20000029ff1e7230 */ /* 0x000fe40000004100 */
        /* <DEDUP_REMOVED lines=10> */
[-C--:B------:R-:W-:Y:S01]  /*dec0*/  FFMA.FTZ R34, R27, R30.reuse, -R34 ;  /* 0x0000001e1b227223 */ /* 0x080fe20000010822 */
[----:B------:R-:W-:Y:S01]  /*ded0*/  FMUL.FTZ R31, R18, R31 ;  /* 0x0000001f121f7220 */ /* 0x000fe20000410000 */
[----:B------:R-:W-:Y:S02]  /*dee0*/  HADD2.F32 R27, -RZ, R40.H1_H1 ;  /* 0x30000028ff1b7230 */ /* 0x000fe40000004100 */
[----:B------:R-:W-:Y:S01]  /*def0*/  FFMA.FTZ R35, R16, R30, R35 ;  /* 0x0000001e10237223 */ /* 0x000fe20000010023 */
[----:B------:R-:W-:Y:S02]  /*df00*/  HADD2.F32 R6, -RZ, R6.H0_H0 ;  /* 0x20000006ff067230 */ /* 0x000fe40000004100 */
[-C--:B------:R-:W-:Y:S01]  /*df10*/  FFMA.FTZ R0, R0, R43.reuse, R31 ;  /* 0x0000002b00007223 */ /* 0x080fe2000001001f */
[----:B------:R-:W-:Y:S02]  /*df20*/  HADD2.F32 R5, -RZ, R5.H0_H0 ;  /* 0x20000005ff057230 */ /* 0x000fe40000004100 */
[----:B------:R-:W-:Y:S01]  /*df30*/  FFMA.FTZ R33, R18, R43, -R33 ;  /* 0x0000002b12217223 */ /* 0x000fe20000010821 */
[----:B------:R-:W-:-:S02]  /*df40*/  HADD2.F32 R16, -RZ, R42.H1_H1 ;  /* 0x3000002aff107230 */ /* 0x000fc40000004100 */
[-C--:B------:R-:W-:Y:S01]  /*df50*/  FMUL.FTZ R41, R4, R27.reuse ;  /* 0x0000001b04297220 */ /* 0x080fe20000410000 */
[----:B------:R-:W-:Y:S02]  /*df60*/  HADD2.F32 R7, -RZ, R7.H0_H0 ;  /* 0x20000007ff077230 */ /* 0x000fe40000004100 */
[C---:B------:R-:W-:Y:S01]  /*df70*/  FMUL.FTZ R27, R6.reuse, R27 ;  /* 0x0000001b061b7220 */ /* 0x040fe20000410000 */
        /* <DEDUP_REMOVED lines=13> */
.L_x_3559:
[----:B------:R-:W-:Y:S05]  /*e050*/  BSYNC.RECONVERGENT B0 ;  /* 0x0000000000007941 */ /* 0x000fea0003800200 */
.L_x_3558:
[----:B-----5:R2:W-:Y:S01]  /*e060*/  STS.128 [R239+0x1000], R40 ;  /* 0x00100028ef007388 */ /* 0x0205e20000000c00 */
[----:B------:R-:W-:Y:S01]  /*e070*/  LOP3.LUT R0, R20, 0x40, RZ, 0xfc, !PT ;  /* 0x0000004014007812 */ /* 0x000fe200078efcff */
[----:B------:R-:W-:Y:S03]  /*e080*/  BSSY.RECONVERGENT B0, `(.L_x_3560) ;  /* 0x000002a000007945 */ /* 0x000fe60003800200 */
[----:B------:R-:W-:-:S13]  /*e090*/  ISETP.GE.AND P0, PT, R0, R17, PT ;  /* 0x000000110000720c */ /* 0x000fda0003f06270 */
[----:B------:R-:W-:Y:S05]  /*e0a0*/  @P0 BRA `(.L_x_3561) ;  /* 0x00000000009c0947 */ /* 0x000fea0003800000 */
[----:B-1----:R-:W3:Y:S04]  /*e0b0*/  LDG.E.64 R4, desc[UR4][R22.64+0x40] ;  /* 0x0000400416047981 */ /* 0x002ee8000c1e1b00 */
[----:B------:R-:W4:Y:S01]  /*e0c0*/  LDG.E.64 R6, desc[UR4][R28.64+0x40] ;  /* 0x000040041c067981 */ /* 0x000f22000c1e1b00 */
[--C-:B------:R-:W-:Y:S02]  /*e0d0*/  HADD2.F32 R35, -RZ, R37.reuse.H1_H1 ;  /* 0x30000025ff237230 */ /* 0x100fe40000004100 */
[----:B------:R-:W-:Y:S02]  /*e0e0*/  HADD2.F32 R30, -RZ, R37.H0_H0 ;  /* 0x20000025ff1e7230 */ /* 0x000fe40000004100 */
        /* <DEDUP_REMOVED lines=35> */
.L_x_3561:
[----:B------:R-:W-:Y:S05]  /*e320*/  BSYNC.RECONVERGENT B0 ;  /* 0x0000000000007941 */ /* 0x000fea0003800200 */
.L_x_3560:
[----:B------:R3:W-:Y:S01]  /*e330*/  STS.128 [R239+0x3000], R36 ;  /* 0x00300024ef007388 */ /* 0x0007e20000000c00 */
[----:B------:R-:W-:Y:S01]  /*e340*/  LOP3.LUT R0, R20, 0x80, RZ, 0xfc, !PT ;  /* 0x0000008014007812 */ /* 0x000fe200078efcff */
[----:B------:R-:W-:Y:S03]  /*e350*/  BSSY.RECONVERGENT B0, `(.L_x_3562) ;  /* 0x000002b000007945 */ /* 0x000fe60003800200 */
[----:B------:R-:W-:-:S13]  /*e360*/  ISETP.GE.AND P0, PT, R0, R17, PT ;  /* 0x000000110000720c */ /* 0x000fda0003f06270 */
[----:B------:R-:W-:Y:S05]  /*e370*/  @P0 BRA `(.L_x_3563) ;  /* 0x0000000000a00947 */ /* 0x000fea0003800000 */
[----:B-1----:R-:W4:Y:S04]  /*e380*/  LDG.E.64 R4, desc[UR4][R22.64+0x80] ;  /* 0x0000800416047981 */ /* 0x002f28000c1e1b00 */
[----:B------:R-:W5:Y:S01]  /*e390*/  LDG.E.64 R6, desc[UR4][R28.64+0x80] ;  /* 0x000080041c067981 */ /* 0x000f62000c1e1b00 */
[--C-:B------:R-:W-:Y:S01]  /*e3a0*/  HADD2.F32 R30, -RZ, R13.reuse.H0_H0 ;  /* 0x2000000dff1e7230 */ /* 0x100fe20000004100 */
[----:B------:R-:W-:Y:S01]  /*e3b0*/  MOV R18, R14 ;  /* 0x0000000e00127202 */ /* 0x000fe20000000f00 */
[----:B------:R-:W-:Y:S02]  /*e3c0*/  HADD2.F32 R34, -RZ, R13.H1_H1 ;  /* 0x3000000dff227230 */ /* 0x000fe40000004100 */
[--C-:B------:R-:W-:Y:S02]  /*e3d0*/  HADD2.F32 R27, -RZ, R15.reuse.H1_H1 ;  /* 0x3000000fff1b7230 */ /* 0x100fe40000004100 */
[----:B------:R-:W-:-:S02]  /*e3e0*/  HADD2.F32 R33, -RZ, R15.H0_H0 ;  /* 0x2000000fff217230 */ /* 0x000fc40000004100 */
[----:B----4-:R-:W-:Y:S02]  /*e3f0*/  HADD2.F32 R13, -RZ, R4.H1_H1 ;  /* 0x30000004ff0d7230 */ /* 0x010fe40000004100 */
        /* <DEDUP_REMOVED lines=32> */
.L_x_3563:
[----:B------:R-:W-:Y:S05]  /*e600*/  BSYNC.RECONVERGENT B0 ;  /* 0x0000000000007941 */ /* 0x000fea0003800200 */
.L_x_3562:
[----:B------:R4:W-:Y:S01]  /*e610*/  STS.128 [R239+0x5000], R12 ;  /* 0x0050000cef007388 */ /* 0x0009e20000000c00 */
[----:B------:R-:W-:Y:S01]  /*e620*/  LOP3.LUT R0, R20, 0xc0, RZ, 0xfc, !PT ;  /* 0x000000c014007812 */ /* 0x000fe200078efcff */
[----:B------:R-:W-:Y:S03]  /*e630*/  BSSY.RECONVERGENT B0, `(.L_x_3564) ;  /* 0x000002b000007945 */ /* 0x000fe60003800200 */
[----:B------:R-:W-:-:S13]  /*e640*/  ISETP.GE.AND P0, PT, R0, R17, PT ;  /* 0x000000110000720c */ /* 0x000fda0003f06270 */
[----:B------:R-:W-:Y:S05]  /*e650*/  @P0 BRA `(.L_x_3565) ;  /* 0x0000000000a00947 */ /* 0x000fea0003800000 */
[----:B-1----:R-:W5:Y:S04]  /*e660*/  LDG.E.64 R4, desc[UR4][R22.64+0xc0] ;  /* 0x0000c00416047981 */ /* 0x002f68000c1e1b00 */
[----:B------:R-:W2:Y:S01]  /*e670*/  LDG.E.64 R6, desc[UR4][R28.64+0xc0] ;  /* 0x0000c0041c067981 */ /* 0x000ea2000c1e1b00 */
[--C-:B----4-:R-:W-:Y:S01]  /*e680*/  HADD2.F32 R15, -RZ, R9.reuse.H0_H0 ;  /* 0x20000009ff0f7230 */ /* 0x110fe20000004100 */
[----:B------:R-:W-:Y:S01]  /*e690*/  MOV R14, R10 ;  /* 0x0000000a000e7202 */ /* 0x000fe20000000f00 */
[----:B------:R-:W-:Y:S02]  /*e6a0*/  HADD2.F32 R16, -RZ, R9.H1_H1 ;  /* 0x30000009ff107230 */ /* 0x000fe40000004100 */
[--C-:B------:R-:W-:Y:S02]  /*e6b0*/  HADD2.F32 R13, -RZ, R11.reuse.H1_H1 ;  /* 0x3000000bff0d7230 */ /* 0x100fe40000004100 */
[----:B------:R-:W-:-:S02]  /*e6c0*/  HADD2.F32 R31, -RZ, R11.H0_H0 ;  /* 0x2000000bff1f7230 */ /* 0x000fc40000004100 */
[----:B-----5:R-:W-:Y:S02]  /*e6d0*/  HADD2.F32 R9, -RZ, R4.H1_H1 ;  /* 0x30000004ff097230 */ /* 0x020fe40000004100 */
[----:B------:R-:W-:Y:S02]  /*e6e0*/  HADD2.F32 R0, -RZ, R5.H1_H1 ;  /* 0x30000005ff007230 */ /* 0x000fe40000004100 */
[----:B--2---:R-:W-:Y:S02]  /*e6f0*/  HADD2.F32 R12, -RZ, R6.H1_H1 ;  /* 0x30000006ff0c7230 */ /* 0x004fe40000004100 */
        /* <DEDUP_REMOVED lines=30> */
.L_x_3565:
[----:B------:R-:W-:Y:S05]  /*e8e0*/  BSYNC.RECONVERGENT B0 ;  /* 0x0000000000007941 */ /* 0x000fea0003800200 */
.L_x_3564:
[----:B------:R1:W-:Y:S02]  /*e8f0*/  STS.128 [R239+0x7000], R8 ;  /* 0x00700008ef007388 */ /* 0x0003e40000000c00 */
.L_x_3557:
[----:B------:R-:W-:Y:S05]  /*e900*/  BSYNC.RECONVERGENT B1 ;  /* 0x0000000000017941 */ /* 0x000fea0003800200 */
.L_x_3556:
[----:B------:R-:W-:-:S04]  /*e910*/  IADD3 R34, PT, PT, R106, 0x30, RZ ;  /* 0x000000306a227810 */ /* 0x000fc80007ffe0ff */
[----:B------:R-:W-:-:S13]  /*e920*/  ISETP.GE.AND P0, PT, R34, R19, PT ;  /* 0x000000132200720c */ /* 0x000fda0003f06270 */
[----:B------:R-:W-:Y:S05]  /*e930*/  @P0 BRA `(.L_x_3534) ;  /* 0x0000006000b00947 */ /* 0x000fea0003800000 */
[----:B-1----:R-:W-:-:S04]  /*e940*/  IMAD.WIDE.U32 R24, R2, 0x60, R24 ;  /* 0x0000006002187825 */ /* 0x002fc800078e0018 */
[----:B------:R-:W-:Y:S01]  /*e950*/  IMAD R3, R3, 0x60, RZ ;  /* 0x0000006003037824 */ /* 0x000fe200078e02ff */
[----:B------:R-:W-:-:S04]  /*e960*/  MOV R2, R24 ;  /* 0x0000001800027202 */ /* 0x000fc80000000f00 */
[----:B------:R-:W-:-:S05]  /*e970*/  IADD3 R3, PT, PT, R3, R25, RZ ;  /* 0x0000001903037210 */ /* 0x000fca0007ffe0ff */
[----:B---3--:R1:W5:Y:S04]  /*e980*/  LDG.E.128 R36, desc[UR4][R2.64+0x80] ;  /* 0x0000800402247981 */ /* 0x008368000c1e1d00 */
[----:B----4-:R1:W5:Y:S04]  /*e990*/  LDG.E.128 R12, desc[UR4][R2.64+0x100] ;  /* 0x00010004020c7981 */ /* 0x010368000c1e1d00 */
[----:B-----5:R1:W5:Y:S04]  /*e9a0*/  LDG.E.128 R8, desc[UR4][R2.64+0x180] ;  /* 0x0001800402087981 */ /* 0x020368000c1e1d00 */
[----:B--2---:R1:W5:Y:S01]  /*e9b0*/  LDG.E.128 R40, desc[UR4][R2.64] ;  /* 0x0000000402287981 */ /* 0x004362000c1e1d00 */
[----:B------:R-:W-:Y:S01]  /*e9c0*/  ISETP.GE.AND P0, PT, R20, R17, PT ;  /* 0x000000111400720c */ /* 0x000fe20003f06270 */
[----:B------:R-:W-:-:S12]  /*e9d0*/  BSSY.RECONVERGENT B0, `(.L_x_3566) ;  /* 0x0000028000007945 */ /* 0x000fd80003800200 */
[----:B------:R-:W-:Y:S05]  /*e9e0*/  @P0 BRA `(.L_x_3567) ;  /* 0x0000000000980947 */ /* 0x000fea0003800000 */
[----:B-1----:R-:W2:Y:S04]  /*e9f0*/  LDG.E.64 R2, desc[UR4][R22.64] ;  /* 0x0000000416027981 */ /* 0x002ea8000c1e1b00 */
[----:B------:R-:W3:Y:S01]  /*ea00*/  LDG.E.64 R4, desc[UR4][R28.64] ;  /* 0x000000041c047981 */ /* 0x000ee2000c1e1b00 */
[----:B-----5:R-:W-:Y:S02]  /*ea10*/  HADD2.F32 R18, -RZ, R43.H1_H1 ;  /* 0x3000002bff127230 */ /* 0x020fe40000004100 */
[----:B------:R-:W-:Y:S02]  /*ea20*/  HADD2.F32 R25, -RZ, R41.H1_H1 ;  /* 0x30000029ff197230 */ /* 0x000fe40000004100 */
[----:B------:R-:W-:Y:S02]  /*ea30*/  HADD2.F32 R43, -RZ, R43.H0_H0 ;  /* 0x2000002bff2b7230 */ /* 0x000fe40000004100 */
        /* <DEDUP_REMOVED lines=10> */
[----:B------:R-:W-:Y:S01]  /*eae0*/  FMUL.FTZ R25, R16, R25 ;  /* 0x0000001910197220 */ /* 0x000fe20000410000 */
[----:B------:R-:W-:Y:S02]  /*eaf0*/  HADD2.F32 R7, -RZ, R40.H1_H1 ;  /* 0x30000028ff077230 */ /* 0x000fe40000004100 */
[----:B------:R-:W-:Y:S01]  /*eb00*/  FFMA.FTZ R31, R0, R43, R31 ;  /* 0x0000002b001f7223 */ /* 0x000fe2000001001f */
[----:B------:R-:W-:Y:S02]  /*eb10*/  HADD2.F32 R3, -RZ, R3.H0_H0 ;  /* 0x20000003ff037230 */ /* 0x000fe40000004100 */
[-C--:B------:R-:W-:Y:S01]  /*eb20*/  FFMA.FTZ R27, R16, R19.reuse, -R27 ;  /* 0x00000013101b7223 */ /* 0x080fe2000001081b */
        /* <DEDUP_REMOVED lines=18> */
.L_x_3567:
[----:B------:R-:W-:Y:S05]  /*ec50*/  BSYNC.RECONVERGENT B0 ;  /* 0x0000000000007941 */ /* 0x000fea0003800200 */
.L_x_3566:
[----:B-----5:R2:W-:Y:S01]  /*ec60*/  STS.128 [R239+0x1800], R40 ;  /* 0x00180028ef007388 */ /* 0x0205e20000000c00 */
[----:B------:R-:W-:Y:S01]  /*ec70*/  LOP3.LUT R0, R20, 0x40, RZ, 0xfc, !PT ;  /* 0x0000004014007812 */ /* 0x000fe200078efcff */
[----:B------:R-:W-:Y:S03]  /*ec80*/  BSSY.RECONVERGENT B0, `(.L_x_3568) ;  /* 0x0000029000007945 */ /* 0x000fe60003800200 */
[----:B------:R-:W-:-:S13]  /*ec90*/  ISETP.GE.AND P0, PT, R0, R17, PT ;  /* 0x000000110000720c */ /* 0x000fda0003f06270 */
[----:B------:R-:W-:Y:S05]  /*eca0*/  @P0 BRA `(.L_x_3569) ;  /* 0x0000000000980947 */ /* 0x000fea0003800000 */
[----:B-1----:R-:W3:Y:S04]  /*ecb0*/  LDG.E.64 R2, desc[UR4][R22.64+0x40] ;  /* 0x0000400416027981 */ /* 0x002ee8000c1e1b00 */
[----:B------:R-:W4:Y:S01]  /*ecc0*/  LDG.E.64 R4, desc[UR4][R28.64+0x40] ;  /* 0x000040041c047981 */ /* 0x000f22000c1e1b00 */
[----:B------:R-:W-:Y:S02]  /*ecd0*/  HADD2.F32 R18, -RZ, R39.H1_H1 ;  /* 0x30000027ff127230 */ /* 0x000fe40000004100 */
[----:B------:R-:W-:Y:S02]  /*ece0*/  HADD2.F32 R25, -RZ, R37.H1_H1 ;  /* 0x30000025ff197230 */ /* 0x000fe40000004100 */
[----:B------:R-:W-:Y:S02]  /*ecf0*/  HADD2.F32 R39, -RZ, R39.H0_H0 ;  /* 0x20000027ff277230 */ /* 0x000fe40000004100 */
        /* <DEDUP_REMOVED lines=33> */
.L_x_3569:
[----:B------:R-:W-:Y:S05]  /*ef10*/  BSYNC.RECONVERGENT B0 ;  /* 0x0000000000007941 */ /* 0x000fea0003800200 */
.L_x_3568:
        /* <DEDUP_REMOVED lines=15> */
[-C--:B------:R-:W-:Y:S01]  /*f010*/  FMUL.FTZ R30, R6, R24.reuse ;  /* 0x00000018061e7220 */ /* 0x080fe20000410000 */
[----:B------:R-:W-:Y:S02]  /*f020*/  HADD2.F32 R7, -RZ, R5.H1_H1 ;  /* 0x30000005ff077230 */ /* 0x000fe40000004100 */
[----:B------:R-:W-:Y:S02]  /*f030*/  HADD2.F32 R2, -RZ, R2.H0_H0 ;  /* 0x20000002ff027230 */ /* 0x000fe40000004100 */
[----:B------:R-:W-:Y:S01]  /*f040*/  FMUL.FTZ R15, R13, R24 ;  /* 0x000000180d0f7220 */ /* 0x000fe20000410000 */
[-C--:B------:R-:W-:Y:S01]  /*f050*/  FMUL.FTZ R24, R0, R14.reuse ;  /* 0x0000000e00187220 */ /* 0x080fe20000410000 */
[----:B------:R-:W-:Y:S01]  /*f060*/  FMUL.FTZ R25, R7, R14 ;  /* 0x0000000e07197220 */ /* 0x000fe20000410000 */
[----:B------:R-:W-:-:S02]  /*f070*/  HADD2.F32 R3, -RZ, R3.H0_H0 ;  /* 0x20000003ff037230 */ /* 0x000fc40000004100 */
[-C--:B------:R-:W-:Y:S01]  /*f080*/  FFMA.FTZ R30, R13, R18.reuse, -R30 ;  /* 0x000000120d1e7223 */ /* 0x080fe2000001081e */
[-C--:B------:R-:W-:Y:S01]  /*f090*/  FFMA.FTZ R24, R7, R19.reuse, -R24 ;  /* 0x0000001307187223 */ /* 0x080fe20000010818 */
[----:B------:R-:W-:Y:S01]  /*f0a0*/  FFMA.FTZ R25, R0, R19, R25 ;  /* 0x0000001300197223 */ /* 0x000fe20000010019 */
[----:B------:R-:W-:Y:S02]  /*f0b0*/  HADD2.F32 R7, -RZ, R12.H1_H1 ;  /* 0x3000000cff077230 */ /* 0x000fe40000004100 */
[----:B------:R-:W-:Y:S01]  /*f0c0*/  FFMA.FTZ R15, R6, R18, R15 ;  /* 0x00000012060f7223 */ /* 0x000fe2000001000f */
[----:B------:R-:W-:Y:S02]  /*f0d0*/  HADD2.F32 R0, -RZ, R16.H1_H1 ;  /* 0x30000010ff007230 */ /* 0x000fe40000004100 */
[----:B------:R-:W-:Y:S02]  /*f0e0*/  HADD2.F32 R4, -RZ, R4.H0_H0 ;  /* 0x20000004ff047230 */ /* 0x000fe40000004100 */
[----:B------:R-:W-:Y:S01]  /*f0f0*/  FMUL.FTZ R19, R2, R7 ;  /* 0x0000000702137220 */ /* 0x000fe20000410000 */
[----:B------:R-:W-:-:S02]  /*f100*/  HADD2.F32 R5, -RZ, R5.H0_H0 ;  /* 0x20000005ff057230 */ /* 0x000fc40000004100 */
[-C--:B------:R-:W-:Y:S01]  /*f110*/  FMUL.FTZ R6, R3, R0.reuse ;  /* 0x0000000003067220 */ /* 0x080fe20000410000 */
[----:B------:R-:W-:Y:S02]  /*f120*/  HADD2.F32 R13, -RZ, R12.H0_H0 ;  /* 0x2000000cff0d7230 */ /* 0x000fe40000004100 */
[C---:B------:R-:W-:Y:S01]  /*f130*/  FMUL.FTZ R7, R4.reuse, R7 ;  /* 0x0000000704077220 */ /* 0x040fe20000410000 */
[----:B------:R-:W-:Y:S02]  /*f140*/  HADD2.F32 R16, -RZ, R16.H0_H0 ;  /* 0x20000010ff107230 */ /* 0x000fe40000004100 */
[C---:B------:R-:W-:Y:S01]  /*f150*/  FMUL.FTZ R0, R5.reuse, R0 ;  /* 0x0000000005007220 */ /* 0x040fe20000410000 */
        /* <DEDUP_REMOVED lines=8> */
.L_x_3571:
[----:B------:R-:W-:Y:S05]  /*f1e0*/  BSYNC.RECONVERGENT B0 ;  /* 0x0000000000007941 */ /* 0x000fea0003800200 */
.L_x_3570:
[----:B------:R4:W-:Y:S01]  /*f1f0*/  STS.128 [R239+0x5800], R12 ;  /* 0x0058000cef007388 */ /* 0x0009e20000000c00 */
[----:B------:R-:W-:Y:S01]  /*f200*/  LOP3.LUT R20, R20, 0xc0, RZ, 0xfc, !PT ;  /* 0x000000c014147812 */ /* 0x000fe200078efcff */
[----:B------:R-:W-:Y:S03]  /*f210*/  BSSY.RECONVERGENT B0, `(.L_x_3572) ;  /* 0x000002a000007945 */ /* 0x000fe60003800200 */
[----:B------:R-:W-:-:S13]  /*f220*/  ISETP.GE.AND P0, PT, R20, R17, PT ;  /* 0x000000111400720c */ /* 0x000fda0003f06270 */
[----:B------:R-:W-:Y:S05]  /*f230*/  @P0 BRA `(.L_x_3573) ;  /* 0x00000000009c0947 */ /* 0x000fea0003800000 */
[----:B------:R-:W5:Y:S04]  /*f240*/  LDG.E.64 R22, desc[UR4][R22.64+0xc0] ;  /* 0x0000c00416167981 */ /* 0x000f68000c1e1b00 */
[----:B------:R-:W2:Y:S01]  /*f250*/  LDG.E.64 R28, desc[UR4][R28.64+0xc0] ;  /* 0x0000c0041c1c7981 */ /* 0x000ea2000c1e1b00 */
[----:B------:R-:W-:Y:S02]  /*f260*/  HADD2.F32 R5, -RZ, R11.H1_H1 ;  /* 0x3000000bff057230 */ /* 0x000fe40000004100 */
[--C-:B------:R-:W-:Y:S02]  /*f270*/  HADD2.F32 R7, -RZ, R9.reuse.H0_H0 ;  /* 0x20000009ff077230 */ /* 0x100fe40000004100 */
[----:B------:R-:W-:Y:S02]  /*f280*/  HADD2.F32 R9, -RZ, R9.H1_H1 ;  /* 0x30000009ff097230 */ /* 0x000fe40000004100 */
[----:B----4-:R-:W-:-:S02]  /*f290*/  HADD2.F32 R13, -RZ, R11.H0_H0 ;  /* 0x2000000bff0d7230 */ /* 0x010fc40000004100 */
[----:B-----5:R-:W-:Y:S02]  /*f2a0*/  HADD2.F32 R0, -RZ, R23.H1_H1 ;  /* 0x30000017ff007230 */ /* 0x020fe40000004100 */
[----:B-1----:R-:W-:Y:S02]  /*f2b0*/  HADD2.F32 R2, -RZ, R22.H1_H1 ;  /* 0x30000016ff027230 */ /* 0x002fe40000004100 */
[----:B--2---:R-:W-:Y:S02]  /*f2c0*/  HADD2.F32 R3, -RZ, R29.H1_H1 ;  /* 0x3000001dff037230 */ /* 0x004fe40000004100 */
        /* <DEDUP_REMOVED lines=30> */
.L_x_3573:
[----:B------:R-:W-:Y:S05]  /*f4b0*/  BSYNC.RECONVERGENT B0 ;  /* 0x0000000000007941 */ /* 0x000fea0003800200 */
.L_x_3572:
[----:B------:R1:W-:Y:S01]  /*f4c0*/  STS.128 [R239+0x7800], R8 ;  /* 0x00780008ef007388 */ /* 0x0003e20000000c00 */
[----:B------:R-:W-:Y:S05]  /*f4d0*/  BRA `(.L_x_3534) ;  /* 0x0000005400c87947 */ /* 0x000fea0003800000 */
.L_x_3535:
[----:B------:R-:W-:Y:S01]  /*f4e0*/  IMAD.IADD R19, R229, 0x1, -R68 ;  /* 0x00000001e5137824 */ /* 0x000fe200078e0a44 */
[----:B------:R-:W-:Y:S01]  /*f4f0*/  LEA.HI R4, R17, R17, RZ, 0x1 ;  /* 0x0000001111047211 */ /* 0x000fe200078f08ff */
[----:B------:R-:W-:Y:S01]  /*f500*/  BSSY.RECONVERGENT B1, `(.L_x_3574) ;  /* 0x000015a000017945 */ /* 0x000fe20003800200 */
[----:B------:R-:W-:Y:S02]  /*f510*/  SHF.R.U32.HI R23, RZ, 0x1, R17 ;  /* 0x00000001ff177819 */ /* 0x000fe40000011611 */
[----:B------:R-:W-:Y:S02]  /*f520*/  ISETP.GE.AND P0, PT, R106, R19, PT ;  /* 0x000000136a00720c */ /* 0x000fe40003f06270 */
[----:B------:R-:W-:-:S05]  /*f530*/  SHF.R.S32.HI R4, RZ, 0x1, R4 ;  /* 0x00000001ff047819 */ /* 0x000fca0000011404 */
[----:B------:R-:W-:-:S05]  /*f540*/  IMAD.MOV R18, RZ, RZ, -R4 ;  /* 0x000000ffff127224 */ /* 0x000fca00078e0a04 */
[----:B------:R-:W-:Y:S01]  /*f550*/  SHF.R.S32.HI R22, RZ, 0x1f, R18 ;  /* 0x0000001fff167819 */ /* 0x000fe20000011412 */
[----:B------:R-:W-:Y:S06]  /*f560*/  @P0 BRA `(.L_x_3575) ;  /* 0x00000014004c0947 */ /* 0x000fec0003800000 */
[----:B------:R1:W5:Y:S04]  /*f570*/  LDG.E.128 R36, desc[UR4][R24.64+0x80] ;  /* 0x0000800418247981 */ /* 0x000368000c1e1d00 */
[----:B------:R1:W5:Y:S04]  /*f580*/  LDG.E.128 R32, desc[UR4][R24.64+0x100] ;  /* 0x0001000418207981 */ /* 0x000368000c1e1d00 */
[----:B------:R1:W5:Y:S04]  /*f590*/  LDG.E.128 R28, desc[UR4][R24.64+0x180] ;  /* 0x00018004181c7981 */ /* 0x000368000c1e1d00 */
[----:B------:R1:W5:Y:S01]  /*f5a0*/  LDG.E.128 R44, desc[UR4][R24.64] ;  /* 0x00000004182c7981 */ /* 0x000362000c1e1d00 */
[----:B------:R-:W-:Y:S01]  /*f5b0*/  ISETP.GE.AND P0, PT, R20, R17, PT ;  /* 0x000000111400720c */ /* 0x000fe20003f06270 */
[----:B------:R-:W-:-:S12]  /*f5c0*/  BSSY.RECONVERGENT B0, `(.L_x_3576) ;  /* 0x0000050000007945 */ /* 0x000fd80003800200 */
[----:B------:R-:W-:Y:S05]  /*f5d0*/  @P0 BRA `(.L_x_3577) ;  /* 0x0000000400380947 */ /* 0x000fea0003800000 */
[----:B------:R-:W2:Y:S01]  /*f5e0*/  LDCU.64 UR8, c[0x0][0x4d0] ;  /* 0x00009a00ff0877ac */ /* 0x000ea20008000a00 */
[----:B------:R-:W-:-:S04]  /*f5f0*/  ISETP.GE.U32.AND P1, PT, R20, R23, PT ;  /* 0x000000171400720c */ /* 0x000fc80003f26070 */
[----:B------:R-:W-:Y:S02]  /*f600*/  SEL R5, R18, RZ, P1 ;  /* 0x000000ff12057207 */ /* 0x000fe40000800000 */
[----:B-----5:R-:W-:Y:S02]  /*f610*/  SEL R9, R22, RZ, P1 ;  /* 0x000000ff16097207 */ /* 0x020fe40000800000 */
        /* <DEDUP_REMOVED lines=38> */
[--C-:B------:R-:W-:Y:S02]  /*f880*/  HADD2.F32 R5, -RZ, R44.reuse.H0_H0 ;  /* 0x2000002cff057230 */ /* 0x100fe40000004100 */
        /* <DEDUP_REMOVED lines=35> */
.L_x_3577:
[----:B------:R-:W-:Y:S05]  /*fac0*/  BSYNC.RECONVERGENT B0 ;  /* 0x0000000000007941 */ /* 0x000fea0003800200 */
.L_x_3576:
[----:B-----5:R2:W-:Y:S01]  /*fad0*/  STS.128 [R239], R44 ;  /* 0x0000002cef007388 */ /* 0x0205e20000000c00 */
[----:B------:R-:W-:Y:S01]  /*fae0*/  LOP3.LUT R4, R20, 0x40, RZ, 0xfc, !PT ;  /* 0x0000004014047812 */ /* 0x000fe200078efcff */
[----:B------:R-:W-:Y:S03]  /*faf0*/  BSSY.RECONVERGENT B0, `(.L_x_3578) ;  /* 0x0000051000007945 */ /* 0x000fe60003800200 */
[----:B------:R-:W-:-:S13]  /*fb00*/  ISETP.GE.AND P0, PT, R4, R17, PT ;  /* 0x000000110400720c */ /* 0x000fda0003f06270 */
[----:B------:R-:W-:Y:S05]  /*fb10*/  @P0 BRA `(.L_x_3579) ;  /* 0x0000000400380947 */ /* 0x000fea0003800000 */
[----:B------:R-:W3:Y:S01]  /*fb20*/  LDCU.64 UR8, c[0x0][0x4d0] ;  /* 0x00009a00ff0877ac */ /* 0x000ee20008000a00 */
        /* <DEDUP_REMOVED lines=9> */
[----:B---3--:R-:W-:-:S03]  /*fbc0*/  IADD3 R4, P0, PT, R9, UR8, RZ ;  /* 0x0000000809047c10 */ /* 0x008fc6000ff1e0ff */
[----:B------:R-:W3:Y:S01]  /*fbd0*/  LDG.E.128 R12, desc[UR4][R12.64+0x80] ;  /* 0x000080040c0c7981 */ /* 0x000ee2000c1e1d00 */
[----:B------:R-:W-:Y:S01]  /*fbe0*/  IADD3.X R5, PT, PT, R8, UR9, RZ, P0, !PT ;  /* 0x0000000908057c10 */ /* 0x000fe200087fe4ff */
[----:B------:R-:W4:Y:S05]  /*fbf0*/  LDCU.64 UR8, c[0x0][0x4c8] ;  /* 0x00009900ff0877ac */ /* 0x000f2a0008000a00 */
[----:B------:R-:W5:Y:S01]  /*fc00*/  LDG.E.128 R4, desc[UR4][R4.64+0x80] ;  /* 0x0000800404047981 */ /* 0x000f62000c1e1d00 */
        /* <DEDUP_REMOVED lines=10> */
[----:B--2---:R-:W-:Y:S02]  /*fcb0*/  HADD2.F32 R44, -RZ, R15.H1_H1 ;  /* 0x3000000fff2c7230 */ /* 0x004fe40000004100 */
[--C-:B-----5:R-:W-:Y:S02]  /*fcc0*/  HADD2.F32 R15, -RZ, R4.reuse.H0_H0 ;  /* 0x20000004ff0f7230 */ /* 0x120fe40000004100 */
        /* <DEDUP_REMOVED lines=51> */
.L_x_3579:
[----:B------:R-:W-:Y:S05]  /*10000*/  BSYNC.RECONVERGENT B0 ;  /* 0x0000000000007941 */ /* 0x000fea0003800200 */
.L_x_3578:
[----:B------:R3:W-:Y:S01]  /*10010*/  STS.128 [R239+0x2000], R36 ;  /* 0x00200024ef007388 */ /* 0x0007e20000000c00 */
[----:B------:R-:W-:Y:S01]  /*10020*/  LOP3.LUT R4, R20, 0x80, RZ, 0xfc, !PT ;  /* 0x0000008014047812 */ /* 0x000fe200078efcff */
[----:B------:R-:W-:Y:S03]  /*10030*/  BSSY.RECONVERGENT B0, `(.L_x_3580) ;  /* 0x0000051000007945 */ /* 0x000fe60003800200 */
[----:B------:R-:W-:-:S13]  /*10040*/  ISETP.GE.AND P0, PT, R4, R17, PT ;  /* 0x000000110400720c */ /* 0x000fda0003f06270 */
[----:B------:R-:W-:Y:S05]  /*10050*/  @P0 BRA `(.L_x_3581) ;  /* 0x0000000400380947 */ /* 0x000fea0003800000 */
[----:B------:R-:W4:Y:S01]  /*10060*/  LDCU.64 UR8, c[0x0][0x4d0] ;  /* 0x00009a00ff0877ac */ /* 0x000f220008000a00 */
        /* <DEDUP_REMOVED lines=10> */
[----:B------:R-:W4:Y:S01]  /*10110*/  LDG.E.128 R12, desc[UR4][R12.64+0x100] ;  /* 0x000100040c0c7981 */ /* 0x000f22000c1e1d00 */
[----:B------:R-:W-:Y:S01]  /*10120*/  IADD3.X R5, PT, PT, R8, UR9, RZ, P0, !PT ;  /* 0x0000000908057c10 */ /* 0x000fe200087fe4ff */
[----:B------:R-:W5:Y:S05]  /*10130*/  LDCU.64 UR8, c[0x0][0x4c8] ;  /* 0x00009900ff0877ac */ /* 0x000f6a0008000a00 */
[----:B------:R-:W2:Y:S01]  /*10140*/  LDG.E.128 R4, desc[UR4][R4.64+0x100] ;  /* 0x0001000404047981 */ /* 0x000ea2000c1e1d00 */
[----:B-----5:R-:W-:-:S04]  /*10150*/  IADD3 R10, P0, PT, R9, UR8, RZ ;  /* 0x00000008090a7c10 */ /* 0x020fc8000ff1e0ff */
[----:B------:R-:W-:-:S06]  /*10160*/  IADD3.X R11, PT, PT, R8, UR9, RZ, P0, !PT ;  /* 0x00000009080b7c10 */ /* 0x000fcc00087fe4ff */
[----:B------:R-:W5:Y:S01]  /*10170*/  LDG.E.128 R8, desc[UR4][R10.64+0x100] ;  /* 0x000100040a087981 */ /* 0x000f62000c1e1d00 */
[--C-:B----4-:R-:W-:Y:S02]  /*10180*/  HADD2.F32 R26, -RZ, R12.reuse.H0_H0 ;  /* 0x2000000cff1a7230 */ /* 0x110fe40000004100 */
[----:B---3--:R-:W-:Y:S02]  /*10190*/  HADD2.F32 R36, -RZ, R12.H1_H1 ;  /* 0x3000000cff247230 */ /* 0x008fe40000004100 */
        /* <DEDUP_REMOVED lines=20> */
[----:B------:R-:W-:Y:S02]  /*102e0*/  HADD2.F32 R15, -RZ, R32.H1_H1 ;  /* 0x30000020ff0f7230 */ /* 0x000fe40000004100 */
[----:B------:R-:W-:Y:S01]  /*102f0*/  @!P1 FADD.FTZ R5, -R5, -RZ ;  /* 0x800000ff05059221 */ /* 0x000fe20000010100 */
[----:B------:R-:W-:Y:S01]  /*10300*/  FMUL.FTZ R13, R13, R4 ;  /* 0x000000040d0d7220 */ /* 0x000fe20000410000 */
[----:B------:R-:W-:Y:S01]  /*10310*/  @!P1 FADD.FTZ R6, -R6, -RZ ;  /* 0x800000ff06069221 */ /* 0x000fe20000010100 */
[----:B-----5:R-:W-:Y:S02]  /*10320*/  HADD2.F32 R4, -RZ, R8.H0_H0 ;  /* 0x20000008ff047230 */ /* 0x020fe40000004100 */
        /* <DEDUP_REMOVED lines=33> */
.L_x_3581:
[----:B------:R-:W-:Y:S05]  /*10540*/  BSYNC.RECONVERGENT B0 ;  /* 0x0000000000007941 */ /* 0x000fea0003800200 */
.L_x_3580:
[----:B------:R4:W-:Y:S01]  /*10550*/  STS.128 [R239+0x4000], R32 ;  /* 0x00400020ef007388 */ /* 0x0009e20000000c00 */
[----:B------:R-:W-:Y:S01]  /*10560*/  LOP3.LUT R4, R20, 0xc0, RZ, 0xfc, !PT ;  /* 0x000000c014047812 */ /* 0x000fe200078efcff */
[----:B------:R-:W-:Y:S03]  /*10570*/  BSSY.RECONVERGENT B0, `(.L_x_3582) ;  /* 0x0000051000007945 */ /* 0x000fe60003800200 */
[----:B------:R-:W-:-:S13]  /*10580*/  ISETP.GE.AND P0, PT, R4, R17, PT ;  /* 0x000000110400720c */ /* 0x000fda0003f06270 */
[----:B------:R-:W-:Y:S05]  /*10590*/  @P0 BRA `(.L_x_3583) ;  /* 0x0000000400380947 */ /* 0x000fea0003800000 */
[----:B------:R-:W5:Y:S01]  /*105a0*/  LDCU.64 UR8, c[0x0][0x4d0] ;  /* 0x00009a00ff0877ac */ /* 0x000f620008000a00 */
        /* <DEDUP_REMOVED lines=9> */
[----:B-----5:R-:W-:-:S03]  /*10640*/  IADD3 R4, P0, PT, R9, UR8, RZ ;  /* 0x0000000809047c10 */ /* 0x020fc6000ff1e0ff */
[----:B------:R-:W5:Y:S01]  /*10650*/  LDG.E.128 R12, desc[UR4][R12.64+0x180] ;  /* 0x000180040c0c7981 */ /* 0x000f62000c1e1d00 */
[----:B------:R-:W-:Y:S01]  /*10660*/  IADD3.X R5, PT, PT, R8, UR9, RZ, P0, !PT ;  /* 0x0000000908057c10 */ /* 0x000fe200087fe4ff */
[----:B------:R-:W1:Y:S05]  /*10670*/  LDCU.64 UR8, c[0x0][0x4c8] ;  /* 0x00009900ff0877ac */ /* 0x000e6a0008000a00 */
[----:B------:R-:W2:Y:S01]  /*10680*/  LDG.E.128 R4, desc[UR4][R4.64+0x180] ;  /* 0x0001800404047981 */ /* 0x000ea2000c1e1d00 */
[----:B-1----:R-:W-:-:S04]  /*10690*/  IADD3 R10, P0, PT, R9, UR8, RZ ;  /* 0x00000008090a7c10 */ /* 0x002fc8000ff1e0ff */
[----:B------:R-:W-:-:S06]  /*106a0*/  IADD3.X R11, PT, PT, R8, UR9, RZ, P0, !PT ;  /* 0x00000009080b7c10 */ /* 0x000fcc00087fe4ff */
[----:B------:R-:W3:Y:S01]  /*106b0*/  LDG.E.128 R8, desc[UR4][R10.64+0x180] ;  /* 0x000180040a087981 */ /* 0x000ee2000c1e1d00 */
[--C-:B-----5:R-:W-:Y:S02]  /*106c0*/  HADD2.F32 R26, -RZ, R12.reuse.H0_H0 ;  /* 0x2000000cff1a7230 */ /* 0x120fe40000004100 */
[----:B----4-:R-:W-:Y:S02]  /*106d0*/  HADD2.F32 R32, -RZ, R12.H1_H1 ;  /* 0x3000000cff207230 */ /* 0x010fe40000004100 */
[--C-:B------:R-:W-:Y:S02]  /*106e0*/  HADD2.F32 R12, -RZ, R13.reuse.H0_H0 ;  /* 0x2000000dff0c7230 */ /* 0x100fe40000004100 */
[----:B------:R-:W-:Y:S02]  /*106f0*/  HADD2.F32 R33, -RZ, R13.H1_H1 ;  /* 0x3000000dff217230 */ /* 0x000fe40000004100 */
[--C-:B------:R-:W-:Y:S02]  /*10700*/  HADD2.F32 R13, -RZ, R14.reuse.H0_H0 ;  /* 0x2000000eff0d7230 */ /* 0x100fe40000004100 */
[----:B------:R-:W-:-:S02]  /*10710*/  HADD2.F32 R34, -RZ, R14.H1_H1 ;  /* 0x3000000eff227230 */ /* 0x000fc40000004100 */
[--C-:B------:R-:W-:Y:S02]  /*10720*/  HADD2.F32 R14, -RZ, R15.reuse.H0_H0 ;  /* 0x2000000fff0e7230 */ /* 0x100fe40000004100 */
[----:B------:R-:W-:Y:S02]  /*10730*/  HADD2.F32 R35, -RZ, R15.H1_H1 ;  /* 0x3000000fff237230 */ /* 0x000fe40000004100 */
[--C-:B--2---:R-:W-:Y:S02]  /*10740*/  HADD2.F32 R15, -RZ, R4.reuse.H0_H0 ;  /* 0x20000004ff0f7230 */ /* 0x104fe40000004100 */
[----:B---3--:R-:W-:Y:S02]  /*10750*/  HADD2.F32 R39, -RZ, R4.H1_H1 ;  /* 0x30000004ff277230 */ /* 0x008fe40000004100 */
        /* <DEDUP_REMOVED lines=16> */
[----:B------:R-:W-:Y:S02]  /*10860*/  HADD2.F32 R4, -RZ, R8.H0_H0 ;  /* 0x20000008ff047230 */ /* 0x000fe40000004100 */
        /* <DEDUP_REMOVED lines=33> */
.L_x_3583:
[----:B------:R-:W-:Y:S05]  /*10a80*/  BSYNC.RECONVERGENT B0 ;  /* 0x0000000000007941 */ /* 0x000fea0003800200 */
.L_x_3582:
[----:B------:R1:W-:Y:S02]  /*10a90*/  STS.128 [R239+0x6000], R28 ;  /* 0x0060001cef007388 */ /* 0x0003e40000000c00 */
.L_x_3575:
[----:B------:R-:W-:Y:S05]  /*10aa0*/  BSYNC.RECONVERGENT B1 ;  /* 0x0000000000017941 */ /* 0x000fea0003800200 */
.L_x_3574:
[----:B------:R-:W-:Y:S01]  /*10ab0*/  IADD3 R26, PT, PT, R106, 0x10, RZ ;  /* 0x000000106a1a7810 */ /* 0x000fe20007ffe0ff */
[----:B------:R-:W-:Y:S03]  /*10ac0*/  BSSY.RECONVERGENT B1, `(.L_x_3584) ;  /* 0x000015c000017945 */ /* 0x000fe60003800200 */
[----:B------:R-:W-:-:S13]  /*10ad0*/  ISETP.GE.AND P0, PT, R26, R19, PT ;  /* 0x000000131a00720c */ /* 0x000fda0003f06270 */
[----:B------:R-:W-:Y:S05]  /*10ae0*/  @P0 BRA `(.L_x_3585) ;  /* 0x0000001400640947 */ /* 0x000fea0003800000 */
[----:B--2---:R-:W-:-:S04]  /*10af0*/  LEA R44, P0, R41, R24, 0x1 ;  /* 0x00000018292c7211 */ /* 0x004fc800078008ff */
[----:B------:R-:W-:-:S05]  /*10b00*/  LEA.HI.X R45, R41, R25, R27, 0x1, P0 ;  /* 0x00000019292d7211 */ /* 0x000fca00000f0c1b */
[----:B---3--:R2:W5:Y:S04]  /*10b10*/  LDG.E.128 R36, desc[UR4][R44.64+0x80] ;  /* 0x000080042c247981 */ /* 0x008568000c1e1d00 */
[----:B----4-:R2:W5:Y:S04]  /*10b20*/  LDG.E.128 R32, desc[UR4][R44.64+0x100] ;  /* 0x000100042c207981 */ /* 0x010568000c1e1d00 */
[----:B-1----:R2:W5:Y:S04]  /*10b30*/  LDG.E.128 R28, desc[UR4][R44.64+0x180] ;  /* 0x000180042c1c7981 */ /* 0x002568000c1e1d00 */
[----:B------:R2:W5:Y:S01]  /*10b40*/  LDG.E.128 R40, desc[UR4][R44.64] ;  /* 0x000000042c287981 */ /* 0x000562000c1e1d00 */
[----:B------:R-:W-:Y:S01]  /*10b50*/  ISETP.GE.AND P0, PT, R20, R17, PT ;  /* 0x000000111400720c */ /* 0x000fe20003f06270 */
[----:B------:R-:W-:-:S12]  /*10b60*/  BSSY.RECONVERGENT B0, `(.L_x_3586) ;  /* 0x0000051000007945 */ /* 0x000fd80003800200 */
[----:B------:R-:W-:Y:S05]  /*10b70*/  @P0 BRA `(.L_x_3587) ;  /* 0x00000004003c0947 */ /* 0x000fea0003800000 */
[----:B------:R-:W1:Y:S01]  /*10b80*/  LDCU.64 UR8, c[0x0][0x4d0] ;  /* 0x00009a00ff0877ac */ /* 0x000e620008000a00 */
[----:B------:R-:W-:-:S04]  /*10b90*/  ISETP.GE.U32.AND P1, PT, R20, R23, PT ;  /* 0x000000171400720c */ /* 0x000fc80003f26070 */
[----:B------:R-:W-:Y:S02]  /*10ba0*/  SEL R5, R18, RZ, P1 ;  /* 0x000000ff12057207 */ /* 0x000fe40000800000 */
[----:B-----5:R-:W-:Y:S02]  /*10bb0*/  SEL R9, R22, RZ, P1 ;  /* 0x000000ff16097207 */ /* 0x020fe40000800000 */
[----:B------:R-:W-:Y:S02]  /*10bc0*/  IADD3 R4, P0, PT, R5, R0, RZ ;  /* 0x0000000005047210 */ /* 0x000fe40007f1e0ff */
[----:B------:R-:W-:Y:S02]  /*10bd0*/  SEL R5, R23, R18, !P1 ;  /* 0x0000001217057207 */ /* 0x000fe40004800000 */
[----:B------:R-:W-:Y:S02]  /*10be0*/  IADD3.X R9, PT, PT, R9, R16, RZ, P0, !PT ;  /* 0x0000001009097210 */ /* 0x000fe400007fe4ff */
[C---:B------:R-:W-:Y:S01]  /*10bf0*/  SHF.L.U32 R8, R4.reuse, 0x1, RZ ;  /* 0x0000000104087819 */ /* 0x040fe200000006ff */
[----:B------:R-:W-:Y:S01]  /*10c00*/  IMAD.WIDE R12, R5, 0x2, R44 ;  /* 0x00000002050c7825 */ /* 0x000fe200078e022c */
[----:B------:R-:W-:-:S02]  /*10c10*/  SHF.L.U64.HI R9, R4, 0x1, R9 ;  /* 0x0000000104097819 */ /* 0x000fc40000010209 */
[----:B-1----:R-:W-:-:S03]  /*10c20*/  IADD3 R4, P0, PT, R8, UR8, RZ ;  /* 0x0000000808047c10 */ /* 0x002fc6000ff1e0ff */
[----:B------:R-:W3:Y:S01]  /*10c30*/  LDG.E.128 R12, desc[UR4][R12.64] ;  /* 0x000000040c0c7981 */ /* 0x000ee2000c1e1d00 */
[----:B------:R-:W-:Y:S01]  /*10c40*/  IADD3.X R5, PT, PT, R9, UR9, RZ, P0, !PT ;  /* 0x0000000909057c10 */ /* 0x000fe200087fe4ff */
[----:B------:R-:W1:Y:S05]  /*10c50*/  LDCU.64 UR8, c[0x0][0x4c8] ;  /* 0x00009900ff0877ac */ /* 0x000e6a0008000a00 */
[----:B------:R-:W4:Y:S01]  /*10c60*/  LDG.E.128 R4, desc[UR4][R4.64] ;  /* 0x0000000404047981 */ /* 0x000f22000c1e1d00 */
[----:B-1----:R-:W-:-:S04]  /*10c70*/  IADD3 R8, P0, PT, R8, UR8, RZ ;  /* 0x0000000808087c10 */ /* 0x002fc8000ff1e0ff */
[----:B------:R-:W-:-:S06]  /*10c80*/  IADD3.X R9, PT, PT, R9, UR9, RZ, P0, !PT ;  /* 0x0000000909097c10 */ /* 0x000fcc00087fe4ff */
[----:B------:R-:W2:Y:S01]  /*10c90*/  LDG.E.128 R8, desc[UR4][R8.64] ;  /* 0x0000000408087981 */ /* 0x000ea2000c1e1d00 */
[--C-:B---3--:R-:W-:Y:S02]  /*10ca0*/  HADD2.F32 R27, -RZ, R12.reuse.H0_H0 ;  /* 0x2000000cff1b7230 */ /* 0x108fe40000004100 */
        /* <DEDUP_REMOVED lines=25> */
[----:B------:R-:W-:Y:S02]  /*10e40*/  HADD2.F32 R4, -RZ, R40.H0_H0 ;  /* 0x20000028ff047230 */ /* 0x000fe40000004100 */
[----:B------:R-:W-:Y:S01]  /*10e50*/  @!P1 FADD.FTZ R52, -R52, -RZ ;  /* 0x800000ff34349221 */ /* 0x000fe20000010100 */
[----:B--2---:R-:W-:Y:S02]  /*10e60*/  HADD2.F32 R6, -RZ, R8.H0_H0 ;  /* 0x20000008ff067230 */ /* 0x004fe40000004100 */
        /* <DEDUP_REMOVED lines=32> */
.L_x_3587:
[----:B------:R-:W-:Y:S05]  /*11070*/  BSYNC.RECONVERGENT B0 ;  /* 0x0000000000007941 */ /* 0x000fea0003800200 */
.L_x_3586:
[----:B-----5:R1:W-:Y:S01]  /*11080*/  STS.128 [R239+0x800], R40 ;  /* 0x00080028ef007388 */ /* 0x0203e20000000c00 */
        /* <DEDUP_REMOVED lines=23> */
[----:B-1----:R-:W-:Y:S02]  /*11200*/  HADD2.F32 R40, -RZ, R12.H1_H1 ;  /* 0x3000000cff287230 */ /* 0x002fe40000004100 */
[--C-:B------:R-:W-:Y:S02]  /*11210*/  HADD2.F32 R12, -RZ, R13.reuse.H0_H0 ;  /* 0x2000000dff0c7230 */ /* 0x100fe40000004100 */
[----:B------:R-:W-:Y:S02]  /*11220*/  HADD2.F32 R41, -RZ, R13.H1_H1 ;  /* 0x3000000dff297230 */ /* 0x000fe40000004100 */
[--C-:B-----5:R-:W-:Y:S02]  /*11230*/  HADD2.F32 R46, -RZ, R4.reuse.H0_H0 ;  /* 0x20000004ff2e7230 */ /* 0x120fe40000004100 */
        /* <DEDUP_REMOVED lines=56> */
.L_x_3589:
[----:B------:R-:W-:Y:S05]  /*115c0*/  BSYNC.RECONVERGENT B0 ;  /* 0x0000000000007941 */ /* 0x000fea0003800200 */
.L_x_3588:
        /* <DEDUP_REMOVED lines=16> */
[----:B------:R-:W4:Y:S01]  /*116d0*/  LDG.E.128 R12, desc[UR4][R12.64+0x100] ;  /* 0x000100040c0c7981 */ /* 0x000f22000c1e1d00 */
[----:B------:R-:W-:Y:S01]  /*116e0*/  IADD3.X R5, PT, PT, R9, UR9, RZ, P0, !PT ;  /* 0x0000000909057c10 */ /* 0x000fe200087fe4ff */
[----:B------:R-:W5:Y:S05]  /*116f0*/  LDCU.64 UR8, c[0x0][0x4c8] ;  /* 0x00009900ff0877ac */ /* 0x000f6a0008000a00 */
[----:B------:R-:W1:Y:S01]  /*11700*/  LDG.E.128 R4, desc[UR4][R4.64+0x100] ;  /* 0x0001000404047981 */ /* 0x000e62000c1e1d00 */
[----:B-----5:R-:W-:-:S04]  /*11710*/  IADD3 R8, P0, PT, R8, UR8, RZ ;  /* 0x0000000808087c10 */ /* 0x020fc8000ff1e0ff */
[----:B------:R-:W-:-:S06]  /*11720*/  IADD3.X R9, PT, PT, R9, UR9, RZ, P0, !PT ;  /* 0x0000000909097c10 */ /* 0x000fcc00087fe4ff */
[----:B------:R-:W5:Y:S01]  /*11730*/  LDG.E.128 R8, desc[UR4][R8.64+0x100] ;  /* 0x0001000408087981 */ /* 0x000f62000c1e1d00 */
[--C-:B----4-:R-:W-:Y:S02]  /*11740*/  HADD2.F32 R27, -RZ, R12.reuse.H0_H0 ;  /* 0x2000000cff1b7230 */ /* 0x110fe40000004100 */
[----:B---3--:R-:W-:Y:S02]  /*11750*/  HADD2.F32 R36, -RZ, R12.H1_H1 ;  /* 0x3000000cff247230 */ /* 0x008fe40000004100 */
[--C-:B------:R-:W-:Y:S02]  /*11760*/  HADD2.F32 R12, -RZ, R13.reuse.H0_H0 ;  /* 0x2000000dff0c7230 */ /* 0x100fe40000004100 */
[----:B------:R-:W-:Y:S02]  /*11770*/  HADD2.F32 R37, -RZ, R13.H1_H1 ;  /* 0x3000000dff257230 */ /* 0x000fe40000004100 */
[--C-:B-1----:R-:W-:Y:S02]  /*11780*/  HADD2.F32 R40, -RZ, R4.reuse.H0_H0 ;  /* 0x20000004ff287230 */ /* 0x102fe40000004100 */
        /* <DEDUP_REMOVED lines=23> */
[----:B-----5:R-:W-:Y:S02]  /*11900*/  HADD2.F32 R6, -RZ, R8.H0_H0 ;  /* 0x20000008ff067230 */ /* 0x020fe40000004100 */
        /* <DEDUP_REMOVED lines=32> */
.L_x_3591:
[----:B------:R-:W-:Y:S05]  /*11b10*/  BSYNC.RECONVERGENT B0 ;  /* 0x0000000000007941 */ /* 0x000fea0003800200 */
.L_x_3590:
        /* <DEDUP_REMOVED lines=15> */
[----:B-----5:R-:W-:-:S03]  /*11c10*/  IADD3 R4, P0, PT, R8, UR8, RZ ;  /* 0x0000000808047c10 */ /* 0x020fc6000ff1e0ff */
[----:B------:R-:W5:Y:S01]  /*11c20*/  LDG.E.128 R12, desc[UR4][R12.64+0x180] ;  /* 0x000180040c0c7981 */ /* 0x000f62000c1e1d00 */
[----:B------:R-:W-:Y:S01]  /*11c30*/  IADD3.X R5, PT, PT, R9, UR9, RZ, P0, !PT ;  /* 0x0000000909057c10 */ /* 0x000fe200087fe4ff */
[----:B------:R-:W1:Y:S05]  /*11c40*/  LDCU.64 UR8, c[0x0][0x4c8] ;  /* 0x00009900ff0877ac */ /* 0x000e6a0008000a00 */
[----:B------:R-:W3:Y:S01]  /*11c50*/  LDG.E.128 R4, desc[UR4][R4.64+0x180] ;  /* 0x0001800404047981 */ /* 0x000ee2000c1e1d00 */
[----:B-1----:R-:W-:-:S04]  /*11c60*/  IADD3 R8, P0, PT, R8, UR8, RZ ;  /* 0x0000000808087c10 */ /* 0x002fc8000ff1e0ff */
[----:B------:R-:W-:-:S06]  /*11c70*/  IADD3.X R9, PT, PT, R9, UR9, RZ, P0, !PT ;  /* 0x0000000909097c10 */ /* 0x000fcc00087fe4ff */
[----:B------:R-:W2:Y:S01]  /*11c80*/  LDG.E.128 R8, desc[UR4][R8.64+0x180] ;  /* 0x0001800408087981 */ /* 0x000ea2000c1e1d00 */
[--C-:B-----5:R-:W-:Y:S02]  /*11c90*/  HADD2.F32 R27, -RZ, R12.reuse.H0_H0 ;  /* 0x2000000cff1b7230 */ /* 0x120fe40000004100 */
[----:B----4-:R-:W-:Y:S02]  /*11ca0*/  HADD2.F32 R32, -RZ, R12.H1_H1 ;  /* 0x3000000cff207230 */ /* 0x010fe40000004100 */
        /* <DEDUP_REMOVED lines=59> */
.L_x_3593:
[----:B------:R-:W-:Y:S05]  /*12060*/  BSYNC.RECONVERGENT B0 ;  /* 0x0000000000007941 */ /* 0x000fea0003800200 */
.L_x_3592:
[----:B------:R1:W-:Y:S02]  /*12070*/  STS.128 [R239+0x6800], R28 ;  /* 0x0068001cef007388 */ /* 0x0003e40000000c00 */
.L_x_3585:
[----:B------:R-:W-:Y:S05]  /*12080*/  BSYNC.RECONVERGENT B1 ;  /* 0x0000000000017941 */ /* 0x000fea0003800200 */
.L_x_3584:
[----:B----4-:R-:W-:Y:S01]  /*12090*/  IADD3 R32, PT, PT, R106, 0x20, RZ ;  /* 0x000000206a207810 */ /* 0x010fe20007ffe0ff */
[----:B------:R-:W-:Y:S03]  /*120a0*/  BSSY.RECONVERGENT B1, `(.L_x_3594) ;  /* 0x0000158000017945 */ /* 0x000fe60003800200 */
[----:B------:R-:W-:-:S13]  /*120b0*/  ISETP.GE.AND P0, PT, R32, R19, PT ;  /* 0x000000132000720c */ /* 0x000fda0003f06270 */
[----:B------:R-:W-:Y:S05]  /*120c0*/  @P0 BRA `(.L_x_3595) ;  /* 0x0000001400540947 */ /* 0x000fea0003800000 */
[----:B------:R-:W-:-:S04]  /*120d0*/  LEA R34, P0, R2, R24, 0x6 ;  /* 0x0000001802227211 */ /* 0x000fc800078030ff */
[----:B------:R-:W-:-:S05]  /*120e0*/  LEA.HI.X R35, R2, R25, R3, 0x6, P0 ;  /* 0x0000001902237211 */ /* 0x000fca00000f3403 */
[----:B-1----:R1:W5:Y:S04]  /*120f0*/  LDG.E.128 R40, desc[UR4][R34.64+0x80] ;  /* 0x0000800422287981 */ /* 0x002368000c1e1d00 */
[----:B---3--:R1:W5:Y:S04]  /*12100*/  LDG.E.128 R36, desc[UR4][R34.64+0x100] ;  /* 0x0001000422247981 */ /* 0x008368000c1e1d00 */
[----:B------:R1:W5:Y:S04]  /*12110*/  LDG.E.128 R28, desc[UR4][R34.64+0x180] ;  /* 0x00018004221c7981 */ /* 0x000368000c1e1d00 */
[----:B--2---:R1:W5:Y:S01]  /*12120*/  LDG.E.128 R44, desc[UR4][R34.64] ;  /* 0x00000004222c7981 */ /* 0x004362000c1e1d00 */
        /* <DEDUP_REMOVED lines=21> */
[----:B--2---:R-:W-:Y:S02]  /*12280*/  HADD2.F32 R33, -RZ, R12.H1_H1 ;  /* 0x3000000cff217230 */ /* 0x004fe40000004100 */
[----:B------:R-:W-:Y:S02]  /*12290*/  HADD2.F32 R48, -RZ, R13.H1_H1 ;  /* 0x3000000dff307230 */ /* 0x000fe40000004100 */
[----:B------:R-:W-:Y:S02]  /*122a0*/  HADD2.F32 R49, -RZ, R14.H1_H1 ;  /* 0x3000000eff317230 */ /* 0x000fe40000004100 */
[----:B------:R-:W-:Y:S02]  /*122b0*/  HADD2.F32 R27, -RZ, R12.H0_H0 ;  /* 0x2000000cff1b7230 */ /* 0x000fe40000004100 */
[----:B----4-:R-:W-:Y:S02]  /*122c0*/  HADD2.F32 R50, -RZ, R4.H0_H0 ;  /* 0x20000004ff327230 */ /* 0x010fe40000004100 */
[----:B------:R-:W-:-:S02]  /*122d0*/  HADD2.F32 R51, -RZ, R5.H0_H0 ;  /* 0x20000005ff337230 */ /* 0x000fc40000004100 */
[----:B------:R-:W-:Y:S02]  /*122e0*/  HADD2.F32 R52, -RZ, R6.H0_H0 ;  /* 0x20000006ff347230 */ /* 0x000fe40000004100 */
[----:B------:R-:W-:Y:S01]  /*122f0*/  @!P1 FADD.FTZ R50, -R50, -RZ ;  /* 0x800000ff32329221 */ /* 0x000fe20000010100 */
[----:B------:R-:W-:Y:S02]  /*12300*/  HADD2.F32 R4, -RZ, R4.H1_H1 ;  /* 0x30000004ff047230 */ /* 0x000fe40000004100 */
[----:B------:R-:W-:Y:S01]  /*12310*/  @!P1 FADD.FTZ R51, -R51, -RZ ;  /* 0x800000ff33339221 */ /* 0x000fe20000010100 */
[----:B------:R-:W-:Y:S02]  /*12320*/  HADD2.F32 R5, -RZ, R5.H1_H1 ;  /* 0x30000005ff057230 */ /* 0x000fe40000004100 */
[----:B------:R-:W-:Y:S01]  /*12330*/  FMUL.FTZ R27, R50, R27 ;  /* 0x0000001b321b7220 */ /* 0x000fe20000410000 */
[----:B------:R-:W-:Y:S02]  /*12340*/  HADD2.F32 R6, -RZ, R6.H1_H1 ;  /* 0x30000006ff067230 */ /* 0x000fe40000004100 */
[----:B------:R-:W-:Y:S01]  /*12350*/  @!P1 FADD.FTZ R4, -R4, -RZ ;  /* 0x800000ff04049221 */ /* 0x000fe20000010100 */
[----:B------:R-:W-:-:S02]  /*12360*/  HADD2.F32 R12, -RZ, R13.H0_H0 ;  /* 0x2000000dff0c7230 */ /* 0x000fc40000004100 */
[----:B------:R-:W-:Y:S01]  /*12370*/  @!P1 FADD.FTZ R5, -R5, -RZ ;  /* 0x800000ff05059221 */ /* 0x000fe20000010100 */
[--C-:B------:R-:W-:Y:S02]  /*12380*/  HADD2.F32 R53, -RZ, R7.reuse.H0_H0 ;  /* 0x20000007ff357230 */ /* 0x100fe40000004100 */
[----:B------:R-:W-:Y:S01]  /*12390*/  @!P1 FADD.FTZ R6, -R6, -RZ ;  /* 0x800000ff06069221 */ /* 0x000fe20000010100 */
[----:B------:R-:W-:Y:S02]  /*123a0*/  HADD2.F32 R54, -RZ, R7.H1_H1 ;  /* 0x30000007ff367230 */ /* 0x000fe40000004100 */
[----:B------:R-:W-:Y:S01]  /*123b0*/  FMUL.FTZ R33, R4, R33 ;  /* 0x0000002104217220 */ /* 0x000fe20000410000 */
[----:B------:R-:W-:Y:S01]  /*123c0*/  FMUL.FTZ R48, R5, R48 ;  /* 0x0000003005307220 */ /* 0x000fe20000410000 */
[----:B------:R-:W-:Y:S01]  /*123d0*/  FMUL.FTZ R49, R6, R49 ;  /* 0x0000003106317220 */ /* 0x000fe20000410000 */
[----:B------:R-:W-:Y:S02]  /*123e0*/  HADD2.F32 R4, -RZ, R44.H0_H0 ;  /* 0x2000002cff047230 */ /* 0x000fe40000004100 */
[----:B------:R-:W-:Y:S01]  /*123f0*/  FMUL.FTZ R12, R51, R12 ;  /* 0x0000000c330c7220 */ /* 0x000fe20000410000 */
[----:B------:R-:W-:-:S02]  /*12400*/  HADD2.F32 R5, -RZ, R45.H0_H0 ;  /* 0x2000002dff057230 */ /* 0x000fc40000004100 */
[----:B------:R-:W-:Y:S01]  /*12410*/  @!P1 FADD.FTZ R52, -R52, -RZ ;  /* 0x800000ff34349221 */ /* 0x000fe20000010100 */
[----:B---3--:R-:W-:Y:S02]  /*12420*/  HADD2.F32 R6, -RZ, R8.H0_H0 ;  /* 0x20000008ff067230 */ /* 0x008fe40000004100 */
[----:B------:R-:W-:Y:S01]  /*12430*/  @!P1 FADD.FTZ R53, -R53, -RZ ;  /* 0x800000ff35359221 */ /* 0x000fe20000010100 */
[----:B------:R-:W-:Y:S02]  /*12440*/  HADD2.F32 R7, -RZ, R9.H0_H0 ;  /* 0x20000009ff077230 */ /* 0x000fe40000004100 */
[----:B------:R-:W-:Y:S01]  /*12450*/  @!P1 FADD.FTZ R54, -R54, -RZ ;  /* 0x800000ff36369221 */ /* 0x000fe20000010100 */
[----:B------:R-:W-:Y:S02]  /*12460*/  HADD2.F32 R13, -RZ, R14.H0_H0 ;  /* 0x2000000eff0d7230 */ /* 0x000fe40000004100 */
[----:B------:R-:W-:Y:S01]  /*12470*/  FFMA.FTZ R4, R6, R4, R27 ;  /* 0x0000000406047223 */ /* 0x000fe2000001001b */
[----:B------:R-:W-:-:S02]  /*12480*/  HADD2.F32 R14, -RZ, R15.H0_H0 ;  /* 0x2000000fff0e7230 */ /* 0x000fc40000004100 */
[----:B------:R-:W-:Y:S01]  /*12490*/  FFMA.FTZ R5, R7, R5, R12 ;  /* 0x0000000507057223 */ /* 0x000fe2000001000c */
[----:B------:R-:W-:Y:S02]  /*124a0*/  HADD2.F32 R15, -RZ, R15.H1_H1 ;  /* 0x3000000fff0f7230 */ /* 0x000fe40000004100 */
[----:B------:R-:W-:Y:S01]  /*124b0*/  FMUL.FTZ R13, R52, R13 ;  /* 0x0000000d340d7220 */ /* 0x000fe20000410000 */
[----:B------:R-:W-:Y:S02]  /*124c0*/  HADD2.F32 R50, -RZ, R10.H0_H0 ;  /* 0x2000000aff327230 */ /* 0x000fe40000004100 */
[----:B------:R-:W-:Y:S01]  /*124d0*/  FMUL.FTZ R14, R53, R14 ;  /* 0x0000000e350e7220 */ /* 0x000fe20000410000 */
[----:B------:R-:W-:Y:S02]  /*124e0*/  HADD2.F32 R6, -RZ, R46.H0_H0 ;  /* 0x2000002eff067230 */ /* 0x000fe40000004100 */
[----:B------:R-:W-:Y:S01]  /*124f0*/  FMUL.FTZ R15, R54, R15 ;  /* 0x0000000f360f7220 */ /* 0x000fe20000410000 */
[----:B------:R-:W-:-:S02]  /*12500*/  HADD2.F32 R7, -RZ, R47.H0_H0 ;  /* 0x2000002fff077230 */ /* 0x000fc40000004100 */
[----:B------:R-:W-:Y:S02]  /*12510*/  HADD2.F32 R44, -RZ, R44.H1_H1 ;  /* 0x3000002cff2c7230 */ /* 0x000fe40000004100 */
[----:B------:R-:W-:Y:S01]  /*12520*/  FFMA.FTZ R6, R50, R6, R13 ;  /* 0x0000000632067223 */ /* 0x000fe2000001000d */
[----:B------:R-:W-:Y:S02]  /*12530*/  HADD2.F32 R8, -RZ, R8.H1_H1 ;  /* 0x30000008ff087230 */ /* 0x000fe40000004100 */
[----:B------:R-:W-:Y:S02]  /*12540*/  HADD2.F32 R9, -RZ, R9.H1_H1 ;  /* 0x30000009ff097230 */ /* 0x000fe40000004100 */
[----:B------:R-:W-:Y:S02]  /*12550*/  HADD2.F32 R10, -RZ, R10.H1_H1 ;  /* 0x3000000aff0a7230 */ /* 0x000fe40000004100 */
[----:B------:R-:W-:Y:S01]  /*12560*/  FFMA.FTZ R33, R8, R44, R33 ;  /* 0x0000002c08217223 */ /* 0x000fe20000010021 */
[----:B------:R-:W-:-:S02]  /*12570*/  HADD2.F32 R51, -RZ, R11.H0_H0 ;  /* 0x2000000bff337230 */ /* 0x000fc40000004100 */
[----:B------:R-:W-:Y:S02]  /*12580*/  HADD2.F32 R52, -RZ, R11.H1_H1 ;  /* 0x3000000bff347230 */ /* 0x000fe40000004100 */
[----:B------:R-:W-:Y:S02]  /*12590*/  HADD2.F32 R45, -RZ, R45.H1_H1 ;  /* 0x3000002dff2d7230 */ /* 0x000fe40000004100 */
[----:B------:R-:W-:Y:S01]  /*125a0*/  FFMA.FTZ R7, R51, R7, R14 ;  /* 0x0000000733077223 */ /* 0x000fe2000001000e */
[----:B------:R-:W-:Y:S01]  /*125b0*/  HADD2.F32 R46, -RZ, R46.H1_H1 ;  /* 0x3000002eff2e7230 */ /* 0x000fe20000004100 */
[----:B------:R-:W-:Y:S01]  /*125c0*/  F2FP.F16.F32.PACK_AB R44, R33, R4 ;  /* 0x00000004212c723e */ /* 0x000fe200000000ff */
[----:B------:R-:W-:Y:S02]  /*125d0*/  HADD2.F32 R47, -RZ, R47.H1_H1 ;  /* 0x3000002fff2f7230 */ /* 0x000fe40000004100 */
[----:B------:R-:W-:Y:S01]  /*125e0*/  FFMA.FTZ R48, R9, R45, R48 ;  /* 0x0000002d09307223 */ /* 0x000fe20000010030 */
[----:B------:R-:W-:-:S02]  /*125f0*/  FFMA.FTZ R49, R10, R46, R49 ;  /* 0x0000002e0a317223 */ /* 0x000fc40000010031 */
[----:B------:R-:W-:Y:S02]  /*12600*/  FFMA.FTZ R52, R52, R47, R15 ;  /* 0x0000002f34347223 */ /* 0x000fe4000001000f */
[----:B------:R-:W-:Y:S02]  /*12610*/  F2FP.F16.F32.PACK_AB R45, R48, R5 ;  /* 0x00000005302d723e */ /* 0x000fe400000000ff */
[----:B------:R-:W-:Y:S02]  /*12620*/  F2FP.F16.F32.PACK_AB R46, R49, R6 ;  /* 0x00000006312e723e */ /* 0x000fe400000000ff */
[----:B------:R-:W-:Y:S02]  /*12630*/  F2FP.F16.F32.PACK_AB R47, R52, R7 ;  /* 0x00000007342f723e */ /* 0x000fe400000000ff */
.L_x_3597:
[----:B------:R-:W-:Y:S05]  /*12640*/  BSYNC.RECONVERGENT B0 ;  /* 0x0000000000007941 */ /* 0x000fea0003800200 */
.L_x_3596:
        /* <DEDUP_REMOVED lines=23> */
[----:B---3--:R-:W-:Y:S02]  /*127c0*/  HADD2.F32 R33, -RZ, R12.H1_H1 ;  /* 0x3000000cff217230 */ /* 0x008fe40000004100 */
[----:B--2---:R-:W-:Y:S02]  /*127d0*/  HADD2.F32 R44, -RZ, R13.H1_H1 ;  /* 0x3000000dff2c7230 */ /* 0x004fe40000004100 */
[----:B------:R-:W-:Y:S02]  /*127e0*/  HADD2.F32 R45, -RZ, R14.H1_H1 ;  /* 0x3000000eff2d7230 */ /* 0x000fe40000004100 */
[----:B------:R-:W-:Y:S02]  /*127f0*/  HADD2.F32 R27, -RZ, R12.H0_H0 ;  /* 0x2000000cff1b7230 */ /* 0x000fe40000004100 */
[----:B-----5:R-:W-:Y:S02]  /*12800*/  HADD2.F32 R46, -RZ, R4.H0_H0 ;  /* 0x20000004ff2e7230 */ /* 0x020fe40000004100 */
        /* <DEDUP_REMOVED lines=21> */
[----:B----4-:R-:W-:Y:S02]  /*12960*/  HADD2.F32 R6, -RZ, R8.H0_H0 ;  /* 0x20000008ff067230 */ /* 0x010fe40000004100 */
        /* <DEDUP_REMOVED lines=33> */
.L_x_3599:
[----:B------:R-:W-:Y:S05]  /*12b80*/  BSYNC.RECONVERGENT B0 ;  /* 0x0000000000007941 */ /* 0x000fea0003800200 */
.L_x_3598:
        /* <DEDUP_REMOVED lines=23> */
[----:B----4-:R-:W-:Y:S02]  /*12d00*/  HADD2.F32 R33, -RZ, R12.H1_H1 ;  /* 0x3000000cff217230 */ /* 0x010fe40000004100 */
[----:B---3--:R-:W-:Y:S02]  /*12d10*/  HADD2.F32 R40, -RZ, R13.H1_H1 ;  /* 0x3000000dff287230 */ /* 0x008fe40000004100 */
[----:B------:R-:W-:Y:S02]  /*12d20*/  HADD2.F32 R41, -RZ, R14.H1_H1 ;  /* 0x3000000eff297230 */ /* 0x000fe40000004100 */
[----:B------:R-:W-:Y:S02]  /*12d30*/  HADD2.F32 R27, -RZ, R12.H0_H0 ;  /* 0x2000000cff1b7230 */ /* 0x000fe40000004100 */
[----:B--2---:R-:W-:Y:S02]  /*12d40*/  HADD2.F32 R42, -RZ, R4.H0_H0 ;  /* 0x20000004ff2a7230 */ /* 0x004fe40000004100 */
        /* <DEDUP_REMOVED lines=21> */
[----:B-----5:R-:W-:Y:S02]  /*12ea0*/  HADD2.F32 R6, -RZ, R8.H0_H0 ;  /* 0x20000008ff067230 */ /* 0x020fe40000004100 */
        /* <DEDUP_REMOVED lines=33> */
.L_x_3601:
[----:B------:R-:W-:Y:S05]  /*130c0*/  BSYNC.RECONVERGENT B0 ;  /* 0x0000000000007941 */ /* 0x000fea0003800200 */
.L_x_3600:
        /* <DEDUP_REMOVED lines=19> */
[----:B------:R-:W4:Y:S01]  /*13200*/  LDG.E.128 R4, desc[UR4][R4.64+0x180] ;  /* 0x0001800404047981 */ /* 0x000f22000c1e1d00 */
[----:B-1----:R-:W-:-:S04]  /*13210*/  IADD3 R8, P0, PT, R8, UR8, RZ ;  /* 0x0000000808087c10 */ /* 0x002fc8000ff1e0ff */
[----:B------:R-:W-:-:S06]  /*13220*/  IADD3.X R9, PT, PT, R9, UR9, RZ, P0, !PT ;  /* 0x0000000909097c10 */ /* 0x000fcc00087fe4ff */
[----:B------:R-:W2:Y:S01]  /*13230*/  LDG.E.128 R8, desc[UR4][R8.64+0x180] ;  /* 0x0001800408087981 */ /* 0x000ea2000c1e1d00 */
[----:B-----5:R-:W-:Y:S02]  /*13240*/  HADD2.F32 R33, -RZ, R12.H1_H1 ;  /* 0x3000000cff217230 */ /* 0x020fe40000004100 */
        /* <DEDUP_REMOVED lines=17> */
[----:B---3--:R-:W-:Y:S02]  /*13360*/  HADD2.F32 R40, -RZ, R7.H1_H1 ;  /* 0x30000007ff287230 */ /* 0x008fe40000004100 */
[----:B------:R-:W-:Y:S01]  /*13370*/  FMUL.FTZ R33, R4, R33 ;  /* 0x0000002104217220 */ /* 0x000fe20000410000 */
[----:B------:R-:W-:Y:S01]  /*13380*/  FMUL.FTZ R34, R5, R34 ;  /* 0x0000002205227220 */ /* 0x000fe20000410000 */
[----:B------:R-:W-:Y:S01]  /*13390*/  FMUL.FTZ R35, R6, R35 ;  /* 0x0000002306237220 */ /* 0x000fe20000410000 */
[----:B------:R-:W-:Y:S02]  /*133a0*/  HADD2.F32 R4, -RZ, R28.H0_H0 ;  /* 0x2000001cff047230 */ /* 0x000fe40000004100 */
[----:B------:R-:W-:Y:S01]  /*133b0*/  FMUL.FTZ R12, R37, R12 ;  /* 0x0000000c250c7220 */ /* 0x000fe20000410000 */
[----:B------:R-:W-:-:S02]  /*133c0*/  HADD2.F32 R5, -RZ, R29.H0_H0 ;  /* 0x2000001dff057230 */ /* 0x000fc40000004100 */
[----:B------:R-:W-:Y:S01]  /*133d0*/  @!P1 FADD.FTZ R38, -R38, -RZ ;  /* 0x800000ff26269221 */ /* 0x000fe20000010100 */
[----:B--2---:R-:W-:Y:S02]  /*133e0*/  HADD2.F32 R6, -RZ, R8.H0_H0 ;  /* 0x20000008ff067230 */ /* 0x004fe40000004100 */
        /* <DEDUP_REMOVED lines=33> */
.L_x_3603:
[----:B------:R-:W-:Y:S05]  /*13600*/  BSYNC.RECONVERGENT B0 ;  /* 0x0000000000007941 */ /* 0x000fea0003800200 */
.L_x_3602:
[----:B------:R1:W-:Y:S02]  /*13610*/  STS.128 [R239+0x7000], R28 ;  /* 0x0070001cef007388 */ /* 0x0003e40000000c00 */
.L_x_3595:
[----:B------:R-:W-:Y:S05]  /*13620*/  BSYNC.RECONVERGENT B1 ;  /* 0x0000000000017941 */ /* 0x000fea0003800200 */
.L_x_3594:
[----:B-1----:R-:W-:-:S04]  /*13630*/  IADD3 R34, PT, PT, R106, 0x30, RZ ;  /* 0x000000306a227810 */ /* 0x002fc80007ffe0ff */
[----:B------:R-:W-:-:S13]  /*13640*/  ISETP.GE.AND P0, PT, R34, R19, PT ;  /* 0x000000132200720c */ /* 0x000fda0003f06270 */
[----:B------:R-:W-:Y:S05]  /*13650*/  @P0 BRA `(.L_x_3534) ;  /* 0x0000001400680947 */ /* 0x000fea0003800000 */
[----:B------:R-:W-:-:S04]  /*13660*/  IMAD.WIDE.U32 R24, R2, 0x60, R24 ;  /* 0x0000006002187825 */ /* 0x000fc800078e0018 */
[----:B------:R-:W-:Y:S01]  /*13670*/  IMAD R3, R3, 0x60, RZ ;  /* 0x0000006003037824 */ /* 0x000fe200078e02ff */
[----:B------:R-:W-:-:S04]  /*13680*/  MOV R2, R24 ;  /* 0x0000001800027202 */ /* 0x000fc80000000f00 */
[----:B------:R-:W-:-:S05]  /*13690*/  IADD3 R3, PT, PT, R3, R25, RZ ;  /* 0x0000001903037210 */ /* 0x000fca0007ffe0ff */
[----:B---3--:R1:W5:Y:S04]  /*136a0*/  LDG.E.128 R40, desc[UR4][R2.64+0x80] ;  /* 0x0000800402287981 */ /* 0x008368000c1e1d00 */
[----:B----4-:R1:W5:Y:S04]  /*136b0*/  LDG.E.128 R36, desc[UR4][R2.64+0x100] ;  /* 0x0001000402247981 */ /* 0x010368000c1e1d00 */
        /* <DEDUP_REMOVED lines=41> */
[----:B------:R-:W-:Y:S02]  /*13950*/  HADD2.F32 R5, -RZ, R7.H0_H0 ;  /* 0x20000007ff057230 */ /* 0x000fe40000004100 */
[----:B------:R-:W-:Y:S01]  /*13960*/  @!P1 FADD.FTZ R33, -R33, -RZ ;  /* 0x800000ff21219221 */ /* 0x000fe20000010100 */
[----:B------:R-:W-:Y:S02]  /*13970*/  HADD2.F32 R14, -RZ, R15.H0_H0 ;  /* 0x2000000fff0e7230 */ /* 0x000fe40000004100 */
[----:B------:R-:W-:Y:S01]  /*13980*/  FMUL.FTZ R19, R48, R19 ;  /* 0x0000001330137220 */ /* 0x000fe20000410000 */
[----:B------:R-:W-:-:S02]  /*13990*/  HADD2.F32 R52, -RZ, R7.H1_H1 ;  /* 0x30000007ff347230 */ /* 0x000fc40000004100 */
[----:B------:R-:W-:Y:S01]  /*139a0*/  @!P1 FADD.FTZ R5, -R5, -RZ ;  /* 0x800000ff05059221 */ /* 0x000fe20000010100 */
[----:B------:R-:W-:Y:S02]  /*139b0*/  HADD2.F32 R4, -RZ, R44.H0_H0 ;  /* 0x2000002cff047230 */ /* 0x000fe40000004100 */
[----:B------:R-:W-:Y:S01]  /*139c0*/  FMUL.FTZ R24, R35, R24 ;  /* 0x0000001823187220 */ /* 0x000fe20000410000 */
[----:B---3--:R-:W-:Y:S02]  /*139d0*/  HADD2.F32 R6, -RZ, R8.H0_H0 ;  /* 0x20000008ff067230 */ /* 0x008fe40000004100 */
[----:B------:R-:W-:Y:S01]  /*139e0*/  @!P1 FADD.FTZ R50, -R50, -RZ ;  /* 0x800000ff32329221 */ /* 0x000fe20000010100 */
[----:B------:R-:W-:Y:S02]  /*139f0*/  HADD2.F32 R15, -RZ, R15.H1_H1 ;  /* 0x3000000fff0f7230 */ /* 0x000fe40000004100 */
[----:B------:R-:W-:Y:S01]  /*13a00*/  FMUL.FTZ R12, R33, R12 ;  /* 0x0000000c210c7220 */ /* 0x000fe20000410000 */
[----:B------:R-:W-:-:S02]  /*13a10*/  HADD2.F32 R7, -RZ, R44.H1_H1 ;  /* 0x3000002cff077230 */ /* 0x000fc40000004100 */
[----:B------:R-:W-:Y:S01]  /*13a20*/  @!P1 FADD.FTZ R52, -R52, -RZ ;  /* 0x800000ff34349221 */ /* 0x000fe20000010100 */
[----:B------:R-:W-:Y:S02]  /*13a30*/  HADD2.F32 R35, -RZ, R8.H1_H1 ;  /* 0x30000008ff237230 */ /* 0x000fe40000004100 */
[----:B------:R-:W-:Y:S01]  /*13a40*/  FMUL.FTZ R14, R5, R14 ;  /* 0x0000000e050e7220 */ /* 0x000fe20000410000 */
[--C-:B------:R-:W-:Y:S02]  /*13a50*/  HADD2.F32 R33, -RZ, R9.reuse.H0_H0 ;  /* 0x20000009ff217230 */ /* 0x100fe40000004100 */
[----:B------:R-:W-:Y:S01]  /*13a60*/  FFMA.FTZ R4, R6, R4, R19 ;  /* 0x0000000406047223 */ /* 0x000fe20000010013 */
[----:B------:R-:W-:Y:S02]  /*13a70*/  HADD2.F32 R44, -RZ, R9.H1_H1 ;  /* 0x30000009ff2c7230 */ /* 0x000fe40000004100 */
[----:B------:R-:W-:Y:S01]  /*13a80*/  FMUL.FTZ R25, R50, R25 ;  /* 0x0000001932197220 */ /* 0x000fe20000410000 */
[----:B------:R-:W-:-:S02]  /*13a90*/  HADD2.F32 R5, -RZ, R45.H0_H0 ;  /* 0x2000002dff057230 */ /* 0x000fc40000004100 */
[----:B------:R-:W-:Y:S01]  /*13aa0*/  FMUL.FTZ R15, R52, R15 ;  /* 0x0000000f340f7220 */ /* 0x000fe20000410000 */
[--C-:B------:R-:W-:Y:S02]  /*13ab0*/  HADD2.F32 R9, -RZ, R11.reuse.H0_H0 ;  /* 0x2000000bff097230 */ /* 0x100fe40000004100 */
[----:B------:R-:W-:Y:S01]  /*13ac0*/  FFMA.FTZ R7, R35, R7, R24 ;  /* 0x0000000723077223 */ /* 0x000fe20000010018 */
[----:B------:R-:W-:Y:S02]  /*13ad0*/  HADD2.F32 R48, -RZ, R11.H1_H1 ;  /* 0x3000000bff307230 */ /* 0x000fe40000004100 */
[----:B------:R-:W-:Y:S01]  /*13ae0*/  FFMA.FTZ R5, R33, R5, R12 ;  /* 0x0000000521057223 */ /* 0x000fe2000001000c */
[----:B------:R-:W-:Y:S02]  /*13af0*/  HADD2.F32 R8, -RZ, R10.H0_H0 ;  /* 0x2000000aff087230 */ /* 0x000fe40000004100 */
[----:B------:R-:W-:Y:S01]  /*13b00*/  HADD2.F32 R45, -RZ, R45.H1_H1 ;  /* 0x3000002dff2d7230 */ /* 0x000fe20000004100 */
[----:B------:R-:W-:Y:S01]  /*13b10*/  F2FP.F16.F32.PACK_AB R4, R7, R4 ;  /* 0x000000040704723e */ /* 0x000fe200000000ff */
[----:B------:R-:W-:-:S02]  /*13b20*/  HADD2.F32 R6, -RZ, R46.H0_H0 ;  /* 0x2000002eff067230 */ /* 0x000fc40000004100 */
[--C-:B------:R-:W-:Y:S02]  /*13b30*/  HADD2.F32 R11, -RZ, R47.reuse.H0_H0 ;  /* 0x2000002fff0b7230 */ /* 0x100fe40000004100 */
[----:B------:R-:W-:Y:S01]  /*13b40*/  FFMA.FTZ R44, R44, R45, R25 ;  /* 0x0000002d2c2c7223 */ /* 0x000fe20000010019 */
[----:B------:R-:W-:Y:S02]  /*13b50*/  HADD2.F32 R10, -RZ, R10.H1_H1 ;  /* 0x3000000aff0a7230 */ /* 0x000fe40000004100 */
[----:B------:R-:W-:Y:S01]  /*13b60*/  FFMA.FTZ R6, R8, R6, R13 ;  /* 0x0000000608067223 */ /* 0x000fe2000001000d */
[----:B------:R-:W-:Y:S02]  /*13b70*/  HADD2.F32 R46, -RZ, R46.H1_H1 ;  /* 0x3000002eff2e7230 */ /* 0x000fe40000004100 */
[----:B------:R-:W-:Y:S01]  /*13b80*/  FFMA.FTZ R9, R9, R11, R14 ;  /* 0x0000000b09097223 */ /* 0x000fe2000001000e */
[----:B------:R-:W-:Y:S01]  /*13b90*/  HADD2.F32 R47, -RZ, R47.H1_H1 ;  /* 0x3000002fff2f7230 */ /* 0x000fe20000004100 */
[----:B------:R-:W-:Y:S01]  /*13ba0*/  F2FP.F16.F32.PACK_AB R45, R44, R5 ;  /* 0x000000052c2d723e */ /* 0x000fe200000000ff */
[----:B------:R-:W-:Y:S01]  /*13bb0*/  FFMA.FTZ R27, R10, R46, R27 ;  /* 0x0000002e0a1b7223 */ /* 0x000fe2000001001b */
[----:B------:R-:W-:-:S02]  /*13bc0*/  MOV R44, R4 ;  /* 0x00000004002c7202 */ /* 0x000fc40000000f00 */
[----:B------:R-:W-:Y:S02]  /*13bd0*/  FFMA.FTZ R48, R48, R47, R15 ;  /* 0x0000002f30307223 */ /* 0x000fe4000001000f */
[----:B------:R-:W-:-:S03]  /*13be0*/  F2FP.F16.F32.PACK_AB R46, R27, R6 ;  /* 0x000000061b2e723e */ /* 0x000fc600000000ff */
[----:B------:R-:W-:Y:S02]  /*13bf0*/  F2FP.F16.F32.PACK_AB R47, R48, R9 ;  /* 0x00000009302f723e */ /* 0x000fe400000000ff */
.L_x_3605:
[----:B------:R-:W-:Y:S05]  /*13c00*/  BSYNC.RECONVERGENT B0 ;  /* 0x0000000000007941 */ /* 0x000fea0003800200 */
.L_x_3604:
        /* <DEDUP_REMOVED lines=27> */
[--C-:B--2---:R-:W-:Y:S02]  /*13dc0*/  HADD2.F32 R44, -RZ, R4.reuse.H0_H0 ;  /* 0x20000004ff2c7230 */ /* 0x104fe40000004100 */
        /* <DEDUP_REMOVED lines=21> */
[----:B----4-:R-:W-:Y:S02]  /*13f20*/  HADD2.F32 R6, -RZ, R8.H0_H0 ;  /* 0x20000008ff067230 */ /* 0x010fe40000004100 */
        /* <DEDUP_REMOVED lines=34> */
.L_x_3607:
[----:B------:R-:W-:Y:S05]  /*14150*/  BSYNC.RECONVERGENT B0 ;  /* 0x0000000000007941 */ /* 0x000fea0003800200 */
.L_x_3606:
        /* <DEDUP_REMOVED lines=19> */
[----:B------:R-:W3:Y:S01]  /*14290*/  LDG.E.128 R4, desc[UR4][R4.64+0x100] ;  /* 0x0001000404047981 */ /* 0x000ee2000c1e1d00 */
[----:B-----5:R-:W-:-:S04]  /*142a0*/  IADD3 R8, P0, PT, R8, UR8, RZ ;  /* 0x0000000808087c10 */ /* 0x020fc8000ff1e0ff */
[----:B------:R-:W-:-:S06]  /*142b0*/  IADD3.X R9, PT, PT, R9, UR9, RZ, P0, !PT ;  /* 0x0000000909097c10 */ /* 0x000fcc00087fe4ff */
[----:B------:R-:W5:Y:S01]  /*142c0*/  LDG.E.128 R8, desc[UR4][R8.64+0x100] ;  /* 0x0001000408087981 */ /* 0x000f62000c1e1d00 */
        /* <DEDUP_REMOVED lines=22> */
[----:B--2---:R-:W-:-:S02]  /*14430*/  HADD2.F32 R44, -RZ, R7.H1_H1 ;  /* 0x30000007ff2c7230 */ /* 0x004fc40000004100 */
[----:B------:R-:W-:Y:S01]  /*14440*/  @!P1 FADD.FTZ R5, -R5, -RZ ;  /* 0x800000ff05059221 */ /* 0x000fe20000010100 */
[----:B------:R-:W-:Y:S02]  /*14450*/  HADD2.F32 R4, -RZ, R36.H0_H0 ;  /* 0x20000024ff047230 */ /* 0x000fe40000004100 */
[----:B------:R-:W-:Y:S01]  /*14460*/  FMUL.FTZ R24, R35, R24 ;  /* 0x0000001823187220 */ /* 0x000fe20000410000 */
[----:B-----5:R-:W-:Y:S02]  /*14470*/  HADD2.F32 R6, -RZ, R8.H0_H0 ;  /* 0x20000008ff067230 */ /* 0x020fe40000004100 */
        /* <DEDUP_REMOVED lines=34> */
.L_x_3609:
[----:B------:R-:W-:Y:S05]  /*146a0*/  BSYNC.RECONVERGENT B0 ;  /* 0x0000000000007941 */ /* 0x000fea0003800200 */
.L_x_3608:
        /* <DEDUP_REMOVED lines=14> */
[----:B-1----:R-:W-:-:S02]  /*14790*/  SHF.L.U64.HI R2, R5, 0x1, R16 ;  /* 0x0000000105027819 */ /* 0x002fc40000010210 */
        /* <DEDUP_REMOVED lines=9> */
[----:B------:R-:W-:Y:S02]  /*14830*/  HADD2.F32 R16, -RZ, R14.H1_H1 ;  /* 0x3000000eff107230 */ /* 0x000fe40000004100 */
[--C-:B------:R-:W-:Y:S02]  /*14840*/  HADD2.F32 R14, -RZ, R15.reuse.H0_H0 ;  /* 0x2000000fff0e7230 */ /* 0x100fe40000004100 */
[----:B------:R-:W-:Y:S02]  /*14850*/  HADD2.F32 R17, -RZ, R15.H1_H1 ;  /* 0x3000000fff117230 */ /* 0x000fe40000004100 */
[--C-:B--2---:R-:W-:Y:S02]  /*14860*/  HADD2.F32 R19, -RZ, R5.reuse.H0_H0 ;  /* 0x20000005ff137230 */ /* 0x104fe40000004100 */
        /* <DEDUP_REMOVED lines=11> */
[--C-:B------:R-:W-:Y:S02]  /*14920*/  HADD2.F32 R0, -RZ, R12.reuse.H0_H0 ;  /* 0x2000000cff007230 */ /* 0x100fe40000004100 */
[----:B------:R-:W-:Y:S01]  /*14930*/  @!P1 FADD.FTZ R21, -R21, -RZ ;  /* 0x800000ff15159221 */ /* 0x000fe20000010100 */
[----:B------:R-:W-:Y:S02]  /*14940*/  HADD2.F32 R6, -RZ, R7.H1_H1 ;  /* 0x30000007ff067230 */ /* 0x000fe40000004100 */
[----:B------:R-:W-:Y:S01]  /*14950*/  @!P1 FADD.FTZ R23, -R23, -RZ ;  /* 0x800000ff17179221 */ /* 0x000fe20000010100 */
[----:B------:R-:W-:Y:S02]  /*14960*/  HADD2.F32 R12, -RZ, R12.H1_H1 ;  /* 0x3000000cff0c7230 */ /* 0x000fe40000004100 */
[----:B------:R-:W-:Y:S01]  /*14970*/  FMUL.FTZ R0, R15, R0 ;  /* 0x000000000f007220 */ /* 0x000fe20000410000 */
[----:B------:R-:W-:-:S02]  /*14980*/  HADD2.F32 R5, -RZ, R28.H0_H0 ;  /* 0x2000001cff057230 */ /* 0x000fc40000004100 */
[----:B------:R-:W-:Y:S01]  /*14990*/  @!P1 FADD.FTZ R6, -R6, -RZ ;  /* 0x800000ff06069221 */ /* 0x000fe20000010100 */
[----:B---3--:R-:W-:Y:S02]  /*149a0*/  HADD2.F32 R7, -RZ, R8.H0_H0 ;  /* 0x20000008ff077230 */ /* 0x008fe40000004100 */
[----:B------:R-:W-:Y:S01]  /*149b0*/  @!P1 FADD.FTZ R4, -R4, -RZ ;  /* 0x800000ff04049221 */ /* 0x000fe20000010100 */
[--C-:B------:R-:W-:Y:S02]  /*149c0*/  HADD2.F32 R2, -RZ, R13.reuse.H0_H0 ;  /* 0x2000000dff027230 */ /* 0x100fe40000004100 */
[----:B------:R-:W-:Y:S01]  /*149d0*/  FMUL.FTZ R12, R21, R12 ;  /* 0x0000000c150c7220 */ /* 0x000fe20000410000 */
[----:B------:R-:W-:Y:S02]  /*149e0*/  HADD2.F32 R13, -RZ, R13.H1_H1 ;  /* 0x3000000dff0d7230 */ /* 0x000fe40000004100 */
[----:B------:R-:W-:Y:S01]  /*149f0*/  FMUL.FTZ R16, R23, R16 ;  /* 0x0000001017107220 */ /* 0x000fe20000410000 */
[----:B------:R-:W-:Y:S01]  /*14a00*/  FMUL.FTZ R17, R6, R17 ;  /* 0x0000001106117220 */ /* 0x000fe20000410000 */
[----:B------:R-:W-:Y:S01]  /*14a10*/  FFMA.FTZ R0, R7, R5, R0 ;  /* 0x0000000507007223 */ /* 0x000fe20000010000 */
[----:B------:R-:W-:Y:S01]  /*14a20*/  FMUL.FTZ R2, R19, R2 ;  /* 0x0000000213027220 */ /* 0x000fe20000410000 */
[----:B------:R-:W-:Y:S01]  /*14a30*/  FMUL.FTZ R3, R4, R3 ;  /* 0x0000000304037220 */ /* 0x000fe20000410000 */
[----:B------:R-:W-:-:S02]  /*14a40*/  HADD2.F32 R15, -RZ, R29.H0_H0 ;  /* 0x2000001dff0f7230 */ /* 0x000fc40000004100 */
[----:B------:R-:W-:Y:S01]  /*14a50*/  FMUL.FTZ R13, R18, R13 ;  /* 0x0000000d120d7220 */ /* 0x000fe20000410000 */
[----:B------:R-:W-:Y:S02]  /*14a60*/  HADD2.F32 R23, -RZ, R8.H1_H1 ;  /* 0x30000008ff177230 */ /* 0x000fe40000004100 */
[--C-:B------:R-:W-:Y:S02]  /*14a70*/  HADD2.F32 R21, -RZ, R9.reuse.H0_H0 ;  /* 0x20000009ff157230 */ /* 0x100fe40000004100 */
[----:B------:R-:W-:Y:S02]  /*14a80*/  HADD2.F32 R6, -RZ, R9.H1_H1 ;  /* 0x30000009ff067230 */ /* 0x000fe40000004100 */
[----:B------:R-:W-:Y:S02]  /*14a90*/  HADD2.F32 R5, -RZ, R30.H0_H0 ;  /* 0x2000001eff057230 */ /* 0x000fe40000004100 */
[----:B------:R-:W-:Y:S01]  /*14aa0*/  FFMA.FTZ R2, R21, R15, R2 ;  /* 0x0000000f15027223 */ /* 0x000fe20000010002 */
[----:B------:R-:W-:-:S02]  /*14ab0*/  HADD2.F32 R7, -RZ, R31.H0_H0 ;  /* 0x2000001fff077230 */ /* 0x000fc40000004100 */
[----:B------:R-:W-:Y:S02]  /*14ac0*/  HADD2.F32 R19, -RZ, R28.H1_H1 ;  /* 0x3000001cff137230 */ /* 0x000fe40000004100 */
[--C-:B------:R-:W-:Y:S02]  /*14ad0*/  HADD2.F32 R4, -RZ, R10.reuse.H0_H0 ;  /* 0x2000000aff047230 */ /* 0x100fe40000004100 */
[----:B------:R-:W-:Y:S02]  /*14ae0*/  HADD2.F32 R25, -RZ, R10.H1_H1 ;  /* 0x3000000aff197230 */ /* 0x000fe40000004100 */
[----:B------:R-:W-:Y:S01]  /*14af0*/  FFMA.FTZ R19, R23, R19, R12 ;  /* 0x0000001317137223 */ /* 0x000fe2000001000c */
[--C-:B------:R-:W-:Y:S02]  /*14b00*/  HADD2.F32 R9, -RZ, R11.reuse.H0_H0 ;  /* 0x2000000bff097230 */ /* 0x100fe40000004100 */
[----:B------:R-:W-:Y:S01]  /*14b10*/  FFMA.FTZ R3, R4, R5, R3 ;  /* 0x0000000504037223 */ /* 0x000fe20000010003 */
[----:B------:R-:W-:-:S02]  /*14b20*/  HADD2.F32 R8, -RZ, R11.H1_H1 ;  /* 0x3000000bff087230 */ /* 0x000fc40000004100 */
[----:B------:R-:W-:Y:S02]  /*14b30*/  HADD2.F32 R29, -RZ, R29.H1_H1 ;  /* 0x3000001dff1d7230 */ /* 0x000fe40000004100 */
[----:B------:R-:W-:Y:S01]  /*14b40*/  FFMA.FTZ R7, R9, R7, R14 ;  /* 0x0000000709077223 */ /* 0x000fe2000001000e */
[----:B------:R-:W-:Y:S01]  /*14b50*/  HADD2.F32 R30, -RZ, R30.H1_H1 ;  /* 0x3000001eff1e7230 */ /* 0x000fe20000004100 */
[----:B------:R-:W-:Y:S01]  /*14b60*/  F2FP.F16.F32.PACK_AB R28, R19, R0 ;  /* 0x00000000131c723e */ /* 0x000fe200000000ff */
[----:B------:R-:W-:Y:S02]  /*14b70*/  HADD2.F32 R31, -RZ, R31.H1_H1 ;  /* 0x3000001fff1f7230 */ /* 0x000fe40000004100 */
[----:B------:R-:W-:Y:S01]  /*14b80*/  FFMA.FTZ R13, R6, R29, R13 ;  /* 0x0000001d060d7223 */ /* 0x000fe2000001000d */
[----:B------:R-:W-:Y:S02]  /*14b90*/  FFMA.FTZ R16, R25, R30, R16 ;  /* 0x0000001e19107223 */ /* 0x000fe40000010010 */
[----:B------:R-:W-:-:S02]  /*14ba0*/  FFMA.FTZ R8, R8, R31, R17 ;  /* 0x0000001f08087223 */ /* 0x000fc40000010011 */
[----:B------:R-:W-:Y:S02]  /*14bb0*/  F2FP.F16.F32.PACK_AB R29, R13, R2 ;  /* 0x000000020d1d723e */ /* 0x000fe400000000ff */
[----:B------:R-:W-:Y:S02]  /*14bc0*/  F2FP.F16.F32.PACK_AB R30, R16, R3 ;  /* 0x00000003101e723e */ /* 0x000fe400000000ff */
[----:B------:R-:W-:Y:S02]  /*14bd0*/  F2FP.F16.F32.PACK_AB R31, R8, R7 ;  /* 0x00000007081f723e */ /* 0x000fe400000000ff */
.L_x_3611:
[----:B------:R-:W-:Y:S05]  /*14be0*/  BSYNC.RECONVERGENT B0 ;  /* 0x0000000000007941 */ /* 0x000fea0003800200 */
.L_x_3610:
[----:B------:R1:W-:Y:S02]  /*14bf0*/  STS.128 [R239+0x7800], R28 ;  /* 0x0078001cef007388 */ /* 0x0003e40000000c00 */
.L_x_3534:
[----:B------:R-:W-:Y:S05]  /*14c00*/  BSYNC.RECONVERGENT B2 ;  /* 0x0000000000027941 */ /* 0x000fea0003800200 */
.L_x_3530:
[----:B-1-3--:R-:W-:Y:S01]  /*14c10*/  IMAD.IADD R7, R63, 0x1, -R58 ;  /* 0x000000013f077824 */ /* 0x00afe200078e0a3a */
[----:B------:R-:W-:Y:S01]  /*14c20*/  SHF.R.U32.HI R219, RZ, 0x1, R61 ;  /* 0x00000001ffdb7819 */ /* 0x000fe2000001163d */
[C---:B------:R-:W-:Y:S02]  /*14c30*/  IMAD.SHL.U32 R218, R61.reuse, 0x8, RZ ;  /* 0x000000083dda7824 */ /* 0x040fe400078e00ff */
[----:B------:R-:W-:Y:S01]  /*14c40*/  IMAD.SHL.U32 R220, R61, 0x20, RZ ;  /* 0x000000203ddc7824 */ /* 0x000fe200078e00ff */
[-C--:B------:R-:W-:Y:S02]  /*14c50*/  ISETP.GE.AND P4, PT, R32, R7.reuse, PT ;  /* 0x000000072000720c */ /* 0x080fe40003f86270 */
[-C--:B------:R-:W-:Y:S02]  /*14c60*/  ISETP.GE.AND P3, PT, R34, R7.reuse, PT ;  /* 0x000000072200720c */ /* 0x080fe40003f66270 */
[-C--:B------:R-:W-:Y:S02]  /*14c70*/  ISETP.GE.AND P5, PT, R26, R7.reuse, PT ;  /* 0x000000071a00720c */ /* 0x080fe40003fa6270 */
[----:B------:R-:W-:-:S02]  /*14c80*/  ISETP.GE.AND P6, PT, R106, R7, PT ;  /* 0x000000076a00720c */ /* 0x000fc40003fc6270 */
[-C--:B------:R-:W-:Y:S02]  /*14c90*/  ISETP.GE.AND P2, PT, R32, R7.reuse, PT ;  /* 0x000000072000720c */ /* 0x080fe40003f46270 */
[----:B------:R-:W-:Y:S02]  /*14ca0*/  ISETP.GE.AND P1, PT, R34, R7, PT ;  /* 0x000000072200720c */ /* 0x000fe40003f26270 */
[----:B------:R-:W-:Y:S01]  /*14cb0*/  LOP3.LUT R218, R218, 0x38, RZ, 0xc0, !PT ;  /* 0x00000038dada7812 */ /* 0x000fe200078ec0ff */
[----:B--2---:R-:W1:Y:S01]  /*14cc0*/  @!P4 LDC.64 R4, c[0x0][0x3b8] ;  /* 0x0000ee00ff04cb82 */ /* 0x004e620000000a00 */
[----:B------:R-:W-:-:S03]  /*14cd0*/  LOP3.LUT R220, R220, 0x7c00, RZ, 0xc0, !PT ;  /* 0x00007c00dcdc7812 */ /* 0x000fc600078ec0ff */
[CC--:B------:R-:W-:Y:S02]  /*14ce0*/  @!P5 LEA R10, P0, R59.reuse, R226.reuse, 0x1 ;  /* 0x000000e23b0ad211 */ /* 0x0c0fe400078008ff */
[----:B------:R-:W-:Y:S01]  /*14cf0*/  @!PT LDS RZ, [RZ] ;  /* 0x00000000fffff984 */ /* 0x000fe20000000800 */
[----:B------:R-:W-:Y:S01]  /*14d00*/  @!PT LDS RZ, [RZ] ;  /* 0x00000000fffff984 */ /* 0x000fe20000000800 */
[----:B------:R-:W-:Y:S01]  /*14d10*/  @!PT LDS RZ, [RZ] ;  /* 0x00000000fffff984 */ /* 0x000fe20000000800 */
[----:B------:R-:W-:Y:S02]  /*14d20*/  @!P6 LDGSTS.E.BYPASS.LTC128B.128 [R239+0x8000], desc[UR4][R226.64] ;  /* 0x08000000e2efefae */ /* 0x000fe4000b981a04 */
[----:B------:R-:W2:Y:S01]  /*14d30*/  @!P3 LDC.64 R2, c[0x0][0x3b8] ;  /* 0x0000ee00ff02bb82 */ /* 0x000ea20000000a00 */
[----:B------:R-:W-:Y:S01]  /*14d40*/  @!P5 LEA.HI.X R11, R59, R227, R60, 0x1, P0 ;  /* 0x000000e33b0bd211 */ /* 0x000fe200000f0c3c */
[----:B------:R-:W-:Y:S04]  /*14d50*/  @!P6 LDGSTS.E.BYPASS.LTC128B.128 [R239+0xa000], desc[UR4][R226.64+0x80] ;  /* 0x0a000080e2efefae */ /* 0x000fe8000b981a04 */
[----:B------:R-:W-:Y:S04]  /*14d60*/  @!P6 LDGSTS.E.BYPASS.LTC128B.128 [R239+0xc000], desc[UR4][R226.64+0x100] ;  /* 0x0c000100e2efefae */ /* 0x000fe8000b981a04 */
[----:B------:R-:W-:Y:S04]  /*14d70*/  @!P6 LDGSTS.E.BYPASS.LTC128B.128 [R239+0xe000], desc[UR4][R226.64+0x180] ;  /* 0x0e000180e2efefae */ /* 0x000fe8000b981a04 */
[----:B------:R-:W-:Y:S01]  /*14d80*/  @!P5 LDGSTS.E.BYPASS.LTC128B.128 [R239+0x8800], desc[UR4][R10.64] ;  /* 0x088000000aefdfae */ /* 0x000fe2000b981a04 */
[----:B-1----:R-:W-:-:S03]  /*14d90*/  @!P4 LEA R8, P0, R4, R226, 0x6 ;  /* 0x000000e20408c211 */ /* 0x002fc600078030ff */
[----:B------:R-:W-:Y:S01]  /*14da0*/  @!P5 LDGSTS.E.BYPASS.LTC128B.128 [R239+0xa800], desc[UR4][R10.64+0x80] ;  /* 0x0a8000800aefdfae */ /* 0x000fe2000b981a04 */
[----:B-----5:R-:W-:-:S03]  /*14db0*/  @!P4 LEA.HI.X R9, R4, R227, R5, 0x6, P0 ;  /* 0x000000e30409c211 */ /* 0x020fc600000f3405 */
[----:B------:R-:W-:Y:S01]  /*14dc0*/  @!P5 LDGSTS.E.BYPASS.LTC128B.128 [R239+0xc800], desc[UR4][R10.64+0x100] ;  /* 0x0c8001000aefdfae */ /* 0x000fe2000b981a04 */
[----:B------:R-:W-:Y:S01]  /*14dd0*/  ISETP.GE.AND P0, PT, R26, R7, PT ;  /* 0x000000071a00720c */ /* 0x000fe20003f06270 */
[----:B--2---:R-:W-:Y:S01]  /*14de0*/  @!P3 IMAD.WIDE.U32 R4, R2, 0x60, R226 ;  /* 0x000000600204b825 */ /* 0x004fe200078e00e2 */
[----:B------:R-:W1:Y:S01]  /*14df0*/  @!P2 LDC.64 R6, c[0x0][0x3c0] ;  /* 0x0000f000ff06ab82 */ /* 0x000e620000000a00 */
[----:B------:R2:W-:Y:S02]  /*14e00*/  @!P5 LDGSTS.E.BYPASS.LTC128B.128 [R239+0xe800], desc[UR4][R10.64+0x180] ;  /* 0x0e8001800aefdfae */ /* 0x0005e4000b981a04 */
[----:B------:R-:W-:Y:S02]  /*14e10*/  @!P3 IMAD R3, R3, 0x60, RZ ;  /* 0x000000600303b824 */ /* 0x000fe400078e02ff */
[----:B----4-:R-:W-:Y:S01]  /*14e20*/  @!P3 IMAD.MOV.U32 R12, RZ, RZ, R4 ;  /* 0x000000ffff0cb224 */ /* 0x010fe200078e0004 */
[----:B------:R-:W-:Y:S01]  /*14e30*/  @!P4 LDGSTS.E.BYPASS.LTC128B.128 [R239+0x9000], desc[UR4][R8.64] ;  /* 0x0900000008efcfae */ /* 0x000fe2000b981a04 */
[----:B------:R-:W-:-:S02]  /*14e40*/  @!P3 IMAD.IADD R13, R3, 0x1, R5 ;  /* 0x00000001030db824 */ /* 0x000fc400078e0205 */
[----:B------:R-:W3:Y:S01]  /*14e50*/  @!P1 LDC.64 R4, c[0x0][0x3c0] ;  /* 0x0000f000ff049b82 */ /* 0x000ee20000000a00 */
[----:B------:R-:W-:Y:S01]  /*14e60*/  @!P4 LDGSTS.E.BYPASS.LTC128B.128 [R239+0xb000], desc[UR4][R8.64+0x80] ;  /* 0x0b00008008efcfae */ /* 0x000fe2000b981a04 */
[----:B------:R-:W-:-:S03]  /*14e70*/  IMAD.SHL.U32 R3, R61, 0x40, RZ ;  /* 0x000000403d037824 */ /* 0x000fc600078e00ff */
[----:B------:R-:W-:Y:S02]  /*14e80*/  @!P4 LDGSTS.E.BYPASS.LTC128B.128 [R239+0xd000], desc[UR4][R8.64+0x100] ;  /* 0x0d00010008efcfae */ /* 0x000fe4000b981a04 */
[----:B------:R-:W-:Y:S02]  /*14e90*/  LOP3.LUT R91, R3, 0x400, RZ, 0xc0, !PT ;  /* 0x00000400035b7812 */ /* 0x000fe400078ec0ff */
[----:B------:R4:W-:Y:S04]  /*14ea0*/  @!P4 LDGSTS.E.BYPASS.LTC128B.128 [R239+0xf000], desc[UR4][R8.64+0x180] ;  /* 0x0f00018008efcfae */ /* 0x0009e8000b981a04 */
[----:B------:R-:W-:Y:S04]  /*14eb0*/  @!P3 LDGSTS.E.BYPASS.LTC128B.128 [R239+0x9800], desc[UR4][R12.64] ;  /* 0x098000000cefbfae */ /* 0x000fe8000b981a04 */
[----:B------:R-:W-:Y:S01]  /*14ec0*/  @!P3 LDGSTS.E.BYPASS.LTC128B.128 [R239+0xb800], desc[UR4][R12.64+0x80] ;  /* 0x0b8000800cefbfae */ /* 0x000fe2000b981a04 */
[----:B--2---:R-:W-:-:S03]  /*14ed0*/  LOP3.LUT R11, R219, 0x8, RZ, 0xc0, !PT ;  /* 0x00000008db0b7812 */ /* 0x004fc600078ec0ff */
[----:B------:R-:W-:Y:S01]  /*14ee0*/  @!P3 LDGSTS.E.BYPASS.LTC128B.128 [R239+0xd800], desc[UR4][R12.64+0x100] ;  /* 0x0d8001000cefbfae */ /* 0x000fe2000b981a04 */
[----:B------:R-:W-:Y:S01]  /*14ef0*/  LOP3.LUT R2, R218, R64, R11, 0x1e, !PT ;  /* 0x00000040da027212 */ /* 0x000fe200078e1e0b */
[----:B---3--:R-:W-:Y:S02]  /*14f00*/  @!P1 IMAD R5, R5, 0x60, RZ ;  /* 0x0000006005059824 */ /* 0x008fe400078e02ff */
[----:B------:R2:W-:Y:S01]  /*14f10*/  @!P3 LDGSTS.E.BYPASS.LTC128B.128 [R239+0xf800], desc[UR4][R12.64+0x180] ;  /* 0x0f8001800cefbfae */ /* 0x0005e2000b981a04 */
[----:B-1----:R-:W-:-:S03]  /*14f20*/  @!P2 LEA R10, P3, R6, R232, 0x6 ;  /* 0x000000e8060aa211 */ /* 0x002fc600078630ff */
[----:B------:R-:W0:Y:S01]  /*14f30*/  LDGDEPBAR ;  /* 0x00000000000079af */ /* 0x000e220000000000 */
[----:B------:R-:W-:Y:S02]  /*14f40*/  @!P2 LEA.HI.X R11, R6, R233, R7, 0x6, P3 ;  /* 0x000000e9060ba211 */ /* 0x000fe400018f3407 */
[----:B------:R-:W-:Y:S02]  /*14f50*/  LOP3.LUT R7, R220, 0x200, R3, 0xf8, !PT ;  /* 0x00000200dc077812 */ /* 0x000fe400078ef803 */
[----:B----4-:R-:W-:-:S03]  /*14f60*/  LOP3.LUT R9, R64, 0x8, R61, 0x78, !PT ;  /* 0x0000000840097812 */ /* 0x010fc600078e783d */
[----:B------:R-:W-:Y:S01]  /*14f70*/  IMAD.IADD R7, R7, 0x1, R2 ;  /* 0x0000000107077824 */ /* 0x000fe200078e0202 */
[C---:B------:R-:W-:Y:S02]  /*14f80*/  @!P0 LEA R8, P4, R62.reuse, R232, 0x1 ;  /* 0x000000e83e088211 */ /* 0x040fe400078808ff */
[----:B------:R-:W-:Y:S02]  /*14f90*/  LOP3.LUT R0, R9, R218, RZ, 0x3c, !PT ;  /* 0x000000da09007212 */ /* 0x000fe400078e3cff */
[----:B------:R-:W-:Y:S02]  /*14fa0*/  @!P0 LEA.HI.X R9, R62, R233, R65, 0x1, P4 ;  /* 0x000000e93e098211 */ /* 0x000fe400020f0c41 */
[----:B------:R-:W-:Y:S01]  /*14fb0*/  LEA R93, R7, UR6, 0x1 ;  /* 0x00000006075d7c11 */ /* 0x000fe2000f8e08ff */
[----:B------:R-:W-:Y:S02]  /*14fc0*/  IMAD R91, R0, 0x2, R91 ;  /* 0x00000002005b7824 */ /* 0x000fe400078e025b */
[----:B------:R-:W-:-:S02]  /*14fd0*/  IMAD.MOV.U32 R0, RZ, RZ, 0x20 ;  /* 0x00000020ff007424 */ /* 0x000fc400078e00ff */
[----:B------:R-:W-:Y:S02]  /*14fe0*/  VIADD R57, R91, UR6 ;  /* 0x000000065b397c36 */ /* 0x000fe40008000000 */
[----:B--2---:R-:W-:Y:S01]  /*14ff0*/  @!P1 IMAD.WIDE.U32 R12, R4, 0x60, R232 ;  /* 0x00000060040c9825 */ /* 0x004fe200078e00e8 */
[----:B------:R-:W-:-:S04]  /*15000*/  DEPBAR.LE SB0, 0x0 ;  /* 0x000080000000791a */ /* 0x000fc80000000000 */
[----:B------:R-:W-:Y:S01]  /*15010*/  BAR.SYNC.DEFER_BLOCKING 0x0 ;  /* 0x0000000000007b1d */ /* 0x000fe20000010000 */
[----:B------:R-:W-:-:S05]  /*15020*/  @!P1 IMAD.IADD R13, R5, 0x1, R13 ;  /* 0x00000001050d9824 */ /* 0x000fca00078e020d */
        /* <DEDUP_REMOVED lines=34> */
[C---:B------:R-:W-:Y:S01]  /*15250*/  LOP3.LUT P2, RZ, R61.reuse, 0x2, RZ, 0xc0, !PT ;  /* 0x000000023dff7812 */ /* 0x040fe2000784c0ff */
[----:B------:R-:W-:-:S02]  /*15260*/  IMAD.SHL.U32 R61, R61, 0x2, RZ ;  /* 0x000000023d3d7824 */ /* 0x000fc400078e00ff */
[----:B------:R-:W-:Y:S01]  /*15270*/  @P1 STS.128 [R239+0x11800], RZ ;  /* 0x011800ffef001388 */ /* 0x000fe20000000c00 */
[----:B------:R-:W-:Y:S02]  /*15280*/  SEL R0, R0, 0xffffffe0, !P2 ;  /* 0xffffffe000007807 */ /* 0x000fe40005000000 */
[----:B------:R-:W-:Y:S01]  /*15290*/  LOP3.LUT R61, R61, 0x6, RZ, 0xc0, !PT ;  /* 0x000000063d3d7812 */ /* 0x000fe200078ec0ff */
        /* <DEDUP_REMOVED lines=12> */
[----:B------:R-:W-:Y:S04]  /*15360*/  LDSM.16.M88.4 R52, [R93] ;  /* 0x000000005d34783b */ /* 0x000fe80000000200 */
[----:B------:R-:W3:Y:S04]  /*15370*/  LDSM.16.M88.4 R24, [R91+UR6+0x8000] ;  /* 0x008000065b18783b */ /* 0x000ee80008000200 */
[----:B------:R-:W4:Y:S04]  /*15380*/  LDSM.16.M88.4 R16, [R91+UR6+0x8800] ;  /* 0x008800065b10783b */ /* 0x000f280008000200 */
[----:B------:R-:W-:Y:S04]  /*15390*/  LDSM.16.M88.4 R40, [R90] ;  /* 0x000000005a28783b */ /* 0x000fe80000000200 */
[----:B------:R-:W4:Y:S04]  /*153a0*/  LDSM.16.M88.4 R4, [R62+0x8000] ;  /* 0x008000003e04783b */ /* 0x000f280000000200 */
[----:B------:R-:W4:Y:S04]  /*153b0*/  LDSM.16.M88.4 R68, [R91+UR6+0x9000] ;  /* 0x009000065b44783b */ /* 0x000f280008000200 */
[----:B-1----:R-:W1:Y:S04]  /*153c0*/  LDSM.16.M88.4 R8, [R62+0x8800] ;  /* 0x008800003e08783b */ /* 0x002e680000000200 */
[----:B------:R-:W1:Y:S04]  /*153d0*/  LDSM.16.M88.4 R32, [R91+UR6+0x9800] ;  /* 0x009800065b20783b */ /* 0x000e680008000200 */
[----:B--2---:R-:W2:Y:S04]  /*153e0*/  LDSM.16.M88.4 R12, [R62+0x9000] ;  /* 0x009000003e0c783b */ /* 0x004ea80000000200 */
[----:B------:R-:W2:Y:S04]  /*153f0*/  LDSM.16.M88.4 R80, [R62+0x9800] ;  /* 0x009800003e50783b */ /* 0x000ea80000000200 */
[----:B------:R-:W0:Y:S01]  /*15400*/  LDGDEPBAR ;  /* 0x00000000000079af */ /* 0x000e220000000000 */
[C---:B---3--:R-:W-:Y:S08]  /*15410*/  HMMA.16816.F32 R28, R52.reuse, R24, RZ ;  /* 0x00000018341c723c */ /* 0x048ff000000018ff */
[C---:B----4-:R-:W-:Y:S08]  /*15420*/  HMMA.16816.F32 R20, R52.reuse, R16, RZ ;  /* 0x000000103414723c */ /* 0x050ff000000018ff */
[C---:B------:R-:W-:Y:S08]  /*15430*/  HMMA.16816.F32 R24, R52.reuse, R26, RZ ;  /* 0x0000001a3418723c */ /* 0x040ff000000018ff */
[----:B------:R-:W-:Y:S08]  /*15440*/  HMMA.16816.F32 R16, R52, R18, RZ ;  /* 0x000000123410723c */ /* 0x000ff000000018ff */
[----:B------:R-:W-:Y:S01]  /*15450*/  HMMA.16816.F32 R28, R40, R4, R28 ;  /* 0x00000004281c723c */ /* 0x000fe2000000181c */
[----:B------:R-:W-:-:S05]  /*15460*/  IMAD.MOV.U32 R4, RZ, RZ, 0x40 ;  /* 0x00000040ff047424 */ /* 0x000fca00078e00ff */
[----:B------:R-:W-:Y:S02]  /*15470*/  SEL R4, R4, 0xffffffc0, !P0 ;  /* 0xffffffc004047807 */ /* 0x000fe40004000000 */
[----:B------:R-:W-:Y:S03]  /*15480*/  HMMA.16816.F32 R72, R52, R68, RZ ;  /* 0x000000443448723c */ /* 0x000fe600000018ff */
[--C-:B------:R-:W-:Y:S02]  /*15490*/  IMAD.IADD R89, R93, 0x1, R4.reuse ;  /* 0x000000015d597824 */ /* 0x100fe400078e0204 */
[----:B------:R-:W-:Y:S02]  /*154a0*/  IMAD.IADD R57, R57, 0x1, R4 ;  /* 0x0000000139397824 */ /* 0x000fe400078e0204 */
[C---:B------:R-:W-:Y:S01]  /*154b0*/  IMAD.IADD R88, R0.reuse, 0x1, R89 ;  /* 0x0000000100587824 */ /* 0x040fe200078e0259 */
[----:B------:R-:W-:Y:S01]  /*154c0*/  HMMA.16816.F32 R24, R40, R6, R24 ;  /* 0x000000062818723c */ /* 0x000fe20000001818 */
[----:B------:R-:W-:Y:S01]  /*154d0*/  LDSM.16.M88.4 R4, [R89] ;  /* 0x000000005904783b */ /* 0x000fe20000000200 */
[----:B------:R-:W-:-:S03]  /*154e0*/  IMAD.IADD R56, R0, 0x1, R57 ;  /* 0x0000000100387824 */ /* 0x000fc600078e0239 */
[----:B------:R-:W3:Y:S03]  /*154f0*/  LDSM.16.M88.4 R48, [R57+0x8000] ;  /* 0x008000003930783b */ /* 0x000ee60000000200 */
[C---:B-1----:R-:W-:Y:S01]  /*15500*/  HMMA.16816.F32 R20, R40.reuse, R8, R20 ;  /* 0x000000082814723c */ /* 0x042fe20000001814 */
[----:B------:R-:W1:Y:S04]  /*15510*/  LDSM.16.M88.4 R36, [R57+0x8800] ;  /* 0x008800003924783b */ /* 0x000e680000000200 */
[----:B------:R-:W-:Y:S03]  /*15520*/  LDSM.16.M88.4 R76, [R57+0x9800] ;  /* 0x00980000394c783b */ /* 0x000fe60000000200 */
[----:B------:R-:W-:Y:S01]  /*15530*/  HMMA.16816.F32 R16, R40, R10, R16 ;  /* 0x0000000a2810723c */ /* 0x000fe20000001810 */
[----:B------:R-:W4:Y:S04]  /*15540*/  LDSM.16.M88.4 R8, [R57+0x9000] ;  /* 0x009000003908783b */ /* 0x000f280000000200 */
[----:B------:R-:W-:Y:S03]  /*15550*/  LDSM.16.M88.4 R44, [R56+0x8000] ;  /* 0x00800000382c783b */ /* 0x000fe60000000200 */
[C---:B------:R-:W-:Y:S01]  /*15560*/  HMMA.16816.F32 R68, R52.reuse, R70, RZ ;  /* 0x000000463444723c */ /* 0x040fe200000018ff */
[----:B------:R-:W-:Y:S07]  /*15570*/  LDSM.16.M88.4 R84, [R89+0x2000] ;  /* 0x002000005954783b */ /* 0x000fee0000000200 */
[C---:B------:R-:W-:Y:S08]  /*15580*/  HMMA.16816.F32 R64, R52.reuse, R32, RZ ;  /* 0x000000203440723c */ /* 0x040ff000000018ff */
[----:B------:R-:W-:Y:S01]  /*15590*/  HMMA.16816.F32 R52, R52, R34, RZ ;  /* 0x000000223434723c */ /* 0x000fe200000018ff */
[----:B------:R-:W4:Y:S07]  /*155a0*/  LDSM.16.M88.4 R32, [R88] ;  /* 0x000000005820783b */ /* 0x000f2e0000000200 */
[C---:B--2---:R-:W-:Y:S08]  /*155b0*/  HMMA.16816.F32 R72, R40.reuse, R12, R72 ;  /* 0x0000000c2848723c */ /* 0x044ff00000001848 */
[C---:B------:R-:W-:Y:S01]  /*155c0*/  HMMA.16816.F32 R68, R40.reuse, R14, R68 ;  /* 0x0000000e2844723c */ /* 0x040fe20000001844 */
[----:B------:R-:W2:Y:S07]  /*155d0*/  LDSM.16.M88.4 R12, [R56+0x8800] ;  /* 0x00880000380c783b */ /* 0x000eae0000000200 */
[C---:B------:R-:W-:Y:S08]  /*155e0*/  HMMA.16816.F32 R64, R40.reuse, R80, R64 ;  /* 0x000000502840723c */ /* 0x040ff00000001840 */
[----:B------:R-:W-:Y:S01]  /*155f0*/  HMMA.16816.F32 R52, R40, R82, R52 ;  /* 0x000000522834723c */ /* 0x000fe20000001834 */
[----:B------:R-:W2:Y:S04]  /*15600*/  LDSM.16.M88.4 R40, [R56+0x9000] ;  /* 0x009000003828783b */ /* 0x000ea80000000200 */
[----:B------:R-:W-:Y:S03]  /*15610*/  LDSM.16.M88.4 R80, [R91+UR6+0xb000] ;  /* 0x00b000065b50783b */ /* 0x000fe60008000200 */
[C---:B---3--:R-:W-:Y:S08]  /*15620*/  HMMA.16816.F32 R28, R4.reuse, R48, R28 ;  /* 0x00000030041c723c */ /* 0x048ff0000000181c */
[C---:B------:R-:W-:Y:S01]  /*15630*/  HMMA.16816.F32 R24, R4.reuse, R50, R24 ;  /* 0x000000320418723c */ /* 0x040fe20000001818 */
[----:B------:R-:W-:Y:S07]  /*15640*/  LDSM.16.M88.4 R48, [R93+0x2000] ;  /* 0x002000005d30783b */ /* 0x000fee0000000200 */
[C---:B-1----:R-:W-:Y:S08]  /*15650*/  HMMA.16816.F32 R20, R4.reuse, R36, R20 ;  /* 0x000000240414723c */ /* 0x042ff00000001814 */
[C---:B------:R-:W-:Y:S01]  /*15660*/  HMMA.16816.F32 R16, R4.reuse, R38, R16 ;  /* 0x000000260410723c */ /* 0x040fe20000001810 */
[----:B------:R-:W1:Y:S07]  /*15670*/  LDSM.16.M88.4 R36, [R56+0x9800] ;  /* 0x009800003824783b */ /* 0x000e6e0000000200 */
[C---:B----4-:R-:W-:Y:S08]  /*15680*/  HMMA.16816.F32 R72, R4.reuse, R8, R72 ;  /* 0x000000080448723c */ /* 0x050ff00000001848 */
[C---:B------:R-:W-:Y:S01]  /*15690*/  HMMA.16816.F32 R68, R4.reuse, R10, R68 ;  /* 0x0000000a0444723c */ /* 0x040fe20000001844 */
[----:B------:R-:W3:Y:S07]  /*156a0*/  LDSM.16.M88.4 R8, [R91+UR6+0xa000] ;  /* 0x00a000065b08783b */ /* 0x000eee0008000200 */
[C---:B------:R-:W-:Y:S08]  /*156b0*/  HMMA.16816.F32 R64, R4.reuse, R76, R64 ;  /* 0x0000004c0440723c */ /* 0x040ff00000001840 */
[----:B------:R-:W-:Y:S01]  /*156c0*/  HMMA.16816.F32 R52, R4, R78, R52 ;  /* 0x0000004e0434723c */ /* 0x000fe20000001834 */
[----:B------:R-:W4:Y:S04]  /*156d0*/  LDSM.16.M88.4 R4, [R91+UR6+0xa800] ;  /* 0x00a800065b04783b */ /* 0x000f280008000200 */
[----:B------:R-:W4:Y:S03]  /*156e0*/  LDSM.16.M88.4 R76, [R91+UR6+0xb800] ;  /* 0x00b800065b4c783b */ /* 0x000f260008000200 */
        /* <DEDUP_REMOVED lines=9> */
[C---:B-1----:R-:W-:Y:S08]  /*15780*/  HMMA.16816.F32 R64, R32.reuse, R36, R64 ;  /* 0x000000242040723c */ /* 0x042ff00000001840 */
[----:B------:R-:W-:Y:S01]  /*15790*/  HMMA.16816.F32 R52, R32, R38, R52 ;  /* 0x000000262034723c */ /* 0x000fe20000001834 */
[----:B------:R-:W1:Y:S04]  /*157a0*/  LDSM.16.M88.4 R36, [R62+0xb000] ;  /* 0x00b000003e24783b */ /* 0x000e680000000200 */
[----:B------:R-:W1:Y:S03]  /*157b0*/  LDSM.16.M88.4 R32, [R62+0xb800] ;  /* 0x00b800003e20783b */ /* 0x000e660000000200 */
[C---:B---3--:R-:W-:Y:S08]  /*157c0*/  HMMA.16816.F32 R28, R48.reuse, R8, R28 ;  /* 0x00000008301c723c */ /* 0x048ff0000000181c */
[C---:B------:R-:W-:Y:S01]  /*157d0*/  HMMA.16816.F32 R24, R48.reuse, R10, R24 ;  /* 0x0000000a3018723c */ /* 0x040fe20000001818 */
[----:B------:R-:W3:Y:S07]  /*157e0*/  LDSM.16.M88.4 R8, [R57+0xa000] ;  /* 0x00a000003908783b */ /* 0x000eee0000000200 */
[C---:B----4-:R-:W-:Y:S08]  /*157f0*/  HMMA.16816.F32 R20, R48.reuse, R4, R20 ;  /* 0x000000043014723c */ /* 0x050ff00000001814 */
[C---:B------:R-:W-:Y:S01]  /*15800*/  HMMA.16816.F32 R16, R48.reuse, R6, R16 ;  /* 0x000000063010723c */ /* 0x040fe20000001810 */
[----:B------:R-:W4:Y:S07]  /*15810*/  LDSM.16.M88.4 R4, [R57+0xa800] ;  /* 0x00a800003904783b */ /* 0x000f2e0000000200 */
[C---:B------:R-:W-:Y:S08]  /*15820*/  HMMA.16816.F32 R72, R48.reuse, R80, R72 ;  /* 0x000000503048723c */ /* 0x040ff00000001848 */
[C---:B------:R-:W-:Y:S01]  /*15830*/  HMMA.16816.F32 R68, R48.reuse, R82, R68 ;  /* 0x000000523044723c */ /* 0x040fe20000001844 */
[----:B------:R-:W4:Y:S07]  /*15840*/  LDSM.16.M88.4 R80, [R57+0xb000] ;  /* 0x00b000003950783b */ /* 0x000f2e0000000200 */
[C---:B------:R-:W-:Y:S08]  /*15850*/  HMMA.16816.F32 R64, R48.reuse, R76, R64 ;  /* 0x0000004c3040723c */ /* 0x040ff00000001840 */
[----:B------:R-:W-:Y:S01]  /*15860*/  HMMA.16816.F32 R52, R48, R78, R52 ;  /* 0x0000004e3034723c */ /* 0x000fe20000001834 */
[----:B------:R-:W4:Y:S04]  /*15870*/  LDSM.16.M88.4 R76, [R57+0xb800] ;  /* 0x00b80000394c783b */ /* 0x000f280000000200 */
[----:B------:R-:W-:Y:S03]  /*15880*/  LDSM.16.M88.4 R48, [R88+0x2000] ;  /* 0x002000005830783b */ /* 0x000fe60000000200 */
[C---:B--2---:R-:W-:Y:S08]  /*15890*/  HMMA.16816.F32 R28, R12.reuse, R44, R28 ;  /* 0x0000002c0c1c723c */ /* 0x044ff0000000181c */
[C---:B------:R-:W-:Y:S01]  /*158a0*/  HMMA.16816.F32 R24, R12.reuse, R46, R24 ;  /* 0x0000002e0c18723c */ /* 0x040fe20000001818 */
[----:B------:R-:W2:Y:S07]  /*158b0*/  LDSM.16.M88.4 R44, [R56+0xa000] ;  /* 0x00a00000382c783b */ /* 0x000eae0000000200 */
[C---:B------:R-:W-:Y:S08]  /*158c0*/  HMMA.16816.F32 R20, R12.reuse, R40, R20 ;  /* 0x000000280c14723c */ /* 0x040ff00000001814 */
[C---:B------:R-:W-:Y:S01]  /*158d0*/  HMMA.16816.F32 R16, R12.reuse, R42, R16 ;  /* 0x0000002a0c10723c */ /* 0x040fe20000001810 */
[----:B------:R-:W2:Y:S07]  /*158e0*/  LDSM.16.M88.4 R40, [R56+0xa800] ;  /* 0x00a800003828783b */ /* 0x000eae0000000200 */
[C---:B-1----:R-:W-:Y:S08]  /*158f0*/  HMMA.16816.F32 R72, R12.reuse, R36, R72 ;  /* 0x000000240c48723c */ /* 0x042ff00000001848 */
[C---:B------:R-:W-:Y:S01]  /*15900*/  HMMA.16816.F32 R68, R12.reuse, R38, R68 ;  /* 0x000000260c44723c */ /* 0x040fe20000001844 */
[----:B------:R-:W1:Y:S07]  /*15910*/  LDSM.16.M88.4 R36, [R56+0xb000] ;  /* 0x00b000003824783b */ /* 0x000e6e0000000200 */
[C---:B------:R-:W-:Y:S08]  /*15920*/  HMMA.16816.F32 R64, R12.reuse, R32, R64 ;  /* 0x000000200c40723c */ /* 0x040ff00000001840 */
[----:B------:R-:W-:Y:S01]  /*15930*/  HMMA.16816.F32 R52, R12, R34, R52 ;  /* 0x000000220c34723c */ /* 0x000fe20000001834 */
[----:B------:R-:W-:Y:S04]  /*15940*/  LDSM.16.M88.4 R12, [R93+0x4000] ;  /* 0x004000005d0c783b */ /* 0x000fe80000000200 */
[----:B------:R-:W-:Y:S03]  /*15950*/  LDSM.16.M88.4 R32, [R56+0xb800] ;  /* 0x00b800003820783b */ /* 0x000fe60000000200 */
[C---:B---3--:R-:W-:Y:S01]  /*15960*/  HMMA.16816.F32 R28, R84.reuse, R8, R28 ;  /* 0x00000008541c723c */ /* 0x048fe2000000181c */
[----:B------:R-:W-:Y:S07]  /*15970*/  LDSM.16.M88.4 R92, [R93+0x6000] ;  /* 0x006000005d5c783b */ /* 0x000fee0000000200 */
[C---:B------:R-:W-:Y:S01]  /*15980*/  HMMA.16816.F32 R24, R84.reuse, R10, R24 ;  /* 0x0000000a5418723c */ /* 0x040fe20000001818 */
[----:B------:R-:W3:Y:S07]  /*15990*/  LDSM.16.M88.4 R8, [R91+UR6+0xc000] ;  /* 0x00c000065b08783b */ /* 0x000eee0008000200 */
[C---:B----4-:R-:W-:Y:S08]  /*159a0*/  HMMA.16816.F32 R20, R84.reuse, R4, R20 ;  /* 0x000000045414723c */ /* 0x050ff00000001814 */
[C---:B------:R-:W-:Y:S01]  /*159b0*/  HMMA.16816.F32 R16, R84.reuse, R6, R16 ;  /* 0x000000065410723c */ /* 0x040fe20000001810 */
[----:B------:R-:W4:Y:S07]  /*159c0*/  LDSM.16.M88.4 R4, [R91+UR6+0xc800] ;  /* 0x00c800065b04783b */ /* 0x000f2e0008000200 */
[C---:B------:R-:W-:Y:S08]  /*159d0*/  HMMA.16816.F32 R72, R84.reuse, R80, R72 ;  /* 0x000000505448723c */ /* 0x040ff00000001848 */
[C---:B------:R-:W-:Y:S01]  /*159e0*/  HMMA.16816.F32 R68, R84.reuse, R82, R68 ;  /* 0x000000525444723c */ /* 0x040fe20000001844 */
[----:B------:R-:W-:Y:S07]  /*159f0*/  LDSM.16.M88.4 R80, [R57+0xf800] ;  /* 0x00f800003950783b */ /* 0x000fee0000000200 */
[C---:B------:R-:W-:Y:S08]  /*15a00*/  HMMA.16816.F32 R64, R84.reuse, R76, R64 ;  /* 0x0000004c5440723c */ /* 0x040ff00000001840 */
[----:B------:R-:W-:Y:S01]  /*15a10*/  HMMA.16816.F32 R52, R84, R78, R52 ;  /* 0x0000004e5434723c */ /* 0x000fe20000001834 */
[----:B------:R-:W-:Y:S07]  /*15a20*/  LDSM.16.M88.4 R76, [R91+UR6+0xd800] ;  /* 0x00d800065b4c783b */ /* 0x000fee0008000200 */
[C---:B--2---:R-:W-:Y:S08]  /*15a30*/  HMMA.16816.F32 R28, R48.reuse, R44, R28 ;  /* 0x0000002c301c723c */ /* 0x044ff0000000181c */
[C---:B------:R-:W-:Y:S01]  /*15a40*/  HMMA.16816.F32 R24, R48.reuse, R46, R24 ;  /* 0x0000002e3018723c */ /* 0x040fe20000001818 */
[----:B------:R-:W2:Y:S07]  /*15a50*/  LDSM.16.M88.4 R44, [R91+UR6+0xd000] ;  /* 0x00d000065b2c783b */ /* 0x000eae0008000200 */
[C---:B------:R-:W-:Y:S08]  /*15a60*/  HMMA.16816.F32 R20, R48.reuse, R40, R20 ;  /* 0x000000283014723c */ /* 0x040ff00000001814 */
[C---:B------:R-:W-:Y:S01]  /*15a70*/  HMMA.16816.F32 R16, R48.reuse, R42, R16 ;  /* 0x0000002a3010723c */ /* 0x040fe20000001810 */
[----:B------:R-:W-:Y:S07]  /*15a80*/  LDSM.16.M88.4 R40, [R62+0xd800] ;  /* 0x00d800003e28783b */ /* 0x000fee0000000200 */
[C---:B-1----:R-:W-:Y:S08]  /*15a90*/  HMMA.16816.F32 R72, R48.reuse, R36, R72 ;  /* 0x000000243048723c */ /* 0x042ff00000001848 */
[----:B------:R-:W-:Y:S01]  /*15aa0*/  HMMA.16816.F32 R68, R48, R38, R68 ;  /* 0x000000263044723c */ /* 0x000fe20000001844 */
[----:B------:R-:W-:Y:S07]  /*15ab0*/  LDSM.16.M88.4 R36, [R90+0x4000] ;  /* 0x004000005a24783b */ /* 0x000fee0000000200 */
[C---:B---3--:R-:W-:Y:S08]  /*15ac0*/  HMMA.16816.F32 R28, R12.reuse, R8, R28 ;  /* 0x000000080c1c723c */ /* 0x048ff0000000181c */
[----:B------:R-:W-:Y:S01]  /*15ad0*/  HMMA.16816.F32 R24, R12, R10, R24 ;  /* 0x0000000a0c18723c */ /* 0x000fe20000001818 */
[----:B------:R-:W1:Y:S07]  /*15ae0*/  LDSM.16.M88.4 R8, [R62+0xc800] ;  /* 0x00c800003e08783b */ /* 0x000e6e0000000200 */
[C---:B------:R-:W-:Y:S08]  /*15af0*/  HMMA.16816.F32 R64, R48.reuse, R32, R64 ;  /* 0x000000203040723c */ /* 0x040ff00000001840 */
[----:B------:R-:W-:Y:S01]  /*15b00*/  HMMA.16816.F32 R52, R48, R34, R52 ;  /* 0x000000223034723c */ /* 0x000fe20000001834 */
[----:B------:R-:W3:Y:S04]  /*15b10*/  LDSM.16.M88.4 R32, [R62+0xc000] ;  /* 0x00c000003e20783b */ /* 0x000ee80000000200 */
[----:B------:R-:W-:Y:S03]  /*15b20*/  LDSM.16.M88.4 R48, [R89+0x4000] ;  /* 0x004000005930783b */ /* 0x000fe60000000200 */
[C---:B----4-:R-:W-:Y:S08]  /*15b30*/  HMMA.16816.F32 R20, R12.reuse, R4, R20 ;  /* 0x000000040c14723c */ /* 0x050ff00000001814 */
[C---:B------:R-:W-:Y:S01]  /*15b40*/  HMMA.16816.F32 R16, R12.reuse, R6, R16 ;  /* 0x000000060c10723c */ /* 0x040fe20000001810 */
[----:B------:R-:W4:Y:S07]  /*15b50*/  LDSM.16.M88.4 R4, [R62+0xd000] ;  /* 0x00d000003e04783b */ /* 0x000f2e0000000200 */
[C---:B--2---:R-:W-:Y:S08]  /*15b60*/  HMMA.16816.F32 R72, R12.reuse, R44, R72 ;  /* 0x0000002c0c48723c */ /* 0x044ff00000001848 */
[C---:B------:R-:W-:Y:S01]  /*15b70*/  HMMA.16816.F32 R68, R12.reuse, R46, R68 ;  /* 0x0000002e0c44723c */ /* 0x040fe20000001844 */
[----:B------:R-:W2:Y:S07]  /*15b80*/  LDSM.16.M88.4 R44, [R57+0xc000] ;  /* 0x00c00000392c783b */ /* 0x000eae0000000200 */
[C---:B------:R-:W-:Y:S08]  /*15b90*/  HMMA.16816.F32 R64, R12.reuse, R76, R64 ;  /* 0x0000004c0c40723c */ /* 0x040ff00000001840 */
[----:B------:R-:W-:Y:S01]  /*15ba0*/  HMMA.16816.F32 R52, R12, R78, R52 ;  /* 0x0000004e0c34723c */ /* 0x000fe20000001834 */
[----:B------:R-:W2:Y:S04]  /*15bb0*/  LDSM.16.M88.4 R12, [R57+0xc800] ;  /* 0x00c80000390c783b */ /* 0x000ea80000000200 */
[----:B------:R-:W-:Y:S03]  /*15bc0*/  LDSM.16.M88.4 R76, [R91+UR6+0xe000] ;  /* 0x00e000065b4c783b */ /* 0x000fe60008000200 */
[C---:B-1----:R-:W-:Y:S08]  /*15bd0*/  HMMA.16816.F32 R20, R36.reuse, R8, R20 ;  /* 0x000000082414723c */ /* 0x042ff00000001814 */
[C---:B------:R-:W-:Y:S01]  /*15be0*/  HMMA.16816.F32 R16, R36.reuse, R10, R16 ;  /* 0x0000000a2410723c */ /* 0x040fe20000001810 */
[----:B------:R-:W1:Y:S07]  /*15bf0*/  LDSM.16.M88.4 R8, [R57+0xd000] ;  /* 0x00d000003908783b */ /* 0x000e6e0000000200 */
[C---:B---3--:R-:W-:Y:S08]  /*15c00*/  HMMA.16816.F32 R28, R36.reuse, R32, R28 ;  /* 0x00000020241c723c */ /* 0x048ff0000000181c */
[C---:B------:R-:W-:Y:S01]  /*15c10*/  HMMA.16816.F32 R24, R36.reuse, R34, R24 ;  /* 0x000000222418723c */ /* 0x040fe20000001818 */
[----:B------:R-:W-:Y:S07]  /*15c20*/  LDSM.16.M88.4 R32, [R56+0xc000] ;  /* 0x00c000003820783b */ /* 0x000fee0000000200 */
[C---:B----4-:R-:W-:Y:S08]  /*15c30*/  HMMA.16816.F32 R72, R36.reuse, R4, R72 ;  /* 0x000000042448723c */ /* 0x050ff00000001848 */
[C---:B------:R-:W-:Y:S01]  /*15c40*/  HMMA.16816.F32 R68, R36.reuse, R6, R68 ;  /* 0x000000062444723c */ /* 0x040fe20000001844 */
[----:B------:R-:W3:Y:S07]  /*15c50*/  LDSM.16.M88.4 R4, [R57+0xd800] ;  /* 0x00d800003904783b */ /* 0x000eee0000000200 */
        /* <DEDUP_REMOVED lines=9> */
[----:B------:R-:W4:Y:S07]  /*15cf0*/  LDSM.16.M88.4 R12, [R56+0xd800] ;  /* 0x00d80000380c783b */ /* 0x000f2e0000000200 */
[C---:B-1----:R-:W-:Y:S08]  /*15d00*/  HMMA.16816.F32 R72, R48.reuse, R8, R72 ;  /* 0x000000083048723c */ /* 0x042ff00000001848 */
[C---:B------:R-:W-:Y:S01]  /*15d10*/  HMMA.16816.F32 R68, R48.reuse, R10, R68 ;  /* 0x0000000a3044723c */ /* 0x040fe20000001844 */
[----:B------:R-:W1:Y:S07]  /*15d20*/  LDSM.16.M88.4 R8, [R91+UR6+0xe800] ;  /* 0x00e800065b08783b */ /* 0x000e6e0008000200 */
[C---:B---3--:R-:W-:Y:S08]  /*15d30*/  HMMA.16816.F32 R64, R48.reuse, R4, R64 ;  /* 0x000000043040723c */ /* 0x048ff00000001840 */
[----:B------:R-:W-:Y:S01]  /*15d40*/  HMMA.16816.F32 R52, R48, R6, R52 ;  /* 0x000000063034723c */ /* 0x000fe20000001834 */
[----:B------:R-:W3:Y:S04]  /*15d50*/  LDSM.16.M88.4 R4, [R91+UR6+0xf000] ;  /* 0x00f000065b04783b */ /* 0x000ee80008000200 */
[----:B------:R-:W-:Y:S03]  /*15d60*/  LDSM.16.M88.4 R48, [R89+0x6000] ;  /* 0x006000005930783b */ /* 0x000fe60000000200 */
[C---:B--2---:R-:W-:Y:S08]  /*15d70*/  HMMA.16816.F32 R20, R36.reuse, R44, R20 ;  /* 0x0000002c2414723c */ /* 0x044ff00000001814 */
[C---:B------:R-:W-:Y:S01]  /*15d80*/  HMMA.16816.F32 R16, R36.reuse, R46, R16 ;  /* 0x0000002e2410723c */ /* 0x040fe20000001810 */
[----:B------:R-:W-:Y:S07]  /*15d90*/  LDSM.16.M88.4 R44, [R62+0xf800] ;  /* 0x00f800003e2c783b */ /* 0x000fee0000000200 */
[C---:B----4-:R-:W-:Y:S08]  /*15da0*/  HMMA.16816.F32 R64, R36.reuse, R12, R64 ;  /* 0x0000000c2440723c */ /* 0x050ff00000001840 */
[C---:B------:R-:W-:Y:S01]  /*15db0*/  HMMA.16816.F32 R52, R36.reuse, R14, R52 ;  /* 0x0000000e2434723c */ /* 0x040fe20000001834 */
[----:B------:R-:W2:Y:S07]  /*15dc0*/  LDSM.16.M88.4 R12, [R91+UR6+0xf800] ;  /* 0x00f800065b0c783b */ /* 0x000eae0008000200 */
        /* <DEDUP_REMOVED lines=14> */
[C---:B------:R-:W-:Y:S08]  /*15eb0*/  HMMA.16816.F32 R24, R92.reuse, R78, R24 ;  /* 0x0000004e5c18723c */ /* 0x040ff00000001818 */
[C---:B--2---:R-:W-:Y:S01]  /*15ec0*/  HMMA.16816.F32 R76, R92.reuse, R12, R64 ;  /* 0x0000000c5c4c723c */ /* 0x044fe20000001840 */
[----:B------:R-:W2:Y:S07]  /*15ed0*/  LDSM.16.M88.4 R64, [R57+0xe800] ;  /* 0x00e800003940783b */ /* 0x000eae0000000200 */
[----:B------:R-:W-:Y:S01]  /*15ee0*/  HMMA.16816.F32 R52, R92, R14, R52 ;  /* 0x0000000e5c34723c */ /* 0x000fe20000001834 */
[----:B------:R-:W2:Y:S04]  /*15ef0*/  LDSM.16.M88.4 R12, [R57+0xf000] ;  /* 0x00f00000390c783b */ /* 0x000ea80000000200 */
[----:B------:R-:W-:Y:S03]  /*15f00*/  LDSM.16.M88.4 R92, [R56+0xe000] ;  /* 0x00e00000385c783b */ /* 0x000fe60000000200 */
[C---:B----4-:R-:W-:Y:S01]  /*15f10*/  HMMA.16816.F32 R84, R36.reuse, R32, R28 ;  /* 0x000000202454723c */ /* 0x050fe2000000181c */
[----:B------:R-:W4:Y:S07]  /*15f20*/  LDSM.16.M88.4 R28, [R88+0x6000] ;  /* 0x00600000581c783b */ /* 0x000f2e0000000200 */
[C---:B------:R-:W-:Y:S08]  /*15f30*/  HMMA.16816.F32 R24, R36.reuse, R34, R24 ;  /* 0x000000222418723c */ /* 0x040ff00000001818 */
[C---:B-1----:R-:W-:Y:S08]  /*15f40*/  HMMA.16816.F32 R20, R36.reuse, R8, R20 ;  /* 0x000000082414723c */ /* 0x042ff00000001814 */
[C---:B------:R-:W-:Y:S01]  /*15f50*/  HMMA.16816.F32 R16, R36.reuse, R10, R16 ;  /* 0x0000000a2410723c */ /* 0x040fe20000001810 */
[----:B------:R-:W1:Y:S07]  /*15f60*/  LDSM.16.M88.4 R8, [R56+0xe800] ;  /* 0x00e800003808783b */ /* 0x000e6e0000000200 */
[C---:B------:R-:W-:Y:S08]  /*15f70*/  HMMA.16816.F32 R72, R36.reuse, R40, R72 ;  /* 0x000000282448723c */ /* 0x040ff00000001848 */
[----:B------:R-:W-:Y:S08]  /*15f80*/  HMMA.16816.F32 R68, R36, R42, R68 ;  /* 0x0000002a2444723c */ /* 0x000ff00000001844 */
[C---:B---3--:R-:W-:Y:S08]  /*15f90*/  HMMA.16816.F32 R84, R48.reuse, R4, R84 ;  /* 0x000000043054723c */ /* 0x048ff00000001854 */
[----:B------:R-:W-:Y:S01]  /*15fa0*/  HMMA.16816.F32 R24, R48, R6, R24 ;  /* 0x000000063018723c */ /* 0x000fe20000001818 */
[----:B------:R-:W3:Y:S07]  /*15fb0*/  LDSM.16.M88.4 R4, [R56+0xf000] ;  /* 0x00f000003804783b */ /* 0x000eee0000000200 */
[C---:B------:R-:W-:Y:S08]  /*15fc0*/  HMMA.16816.F32 R76, R36.reuse, R44, R76 ;  /* 0x0000002c244c723c */ /* 0x040ff0000000184c */
[----:B------:R-:W-:Y:S01]  /*15fd0*/  HMMA.16816.F32 R52, R36, R46, R52 ;  /* 0x0000002e2434723c */ /* 0x000fe20000001834 */
[----:B------:R-:W-:-:S04]  /*15fe0*/  IMAD.IADD R36, R58, 0x1, R61 ;  /* 0x000000013a247824 */ /* 0x000fc800078e023d */
[C---:B------:R-:W-:Y:S01]  /*15ff0*/  VIADD R32, R36.reuse, 0x8 ;  /* 0x0000000824207836 */ /* 0x040fe20000000000 */
[CC--:B------:R-:W-:Y:S01]  /*16000*/  ISETP.GE.AND P1, PT, R36.reuse, R63.reuse, PT ;  /* 0x0000003f2400720c */ /* 0x0c0fe20003f26270 */
[----:B------:R-:W-:Y:S01]  /*16010*/  VIADD R34, R36, 0x10 ;  /* 0x0000001024227836 */ /* 0x000fe20000000000 */
[----:B--2---:R-:W-:Y:S02]  /*16020*/  HMMA.16816.F32 R20, R48, R64, R20 ;  /* 0x000000403014723c */ /* 0x004fe40000001814 */
[-C--:B------:R-:W-:Y:S01]  /*16030*/  ISETP.GE.AND P6, PT, R32, R63.reuse, PT ;  /* 0x0000003f2000720c */ /* 0x080fe20003fc6270 */
[----:B------:R-:W-:Y:S01]  /*16040*/  VIADD R32, R36, 0x9 ;  /* 0x0000000924207836 */ /* 0x000fe20000000000 */
[----:B------:R-:W-:-:S04]  /*16050*/  ISETP.GE.AND P3, PT, R34, R63, PT ;  /* 0x0000003f2200720c */ /* 0x000fc80003f66270 */
[----:B------:R-:W-:Y:S01]  /*16060*/  HMMA.16816.F32 R72, R48, R12, R72 ;  /* 0x0000000c3048723c */ /* 0x000fe20000001848 */
[----:B------:R-:W-:Y:S01]  /*16070*/  VIADD R12, R36, 0x1 ;  /* 0x00000001240c7836 */ /* 0x000fe20000000000 */
[----:B------:R-:W-:-:S04]  /*16080*/  ISETP.GE.AND P5, PT, R32, R63, PT ;  /* 0x0000003f2000720c */ /* 0x000fc80003fa6270 */
[----:B------:R-:W-:Y:S02]  /*16090*/  ISETP.GE.AND P4, PT, R12, R63, PT ;  /* 0x0000003f0c00720c */ /* 0x000fe40003f86270 */
[C---:B------:R-:W-:Y:S08]  /*160a0*/  HMMA.16816.F32 R16, R48.reuse, R66, R16 ;  /* 0x000000423010723c */ /* 0x040ff00000001810 */
[----:B------:R-:W-:Y:S01]  /*160b0*/  HMMA.16816.F32 R68, R48, R14, R68 ;  /* 0x0000000e3044723c */ /* 0x000fe20000001844 */
[----:B------:R-:W2:Y:S01]  /*160c0*/  LDSM.16.M88.4 R12, [R56+0xf800] ;  /* 0x00f80000380c783b */ /* 0x000ea20000000200 */
[----:B------:R-:W-:-:S06]  /*160d0*/  DEPBAR.LE SB0, 0x0 ;  /* 0x000080000000791a */ /* 0x000fcc0000000000 */
[C---:B----4-:R-:W-:Y:S08]  /*160e0*/  HMMA.16816.F32 R84, R28.reuse, R92, R84 ;  /* 0x0000005c1c54723c */ /* 0x050ff00000001854 */
[----:B-1----:R-:W-:Y:S01]  /*160f0*/  HMMA.16816.F32 R20, R28, R8, R20 ;  /* 0x000000081c14723c */ /* 0x002fe20000001814 */
[----:B------:R-:W-:-:S07]  /*16100*/  VIADD R8, R36, 0x11 ;  /* 0x0000001124087836 */ /* 0x000fce0000000000 */
[C---:B------:R-:W-:Y:S03]  /*16110*/  HMMA.16816.F32 R24, R28.reuse, R94, R24 ;  /* 0x0000005e1c18723c */ /* 0x040fe60000001818 */
[----:B------:R-:W-:Y:S02]  /*16120*/  FSEL R37, R86, -INF , !P1 ;  /* 0xff80000056257808 */ /* 0x000fe40004800000 */
[----:B------:R-:W-:Y:S02]  /*16130*/  FSEL R41, R84, -INF , !P1 ;  /* 0xff80000054297808 */ /* 0x000fe40004800000 */
[----:B------:R-:W-:Y:S01]  /*16140*/  ISETP.GE.AND P1, PT, R8, R63, PT ;  /* 0x0000003f0800720c */ /* 0x000fe20003f26270 */
[----:B------:R-:W-:Y:S01]  /*16150*/  HMMA.16816.F32 R32, R28, R10, R16 ;  /* 0x0000000a1c20723c */ /* 0x000fe20000001810 */
[C---:B------:R-:W-:Y:S01]  /*16160*/  VIADD R10, R36.reuse, 0x18 ;  /* 0x00000018240a7836 */ /* 0x040fe20000000000 */
[----:B------:R-:W-:Y:S01]  /*16170*/  FSEL R87, R87, -INF , !P4 ;  /* 0xff80000057577808 */ /* 0x000fe20006000000 */
[----:B------:R-:W-:Y:S01]  /*16180*/  VIADD R8, R36, 0x19 ;  /* 0x0000001924087836 */ /* 0x000fe20000000000 */
[----:B------:R-:W-:-:S02]  /*16190*/  FSEL R9, R22, -INF , !P3 ;  /* 0xff80000016097808 */ /* 0x000fc40005800000 */
[----:B------:R-:W-:Y:S02]  /*161a0*/  FSEL R11, R20, -INF , !P3 ;  /* 0xff800000140b7808 */ /* 0x000fe40005800000 */
[C---:B------:R-:W-:Y:S01]  /*161b0*/  HMMA.16816.F32 R76, R48.reuse, R80, R76 ;  /* 0x00000050304c723c */ /* 0x040fe2000000184c */
[----:B------:R-:W-:Y:S02]  /*161c0*/  FSEL R85, R85, -INF , !P4 ;  /* 0xff80000055557808 */ /* 0x000fe40006000000 */
[-C--:B------:R-:W-:Y:S02]  /*161d0*/  ISETP.GE.AND P4, PT, R10, R63.reuse, PT ;  /* 0x0000003f0a00720c */ /* 0x080fe40003f86270 */
[----:B------:R-:W-:Y:S02]  /*161e0*/  FSEL R39, R26, -INF , !P6 ;  /* 0xff8000001a277808 */ /* 0x000fe40007000000 */
[----:B------:R-:W-:Y:S01]  /*161f0*/  FSEL R43, R24, -INF , !P6 ;  /* 0xff800000182b7808 */ /* 0x000fe20007000000 */
[----:B------:R-:W-:Y:S01]  /*16200*/  HMMA.16816.F32 R52, R48, R82, R52 ;  /* 0x000000523034723c */ /* 0x000fe20000001834 */
[----:B------:R-:W-:Y:S01]  /*16210*/  ISETP.GE.AND P6, PT, R8, R63, PT ;  /* 0x0000003f0800720c */ /* 0x000fe20003fc6270 */
[----:B------:R-:W-:Y:S01]  /*16220*/  VIADD R8, R36, 0x20 ;  /* 0x0000002024087836 */ /* 0x000fe20000000000 */
[----:B------:R-:W-:-:S02]  /*16230*/  FSEL R19, R23, -INF , !P1 ;  /* 0xff80000017137808 */ /* 0x000fc40004800000 */
[----:B------:R-:W-:Y:S02]  /*16240*/  FSEL R17, R34, -INF , !P4 ;  /* 0xff80000022117808 */ /* 0x000fe40006000000 */
[----:B------:R-:W-:Y:S01]  /*16250*/  FSEL R23, R32, -INF , !P4 ;  /* 0xff80000020177808 */ /* 0x000fe20006000000 */
[----:B---3--:R-:W-:Y:S01]  /*16260*/  HMMA.16816.F32 R68, R28, R6, R68 ;  /* 0x000000061c44723c */ /* 0x008fe20000001844 */
[----:B------:R-:W-:Y:S01]  /*16270*/  FSEL R49, R25, -INF , !P5 ;  /* 0xff80000019317808 */ /* 0x000fe20006800000 */
[----:B------:R-:W-:Y:S01]  /*16280*/  VIADD R6, R36, 0x28 ;  /* 0x0000002824067836 */ /* 0x000fe20000000000 */
[----:B------:R-:W-:-:S05]  /*16290*/  FSEL R25, R33, -INF , !P6 ;  /* 0xff80000021197808 */ /* 0x000fca0007000000 */
[C---:B------:R-:W-:Y:S01]  /*162a0*/  HMMA.16816.F32 R72, R28.reuse, R4, R72 ;  /* 0x000000041c48723c */ /* 0x040fe20000001848 */
[----:B------:R-:W-:Y:S01]  /*162b0*/  VIADD R4, R36, 0x21 ;  /* 0x0000002124047836 */ /* 0x000fe20000000000 */
[----:B------:R-:W-:Y:S01]  /*162c0*/  FSEL R5, R27, -INF , !P5 ;  /* 0xff8000001b057808 */ /* 0x000fe20006800000 */
[----:B------:R-:W-:Y:S01]  /*162d0*/  BAR.SYNC.DEFER_BLOCKING 0x0 ;  /* 0x0000000000007b1d */ /* 0x000fe20000010000 */
[-C--:B------:R-:W-:Y:S02]  /*162e0*/  ISETP.GE.AND P5, PT, R8, R63.reuse, PT ;  /* 0x0000003f0800720c */ /* 0x080fe40003fa6270 */
[-C--:B------:R-:W-:Y:S01]  /*162f0*/  ISETP.GE.AND P3, PT, R4, R63.reuse, PT ;  /* 0x0000003f0400720c */ /* 0x080fe20003f66270 */
[----:B------:R-:W-:Y:S01]  /*16300*/  VIADD R4, R36, 0x29 ;  /* 0x0000002924047836 */ /* 0x000fe20000000000 */
[C---:B--2---:R-:W-:Y:S01]  /*16310*/  HMMA.16816.F32 R76, R28.reuse, R12, R76 ;  /* 0x0000000c1c4c723c */ /* 0x044fe2000000184c */
[----:B------:R-:W-:Y:S02]  /*16320*/  FSEL R27, R21, -INF , !P1 ;  /* 0xff800000151b7808 */ /* 0x000fe40004800000 */
[-C--:B------:R-:W-:Y:S01]  /*16330*/  ISETP.GE.AND P1, PT, R6, R63.reuse, PT ;  /* 0x0000003f0600720c */ /* 0x080fe20003f26270 */
[----:B------:R-:W-:Y:S01]  /*16340*/  VIADD R6, R36, 0x30 ;  /* 0x0000003024067836 */ /* 0x000fe20000000000 */
[----:B------:R-:W-:Y:S01]  /*16350*/  ISETP.GE.AND P4, PT, R4, R63, PT ;  /* 0x0000003f0400720c */ /* 0x000fe20003f86270 */
[----:B------:R-:W-:Y:S01]  /*16360*/  VIADD R4, R36, 0x31 ;  /* 0x0000003124047836 */ /* 0x000fe20000000000 */
[----:B------:R-:W-:Y:S01]  /*16370*/  FSEL R21, R35, -INF , !P6 ;  /* 0xff80000023157808 */ /* 0x000fe20007000000 */
[----:B------:R-:W-:Y:S01]  /*16380*/  HMMA.16816.F32 R52, R28, R14, R52 ;  /* 0x0000000e1c34723c */ /* 0x000fe20000001834 */
[----:B------:R-:W-:-:S02]  /*16390*/  FSEL R177, R71, -INF , !P4 ;  /* 0xff80000047b17808 */ /* 0x000fc40006000000 */
[----:B------:R-:W-:Y:S02]  /*163a0*/  FSEL R197, R69, -INF , !P4 ;  /* 0xff80000045c57808 */ /* 0x000fe40006000000 */
[----:B------:R-:W-:Y:S02]  /*163b0*/  ISETP.NE.AND P4, PT, R166, 0x1, PT ;  /* 0x00000001a600780c */ /* 0x000fe40003f85270 */
[----:B------:R-:W-:Y:S02]  /*163c0*/  FSEL R205, R74, -INF , !P5 ;  /* 0xff8000004acd7808 */ /* 0x000fe40006800000 */
[----:B------:R-:W-:Y:S02]  /*163d0*/  FSEL R223, R72, -INF , !P5 ;  /* 0xff80000048df7808 */ /* 0x000fe40006800000 */
[----:B------:R-:W-:Y:S01]  /*163e0*/  ISETP.GE.AND P5, PT, R4, R63, PT ;  /* 0x0000003f0400720c */ /* 0x000fe20003fa6270 */
[C---:B------:R-:W-:Y:S01]  /*163f0*/  VIADD R4, R36.reuse, 0x38 ;  /* 0x0000003824047836 */ /* 0x040fe20000000000 */
[----:B------:R-:W-:Y:S01]  /*16400*/  FSEL R203, R75, -INF , !P3 ;  /* 0xff8000004bcb7808 */ /* 0x000fe20005800000 */
[----:B------:R-:W-:Y:S01]  /*16410*/  VIADD R36, R36, 0x39 ;  /* 0x0000003924247836 */ /* 0x000fe20000000000 */
[----:B------:R-:W-:-:S02]  /*16420*/  FSEL R195, R73, -INF , !P3 ;  /* 0xff80000049c37808 */ /* 0x000fc40005800000 */
[----:B------:R-:W-:Y:S02]  /*16430*/  FSEL R179, R70, -INF , !P1 ;  /* 0xff80000046b37808 */ /* 0x000fe40004800000 */
[----:B------:R-:W-:Y:S02]  /*16440*/  FSEL R217, R68, -INF , !P1 ;  /* 0xff80000044d97808 */ /* 0x000fe40004800000 */
[-C--:B------:R-:W-:Y:S02]  /*16450*/  ISETP.GE.AND P6, PT, R6, R63.reuse, PT ;  /* 0x0000003f0600720c */ /* 0x080fe40003fc6270 */
[-C--:B------:R-:W-:Y:S02]  /*16460*/  ISETP.GE.AND P3, PT, R4, R63.reuse, PT ;  /* 0x0000003f0400720c */ /* 0x080fe40003f66270 */
[----:B------:R-:W-:Y:S02]  /*16470*/  ISETP.GE.AND P1, PT, R36, R63, PT ;  /* 0x0000003f2400720c */ /* 0x000fe40003f26270 */
        /* <DEDUP_REMOVED lines=8> */
[----:B------:R-:W-:Y:S06]  /*16500*/  @!P4 BRA `(.L_x_3612) ;  /* 0x000000040094c947 */ /* 0x000fec0003800000 */
        /* <DEDUP_REMOVED lines=12> */
.L_x_3613:
[----:B------:R-:W1:Y:S01]  /*165d0*/  LDC R7, c[0x0][0x4f0] ;  /* 0x00013c00ff077b82 */ /* 0x000e620000000800 */
[----:B------:R-:W-:Y:S01]  /*165e0*/  IADD3 R12, PT, PT, R165, -0x80, RZ ;  /* 0xffffff80a50c7810 */ /* 0x000fe20007ffe0ff */
[----:B------:R-:W2:Y:S01]  /*165f0*/  LDCU.64 UR10, c[0x0][0x3b8] ;  /* 0x00007700ff0a77ac */ /* 0x000ea20008000a00 */
[----:B------:R-:W-:Y:S02]  /*16600*/  IABS R8, R58 ;  /* 0x0000003a00087213 */ /* 0x000fe40000000000 */
[----:B------:R-:W-:Y:S01]  /*16610*/  IABS R6, R12 ;  /* 0x0000000c00067213 */ /* 0x000fe20000000000 */
[----:B------:R-:W3:Y:S01]  /*16620*/  LDCU.64 UR8, c[0x0][0x3a0] ;  /* 0x00007400ff0877ac */ /* 0x000ee20008000a00 */
[-C--:B-1----:R-:W-:Y:S02]  /*16630*/  IABS R4, R7.reuse ;  /* 0x0000000700047213 */ /* 0x082fe40000000000 */
[-C--:B------:R-:W-:Y:S02]  /*16640*/  LOP3.LUT R12, R12, R7.reuse, RZ, 0x3c, !PT ;  /* 0x000000070c0c7212 */ /* 0x080fe400078e3cff */
[----:B------:R-:W1:Y:S01]  /*16650*/  I2F.RP R10, R4 ;  /* 0x00000004000a7306 */ /* 0x000e620000209400 */
[----:B------:R-:W-:-:S07]  /*16660*/  LOP3.LUT R58, R58, R7, RZ, 0x3c, !PT ;  /* 0x000000073a3a7212 */ /* 0x000fce00078e3cff */
        /* <DEDUP_REMOVED lines=15> */
[----:B------:R-:W-:Y:S01]  /*16760*/  @!P3 IMAD.IADD R13, R13, 0x1, -R4 ;  /* 0x000000010d0db824 */ /* 0x000fe200078e0a04 */
[----:B------:R-:W-:Y:S01]  /*16770*/  @!P3 IADD3 R10, PT, PT, R10, 0x1, RZ ;  /* 0x000000010a0ab810 */ /* 0x000fe20007ffe0ff */
[----:B------:R-:W-:Y:S01]  /*16780*/  @!P1 VIADD R14, R14, 0x1 ;  /* 0x000000010e0e9836 */ /* 0x000fe20000000000 */
[-C--:B------:R-:W-:Y:S02]  /*16790*/  @!P1 IADD3 R15, PT, PT, R15, -R4.reuse, RZ ;  /* 0x800000040f0f9210 */ /* 0x080fe40007ffe0ff */
[-C--:B------:R-:W-:Y:S02]  /*167a0*/  ISETP.GE.U32.AND P5, PT, R13, R4.reuse, PT ;  /* 0x000000040d00720c */ /* 0x080fe40003fa6070 */
[----:B------:R-:W-:Y:S02]  /*167b0*/  ISETP.GE.U32.AND P6, PT, R15, R4, PT ;  /* 0x000000040f00720c */ /* 0x000fe40003fc6070 */
[----:B------:R-:W-:Y:S02]  /*167c0*/  ISETP.GE.AND P1, PT, R12, RZ, PT ;  /* 0x000000ff0c00720c */ /* 0x000fe40003f26270 */
[----:B------:R-:W-:-:S02]  /*167d0*/  ISETP.GE.AND P3, PT, R58, RZ, PT ;  /* 0x000000ff3a00720c */ /* 0x000fc40003f66270 */
[----:B------:R-:W-:-:S05]  /*167e0*/  LOP3.LUT R13, RZ, R7, RZ, 0x33, !PT ;  /* 0x00000007ff0d7212 */ /* 0x000fca00078e33ff */
[----:B------:R-:W-:Y:S01]  /*167f0*/  @P5 VIADD R10, R10, 0x1 ;  /* 0x000000010a0a5836 */ /* 0x000fe20000000000 */
[----:B------:R-:W-:Y:S02]  /*16800*/  ISETP.NE.AND P5, PT, R7, RZ, PT ;  /* 0x000000ff0700720c */ /* 0x000fe40003fa5270 */
[----:B------:R-:W-:Y:S01]  /*16810*/  @P6 IADD3 R14, PT, PT, R14, 0x1, RZ ;  /* 0x000000010e0e6810 */ /* 0x000fe20007ffe0ff */
[----:B------:R-:W-:-:S03]  /*16820*/  @!P1 IMAD.MOV R10, RZ, RZ, -R10 ;  /* 0x000000ffff0a9224 */ /* 0x000fc600078e0a0a */
[----:B------:R-:W-:Y:S02]  /*16830*/  @!P3 IADD3 R14, PT, PT, -R14, RZ, RZ ;  /* 0x000000ff0e0eb210 */ /* 0x000fe40007ffe1ff */
[C---:B------:R-:W-:Y:S02]  /*16840*/  SEL R6, R13.reuse, R10, !P5 ;  /* 0x0000000a0d067207 */ /* 0x040fe40006800000 */
[----:B------:R-:W-:-:S03]  /*16850*/  SEL R13, R13, R14, !P5 ;  /* 0x0000000e0d0d7207 */ /* 0x000fc60006800000 */
[----:B------:R-:W-:-:S04]  /*16860*/  IMAD.WIDE R14, R6, 0x4, R230 ;  /* 0x00000004060e7825 */ /* 0x000fc800078e02e6 */
[C---:B------:R-:W-:Y:S02]  /*16870*/  IMAD.WIDE R28, R13.reuse, 0x4, R230 ;  /* 0x000000040d1c7825 */ /* 0x040fe400078e02e6 */
[----:B------:R-:W4:Y:S04]  /*16880*/  LDG.E R15, desc[UR4][R14.64] ;  /* 0x000000040e0f7981 */ /* 0x000f28000c1e1900 */
[----:B------:R-:W4:Y:S01]  /*16890*/  LDG.E R4, desc[UR4][R28.64] ;  /* 0x000000041c047981 */ /* 0x000f22000c1e1900 */
[----:B------:R-:W-:-:S04]  /*168a0*/  IMAD.IADD R6, R13, 0x1, -R6 ;  /* 0x000000010d067824 */ /* 0x000fc800078e0a06 */
[----:B------:R-:W-:-:S04]  /*168b0*/  IMAD R7, R6, R7, -0x40 ;  /* 0xffffffc006077424 */ /* 0x000fc800078e0207 */
[----:B--2---:R-:W-:Y:S01]  /*168c0*/  IMAD.WIDE.U32 R12, R7, UR10, RZ ;  /* 0x0000000a070c7c25 */ /* 0x004fe2000f8e00ff */
[----:B------:R-:W-:-:S05]  /*168d0*/  SHF.R.S32.HI R6, RZ, 0x1f, R7 ;  /* 0x0000001fff067819 */ /* 0x000fca0000011407 */
[----:B------:R-:W-:-:S04]  /*168e0*/  IMAD R6, R6, UR10, RZ ;  /* 0x0000000a06067c24 */ /* 0x000fc8000f8e02ff */
[----:B------:R-:W-:-:S04]  /*168f0*/  IMAD R6, R7, UR11, R6 ;  /* 0x0000000b07067c24 */ /* 0x000fc8000f8e0206 */
[----:B------:R-:W-:Y:S01]  /*16900*/  IMAD.IADD R13, R13, 0x1, R6 ;  /* 0x000000010d0d7824 */ /* 0x000fe200078e0206 */
[----:B----4-:R-:W-:-:S04]  /*16910*/  IADD3 R4, PT, PT, R15, -R4, RZ ;  /* 0x800000040f047210 */ /* 0x010fc80007ffe0ff */
[----:B------:R-:W-:Y:S01]  /*16920*/  SHF.R.S32.HI R7, RZ, 0x1f, R4 ;  /* 0x0000001fff077819 */ /* 0x000fe20000011404 */
[----:B---3--:R-:W-:-:S04]  /*16930*/  IMAD.WIDE.U32 R12, R4, UR8, R12 ;  /* 0x00000008040c7c25 */ /* 0x008fc8000f8e000c */
[----:B------:R-:W-:Y:S01]  /*16940*/  IMAD R7, R7, UR8, RZ ;  /* 0x0000000807077c24 */ /* 0x000fe2000f8e02ff */
[----:B------:R-:W-:-:S03]  /*16950*/  LEA R226, P1, R12, R226, 0x1 ;  /* 0x000000e20ce27211 */ /* 0x000fc600078208ff */
[----:B------:R-:W-:-:S05]  /*16960*/  IMAD R7, R4, UR9, R7 ;  /* 0x0000000904077c24 */ /* 0x000fca000f8e0207 */
[----:B------:R-:W-:-:S04]  /*16970*/  IADD3 R7, PT, PT, R13, R7, RZ ;  /* 0x000000070d077210 */ /* 0x000fc80007ffe0ff */
[----:B------:R-:W-:-:S07]  /*16980*/  LEA.HI.X R227, R12, R227, R7, 0x1, P1 ;  /* 0x000000e30ce37211 */ /* 0x000fce00008f0c07 */
.L_x_3614:
[----:B------:R-:W1:Y:S01]  /*16990*/  LDCU UR7, c[0x0][0x3bc] ;  /* 0x00007780ff0777ac */ /* 0x000e620008000800 */
[C---:B------:R-:W-:Y:S01]  /*169a0*/  LEA R6, P1, R59.reuse, R226, 0x1 ;  /* 0x000000e23b067211 */ /* 0x040fe200078208ff */
[----:B------:R-:W-:Y:S01]  /*169b0*/  @!PT LDS RZ, [RZ] ;  /* 0x00000000fffff984 */ /* 0x000fe20000000800 */
[----:B------:R-:W-:Y:S01]  /*169c0*/  @!PT LDS RZ, [RZ] ;  /* 0x00000000fffff984 */ /* 0x000fe20000000800 */
[----:B------:R-:W-:Y:S01]  /*169d0*/  @!PT LDS RZ, [RZ] ;  /* 0x00000000fffff984 */ /* 0x000fe20000000800 */
[----:B------:R2:W-:Y:S01]  /*169e0*/  LDGSTS.E.BYPASS.LTC128B.128 [R239+0x8000], desc[UR4][R226.64] ;  /* 0x08000000e2ef7fae */ /* 0x0005e2000b981a04 */
[----:B------:R-:W-:Y:S02]  /*169f0*/  USHF.L.U32 UR8, UR10, 0x5, URZ ;  /* 0x000000050a087899 */ /* 0x000fe400080006ff */
[----:B------:R-:W-:Y:S01]  /*16a00*/  LEA.HI.X R7, R59, R227, R60, 0x1, P1 ;  /* 0x000000e33b077211 */ /* 0x000fe200008f0c3c */
[----:B------:R2:W-:Y:S03]  /*16a10*/  LDGSTS.E.BYPASS.LTC128B.128 [R239+0xa000], desc[UR4][R226.64+0x80] ;  /* 0x0a000080e2ef7fae */ /* 0x0005e6000b981a04 */
[----:B------:R-:W-:Y:S01]  /*16a20*/  IADD3 R14, P1, PT, R6, UR8, RZ ;  /* 0x00000008060e7c10 */ /* 0x000fe2000ff3e0ff */
[----:B------:R2:W-:Y:S04]  /*16a30*/  LDGSTS.E.BYPASS.LTC128B.128 [R239+0xc000], desc[UR4][R226.64+0x100] ;  /* 0x0c000100e2ef7fae */ /* 0x0005e8000b981a04 */
[----:B------:R2:W-:Y:S01]  /*16a40*/  LDGSTS.E.BYPASS.LTC128B.128 [R239+0xe000], desc[UR4][R226.64+0x180] ;  /* 0x0e000180e2ef7fae */ /* 0x0005e2000b981a04 */
[----:B-1----:R-:W-:-:S03]  /*16a50*/  USHF.L.U64.HI UR7, UR10, 0x5, UR7 ;  /* 0x000000050a077899 */ /* 0x002fc60008010207 */
[----:B------:R2:W-:Y:S04]  /*16a60*/  LDGSTS.E.BYPASS.LTC128B.128 [R239+0x8800], desc[UR4][R6.64] ;  /* 0x0880000006ef7fae */ /* 0x0005e8000b981a04 */
[----:B------:R2:W-:Y:S01]  /*16a70*/  LDGSTS.E.BYPASS.LTC128B.128 [R239+0xa800], desc[UR4][R6.64+0x80] ;  /* 0x0a80008006ef7fae */ /* 0x0005e2000b981a04 */
[----:B------:R-:W-:Y:S02]  /*16a80*/  IADD3.X R15, PT, PT, R7, UR7, RZ, P1, !PT ;  /* 0x00000007070f7c10 */ /* 0x000fe40008ffe4ff */
[----:B------:R-:W-:Y:S01]  /*16a90*/  IADD3 R12, P1, PT, R14, UR8, RZ ;  /* 0x000000080e0c7c10 */ /* 0x000fe2000ff3e0ff */
[----:B------:R2:W-:Y:S03]  /*16aa0*/  LDGSTS.E.BYPASS.LTC128B.128 [R239+0xc800], desc[UR4][R6.64+0x100] ;  /* 0x0c80010006ef7fae */ /* 0x0005e6000b981a04 */
[----:B------:R-:W-:Y:S01]  /*16ab0*/  IADD3.X R13, PT, PT, R15, UR7, RZ, P1, !PT ;  /* 0x000000070f0d7c10 */ /* 0x000fe20008ffe4ff */
        /* <DEDUP_REMOVED lines=10> */
.L_x_3612:
[----:B------:R-:W-:Y:S01]  /*16b60*/  FMNMX3.FTZ R8, R41, R85, R43, !PT ;  /* 0x0000005529087276 */ /* 0x000fe2000781002b */
[----:B------:R-:W1:Y:S01]  /*16b70*/  LDCU UR4, c[0x0][0x45c] ;  /* 0x00008b80ff0477ac */ /* 0x000e620008000800 */
[----:B--2---:R-:W-:Y:S02]  /*16b80*/  FMNMX3.FTZ R6, R37, R87, R39, !PT ;  /* 0x0000005725067276 */ /* 0x004fe40007810027 */
        /* <DEDUP_REMOVED lines=27> */
[----:B--2---:R-:W-:-:S03]  /*16d40*/  FMNMX.FTZ R13, R8, R13, !PT ;  /* 0x0000000d080d7209 */ /* 0x004fc60007810000 */
[----:B------:R-:W-:Y:S01]  /*16d50*/  LDSM.16.MT88.4 R140, [R198+0x16000] ;  /* 0x01600000c68c783b */ /* 0x000fe20000004200 */
[----:B---3--:R-:W-:-:S03]  /*16d60*/  FMNMX.FTZ R7, R6, R7, !PT ;  /* 0x0000000706077209 */ /* 0x008fc60007810000 */
[----:B------:R-:W2:Y:S04]  /*16d70*/  SHFL.BFLY PT, R164, R13, 0x1, 0x1f ;  /* 0x0c201f000da47f89 */ /* 0x000ea800000e0000 */
[----:B------:R-:W3:Y:S04]  /*16d80*/  SHFL.BFLY PT, R4, R7, 0x1, 0x1f ;  /* 0x0c201f0007047f89 */ /* 0x000ee800000e0000 */
[----:B------:R-:W-:Y:S04]  /*16d90*/  LDSM.16.MT88.4 R52, [R194] ;  /* 0x00000000c234783b */ /* 0x000fe80000004200 */
[----:B------:R-:W-:Y:S04]  /*16da0*/  LDSM.16.MT88.4 R60, [R192] ;  /* 0x00000000c03c783b */ /* 0x000fe80000004200 */
        /* <DEDUP_REMOVED lines=21> */
[----:B------:R-:W-:Y:S01]  /*16f00*/  FFMA.FTZ R184, R5, UR4, -R204 ;  /* 0x0000000405b87c23 */ /* 0x000fe200080108cc */
[----:B------:R-:W1:Y:S01]  /*16f10*/  LDSM.16.MT88.4 R36, [R221+0x10000] ;  /* 0x01000000dd24783b */ /* 0x000e620000004200 */
[----:B------:R-:W-:Y:S01]  /*16f20*/  MUFU.EX2 R193, R193 ;  /* 0x000000c100c17308 */ /* 0x000fe20000000800 */
[----:B------:R-:W-:Y:S01]  /*16f30*/  FFMA.FTZ R185, R11, UR4, -R210 ;  /* 0x000000040bb97c23 */ /* 0x000fe200080108d2 */
[----:B------:R-:W-:Y:S01]  /*16f40*/  FFMA.FTZ R183, R9, UR4, -R204 ;  /* 0x0000000409b77c23 */ /* 0x000fe200080108cc */
[----:B------:R-:W2:Y:S01]  /*16f50*/  LDSM.16.MT88.4 R84, [R194+0x2000] ;  /* 0x00200000c254783b */ /* 0x000ea20000004200 */
[----:B------:R-:W3:Y:S01]  /*16f60*/  MUFU.EX2 R190, R190 ;  /* 0x000000be00be7308 */ /* 0x000ee20000000800 */
[--C-:B------:R-:W-:Y:S01]  /*16f70*/  FFMA.FTZ R182, R27, UR4, -R210.reuse ;  /* 0x000000041bb67c23 */ /* 0x100fe200080108d2 */
[--C-:B------:R-:W-:Y:S01]  /*16f80*/  FFMA.FTZ R181, R23, UR4, -R210.reuse ;  /* 0x0000000417b57c23 */ /* 0x100fe200080108d2 */
[----:B------:R-:W4:Y:S01]  /*16f90*/  LDSM.16.MT88.4 R4, [R192+0x6000] ;  /* 0x00600000c004783b */ /* 0x000f220000004200 */
[----:B------:R-:W-:Y:S01]  /*16fa0*/  MUFU.EX2 R189, R189 ;  /* 0x000000bd00bd7308 */ /* 0x000fe20000000800 */
[----:B------:R-:W-:Y:S01]  /*16fb0*/  FFMA.FTZ R2, R25, UR4, -R210 ;  /* 0x0000000419027c23 */ /* 0x000fe200080108d2 */
[--C-:B------:R-:W-:Y:S01]  /*16fc0*/  FFMA.FTZ R180, R19, UR4, -R204.reuse ;  /* 0x0000000413b47c23 */ /* 0x100fe200080108cc */
[----:B------:R-:W5:Y:S01]  /*16fd0*/  LDSM.16.MT88.4 R12, [R198+0x10800] ;  /* 0x01080000c60c783b */ /* 0x000f620000004200 */
[----:B------:R-:W3:Y:S01]  /*16fe0*/  MUFU.EX2 R186, R186 ;  /* 0x000000ba00ba7308 */ /* 0x000ee20000000800 */
[--C-:B------:R-:W-:Y:S01]  /*16ff0*/  FFMA.FTZ R167, R17, UR4, -R204.reuse ;  /* 0x0000000411a77c23 */ /* 0x100fe200080108cc */
[--C-:B------:R-:W-:Y:S01]  /*17000*/  FFMA.FTZ R0, R21, UR4, -R204.reuse ;  /* 0x0000000415007c23 */ /* 0x100fe200080108cc */
[----:B------:R-:W5:Y:S01]  /*17010*/  LDSM.16.MT88.4 R8, [R198+0x12800] ;  /* 0x01280000c608783b */ /* 0x000f620000004200 */
        /* <DEDUP_REMOVED lines=25> */
[----:B------:R-:W-:Y:S01]  /*171b0*/  FFMA.FTZ R213, R213, UR4, -R210 ;  /* 0x00000004d5d57c23 */ /* 0x000fe200080108d2 */
[----:B--2---:R-:W-:Y:S01]  /*171c0*/  F2FP.F16.F32.PACK_AB R155, R184, R187 ;  /* 0x000000bbb89b723e */ /* 0x004fe200000000ff */
        /* <DEDUP_REMOVED lines=18> */
[----:B------:R-:W3:Y:S04]  /*172f0*/  MUFU.EX2 R202, R202 ;  /* 0x000000ca00ca7308 */ /* 0x000ee80000000800 */
[----:B------:R4:W-:Y:S01]  /*17300*/  MUFU.EX2 R197, R217 ;  /* 0x000000d900c57308 */ /* 0x0009e20000000800 */
[C---:B------:R-:W-:Y:S03]  /*17310*/  HMMA.16816.F32 R76, R152.reuse, R78, RZ ;  /* 0x0000004e984c723c */ /* 0x040fe600000018ff */
[----:B------:R-:W-:Y:S04]  /*17320*/  MUFU.EX2 R196, R196 ;  /* 0x000000c400c47308 */ /* 0x000fe80000000800 */
[----:B------:R-:W-:Y:S01]  /*17330*/  MUFU.EX2 R206, R206 ;  /* 0x000000ce00ce7308 */ /* 0x000fe20000000800 */
[C---:B------:R-:W-:Y:S03]  /*17340*/  HMMA.16816.F32 R104, R152.reuse, R108, RZ ;  /* 0x0000006c9868723c */ /* 0x040fe600000018ff */
[----:B------:R-:W3:Y:S01]  /*17350*/  MUFU.EX2 R205, R205 ;  /* 0x000000cd00cd7308 */ /* 0x000ee20000000800 */
[----:B----4-:R-:W4:Y:S03]  /*17360*/  S2R R217, SR_TID.X ;  /* 0x0000000000d97919 */ /* 0x010f260000002100 */
[----:B------:R-:W-:Y:S01]  /*17370*/  MUFU.EX2 R203, R203 ;  /* 0x000000cb00cb7308 */ /* 0x000fe20000000800 */
[C---:B------:R-:W-:Y:S03]  /*17380*/  HMMA.16816.F32 R136, R152.reuse, R140, RZ ;  /* 0x0000008c9888723c */ /* 0x040fe600000018ff */
[----:B------:R-:W4:Y:S04]  /*17390*/  MUFU.EX2 R208, R208 ;  /* 0x000000d000d07308 */ /* 0x000f280000000800 */
        /* <DEDUP_REMOVED lines=43> */
[C---:B---3--:R-:W-:Y:S08]  /*17650*/  HMMA.16816.F32 R136, R4.reuse, R16, R136 ;  /* 0x000000100488723c */ /* 0x048ff00000001888 */
        /* <DEDUP_REMOVED lines=42> */
[----:B------:R-:W-:Y:S01]  /*17900*/  F2FP.F16.F32.PACK_AB R5, R205, R206 ;  /* 0x000000cecd05723e */ /* 0x000fe200000000ff */
[----:B------:R-:W-:Y:S01]  /*17910*/  FADD.FTZ R195, R195, R2 ;  /* 0x00000002c3c37221 */ /* 0x000fe20000010000 */
[----:B------:R-:W-:-:S02]  /*17920*/  F2FP.F16.F32.PACK_AB R6, R196, R197 ;  /* 0x000000c5c406723e */ /* 0x000fc400000000ff */
[----:B----4-:R-:W-:Y:S01]  /*17930*/  F2FP.F16.F32.PACK_AB R7, R208, R203 ;  /* 0x000000cbd007723e */ /* 0x010fe200000000ff */
[----:B------:R-:W-:-:S06]  /*17940*/  FADD.FTZ R202, R202, R195 ;  /* 0x000000c3caca7221 */ /* 0x000fcc0000010000 */
        /* <DEDUP_REMOVED lines=21> */
[C---:B------:R-:W-:Y:S01]  /*17aa0*/  HMMA.16816.F32 R88, R4.reuse, R28, R88 ;  /* 0x0000001c0458723c */ /* 0x040fe20000001858 */
[--C-:B------:R-:W-:Y:S01]  /*17ab0*/  FFMA.FTZ R29, R201, UR4, -R204.reuse ;  /* 0x00000004c91d7c23 */ /* 0x100fe200080108cc */
[--C-:B------:R-:W-:Y:S01]  /*17ac0*/  FFMA.FTZ R28, R200, UR4, -R204.reuse ;  /* 0x00000004c81c7c23 */ /* 0x100fe200080108cc */
[----:B------:R-:W-:Y:S01]  /*17ad0*/  FFMA.FTZ R204, R199, UR4, -R204 ;  /* 0x00000004c7cc7c23 */ /* 0x000fe200080108cc */
[----:B------:R-:W-:Y:S04]  /*17ae0*/  MUFU.EX2 R201, R211 ;  /* 0x000000d300c97308 */ /* 0x000fe80000000800 */
[C---:B----4-:R-:W-:Y:S01]  /*17af0*/  HMMA.16816.F32 R120, R4.reuse, R16, R120 ;  /* 0x000000100478723c */ /* 0x050fe20000001878 */
[--C-:B------:R-:W-:Y:S01]  /*17b00*/  FFMA.FTZ R16, R209, UR4, -R210.reuse ;  /* 0x00000004d1107c23 */ /* 0x100fe200080108d2 */
[----:B------:R-:W-:Y:S01]  /*17b10*/  FFMA.FTZ R210, R207, UR4, -R210 ;  /* 0x00000004cfd27c23 */ /* 0x000fe200080108d2 */
[----:B------:R-:W4:Y:S04]  /*17b20*/  MUFU.EX2 R209, R213 ;  /* 0x000000d500d17308 */ /* 0x000f280000000800 */
[----:B------:R-:W-:Y:S01]  /*17b30*/  MUFU.EX2 R207, R16 ;  /* 0x0000001000cf7308 */ /* 0x000fe20000000800 */
[C---:B------:R-:W-:Y:S03]  /*17b40*/  HMMA.16816.F32 R160, R4.reuse, R176, R160 ;  /* 0x000000b004a0723c */ /* 0x040fe600000018a0 */
[----:B------:R-:W-:Y:S04]  /*17b50*/  MUFU.EX2 R210, R210 ;  /* 0x000000d200d27308 */ /* 0x000fe80000000800 */
[----:B------:R-:W2:Y:S01]  /*17b60*/  MUFU.EX2 R200, R29 ;  /* 0x0000001d00c87308 */ /* 0x000ea20000000800 */
[C---:B------:R-:W-:Y:S01]  /*17b70*/  HMMA.16816.F32 R36, R4.reuse, R178, R36 ;  /* 0x000000b20424723c */ /* 0x040fe20000001824 */
[----:B------:R-:W-:Y:S02]  /*17b80*/  LDSM.16.MT88.4 R176, [R194+0x1800] ;  /* 0x00180000c2b0783b */ /* 0x000fe40000004200 */
[----:B------:R3:W-:Y:S04]  /*17b90*/  MUFU.EX2 R199, R28 ;  /* 0x0000001c00c77308 */ /* 0x0007e80000000800 */
[----:B------:R-:W2:Y:S01]  /*17ba0*/  MUFU.EX2 R204, R204 ;  /* 0x000000cc00cc7308 */ /* 0x000ea20000000800 */
        /* <DEDUP_REMOVED lines=13> */
[----:B------:R-:W-:Y:S07]  /*17c80*/  LDSM.16.MT88.4 R20, [R198+0x11800] ;  /* 0x01180000c614783b */ /* 0x000fee0000004200 */
[C---:B------:R-:W-:Y:S01]  /*17c90*/  HMMA.16816.F32 R124, R4.reuse, R18, R124 ;  /* 0x00000012047c723c */ /* 0x040fe2000000187c */
[----:B------:R-:W3:Y:S07]  /*17ca0*/  LDSM.16.MT88.4 R16, [R198+0x15800] ;  /* 0x01580000c610783b */ /* 0x000eee0000004200 */
[C---:B-1----:R-:W-:Y:S08]  /*17cb0*/  HMMA.16816.F32 R144, R4.reuse, R12, R144 ;  /* 0x0000000c0490723c */ /* 0x042ff00000001890 */
[C---:B------:R-:W-:Y:S01]  /*17cc0*/  HMMA.16816.F32 R148, R4.reuse, R14, R148 ;  /* 0x0000000e0494723c */ /* 0x040fe20000001894 */
[----:B------:R-:W1:Y:S07]  /*17cd0*/  LDSM.16.MT88.4 R12, [R198+0x17800] ;  /* 0x01780000c60c783b */ /* 0x000e6e0000004200 */
[C---:B-----5:R-:W-:Y:S08]  /*17ce0*/  HMMA.16816.F32 R156, R4.reuse, R24, R156 ;  /* 0x00000018049c723c */ /* 0x060ff0000000189c */
[----:B------:R-:W-:Y:S01]  /*17cf0*/  HMMA.16816.F32 R152, R4, R26, R152 ;  /* 0x0000001a0498723c */ /* 0x000fe20000001898 */
[----:B----4-:R-:W-:Y:S01]  /*17d00*/  F2FP.F16.F32.PACK_AB R4, R209, R212 ;  /* 0x000000d4d104723e */ /* 0x010fe200000000ff */
[----:B------:R-:W-:Y:S01]  /*17d10*/  LDSM.16.MT88.4 R24, [R221+0x13800] ;  /* 0x01380000dd18783b */ /* 0x000fe20000004200 */
[----:B--2---:R-:W-:-:S02]  /*17d20*/  F2FP.F16.F32.PACK_AB R5, R200, R201 ;  /* 0x000000c9c805723e */ /* 0x004fc400000000ff */
[----:B------:R-:W-:Y:S02]  /*17d30*/  F2FP.F16.F32.PACK_AB R6, R210, R207 ;  /* 0x000000cfd206723e */ /* 0x000fe400000000ff */
[----:B------:R-:W-:-:S07]  /*17d40*/  F2FP.F16.F32.PACK_AB R7, R204, R199 ;  /* 0x000000c7cc07723e */ /* 0x000fce00000000ff */
[C---:B------:R-:W-:Y:S08]  /*17d50*/  HMMA.16816.F32 R72, R4.reuse, R8, R72 ;  /* 0x000000080448723c */ /* 0x040ff00000001848 */
        /* <DEDUP_REMOVED lines=54> */
[----:B------:R-:W-:-:S15]  /*180c0*/  @!P4 BRA `(.L_x_3615) ;  /* 0x0000003800e0c947 */ /* 0x000fde0003800000 */
[----:B------:R-:W1:Y:S01]  /*180d0*/  S2UR UR6, SR_CgaCtaId ;  /* 0x00000000000679c3 */ /* 0x000e620000008800 */
[----:B------:R-:W-:Y:S01]  /*180e0*/  UISETP.NE.U32.AND UP0, UPT, UR12, URZ, UPT ;  /* 0x000000ff0c00728c */ /* 0x000fe2000bf05070 */
[----:B------:R-:W-:Y:S01]  /*180f0*/  MOV R216, 0x20 ;  /* 0x0000002000d87802 */ /* 0x000fe20000000f00 */
[----:B------:R-:W-:Y:S01]  /*18100*/  VIADD R234, R165, 0xffffffc0 ;  /* 0xffffffc0a5ea7836 */ /* 0x000fe20000000000 */
[----:B------:R-:W-:Y:S01]  /*18110*/  MOV R0, R3 ;  /* 0x0000000300007202 */ /* 0x000fe20000000f00 */
[----:B------:R-:W-:Y:S01]  /*18120*/  UISETP.NE.AND.EX UP0, UPT, UR13, URZ, UPT, UP0 ;  /* 0x000000ff0d00728c */ /* 0x000fe2000bf05300 */
[----:B------:R-:W-:Y:S01]  /*18130*/  SEL R216, R216, 0xffffffe0, !P2 ;  /* 0xffffffe0d8d87807 */ /* 0x000fe20005000000 */
[----:B------:R-:W-:Y:S01]  /*18140*/  VIADD R237, R166, 0xfffffffe ;  /* 0xfffffffea6ed7836 */ /* 0x000fe20000000000 */
[----:B------:R-:W-:Y:S01]  /*18150*/  IADD3 R235, PT, PT, R221, 0x10000, RZ ;  /* 0x00010000ddeb7810 */ /* 0x000fe20007ffe0ff */
[----:B------:R-:W-:Y:S01]  /*18160*/  IMAD.MOV.U32 R165, RZ, RZ, R164 ;  /* 0x000000ffffa57224 */ /* 0x000fe200078e00a4 */
[----:B------:R-:W-:Y:S01]  /*18170*/  UMOV UR5, 0x400 ;  /* 0x0000040000057882 */ /* 0x000fe20000000000 */
[----:B------:R-:W-:Y:S01]  /*18180*/  PLOP3.LUT P1, PT, PT, PT, UP0, 0x80, 0x8 ;  /* 0x000000000008781c */ /* 0x000fe20003f2f008 */
[----:B------:R-:W-:Y:S01]  /*18190*/  IMAD.MOV.U32 R236, RZ, RZ, RZ ;  /* 0x000000ffffec7224 */ /* 0x000fe200078e00ff */
[----:B------:R-:W2:Y:S01]  /*181a0*/  LDCU UR4, c[0x0][0x45c] ;  /* 0x00008b80ff0477ac */ /* 0x000ea20008000800 */
[----:B------:R-:W-:Y:S01]  /*181b0*/  IMAD.IADD R216, R216, 0x1, R221 ;  /* 0x00000001d8d87824 */ /* 0x000fe200078e02dd */
[----:B------:R-:W3:Y:S01]  /*181c0*/  LDCU.64 UR12, c[0x0][0x358] ;  /* 0x00006b00ff0c77ac */ /* 0x000ee20008000a00 */
[----:B------:R-:W4:Y:S01]  /*181d0*/  LDCU.64 UR8, c[0x0][0x3a0] ;  /* 0x00007400ff0877ac */ /* 0x000f220008000a00 */
[----:B------:R-:W2:Y:S01]  /*181e0*/  LDCU.64 UR10, c[0x0][0x3a8] ;  /* 0x00007500ff0a77ac */ /* 0x000ea20008000a00 */
[----:B-1----:R-:W-:-:S12]  /*181f0*/  ULEA UR6, UR6, UR5, 0x18 ;  /* 0x0000000506067291 */ /* 0x002fd8000f8ec0ff */
.L_x_3619:
[----:B------:R-:W-:Y:S01]  /*18200*/  @!P1 IADD3 R2, P0, PT, RZ, -R236, RZ ;  /* 0x800000ecff029210 */ /* 0x000fe20007f1e0ff */
[----:B------:R-:W1:Y:S01]  /*18210*/  S2R R217, SR_TID.X ;  /* 0x0000000000d97919 */ /* 0x000e620000002100 */
[----:B------:R-:W5:Y:S01]  /*18220*/  @!P1 LDC R6, c[0x0][0x3c0] ;  /* 0x0000f000ff069b82 */ /* 0x000f620000000800 */
[----:B------:R-:W-:Y:S07]  /*18230*/  DEPBAR.LE SB0, 0x0 ;  /* 0x000080000000791a */ /* 0x000fee0000000000 */
[----:B------:R-:W2:Y:S08]  /*18240*/  LDC R9, c[0x0][0x3c4] ;  /* 0x0000f100ff097b82 */ /* 0x000eb00000000800 */
[----:B------:R-:W-:Y:S01]  /*18250*/  BAR.SYNC.DEFER_BLOCKING 0x0 ;  /* 0x0000000000007b1d */ /* 0x000fe20000010000 */
[----:B------:R-:W-:Y:S02]  /*18260*/  IMAD.MOV.U32 R4, RZ, RZ, R232 ;  /* 0x000000ffff047224 */ /* 0x000fe400078e00e8 */
[----:B-1----:R-:W-:Y:S02]  /*18270*/  IMAD.SHL.U32 R218, R217, 0x8, RZ ;  /* 0x00000008d9da7824 */ /* 0x002fe400078e00ff */
[----:B-----5:R-:W-:Y:S04]  /*18280*/  @!P1 IMAD.SHL.U32 R3, R6, 0x40, RZ ;  /* 0x0000004006039824 */ /* 0x020fe800078e00ff */
[----:B------:R-:W-:Y:S05]  /*18290*/  @!P1 IMAD.X R3, RZ, RZ, ~R3, P0 ;  /* 0x000000ffff039224 */ /* 0x000fea00000e0e03 */
[----:B------:R-:W-:Y:S02]  /*182a0*/  @!P1 SHF.R.S64 R5, R2, 0x1f, R3 ;  /* 0x0000001f02059819 */ /* 0x000fe40000001003 */
[----:B------:R-:W-:Y:S02]  /*182b0*/  MOV R2, R233 ;  /* 0x000000e900027202 */ /* 0x000fe40000000f00 */
[----:B------:R-:W-:Y:S04]  /*182c0*/  @!P1 IADD3 R8, P0, PT, R232, R5, RZ ;  /* 0x00000005e8089210 */ /* 0x000fe80007f1e0ff */
[----:B------:R-:W-:Y:S02]  /*182d0*/  @!P1 LEA.HI.X.SX32 R233, R3, R233, 0x1, P0 ;  /* 0x000000e903e99211 */ /* 0x000fe400000f0eff */
[----:B------:R-:W-:Y:S02]  /*182e0*/  LOP3.LUT R3, R217, 0x38, RZ, 0xc0, !PT ;  /* 0x00000038d9037812 */ /* 0x000fe400078ec0ff */
[----:B------:R-:W-:Y:S01]  /*182f0*/  @!P1 MOV R232, R8 ;  /* 0x0000000800e89202 */ /* 0x000fe20000000f00 */
[----:B--2---:R-:W-:Y:S06]  /*18300*/  @!P1 BRA `(.L_x_3616) ;  /* 0x0000000000f49947 */ /* 0x004fec0003800000 */
[----:B------:R-:W-:Y:S01]  /*18310*/  VIADD R8, R234, 0xffffffc0 ;  /* 0xffffffc0ea087836 */ /* 0x000fe20000000000 */
[----:B------:R-:W1:Y:S01]  /*18320*/  LDC R5, c[0x0][0x4f0] ;  /* 0x00013c00ff057b82 */ /* 0x000e620000000800 */
[----:B------:R-:W-:Y:S03]  /*18330*/  IABS R12, R234 ;  /* 0x000000ea000c7213 */ /* 0x000fe60000000000 */
[----:B------:R-:W-:Y:S02]  /*18340*/  IABS R10, R8 ;  /* 0x00000008000a7213 */ /* 0x000fe40000000000 */
[-C--:B-1----:R-:W-:Y:S02]  /*18350*/  IABS R6, R5.reuse ;  /* 0x0000000500067213 */ /* 0x082fe40000000000 */
[----:B------:R-:W-:Y:S02]  /*18360*/  LOP3.LUT R8, R8, R5, RZ, 0x3c, !PT ;  /* 0x0000000508087212 */ /* 0x000fe400078e3cff */
[----:B------:R-:W1:Y:S02]  /*18370*/  I2F.RP R11, R6 ;  /* 0x00000006000b7306 */ /* 0x000e640000209400 */
[----:B------:R-:W-:Y:S08]  /*18380*/  ISETP.GE.AND P0, PT, R8, RZ, PT ;  /* 0x000000ff0800720c */ /* 0x000ff00003f06270 */
        /* <DEDUP_REMOVED lines=22> */
[-C--:B------:R-:W-:Y:S04]  /*184f0*/  LOP3.LUT R6, R234, R5.reuse, RZ, 0x3c, !PT ;  /* 0x00000005ea067212 */ /* 0x080fe800078e3cff */
[----:B------:R-:W-:Y:S02]  /*18500*/  ISETP.GE.AND P3, PT, R6, RZ, PT ;  /* 0x000000ff0600720c */ /* 0x000fe40003f66270 */
[----:B------:R-:W-:Y:S03]  /*18510*/  LOP3.LUT R6, RZ, R5, RZ, 0x33, !PT ;  /* 0x00000005ff067212 */ /* 0x000fe600078e33ff */
[----:B------:R-:W-:Y:S02]  /*18520*/  @P5 IADD3 R13, PT, PT, R13, 0x1, RZ ;  /* 0x000000010d0d5810 */ /* 0x000fe40007ffe0ff */
[----:B------:R-:W-:Y:S03]  /*18530*/  @P6 VIADD R14, R14, 0x1 ;  /* 0x000000010e0e6836 */ /* 0x000fe60000000000 */
[----:B------:R-:W-:Y:S03]  /*18540*/  @!P0 IMAD.MOV R13, RZ, RZ, -R13 ;  /* 0x000000ffff0d8224 */ /* 0x000fe600078e0a0d */
[----:B------:R-:W-:Y:S02]  /*18550*/  @!P3 IADD3 R14, PT, PT, -R14, RZ, RZ ;  /* 0x000000ff0e0eb210 */ /* 0x000fe40007ffe1ff */
[C---:B------:R-:W-:Y:S02]  /*18560*/  SEL R15, R6.reuse, R13, !P2 ;  /* 0x0000000d060f7207 */ /* 0x040fe40005000000 */
[----:B------:R-:W-:Y:S02]  /*18570*/  SEL R13, R6, R14, !P2 ;  /* 0x0000000e060d7207 */ /* 0x000fe40005000000 */
[-C--:B------:R-:W-:Y:S01]  /*18580*/  LEA R18, P2, R15, R230.reuse, 0x2 ;  /* 0x000000e60f127211 */ /* 0x080fe200078410ff */
[----:B------:R-:W1:Y:S01]  /*18590*/  LDC.64 R6, c[0x0][0x3c0] ;  /* 0x0000f000ff067b82 */ /* 0x000e620000000a00 */
[C---:B------:R-:W-:Y:S01]  /*185a0*/  LEA R16, P0, R13.reuse, R230, 0x2 ;  /* 0x000000e60d107211 */ /* 0x040fe200078010ff */
[----:B------:R-:W-:Y:S01]  /*185b0*/  IMAD.IADD R10, R13, 0x1, -R15 ;  /* 0x000000010d0a7824 */ /* 0x000fe200078e0a0f */
[-C--:B------:R-:W-:Y:S02]  /*185c0*/  LEA.HI.X.SX32 R19, R15, R231.reuse, 0x2, P2 ;  /* 0x000000e70f137211 */ /* 0x080fe400010f16ff */
[----:B------:R-:W-:Y:S01]  /*185d0*/  LEA.HI.X.SX32 R17, R13, R231, 0x2, P0 ;  /* 0x000000e70d117211 */ /* 0x000fe200000f16ff */
[----:B------:R-:W-:Y:S02]  /*185e0*/  IMAD R5, R10, R5, -0x40 ;  /* 0xffffffc00a057424 */ /* 0x000fe400078e0205 */
[----:B---3--:R-:W2:Y:S03]  /*185f0*/  LDG.E R11, desc[UR12][R18.64] ;  /* 0x0000000c120b7981 */ /* 0x008ea6000c1e1900 */
[----:B------:R-:W-:Y:S01]  /*18600*/  SHF.R.S32.HI R13, RZ, 0x1f, R5 ;  /* 0x0000001fff0d7819 */ /* 0x000fe20000011405 */
[----:B------:R-:W2:Y:S04]  /*18610*/  LDG.E R8, desc[UR12][R16.64] ;  /* 0x0000000c10087981 */ /* 0x000ea8000c1e1900 */
[-C--:B-1----:R-:W-:Y:S02]  /*18620*/  IMAD R10, R13, R6.reuse, RZ ;  /* 0x000000060d0a7224 */ /* 0x082fe400078e02ff */
[C---:B------:R-:W-:Y:S04]  /*18630*/  IMAD.WIDE.U32 R12, R5.reuse, R6, RZ ;  /* 0x00000006050c7225 */ /* 0x040fe800078e00ff */
[----:B------:R-:W-:Y:S05]  /*18640*/  IMAD R10, R5, R7, R10 ;  /* 0x00000007050a7224 */ /* 0x000fea00078e020a */
        /* <DEDUP_REMOVED lines=9> */
.L_x_3616:
[--C-:B------:R-:W-:Y:S01]  /*186e0*/  LOP3.LUT R239, R3, 0x1f8, R218.reuse, 0x78, !PT ;  /* 0x000001f803ef7812 */ /* 0x100fe200078e78da */
[C---:B------:R-:W-:Y:S01]  /*186f0*/  IMAD.SHL.U32 R3, R217.reuse, 0x40, RZ ;  /* 0x00000040d9037824 */ /* 0x040fe200078e00ff */
[----:B------:R-:W-:Y:S01]  /*18700*/  LOP3.LUT R4, R217, 0x8, RZ, 0xc0, !PT ;  /* 0x00000008d9047812 */ /* 0x000fe200078ec0ff */
[----:B------:R-:W-:Y:S01]  /*18710*/  IMAD.SHL.U32 R11, R6, 0x20, RZ ;  /* 0x00000020060b7824 */ /* 0x000fe200078e00ff */
[----:B------:R-:W-:Y:S01]  /*18720*/  LOP3.LUT R239, R239, 0x1e00, R218, 0xf8, !PT ;  /* 0x00001e00efef7812 */ /* 0x000fe200078ef8da */
[----:B------:R-:W-:Y:S01]  /*18730*/  IMAD.SHL.U32 R220, R217, 0x20, RZ ;  /* 0x00000020d9dc7824 */ /* 0x000fe200078e00ff */
[----:B------:R-:W-:Y:S01]  /*18740*/  LOP3.LUT R5, R4, 0x1c0, R3, 0xf8, !PT ;  /* 0x000001c004057812 */ /* 0x000fe200078ef803 */
[----:B------:R-:W-:Y:S01]  /*18750*/  IMAD.MOV.U32 R222, RZ, RZ, 0x20 ;  /* 0x00000020ffde7424 */ /* 0x000fe200078e00ff */
[----:B------:R-:W-:Y:S02]  /*18760*/  LEA R239, R239, UR6, 0x1 ;  /* 0x00000006efef7c11 */ /* 0x000fe4000f8e08ff */
[----:B------:R-:W-:Y:S02]  /*18770*/  LOP3.LUT R218, R218, 0x38, RZ, 0xc0, !PT ;  /* 0x00000038dada7812 */ /* 0x000fe400078ec0ff */
[----:B------:R-:W-:Y:S01]  /*18780*/  LOP3.LUT R224, R3, 0x400, RZ, 0xc0, !PT ;  /* 0x0000040003e07812 */ /* 0x000fe200078ec0ff */
[----:B------:R-:W-:Y:S01]  /*18790*/  @!PT LDS RZ, [RZ] ;  /* 0x00000000fffff984 */ /* 0x000fe20000000800 */
[----:B------:R-:W-:Y:S01]  /*187a0*/  @!PT LDS RZ, [RZ] ;  /* 0x00000000fffff984 */ /* 0x000fe20000000800 */
[----:B------:R-:W-:Y:S01]  /*187b0*/  @!PT LDS RZ, [RZ] ;  /* 0x00000000fffff984 */ /* 0x000fe20000000800 */
[----:B---3--:R-:W-:Y:S01]  /*187c0*/  LDGSTS.E.BYPASS.LTC128B.128 [R239+0x10000], desc[UR12][R232.64] ;  /* 0x10000000e8ef7fae */ /* 0x008fe2000b981a0c */
[----:B------:R-:W-:Y:S02]  /*187d0*/  LOP3.LUT R5, R5, R218, RZ, 0x3c, !PT ;  /* 0x000000da05057212 */ /* 0x000fe400078e3cff */
[----:B------:R-:W-:Y:S01]  /*187e0*/  SHF.L.U64.HI R9, R6, 0x5, R9 ;  /* 0x0000000506097819 */ /* 0x000fe20000010209 */
[----:B------:R-:W-:Y:S01]  /*187f0*/  LDGSTS.E.BYPASS.LTC128B.128 [R239+0x12000], desc[UR12][R232.64+0x80] ;  /* 0x12000080e8ef7fae */ /* 0x000fe2000b981a0c */
[----:B------:R-:W-:Y:S01]  /*18800*/  IADD3 R4, P0, PT, R232, R11, RZ ;  /* 0x0000000be8047210 */ /* 0x000fe20007f1e0ff */
[----:B------:R-:W-:Y:S01]  /*18810*/  IMAD R224, R5, 0x2, R224 ;  /* 0x0000000205e07824 */ /* 0x000fe200078e02e0 */
[----:B------:R-:W-:Y:S01]  /*18820*/  SHF.R.U32.HI R219, RZ, 0x1, R217 ;  /* 0x00000001ffdb7819 */ /* 0x000fe200000116d9 */
[----:B------:R-:W-:Y:S01]  /*18830*/  LDGSTS.E.BYPASS.LTC128B.128 [R239+0x14000], desc[UR12][R232.64+0x100] ;  /* 0x14000100e8ef7fae */ /* 0x000fe2000b981a0c */
[----:B------:R-:W-:Y:S01]  /*18840*/  IADD3 R12, P2, PT, R11, R4, RZ ;  /* 0x000000040b0c7210 */ /* 0x000fe20007f5e0ff */
[----:B------:R-:W-:Y:S01]  /*18850*/  IMAD.X R5, R233, 0x1, R9, P0 ;  /* 0x00000001e9057824 */ /* 0x000fe200000e0609 */
[----:B------:R-:W-:Y:S01]  /*18860*/  LOP3.LUT R2, R219, 0x8, RZ, 0xc0, !PT ;  /* 0x00000008db027812 */ /* 0x000fe200078ec0ff */
[----:B------:R-:W-:Y:S01]  /*18870*/  LDGSTS.E.BYPASS.LTC128B.128 [R239+0x16000], desc[UR12][R232.64+0x180] ;  /* 0x16000180e8ef7fae */ /* 0x000fe2000b981a0c */
[----:B------:R-:W-:Y:S01]  /*18880*/  IADD3 R6, P0, PT, R11, R12, RZ ;  /* 0x0000000c0b067210 */ /* 0x000fe20007f1e0ff */
[----:B------:R-:W-:Y:S01]  /*18890*/  IMAD.X R13, R9, 0x1, R5, P2 ;  /* 0x00000001090d7824 */ /* 0x000fe200010e0605 */
[----:B------:R-:W-:Y:S01]  /*188a0*/  LOP3.LUT R7, R2, 0x1c0, R3, 0xf8, !PT ;  /* 0x000001c002077812 */ /* 0x000fe200078ef803 */
[----:B------:R-:W-:Y:S01]  /*188b0*/  LDGSTS.E.BYPASS.LTC128B.128 [R239+0x10800], desc[UR12][R4.64] ;  /* 0x1080000004ef7fae */ /* 0x000fe2000b981a0c */
[----:B------:R-:W-:Y:S02]  /*188c0*/  LOP3.LUT R220, R220, 0x7c00, RZ, 0xc0, !PT ;  /* 0x00007c00dcdc7812 */ /* 0x000fe400078ec0ff */
[----:B------:R-:W-:Y:S01]  /*188d0*/  LOP3.LUT R2, R7, R218, RZ, 0x3c, !PT ;  /* 0x000000da07027212 */ /* 0x000fe200078e3cff */
[----:B------:R-:W-:Y:S01]  /*188e0*/  LDGSTS.E.BYPASS.LTC128B.128 [R239+0x12800], desc[UR12][R4.64+0x80] ;  /* 0x1280008004ef7fae */ /* 0x000fe2000b981a0c */
[----:B------:R-:W-:Y:S01]  /*188f0*/  IMAD.X R7, R9, 0x1, R13, P0 ;  /* 0x0000000109077824 */ /* 0x000fe200000e060d */
[----:B------:R-:W-:Y:S02]  /*18900*/  LOP3.LUT R3, R220, 0x200, R3, 0xf8, !PT ;  /* 0x00000200dc037812 */ /* 0x000fe400078ef803 */
[----:B------:R-:W-:Y:S01]  /*18910*/  LDGSTS.E.BYPASS.LTC128B.128 [R239+0x14800], desc[UR12][R4.64+0x100] ;  /* 0x1480010004ef7fae */ /* 0x000fe2000b981a0c */
[----:B------:R-:W-:Y:S02]  /*18920*/  LOP3.LUT P0, RZ, R217, 0x2, RZ, 0xc0, !PT ;  /* 0x00000002d9ff7812 */ /* 0x000fe4000780c0ff */
[----:B------:R-:W-:Y:S01]  /*18930*/  LOP3.LUT R2, R3, R2, RZ, 0xfc, !PT ;  /* 0x0000000203027212 */ /* 0x000fe200078efcff */
[----:B------:R-:W-:Y:S01]  /*18940*/  LDGSTS.E.BYPASS.LTC128B.128 [R239+0x16800], desc[UR12][R4.64+0x180] ;  /* 0x1680018004ef7fae */ /* 0x000fe2000b981a0c */
[----:B------:R-:W-:Y:S01]  /*18950*/  VIADD R3, R224, UR6 ;  /* 0x00000006e0037c36 */ /* 0x000fe20008000000 */
[----:B------:R-:W-:Y:S02]  /*18960*/  SEL R222, R222, 0xffffffe0, !P0 ;  /* 0xffffffe0dede7807 */ /* 0x000fe40004000000 */
[----:B------:R-:W-:Y:S01]  /*18970*/  LDGSTS.E.BYPASS.LTC128B.128 [R239+0x11000], desc[UR12][R12.64] ;  /* 0x110000000cef7fae */ /* 0x000fe2000b981a0c */
[----:B------:R-:W-:Y:S01]  /*18980*/  LEA R225, R2, UR6, 0x1 ;  /* 0x0000000602e17c11 */ /* 0x000fe2000f8e08ff */
[----:B------:R-:W-:Y:S01]  /*18990*/  IMAD.MOV.U32 R2, RZ, RZ, 0x40 ;  /* 0x00000040ff027424 */ /* 0x000fe200078e00ff */
[----:B------:R-:W-:Y:S01]  /*189a0*/  LOP3.LUT P0, RZ, R217, 0x4, RZ, 0xc0, !PT ;  /* 0x00000004d9ff7812 */ /* 0x000fe2000780c0ff */
[----:B------:R-:W-:Y:S01]  /*189b0*/  LDGSTS.E.BYPASS.LTC128B.128 [R239+0x13000], desc[UR12][R12.64+0x80] ;  /* 0x130000800cef7fae */ /* 0x000fe2000b981a0c */
[C---:B------:R-:W-:Y:S01]  /*189c0*/  IMAD.IADD R166, R222.reuse, 0x1, R3 ;  /* 0x00000001dea67824 */ /* 0x040fe200078e0203 */
[----:B------:R-:W-:Y:S01]  /*189d0*/  ISETP.NE.AND P2, PT, R237, RZ, PT ;  /* 0x000000ffed00720c */ /* 0x000fe20003f45270 */
[--C-:B------:R-:W-:Y:S01]  /*189e0*/  IMAD.IADD R223, R222, 0x1, R225.reuse ;  /* 0x00000001dedf7824 */ /* 0x100fe200078e02e1 */
[----:B------:R-:W-:Y:S01]  /*189f0*/  LDGSTS.E.BYPASS.LTC128B.128 [R239+0x15000], desc[UR12][R12.64+0x100] ;  /* 0x150001000cef7fae */ /* 0x000fe2000b981a0c */
[----:B------:R-:W-:Y:S03]  /*18a00*/  SEL R2, R2, 0xffffffc0, !P0 ;  /* 0xffffffc002027807 */ /* 0x000fe60004000000 */
[----:B------:R-:W-:Y:S02]  /*18a10*/  LDGSTS.E.BYPASS.LTC128B.128 [R239+0x17000], desc[UR12][R12.64+0x180] ;  /* 0x170001800cef7fae */ /* 0x000fe4000b981a0c */
[C---:B------:R-:W-:Y:S02]  /*18a20*/  IMAD.IADD R167, R2.reuse, 0x1, R225 ;  /* 0x0000000102a77824 */ /* 0x040fe400078e02e1 */
[----:B------:R-:W-:Y:S01]  /*18a30*/  LDGSTS.E.BYPASS.LTC128B.128 [R239+0x11800], desc[UR12][R6.64] ;  /* 0x1180000006ef7fae */ /* 0x000fe2000b981a0c */
[----:B------:R-:W-:Y:S02]  /*18a40*/  IMAD.IADD R3, R2, 0x1, R3 ;  /* 0x0000000102037824 */ /* 0x000fe400078e0203 */
[C---:B------:R-:W-:Y:S01]  /*18a50*/  IMAD.IADD R164, R222.reuse, 0x1, R167 ;  /* 0x00000001dea47824 */ /* 0x040fe200078e02a7 */
[----:B------:R-:W-:Y:S01]  /*18a60*/  LDGSTS.E.BYPASS.LTC128B.128 [R239+0x13800], desc[UR12][R6.64+0x80] ;  /* 0x1380008006ef7fae */ /* 0x000fe2000b981a0c */
[----:B------:R-:W-:Y:S03]  /*18a70*/  IMAD.IADD R2, R222, 0x1, R3 ;  /* 0x00000001de027824 */ /* 0x000fe600078e0203 */
[----:B------:R-:W-:Y:S04]  /*18a80*/  LDGSTS.E.BYPASS.LTC128B.128 [R239+0x15800], desc[UR12][R6.64+0x100] ;  /* 0x1580010006ef7fae */ /* 0x000fe8000b981a0c */
[----:B------:R1:W-:Y:S04]  /*18a90*/  LDGSTS.E.BYPASS.LTC128B.128 [R239+0x17800], desc[UR12][R6.64+0x180] ;  /* 0x1780018006ef7fae */ /* 0x0003e8000b981a0c */
[----:B------:R-:W-:Y:S04]  /*18aa0*/  LDSM.16.M88.4 R32, [R225] ;  /* 0x00000000e120783b */ /* 0x000fe80000000200 */
[----:B------:R-:W1:Y:S04]  /*18ab0*/  LDSM.16.M88.4 R8, [R224+UR6+0x8000] ;  /* 0x00800006e008783b */ /* 0x000e680008000200 */
[----:B------:R-:W2:Y:S04]  /*18ac0*/  LDSM.16.M88.4 R16, [R224+UR6+0x8800] ;  /* 0x00880006e010783b */ /* 0x000ea80008000200 */
        /* <DEDUP_REMOVED lines=20> */
[C---:B-----5:R-:W-:Y:S08]  /*18c10*/  HMMA.16816.F32 R28, R32.reuse, R168, RZ ;  /* 0x000000a8201c723c */ /* 0x060ff000000018ff */
[----:B------:R-:W-:Y:S01]  /*18c20*/  HMMA.16816.F32 R32, R32, R170, RZ ;  /* 0x000000aa2020723c */ /* 0x000fe200000018ff */
[----:B------:R-:W2:Y:S07]  /*18c30*/  LDSM.16.M88.4 R168, [R3+0x9000] ;  /* 0x0090000003a8783b */ /* 0x000eae0000000200 */
        /* <DEDUP_REMOVED lines=186> */
[----:B------:R-:W-:Y:S11]  /*197e0*/  @!P2 BRA `(.L_x_3617) ;  /* 0x0000000400a0a947 */ /* 0x000ff60003800000 */
        /* <DEDUP_REMOVED lines=14> */
[C---:B------:R-:W-:Y:S01]  /*198d0*/  VIADD R173, R234.reuse, 0xffffff80 ;  /* 0xffffff80eaad7836 */ /* 0x040fe20000000000 */
[----:B------:R-:W1:Y:S04]  /*198e0*/  LDC R164, c[0x0][0x4f0] ;  /* 0x00013c00ffa47b82 */ /* 0x000e680000000800 */
[----:B------:R-:W-:Y:S02]  /*198f0*/  IABS R166, R173 ;  /* 0x000000ad00a67213 */ /* 0x000fe40000000000 */
[-C--:B-1----:R-:W-:Y:S02]  /*19900*/  IABS R2, R164.reuse ;  /* 0x000000a400027213 */ /* 0x082fe40000000000 */
[-C--:B------:R-:W-:Y:S02]  /*19910*/  LOP3.LUT R173, R173, R164.reuse, RZ, 0x3c, !PT ;  /* 0x000000a4adad7212 */ /* 0x080fe400078e3cff */
[----:B------:R-:W1:Y:S02]  /*19920*/  I2F.RP R172, R2 ;  /* 0x0000000200ac7306 */ /* 0x000e640000209400 */
[----:B------:R-:W-:Y:S08]  /*19930*/  ISETP.GE.AND P2, PT, R173, RZ, PT ;  /* 0x000000ffad00720c */ /* 0x000ff00003f46270 */
[----:B-1----:R-:W1:Y:S02]  /*19940*/  MUFU.RCP R3, R172 ;  /* 0x000000ac00037308 */ /* 0x002e640000001000 */
[----:B-1----:R-:W-:Y:S01]  /*19950*/  VIADD R170, R3, 0xffffffe ;  /* 0x0ffffffe03aa7836 */ /* 0x002fe20000000000 */
[----:B------:R-:W-:Y:S07]  /*19960*/  IADD3 R3, PT, PT, R234, -0x40, RZ ;  /* 0xffffffc0ea037810 */ /* 0x000fee0007ffe0ff */
[----:B------:R-:W1:Y:S01]  /*19970*/  F2I.FTZ.U32.TRUNC.NTZ R171, R170 ;  /* 0x000000aa00ab7305 */ /* 0x000e62000021f000 */
[----:B------:R-:W-:Y:S02]  /*19980*/  IABS R168, R3 ;  /* 0x0000000300a87213 */ /* 0x000fe40000000000 */
[----:B------:R-:W-:Y:S01]  /*19990*/  LOP3.LUT R3, R3, R164, RZ, 0x3c, !PT ;  /* 0x000000a403037212 */ /* 0x000fe200078e3cff */
        /* <DEDUP_REMOVED lines=15> */
[----:B------:R-:W-:Y:S01]  /*19a90*/  @!P3 IMAD.IADD R166, R166, 0x1, -R2 ;  /* 0x00000001a6a6b824 */ /* 0x000fe200078e0a02 */
[----:B------:R-:W-:Y:S01]  /*19aa0*/  ISETP.GE.AND P3, PT, R3, RZ, PT ;  /* 0x000000ff0300720c */ /* 0x000fe20003f66270 */
[----:B------:R-:W-:Y:S01]  /*19ab0*/  @!P4 VIADD R172, R172, 0x1 ;  /* 0x00000001acacc836 */ /* 0x000fe20000000000 */
[-C--:B------:R-:W-:Y:S02]  /*19ac0*/  ISETP.GE.U32.AND P6, PT, R168, R2.reuse, PT ;  /* 0x00000002a800720c */ /* 0x080fe40003fc6070 */
[----:B------:R-:W-:Y:S02]  /*19ad0*/  ISETP.GE.U32.AND P5, PT, R166, R2, PT ;  /* 0x00000002a600720c */ /* 0x000fe40003fa6070 */
[----:B------:R-:W-:Y:S01]  /*19ae0*/  ISETP.NE.AND P4, PT, R164, RZ, PT ;  /* 0x000000ffa400720c */ /* 0x000fe20003f85270 */
[----:B------:R-:W1:Y:S08]  /*19af0*/  LDC.64 R2, c[0x0][0x3b8] ;  /* 0x0000ee00ff027b82 */ /* 0x000e700000000a00 */
[----:B------:R-:W-:Y:S02]  /*19b00*/  @P6 IADD3 R172, PT, PT, R172, 0x1, RZ ;  /* 0x00000001acac6810 */ /* 0x000fe40007ffe0ff */
[----:B------:R-:W-:Y:S03]  /*19b10*/  @P5 VIADD R170, R170, 0x1 ;  /* 0x00000001aaaa5836 */ /* 0x000fe60000000000 */
[----:B------:R-:W-:Y:S02]  /*19b20*/  @!P3 IMAD.MOV R172, RZ, RZ, -R172 ;  /* 0x000000ffffacb224 */ /* 0x000fe400078e0aac */
[----:B------:R-:W-:Y:S05]  /*19b30*/  @!P2 IMAD.MOV R170, RZ, RZ, -R170 ;  /* 0x000000ffffaaa224 */ /* 0x000fea00078e0aaa */
        /* <DEDUP_REMOVED lines=23> */
.L_x_3618:
        /* <DEDUP_REMOVED lines=28> */
.L_x_3617:
        /* <DEDUP_REMOVED lines=18> */
[----:B------:R-:W-:Y:S02]  /*19f90*/  FMNMX3.FTZ R170, R3, R32, R33, !PT ;  /* 0x0000002003aa7276 */ /* 0x000fe40007810021 */
[----:B------:R-:W-:Y:S01]  /*19fa0*/  IADD3 R234, PT, PT, R234, -0x40, RZ ;  /* 0xffffffc0eaea7810 */ /* 0x000fe20007ffe0ff */
        /* <DEDUP_REMOVED lines=19> */
[----:B------:R-:W-:Y:S01]  /*1a0e0*/  ISETP.GT.AND P2, PT, R237, RZ, PT ;  /* 0x000000ffed00720c */ /* 0x000fe20003f44270 */
        /* <DEDUP_REMOVED lines=203> */
[C---:B------:R-:W-:Y:S01]  /*1ada0*/  FMUL.FTZ R18, R0.reuse, R154 ;  /* 0x0000009a00127220 */ /* 0x040fe20000410000 */
[----:B------:R-:W-:Y:S06]  /*1adb0*/  F2FP.F16.F32.PACK_AB R154, R211, R210 ;  /* 0x000000d2d39a723e */ /* 0x000fec00000000ff */
[----:B------:R-:W2:Y:S01]  /*1adc0*/  MUFU.EX2 R214, R214 ;  /* 0x000000d600d67308 */ /* 0x000ea20000000800 */
[C---:B---3--:R-:W-:Y:S03]  /*1add0*/  HMMA.16816.F32 R112, R160.reuse, R172, R112 ;  /* 0x000000aca070723c */ /* 0x048fe60000001870 */
[----:B------:R-:W-:Y:S01]  /*1ade0*/  FMUL.FTZ R19, R0, R155 ;  /* 0x0000009b00137220 */ /* 0x000fe20000410000 */
[----:B------:R-:W-:Y:S01]  /*1adf0*/  FFMA.FTZ R167, R2, R243, R167 ;  /* 0x000000f302a77223 */ /* 0x000fe200000100a7 */
[----:B------:R-:W-:Y:S01]  /*1ae00*/  IADD3 R237, PT, PT, R237, -0x1, RZ ;  /* 0xffffffffeded7810 */ /* 0x000fe20007ffe0ff */
[----:B------:R-:W-:Y:S01]  /*1ae10*/  FFMA.FTZ R205, R0, R241, R205 ;  /* 0x000000f100cd7223 */ /* 0x000fe200000100cd */
[----:B------:R-:W-:Y:S01]  /*1ae20*/  MOV R165, R164 ;  /* 0x000000a400a57202 */ /* 0x000fe20000000f00 */
        /* <DEDUP_REMOVED lines=12> */
[----:B------:R-:W-:Y:S04]  /*1aef0*/  FADD.FTZ R209, R209, R200 ;  /* 0x000000c8d1d17221 */ /* 0x000fe80000010000 */
[----:B------:R-:W-:Y:S01]  /*1af00*/  FADD.FTZ R212, R212, R209 ;  /* 0x000000d1d4d47221 */ /* 0x000fe20000010000 */
        /* <DEDUP_REMOVED lines=54> */
[C---:B------:R-:W-:Y:S09]  /*1b270*/  HMMA.16816.F32 R128, R152.reuse, R180, R128 ;  /* 0x000000b49880723c */ /* 0x040ff20000001880 */
[----:B------:R-:W-:Y:S10]  /*1b280*/  MUFU.EX2 R194, R194 ;  /* 0x000000c200c27308 */ /* 0x000ff40000000800 */
[----:B------:R-:W4:Y:S01]  /*1b290*/  MUFU.EX2 R195, R195 ;  /* 0x000000c300c37308 */ /* 0x000f220000000800 */
[C---:B------:R-:W-:Y:S01]  /*1b2a0*/  HMMA.16816.F32 R132, R152.reuse, R182, R132 ;  /* 0x000000b69884723c */ /* 0x040fe20000001884 */
[----:B------:R-:W-:Y:S02]  /*1b2b0*/  LDSM.16.MT88.4 R180, [R7+0x5000] ;  /* 0x0050000007b4783b */ /* 0x000fe40000004200 */
[----:B---3--:R-:W-:Y:S05]  /*1b2c0*/  F2FP.F16.F32.PACK_AB R20, R193, R192 ;  /* 0x000000c0c114723e */ /* 0x008fea00000000ff */
[C---:B------:R-:W-:Y:S03]  /*1b2d0*/  HMMA.16816.F32 R136, R152.reuse, R196, R136 ;  /* 0x000000c49888723c */ /* 0x040fe60000001888 */
[--C-:B------:R-:W-:Y:S01]  /*1b2e0*/  FFMA.FTZ R196, R24, UR4, -R206.reuse ;  /* 0x0000000418c47c23 */ /* 0x100fe200080108ce */
[----:B------:R-:W-:Y:S01]  /*1b2f0*/  FFMA.FTZ R197, R25, UR4, -R206 ;  /* 0x0000000419c57c23 */ /* 0x000fe200080108ce */
[----:B----4-:R-:W-:Y:S03]  /*1b300*/  F2FP.F16.F32.PACK_AB R21, R195, R194 ;  /* 0x000000c2c315723e */ /* 0x010fe600000000ff */
[C---:B------:R-:W-:Y:S01]  /*1b310*/  HMMA.16816.F32 R140, R152.reuse, R198, R140 ;  /* 0x000000c6988c723c */ /* 0x040fe2000000188c */
[----:B------:R-:W-:Y:S02]  /*1b320*/  MUFU.EX2 R196, R196 ;  /* 0x000000c400c47308 */ /* 0x000fe40000000800 */
[--C-:B------:R-:W-:Y:S01]  /*1b330*/  FFMA.FTZ R198, R26, UR4, -R204.reuse ;  /* 0x000000041ac67c23 */ /* 0x100fe200080108cc */
[----:B------:R-:W-:Y:S07]  /*1b340*/  FFMA.FTZ R199, R27, UR4, -R204 ;  /* 0x000000041bc77c23 */ /* 0x000fee00080108cc */
[----:B------:R-:W3:Y:S01]  /*1b350*/  MUFU.EX2 R197, R197 ;  /* 0x000000c500c57308 */ /* 0x000ee20000000800 */
[----:B------:R-:W4:Y:S01]  /*1b360*/  LDSM.16.MT88.4 R24, [R7+0x1000] ;  /* 0x001000000718783b */ /* 0x000f220000004200 */
[C---:B-1----:R-:W-:Y:S08]  /*1b370*/  HMMA.16816.F32 R144, R152.reuse, R160, R144 ;  /* 0x000000a09890723c */ /* 0x042ff00000001890 */
[----:B------:R-:W-:Y:S10]  /*1b380*/  MUFU.EX2 R198, R198 ;  /* 0x000000c600c67308 */ /* 0x000ff40000000800 */
[----:B------:R-:W1:Y:S01]  /*1b390*/  MUFU.EX2 R199, R199 ;  /* 0x000000c700c77308 */ /* 0x000e620000000800 */
[C---:B------:R-:W-:Y:S01]  /*1b3a0*/  HMMA.16816.F32 R148, R152.reuse, R162, R148 ;  /* 0x000000a29894723c */ /* 0x040fe20000001894 */
[----:B------:R-:W5:Y:S02]  /*1b3b0*/  LDSM.16.MT88.4 R160, [R222+0x1000] ;  /* 0x00100000dea0783b */ /* 0x000f640000004200 */
[----:B---3--:R-:W-:Y:S05]  /*1b3c0*/  F2FP.F16.F32.PACK_AB R22, R197, R196 ;  /* 0x000000c4c516723e */ /* 0x008fea00000000ff */
[C---:B--2---:R-:W-:Y:S03]  /*1b3d0*/  HMMA.16816.F32 R12, R152.reuse, R156, R12 ;  /* 0x0000009c980c723c */ /* 0x044fe6000000180c */
[----:B-1----:R-:W-:Y:S05]  /*1b3e0*/  F2FP.F16.F32.PACK_AB R23, R199, R198 ;  /* 0x000000c6c717723e */ /* 0x002fea00000000ff */
        /* <DEDUP_REMOVED lines=61> */
[----:B--2---:R-:W-:Y:S03]  /*1b7c0*/  F2FP.F16.F32.PACK_AB R153, R183, R182 ;  /* 0x000000b6b799723e */ /* 0x004fe600000000ff */
[C---:B------:R-:W-:Y:S03]  /*1b7d0*/  HMMA.16816.F32 R148, R20.reuse, R154, R148 ;  /* 0x0000009a1494723c */ /* 0x040fe60000001894 */
[----:B----4-:R-:W-:Y:S02]  /*1b7e0*/  F2FP.F16.F32.PACK_AB R154, R185, R184 ;  /* 0x000000b8b99a723e */ /* 0x010fe400000000ff */
        /* <DEDUP_REMOVED lines=27> */
[----:B---3--:R-:W-:Y:S01]  /*1b9a0*/  FADD.FTZ R7, R207, R0 ;  /* 0x00000000cf077221 */ /* 0x008fe20000010000 */
[----:B------:R-:W-:Y:S03]  /*1b9b0*/  MOV R0, R3 ;  /* 0x0000000300007202 */ /* 0x000fe60000000f00 */
[----:B------:R-:W-:Y:S01]  /*1b9c0*/  FADD.FTZ R7, R208, R7 ;  /* 0x00000007d0077221 */ /* 0x000fe20000010000 */
[C---:B------:R-:W-:Y:S03]  /*1b9d0*/  HMMA.16816.F32 R92, R152.reuse, R170, R92 ;  /* 0x000000aa985c723c */ /* 0x040fe6000000185c */
[----:B------:R-:W-:Y:S01]  /*1b9e0*/  FADD.FTZ R210, R210, R7 ;  /* 0x00000007d2d27221 */ /* 0x000fe20000010000 */
[----:B------:R-:W-:Y:S03]  /*1b9f0*/  FADD.FTZ R7, R213, R212 ;  /* 0x000000d4d5077221 */ /* 0x000fe60000010000 */
[----:B------:R-:W-:Y:S01]  /*1ba00*/  FADD.FTZ R211, R211, R210 ;  /* 0x000000d2d3d37221 */ /* 0x000fe20000010000 */
[C---:B-----5:R-:W-:Y:S03]  /*1ba10*/  HMMA.16816.F32 R96, R152.reuse, R28, R96 ;  /* 0x0000001c9860723c */ /* 0x060fe60000001860 */
        /* <DEDUP_REMOVED lines=21> */
[----:B------:R-:W-:Y:S04]  /*1bb70*/  FADD.FTZ R241, R187, R186 ;  /* 0x000000babbf17221 */ /* 0x000fe80000010000 */
        /* <DEDUP_REMOVED lines=12> */
[----:B------:R-:W-:Y:S11]  /*1bc40*/  @P2 BRA `(.L_x_3619) ;  /* 0xffffffc4006c2947 */ /* 0x000ff6000383ffff */
.L_x_3615:
[----:B------:R-:W1:Y:S01]  /*1bc50*/  SHFL.BFLY PT, R0, R241, 0x2, 0x1f ;  /* 0x0c401f00f1007f89 */ /* 0x000e6200000e0000 */
[----:B------:R-:W-:Y:S01]  /*1bc60*/  SHF.L.U32 R4, R217, 0x4, RZ ;  /* 0x00000004d9047819 */ /* 0x000fe200000006ff */
[----:B------:R-:W2:Y:S01]  /*1bc70*/  S2UR UR8, SR_CTAID.X ;  /* 0x00000000000879c3 */ /* 0x000ea20000002500 */
[----:B------:R-:W-:Y:S01]  /*1bc80*/  LOP3.LUT R219, R219, 0x30, RZ, 0xc0, !PT ;  /* 0x00000030dbdb7812 */ /* 0x000fe200078ec0ff */
[----:B------:R-:W3:Y:S01]  /*1bc90*/  SHFL.BFLY PT, R8, R243, 0x2, 0x1f ;  /* 0x0c401f00f3087f89 */ /* 0x000ee200000e0000 */
[----:B------:R-:W-:Y:S01]  /*1bca0*/  LOP3.LUT R4, R4, 0x1c0, RZ, 0xc0, !PT ;  /* 0x000001c004047812 */ /* 0x000fe200078ec0ff */
[----:B------:R-:W-:Y:S01]  /*1bcb0*/  BSSY.RECONVERGENT B0, `(.L_x_3620) ;  /* 0x0000151000007945 */ /* 0x000fe20003800200 */
[----:B------:R-:W-:Y:S01]  /*1bcc0*/  SHF.R.U32.HI R20, RZ, 0x2, R217 ;  /* 0x00000002ff147819 */ /* 0x000fe200000116d9 */
[----:B------:R-:W4:Y:S03]  /*1bcd0*/  S2R R10, SR_CTAID.Y ;  /* 0x00000000000a7919 */ /* 0x000f260000002600 */
[----:B------:R-:W-:Y:S01]  /*1bce0*/  LOP3.LUT R20, R219, 0x7, R20, 0xf8, !PT ;  /* 0x00000007db147812 */ /* 0x000fe200078ef814 */
[----:B-1----:R-:W-:Y:S01]  /*1bcf0*/  FADD.FTZ R9, R0, R241 ;  /* 0x000000f100097221 */ /* 0x002fe20000010000 */
[----:B--2---:R-:W-:Y:S01]  /*1bd00*/  USHF.L.U32 UR8, UR8, 0x6, URZ ;  /* 0x0000000608087899 */ /* 0x004fe200080006ff */
[----:B---3--:R-:W-:-:S03]  /*1bd10*/  FADD.FTZ R8, R8, R243 ;  /* 0x000000f308087221 */ /* 0x008fc60000010000 */
[----:B------:R-:W1:Y:S04]  /*1bd20*/  SHFL.BFLY PT, R0, R9, 0x1, 0x1f ;  /* 0x0c201f0009007f89 */ /* 0x000e6800000e0000 */
[----:B------:R-:W2:Y:S01]  /*1bd30*/  SHFL.BFLY PT, R5, R8, 0x1, 0x1f ;  /* 0x0c201f0008057f89 */ /* 0x000ea200000e0000 */
        /* <DEDUP_REMOVED lines=12> */
[----:B------:R-:W3:Y:S01]  /*1be00*/  @P1 LDC R18, c[0x0][0x458] ;  /* 0x00011600ff121b82 */ /* 0x000ee20000000800 */
[----:B-1----:R-:W-:Y:S01]  /*1be10*/  FSEL R6, R6, 1, P1 ;  /* 0x3f80000006067808 */ /* 0x002fe20000800000 */
[----:B------:R-:W1:Y:S01]  /*1be20*/  @P2 MUFU.LG2 R2, R2 ;  /* 0x0000000200022308 */ /* 0x000e620000000c00 */
[----:B------:R-:W-:Y:S01]  /*1be30*/  LEA R5, R5, UR6, 0x1 ;  /* 0x0000000605057c11 */ /* 0x000fe2000f8e08ff */
[----:B------:R-:W1:Y:S01]  /*1be40*/  LDCU.64 UR6, c[0x0][0x358] ;  /* 0x00006b00ff0677ac */ /* 0x000e620008000a00 */
        /* <DEDUP_REMOVED lines=223> */
[----:B------:R-:W2:Y:S01]  /*1cc40*/  LDC.U8 R4, c[0x0][0x548] ;  /* 0x00015200ff047b82 */ /* 0x000ea20000000000 */
[----:B------:R-:W-:Y:S01]  /*1cc50*/  F2FP.F16.F32.PACK_AB R138, R139, R138 ;  /* 0x0000008a8b8a723e */ /* 0x000fe200000000ff */
[----:B------:R-:W-:Y:S01]  /*1cc60*/  STS [R21+0x2000], R92 ;  /* 0x0020005c15007388 */ /* 0x000fe20000000800 */
[----:B------:R-:W-:Y:S01]  /*1cc70*/  F2FP.F16.F32.PACK_AB R140, R141, R140 ;  /* 0x0000008c8d8c723e */ /* 0x000fe200000000ff */
[----:B------:R-:W5:Y:S01]  /*1cc80*/  @P1 MUFU.LG2 R0, R0 ;  /* 0x0000000000001308 */ /* 0x000f620000000c00 */
[----:B------:R-:W-:Y:S01]  /*1cc90*/  F2FP.F16.F32.PACK_AB R142, R143, R142 ;  /* 0x0000008e8f8e723e */ /* 0x000fe200000000ff */
[----:B------:R-:W-:Y:S01]  /*1cca0*/  STS [R21+0x2400], R94 ;  /* 0x0024005e15007388 */ /* 0x000fe20000000800 */
[----:B------:R-:W-:Y:S01]  /*1ccb0*/  F2FP.F16.F32.PACK_AB R144, R145, R144 ;  /* 0x000000909190723e */ /* 0x000fe200000000ff */
[----:B------:R-:W4:Y:S01]  /*1ccc0*/  @P2 LDC R23, c[0x0][0x458] ;  /* 0x00011600ff172b82 */ /* 0x000f220000000800 */
[----:B------:R-:W-:Y:S01]  /*1ccd0*/  F2FP.F16.F32.PACK_AB R146, R147, R146 ;  /* 0x000000929392723e */ /* 0x000fe200000000ff */
[----:B------:R-:W-:Y:S01]  /*1cce0*/  STS [R5+0x4000], R96 ;  /* 0x0040006005007388 */ /* 0x000fe20000000800 */
[----:B------:R-:W-:Y:S01]  /*1ccf0*/  F2FP.F16.F32.PACK_AB R148, R149, R148 ;  /* 0x000000949594723e */ /* 0x000fe200000000ff */
[----:B-1----:R-:W-:Y:S01]  /*1cd00*/  @P2 FMUL.FTZ R25, R2, 0.69314718246459960938 ;  /* 0x3f31721802192820 */ /* 0x002fe20000410000 */
[----:B------:R-:W-:Y:S01]  /*1cd10*/  F2FP.F16.F32.PACK_AB R150, R151, R150 ;  /* 0x000000969796723e */ /* 0x000fe200000000ff */
[----:B------:R-:W-:Y:S01]  /*1cd20*/  STS [R5+0x4400], R98 ;  /* 0x0044006205007388 */ /* 0x000fe20000000800 */
[----:B------:R-:W-:-:S02]  /*1cd30*/  F2FP.F16.F32.PACK_AB R156, R157, R156 ;  /* 0x0000009c9d9c723e */ /* 0x000fc400000000ff */
[----:B------:R-:W-:Y:S01]  /*1cd40*/  F2FP.F16.F32.PACK_AB R158, R159, R158 ;  /* 0x0000009e9f9e723e */ /* 0x000fe200000000ff */
[----:B------:R-:W-:Y:S01]  /*1cd50*/  STS [R9+0x4000], R100 ;  /* 0x0040006409007388 */ /* 0x000fe20000000800 */
[----:B------:R-:W-:Y:S02]  /*1cd60*/  F2FP.F16.F32.PACK_AB R7, R7, R152 ;  /* 0x000000980707723e */ /* 0x000fe400000000ff */
[----:B------:R-:W-:Y:S01]  /*1cd70*/  F2FP.F16.F32.PACK_AB R154, R155, R154 ;  /* 0x0000009a9b9a723e */ /* 0x000fe200000000ff */
[----:B------:R-:W-:Y:S01]  /*1cd80*/  STS [R9+0x4400], R102 ;  /* 0x0044006609007388 */ /* 0x000fe20000000800 */
[----:B------:R-:W-:Y:S01]  /*1cd90*/  ISETP.NE.AND P3, PT, R228, -0x1, PT ;  /* 0xffffffffe400780c */ /* 0x000fe20003f65270 */
[----:B-----5:R-:W-:Y:S01]  /*1cda0*/  @P1 FMUL.FTZ R0, R0, 0.69314718246459960938 ;  /* 0x3f31721800001820 */ /* 0x020fe20000410000 */
[----:B--2---:R-:W-:Y:S01]  /*1cdb0*/  ISETP.NE.AND P4, PT, R4, RZ, PT ;  /* 0x000000ff0400720c */ /* 0x004fe20003f85270 */
[----:B------:R-:W-:Y:S01]  /*1cdc0*/  STS [R11+0x4000], R104 ;  /* 0x004000680b007388 */ /* 0x000fe20000000800 */
[----:B------:R-:W-:Y:S01]  /*1cdd0*/  MOV R2, 0x7f800000 ;  /* 0x7f80000000027802 */ /* 0x000fe20000000f00 */
[----:B---3--:R-:W-:Y:S01]  /*1cde0*/  @P1 FFMA.FTZ R2, R3, R18, R0 ;  /* 0x0000001203021223 */ /* 0x008fe20000010000 */
[----:B------:R-:W-:Y:S01]  /*1cdf0*/  ISETP.NE.OR P0, PT, R228, -0x1, !P4 ;  /* 0xffffffffe400780c */ /* 0x000fe20006705670 */
[----:B------:R-:W-:Y:S04]  /*1ce00*/  STS [R11+0x4400], R106 ;  /* 0x0044006a0b007388 */ /* 0x000fe80000000800 */
[----:B------:R-:W-:Y:S04]  /*1ce10*/  STS [R15+0x4000], R108 ;  /* 0x0040006c0f007388 */ /* 0x000fe80000000800 */
[----:B------:R-:W-:Y:S01]  /*1ce20*/  STS [R15+0x4400], R110 ;  /* 0x0044006e0f007388 */ /* 0x000fe20000000800 */
[----:B------:R-:W1:Y:S03]  /*1ce30*/  @!P4 LDC R16, c[0x0][0x3e0] ;  /* 0x0000f800ff10cb82 */ /* 0x000e660000000800 */
        /* <DEDUP_REMOVED lines=13> */
[----:B------:R-:W-:Y:S04]  /*1cf10*/  STS [R11+0x6400], R138 ;  /* 0x0064008a0b007388 */ /* 0x000fe80000000800 */
[----:B------:R-:W-:Y:S04]  /*1cf20*/  STS [R15+0x6000], R140 ;  /* 0x0060008c0f007388 */ /* 0x000fe80000000800 */
[----:B------:R-:W-:Y:S01]  /*1cf30*/  STS [R15+0x6400], R142 ;  /* 0x0064008e0f007388 */ /* 0x000fe20000000800 */
[----:B--2---:R-:W4:Y:S03]  /*1cf40*/  @!P3 LDC.64 R4, c[0x0][0x400] ;  /* 0x00010000ff04bb82 */ /* 0x004f260000000a00 */
[----:B------:R-:W-:Y:S04]  /*1cf50*/  STS [R13+0x6000], R144 ;  /* 0x006000900d007388 */ /* 0x000fe80000000800 */
[----:B------:R-:W-:Y:S01]  /*1cf60*/  STS [R13+0x6400], R146 ;  /* 0x006400920d007388 */ /* 0x000fe20000000800 */
[----:B---3--:R-:W2:Y:S03]  /*1cf70*/  @P3 LDC.64 R8, c[0x0][0x408] ;  /* 0x00010200ff083b82 */ /* 0x008ea60000000a00 */
[----:B------:R-:W-:Y:S04]  /*1cf80*/  STS [R19+0x6000], R148 ;  /* 0x0060009413007388 */ /* 0x000fe80000000800 */
[----:B------:R3:W-:Y:S04]  /*1cf90*/  STS [R19+0x6400], R150 ;  /* 0x0064009613007388 */ /* 0x0007e80000000800 */
[----:B------:R-:W-:Y:S04]  /*1cfa0*/  STS [R17+0x6000], R156 ;  /* 0x0060009c11007388 */ /* 0x000fe80000000800 */
[----:B------:R5:W-:Y:S01]  /*1cfb0*/  STS [R17+0x6400], R158 ;  /* 0x0064009e11007388 */ /* 0x000be20000000800 */
[----:B----4-:R-:W-:-:S03]  /*1cfc0*/  @!P3 IMAD.WIDE.U32 R26, R10, R4, RZ ;  /* 0x000000040a1ab225 */ /* 0x010fc600078e00ff */
[----:B------:R-:W-:Y:S01]  /*1cfd0*/  STS [R21+0x6000], R7 ;  /* 0x0060000715007388 */ /* 0x000fe20000000800 */
[----:B------:R-:W-:-:S03]  /*1cfe0*/  @!P3 IMAD R5, R10, R5, R27 ;  /* 0x000000050a05b224 */ /* 0x000fc600078e021b */
[----:B------:R4:W-:Y:S01]  /*1cff0*/  STS [R21+0x6400], R154 ;  /* 0x0064009a15007388 */ /* 0x0009e20000000800 */
[----:B------:R-:W-:Y:S08]  /*1d000*/  BAR.SYNC.DEFER_BLOCKING 0x0 ;  /* 0x0000000000007b1d */ /* 0x000ff00000010000 */
[----:B---3--:R-:W3:Y:S01]  /*1d010*/  @P4 LDC R19, c[0x0][0x454] ;  /* 0x00011500ff134b82 */ /* 0x008ee20000000800 */
[----:B------:R-:W1:Y:S07]  /*1d020*/  S2R R11, SR_CTAID.Z ;  /* 0x00000000000b7919 */ /* 0x000e6e0000002700 */
[----:B-----5:R-:W5:Y:S01]  /*1d030*/  LDC R17, c[0x0][0x434] ;  /* 0x00010d00ff117b82 */ /* 0x020f620000000800 */
[----:B----4-:R-:W-:-:S07]  /*1d040*/  MOV R21, 0x7f800000 ;  /* 0x7f80000000157802 */ /* 0x010fce0000000f00 */
[----:B------:R-:W4:Y:S01]  /*1d050*/  LDC.64 R6, c[0x0][0x408] ;  /* 0x00010200ff067b82 */ /* 0x000f220000000a00 */
[----:B------:R-:W-:Y:S01]  /*1d060*/  @P2 FFMA.FTZ R21, R164, R23, R25 ;  /* 0x00000017a4152223 */ /* 0x000fe20000010019 */
[----:B------:R1:W4:Y:S01]  /*1d070*/  LDS.128 R12, [R239+0x1800] ;  /* 0x00180000ef0c7984 */ /* 0x0003220000000c00 */
[----:B------:R-:W-:Y:S01]  /*1d080*/  LOP3.LUT P2, RZ, R217, 0x3, RZ, 0xc0, !PT ;  /* 0x00000003d9ff7812 */ /* 0x000fe2000784c0ff */
[----:B--2---:R-:W-:-:S04]  /*1d090*/  @P3 IMAD.WIDE.U32 R22, R228, R8, RZ ;  /* 0x00000008e4163225 */ /* 0x004fc800078e00ff */
[----:B------:R-:W-:Y:S02]  /*1d0a0*/  @P3 IMAD R5, R228, R9, R23 ;  /* 0x00000009e4053224 */ /* 0x000fe400078e0217 */
[C---:B-----5:R-:W-:Y:S02]  /*1d0b0*/  @!P0 IMAD R228, R10.reuse, R17, RZ ;  /* 0x000000110ae48224 */ /* 0x060fe400078e02ff */
[----:B-1----:R-:W-:-:S04]  /*1d0c0*/  @!P4 IMAD R16, R10, R16, R11 ;  /* 0x000000100a10c224 */ /* 0x002fc800078e020b */
[----:B------:R-:W-:Y:S02]  /*1d0d0*/  @!P4 IMAD R16, R16, R17, RZ ;  /* 0x000000111010c224 */ /* 0x000fe400078e02ff */
[----:B---3--:R-:W-:Y:S01]  /*1d0e0*/  @P4 IMAD R16, R11, R19, R228 ;  /* 0x000000130b104224 */ /* 0x008fe200078e02e4 */
[----:B------:R-:W-:Y:S06]  /*1d0f0*/  @P2 BRA `(.L_x_3621) ;  /* 0x0000000000302947 */ /* 0x000fec0003800000 */
[----:B------:R-:W1:Y:S01]  /*1d100*/  LDCU.64 UR4, c[0x0][0x420] ;  /* 0x00008400ff0477ac */ /* 0x000e620008000a00 */
[----:B------:R-:W-:Y:S02]  /*1d110*/  VIADD R9, R16, UR8 ;  /* 0x0000000810097c36 */ /* 0x000fe40008000000 */
[----:B------:R-:W-:Y:S02]  /*1d120*/  VIADD R3, R229, -UR8 ;  /* 0x80000008e5037c36 */ /* 0x000fe40008000000 */
[C---:B------:R-:W-:Y:S01]  /*1d130*/  VIADD R4, R20.reuse, 0x8 ;  /* 0x0000000814047836 */ /* 0x040fe20000000000 */
[C---:B------:R-:W-:Y:S02]  /*1d140*/  IADD3 R0, P0, PT, R20.reuse, R9, RZ ;  /* 0x0000000914007210 */ /* 0x040fe40007f1e0ff */
[-C--:B------:R-:W-:Y:S02]  /*1d150*/  ISETP.GE.AND P2, PT, R20, R3.reuse, PT ;  /* 0x000000031400720c */ /* 0x080fe40003f46270 */
[----:B------:R-:W-:-:S02]  /*1d160*/  ISETP.GE.AND P1, PT, R4, R3, PT ;  /* 0x000000030400720c */ /* 0x000fc40003f26270 */
[----:B------:R-:W-:Y:S02]  /*1d170*/  LEA.HI.X.SX32 R9, R9, RZ, 0x1, P0 ;  /* 0x000000ff09097211 */ /* 0x000fe400000f0eff */
[----:B-1----:R-:W-:-:S04]  /*1d180*/  LEA R8, P0, R0, UR4, 0x2 ;  /* 0x0000000400087c11 */ /* 0x002fc8000f8010ff */
[----:B------:R-:W-:-:S05]  /*1d190*/  LEA.HI.X R9, R0, UR5, R9, 0x2, P0 ;  /* 0x0000000500097c11 */ /* 0x000fca00080f1409 */
[----:B------:R1:W-:Y:S04]  /*1d1a0*/  @!P2 STG.E desc[UR6][R8.64], R21 ;  /* 0x000000150800a986 */ /* 0x0003e8000c101906 */
[----:B------:R1:W-:Y:S02]  /*1d1b0*/  @!P1 STG.E desc[UR6][R8.64+0x20], R2 ;  /* 0x0000200208009986 */ /* 0x0003e4000c101906 */
.L_x_3621:
[----:B------:R-:W-:Y:S05]  /*1d1c0*/  BSYNC.RECONVERGENT B0 ;  /* 0x0000000000007941 */ /* 0x000fea0003800200 */
.L_x_3620:
[----:B------:R-:W2:Y:S01]  /*1d1d0*/  LDCU.64 UR4, c[0x0][0x410] ;  /* 0x00008200ff0477ac */ /* 0x000ea20008000a00 */
[----:B------:R-:W-:Y:S01]  /*1d1e0*/  IMAD.MOV.U32 R219, RZ, RZ, RZ ;  /* 0x000000ffffdb7224 */ /* 0x000fe200078e00ff */
[----:B------:R-:W-:Y:S01]  /*1d1f0*/  @P3 MOV R26, R22 ;  /* 0x00000016001a3202 */ /* 0x000fe20000000f00 */
[----:B------:R3:W3:Y:S01]  /*1d200*/  LDS.128 R16, [R239+0x4000] ;  /* 0x00400000ef107984 */ /* 0x0006e20000000c00 */
[----:B------:R-:W-:Y:S01]  /*1d210*/  SHF.R.U32.HI R0, RZ, 0x3, R217 ;  /* 0x00000003ff007819 */ /* 0x000fe200000116d9 */
[----:B-1--4-:R-:W-:Y:S01]  /*1d220*/  IMAD.WIDE.U32 R8, R6, UR8, R218 ;  /* 0x0000000806087c25 */ /* 0x012fe2000f8e00da */
[----:B------:R-:W-:Y:S01]  /*1d230*/  IADD3 R229, PT, PT, R229, -UR8, RZ ;  /* 0x80000008e5e57c10 */ /* 0x000fe2000fffe0ff */
[----:B------:R1:W4:Y:S01]  /*1d240*/  LDS.128 R20, [R239+0x2000] ;  /* 0x00200000ef147984 */ /* 0x0003220000000c00 */
[----:B------:R-:W-:Y:S01]  /*1d250*/  BSSY.RECONVERGENT B0, `(.L_x_3622) ;  /* 0x000001a000007945 */ /* 0x000fe20003800200 */
[----:B------:R-:W-:Y:S01]  /*1d260*/  IMAD R2, R7, UR8, R9 ;  /* 0x0000000807027c24 */ /* 0x000fe2000f8e0209 */
[----:B------:R-:W-:Y:S01]  /*1d270*/  IADD3 R26, P0, PT, R26, R8, RZ ;  /* 0x000000081a1a7210 */ /* 0x000fe20007f1e0ff */
[----:B------:R-:W-:-:S02]  /*1d280*/  VIADD R8, R0, 0x20 ;  /* 0x0000002000087836 */ /* 0x000fc40000000000 */
[----:B------:R-:W-:Y:S01]  /*1d290*/  VIADD R4, R0, 0x10 ;  /* 0x0000001000047836 */ /* 0x000fe20000000000 */
[----:B------:R-:W-:Y:S02]  /*1d2a0*/  IADD3.X R27, PT, PT, R5, R2, RZ, P0, !PT ;  /* 0x00000002051b7210 */ /* 0x000fe400007fe4ff */
[-C--:B------:R-:W-:Y:S02]  /*1d2b0*/  ISETP.GE.AND P2, PT, R8, R229.reuse, PT ;  /* 0x000000e50800720c */ /* 0x080fe40003f46270 */
[-C--:B------:R-:W-:Y:S01]  /*1d2c0*/  ISETP.GE.AND P0, PT, R0, R229.reuse, PT ;  /* 0x000000e50000720c */ /* 0x080fe20003f06270 */
[C---:B--2---:R-:W-:Y:S01]  /*1d2d0*/  IMAD.WIDE.U32 R2, R11.reuse, UR4, R26 ;  /* 0x000000040b027c25 */ /* 0x044fe2000f8e001a */
[----:B------:R-:W-:Y:S01]  /*1d2e0*/  ISETP.GE.AND P3, PT, R4, R229, PT ;  /* 0x000000e50400720c */ /* 0x000fe20003f66270 */
[----:B------:R1:W2:Y:S02]  /*1d2f0*/  LDS.128 R24, [R239] ;  /* 0x00000000ef187984 */ /* 0x0002a40000000c00 */
[----:B------:R-:W-:-:S02]  /*1d300*/  IMAD R5, R11, UR5, R3 ;  /* 0x000000050b057c24 */ /* 0x000fc4000f8e0203 */
[----:B------:R1:W1:Y:S01]  /*1d310*/  LDS.128 R8, [R239+0x6000] ;  /* 0x00600000ef087984 */ /* 0x0002620000000c00 */
[----:B------:R-:W-:-:S05]  /*1d320*/  VIADD R4, R0, 0x30 ;  /* 0x0000003000047836 */ /* 0x000fca0000000000 */
[----:B------:R-:W-:Y:S01]  /*1d330*/  ISETP.GE.AND P1, PT, R4, R229, PT ;  /* 0x000000e50400720c */ /* 0x000fe20003f26270 */
[----:B------:R-:W-:-:S12]  /*1d340*/  @P0 BRA `(.L_x_3623) ;  /* 0x0000000000280947 */ /* 0x000fd80003800000 */
[----:B------:R-:W5:Y:S01]  /*1d350*/  LDCU.64 UR4, c[0x0][0x3f0] ;  /* 0x00007e00ff0477ac */ /* 0x000f620008000a00 */
[----:B------:R-:W-:-:S05]  /*1d360*/  MOV R4, R2 ;  /* 0x0000000200047202 */ /* 0x000fca0000000f00 */
[----:B------:R-:W-:-:S04]  /*1d370*/  IMAD.WIDE.U32 R30, R0, R6, R4 ;  /* 0x00000006001e7225 */ /* 0x000fc800078e0004 */
[----:B------:R-:W-:Y:S01]  /*1d380*/  IMAD R28, R0, R7, R31 ;  /* 0x00000007001c7224 */ /* 0x000fe200078e021f */
[----:B-----5:R-:W-:-:S04]  /*1d390*/  LEA R32, P0, R30, UR4, 0x1 ;  /* 0x000000041e207c11 */ /* 0x020fc8000f8008ff */
[----:B------:R-:W-:-:S05]  /*1d3a0*/  LEA.HI.X R33, R30, UR5, R28, 0x1, P0 ;  /* 0x000000051e217c11 */ /* 0x000fca00080f0c1c */
[----:B--2---:R2:W-:Y:S04]  /*1d3b0*/  STG.E.128 desc[UR6][R32.64], R24 ;  /* 0x0000001820007986 */ /* 0x0045e8000c101d06 */
[----:B----4-:R2:W-:Y:S04]  /*1d3c0*/  STG.E.128 desc[UR6][R32.64+0x80], R20 ;  /* 0x0000801420007986 */ /* 0x0105e8000c101d06 */
[----:B---3--:R2:W-:Y:S04]  /*1d3d0*/  STG.E.128 desc[UR6][R32.64+0x100], R16 ;  /* 0x0001001020007986 */ /* 0x0085e8000c101d06 */
[----:B-1----:R2:W-:Y:S02]  /*1d3e0*/  STG.E.128 desc[UR6][R32.64+0x180], R8 ;  /* 0x0001800820007986 */ /* 0x0025e4000c101d06 */
.L_x_3623:
[----:B------:R-:W-:Y:S05]  /*1d3f0*/  BSYNC.RECONVERGENT B0 ;  /* 0x0000000000007941 */ /* 0x000fea0003800200 */
.L_x_3622:
[----:B--2---:R2:W2:Y:S01]  /*1d400*/  LDS.128 R24, [R239+0x800] ;  /* 0x00080000ef187984 */ /* 0x0044a20000000c00 */
[----:B------:R-:W-:Y:S03]  /*1d410*/  BSSY.RECONVERGENT B0, `(.L_x_3624) ;  /* 0x0000014000007945 */ /* 0x000fe60003800200 */
[----:B----4-:R4:W2:Y:S04]  /*1d420*/  LDS.128 R20, [R239+0x2800] ;  /* 0x00280000ef147984 */ /* 0x0108a80000000c00 */
[----:B---3--:R4:W3:Y:S04]  /*1d430*/  LDS.128 R16, [R239+0x4800] ;  /* 0x00480000ef107984 */ /* 0x0088e80000000c00 */
[----:B-1----:R4:W1:Y:S01]  /*1d440*/  LDS.128 R8, [R239+0x6800] ;  /* 0x00680000ef087984 */ /* 0x0028620000000c00 */
        /* <DEDUP_REMOVED lines=12> */
[----:B--2---:R2:W-:Y:S04]  /*1d510*/  STG.E.128 desc[UR6][R32.64], R24 ;  /* 0x0000001820007986 */ /* 0x0045e8000c101d06 */
[----:B------:R2:W-:Y:S04]  /*1d520*/  STG.E.128 desc[UR6][R32.64+0x80], R20 ;  /* 0x0000801420007986 */ /* 0x0005e8000c101d06 */
[----:B---3--:R2:W-:Y:S04]  /*1d530*/  STG.E.128 desc[UR6][R32.64+0x100], R16 ;  /* 0x0001001020007986 */ /* 0x0085e8000c101d06 */
[----:B-1----:R2:W-:Y:S02]  /*1d540*/  STG.E.128 desc[UR6][R32.64+0x180], R8 ;  /* 0x0001800820007986 */ /* 0x0025e4000c101d06 */
.L_x_3625:
[----:B------:R-:W-:Y:S05]  /*1d550*/  BSYNC.RECONVERGENT B0 ;  /* 0x0000000000007941 */ /* 0x000fea0003800200 */
.L_x_3624:
[----:B--2---:R2:W2:Y:S01]  /*1d560*/  LDS.128 R24, [R239+0x1000] ;  /* 0x00100000ef187984 */ /* 0x0044a20000000c00 */
[----:B------:R-:W-:Y:S03]  /*1d570*/  BSSY.RECONVERGENT B0, `(.L_x_3626) ;  /* 0x0000014000007945 */ /* 0x000fe60003800200 */
[----:B------:R2:W2:Y:S04]  /*1d580*/  LDS.128 R20, [R239+0x3000] ;  /* 0x00300000ef147984 */ /* 0x0004a80000000c00 */
[----:B---3--:R3:W2:Y:S04]  /*1d590*/  LDS.128 R16, [R239+0x5000] ;  /* 0x00500000ef107984 */ /* 0x0086a80000000c00 */
        /* <DEDUP_REMOVED lines=15> */
[----:B------:R2:W-:Y:S04]  /*1d690*/  STG.E.128 desc[UR6][R32.64+0x100], R16 ;  /* 0x0001001020007986 */ /* 0x0005e8000c101d06 */
[----:B-1----:R2:W-:Y:S02]  /*1d6a0*/  STG.E.128 desc[UR6][R32.64+0x180], R8 ;  /* 0x0001800820007986 */ /* 0x0025e4000c101d06 */
.L_x_3627:
[----:B------:R-:W-:Y:S05]  /*1d6b0*/  BSYNC.RECONVERGENT B0 ;  /* 0x0000000000007941 */ /* 0x000fea0003800200 */
.L_x_3626:
[----:B--2---:R2:W2:Y:S04]  /*1d6c0*/  LDS.128 R16, [R239+0x3800] ;  /* 0x00380000ef107984 */ /* 0x0044a80000000c00 */
[----:B-1----:R1:W1:Y:S04]  /*1d6d0*/  LDS.128 R8, [R239+0x5800] ;  /* 0x00580000ef087984 */ /* 0x0022680000000c00 */
        /* <DEDUP_REMOVED lines=13> */
[----:B--2---:R-:W-:Y:S04]  /*1d7b0*/  STG.E.128 desc[UR6][R2.64+0x80], R16 ;  /* 0x0000801002007986 */ /* 0x004fe8000c101d06 */
[----:B-1----:R-:W-:Y:S04]  /*1d7c0*/  STG.E.128 desc[UR6][R2.64+0x100], R8 ;  /* 0x0001000802007986 */ /* 0x002fe8000c101d06 */
[----:B------:R-:W-:Y:S01]  /*1d7d0*/  STG.E.128 desc[UR6][R2.64+0x180], R20 ;  /* 0x0001801402007986 */ /* 0x000fe2000c101d06 */
[----:B------:R-:W-:Y:S05]  /*1d7e0*/  EXIT ;  /* 0x000000000000794d */ /* 0x000fea0003800000 */
.L_x_3628:
        /* <DEDUP_REMOVED lines=9> */
.L_x_7496:


//--------------------- .text._ZN5flash24flash_fwd_splitkv_kernelI23Flash_fwd_kernel_traitsILi256ELi64ELi64ELi4ELb0ELb0EN7cutlass6half_tE19Flash_kernel_traitsILi256ELi64ELi64ELi4ES3_EELb0ELb0ELb0ELb0ELb1ELb1ELb0ELb1EEEvNS_16Flash_fwd_paramsE --------------------------
	.section	.text._ZN5flash24flash_fwd_splitkv_kernelI23Flash_fwd_kernel_traitsILi256ELi64ELi64ELi4ELb0ELb0EN7cutlass6half_tE19Flash_kernel_traitsILi256ELi64ELi64ELi4ES3_EELb0ELb0ELb0ELb0ELb1ELb1ELb0ELb1EEEvNS_16Flash_fwd_paramsE,"ax",@progbits
	.align	128
        .global         _ZN5flash24flash_fwd_splitkv_kernelI23Flash_fwd_kernel_traitsILi256ELi64ELi64ELi4ELb0ELb0EN7cutlass6half_tE19Flash_kernel_traitsILi256ELi64ELi64ELi4ES3_EELb0ELb0ELb0ELb0ELb1ELb1ELb0ELb1EEEvNS_16Flash_fwd_paramsE
        .type           _ZN5flash24flash_fwd_splitkv_kernelI23Flash_fwd_kernel_traitsILi256ELi64ELi64ELi4ELb0ELb0EN7cutlass6half_tE19Flash_kernel_traitsILi256ELi64ELi64ELi4ES3_EELb0ELb0ELb0ELb0ELb1ELb1ELb0ELb1EEEvNS_16Flash_fwd_paramsE,@function
        .size           _ZN5flash24flash_fwd_splitkv_kernelI23Flash_fwd_kernel_traitsILi256ELi64ELi64ELi4ELb0ELb0EN7cutlass6half_tE19Flash_kernel_traitsILi256ELi64ELi64ELi4ES3_EELb0ELb0ELb0ELb0ELb1ELb1ELb0ELb1EEEvNS_16Flash_fwd_paramsE,(.L_x_7497 - _ZN5flash24flash_fwd_splitkv_kernelI23Flash_fwd_kernel_traitsILi256ELi64ELi64ELi4ELb0ELb0EN7cutlass6half_tE19Flash_kernel_traitsILi256ELi64ELi64ELi4ES3_EELb0ELb0ELb0ELb0ELb1ELb1ELb0ELb1EEEvNS_16Flash_fwd_paramsE)
        .other          _ZN5flash24flash_fwd_splitkv_kernelI23Flash_fwd_kernel_traitsILi256ELi64ELi64ELi4ELb0ELb0EN7cutlass6half_tE19Flash_kernel_traitsILi256ELi64ELi64ELi4ES3_EELb0ELb0ELb0ELb0ELb1ELb1ELb0ELb1EEEvNS_16Flash_fwd_paramsE,@"STO_CUDA_ENTRY STV_DEFAULT"
_ZN5flash24flash_fwd_splitkv_kernelI23Flash_fwd_kernel_traitsILi256ELi64ELi64ELi4ELb0ELb0EN7cutlass6half_tE19Flash_kernel_traitsILi256ELi64ELi64ELi4ES3_EELb0ELb0ELb0ELb0ELb1ELb1ELb0ELb1EEEvNS_16Flash_fwd_paramsE:
.text._ZN5flash24flash_fwd_splitkv_kernelI23Flash_fwd_kernel_traitsILi256ELi64ELi64ELi4ELb0ELb0EN7cutlass6half_tE19Flash_kernel_traitsILi256ELi64ELi64ELi4ES3_EELb0ELb0ELb0ELb0ELb1ELb1ELb0ELb1EEEvNS_16Flash_fwd_paramsE:
        /* <DEDUP_REMOVED lines=51> */
.L_x_3629:
        /* <DEDUP_REMOVED lines=65> */
.L_x_3632:
[----:B------:R-:W-:Y:S05]  /*0740*/  BSYNC.RECONVERGENT B0 ;  /* 0x0000000000007941 */ /* 0x000fea0003800200 */
.L_x_3631:
        /* <DEDUP_REMOVED lines=17> */
.L_x_3634:
[----:B------:R-:W-:Y:S05]  /*0860*/  BSYNC.RECONVERGENT B0 ;  /* 0x0000000000007941 */ /* 0x000fea0003800200 */
.L_x_3633:
        /* <DEDUP_REMOVED lines=17> */
.L_x_3636:
[----:B------:R-:W-:Y:S05]  /*0980*/  BSYNC.RECONVERGENT B0 ;  /* 0x0000000000007941 */ /* 0x000fea0003800200 */
.L_x_3635:
        /* <DEDUP_REMOVED lines=16> */
.L_x_3638:
[----:B------:R-:W-:Y:S05]  /*0a90*/  BSYNC.RECONVERGENT B0 ;  /* 0x0000000000007941 */ /* 0x000fea0003800200 */
.L_x_3637:
        /* <DEDUP_REMOVED lines=20> */
.L_x_3630:
        /* <DEDUP_REMOVED lines=10> */
.L_x_3639:
        /* <DEDUP_REMOVED lines=104> */
.L_x_3640:
        /* <DEDUP_REMOVED lines=15> */
.L_x_3642:
[----:B--2---:R-:W2:Y:S01]  /*13f0*/  LDC.64 R2, c[0x0][0x3b8] ;  /* 0x0000ee00ff027b82 */ /* 0x004ea20000000a00 */
[----:B------:R-:W-:-:S05]  /*1400*/  IADD3 R10, PT, PT, R0, R9, RZ ;  /* 0x00000009000a7210 */ /* 0x000fca0007ffe0ff */
[C---:B--2---:R-:W-:Y:S02]  /*1410*/  IMAD R15, R10.reuse, R3, RZ ;  /* 0x000000030a0f7224 */ /* 0x044fe400078e02ff */
[----:B------:R-:W-:-:S05]  /*1420*/  IMAD.WIDE.U32 R10, R10, R2, RZ ;  /* 0x000000020a0a7225 */ /* 0x000fca00078e00ff */
[----:B------:R-:W-:Y:S02]  /*1430*/  IADD3 R15, PT, PT, R11, R15, RZ ;  /* 0x0000000f0b0f7210 */ /* 0x000fe40007ffe0ff */
[----:B------:R-:W-:Y:S02]  /*1440*/  MOV R14, R10 ;  /* 0x0000000a000e7202 */ /* 0x000fe40000000f00 */
.L_x_3643:
        /* <DEDUP_REMOVED lines=14> */
.L_x_3644:
[----:B------:R-:W1:Y:S01]  /*1530*/  LDC.64 R64, c[0x0][0x3c0] ;  /* 0x0000f000ff407b82 */ /* 0x000e620000000a00 */
[----:B------:R-:W-:-:S05]  /*1540*/  IADD3 R0, PT, PT, R0, R9, RZ ;  /* 0x0000000900007210 */ /* 0x000fca0007ffe0ff */
[C---:B-1----:R-:W-:Y:S02]  /*1550*/  IMAD R17, R0.reuse, R65, RZ ;  /* 0x0000004100117224 */ /* 0x042fe400078e02ff */
[----:B------:R-:W-:-:S05]  /*1560*/  IMAD.WIDE.U32 R8, R0, R64, RZ ;  /* 0x0000004000087225 */ /* 0x000fca00078e00ff */
[----:B------:R-:W-:Y:S02]  /*1570*/  IADD3 R17, PT, PT, R9, R17, RZ ;  /* 0x0000001109117210 */ /* 0x000fe40007ffe0ff */
[----:B------:R-:W-:-:S07]  /*1580*/  MOV R16, R8 ;  /* 0x0000000800107202 */ /* 0x000fce0000000f00 */
.L_x_3645:
        /* <DEDUP_REMOVED lines=46> */
.L_x_3641:
        /* <DEDUP_REMOVED lines=167> */
.L_x_3668:
        /* <DEDUP_REMOVED lines=123> */
.L_x_3648:
        /* <DEDUP_REMOVED lines=206> */
.L_x_3652:
[----:B---3--:R-:W-:Y:S05]  /*3770*/  BSYNC.RECONVERGENT B0 ;  /* 0x0000000000007941 */ /* 0x008fea0003800200 */
.L_x_3651:
        /* <DEDUP_REMOVED lines=202> */
.L_x_3654:
[----:B------:R-:W-:Y:S05]  /*4420*/  BSYNC.RECONVERGENT B0 ;  /* 0x0000000000007941 */ /* 0x000fea0003800200 */
.L_x_3653:
        /* <DEDUP_REMOVED lines=208> */
.L_x_3656:
[----:B------:R-:W-:Y:S05]  /*5130*/  BSYNC.RECONVERGENT B0 ;  /* 0x0000000000007941 */ /* 0x000fea0003800200 */
.L_x_3655:
        /* <DEDUP_REMOVED lines=210> */
.L_x_3658:
[----:B------:R-:W-:Y:S05]  /*5e60*/  BSYNC.RECONVERGENT B0 ;  /* 0x0000000000007941 */ /* 0x000fea0003800200 */
.L_x_3657:
[----:B------:R-:W2:Y:S01]  /*5e70*/  LDC R26, c[0x0][0x450] ;  /* 0x00011400ff1a7b82 */ /* 0x000ea20000000800 */
[----:B-1----:R-:W-:Y:S05]  /*5e80*/  IMAD.U32 R3, R102, -0x20, RZ ;  /* 0xffffffe066037824 */ /* 0x002fea00078e00ff */
[C---:B------:R-:W-:Y:S02]  /*5e90*/  LEA R24, P1, R3.reuse, R24, 0x1 ;  /* 0x0000001803187211 */ /* 0x040fe400078208ff */
[C---:B------:R-:W-:Y:S02]  /*5ea0*/  LEA R52, P0, R3.reuse, R52, 0x1 ;  /* 0x0000003403347211 */ /* 0x040fe400078008ff */
[C---:B------:R-:W-:Y:S02]  /*5eb0*/  LEA.HI.X.SX32 R25, R3.reuse, R25, 0x1, P1 ;  /* 0x0000001903197211 */ /* 0x040fe400008f0eff */
[----:B------:R-:W-:Y:S01]  /*5ec0*/  LEA.HI.X.SX32 R53, R3, R53, 0x1, P0 ;  /* 0x0000003503357211 */ /* 0x000fe200000f0eff */
[----:B------:R-:W-:Y:S05]  /*5ed0*/  BRA `(.L_x_3649) ;  /* 0x0000005800ac7947 */ /* 0x000fea0003800000 */
.L_x_3650:
        /* <DEDUP_REMOVED lines=359> */
.L_x_3660:
[----:B---3--:R-:W-:Y:S05]  /*7550*/  BSYNC.RECONVERGENT B0 ;  /* 0x0000000000007941 */ /* 0x008fea0003800200 */
.L_x_3659:
        /* <DEDUP_REMOVED lines=358> */
.L_x_3662:
[----:B------:R-:W-:Y:S05]  /*8bc0*/  BSYNC.RECONVERGENT B0 ;  /* 0x0000000000007941 */ /* 0x000fea0003800200 */
.L_x_3661:
        /* <DEDUP_REMOVED lines=361> */
.L_x_3664:
[----:B------:R-:W-:Y:S05]  /*a260*/  BSYNC.RECONVERGENT B0 ;  /* 0x0000000000007941 */ /* 0x000fea0003800200 */
.L_x_3663:
        /* <DEDUP_REMOVED lines=363> */
.L_x_3666:
[----:B------:R-:W-:Y:S05]  /*b920*/  BSYNC.RECONVERGENT B0 ;  /* 0x0000000000007941 */ /* 0x000fea0003800200 */
.L_x_3665:
[----:B------:R-:W2:Y:S01]  /*b930*/  LDC R26, c[0x0][0x450] ;  /* 0x00011400ff1a7b82 */ /* 0x000ea20000000800 */
[----:B-1----:R-:W-:Y:S05]  /*b940*/  IMAD.U32 R3, R44, -0x20, RZ ;  /* 0xffffffe02c037824 */ /* 0x002fea00078e00ff */
[C---:B------:R-:W-:Y:S02]  /*b950*/  LEA R84, P1, R3.reuse, R84, 0x1 ;  /* 0x0000005403547211 */ /* 0x040fe400078208ff */
[C---:B------:R-:W-:Y:S02]  /*b960*/  LEA R82, P0, R3.reuse, R82, 0x1 ;  /* 0x0000005203527211 */ /* 0x040fe400078008ff */
[C---:B------:R-:W-:Y:S02]  /*b970*/  LEA.HI.X.SX32 R85, R3.reuse, R85, 0x1, P1 ;  /* 0x0000005503557211 */ /* 0x040fe400008f0eff */
[----:B------:R-:W-:Y:S09]  /*b980*/  LEA.HI.X.SX32 R83, R3, R83, 0x1, P0 ;  /* 0x0000005303537211 */ /* 0x000ff200000f0eff */
.L_x_3649:
[----:B------:R-:W-:Y:S05]  /*b990*/  BSYNC.RECONVERGENT B1 ;  /* 0x0000000000017941 */ /* 0x000fea0003800200 */
.L_x_3647:
        /* <DEDUP_REMOVED lines=90> */
.L_x_3667:
[----:B------:R-:W-:Y:S02]  /*bf40*/  ISETP.GT.AND P0, PT, R77, R74, PT ;  /* 0x0000004a4d00720c */ /* 0x000fe40003f04270 */
[----:B------:R-:W-:Y:S02]  /*bf50*/  IADD3 R80, P2, PT, R80, R87, RZ ;  /* 0x0000005750507210 */ /* 0x000fe40007f5e0ff */
[----:B------:R-:W-:Y:S03]  /*bf60*/  IADD3 R22, P1, PT, R22, R91, RZ ;  /* 0x0000005b16167210 */ /* 0x000fe60007f3e0ff */
[----:B------:R-:W-:Y:S02]  /*bf70*/  IMAD.X R81, R81, 0x1, R86, P2 ;  /* 0x0000000151517824 */ /* 0x000fe400010e0656 */
[----:B------:R-:W-:Y:S04]  /*bf80*/  IMAD.X R23, R23, 0x1, R89, P1 ;  /* 0x0000000117177824 */ /* 0x000fe800008e0659 */
[----:B------:R-:W-:Y:S05]  /*bf90*/  @P0 BRA `(.L_x_3668) ;  /* 0xffffff6000d00947 */ /* 0x000fea000383ffff */
.L_x_3646:
        /* <DEDUP_REMOVED lines=50> */
.L_x_3672:
[----:B------:R-:W-:Y:S05]  /*c2c0*/  BSYNC.RECONVERGENT B0 ;  /* 0x0000000000007941 */ /* 0x000fea0003800200 */
.L_x_3671:
        /* <DEDUP_REMOVED lines=12> */
.L_x_3670:
        /* <DEDUP_REMOVED lines=77> */
.L_x_3678:
[----:B------:R-:W-:Y:S05]  /*c860*/  BSYNC.RECONVERGENT B0 ;  /* 0x0000000000007941 */ /* 0x000fea0003800200 */
.L_x_3677:
        /* <DEDUP_REMOVED lines=44> */
.L_x_3680:
[----:B------:R-:W-:Y:S05]  /*cb30*/  BSYNC.RECONVERGENT B0 ;  /* 0x0000000000007941 */ /* 0x000fea0003800200 */
.L_x_3679:
        /* <DEDUP_REMOVED lines=45> */
.L_x_3682:
[----:B------:R-:W-:Y:S05]  /*ce10*/  BSYNC.RECONVERGENT B0 ;  /* 0x0000000000007941 */ /* 0x000fea0003800200 */
.L_x_3681:
        /* <DEDUP_REMOVED lines=44> */
.L_x_3684:
[----:B------:R-:W-:Y:S05]  /*d0e0*/  BSYNC.RECONVERGENT B0 ;  /* 0x0000000000007941 */ /* 0x000fea0003800200 */
.L_x_3683:
[----:B------:R1:W-:Y:S02]  /*d0f0*/  STS.128 [R239+0x6000], R8 ;  /* 0x00600008ef007388 */ /* 0x0003e40000000c00 */
.L_x_3676:
[----:B------:R-:W-:Y:S05]  /*d100*/  BSYNC.RECONVERGENT B1 ;  /* 0x0000000000017941 */ /* 0x000fea0003800200 */
.L_x_3675:
        /* <DEDUP_REMOVED lines=52> */
.L_x_3688:
[----:B------:R-:W-:Y:S05]  /*d450*/  BSYNC.RECONVERGENT B0 ;  /* 0x0000000000007941 */ /* 0x000fea0003800200 */
.L_x_3687:
        /* <DEDUP_REMOVED lines=44> */
.L_x_3690:
[----:B------:R-:W-:Y:S05]  /*d720*/  BSYNC.RECONVERGENT B0 ;  /* 0x0000000000007941 */ /* 0x000fea0003800200 */
.L_x_3689:
        /* <DEDUP_REMOVED lines=45> */
.L_x_3692:
[----:B------:R-:W-:Y:S05]  /*da00*/  BSYNC.RECONVERGENT B0 ;  /* 0x0000000000007941 */ /* 0x000fea0003800200 */
.L_x_3691:
        /* <DEDUP_REMOVED lines=45> */
.L_x_3694:
[----:B------:R-:W-:Y:S05]  /*dce0*/  BSYNC.RECONVERGENT B0 ;  /* 0x0000000000007941 */ /* 0x000fea0003800200 */
.L_x_3693:
[----:B------:R1:W-:Y:S02]  /*dcf0*/  STS.128 [R239+0x6800], R8 ;  /* 0x00680008ef007388 */ /* 0x0003e40000000c00 */
.L_x_3686:
[----:B------:R-:W-:Y:S05]  /*dd00*/  BSYNC.RECONVERGENT B1 ;  /* 0x0000000000017941 */ /* 0x000fea0003800200 */
.L_x_3685:
        /* <DEDUP_REMOVED lines=52> */
.L_x_3698:
[----:B------:R-:W-:Y:S05]  /*e050*/  BSYNC.RECONVERGENT B0 ;  /* 0x0000000000007941 */ /* 0x000fea0003800200 */
.L_x_3697:
        /* <DEDUP_REMOVED lines=44> */
.L_x_3700:
[----:B------:R-:W-:Y:S05]  /*e320*/  BSYNC.RECONVERGENT B0 ;  /* 0x0000000000007941 */ /* 0x000fea0003800200 */
.L_x_3699:
        /* <DEDUP_REMOVED lines=45> */
.L_x_3702:
[----:B------:R-:W-:Y:S05]  /*e600*/  BSYNC.RECONVERGENT B0 ;  /* 0x0000000000007941 */ /* 0x000fea0003800200 */
.L_x_3701:
        /* <DEDUP_REMOVED lines=45> */
.L_x_3704:
[----:B------:R-:W-:Y:S05]  /*e8e0*/  BSYNC.RECONVERGENT B0 ;  /* 0x0000000000007941 */ /* 0x000fea0003800200 */
.L_x_3703:
[----:B------:R1:W-:Y:S02]  /*e8f0*/  STS.128 [R239+0x7000], R8 ;  /* 0x00700008ef007388 */ /* 0x0003e40000000c00 */
.L_x_3696:
[----:B------:R-:W-:Y:S05]  /*e900*/  BSYNC.RECONVERGENT B1 ;  /* 0x0000000000017941 */ /* 0x000fea0003800200 */
.L_x_3695:
        /* <DEDUP_REMOVED lines=52> */
.L_x_3706:
[----:B------:R-:W-:Y:S05]  /*ec50*/  BSYNC.RECONVERGENT B0 ;  /* 0x0000000000007941 */ /* 0x000fea0003800200 */
.L_x_3705:
        /* <DEDUP_REMOVED lines=43> */
.L_x_3708:
[----:B------:R-:W-:Y:S05]  /*ef10*/  BSYNC.RECONVERGENT B0 ;  /* 0x0000000000007941 */ /* 0x000fea0003800200 */
.L_x_3707:
        /* <DEDUP_REMOVED lines=44> */
.L_x_3710:
[----:B------:R-:W-:Y:S05]  /*f1e0*/  BSYNC.RECONVERGENT B0 ;  /* 0x0000000000007941 */ /* 0x000fea0003800200 */
.L_x_3709:
        /* <DEDUP_REMOVED lines=44> */
.L_x_3712:
[----:B------:R-:W-:Y:S05]  /*f4b0*/  BSYNC.RECONVERGENT B0 ;  /* 0x0000000000007941 */ /* 0x000fea0003800200 */
.L_x_3711:
[----:B------:R1:W-:Y:S01]  /*f4c0*/  STS.128 [R239+0x7800], R8 ;  /* 0x00780008ef007388 */ /* 0x0003e20000000c00 */
[----:B------:R-:W-:Y:S05]  /*f4d0*/  BRA `(.L_x_3673) ;  /* 0x0000005400c87947 */ /* 0x000fea0003800000 */
.L_x_3674:
        /* <DEDUP_REMOVED lines=94> */
.L_x_3716:
[----:B------:R-:W-:Y:S05]  /*fac0*/  BSYNC.RECONVERGENT B0 ;  /* 0x0000000000007941 */ /* 0x000fea0003800200 */
.L_x_3715:
        /* <DEDUP_REMOVED lines=83> */
.L_x_3718:
[----:B------:R-:W-:Y:S05]  /*10000*/  BSYNC.RECONVERGENT B0 ;  /* 0x0000000000007941 */ /* 0x000fea0003800200 */
.L_x_3717:
        /* <DEDUP_REMOVED lines=83> */
.L_x_3720:
[----:B------:R-:W-:Y:S05]  /*10540*/  BSYNC.RECONVERGENT B0 ;  /* 0x0000000000007941 */ /* 0x000fea0003800200 */
.L_x_3719:
        /* <DEDUP_REMOVED lines=83> */
.L_x_3722:
[----:B------:R-:W-:Y:S05]  /*10a80*/  BSYNC.RECONVERGENT B0 ;  /* 0x0000000000007941 */ /* 0x000fea0003800200 */
.L_x_3721:
[----:B------:R1:W-:Y:S02]  /*10a90*/  STS.128 [R239+0x6000], R28 ;  /* 0x0060001cef007388 */ /* 0x0003e40000000c00 */
.L_x_3714:
[----:B------:R-:W-:Y:S05]  /*10aa0*/  BSYNC.RECONVERGENT B1 ;  /* 0x0000000000017941 */ /* 0x000fea0003800200 */
.L_x_3713:
        /* <DEDUP_REMOVED lines=92> */
.L_x_3726:
[----:B------:R-:W-:Y:S05]  /*11070*/  BSYNC.RECONVERGENT B0 ;  /* 0x0000000000007941 */ /* 0x000fea0003800200 */
.L_x_3725:
        /* <DEDUP_REMOVED lines=84> */
.L_x_3728:
[----:B------:R-:W-:Y:S05]  /*115c0*/  BSYNC.RECONVERGENT B0 ;  /* 0x0000000000007941 */ /* 0x000fea0003800200 */
.L_x_3727:
        /* <DEDUP_REMOVED lines=84> */
.L_x_3730:
[----:B------:R-:W-:Y:S05]  /*11b10*/  BSYNC.RECONVERGENT B0 ;  /* 0x0000000000007941 */ /* 0x000fea0003800200 */
.L_x_3729:
        /* <DEDUP_REMOVED lines=84> */
.L_x_3732:
[----:B------:R-:W-:Y:S05]  /*12060*/  BSYNC.RECONVERGENT B0 ;  /* 0x0000000000007941 */ /* 0x000fea0003800200 */
.L_x_3731:
[----:B------:R1:W-:Y:S02]  /*12070*/  STS.128 [R239+0x6800], R28 ;  /* 0x0068001cef007388 */ /* 0x0003e40000000c00 */
.L_x_3724:
[----:B------:R-:W-:Y:S05]  /*12080*/  BSYNC.RECONVERGENT B1 ;  /* 0x0000000000017941 */ /* 0x000fea0003800200 */
.L_x_3723:
        /* <DEDUP_REMOVED lines=91> */
.L_x_3736:
[----:B------:R-:W-:Y:S05]  /*12640*/  BSYNC.RECONVERGENT B0 ;  /* 0x0000000000007941 */ /* 0x000fea0003800200 */
.L_x_3735:
        /* <DEDUP_REMOVED lines=83> */
.L_x_3738:
[----:B------:R-:W-:Y:S05]  /*12b80*/  BSYNC.RECONVERGENT B0 ;  /* 0x0000000000007941 */ /* 0x000fea0003800200 */
.L_x_3737:
        /* <DEDUP_REMOVED lines=83> */
.L_x_3740:
[----:B------:R-:W-:Y:S05]  /*130c0*/  BSYNC.RECONVERGENT B0 ;  /* 0x0000000000007941 */ /* 0x000fea0003800200 */
.L_x_3739:
        /* <DEDUP_REMOVED lines=83> */
.L_x_3742:
[----:B------:R-:W-:Y:S05]  /*13600*/  BSYNC.RECONVERGENT B0 ;  /* 0x0000000000007941 */ /* 0x000fea0003800200 */
.L_x_3741:
[----:B------:R1:W-:Y:S02]  /*13610*/  STS.128 [R239+0x7000], R28 ;  /* 0x0070001cef007388 */ /* 0x0003e40000000c00 */
.L_x_3734:
[----:B------:R-:W-:Y:S05]  /*13620*/  BSYNC.RECONVERGENT B1 ;  /* 0x0000000000017941 */ /* 0x000fea0003800200 */
.L_x_3733:
        /* <DEDUP_REMOVED lines=93> */
.L_x_3744:
[----:B------:R-:W-:Y:S05]  /*13c00*/  BSYNC.RECONVERGENT B0 ;  /* 0x0000000000007941 */ /* 0x000fea0003800200 */
.L_x_3743:
        /* <DEDUP_REMOVED lines=84> */
.L_x_3746:
[----:B------:R-:W-:Y:S05]  /*14150*/  BSYNC.RECONVERGENT B0 ;  /* 0x0000000000007941 */ /* 0x000fea0003800200 */
.L_x_3745:
        /* <DEDUP_REMOVED lines=84> */
.L_x_3748:
[----:B------:R-:W-:Y:S05]  /*146a0*/  BSYNC.RECONVERGENT B0 ;  /* 0x0000000000007941 */ /* 0x000fea0003800200 */
.L_x_3747:
        /* <DEDUP_REMOVED lines=83> */
.L_x_3750:
[----:B------:R-:W-:Y:S05]  /*14be0*/  BSYNC.RECONVERGENT B0 ;  /* 0x0000000000007941 */ /* 0x000fea0003800200 */
.L_x_3749:
[----:B------:R1:W-:Y:S02]  /*14bf0*/  STS.128 [R239+0x7800], R28 ;  /* 0x0078001cef007388 */ /* 0x0003e40000000c00 */
.L_x_3673:
[----:B------:R-:W-:Y:S05]  /*14c00*/  BSYNC.RECONVERGENT B2 ;  /* 0x0000000000027941 */ /* 0x000fea0003800200 */
.L_x_3669:
[----:B-1-3--:R-:W-:Y:S01]  /*14c10*/  IMAD.IADD R7, R63, 0x1, -R58 ;  /* 0x000000013f077824 */ /* 0x00afe200078e0a3a */
[----:B------:R-:W-:Y:S01]  /*14c20*/  SHF.R.U32.HI R217, RZ, 0x1, R61 ;  /* 0x00000001ffd97819 */ /* 0x000fe2000001163d */
[C---:B------:R-:W-:Y:S01]  /*14c30*/  IMAD.SHL.U32 R216, R61.reuse, 0x8, RZ ;  /* 0x000000083dd87824 */ /* 0x040fe200078e00ff */
[----:B------:R-:W1:Y:S01]  /*14c40*/  LDCU UR7, c[0x0][0x50c] ;  /* 0x0000a180ff0777ac */ /* 0x000e620008000800 */
        /* <DEDUP_REMOVED lines=8> */
[----:B--2---:R-:W2:Y:S01]  /*14cd0*/  @!P4 LDC.64 R4, c[0x0][0x3b8] ;  /* 0x0000ee00ff04cb82 */ /* 0x004ea20000000a00 */
[----:B------:R-:W-:-:S03]  /*14ce0*/  LOP3.LUT R218, R218, 0x7c00, RZ, 0xc0, !PT ;  /* 0x00007c00dada7812 */ /* 0x000fc600078ec0ff */
[CC--:B------:R-:W-:Y:S02]  /*14cf0*/  @!P5 LEA R10, P0, R59.reuse, R226.reuse, 0x1 ;  /* 0x000000e23b0ad211 */ /* 0x0c0fe400078008ff */
[----:B------:R-:W-:Y:S01]  /*14d00*/  @!PT LDS RZ, [RZ] ;  /* 0x00000000fffff984 */ /* 0x000fe20000000800 */
[----:B------:R-:W-:Y:S01]  /*14d10*/  @!PT LDS RZ, [RZ] ;  /* 0x00000000fffff984 */ /* 0x000fe20000000800 */
[----:B------:R-:W-:Y:S01]  /*14d20*/  @!PT LDS RZ, [RZ] ;  /* 0x00000000fffff984 */ /* 0x000fe20000000800 */
[----:B------:R-:W-:Y:S02]  /*14d30*/  @!P6 LDGSTS.E.BYPASS.LTC128B.128 [R239+0x8000], desc[UR4][R226.64] ;  /* 0x08000000e2efefae */ /* 0x000fe4000b981a04 */
[----:B------:R-:W3:Y:S01]  /*14d40*/  @!P3 LDC.64 R2, c[0x0][0x3b8] ;  /* 0x0000ee00ff02bb82 */ /* 0x000ee20000000a00 */
[----:B------:R-:W-:Y:S01]  /*14d50*/  @!P5 LEA.HI.X R11, R59, R227, R60, 0x1, P0 ;  /* 0x000000e33b0bd211 */ /* 0x000fe200000f0c3c */
[----:B------:R-:W-:Y:S04]  /*14d60*/  @!P6 LDGSTS.E.BYPASS.LTC128B.128 [R239+0xa000], desc[UR4][R226.64+0x80] ;  /* 0x0a000080e2efefae */ /* 0x000fe8000b981a04 */
[----:B------:R-:W-:Y:S04]  /*14d70*/  @!P6 LDGSTS.E.BYPASS.LTC128B.128 [R239+0xc000], desc[UR4][R226.64+0x100] ;  /* 0x0c000100e2efefae */ /* 0x000fe8000b981a04 */
[----:B------:R-:W-:Y:S04]  /*14d80*/  @!P6 LDGSTS.E.BYPASS.LTC128B.128 [R239+0xe000], desc[UR4][R226.64+0x180] ;  /* 0x0e000180e2efefae */ /* 0x000fe8000b981a04 */
[----:B------:R-:W-:Y:S01]  /*14d90*/  @!P5 LDGSTS.E.BYPASS.LTC128B.128 [R239+0x8800], desc[UR4][R10.64] ;  /* 0x088000000aefdfae */ /* 0x000fe2000b981a04 */
[----:B--2---:R-:W-:-:S03]  /*14da0*/  @!P4 LEA R8, P0, R4, R226, 0x6 ;  /* 0x000000e20408c211 */ /* 0x004fc600078030ff */
[----:B------:R-:W-:Y:S01]  /*14db0*/  @!P5 LDGSTS.E.BYPASS.LTC128B.128 [R239+0xa800], desc[UR4][R10.64+0x80] ;  /* 0x0a8000800aefdfae */ /* 0x000fe2000b981a04 */
[----:B-----5:R-:W-:-:S03]  /*14dc0*/  @!P4 LEA.HI.X R9, R4, R227, R5, 0x6, P0 ;  /* 0x000000e30409c211 */ /* 0x020fc600000f3405 */
[----:B------:R-:W-:Y:S01]  /*14dd0*/  @!P5 LDGSTS.E.BYPASS.LTC128B.128 [R239+0xc800], desc[UR4][R10.64+0x100] ;  /* 0x0c8001000aefdfae */ /* 0x000fe2000b981a04 */
[----:B------:R-:W-:Y:S01]  /*14de0*/  ISETP.GE.AND P0, PT, R26, R7, PT ;  /* 0x000000071a00720c */ /* 0x000fe20003f06270 */
[----:B---3--:R-:W-:Y:S01]  /*14df0*/  @!P3 IMAD.WIDE.U32 R4, R2, 0x60, R226 ;  /* 0x000000600204b825 */ /* 0x008fe200078e00e2 */
[----:B------:R-:W2:Y:S01]  /*14e00*/  @!P2 LDC.64 R6, c[0x0][0x3c0] ;  /* 0x0000f000ff06ab82 */ /* 0x000ea20000000a00 */
[----:B------:R3:W-:Y:S02]  /*14e10*/  @!P5 LDGSTS.E.BYPASS.LTC128B.128 [R239+0xe800], desc[UR4][R10.64+0x180] ;  /* 0x0e8001800aefdfae */ /* 0x0007e4000b981a04 */
[----:B------:R-:W-:Y:S02]  /*14e20*/  @!P3 IMAD R3, R3, 0x60, RZ ;  /* 0x000000600303b824 */ /* 0x000fe400078e02ff */
[----:B----4-:R-:W-:Y:S01]  /*14e30*/  @!P3 IMAD.MOV.U32 R12, RZ, RZ, R4 ;  /* 0x000000ffff0cb224 */ /* 0x010fe200078e0004 */
[----:B------:R-:W-:Y:S01]  /*14e40*/  @!P4 LDGSTS.E.BYPASS.LTC128B.128 [R239+0x9000], desc[UR4][R8.64] ;  /* 0x0900000008efcfae */ /* 0x000fe2000b981a04 */
[----:B------:R-:W-:-:S02]  /*14e50*/  @!P3 IMAD.IADD R13, R3, 0x1, R5 ;  /* 0x00000001030db824 */ /* 0x000fc400078e0205 */
[----:B------:R-:W4:Y:S01]  /*14e60*/  @!P1 LDC.64 R4, c[0x0][0x3c0] ;  /* 0x0000f000ff049b82 */ /* 0x000f220000000a00 */
[----:B------:R-:W-:Y:S01]  /*14e70*/  @!P4 LDGSTS.E.BYPASS.LTC128B.128 [R239+0xb000], desc[UR4][R8.64+0x80] ;  /* 0x0b00008008efcfae */ /* 0x000fe2000b981a04 */
[----:B------:R-:W-:-:S03]  /*14e80*/  IMAD.SHL.U32 R3, R61, 0x40, RZ ;  /* 0x000000403d037824 */ /* 0x000fc600078e00ff */
[----:B------:R-:W-:Y:S02]  /*14e90*/  @!P4 LDGSTS.E.BYPASS.LTC128B.128 [R239+0xd000], desc[UR4][R8.64+0x100] ;  /* 0x0d00010008efcfae */ /* 0x000fe4000b981a04 */
[----:B------:R-:W-:Y:S02]  /*14ea0*/  LOP3.LUT R95, R3, 0x400, RZ, 0xc0, !PT ;  /* 0x00000400035f7812 */ /* 0x000fe400078ec0ff */
[----:B------:R1:W-:Y:S04]  /*14eb0*/  @!P4 LDGSTS.E.BYPASS.LTC128B.128 [R239+0xf000], desc[UR4][R8.64+0x180] ;  /* 0x0f00018008efcfae */ /* 0x0003e8000b981a04 */
[----:B------:R-:W-:Y:S04]  /*14ec0*/  @!P3 LDGSTS.E.BYPASS.LTC128B.128 [R239+0x9800], desc[UR4][R12.64] ;  /* 0x098000000cefbfae */ /* 0x000fe8000b981a04 */
[----:B------:R-:W-:Y:S01]  /*14ed0*/  @!P3 LDGSTS.E.BYPASS.LTC128B.128 [R239+0xb800], desc[UR4][R12.64+0x80] ;  /* 0x0b8000800cefbfae */ /* 0x000fe2000b981a04 */
[----:B---3--:R-:W-:-:S03]  /*14ee0*/  LOP3.LUT R11, R217, 0x8, RZ, 0xc0, !PT ;  /* 0x00000008d90b7812 */ /* 0x008fc600078ec0ff */
[----:B------:R-:W-:Y:S01]  /*14ef0*/  @!P3 LDGSTS.E.BYPASS.LTC128B.128 [R239+0xd800], desc[UR4][R12.64+0x100] ;  /* 0x0d8001000cefbfae */ /* 0x000fe2000b981a04 */
[----:B------:R-:W-:Y:S01]  /*14f00*/  LOP3.LUT R2, R216, R64, R11, 0x1e, !PT ;  /* 0x00000040d8027212 */ /* 0x000fe200078e1e0b */
[----:B----4-:R-:W-:Y:S02]  /*14f10*/  @!P1 IMAD R5, R5, 0x60, RZ ;  /* 0x0000006005059824 */ /* 0x010fe400078e02ff */
[----:B------:R3:W-:Y:S01]  /*14f20*/  @!P3 LDGSTS.E.BYPASS.LTC128B.128 [R239+0xf800], desc[UR4][R12.64+0x180] ;  /* 0x0f8001800cefbfae */ /* 0x0007e2000b981a04 */
[----:B--2---:R-:W-:-:S03]  /*14f30*/  @!P2 LEA R10, P3, R6, R232, 0x6 ;  /* 0x000000e8060aa211 */ /* 0x004fc600078630ff */
[----:B------:R-:W0:Y:S01]  /*14f40*/  LDGDEPBAR ;  /* 0x00000000000079af */ /* 0x000e220000000000 */
[----:B------:R-:W-:Y:S02]  /*14f50*/  @!P2 LEA.HI.X R11, R6, R233, R7, 0x6, P3 ;  /* 0x000000e9060ba211 */ /* 0x000fe400018f3407 */
[----:B------:R-:W-:Y:S02]  /*14f60*/  LOP3.LUT R7, R218, 0x200, R3, 0xf8, !PT ;  /* 0x00000200da077812 */ /* 0x000fe400078ef803 */
[----:B-1----:R-:W-:-:S03]  /*14f70*/  LOP3.LUT R9, R64, 0x8, R61, 0x78, !PT ;  /* 0x0000000840097812 */ /* 0x002fc600078e783d */
        /* <DEDUP_REMOVED lines=8> */
[----:B---3--:R-:W-:Y:S01]  /*15000*/  @!P1 IMAD.WIDE.U32 R12, R4, 0x60, R232 ;  /* 0x00000060040c9825 */ /* 0x008fe200078e00e8 */
[----:B------:R-:W-:-:S04]  /*15010*/  DEPBAR.LE SB0, 0x0 ;  /* 0x000080000000791a */ /* 0x000fc80000000000 */
[----:B------:R-:W-:Y:S01]  /*15020*/  BAR.SYNC.DEFER_BLOCKING 0x0 ;  /* 0x0000000000007b1d */ /* 0x000fe20000010000 */
[----:B------:R-:W-:Y:S02]  /*15030*/  @!P1 IMAD.IADD R13, R5, 0x1, R13 ;  /* 0x00000001050d9824 */ /* 0x000fe400078e020d */
[----:B------:R-:W-:-:S03]  /*15040*/  IMAD.MOV.U32 R4, RZ, RZ, 0x40 ;  /* 0x00000040ff047424 */ /* 0x000fc600078e00ff */
        /* <DEDUP_REMOVED lines=26> */
[----:B------:R-:W-:Y:S02]  /*151f0*/  IMAD.IADD R93, R97, 0x1, R4 ;  /* 0x00000001615d7824 */ /* 0x000fe400078e0204 */
        /* <DEDUP_REMOVED lines=15> */
[C---:B------:R-:W-:Y:S02]  /*152f0*/  IMAD.IADD R62, R57.reuse, 0x1, R0 ;  /* 0x00000001393e7824 */ /* 0x040fe400078e0200 */
        /* <DEDUP_REMOVED lines=12> */
[----:B------:R-:W2:Y:S04]  /*153c0*/  LDSM.16.M88.4 R36, [R95+UR6+0x8800] ;  /* 0x008800065f24783b */ /* 0x000ea80008000200 */
[----:B------:R-:W3:Y:S04]  /*153d0*/  LDSM.16.M88.4 R44, [R95+UR6+0x8000] ;  /* 0x008000065f2c783b */ /* 0x000ee80008000200 */
[----:B------:R-:W4:Y:S04]  /*153e0*/  LDSM.16.M88.4 R28, [R95+UR6+0x9000] ;  /* 0x009000065f1c783b */ /* 0x000f280008000200 */
[----:B------:R-:W4:Y:S04]  /*153f0*/  LDSM.16.M88.4 R52, [R95+UR6+0x9800] ;  /* 0x009800065f34783b */ /* 0x000f280008000200 */
[----:B------:R-:W-:Y:S04]  /*15400*/  LDSM.16.M88.4 R64, [R94] ;  /* 0x000000005e40783b */ /* 0x000fe80000000200 */
[----:B------:R-:W4:Y:S04]  /*15410*/  LDSM.16.M88.4 R16, [R62+0x8800] ;  /* 0x008800003e10783b */ /* 0x000f280000000200 */
[----:B------:R-:W4:Y:S04]  /*15420*/  LDSM.16.M88.4 R20, [R62+0x8000] ;  /* 0x008000003e14783b */ /* 0x000f280000000200 */
[----:B------:R-:W4:Y:S04]  /*15430*/  LDSM.16.M88.4 R72, [R62+0x9000] ;  /* 0x009000003e48783b */ /* 0x000f280000000200 */
[----:B------:R-:W4:Y:S04]  /*15440*/  LDSM.16.M88.4 R68, [R62+0x9800] ;  /* 0x009800003e44783b */ /* 0x000f280000000200 */
[----:B------:R-:W-:Y:S01]  /*15450*/  LDSM.16.M88.4 R4, [R93] ;  /* 0x000000005d04783b */ /* 0x000fe20000000200 */
[C---:B--2---:R-:W-:Y:S03]  /*15460*/  HMMA.16816.F32 R40, R80.reuse, R36, RZ ;  /* 0x000000245028723c */ /* 0x044fe600000018ff */
[----:B-1----:R-:W1:Y:S04]  /*15470*/  LDSM.16.M88.4 R12, [R57+0x8000] ;  /* 0x00800000390c783b */ /* 0x002e680000000200 */
[----:B------:R-:W2:Y:S01]  /*15480*/  LDSM.16.M88.4 R8, [R57+0x8800] ;  /* 0x008800003908783b */ /* 0x000ea20000000200 */
[C---:B---3--:R-:W-:Y:S03]  /*15490*/  HMMA.16816.F32 R48, R80.reuse, R44, RZ ;  /* 0x0000002c5030723c */ /* 0x048fe600000018ff */
[----:B------:R-:W-:Y:S04]  /*154a0*/  LDSM.16.M88.4 R84, [R92] ;  /* 0x000000005c54783b */ /* 0x000fe80000000200 */
[----:B------:R-:W-:Y:S01]  /*154b0*/  LDSM.16.M88.4 R88, [R56+0x9800] ;  /* 0x009800003858783b */ /* 0x000fe20000000200 */
[C---:B------:R-:W-:Y:S03]  /*154c0*/  HMMA.16816.F32 R36, R80.reuse, R38, RZ ;  /* 0x000000265024723c */ /* 0x040fe600000018ff */
[----:B------:R-:W-:Y:S04]  /*154d0*/  LDSM.16.M88.4 R76, [R95+UR6+0xb800] ;  /* 0x00b800065f4c783b */ /* 0x000fe80008000200 */
[----:B------:R-:W0:Y:S01]  /*154e0*/  LDGDEPBAR ;  /* 0x00000000000079af */ /* 0x000e220000000000 */
[C---:B------:R-:W-:Y:S08]  /*154f0*/  HMMA.16816.F32 R44, R80.reuse, R46, RZ ;  /* 0x0000002e502c723c */ /* 0x040ff000000018ff */
[C---:B----4-:R-:W-:Y:S08]  /*15500*/  HMMA.16816.F32 R32, R80.reuse, R28, RZ ;  /* 0x0000001c5020723c */ /* 0x050ff000000018ff */
        /* <DEDUP_REMOVED lines=68> */
[----:B------:R-:W2:Y:S04]  /*15950*/  LDSM.16.M88.4 R8, [R56+0xa800] ;  /* 0x00a800003808783b */ /* 0x000ea80000000200 */
[----:B------:R-:W2:Y:S03]  /*15960*/  LDSM.16.M88.4 R12, [R56+0xa000] ;  /* 0x00a00000380c783b */ /* 0x000ea60000000200 */
        /* <DEDUP_REMOVED lines=13> */
[C---:B------:R-:W-:Y:S08]  /*15a40*/  HMMA.16816.F32 R40, R84.reuse, R8, R40 ;  /* 0x000000085428723c */ /* 0x040ff00000001828 */
[C---:B------:R-:W-:Y:S01]  /*15a50*/  HMMA.16816.F32 R36, R84.reuse, R10, R36 ;  /* 0x0000000a5424723c */ /* 0x040fe20000001824 */
[----:B------:R-:W2:Y:S07]  /*15a60*/  LDSM.16.M88.4 R8, [R62+0xd000] ;  /* 0x00d000003e08783b */ /* 0x000eae0000000200 */
[C---:B------:R-:W-:Y:S08]  /*15a70*/  HMMA.16816.F32 R48, R84.reuse, R12, R48 ;  /* 0x0000000c5430723c */ /* 0x040ff00000001830 */
[C---:B------:R-:W-:Y:S01]  /*15a80*/  HMMA.16816.F32 R44, R84.reuse, R14, R44 ;  /* 0x0000000e542c723c */ /* 0x040fe2000000182c */
[----:B------:R-:W2:Y:S07]  /*15a90*/  LDSM.16.M88.4 R12, [R62+0xc800] ;  /* 0x00c800003e0c783b */ /* 0x000eae0000000200 */
        /* <DEDUP_REMOVED lines=27> */
[C---:B---3--:R-:W-:Y:S08]  /*15c50*/  HMMA.16816.F32 R72, R20.reuse, R4, R72 ;  /* 0x000000041448723c */ /* 0x048ff00000001848 */
[----:B------:R-:W-:Y:S01]  /*15c60*/  HMMA.16816.F32 R80, R20, R6, R80 ;  /* 0x000000061450723c */ /* 0x000fe20000001850 */
[----:B------:R-:W3:Y:S04]  /*15c70*/  LDSM.16.M88.4 R4, [R56+0xc000] ;  /* 0x00c000003804783b */ /* 0x000ee80000000200 */
[----:B------:R-:W3:Y:S03]  /*15c80*/  LDSM.16.M88.4 R20, [R57+0xd800] ;  /* 0x00d800003914783b */ /* 0x000ee60000000200 */
        /* <DEDUP_REMOVED lines=12> */
[C---:B------:R-:W-:Y:S08]  /*15d50*/  HMMA.16816.F32 R72, R64.reuse, R20, R72 ;  /* 0x000000144048723c */ /* 0x040ff00000001848 */
[----:B------:R-:W-:Y:S01]  /*15d60*/  HMMA.16816.F32 R80, R64, R22, R80 ;  /* 0x000000164050723c */ /* 0x000fe20000001850 */
[----:B------:R-:W3:Y:S07]  /*15d70*/  LDSM.16.M88.4 R20, [R95+UR6+0xe800] ;  /* 0x00e800065f14783b */ /* 0x000eee0008000200 */
[C---:B------:R-:W-:Y:S08]  /*15d80*/  HMMA.16816.F32 R40, R12.reuse, R16, R40 ;  /* 0x000000100c28723c */ /* 0x040ff00000001828 */
[----:B------:R-:W-:Y:S01]  /*15d90*/  HMMA.16816.F32 R36, R12, R18, R36 ;  /* 0x000000120c24723c */ /* 0x000fe20000001824 */
[----:B------:R-:W3:Y:S07]  /*15da0*/  LDSM.16.M88.4 R16, [R93+0x6000] ;  /* 0x006000005d10783b */ /* 0x000eee0000000200 */
        /* <DEDUP_REMOVED lines=13> */
[----:B------:R-:W-:Y:S08]  /*15e80*/  HMMA.16816.F32 R48, R16, R4, R48 ;  /* 0x000000041030723c */ /* 0x000ff00000001830 */
        /* <DEDUP_REMOVED lines=24> */
[----:B------:R-:W1:Y:S01]  /*16010*/  MUFU.TANH R51, R51 ;  /* 0x0000003300337308 */ /* 0x000e620000002400 */
[----:B------:R-:W-:Y:S01]  /*16020*/  FMUL.FTZ R12, R40, UR7 ;  /* 0x00000007280c7c20 */ /* 0x000fe20008410000 */
[----:B------:R-:W-:-:S04]  /*16030*/  FMUL.FTZ R40, R42, UR7 ;  /* 0x000000072a287c20 */ /* 0x000fc80008410000 */
[----:B------:R-:W-:Y:S01]  /*16040*/  HMMA.16816.F32 R36, R28, R22, R36 ;  /* 0x000000161c24723c */ /* 0x000fe20000001824 */
[----:B------:R-:W-:Y:S01]  /*16050*/  FMUL.FTZ R22, R41, UR7 ;  /* 0x0000000729167c20 */ /* 0x000fe20008410000 */
[----:B------:R3:W-:Y:S01]  /*16060*/  MUFU.TANH R23, R12 ;  /* 0x0000000c00177308 */ /* 0x0007e20000002400 */
[----:B------:R-:W-:-:S05]  /*16070*/  FMUL.FTZ R41, R43, UR7 ;  /* 0x000000072b297c20 */ /* 0x000fca0008410000 */
[----:B------:R-:W-:Y:S02]  /*16080*/  HMMA.16816.F32 R68, R76, R14, R68 ;  /* 0x0000000e4c44723c */ /* 0x000fe40000001844 */
[----:B------:R-:W-:Y:S06]  /*16090*/  MUFU.TANH R40, R40 ;  /* 0x0000002800287308 */ /* 0x000fec0000002400 */
[C---:B------:R-:W-:Y:S02]  /*160a0*/  HMMA.16816.F32 R72, R96.reuse, R92, R72 ;  /* 0x0000005c6048723c */ /* 0x040fe40000001848 */
[----:B------:R-:W-:Y:S01]  /*160b0*/  MUFU.TANH R22, R22 ;  /* 0x0000001600167308 */ /* 0x000fe20000002400 */
[----:B------:R-:W-:Y:S01]  /*160c0*/  FMUL.FTZ R36, R36, UR7 ;  /* 0x0000000724247c20 */ /* 0x000fe20008410000 */
[----:B---3--:R-:W3:Y:S04]  /*160d0*/  LDSM.16.M88.4 R12, [R57+0xf800] ;  /* 0x00f80000390c783b */ /* 0x008ee80000000200 */
[----:B------:R-:W-:Y:S02]  /*160e0*/  HMMA.16816.F32 R80, R96, R94, R80 ;  /* 0x0000005e6050723c */ /* 0x000fe40000001850 */
[----:B------:R-:W-:Y:S06]  /*160f0*/  MUFU.TANH R41, R41 ;  /* 0x0000002900297308 */ /* 0x000fec0000002400 */
[C---:B--2---:R-:W-:Y:S02]  /*16100*/  HMMA.16816.F32 R32, R16.reuse, R8, R32 ;  /* 0x000000081020723c */ /* 0x044fe40000001820 */
[----:B------:R-:W-:Y:S06]  /*16110*/  MUFU.TANH R36, R36 ;  /* 0x0000002400247308 */ /* 0x000fec0000002400 */
[----:B------:R-:W-:Y:S01]  /*16120*/  HMMA.16816.F32 R68, R16, R10, R68 ;  /* 0x0000000a1044723c */ /* 0x000fe20000001844 */
[----:B------:R-:W2:Y:S07]  /*16130*/  LDSM.16.M88.4 R8, [R56+0xf800] ;  /* 0x00f800003808783b */ /* 0x000eae0000000200 */
[----:B----4-:R-:W-:Y:S01]  /*16140*/  HMMA.16816.F32 R72, R76, R4, R72 ;  /* 0x000000044c48723c */ /* 0x010fe20000001848 */
[----:B------:R-:W-:-:S02]  /*16150*/  IMAD.SHL.U32 R5, R61, 0x2, RZ ;  /* 0x000000023d057824 */ /* 0x000fc400078e00ff */
[----:B------:R-:W-:-:S03]  /*16160*/  FMUL.FTZ R4, R39, UR7 ;  /* 0x0000000727047c20 */ /* 0x000fc60008410000 */
[----:B------:R-:W-:Y:S02]  /*16170*/  LOP3.LUT R5, R5, 0x6, RZ, 0xc0, !PT ;  /* 0x0000000605057812 */ /* 0x000fe400078ec0ff */
[----:B------:R-:W-:Y:S01]  /*16180*/  HMMA.16816.F32 R44, R28, R26, R44 ;  /* 0x0000001a1c2c723c */ /* 0x000fe2000000182c */
[----:B------:R-:W4:Y:S01]  /*16190*/  LDSM.16.M88.4 R24, [R56+0xf000] ;  /* 0x00f000003818783b */ /* 0x000f220000000200 */
[----:B------:R-:W-:Y:S01]  /*161a0*/  MUFU.TANH R4, R4 ;  /* 0x0000000400047308 */ /* 0x000fe20000002400 */
[----:B------:R-:W-:-:S05]  /*161b0*/  DEPBAR.LE SB0, 0x0 ;  /* 0x000080000000791a */ /* 0x000fca0000000000 */
[----:B------:R-:W-:Y:S01]  /*161c0*/  HMMA.16816.F32 R80, R76, R6, R80 ;  /* 0x000000064c50723c */ /* 0x000fe20000001850 */
[----:B------:R-:W-:-:S05]  /*161d0*/  IMAD.IADD R6, R58, 0x1, R5 ;  /* 0x000000013a067824 */ /* 0x000fca00078e0205 */
[CC--:B------:R-:W-:Y:S02]  /*161e0*/  ISETP.GE.AND P1, PT, R6.reuse, R63.reuse, PT ;  /* 0x0000003f0600720c */ /* 0x0c0fe40003f26270 */
[C---:B---3--:R-:W-:Y:S01]  /*161f0*/  HMMA.16816.F32 R72, R16.reuse, R12, R72 ;  /* 0x0000000c1048723c */ /* 0x048fe20000001848 */
[----:B------:R-:W-:Y:S01]  /*16200*/  VIADD R12, R6, 0x9 ;  /* 0x00000009060c7836 */ /* 0x000fe20000000000 */
[----:B------:R-:W-:Y:S01]  /*16210*/  FSEL R7, R50, -INF , !P1 ;  /* 0xff80000032077808 */ /* 0x000fe20004800000 */
[----:B------:R-:W-:Y:S01]  /*16220*/  FMUL.FTZ R44, R44, UR7 ;  /* 0x000000072c2c7c20 */ /* 0x000fe20008410000 */
[----:B------:R-:W-:Y:S01]  /*16230*/  FMUL.FTZ R21, R46, UR7 ;  /* 0x000000072e157c20 */ /* 0x000fe20008410000 */
[----:B------:R-:W-:Y:S01]  /*16240*/  FMUL.FTZ R20, R45, UR7 ;  /* 0x000000072d147c20 */ /* 0x000fe20008410000 */
[----:B------:R-:W-:Y:S01]  /*16250*/  FMUL.FTZ R45, R47, UR7 ;  /* 0x000000072f2d7c20 */ /* 0x000fe20008410000 */
[----:B------:R-:W-:Y:S02]  /*16260*/  ISETP.GE.AND P5, PT, R12, R63, PT ;  /* 0x0000003f0c00720c */ /* 0x000fe40003fa6270 */
[----:B------:R-:W-:Y:S03]  /*16270*/  MUFU.TANH R44, R44 ;  /* 0x0000002c002c7308 */ /* 0x000fe60000002400 */
[----:B------:R-:W-:Y:S01]  /*16280*/  HMMA.16816.F32 R80, R16, R14, R80 ;  /* 0x0000000e1050723c */ /* 0x000fe20000001850 */
[----:B------:R-:W-:-:S04]  /*16290*/  VIADD R14, R6, 0x8 ;  /* 0x00000008060e7836 */ /* 0x000fc80000000000 */
[----:B------:R-:W3:Y:S01]  /*162a0*/  MUFU.TANH R21, R21 ;  /* 0x0000001500157308 */ /* 0x000ee20000002400 */
[----:B------:R-:W-:Y:S01]  /*162b0*/  BAR.SYNC.DEFER_BLOCKING 0x0 ;  /* 0x0000000000007b1d */ /* 0x000fe20000010000 */
[----:B------:R-:W-:Y:S01]  /*162c0*/  ISETP.GE.AND P6, PT, R14, R63, PT ;  /* 0x0000003f0e00720c */ /* 0x000fe20003fc6270 */
[----:B--2---:R-:W-:Y:S01]  /*162d0*/  HMMA.16816.F32 R72, R28, R8, R72 ;  /* 0x000000081c48723c */ /* 0x004fe20000001848 */
[----:B------:R-:W-:-:S04]  /*162e0*/  VIADD R8, R6, 0x1 ;  /* 0x0000000106087836 */ /* 0x000fc80000000000 */
[----:B------:R-:W2:Y:S01]  /*162f0*/  MUFU.TANH R20, R20 ;  /* 0x0000001400147308 */ /* 0x000ea20000002400 */
[-C--:B------:R-:W-:Y:S01]  /*16300*/  ISETP.GE.AND P4, PT, R8, R63.reuse, PT ;  /* 0x0000003f0800720c */ /* 0x080fe20003f86270 */
[----:B------:R-:W-:Y:S01]  /*16310*/  VIADD R8, R6, 0x10 ;  /* 0x0000001006087836 */ /* 0x000fe20000000000 */
[C---:B----4-:R-:W-:Y:S01]  /*16320*/  HMMA.16816.F32 R32, R28.reuse, R24, R32 ;  /* 0x000000181c20723c */ /* 0x050fe20000001820 */
[----:B------:R-:W-:Y:S01]  /*16330*/  FMUL.FTZ R25, R38, UR7 ;  /* 0x0000000726197c20 */ /* 0x000fe20008410000 */
[----:B-1----:R-:W-:Y:S01]  /*16340*/  FSEL R51, R51, -INF , !P4 ;  /* 0xff80000033337808 */ /* 0x002fe20006000000 */
[----:B------:R-:W-:Y:S01]  /*16350*/  FMUL.FTZ R24, R37, UR7 ;  /* 0x0000000725187c20 */ /* 0x000fe20008410000 */
[----:B------:R-:W-:Y:S01]  /*16360*/  ISETP.GE.AND P3, PT, R8, R63, PT ;  /* 0x0000003f0800720c */ /* 0x000fe20003f66270 */
[----:B------:R-:W-:Y:S01]  /*16370*/  VIADD R8, R6, 0x11 ;  /* 0x0000001106087836 */ /* 0x000fe20000000000 */
[----:B------:R-:W1:Y:S01]  /*16380*/  MUFU.TANH R45, R45 ;  /* 0x0000002d002d7308 */ /* 0x000e620000002400 */
[----:B------:R-:W-:Y:S01]  /*16390*/  FSEL R49, R49, -INF , !P4 ;  /* 0xff80000031317808 */ /* 0x000fe20006000000 */
[----:B------:R-:W-:Y:S01]  /*163a0*/  HMMA.16816.F32 R68, R28, R26, R68 ;  /* 0x0000001a1c44723c */ /* 0x000fe20000001844 */
[----:B---3--:R-:W-:-:S02]  /*163b0*/  FSEL R5, R21, -INF , !P6 ;  /* 0xff80000015057808 */ /* 0x008fc40007000000 */
[----:B------:R-:W-:Y:S01]  /*163c0*/  FSEL R27, R44, -INF , !P6 ;  /* 0xff8000002c1b7808 */ /* 0x000fe20007000000 */
[----:B------:R-:W-:Y:S01]  /*163d0*/  FMUL.FTZ R72, R72, UR7 ;  /* 0x0000000748487c20 */ /* 0x000fe20008410000 */
[----:B------:R-:W-:Y:S01]  /*163e0*/  FSEL R9, R40, -INF , !P3 ;  /* 0xff80000028097808 */ /* 0x000fe20005800000 */
[----:B------:R-:W3:Y:S01]  /*163f0*/  MUFU.TANH R25, R25 ;  /* 0x0000001900197308 */ /* 0x000ee20000002400 */
[----:B------:R-:W-:Y:S01]  /*16400*/  FSEL R15, R23, -INF , !P3 ;  /* 0xff800000170f7808 */ /* 0x000fe20005800000 */
[----:B------:R-:W-:Y:S01]  /*16410*/  HMMA.16816.F32 R80, R28, R10, R80 ;  /* 0x0000000a1c50723c */ /* 0x000fe20000001850 */
[----:B------:R-:W-:Y:S01]  /*16420*/  FSEL R29, R48, -INF , !P1 ;  /* 0xff800000301d7808 */ /* 0x000fe20004800000 */
[----:B------:R-:W-:Y:S01]  /*16430*/  FMUL.FTZ R73, R73, UR7 ;  /* 0x0000000749497c20 */ /* 0x000fe20008410000 */
[-C--:B------:R-:W-:Y:S01]  /*16440*/  ISETP.GE.AND P1, PT, R8, R63.reuse, PT ;  /* 0x0000003f0800720c */ /* 0x080fe20003f26270 */
[----:B------:R-:W-:Y:S01]  /*16450*/  VIADD R8, R6, 0x18 ;  /* 0x0000001806087836 */ /* 0x000fe20000000000 */
[----:B--2---:R-:W-:Y:S01]  /*16460*/  FSEL R31, R20, -INF , !P5 ;  /* 0xff800000141f7808 */ /* 0x004fe20006800000 */
[----:B------:R-:W-:Y:S01]  /*16470*/  FMUL.FTZ R32, R32, UR7 ;  /* 0x0000000720207c20 */ /* 0x000fe20008410000 */
[----:B------:R-:W-:Y:S01]  /*16480*/  FMUL.FTZ R34, R34, UR7 ;  /* 0x0000000722227c20 */ /* 0x000fe20008410000 */
[----:B-1----:R-:W-:Y:S01]  /*16490*/  FSEL R45, R45, -INF , !P5 ;  /* 0xff8000002d2d7808 */ /* 0x002fe20006800000 */
[----:B------:R-:W-:Y:S01]  /*164a0*/  FMUL.FTZ R33, R33, UR7 ;  /* 0x0000000721217c20 */ /* 0x000fe20008410000 */
[----:B------:R-:W-:Y:S01]  /*164b0*/  ISETP.GE.AND P4, PT, R8, R63, PT ;  /* 0x0000003f0800720c */ /* 0x000fe20003f86270 */
[----:B------:R-:W-:-:S02]  /*164c0*/  VIADD R8, R6, 0x19 ;  /* 0x0000001906087836 */ /* 0x000fc40000000000 */
[----:B------:R-:W-:Y:S01]  /*164d0*/  FMUL.FTZ R69, R69, UR7 ;  /* 0x0000000745457c20 */ /* 0x000fe20008410000 */
[----:B------:R-:W-:Y:S01]  /*164e0*/  FMUL.FTZ R71, R71, UR7 ;  /* 0x0000000747477c20 */ /* 0x000fe20008410000 */
[----:B------:R-:W-:Y:S01]  /*164f0*/  MUFU.TANH R223, R32 ;  /* 0x0000002000df7308 */ /* 0x000fe20000002400 */
[----:B------:R-:W-:Y:S01]  /*16500*/  FMUL.FTZ R35, R35, UR7 ;  /* 0x0000000723237c20 */ /* 0x000fe20008410000 */
[-C--:B------:R-:W-:Y:S01]  /*16510*/  ISETP.GE.AND P6, PT, R8, R63.reuse, PT ;  /* 0x0000003f0800720c */ /* 0x080fe20003fc6270 */
[----:B------:R-:W-:Y:S02]  /*16520*/  VIADD R8, R6, 0x20 ;  /* 0x0000002006087836 */ /* 0x000fe40000000000 */
[----:B------:R-:W-:Y:S01]  /*16530*/  FMUL.FTZ R68, R68, UR7 ;  /* 0x0000000744447c20 */ /* 0x000fe20008410000 */
[----:B------:R-:W-:Y:S01]  /*16540*/  FMUL.FTZ R70, R70, UR7 ;  /* 0x0000000746467c20 */ /* 0x000fe20008410000 */
[----:B------:R-:W-:Y:S01]  /*16550*/  FSEL R21, R41, -INF , !P1 ;  /* 0xff80000029157808 */ /* 0x000fe20004800000 */
[----:B------:R-:W-:Y:S01]  /*16560*/  FMUL.FTZ R74, R74, UR7 ;  /* 0x000000074a4a7c20 */ /* 0x000fe20008410000 */
[-C--:B------:R-:W-:Y:S01]  /*16570*/  ISETP.GE.AND P5, PT, R8, R63.reuse, PT ;  /* 0x0000003f0800720c */ /* 0x080fe20003fa6270 */
[----:B------:R-:W-:Y:S01]  /*16580*/  VIADD R8, R6, 0x21 ;  /* 0x0000002106087836 */ /* 0x000fe20000000000 */
[----:B------:R-:W1:Y:S01]  /*16590*/  MUFU.TANH R197, R69 ;  /* 0x0000004500c57308 */ /* 0x000e620000002400 */
[----:B------:R-:W-:Y:S01]  /*165a0*/  FSEL R13, R22, -INF , !P1 ;  /* 0xff800000160d7808 */ /* 0x000fe20004800000 */
[----:B------:R-:W-:Y:S01]  /*165b0*/  FMUL.FTZ R75, R75, UR7 ;  /* 0x000000074b4b7c20 */ /* 0x000fe20008410000 */
[----:B------:R-:W-:Y:S01]  /*165c0*/  FMUL.FTZ R80, R80, UR7 ;  /* 0x0000000750507c20 */ /* 0x000fe20008410000 */
[----:B------:R-:W-:Y:S01]  /*165d0*/  ISETP.GE.AND P3, PT, R8, R63, PT ;  /* 0x0000003f0800720c */ /* 0x000fe20003f66270 */
[----:B------:R-:W-:-:S02]  /*165e0*/  VIADD R8, R6, 0x28 ;  /* 0x0000002806087836 */ /* 0x000fc40000000000 */
[----:B------:R-:W-:Y:S01]  /*165f0*/  FMUL.FTZ R82, R82, UR7 ;  /* 0x0000000752527c20 */ /* 0x000fe20008410000 */
[----:B------:R-:W-:Y:S01]  /*16600*/  FMUL.FTZ R83, R83, UR7 ;  /* 0x0000000753537c20 */ /* 0x000fe20008410000 */
[----:B------:R-:W2:Y:S01]  /*16610*/  MUFU.TANH R177, R71 ;  /* 0x0000004700b17308 */ /* 0x000ea20000002400 */
[----:B------:R-:W-:Y:S01]  /*16620*/  FMUL.FTZ R81, R81, UR7 ;  /* 0x0000000751517c20 */ /* 0x000fe20008410000 */
[-C--:B------:R-:W-:Y:S01]  /*16630*/  ISETP.GE.AND P1, PT, R8, R63.reuse, PT ;  /* 0x0000003f0800720c */ /* 0x080fe20003f26270 */
[----:B------:R-:W-:Y:S01]  /*16640*/  VIADD R8, R6, 0x29 ;  /* 0x0000002906087836 */ /* 0x000fe20000000000 */
[----:B---3--:R-:W-:Y:S02]  /*16650*/  FSEL R19, R25, -INF , !P4 ;  /* 0xff80000019137808 */ /* 0x008fe40006000000 */
[----:B------:R-:W-:Y:S02]  /*16660*/  FSEL R23, R36, -INF , !P4 ;  /* 0xff80000024177808 */ /* 0x000fe40006000000 */
[----:B------:R-:W3:Y:S01]  /*16670*/  MUFU.TANH R205, R34 ;  /* 0x0000002200cd7308 */ /* 0x000ee20000002400 */
[----:B------:R-:W-:Y:S01]  /*16680*/  ISETP.GE.AND P4, PT, R8, R63, PT ;  /* 0x0000003f0800720c */ /* 0x000fe20003f86270 */
[----:B------:R-:W-:Y:S01]  /*16690*/  VIADD R8, R6, 0x30 ;  /* 0x0000003006087836 */ /* 0x000fe20000000000 */
[----:B------:R-:W-:Y:S01]  /*166a0*/  FSEL R17, R4, -INF , !P6 ;  /* 0xff80000004117808 */ /* 0x000fe20007000000 */
[----:B------:R-:W-:Y:S01]  /*166b0*/  VIADD R4, R6, 0x31 ;  /* 0x0000003106047836 */ /* 0x000fe20000000000 */
[----:B-1----:R-:W-:-:S02]  /*166c0*/  FSEL R197, R197, -INF , !P4 ;  /* 0xff800000c5c57808 */ /* 0x002fc40006000000 */
[----:B------:R-:W-:Y:S01]  /*166d0*/  FSEL R223, R223, -INF , !P5 ;  /* 0xff800000dfdf7808 */ /* 0x000fe20006800000 */
[----:B------:R-:W1:Y:S01]  /*166e0*/  MUFU.TANH R24, R24 ;  /* 0x0000001800187308 */ /* 0x000e620000002400 */
[----:B--2---:R-:W-:Y:S02]  /*166f0*/  FSEL R177, R177, -INF , !P4 ;  /* 0xff800000b1b17808 */ /* 0x004fe40006000000 */
[----:B------:R-:W-:-:S05]  /*16700*/  ISETP.NE.AND P4, PT, R166, 0x1, PT ;  /* 0x00000001a600780c */ /* 0x000fca0003f85270 */
[----:B------:R-:W2:Y:S01]  /*16710*/  MUFU.TANH R195, R33 ;  /* 0x0000002100c37308 */ /* 0x000ea20000002400 */
[----:B---3--:R-:W-:Y:S02]  /*16720*/  FSEL R205, R205, -INF , !P5 ;  /* 0xff800000cdcd7808 */ /* 0x008fe40006800000 */
[-C--:B------:R-:W-:Y:S01]  /*16730*/  ISETP.GE.AND P5, PT, R4, R63.reuse, PT ;  /* 0x0000003f0400720c */ /* 0x080fe20003fa6270 */
[C---:B------:R-:W-:Y:S02]  /*16740*/  VIADD R4, R6.reuse, 0x38 ;  /* 0x0000003806047836 */ /* 0x040fe40000000000 */
[----:B------:R-:W-:Y:S02]  /*16750*/  VIADD R6, R6, 0x39 ;  /* 0x0000003906067836 */ /* 0x000fe40000000000 */
[----:B------:R-:W3:Y:S01]  /*16760*/  MUFU.TANH R203, R35 ;  /* 0x0000002300cb7308 */ /* 0x000ee20000002400 */
[----:B-1----:R-:W-:Y:S02]  /*16770*/  FSEL R11, R24, -INF , !P6 ;  /* 0xff800000180b7808 */ /* 0x002fe40007000000 */
[----:B------:R-:W-:-:S05]  /*16780*/  ISETP.GE.AND P6, PT, R8, R63, PT ;  /* 0x0000003f0800720c */ /* 0x000fca0003fc6270 */
[----:B------:R-:W1:Y:S01]  /*16790*/  MUFU.TANH R221, R68 ;  /* 0x0000004400dd7308 */ /* 0x000e620000002400 */
[----:B--2---:R-:W-:-:S07]  /*167a0*/  FSEL R195, R195, -INF , !P3 ;  /* 0xff800000c3c37808 */ /* 0x004fce0005800000 */
[----:B------:R-:W2:Y:S01]  /*167b0*/  MUFU.TANH R179, R70 ;  /* 0x0000004600b37308 */ /* 0x000ea20000002400 */
[----:B---3--:R-:W-:Y:S02]  /*167c0*/  FSEL R203, R203, -INF , !P3 ;  /* 0xff800000cbcb7808 */ /* 0x008fe40005800000 */
[----:B------:R-:W-:-:S05]  /*167d0*/  ISETP.GE.AND P3, PT, R4, R63, PT ;  /* 0x0000003f0400720c */ /* 0x000fca0003f66270 */
[----:B------:R-:W3:Y:S01]  /*167e0*/  MUFU.TANH R215, R72 ;  /* 0x0000004800d77308 */ /* 0x000ee20000002400 */
[----:B-1----:R-:W-:-:S07]  /*167f0*/  FSEL R221, R221, -INF , !P1 ;  /* 0xff800000dddd7808 */ /* 0x002fce0004800000 */
[----:B------:R-:W1:Y:S01]  /*16800*/  MUFU.TANH R213, R73 ;  /* 0x0000004900d57308 */ /* 0x000e620000002400 */
[----:B--2---:R-:W-:Y:S02]  /*16810*/  FSEL R179, R179, -INF , !P1 ;  /* 0xff800000b3b37808 */ /* 0x004fe40004800000 */
[----:B------:R-:W-:-:S05]  /*16820*/  ISETP.GE.AND P1, PT, R6, R63, PT ;  /* 0x0000003f0600720c */ /* 0x000fca0003f26270 */
        /* <DEDUP_REMOVED lines=11> */
[----:B--2---:R-:W-:Y:S02]  /*168e0*/  FSEL R200, R200, -INF , !P3 ;  /* 0xff800000c8c87808 */ /* 0x004fe40005800000 */
[----:B---3--:R-:W-:Y:S02]  /*168f0*/  FSEL R199, R199, -INF , !P1 ;  /* 0xff800000c7c77808 */ /* 0x008fe40004800000 */
[----:B-1----:R-:W-:Y:S01]  /*16900*/  FSEL R207, R207, -INF , !P1 ;  /* 0xff800000cfcf7808 */ /* 0x002fe20004800000 */
        /* <DEDUP_REMOVED lines=13> */
.L_x_3752:
        /* <DEDUP_REMOVED lines=30> */
[----:B------:R-:W-:Y:S02]  /*16bc0*/  ISETP.GE.AND P1, PT, R12, RZ, PT ;  /* 0x000000ff0c00720c */ /* 0x000fe40003f26270 */
[----:B------:R-:W-:Y:S02]  /*16bd0*/  ISETP.GE.U32.AND P6, PT, R35, R4, PT ;  /* 0x000000042300720c */ /* 0x000fe40003fc6070 */
[----:B------:R-:W-:-:S02]  /*16be0*/  ISETP.GE.AND P3, PT, R58, RZ, PT ;  /* 0x000000ff3a00720c */ /* 0x000fc40003f66270 */
[----:B------:R-:W-:-:S05]  /*16bf0*/  LOP3.LUT R33, RZ, R25, RZ, 0x33, !PT ;  /* 0x00000019ff217212 */ /* 0x000fca00078e33ff */
[----:B------:R-:W-:Y:S02]  /*16c00*/  @P5 IADD3 R10, PT, PT, R10, 0x1, RZ ;  /* 0x000000010a0a5810 */ /* 0x000fe40007ffe0ff */
[----:B------:R-:W-:Y:S02]  /*16c10*/  ISETP.NE.AND P5, PT, R25, RZ, PT ;  /* 0x000000ff1900720c */ /* 0x000fe40003fa5270 */
[----:B------:R-:W-:Y:S01]  /*16c20*/  @P6 VIADD R14, R14, 0x1 ;  /* 0x000000010e0e6836 */ /* 0x000fe20000000000 */
[----:B------:R-:W-:-:S03]  /*16c30*/  @!P1 IADD3 R10, PT, PT, -R10, RZ, RZ ;  /* 0x000000ff0a0a9210 */ /* 0x000fc60007ffe1ff */
[----:B------:R-:W-:Y:S01]  /*16c40*/  @!P3 IMAD.MOV R14, RZ, RZ, -R14 ;  /* 0x000000ffff0eb224 */ /* 0x000fe200078e0a0e */
[----:B------:R-:W-:-:S04]  /*16c50*/  SEL R6, R33, R10, !P5 ;  /* 0x0000000a21067207 */ /* 0x000fc80006800000 */
[----:B------:R-:W-:Y:S01]  /*16c60*/  SEL R33, R33, R14, !P5 ;  /* 0x0000000e21217207 */ /* 0x000fe20006800000 */
[----:B------:R-:W-:-:S04]  /*16c70*/  IMAD.WIDE R34, R6, 0x4, R230 ;  /* 0x0000000406227825 */ /* 0x000fc800078e02e6 */
[C---:B------:R-:W-:Y:S02]  /*16c80*/  IMAD.WIDE R36, R33.reuse, 0x4, R230 ;  /* 0x0000000421247825 */ /* 0x040fe400078e02e6 */
[----:B------:R-:W4:Y:S04]  /*16c90*/  LDG.E R35, desc[UR4][R34.64] ;  /* 0x0000000422237981 */ /* 0x000f28000c1e1900 */
[----:B------:R-:W4:Y:S01]  /*16ca0*/  LDG.E R4, desc[UR4][R36.64] ;  /* 0x0000000424047981 */ /* 0x000f22000c1e1900 */
[----:B------:R-:W-:-:S05]  /*16cb0*/  IADD3 R6, PT, PT, R33, -R6, RZ ;  /* 0x8000000621067210 */ /* 0x000fca0007ffe0ff */
[----:B------:R-:W-:-:S05]  /*16cc0*/  IMAD R25, R6, R25, -0x40 ;  /* 0xffffffc006197424 */ /* 0x000fca00078e0219 */
[----:B------:R-:W-:-:S05]  /*16cd0*/  SHF.R.S32.HI R6, RZ, 0x1f, R25 ;  /* 0x0000001fff067819 */ /* 0x000fca0000011419 */
[----:B--2---:R-:W-:-:S04]  /*16ce0*/  IMAD R6, R6, UR10, RZ ;  /* 0x0000000a06067c24 */ /* 0x004fc8000f8e02ff */
[C---:B------:R-:W-:Y:S02]  /*16cf0*/  IMAD R6, R25.reuse, UR11, R6 ;  /* 0x0000000b19067c24 */ /* 0x040fe4000f8e0206 */
[----:B------:R-:W-:-:S04]  /*16d00*/  IMAD.WIDE.U32 R24, R25, UR10, RZ ;  /* 0x0000000a19187c25 */ /* 0x000fc8000f8e00ff */
[----:B------:R-:W-:Y:S01]  /*16d10*/  IMAD.MOV.U32 R32, RZ, RZ, R24 ;  /* 0x000000ffff207224 */ /* 0x000fe200078e0018 */
[----:B------:R-:W-:Y:S01]  /*16d20*/  IADD3 R33, PT, PT, R25, R6, RZ ;  /* 0x0000000619217210 */ /* 0x000fe20007ffe0ff */
[----:B----4-:R-:W-:-:S04]  /*16d30*/  IMAD.IADD R4, R35, 0x1, -R4 ;  /* 0x0000000123047824 */ /* 0x010fc800078e0a04 */
[----:B---3--:R-:W-:Y:S01]  /*16d40*/  IMAD.WIDE.U32 R32, R4, UR8, R32 ;  /* 0x0000000804207c25 */ /* 0x008fe2000f8e0020 */
[----:B------:R-:W-:Y:S02]  /*16d50*/  SHF.R.S32.HI R8, RZ, 0x1f, R4 ;  /* 0x0000001fff087819 */ /* 0x000fe40000011404 */
[----:B------:R-:W-:-:S03]  /*16d60*/  LEA R226, P1, R32, R226, 0x1 ;  /* 0x000000e220e27211 */ /* 0x000fc600078208ff */
[----:B------:R-:W-:-:S04]  /*16d70*/  IMAD R25, R8, UR8, RZ ;  /* 0x0000000808197c24 */ /* 0x000fc8000f8e02ff */
[----:B------:R-:W-:-:S05]  /*16d80*/  IMAD R25, R4, UR9, R25 ;  /* 0x0000000904197c24 */ /* 0x000fca000f8e0219 */
[----:B------:R-:W-:-:S04]  /*16d90*/  IADD3 R25, PT, PT, R33, R25, RZ ;  /* 0x0000001921197210 */ /* 0x000fc80007ffe0ff */
[----:B------:R-:W-:-:S07]  /*16da0*/  LEA.HI.X R227, R32, R227, R25, 0x1, P1 ;  /* 0x000000e320e37211 */ /* 0x000fce00008f0c19 */
.L_x_3753:
        /* <DEDUP_REMOVED lines=29> */
.L_x_3751:
[----:B------:R-:W-:Y:S01]  /*16f80*/  FMNMX3.FTZ R8, R29, R49, R27, !PT ;  /* 0x000000311d087276 */ /* 0x000fe2000781001b */
        /* <DEDUP_REMOVED lines=17> */
[----:B--2---:R-:W2:Y:S03]  /*170a0*/  SHFL.BFLY PT, R33, R8, 0x2, 0x1f ;  /* 0x0c401f0008217f89 */ /* 0x004ea600000e0000 */
        /* <DEDUP_REMOVED lines=12> */
[----:B------:R-:W-:Y:S01]  /*17170*/  LDSM.16.MT88.4 R140, [R194] ;  /* 0x00000000c28c783b */ /* 0x000fe20000004200 */
[----:B---3--:R-:W-:-:S03]  /*17180*/  FMNMX.FTZ R25, R6, R25, !PT ;  /* 0x0000001906197209 */ /* 0x008fc60007810000 */
[----:B------:R-:W2:Y:S04]  /*17190*/  SHFL.BFLY PT, R164, R33, 0x1, 0x1f ;  /* 0x0c201f0021a47f89 */ /* 0x000ea800000e0000 */
[----:B------:R-:W3:Y:S04]  /*171a0*/  SHFL.BFLY PT, R4, R25, 0x1, 0x1f ;  /* 0x0c201f0019047f89 */ /* 0x000ee800000e0000 */
[----:B------:R-:W-:Y:S04]  /*171b0*/  LDSM.16.MT88.4 R132, [R192] ;  /* 0x00000000c084783b */ /* 0x000fe80000004200 */
        /* <DEDUP_REMOVED lines=30> */
[----:B------:R-:W-:Y:S01]  /*173a0*/  FFMA.FTZ R2, R11, UR4, -R210 ;  /* 0x000000040b027c23 */ /* 0x000fe200080108d2 */
[----:B------:R-:W-:Y:S01]  /*173b0*/  FFMA.FTZ R183, R9, UR4, -R204 ;  /* 0x0000000409b77c23 */ /* 0x000fe200080108cc */
[----:B------:R-:W-:Y:S01]  /*173c0*/  MUFU.EX2 R189, R189 ;  /* 0x000000bd00bd7308 */ /* 0x000fe20000000800 */
[----:B------:R-:W5:Y:S01]  /*173d0*/  LDSM.16.MT88.4 R12, [R198+0x10800] ;  /* 0x01080000c60c783b */ /* 0x000f620000004200 */
[----:B------:R-:W-:Y:S01]  /*173e0*/  FFMA.FTZ R181, R23, UR4, -R210 ;  /* 0x0000000417b57c23 */ /* 0x000fe200080108d2 */
[--C-:B------:R-:W-:Y:S01]  /*173f0*/  FFMA.FTZ R180, R21, UR4, -R204.reuse ;  /* 0x0000000415b47c23 */ /* 0x100fe200080108cc */
[----:B------:R-:W3:Y:S01]  /*17400*/  MUFU.EX2 R186, R186 ;  /* 0x000000ba00ba7308 */ /* 0x000ee20000000800 */
        /* <DEDUP_REMOVED lines=146> */
[----:B------:R-:W-:-:S02]  /*17d30*/  F2FP.F16.F32.PACK_AB R6, R196, R197 ;  /* 0x000000c5c406723e */ /* 0x000fc400000000ff */
[----:B------:R-:W-:Y:S01]  /*17d40*/  F2FP.F16.F32.PACK_AB R7, R208, R203 ;  /* 0x000000cbd007723e */ /* 0x000fe200000000ff */
[----:B------:R-:W-:-:S06]  /*17d50*/  FADD.FTZ R202, R202, R195 ;  /* 0x000000c3caca7221 */ /* 0x000fcc0000010000 */
        /* <DEDUP_REMOVED lines=82> */
[C---:B------:R-:W-:Y:S01]  /*18280*/  HMMA.16816.F32 R88, R4.reuse, R170, R88 ;  /* 0x000000aa0458723c */ /* 0x040fe20000001858 */
[----:B------:R-:W4:Y:S07]  /*18290*/  S2R R171, SR_TID.X ;  /* 0x0000000000ab7919 */ /* 0x000f2e0000002100 */
        /* <DEDUP_REMOVED lines=36> */
[----:B----4-:R-:W-:-:S15]  /*184e0*/  @!P4 BRA `(.L_x_3754) ;  /* 0x0000003c00e0c947 */ /* 0x010fde0003800000 */
        /* <DEDUP_REMOVED lines=15> */
[----:B------:R-:W3:Y:S01]  /*185e0*/  LDCU UR4, c[0x0][0x45c] ;  /* 0x00008b80ff0477ac */ /* 0x000ee20008000800 */
[----:B------:R-:W4:Y:S01]  /*185f0*/  LDCU.64 UR12, c[0x0][0x358] ;  /* 0x00006b00ff0c77ac */ /* 0x000f220008000a00 */
[----:B------:R-:W2:Y:S01]  /*18600*/  LDCU.64 UR8, c[0x0][0x3a0] ;  /* 0x00007400ff0877ac */ /* 0x000ea20008000a00 */
[----:B------:R-:W2:Y:S01]  /*18610*/  LDCU.64 UR10, c[0x0][0x3a8] ;  /* 0x00007500ff0a77ac */ /* 0x000ea20008000a00 */
[----:B-1----:R-:W-:-:S12]  /*18620*/  ULEA UR6, UR6, UR7, 0x18 ;  /* 0x0000000706067291 */ /* 0x002fd8000f8ec0ff */
.L_x_3758:
        /* <DEDUP_REMOVED lines=78> */
.L_x_3755:
[--C-:B------:R-:W-:Y:S02]  /*18b10*/  LOP3.LUT R239, R3, 0x1f8, R216.reuse, 0x78, !PT ;  /* 0x000001f803ef7812 */ /* 0x100fe400078e78d8 */
[----:B------:R-:W-:Y:S02]  /*18b20*/  LOP3.LUT R4, R171, 0x8, RZ, 0xc0, !PT ;  /* 0x00000008ab047812 */ /* 0x000fe400078ec0ff */
[----:B------:R-:W-:Y:S02]  /*18b30*/  LOP3.LUT R239, R239, 0x1e00, R216, 0xf8, !PT ;  /* 0x00001e00efef7812 */ /* 0x000fe400078ef8d8 */
[----:B------:R-:W-:Y:S02]  /*18b40*/  SHF.L.U32 R3, R171, 0x6, RZ ;  /* 0x00000006ab037819 */ /* 0x000fe400000006ff */
[----:B------:R-:W-:Y:S02]  /*18b50*/  LEA R239, R239, UR6, 0x1 ;  /* 0x00000006efef7c11 */ /* 0x000fe4000f8e08ff */
[----:B------:R-:W-:Y:S02]  /*18b60*/  LOP3.LUT R5, R4, 0x1c0, R3, 0xf8, !PT ;  /* 0x000001c004057812 */ /* 0x000fe400078ef803 */
[----:B------:R-:W-:Y:S01]  /*18b70*/  LOP3.LUT R216, R216, 0x38, RZ, 0xc0, !PT ;  /* 0x00000038d8d87812 */ /* 0x000fe200078ec0ff */
[----:B------:R-:W-:Y:S01]  /*18b80*/  @!PT LDS RZ, [RZ] ;  /* 0x00000000fffff984 */ /* 0x000fe20000000800 */
[----:B------:R-:W-:Y:S01]  /*18b90*/  @!PT LDS RZ, [RZ] ;  /* 0x00000000fffff984 */ /* 0x000fe20000000800 */
[----:B------:R-:W-:Y:S01]  /*18ba0*/  @!PT LDS RZ, [RZ] ;  /* 0x00000000fffff984 */ /* 0x000fe20000000800 */
[----:B----4-:R-:W-:Y:S01]  /*18bb0*/  LDGSTS.E.BYPASS.LTC128B.128 [R239+0x10000], desc[UR12][R232.64] ;  /* 0x10000000e8ef7fae */ /* 0x010fe2000b981a0c */
[----:B------:R-:W-:Y:S02]  /*18bc0*/  SHF.L.U32 R11, R6, 0x5, RZ ;  /* 0x00000005060b7819 */ /* 0x000fe400000006ff */
[----:B------:R-:W-:Y:S02]  /*18bd0*/  LOP3.LUT R5, R5, R216, RZ, 0x3c, !PT ;  /* 0x000000d805057212 */ /* 0x000fe400078e3cff */
[----:B------:R-:W-:Y:S01]  /*18be0*/  LDGSTS.E.BYPASS.LTC128B.128 [R239+0x12000], desc[UR12][R232.64+0x80] ;  /* 0x12000080e8ef7fae */ /* 0x000fe2000b981a0c */
[----:B------:R-:W-:Y:S02]  /*18bf0*/  LOP3.LUT R224, R3, 0x400, RZ, 0xc0, !PT ;  /* 0x0000040003e07812 */ /* 0x000fe400078ec0ff */
[----:B------:R-:W-:Y:S02]  /*18c00*/  IADD3 R4, P0, PT, R232, R11, RZ ;  /* 0x0000000be8047210 */ /* 0x000fe40007f1e0ff */
[----:B------:R-:W-:Y:S01]  /*18c10*/  LDGSTS.E.BYPASS.LTC128B.128 [R239+0x14000], desc[UR12][R232.64+0x100] ;  /* 0x14000100e8ef7fae */ /* 0x000fe2000b981a0c */
[----:B------:R-:W-:Y:S01]  /*18c20*/  SHF.L.U64.HI R9, R6, 0x5, R9 ;  /* 0x0000000506097819 */ /* 0x000fe20000010209 */
[----:B------:R-:W-:Y:S01]  /*18c30*/  IMAD R224, R5, 0x2, R224 ;  /* 0x0000000205e07824 */ /* 0x000fe200078e02e0 */
[----:B------:R-:W-:Y:S02]  /*18c40*/  IADD3 R12, P2, PT, R11, R4, RZ ;  /* 0x000000040b0c7210 */ /* 0x000fe40007f5e0ff */
[----:B------:R-:W-:Y:S01]  /*18c50*/  LDGSTS.E.BYPASS.LTC128B.128 [R239+0x16000], desc[UR12][R232.64+0x180] ;  /* 0x16000180e8ef7fae */ /* 0x000fe2000b981a0c */
[----:B------:R-:W-:Y:S02]  /*18c60*/  IADD3.X R5, PT, PT, R233, R9, RZ, P0, !PT ;  /* 0x00000009e9057210 */ /* 0x000fe400007fe4ff */
[----:B------:R-:W-:Y:S02]  /*18c70*/  SHF.R.U32.HI R217, RZ, 0x1, R171 ;  /* 0x00000001ffd97819 */ /* 0x000fe400000116ab */
[----:B------:R-:W-:Y:S01]  /*18c80*/  IADD3.X R13, PT, PT, R9, R5, RZ, P2, !PT ;  /* 0x00000005090d7210 */ /* 0x000fe200017fe4ff */
[----:B------:R-:W-:Y:S01]  /*18c90*/  LDGSTS.E.BYPASS.LTC128B.128 [R239+0x10800], desc[UR12][R4.64] ;  /* 0x1080000004ef7fae */ /* 0x000fe2000b981a0c */
[----:B------:R-:W-:Y:S02]  /*18ca0*/  LOP3.LUT R2, R217, 0x8, RZ, 0xc0, !PT ;  /* 0x00000008d9027812 */ /* 0x000fe400078ec0ff */
[----:B------:R-:W-:Y:S02]  /*18cb0*/  IADD3 R6, P0, PT, R11, R12, RZ ;  /* 0x0000000c0b067210 */ /* 0x000fe40007f1e0ff */
[----:B------:R-:W-:Y:S01]  /*18cc0*/  LDGSTS.E.BYPASS.LTC128B.128 [R239+0x12800], desc[UR12][R4.64+0x80] ;  /* 0x1280008004ef7fae */ /* 0x000fe2000b981a0c */
[----:B------:R-:W-:Y:S02]  /*18cd0*/  LOP3.LUT R7, R2, 0x1c0, R3, 0xf8, !PT ;  /* 0x000001c002077812 */ /* 0x000fe400078ef803 */
[----:B------:R-:W-:Y:S02]  /*18ce0*/  SHF.L.U32 R218, R171, 0x5, RZ ;  /* 0x00000005abda7819 */ /* 0x000fe400000006ff */
[----:B------:R-:W-:Y:S01]  /*18cf0*/  LDGSTS.E.BYPASS.LTC128B.128 [R239+0x14800], desc[UR12][R4.64+0x100] ;  /* 0x1480010004ef7fae */ /* 0x000fe2000b981a0c */
[----:B------:R-:W-:Y:S01]  /*18d00*/  LOP3.LUT R2, R7, R216, RZ, 0x3c, !PT ;  /* 0x000000d807027212 */ /* 0x000fe200078e3cff */
[----:B------:R-:W-:Y:S01]  /*18d10*/  IMAD.X R7, R9, 0x1, R13, P0 ;  /* 0x0000000109077824 */ /* 0x000fe200000e060d */
[----:B------:R-:W-:Y:S02]  /*18d20*/  LOP3.LUT R218, R218, 0x7c00, RZ, 0xc0, !PT ;  /* 0x00007c00dada7812 */ /* 0x000fe400078ec0ff */
[----:B------:R-:W-:Y:S01]  /*18d30*/  LDGSTS.E.BYPASS.LTC128B.128 [R239+0x16800], desc[UR12][R4.64+0x180] ;  /* 0x1680018004ef7fae */ /* 0x000fe2000b981a0c */
[----:B------:R-:W-:Y:S02]  /*18d40*/  MOV R220, 0x20 ;  /* 0x0000002000dc7802 */ /* 0x000fe40000000f00 */
[----:B------:R-:W-:Y:S02]  /*18d50*/  LOP3.LUT R3, R218, 0x200, R3, 0xf8, !PT ;  /* 0x00000200da037812 */ /* 0x000fe400078ef803 */
[----:B------:R-:W-:Y:S01]  /*18d60*/  LDGSTS.E.BYPASS.LTC128B.128 [R239+0x11000], desc[UR12][R12.64] ;  /* 0x110000000cef7fae */ /* 0x000fe2000b981a0c */
[----:B------:R-:W-:Y:S02]  /*18d70*/  LOP3.LUT P0, RZ, R171, 0x2, RZ, 0xc0, !PT ;  /* 0x00000002abff7812 */ /* 0x000fe4000780c0ff */
[----:B------:R-:W-:Y:S02]  /*18d80*/  LOP3.LUT R2, R3, R2, RZ, 0xfc, !PT ;  /* 0x0000000203027212 */ /* 0x000fe400078efcff */
[----:B------:R-:W-:Y:S01]  /*18d90*/  LDGSTS.E.BYPASS.LTC128B.128 [R239+0x13000], desc[UR12][R12.64+0x80] ;  /* 0x130000800cef7fae */ /* 0x000fe2000b981a0c */
[----:B------:R-:W-:Y:S02]  /*18da0*/  SEL R220, R220, 0xffffffe0, !P0 ;  /* 0xffffffe0dcdc7807 */ /* 0x000fe40004000000 */
[----:B------:R-:W-:Y:S02]  /*18db0*/  LEA R225, R2, UR6, 0x1 ;  /* 0x0000000602e17c11 */ /* 0x000fe4000f8e08ff */
[----:B------:R-:W-:Y:S01]  /*18dc0*/  LDGSTS.E.BYPASS.LTC128B.128 [R239+0x15000], desc[UR12][R12.64+0x100] ;  /* 0x150001000cef7fae */ /* 0x000fe2000b981a0c */
[----:B------:R-:W-:Y:S02]  /*18dd0*/  IADD3 R3, PT, PT, R224, UR6, RZ ;  /* 0x00000006e0037c10 */ /* 0x000fe4000fffe0ff */
[----:B------:R-:W-:Y:S02]  /*18de0*/  MOV R2, 0x40 ;  /* 0x0000004000027802 */ /* 0x000fe40000000f00 */
[----:B------:R-:W-:Y:S01]  /*18df0*/  LDGSTS.E.BYPASS.LTC128B.128 [R239+0x17000], desc[UR12][R12.64+0x180] ;  /* 0x170001800cef7fae */ /* 0x000fe2000b981a0c */
[C-C-:B------:R-:W-:Y:S01]  /*18e00*/  IMAD.IADD R222, R220.reuse, 0x1, R225.reuse ;  /* 0x00000001dcde7824 */ /* 0x140fe200078e02e1 */
[-C--:B------:R-:W-:Y:S03]  /*18e10*/  IADD3 R221, PT, PT, R220, R3.reuse, RZ ;  /* 0x00000003dcdd7210 */ /* 0x080fe60007ffe0ff */
[----:B------:R-:W-:Y:S01]  /*18e20*/  LDGSTS.E.BYPASS.LTC128B.128 [R239+0x11800], desc[UR12][R6.64] ;  /* 0x1180000006ef7fae */ /* 0x000fe2000b981a0c */
[----:B------:R-:W-:Y:S02]  /*18e30*/  LOP3.LUT P0, RZ, R171, 0x4, RZ, 0xc0, !PT ;  /* 0x00000004abff7812 */ /* 0x000fe4000780c0ff */
[----:B------:R-:W-:Y:S02]  /*18e40*/  ISETP.NE.AND P2, PT, R237, RZ, PT ;  /* 0x000000ffed00720c */ /* 0x000fe40003f45270 */
[----:B------:R-:W-:Y:S01]  /*18e50*/  LDGSTS.E.BYPASS.LTC128B.128 [R239+0x13800], desc[UR12][R6.64+0x80] ;  /* 0x1380008006ef7fae */ /* 0x000fe2000b981a0c */
[----:B------:R-:W-:Y:S04]  /*18e60*/  SEL R2, R2, 0xffffffc0, !P0 ;  /* 0xffffffc002027807 */ /* 0x000fe80004000000 */
[----:B------:R-:W-:Y:S01]  /*18e70*/  LDGSTS.E.BYPASS.LTC128B.128 [R239+0x15800], desc[UR12][R6.64+0x100] ;  /* 0x1580010006ef7fae */ /* 0x000fe2000b981a0c */
[C---:B------:R-:W-:Y:S01]  /*18e80*/  IADD3 R3, PT, PT, R2.reuse, R3, RZ ;  /* 0x0000000302037210 */ /* 0x040fe20007ffe0ff */
[----:B------:R-:W-:Y:S03]  /*18e90*/  IMAD.IADD R223, R2, 0x1, R225 ;  /* 0x0000000102df7824 */ /* 0x000fe600078e02e1 */
[----:B------:R1:W-:Y:S01]  /*18ea0*/  LDGSTS.E.BYPASS.LTC128B.128 [R239+0x17800], desc[UR12][R6.64+0x180] ;  /* 0x1780018006ef7fae */ /* 0x0003e2000b981a0c */
[C---:B------:R-:W-:Y:S02]  /*18eb0*/  IADD3 R2, PT, PT, R220.reuse, R3, RZ ;  /* 0x00000003dc027210 */ /* 0x040fe40007ffe0ff */
[----:B------:R-:W-:Y:S02]  /*18ec0*/  IADD3 R168, PT, PT, R220, R223, RZ ;  /* 0x000000dfdca87210 */ /* 0x000fe40007ffe0ff */
[----:B------:R-:W-:Y:S05]  /*18ed0*/  LDSM.16.M88.4 R32, [R225] ;  /* 0x00000000e120783b */ /* 0x000fea0000000200 */
[----:B------:R-:W1:Y:S05]  /*18ee0*/  LDSM.16.M88.4 R8, [R224+UR6+0x8000] ;  /* 0x00800006e008783b */ /* 0x000e6a0008000200 */
[----:B------:R-:W2:Y:S05]  /*18ef0*/  LDSM.16.M88.4 R16, [R224+UR6+0x8800] ;  /* 0x00880006e010783b */ /* 0x000eaa0008000200 */
[----:B------:R-:W4:Y:S05]  /*18f00*/  LDSM.16.M88.4 R24, [R224+UR6+0x9000] ;  /* 0x00900006e018783b */ /* 0x000f2a0008000200 */
[----:B------:R-:W0:Y:S05]  /*18f10*/  LDGDEPBAR ;  /* 0x00000000000079af */ /* 0x000e2a0000000000 */
[----:B------:R-:W5:Y:S05]  /*18f20*/  LDSM.16.M88.4 R164, [R224+UR6+0x9800] ;  /* 0x00980006e0a4783b */ /* 0x000f6a0008000200 */
[----:B------:R-:W-:Y:S05]  /*18f30*/  LDSM.16.M88.4 R172, [R222] ;  /* 0x00000000deac783b */ /* 0x000fea0000000200 */
[----:B------:R-:W3:Y:S05]  /*18f40*/  LDSM.16.M88.4 R176, [R221+0x8000] ;  /* 0x00800000ddb0783b */ /* 0x000eea0000000200 */
[----:B------:R-:W3:Y:S05]  /*18f50*/  LDSM.16.M88.4 R180, [R221+0x8800] ;  /* 0x00880000ddb4783b */ /* 0x000eea0000000200 */
[----:B------:R-:W-:Y:S01]  /*18f60*/  LDSM.16.M88.4 R184, [R221+0x9800] ;  /* 0x00980000ddb8783b */ /* 0x000fe20000000200 */
[C---:B-1----:R-:W-:Y:S04]  /*18f70*/  HMMA.16816.F32 R4, R32.reuse, R8, RZ ;  /* 0x000000082004723c */ /* 0x042fe800000018ff */
        /* <DEDUP_REMOVED lines=9> */
[C---:B----4-:R-:W-:Y:S03]  /*19010*/  HMMA.16816.F32 R20, R32.reuse, R24, RZ ;  /* 0x000000182014723c */ /* 0x050fe600000018ff */
[----:B------:R-:W-:Y:S05]  /*19020*/  LDSM.16.M88.4 R212, [R221+0xc000] ;  /* 0x00c00000ddd4783b */ /* 0x000fea0000000200 */
[C---:B------:R-:W-:Y:S08]  /*19030*/  HMMA.16816.F32 R24, R32.reuse, R26, RZ ;  /* 0x0000001a2018723c */ /* 0x040ff000000018ff */
[C---:B-----5:R-:W-:Y:S08]  /*19040*/  HMMA.16816.F32 R28, R32.reuse, R164, RZ ;  /* 0x000000a4201c723c */ /* 0x060ff000000018ff */
[----:B------:R-:W-:Y:S01]  /*19050*/  HMMA.16816.F32 R32, R32, R166, RZ ;  /* 0x000000a62020723c */ /* 0x000fe200000018ff */
[----:B------:R-:W1:Y:S07]  /*19060*/  LDSM.16.M88.4 R164, [R221+0x9000] ;  /* 0x00900000dda4783b */ /* 0x000e6e0000000200 */
[C---:B---3--:R-:W-:Y:S08]  /*19070*/  HMMA.16816.F32 R4, R172.reuse, R176, R4 ;  /* 0x000000b0ac04723c */ /* 0x048ff00000001804 */
        /* <DEDUP_REMOVED lines=248> */
[----:B--234-:R-:W-:Y:S05]  /*1a000*/  @!P2 BRA `(.L_x_3756) ;  /* 0x0000000400a0a947 */ /* 0x01cfea0003800000 */
        /* <DEDUP_REMOVED lines=14> */
[C---:B------:R-:W-:Y:S01]  /*1a0f0*/  VIADD R11, R234.reuse, 0xffffff80 ;  /* 0xffffff80ea0b7836 */ /* 0x040fe20000000000 */
[----:B------:R-:W2:Y:S04]  /*1a100*/  LDC R4, c[0x0][0x4f0] ;  /* 0x00013c00ff047b82 */ /* 0x000ea80000000800 */
[----:B------:R-:W-:Y:S02]  /*1a110*/  IABS R6, R11 ;  /* 0x0000000b00067213 */ /* 0x000fe40000000000 */
[-C--:B--2---:R-:W-:Y:S02]  /*1a120*/  IABS R2, R4.reuse ;  /* 0x0000000400027213 */ /* 0x084fe40000000000 */
[-C--:B------:R-:W-:Y:S02]  /*1a130*/  LOP3.LUT R11, R11, R4.reuse, RZ, 0x3c, !PT ;  /* 0x000000040b0b7212 */ /* 0x080fe400078e3cff */
[----:B------:R-:W2:Y:S02]  /*1a140*/  I2F.RP R9, R2 ;  /* 0x0000000200097306 */ /* 0x000ea40000209400 */
[----:B------:R-:W-:Y:S08]  /*1a150*/  ISETP.GE.AND P2, PT, R11, RZ, PT ;  /* 0x000000ff0b00720c */ /* 0x000ff00003f46270 */
[----:B--2---:R-:W2:Y:S02]  /*1a160*/  MUFU.RCP R3, R9 ;  /* 0x0000000900037308 */ /* 0x004ea40000001000 */
[----:B--2---:R-:W-:Y:S01]  /*1a170*/  VIADD R12, R3, 0xffffffe ;  /* 0x0ffffffe030c7836 */ /* 0x004fe20000000000 */
[----:B------:R-:W-:Y:S07]  /*1a180*/  IADD3 R3, PT, PT, R234, -0x40, RZ ;  /* 0xffffffc0ea037810 */ /* 0x000fee0007ffe0ff */
[----:B-1----:R-:W1:Y:S01]  /*1a190*/  F2I.FTZ.U32.TRUNC.NTZ R13, R12 ;  /* 0x0000000c000d7305 */ /* 0x002e62000021f000 */
        /* <DEDUP_REMOVED lines=34> */
[----:B------:R-:W-:Y:S02]  /*1a3c0*/  IADD3 R7, PT, PT, R7, -R11, RZ ;  /* 0x8000000b07077210 */ /* 0x000fe40007ffe0ff */
[----:B------:R-:W2:Y:S03]  /*1a3d0*/  LDG.E R9, desc[UR12][R8.64] ;  /* 0x0000000c08097981 */ /* 0x000ea6000c1e1900 */
        /* <DEDUP_REMOVED lines=15> */
.L_x_3757:
        /* <DEDUP_REMOVED lines=28> */
.L_x_3756:
[----:B-1----:R-:W-:Y:S01]  /*1a690*/  FMNMX3.FTZ R2, R0, R191, R189, !PT ;  /* 0x000000bf00027276 */ /* 0x002fe200078100bd */
[----:B------:R-:W-:Y:S01]  /*1a6a0*/  LDSM.16.MT88.4 R12, [R219+0x10000] ;  /* 0x01000000db0c783b */ /* 0x000fe20000004200 */
[----:B--2---:R-:W-:Y:S02]  /*1a6b0*/  FMNMX3.FTZ R6, R169, R203, R197, !PT ;  /* 0x000000cba9067276 */ /* 0x004fe400078100c5 */
        /* <DEDUP_REMOVED lines=42> */
[----:B------:R-:W-:Y:S01]  /*1a960*/  FFMA.FTZ R203, R203, UR4, -R198 ;  /* 0x00000004cbcb7c23 */ /* 0x000fe200080108c6 */
        /* <DEDUP_REMOVED lines=45> */
[--C-:B------:R-:W-:Y:S01]  /*1ac40*/  FFMA.FTZ R201, R179, UR4, -R198.reuse ;  /* 0x00000004b3c97c23 */ /* 0x100fe200080108c6 */
        /* <DEDUP_REMOVED lines=10> */
[----:B------:R-:W-:Y:S01]  /*1acf0*/  FMUL.FTZ R43, R0, R43 ;  /* 0x0000002b002b7220 */ /* 0x000fe20000410000 */
        /* <DEDUP_REMOVED lines=33> */
[----:B------:R-:W2:Y:S01]  /*1af10*/  LDSM.16.MT88.4 R144, [R219+0x12000] ;  /* 0x01200000db90783b */ /* 0x000ea20000004200 */
[C---:B---3--:R-:W-:Y:S01]  /*1af20*/  HMMA.16816.F32 R20, R160.reuse, R28, R20 ;  /* 0x0000001ca014723c */ /* 0x048fe20000001814 */
[----:B------:R-:W-:Y:S02]  /*1af30*/  MUFU.EX2 R206, R206 ;  /* 0x000000ce00ce7308 */ /* 0x000fe40000000800 */
        /* <DEDUP_REMOVED lines=19> */
[C---:B-1----:R-:W-:Y:S01]  /*1b070*/  HMMA.16816.F32 R28, R160.reuse, R152, R28 ;  /* 0x00000098a01c723c */ /* 0x042fe2000000181c */
        /* <DEDUP_REMOVED lines=74> */
[--C-:B------:R-:W-:Y:S01]  /*1b520*/  FFMA.FTZ R199, R199, UR4, -R198.reuse ;  /* 0x00000004c7c77c23 */ /* 0x100fe200080108c6 */
[C---:B------:R-:W-:Y:S01]  /*1b530*/  FMUL.FTZ R124, R2.reuse, R124 ;  /* 0x0000007c027c7220 */ /* 0x040fe20000410000 */
[----:B------:R-:W-:Y:S01]  /*1b540*/  FMUL.FTZ R125, R2, R125 ;  /* 0x0000007d027d7220 */ /* 0x000fe20000410000 */
[C---:B------:R-:W-:Y:S01]  /*1b550*/  FMUL.FTZ R126, R0.reuse, R126 ;  /* 0x0000007e007e7220 */ /* 0x040fe20000410000 */
[----:B------:R-:W-:Y:S01]  /*1b560*/  FMUL.FTZ R127, R0, R127 ;  /* 0x0000007f007f7220 */ /* 0x000fe20000410000 */
[C---:B--2---:R-:W-:Y:S01]  /*1b570*/  HMMA.16816.F32 R76, R160.reuse, R132, R76 ;  /* 0x00000084a04c723c */ /* 0x044fe2000000184c */
[----:B------:R-:W2:Y:S02]  /*1b580*/  MUFU.EX2 R199, R199 ;  /* 0x000000c700c77308 */ /* 0x000ea40000000800 */
[C---:B------:R-:W-:Y:S01]  /*1b590*/  FMUL.FTZ R128, R2.reuse, R128 ;  /* 0x0000008002807220 */ /* 0x040fe20000410000 */
[----:B------:R-:W-:Y:S01]  /*1b5a0*/  FMUL.FTZ R129, R2, R129 ;  /* 0x0000008102817220 */ /* 0x000fe20000410000 */
[C---:B------:R-:W-:Y:S01]  /*1b5b0*/  FMUL.FTZ R130, R0.reuse, R130 ;  /* 0x0000008200827220 */ /* 0x040fe20000410000 */
[----:B------:R-:W-:Y:S01]  /*1b5c0*/  FMUL.FTZ R131, R0, R131 ;  /* 0x0000008300837220 */ /* 0x000fe20000410000 */
[--C-:B------:R-:W-:Y:S01]  /*1b5d0*/  FFMA.FTZ R208, R221, UR4, -R198.reuse ;  /* 0x00000004ddd07c23 */ /* 0x100fe200080108c6 */
[C---:B------:R-:W-:Y:S01]  /*1b5e0*/  HMMA.16816.F32 R80, R160.reuse, R134, R80 ;  /* 0x00000086a050723c */ /* 0x040fe20000001850 */
[----:B------:R-:W4:Y:S02]  /*1b5f0*/  LDSM.16.MT88.4 R132, [R219+0x16000] ;  /* 0x01600000db84783b */ /* 0x000f240000004200 */
[--C-:B------:R-:W-:Y:S01]  /*1b600*/  FFMA.FTZ R221, R185, UR4, -R198.reuse ;  /* 0x00000004b9dd7c23 */ /* 0x100fe200080108c6 */
[----:B------:R-:W-:Y:S01]  /*1b610*/  FFMA.FTZ R212, R209, UR4, -R198 ;  /* 0x00000004d1d47c23 */ /* 0x000fe200080108c6 */
[----:B------:R-:W-:Y:S01]  /*1b620*/  FFMA.FTZ R214, R215, UR4, -R196 ;  /* 0x00000004d7d67c23 */ /* 0x000fe200080108c4 */
[--C-:B------:R-:W-:Y:S01]  /*1b630*/  FFMA.FTZ R215, R184, UR4, -R198.reuse ;  /* 0x00000004b8d77c23 */ /* 0x100fe200080108c6 */
[--C-:B------:R-:W-:Y:S01]  /*1b640*/  FFMA.FTZ R223, R223, UR4, -R198.reuse ;  /* 0x00000004dfdf7c23 */ /* 0x100fe200080108c6 */
[C---:B---3--:R-:W-:Y:S01]  /*1b650*/  HMMA.16816.F32 R84, R160.reuse, R140, R84 ;  /* 0x0000008ca054723c */ /* 0x048fe20000001854 */
[----:B------:R-:W-:Y:S02]  /*1b660*/  MUFU.EX2 R208, R208 ;  /* 0x000000d000d07308 */ /* 0x000fe40000000800 */
[--C-:B------:R-:W-:Y:S01]  /*1b670*/  FFMA.FTZ R225, R225, UR4, -R198.reuse ;  /* 0x00000004e1e17c23 */ /* 0x100fe200080108c6 */
[----:B------:R-:W-:Y:S07]  /*1b680*/  FFMA.FTZ R198, R186, UR4, -R198 ;  /* 0x00000004bac67c23 */ /* 0x000fee00080108c6 */
[----:B------:R-:W-:Y:S01]  /*1b690*/  MUFU.EX2 R212, R212 ;  /* 0x000000d400d47308 */ /* 0x000fe20000000800 */
[--C-:B------:R-:W-:Y:S01]  /*1b6a0*/  FFMA.FTZ R210, R207, UR4, -R196.reuse ;  /* 0x00000004cfd27c23 */ /* 0x100fe200080108c4 */
[--C-:B------:R-:W-:Y:S01]  /*1b6b0*/  FFMA.FTZ R211, R211, UR4, -R196.reuse ;  /* 0x00000004d3d37c23 */ /* 0x100fe200080108c4 */
[C---:B------:R-:W-:Y:S01]  /*1b6c0*/  HMMA.16816.F32 R88, R160.reuse, R142, R88 ;  /* 0x0000008ea058723c */ /* 0x040fe20000001858 */
[----:B------:R-:W3:Y:S06]  /*1b6d0*/  LDSM.16.MT88.4 R140, [R170+0x16000] ;  /* 0x01600000aa8c783b */ /* 0x000eec0000004200 */
[----:B------:R-:W5:Y:S01]  /*1b6e0*/  MUFU.EX2 R207, R223 ;  /* 0x000000df00cf7308 */ /* 0x000f620000000800 */
[--C-:B------:R-:W-:Y:S01]  /*1b6f0*/  FFMA.FTZ R213, R213, UR4, -R196.reuse ;  /* 0x00000004d5d57c23 */ /* 0x100fe200080108c4 */
[--C-:B------:R-:W-:Y:S01]  /*1b700*/  FFMA.FTZ R222, R167, UR4, -R196.reuse ;  /* 0x00000004a7de7c23 */ /* 0x100fe200080108c4 */
[--C-:B------:R-:W-:Y:S07]  /*1b710*/  FFMA.FTZ R166, R166, UR4, -R196.reuse ;  /* 0x00000004a6a67c23 */ /* 0x100fee00080108c4 */
[----:B------:R-:W-:Y:S01]  /*1b720*/  MUFU.EX2 R210, R210 ;  /* 0x000000d200d27308 */ /* 0x000fe20000000800 */
[----:B------:R-:W-:Y:S01]  /*1b730*/  FFMA.FTZ R197, R2, R243, R197 ;  /* 0x000000f302c57223 */ /* 0x000fe200000100c5 */
[C---:B------:R-:W-:Y:S01]  /*1b740*/  ISETP.GT.AND P2, PT, R237.reuse, RZ, PT ;  /* 0x000000ffed00720c */ /* 0x040fe20003f44270 */
[C---:B-1----:R-:W-:Y:S07]  /*1b750*/  HMMA.16816.F32 R92, R160.reuse, R136, R92 ;  /* 0x00000088a05c723c */ /* 0x042fee000000185c */
[----:B------:R-:W1:Y:S01]  /*1b760*/  MUFU.EX2 R211, R211 ;  /* 0x000000d300d37308 */ /* 0x000e620000000800 */
[----:B------:R-:W-:Y:S01]  /*1b770*/  FFMA.FTZ R195, R0, R241, R195 ;  /* 0x000000f100c37223 */ /* 0x000fe200000100c3 */
[----:B------:R-:W-:Y:S08]  /*1b780*/  FADD.FTZ R194, R194, R197 ;  /* 0x000000c5c2c27221 */ /* 0x000ff00000010000 */
[----:B------:R-:W1:Y:S01]  /*1b790*/  MUFU.EX2 R209, R225 ;  /* 0x000000e100d17308 */ /* 0x000e620000000800 */
[----:B------:R-:W-:Y:S01]  /*1b7a0*/  IADD3 R237, PT, PT, R237, -0x1, RZ ;  /* 0xffffffffeded7810 */ /* 0x000fe20007ffe0ff */
[----:B------:R-:W-:Y:S01]  /*1b7b0*/  FADD.FTZ R192, R192, R195 ;  /* 0x000000c3c0c07221 */ /* 0x000fe20000010000 */
[C---:B------:R-:W-:Y:S01]  /*1b7c0*/  HMMA.16816.F32 R96, R160.reuse, R138, R96 ;  /* 0x0000008aa060723c */ /* 0x040fe20000001860 */
[----:B------:R-:W2:Y:S06]  /*1b7d0*/  LDSM.16.MT88.4 R136, [R189+0x6000] ;  /* 0x00600000bd88783b */ /* 0x000eac0000004200 */
[----:B------:R-:W-:Y:S10]  /*1b7e0*/  MUFU.EX2 R213, R213 ;  /* 0x000000d500d57308 */ /* 0x000ff40000000800 */
[----:B------:R-:W1:Y:S01]  /*1b7f0*/  MUFU.EX2 R214, R214 ;  /* 0x000000d600d67308 */ /* 0x000e620000000800 */
[C---:B----4-:R-:W-:Y:S09]  /*1b800*/  HMMA.16816.F32 R100, R160.reuse, R132, R100 ;  /* 0x00000084a064723c */ /* 0x050ff20000001864 */
[----:B------:R-:W-:Y:S10]  /*1b810*/  MUFU.EX2 R215, R215 ;  /* 0x000000d700d77308 */ /* 0x000ff40000000800 */
[----:B------:R-:W-:Y:S01]  /*1b820*/  MUFU.EX2 R222, R222 ;  /* 0x000000de00de7308 */ /* 0x000fe20000000800 */
[C---:B------:R-:W-:Y:S01]  /*1b830*/  HMMA.16816.F32 R104, R160.reuse, R134, R104 ;  /* 0x00000086a068723c */ /* 0x040fe20000001868 */
[----:B------:R-:W4:Y:S08]  /*1b840*/  LDSM.16.MT88.4 R132, [R220+0x6000] ;  /* 0x00600000dc84783b */ /* 0x000f300000004200 */
[----:B------:R-:W-:Y:S10]  /*1b850*/  MUFU.EX2 R221, R221 ;  /* 0x000000dd00dd7308 */ /* 0x000ff40000000800 */
[----:B------:R-:W-:Y:S01]  /*1b860*/  MUFU.EX2 R198, R198 ;  /* 0x000000c600c67308 */ /* 0x000fe20000000800 */
[C---:B---3--:R-:W-:Y:S08]  /*1b870*/  HMMA.16816.F32 R108, R160.reuse, R140, R108 ;  /* 0x0000008ca06c723c */ /* 0x048ff0000000186c */
[C---:B------:R-:W-:Y:S01]  /*1b880*/  HMMA.16816.F32 R112, R160.reuse, R142, R112 ;  /* 0x0000008ea070723c */ /* 0x040fe20000001870 */
[----:B------:R-:W-:Y:S07]  /*1b890*/  LDSM.16.MT88.4 R140, [R170+0x10800] ;  /* 0x01080000aa8c783b */ /* 0x000fee0000004200 */
[C---:B--2---:R-:W-:Y:S08]  /*1b8a0*/  HMMA.16816.F32 R116, R160.reuse, R136, R116 ;  /* 0x00000088a074723c */ /* 0x044ff00000001874 */
[C---:B------:R-:W-:Y:S01]  /*1b8b0*/  HMMA.16816.F32 R120, R160.reuse, R138, R120 ;  /* 0x0000008aa078723c */ /* 0x040fe20000001878 */
[----:B------:R-:W2:Y:S07]  /*1b8c0*/  LDSM.16.MT88.4 R136, [R219+0x10800] ;  /* 0x01080000db88783b */ /* 0x000eae0000004200 */
[C---:B----4-:R-:W-:Y:S03]  /*1b8d0*/  HMMA.16816.F32 R124, R160.reuse, R132, R124 ;  /* 0x00000084a07c723c */ /* 0x050fe6000000187c */
[----:B------:R-:W-:Y:S02]  /*1b8e0*/  F2FP.F16.F32.PACK_AB R132, R199, R200 ;  /* 0x000000c8c784723e */ /* 0x000fe400000000ff */
[----:B------:R-:W-:Y:S03]  /*1b8f0*/  F2FP.F16.F32.PACK_AB R133, R203, R204 ;  /* 0x000000cccb85723e */ /* 0x000fe600000000ff */
[----:B------:R-:W-:Y:S01]  /*1b900*/  HMMA.16816.F32 R128, R160, R134, R128 ;  /* 0x00000086a080723c */ /* 0x000fe20000001880 */
[----:B------:R-:W-:Y:S02]  /*1b910*/  LDSM.16.MT88.4 R160, [R170+0x14800] ;  /* 0x01480000aaa0783b */ /* 0x000fe40000004200 */
[----:B------:R-:W-:Y:S02]  /*1b920*/  F2FP.F16.F32.PACK_AB R134, R206, R201 ;  /* 0x000000c9ce86723e */ /* 0x000fe400000000ff */
[----:B------:R-:W-:Y:S07]  /*1b930*/  F2FP.F16.F32.PACK_AB R135, R205, R202 ;  /* 0x000000cacd87723e */ /* 0x000fee00000000ff */
[C---:B--2---:R-:W-:Y:S08]  /*1b940*/  HMMA.16816.F32 R4, R132.reuse, R136, R4 ;  /* 0x000000888404723c */ /* 0x044ff00000001804 */
        /* <DEDUP_REMOVED lines=48> */
[----:B-1----:R-:W-:Y:S02]  /*1bc50*/  F2FP.F16.F32.PACK_AB R133, R211, R210 ;  /* 0x000000d2d385723e */ /* 0x002fe400000000ff */
[----:B------:R-:W-:Y:S02]  /*1bc60*/  F2FP.F16.F32.PACK_AB R134, R212, R209 ;  /* 0x000000d1d486723e */ /* 0x000fe400000000ff */
[----:B------:R-:W-:Y:S07]  /*1bc70*/  F2FP.F16.F32.PACK_AB R135, R214, R213 ;  /* 0x000000d5d687723e */ /* 0x000fee00000000ff */
[C---:B----4-:R-:W-:Y:S08]  /*1bc80*/  HMMA.16816.F32 R4, R132.reuse, R144, R4 ;  /* 0x000000908404723c */ /* 0x050ff00000001804 */
[C---:B------:R-:W-:Y:S01]  /*1bc90*/  HMMA.16816.F32 R8, R132.reuse, R146, R8 ;  /* 0x000000928408723c */ /* 0x040fe20000001808 */
[----:B------:R-:W1:Y:S07]  /*1bca0*/  LDSM.16.MT88.4 R144, [R170+0x13000] ;  /* 0x01300000aa90783b */ /* 0x000e6e0000004200 */
[C---:B-----5:R-:W-:Y:S08]  /*1bcb0*/  HMMA.16816.F32 R12, R132.reuse, R148, R12 ;  /* 0x00000094840c723c */ /* 0x060ff0000000180c */
        /* <DEDUP_REMOVED lines=11> */
[C---:B-1----:R-:W-:Y:S03]  /*1bd70*/  HMMA.16816.F32 R44, R132.reuse, R144, R44 ;  /* 0x00000090842c723c */ /* 0x042fe6000000182c */
[--C-:B------:R-:W-:Y:S01]  /*1bd80*/  FFMA.FTZ R144, R168, UR4, -R196.reuse ;  /* 0x00000004a8907c23 */ /* 0x100fe200080108c4 */
[----:B------:R-:W-:Y:S01]  /*1bd90*/  FFMA.FTZ R196, R165, UR4, -R196 ;  /* 0x00000004a5c47c23 */ /* 0x000fe200080108c4 */
[----:B------:R1:W2:Y:S03]  /*1bda0*/  MUFU.EX2 R168, R187 ;  /* 0x000000bb00a87308 */ /* 0x0002a60000000800 */
[C---:B------:R-:W-:Y:S07]  /*1bdb0*/  HMMA.16816.F32 R48, R132.reuse, R146, R48 ;  /* 0x000000928430723c */ /* 0x040fee0000001830 */
[----:B------:R-:W2:Y:S10]  /*1bdc0*/  MUFU.EX2 R167, R144 ;  /* 0x0000009000a77308 */ /* 0x000eb40000000800 */
[----:B------:R-:W-:Y:S01]  /*1bdd0*/  MUFU.EX2 R165, R166 ;  /* 0x000000a600a57308 */ /* 0x000fe20000000800 */
[C---:B----4-:R-:W-:Y:S09]  /*1bde0*/  HMMA.16816.F32 R52, R132.reuse, R148, R52 ;  /* 0x000000948434723c */ /* 0x050ff20000001834 */
[----:B------:R-:W4:Y:S01]  /*1bdf0*/  MUFU.EX2 R196, R196 ;  /* 0x000000c400c47308 */ /* 0x000f220000000800 */
[----:B-1----:R-:W-:Y:S01]  /*1be00*/  LDSM.16.MT88.4 R184, [R189+0x5800] ;  /* 0x00580000bdb8783b */ /* 0x002fe20000004200 */
[C---:B------:R-:W-:Y:S07]  /*1be10*/  HMMA.16816.F32 R56, R132.reuse, R150, R56 ;  /* 0x000000968438723c */ /* 0x040fee0000001838 */
[----:B------:R-:W-:Y:S01]  /*1be20*/  LDSM.16.MT88.4 R148, [R170+0x11800] ;  /* 0x01180000aa94783b */ /* 0x000fe20000004200 */
        /* <DEDUP_REMOVED lines=9> */
[----:B------:R-:W-:Y:S03]  /*1bec0*/  F2FP.F16.F32.PACK_AB R173, R222, R167 ;  /* 0x000000a7dead723e */ /* 0x000fe600000000ff */
[C---:B------:R-:W-:Y:S03]  /*1bed0*/  HMMA.16816.F32 R88, R132.reuse, R174, R88 ;  /* 0x000000ae8458723c */ /* 0x040fe60000001858 */
[----:B------:R-:W-:Y:S02]  /*1bee0*/  F2FP.F16.F32.PACK_AB R174, R198, R221 ;  /* 0x000000ddc6ae723e */ /* 0x000fe400000000ff */
[----:B----4-:R-:W-:Y:S03]  /*1bef0*/  F2FP.F16.F32.PACK_AB R175, R196, R165 ;  /* 0x000000a5c4af723e */ /* 0x010fe600000000ff */
        /* <DEDUP_REMOVED lines=76> */
[----:B------:R-:W-:Y:S03]  /*1c3c0*/  MOV R0, R3 ;  /* 0x0000000300007202 */ /* 0x000fe60000000f00 */
[----:B------:R-:W-:Y:S01]  /*1c3d0*/  FADD.FTZ R212, R212, R209 ;  /* 0x000000d1d4d47221 */ /* 0x000fe20000010000 */
[C---:B------:R-:W-:Y:S03]  /*1c3e0*/  HMMA.16816.F32 R120, R172.reuse, R10, R120 ;  /* 0x0000000aac78723c */ /* 0x040fe60000001878 */
[----:B------:R-:W-:Y:S04]  /*1c3f0*/  FADD.FTZ R215, R215, R212 ;  /* 0x000000d4d7d77221 */ /* 0x000fe80000010000 */
[----:B------:R-:W-:Y:S01]  /*1c400*/  FADD.FTZ R168, R168, R215 ;  /* 0x000000d7a8a87221 */ /* 0x000fe20000010000 */
[C---:B----4-:R-:W-:Y:S03]  /*1c410*/  HMMA.16816.F32 R124, R172.reuse, R12, R124 ;  /* 0x0000000cac7c723c */ /* 0x050fe6000000187c */
[----:B------:R-:W-:Y:S04]  /*1c420*/  FADD.FTZ R221, R221, R168 ;  /* 0x000000a8dddd7221 */ /* 0x000fe80000010000 */
[----:B------:R-:W-:Y:S01]  /*1c430*/  FADD.FTZ R243, R198, R221 ;  /* 0x000000ddc6f37221 */ /* 0x000fe20000010000 */
[----:B------:R-:W-:Y:S01]  /*1c440*/  HMMA.16816.F32 R128, R172, R14, R128 ;  /* 0x0000000eac80723c */ /* 0x000fe20000001880 */
[----:B------:R-:W-:Y:S08]  /*1c450*/  @!UPT UIADD3 URZ, UPT, UPT, URZ, URZ, URZ ;  /* 0x000000fffffff290 */ /* 0x000ff0000fffe0ff */
[----:B------:R-:W-:Y:S11]  /*1c460*/  @P2 BRA `(.L_x_3758) ;  /* 0xffffffc000702947 */ /* 0x000ff6000383ffff */
.L_x_3754:
        /* <DEDUP_REMOVED lines=343> */
.L_x_3760:
[----:B------:R-:W-:Y:S05]  /*1d9e0*/  BSYNC.RECONVERGENT B0 ;  /* 0x0000000000007941 */ /* 0x000fea0003800200 */
.L_x_3759:
        /* <DEDUP_REMOVED lines=34> */
.L_x_3762:
[----:B------:R-:W-:Y:S05]  /*1dc10*/  BSYNC.RECONVERGENT B0 ;  /* 0x0000000000007941 */ /* 0x000fea0003800200 */
.L_x_3761:
        /* <DEDUP_REMOVED lines=21> */
.L_x_3764:
[----:B------:R-:W-:Y:S05]  /*1dd70*/  BSYNC.RECONVERGENT B0 ;  /* 0x0000000000007941 */ /* 0x000fea0003800200 */
.L_x_3763:
        /* <DEDUP_REMOVED lines=21> */
.L_x_3766:
[----:B------:R-:W-:Y:S05]  /*1ded0*/  BSYNC.RECONVERGENT B0 ;  /* 0x0000000000007941 */ /* 0x000fea0003800200 */
.L_x_3765:
        /* <DEDUP_REMOVED lines=19> */
.L_x_3767:
        /* <DEDUP_REMOVED lines=15> */
.L_x_7497:


//--------------------- .text._ZN5flash24flash_fwd_splitkv_kernelI23Flash_fwd_kernel_traitsILi256ELi64ELi64ELi4ELb0ELb0EN7cutlass6half_tE19Flash_kernel_traitsILi256ELi64ELi64ELi4ES3_EELb0ELb0ELb1ELb0ELb0ELb0ELb0ELb1EEEvNS_16Flash_fwd_paramsE --------------------------
	.section	.text._ZN5flash24flash_fwd_splitkv_kernelI23Flash_fwd_kernel_traitsILi256ELi64ELi64ELi4ELb0ELb0EN7cutlass6half_tE19Flash_kernel_traitsILi256ELi64ELi64ELi4ES3_EELb0ELb0ELb1ELb0ELb0ELb0ELb0ELb1EEEvNS_16Flash_fwd_paramsE,"ax",@progbits
	.align	128
        .global         _ZN5flash24flash_fwd_splitkv_kernelI23Flash_fwd_kernel_traitsILi256ELi64ELi64ELi4ELb0ELb0EN7cutlass6half_tE19Flash_kernel_traitsILi256ELi64ELi64ELi4ES3_EELb0ELb0ELb1ELb0ELb0ELb0ELb0ELb1EEEvNS_16Flash_fwd_paramsE
        .type           _ZN5flash24flash_fwd_splitkv_kernelI23Flash_fwd_kernel_traitsILi256ELi64ELi64ELi4ELb0ELb0EN7cutlass6half_tE19Flash_kernel_traitsILi256ELi64ELi64ELi4ES3_EELb0ELb0ELb1ELb0ELb0ELb0ELb0ELb1EEEvNS_16Flash_fwd_paramsE,@function
        .size           _ZN5flash24flash_fwd_splitkv_kernelI23Flash_fwd_kernel_traitsILi256ELi64ELi64ELi4ELb0ELb0EN7cutlass6half_tE19Flash_kernel_traitsILi256ELi64ELi64ELi4ES3_EELb0ELb0ELb1ELb0ELb0ELb0ELb0ELb1EEEvNS_16Flash_fwd_paramsE,(.L_x_7498 - _ZN5flash24flash_fwd_splitkv_kernelI23Flash_fwd_kernel_traitsILi256ELi64ELi64ELi4ELb0ELb0EN7cutlass6half_tE19Flash_kernel_traitsILi256ELi64ELi64ELi4ES3_EELb0ELb0ELb1ELb0ELb0ELb0ELb0ELb1EEEvNS_16Flash_fwd_paramsE)
        .other          _ZN5flash24flash_fwd_splitkv_kernelI23Flash_fwd_kernel_traitsILi256ELi64ELi64ELi4ELb0ELb0EN7cutlass6half_tE19Flash_kernel_traitsILi256ELi64ELi64ELi4ES3_EELb0ELb0ELb1ELb0ELb0ELb0ELb0ELb1EEEvNS_16Flash_fwd_paramsE,@"STO_CUDA_ENTRY STV_DEFAULT"
_ZN5flash24flash_fwd_splitkv_kernelI23Flash_fwd_kernel_traitsILi256ELi64ELi64ELi4ELb0ELb0EN7cutlass6half_tE19Flash_kernel_traitsILi256ELi64ELi64ELi4ES3_EELb0ELb0ELb1ELb0ELb0ELb0ELb0ELb1EEEvNS_16Flash_fwd_paramsE:
.text._ZN5flash24flash_fwd_splitkv_kernelI23Flash_fwd_kernel_traitsILi256ELi64ELi64ELi4ELb0ELb0EN7cutlass6half_tE19Flash_kernel_traitsILi256ELi64ELi64ELi4ES3_EELb0ELb0ELb1ELb0ELb0ELb0ELb0ELb1EEEvNS_16Flash_fwd_paramsE:
[----:B------:R-:W-:Y:S01]  /*0000*/  LDC R1, c[0x0][0x37c] ;  /* 0x0000df00ff017b82 */ /* 0x000fe20000000800 */
[----:B------:R-:W1:Y:S07]  /*0010*/  LDCU.64 UR8, c[0x0][0x460] ;  /* 0x00008c00ff0877ac */ /* 0x000e6e0008000a00 */
[----:B------:R-:W2:Y:S01]  /*0020*/  S2UR UR23, SR_CTAID.Y ;  /* 0x00000000001779c3 */ /* 0x000ea20000002600 */
[----:B------:R-:W2:Y:S01]  /*0030*/  LDCU.64 UR10, c[0x0][0x460] ;  /* 0x00008c00ff0a77ac */ /* 0x000ea20008000a00 */
[----:B------:R-:W3:Y:S01]  /*0040*/  LDCU.64 UR4, c[0x0][0x478] ;  /* 0x00008f00ff0477ac */ /* 0x000ee20008000a00 */
[----:B------:R-:W4:Y:S01]  /*0050*/  LDCU.U8 UR12, c[0x0][0x532] ;  /* 0x0000a640ff0c77ac */ /* 0x000f220008000000 */
[----:B------:R-:W4:Y:S01]  /*0060*/  LDCU.64 UR6, c[0x0][0x358] ;  /* 0x00006b00ff0677ac */ /* 0x000f220008000a00 */
[----:B-1----:R-:W-:Y:S01]  /*0070*/  ISETP.NE.U32.AND P4, PT, RZ, UR8, PT ;  /* 0x00000008ff007c0c */ /* 0x002fe2000bf85070 */
[----:B------:R-:W-:-:S03]  /*0080*/  UISETP.NE.U32.AND UP3, UPT, UR8, URZ, UPT ;  /* 0x000000ff0800728c */ /* 0x000fc6000bf65070 */
[----:B------:R-:W-:Y:S01]  /*0090*/  ISETP.NE.AND.EX P4, PT, RZ, UR9, PT, P4 ;  /* 0x00000009ff007c0c */ /* 0x000fe2000bf85340 */
[----:B------:R-:W-:Y:S01]  /*00a0*/  UISETP.NE.AND.EX UP3, UPT, UR9, URZ, UPT, UP3 ;  /* 0x000000ff0900728c */ /* 0x000fe2000bf65330 */
[----:B------:R-:W1:Y:S01]  /*00b0*/  LDCU.64 UR8, c[0x0][0x468] ;  /* 0x00008d00ff0877ac */ /* 0x000e620008000a00 */
[----:B--2---:R-:W-:-:S04]  /*00c0*/  UIMAD.WIDE.U32 UR10, UR23, 0x4, UR10 ;  /* 0x00000004170a78a5 */ /* 0x004fc8000f8e000a */
[----:B------:R-:W-:Y:S01]  /*00d0*/  PLOP3.LUT P2, PT, PT, PT, UP3, 0x80, 0x8 ;  /* 0x000000000008781c */ /* 0x000fe20003f4f038 */
[----:B---3--:R-:W-:Y:S02]  /*00e0*/  UISETP.NE.U32.AND UP2, UPT, UR4, URZ, UPT ;  /* 0x000000ff0400728c */ /* 0x008fe4000bf45070 */
[----:B----4-:R-:W-:Y:S01]  /*00f0*/  UISETP.NE.AND UP4, UPT, UR12, URZ, UPT ;  /* 0x000000ff0c00728c */ /* 0x010fe2000bf85270 */
[----:B------:R-:W-:Y:S01]  /*0100*/  IMAD.U32 R6, RZ, RZ, UR10 ;  /* 0x0000000aff067e24 */ /* 0x000fe2000f8e00ff */
[----:B------:R-:W-:Y:S01]  /*0110*/  UISETP.NE.AND.EX UP2, UPT, UR5, URZ, UPT, UP2 ;  /* 0x000000ff0500728c */ /* 0x000fe2000bf45320 */
[----:B------:R-:W-:Y:S01]  /*0120*/  IMAD.U32 R7, RZ, RZ, UR11 ;  /* 0x0000000bff077e24 */ /* 0x000fe2000f8e00ff */
[----:B------:R-:W2:Y:S04]  /*0130*/  LDCU.64 UR10, c[0x0][0x470] ;  /* 0x00008e00ff0a77ac */ /* 0x000ea80008000a00 */
[----:B------:R-:W3:Y:S01]  /*0140*/  @P4 LDG.E R5, desc[UR6][R6.64] ;  /* 0x0000000606054981 */ /* 0x000ee2000c1e1900 */
[----:B-1----:R-:W-:-:S02]  /*0150*/  UISETP.EQ.U32.AND UP5, UPT, UR8, URZ, UPT ;  /* 0x000000ff0800728c */ /* 0x002fc4000bfa2070 */
[----:B------:R-:W-:Y:S01]  /*0160*/  USHF.L.U32 UR15, UR23, 0x2, URZ ;  /* 0x00000002170f7899 */ /* 0x000fe200080006ff */
[----:B------:R1:W4:Y:S01]  /*0170*/  @P2 LDG.E R2, desc[UR6][R6.64+0x4] ;  /* 0x0000040606022981 */ /* 0x000322000c1e1900 */
[----:B------:R-:W-:Y:S01]  /*0180*/  UISETP.EQ.OR.EX UP5, UPT, UR9, URZ, !UP4, UP5 ;  /* 0x000000ff0900728c */ /* 0x000fe2000e7a2750 */
[----:B------:R-:W-:Y:S01]  /*0190*/  PLOP3.LUT P1, PT, PT, PT, UP2, 0x80, 0x8 ;  /* 0x000000000008781c */ /* 0x000fe20003f2f028 */
[----:B------:R-:W-:Y:S02]  /*01a0*/  USHF.R.U32.HI UR14, URZ, 0x1e, UR23 ;  /* 0x0000001eff0e7899 */ /* 0x000fe40008011617 */
[----:B------:R-:W-:Y:S02]  /*01b0*/  UIADD3 UR12, UP1, UPT, UR15, UR8, URZ ;  /* 0x000000080f0c7290 */ /* 0x000fe4000ff3e0ff */
[----:B------:R-:W-:Y:S01]  /*01c0*/  PLOP3.LUT P3, PT, PT, PT, UP5, 0x80, 0x8 ;  /* 0x000000000008781c */ /* 0x000fe20003f6f058 */
[----:B------:R-:W-:Y:S02]  /*01d0*/  @UP2 UIADD3 UR16, UP0, UPT, UR15, UR4, URZ ;  /* 0x000000040f102290 */ /* 0x000fe4000ff1e0ff */
[----:B------:R-:W-:Y:S01]  /*01e0*/  UIADD3.X UR4, UPT, UPT, UR14, UR9, URZ, UP1, !UPT ;  /* 0x000000090e047290 */ /* 0x000fe20008ffe4ff */
[----:B--2---:R-:W-:Y:S01]  /*01f0*/  ISETP.NE.U32.AND P0, PT, RZ, UR10, PT ;  /* 0x0000000aff007c0c */ /* 0x004fe2000bf05070 */
[----:B------:R-:W-:-:S02]  /*0200*/  @UP2 UIADD3.X UR17, UPT, UPT, UR14, UR5, URZ, UP0, !UPT ;  /* 0x000000050e112290 */ /* 0x000fc400087fe4ff */
[----:B------:R-:W-:Y:S01]  /*0210*/  UIADD3 UR10, UP0, UPT, UR15, UR10, URZ ;  /* 0x0000000a0f0a7290 */ /* 0x000fe2000ff1e0ff */
[----:B------:R-:W-:-:S03]  /*0220*/  ISETP.NE.AND.EX P0, PT, RZ, UR11, PT, P0 ;  /* 0x0000000bff007c0c */ /* 0x000fc6000bf05300 */
[----:B------:R-:W-:Y:S01]  /*0230*/  UIADD3.X UR11, UPT, UPT, UR14, UR11, URZ, UP0, !UPT ;  /* 0x0000000b0e0b7290 */ /* 0x000fe200087fe4ff */
[----:B-1----:R-:W-:Y:S02]  /*0240*/  IMAD.U32 R6, RZ, RZ, UR12 ;  /* 0x0000000cff067e24 */ /* 0x002fe4000f8e00ff */
[----:B------:R-:W-:Y:S02]  /*0250*/  IMAD.U32 R7, RZ, RZ, UR4 ;  /* 0x00000004ff077e24 */ /* 0x000fe4000f8e00ff */
[----:B------:R-:W-:-:S03]  /*0260*/  IMAD.U32 R98, RZ, RZ, UR10 ;  /* 0x0000000aff627e24 */ /* 0x000fc6000f8e00ff */
[----:B------:R-:W2:Y:S01]  /*0270*/  @!P3 LDG.E R4, desc[UR6][R6.64] ;  /* 0x000000060604b981 */ /* 0x000ea2000c1e1900 */
[----:B------:R-:W-:Y:S02]  /*0280*/  IMAD.U32 R8, RZ, RZ, UR16 ;  /* 0x00000010ff087e24 */ /* 0x000fe4000f8e00ff */
[----:B------:R-:W-:Y:S02]  /*0290*/  IMAD.U32 R9, RZ, RZ, UR17 ;  /* 0x00000011ff097e24 */ /* 0x000fe4000f8e00ff */
[----:B------:R-:W-:-:S03]  /*02a0*/  IMAD.U32 R99, RZ, RZ, UR11 ;  /* 0x0000000bff637e24 */ /* 0x000fc6000f8e00ff */
[----:B------:R1:W5:Y:S04]  /*02b0*/  @P1 LDG.E R0, desc[UR6][R8.64] ;  /* 0x0000000608001981 */ /* 0x000368000c1e1900 */
[----:B------:R1:W5:Y:S01]  /*02c0*/  @P0 LDG.E R3, desc[UR6][R98.64] ;  /* 0x0000000662030981 */ /* 0x000362000c1e1900 */
[----:B------:R-:W1:Y:S01]  /*02d0*/  S2UR UR25, SR_CTAID.X ;  /* 0x00000000001979c3 */ /* 0x000e620000002500 */
[----:B------:R-:W4:Y:S01]  /*02e0*/  @!UP3 LDCU UR22, c[0x0][0x434] ;  /* 0x00008680ff16b7ac */ /* 0x000f220008000800 */
[----:B------:R-:W-:Y:S01]  /*02f0*/  UMOV UR20, 0xffffffff ;  /* 0xffffffff00147882 */ /* 0x000fe20000000000 */
[----:B------:R-:W-:Y:S01]  /*0300*/  UISETP.NE.U32.AND UP0, UPT, UR8, URZ, UPT ;  /* 0x000000ff0800728c */ /* 0x000fe2000bf05070 */
[----:B------:R-:W-:Y:S01]  /*0310*/  UMOV UR26, 0xffffffff ;  /* 0xffffffff001a7882 */ /* 0x000fe20000000000 */
[----:B------:R-:W1:Y:S02]  /*0320*/  @!UP2 LDCU UR8, c[0x0][0x43c] ;  /* 0x00008780ff08a7ac */ /* 0x000e640008000800 */
[----:B------:R-:W-:-:S02]  /*0330*/  UISETP.NE.AND.EX UP0, UPT, UR9, URZ, UPT, UP0 ;  /* 0x000000ff0900728c */ /* 0x000fc4000bf05300 */
[----:B-1----:R-:W-:-:S09]  /*0340*/  USHF.L.U32 UR25, UR25, 0x6, URZ ;  /* 0x0000000619197899 */ /* 0x002fd200080006ff */
[----:B------:R-:W1:Y:S01]  /*0350*/  @!UP0 LDCU UR9, c[0x0][0x438] ;  /* 0x00008700ff0987ac */ /* 0x000e620008000800 */
[----:B---3--:R-:W-:Y:S02]  /*0360*/  @P4 R2UR UR20, R5 ;  /* 0x00000000051442ca */ /* 0x008fe400000e0000 */
[----:B----4-:R-:W-:-:S13]  /*0370*/  @P2 R2UR UR4, R2 ;  /* 0x00000000020422ca */ /* 0x010fda00000e0000 */
[----:B------:R-:W-:Y:S01]  /*0380*/  @UP3 UIADD3 UR22, UPT, UPT, UR4, -UR20, URZ ;  /* 0x8000001404163290 */ /* 0x000fe2000fffe0ff */
[----:B------:R-:W3:Y:S03]  /*0390*/  @!UP2 LDCU.64 UR4, c[0x0][0x488] ;  /* 0x00009100ff04a7ac */ /* 0x000ee60008000a00 */
[----:B------:R-:W-:-:S06]  /*03a0*/  UISETP.GT.AND UP1, UPT, UR22, UR25, UPT ;  /* 0x000000191600728c */ /* 0x000fcc000bf24270 */
[----:B------:R-:W-:Y:S02]  /*03b0*/  PLOP3.LUT P2, PT, PT, PT, UP1, 0x80, 0x8 ;  /* 0x000000000008781c */ /* 0x000fe40003f4f018 */
[----:B--2---:R-:W-:Y:S01]  /*03c0*/  @!P3 R2UR UR26, R4 ;  /* 0x00000000041ab2ca */ /* 0x004fe200000e0000 */
[----:B-1-3--:R-:W-:-:S14]  /*03d0*/  BRA.U !UP0, `(.L_x_3768) ;  /* 0x0000000108187547 */ /* 0x00afdc000b800000 */
[----:B------:R-:W-:-:S13]  /*03e0*/  PLOP3.LUT P3, PT, PT, PT, UP4, 0x80, 0x8 ;  /* 0x000000000008781c */ /* 0x000fda0003f6f048 */
[----:B------:R-:W2:Y:S04]  /*03f0*/  @P3 LDG.E R2, desc[UR6][R6.64+0x4] ;  /* 0x0000040606023981 */ /* 0x000ea8000c1e1900 */
[----:B------:R-:W3:Y:S01]  /*0400*/  @!P3 LDG.E R4, desc[UR6][R6.64] ;  /* 0x000000060604b981 */ /* 0x000ee2000c1e1900 */
[----:B--2---:R-:W-:-:S13]  /*0410*/  @P3 R2UR UR9, R2 ;  /* 0x00000000020932ca */ /* 0x004fda00000e0000 */
[----:B------:R-:W-:-:S07]  /*0420*/  @UP4 UIADD3 UR9, UPT, UPT, UR9, -UR26, URZ ;  /* 0x8000001a09094290 */ /* 0x000fce000fffe0ff */
[----:B---3--:R-:W-:Y:S02]  /*0430*/  @!P3 R2UR UR9, R4 ;  /* 0x000000000409b2ca */ /* 0x008fe400000e0000 */
.L_x_3768:
[----:B------:R-:W-:Y:S01]  /*0440*/  UMOV UR11, URZ ;  /* 0x000000ff000b7c82 */ /* 0x000fe20008000000 */
[----:B-----5:R-:W-:Y:S01]  /*0450*/  @P0 R2UR UR11, R3 ;  /* 0x00000000030b02ca */ /* 0x020fe200000e0000 */
[----:B------:R-:W-:Y:S01]  /*0460*/  @!UP2 UISETP.NE.U32.AND UP0, UPT, UR4, URZ, UPT ;  /* 0x000000ff0400a28c */ /* 0x000fe2000bf05070 */
[----:B------:R-:W-:Y:S01]  /*0470*/  @P1 R2UR UR21, R0 ;  /* 0x00000000001512ca */ /* 0x000fe200000e0000 */
[----:B------:R-:W-:-:S14]  /*0480*/  @!P2 EXIT ;  /* 0x000000000000a94d */ /* 0x000fdc0003800000 */
[----:B------:R-:W1:Y:S01]  /*0490*/  LDCU UR10, c[0x0][0x438] ;  /* 0x00008700ff0a77ac */ /* 0x000e620008000800 */
[----:B------:R-:W2:Y:S01]  /*04a0*/  S2UR UR24, SR_CTAID.Z ;  /* 0x00000000001879c3 */ /* 0x000ea20000002700 */
[----:B------:R-:W3:Y:S01]  /*04b0*/  S2R R61, SR_TID.X ;  /* 0x00000000003d7919 */ /* 0x000ee20000002100 */
[----:B------:R-:W-:Y:S02]  /*04c0*/  @!UP2 UISETP.NE.AND.EX UP0, UPT, UR5, URZ, UPT, UP0 ;  /* 0x000000ff0500a28c */ /* 0x000fe4000bf05300 */
        /* <DEDUP_REMOVED lines=11> */
[----:B------:R-:W-:Y:S01]  /*0580*/  USHF.R.S32.HI UR9, URZ, 0x6, UR9 ;  /* 0x00000006ff097899 */ /* 0x000fe20008011409 */
[----:B------:R-:W-:-:S03]  /*0590*/  UMOV UR10, UR23 ;  /* 0x00000017000a7c82 */ /* 0x000fc60008000000 */
        /* <DEDUP_REMOVED lines=58> */
.L_x_3771:
[----:B------:R-:W-:Y:S05]  /*0940*/  BSYNC.RECONVERGENT B0 ;  /* 0x0000000000007941 */ /* 0x000fea0003800200 */
.L_x_3770:
        /* <DEDUP_REMOVED lines=23> */
.L_x_3773:
[----:B------:R-:W-:Y:S05]  /*0ac0*/  BSYNC.RECONVERGENT B0 ;  /* 0x0000000000007941 */ /* 0x000fea0003800200 */
.L_x_3772:
        /* <DEDUP_REMOVED lines=22> */
.L_x_3775:
[----:B------:R-:W-:Y:S05]  /*0c30*/  BSYNC.RECONVERGENT B0 ;  /* 0x0000000000007941 */ /* 0x000fea0003800200 */
.L_x_3774:
        /* <DEDUP_REMOVED lines=21> */
.L_x_3777:
[----:B------:R-:W-:Y:S05]  /*0d90*/  BSYNC.RECONVERGENT B0 ;  /* 0x0000000000007941 */ /* 0x000fea0003800200 */
.L_x_3776:
        /* <DEDUP_REMOVED lines=21> */
.L_x_3769:
        /* <DEDUP_REMOVED lines=13> */
.L_x_3778:
        /* <DEDUP_REMOVED lines=17> */
[----:B------:R-:W5:Y:S01]  /*10d0*/  LDCU.64 UR8, c[0x0][0x3a8] ;  /* 0x00007500ff0877ac */ /* 0x000f620008000a00 */
        /* <DEDUP_REMOVED lines=19> */
[----:B------:R-:W-:-:S05]  /*1210*/  @P3 IADD3 R4, PT, PT, R4, 0x1, RZ ;  /* 0x0000000104043810 */ /* 0x000fca0007ffe0ff */
[----:B------:R-:W-:-:S05]  /*1220*/  IMAD.MOV.U32 R2, RZ, RZ, R4 ;  /* 0x000000ffff027224 */ /* 0x000fca00078e0004 */
[----:B------:R-:W-:Y:S02]  /*1230*/  @!P1 IADD3 R2, PT, PT, -R2, RZ, RZ ;  /* 0x000000ff02029210 */ /* 0x000fe40007ffe1ff */
[----:B------:R-:W-:-:S05]  /*1240*/  @!P2 LOP3.LUT R2, RZ, R5, RZ, 0x33, !PT ;  /* 0x00000005ff02a212 */ /* 0x000fca00078e33ff */
[----:B------:R-:W-:-:S06]  /*1250*/  IMAD.WIDE R12, R2, 0x4, R228 ;  /* 0x00000004020c7825 */ /* 0x000fcc00078e02e4 */
[----:B------:R-:W3:Y:S01]  /*1260*/  LDG.E R12, desc[UR6][R12.64] ;  /* 0x000000060c0c7981 */ /* 0x000ee2000c1e1900 */
[----:B-1----:R-:W-:Y:S02]  /*1270*/  IABS R0, R6 ;  /* 0x0000000600007213 */ /* 0x002fe40000000000 */
[----:B------:R-:W-:Y:S01]  /*1280*/  IADD3 R2, PT, PT, -R2, RZ, RZ ;  /* 0x000000ff02027210 */ /* 0x000fe20007ffe1ff */
[----:B------:R-:W1:Y:S01]  /*1290*/  S2R R3, SR_CTAID.Z ;  /* 0x0000000000037919 */ /* 0x000e620000002700 */
[----:B------:R-:W4:Y:S01]  /*12a0*/  I2F.RP R10, R0 ;  /* 0x00000000000a7306 */ /* 0x000f220000209400 */
[----:B------:R-:W-:Y:S02]  /*12b0*/  ISETP.NE.AND P4, PT, R6, RZ, PT ;  /* 0x000000ff0600720c */ /* 0x000fe40003f85270 */
[----:B------:R-:W-:-:S05]  /*12c0*/  IMAD R2, R5, R2, UR18 ;  /* 0x0000001205027e24 */ /* 0x000fca000f8e0202 */
[----:B----4-:R-:W4:Y:S01]  /*12d0*/  MUFU.RCP R8, R10 ;  /* 0x0000000a00087308 */ /* 0x010f220000001000 */
[----:B-1----:R-:W-:Y:S02]  /*12e0*/  IABS R3, R3 ;  /* 0x0000000300037213 */ /* 0x002fe40000000000 */
[----:B----4-:R-:W-:Y:S02]  /*12f0*/  IADD3 R8, PT, PT, R8, 0xffffffe, RZ ;  /* 0x0ffffffe08087810 */ /* 0x010fe40007ffe0ff */
[----:B------:R-:W-:-:S03]  /*1300*/  MOV R7, R3 ;  /* 0x0000000300077202 */ /* 0x000fc60000000f00 */
[----:B------:R-:W1:Y:S02]  /*1310*/  F2I.FTZ.U32.TRUNC.NTZ R9, R8 ;  /* 0x0000000800097305 */ /* 0x000e64000021f000 */
[----:B-1----:R-:W-:Y:S01]  /*1320*/  IADD3 R4, PT, PT, RZ, -R9, RZ ;  /* 0x80000009ff047210 */ /* 0x002fe20007ffe0ff */
[----:B------:R-:W-:-:S04]  /*1330*/  IMAD.MOV.U32 R8, RZ, RZ, RZ ;  /* 0x000000ffff087224 */ /* 0x000fc800078e00ff */
[----:B------:R-:W-:-:S04]  /*1340*/  IMAD R4, R4, R0, RZ ;  /* 0x0000000004047224 */ /* 0x000fc800078e02ff */
[----:B------:R-:W-:-:S06]  /*1350*/  IMAD.HI.U32 R4, R9, R4, R8 ;  /* 0x0000000409047227 */ /* 0x000fcc00078e0008 */
[----:B------:R-:W-:-:S05]  /*1360*/  IMAD.HI.U32 R4, R4, R7, RZ ;  /* 0x0000000704047227 */ /* 0x000fca00078e00ff */
[----:B------:R-:W-:-:S05]  /*1370*/  IADD3 R3, PT, PT, -R4, RZ, RZ ;  /* 0x000000ff04037210 */ /* 0x000fca0007ffe1ff */
[----:B------:R-:W-:-:S05]  /*1380*/  IMAD R3, R0, R3, R7 ;  /* 0x0000000300037224 */ /* 0x000fca00078e0207 */
[----:B------:R-:W-:-:S13]  /*1390*/  ISETP.GT.U32.AND P1, PT, R0, R3, PT ;  /* 0x000000030000720c */ /* 0x000fda0003f24070 */
[----:B------:R-:W-:Y:S01]  /*13a0*/  @!P1 IMAD.IADD R3, R3, 0x1, -R0 ;  /* 0x0000000103039824 */ /* 0x000fe200078e0a00 */
[----:B------:R-:W-:-:S04]  /*13b0*/  @!P1 IADD3 R4, PT, PT, R4, 0x1, RZ ;  /* 0x0000000104049810 */ /* 0x000fc80007ffe0ff */
[----:B------:R-:W-:Y:S02]  /*13c0*/  ISETP.GE.U32.AND P2, PT, R3, R0, PT ;  /* 0x000000000300720c */ /* 0x000fe40003f46070 */
[----:B------:R-:W-:Y:S02]  /*13d0*/  LOP3.LUT R0, R6, UR24, RZ, 0x3c, !PT ;  /* 0x0000001806007c12 */ /* 0x000fe4000f8e3cff */
[----:B------:R-:W-:Y:S02]  /*13e0*/  LOP3.LUT R6, RZ, R6, RZ, 0x33, !PT ;  /* 0x00000006ff067212 */ /* 0x000fe400078e33ff */
[----:B------:R-:W-:Y:S02]  /*13f0*/  ISETP.GE.AND P3, PT, R0, RZ, PT ;  /* 0x000000ff0000720c */ /* 0x000fe40003f66270 */
[----:B------:R-:W-:-:S05]  /*1400*/  SHF.R.S32.HI R0, RZ, 0x1f, R2 ;  /* 0x0000001fff007819 */ /* 0x000fca0000011402 */
[----:B------:R-:W-:-:S05]  /*1410*/  @P2 VIADD R4, R4, 0x1 ;  /* 0x0000000104042836 */ /* 0x000fca0000000000 */
[----:B------:R-:W-:-:S04]  /*1420*/  MOV R5, R4 ;  /* 0x0000000400057202 */ /* 0x000fc80000000f00 */
[----:B------:R-:W-:Y:S02]  /*1430*/  @!P3 IADD3 R5, PT, PT, -R5, RZ, RZ ;  /* 0x000000ff0505b210 */ /* 0x000fe40007ffe1ff */
[----:B---3--:R-:W-:Y:S01]  /*1440*/  SHF.R.S32.HI R3, RZ, 0x1f, R12 ;  /* 0x0000001fff037819 */ /* 0x008fe2000001140c */
[----:B--2---:R-:W-:-:S04]  /*1450*/  IMAD.WIDE.U32 R10, R12, UR10, RZ ;  /* 0x0000000a0c0a7c25 */ /* 0x004fc8000f8e00ff */
[C---:B------:R-:W-:Y:S02]  /*1460*/  IMAD R7, R3.reuse, UR10, RZ ;  /* 0x0000000a03077c24 */ /* 0x040fe4000f8e02ff */
[----:B-----5:R-:W-:Y:S02]  /*1470*/  IMAD R3, R3, UR8, RZ ;  /* 0x0000000803037c24 */ /* 0x020fe4000f8e02ff */
[C---:B------:R-:W-:Y:S02]  /*1480*/  IMAD R7, R12.reuse, UR11, R7 ;  /* 0x0000000b0c077c24 */ /* 0x040fe4000f8e0207 */
[C---:B------:R-:W-:Y:S02]  /*1490*/  IMAD R8, R12.reuse, UR9, R3 ;  /* 0x000000090c087c24 */ /* 0x040fe4000f8e0203 */
[----:B------:R-:W-:Y:S01]  /*14a0*/  IMAD.WIDE.U32 R12, R12, UR8, RZ ;  /* 0x000000080c0c7c25 */ /* 0x000fe2000f8e00ff */
[----:B------:R-:W1:Y:S01]  /*14b0*/  LDCU.128 UR8, c[0x0][0x3d0] ;  /* 0x00007a00ff0877ac */ /* 0x000e620008000c00 */
[----:B------:R-:W-:-:S02]  /*14c0*/  IADD3 R11, PT, PT, R11, R7, RZ ;  /* 0x000000070b0b7210 */ /* 0x000fc40007ffe0ff */
[----:B------:R-:W-:Y:S01]  /*14d0*/  IMAD.IADD R9, R13, 0x1, R8 ;  /* 0x000000010d097824 */ /* 0x000fe200078e0208 */
[----:B------:R-:W-:Y:S01]  /*14e0*/  MOV R8, R12 ;  /* 0x0000000c00087202 */ /* 0x000fe20000000f00 */
[C---:B------:R-:W-:Y:S02]  /*14f0*/  IMAD R3, R0.reuse, UR16, RZ ;  /* 0x0000001000037c24 */ /* 0x040fe4000f8e02ff */
[----:B------:R-:W-:Y:S01]  /*1500*/  IMAD R7, R0, UR14, RZ ;  /* 0x0000000e00077c24 */ /* 0x000fe2000f8e02ff */
[----:B------:R-:W-:Y:S01]  /*1510*/  SEL R0, R6, R5, !P4 ;  /* 0x0000000506007207 */ /* 0x000fe20006000000 */
[C---:B------:R-:W-:Y:S02]  /*1520*/  IMAD R3, R2.reuse, UR17, R3 ;  /* 0x0000001102037c24 */ /* 0x040fe4000f8e0203 */
[----:B------:R-:W-:-:S04]  /*1530*/  IMAD.WIDE.U32 R10, R2, UR16, R10 ;  /* 0x00000010020a7c25 */ /* 0x000fc8000f8e000a */
[C---:B------:R-:W-:Y:S02]  /*1540*/  IMAD R7, R2.reuse, UR15, R7 ;  /* 0x0000000f02077c24 */ /* 0x040fe4000f8e0207 */
[----:B------:R-:W-:Y:S01]  /*1550*/  IMAD.WIDE.U32 R8, R2, UR14, R8 ;  /* 0x0000000e02087c25 */ /* 0x000fe2000f8e0008 */
[----:B------:R-:W-:-:S03]  /*1560*/  SHF.R.S32.HI R2, RZ, 0x1f, R0 ;  /* 0x0000001fff027819 */ /* 0x000fc60000011400 */
[----:B------:R-:W-:Y:S01]  /*1570*/  IMAD.IADD R11, R11, 0x1, R3 ;  /* 0x000000010b0b7824 */ /* 0x000fe200078e0203 */
[----:B------:R-:W-:Y:S01]  /*1580*/  IADD3 R9, PT, PT, R9, R7, RZ ;  /* 0x0000000709097210 */ /* 0x000fe20007ffe0ff */
[C---:B-1----:R-:W-:Y:S02]  /*1590*/  IMAD R3, R2.reuse, UR8, RZ ;  /* 0x0000000802037c24 */ /* 0x042fe4000f8e02ff */
[----:B------:R-:W-:Y:S02]  /*15a0*/  IMAD R5, R2, UR10, RZ ;  /* 0x0000000a02057c24 */ /* 0x000fe4000f8e02ff */
[C---:B------:R-:W-:Y:S02]  /*15b0*/  IMAD R3, R0.reuse, UR9, R3 ;  /* 0x0000000900037c24 */ /* 0x040fe4000f8e0203 */
[----:B------:R-:W-:-:S04]  /*15c0*/  IMAD.WIDE.U32 R10, R0, UR8, R10 ;  /* 0x00000008000a7c25 */ /* 0x000fc8000f8e000a */
[C---:B------:R-:W-:Y:S01]  /*15d0*/  IMAD R5, R0.reuse, UR11, R5 ;  /* 0x0000000b00057c24 */ /* 0x040fe2000f8e0205 */
[----:B------:R-:W-:Y:S01]  /*15e0*/  IADD3 R2, PT, PT, R11, R3, RZ ;  /* 0x000000030b027210 */ /* 0x000fe20007ffe0ff */
[----:B------:R-:W-:-:S04]  /*15f0*/  IMAD.WIDE.U32 R12, R0, UR10, R8 ;  /* 0x0000000a000c7c25 */ /* 0x000fc8000f8e0008 */
[----:B------:R-:W-:Y:S01]  /*1600*/  IMAD.MOV.U32 R8, RZ, RZ, R10 ;  /* 0x000000ffff087224 */ /* 0x000fe200078e000a */
[----:B------:R-:W-:Y:S02]  /*1610*/  IADD3 R3, PT, PT, R13, R5, RZ ;  /* 0x000000050d037210 */ /* 0x000fe40007ffe0ff */
[----:B------:R-:W-:Y:S01]  /*1620*/  MOV R10, R12 ;  /* 0x0000000c000a7202 */ /* 0x000fe20000000f00 */
[----:B------:R-:W-:Y:S06]  /*1630*/  BRA `(.L_x_3780) ;  /* 0x0000000400847947 */ /* 0x000fec0003800000 */
.L_x_3779:
        /* <DEDUP_REMOVED lines=15> */
.L_x_3781:
[----:B------:R-:W1:Y:S01]  /*1730*/  LDCU.64 UR16, c[0x0][0x3b8] ;  /* 0x00007700ff1077ac */ /* 0x000e620008000a00 */
[----:B------:R-:W-:-:S04]  /*1740*/  UIADD3 UR19, UPT, UPT, UR11, UR26, URZ ;  /* 0x0000001a0b137290 */ /* 0x000fc8000fffe0ff */
[----:B-1----:R-:W-:Y:S02]  /*1750*/  UIMAD.WIDE.U32 UR8, UR19, UR16, URZ ;  /* 0x00000010130872a5 */ /* 0x002fe4000f8e00ff */
[----:B------:R-:W-:-:S04]  /*1760*/  UIMAD UR19, UR19, UR17, URZ ;  /* 0x00000011131372a4 */ /* 0x000fc8000f8e02ff */
[----:B------:R-:W-:Y:S01]  /*1770*/  UIADD3 UR19, UPT, UPT, UR9, UR19, URZ ;  /* 0x0000001309137290 */ /* 0x000fe2000fffe0ff */
[----:B------:R-:W-:-:S11]  /*1780*/  UMOV UR18, UR8 ;  /* 0x0000000800127c82 */ /* 0x000fd60008000000 */
.L_x_3782:
        /* <DEDUP_REMOVED lines=15> */
.L_x_3783:
[----:B------:R-:W1:Y:S01]  /*1880*/  LDCU.64 UR14, c[0x0][0x3c0] ;  /* 0x00007800ff0e77ac */ /* 0x000e620008000a00 */
[----:B------:R-:W-:-:S04]  /*1890*/  UIADD3 UR11, UPT, UPT, UR11, UR26, URZ ;  /* 0x0000001a0b0b7290 */ /* 0x000fc8000fffe0ff */
[----:B-1----:R-:W-:Y:S02]  /*18a0*/  UIMAD.WIDE.U32 UR8, UR11, UR14, URZ ;  /* 0x0000000e0b0872a5 */ /* 0x002fe4000f8e00ff */
[----:B------:R-:W-:-:S04]  /*18b0*/  UIMAD UR11, UR11, UR15, URZ ;  /* 0x0000000f0b0b72a4 */ /* 0x000fc8000f8e02ff */
[----:B------:R-:W-:Y:S01]  /*18c0*/  UIADD3 UR9, UPT, UPT, UR9, UR11, URZ ;  /* 0x0000000b09097290 */ /* 0x000fe2000fffe0ff */
[----:B------:R-:W-:-:S11]  /*18d0*/  UMOV UR10, UR8 ;  /* 0x00000008000a7c82 */ /* 0x000fd60008000000 */
.L_x_3784:
[----:B------:R-:W1:Y:S01]  /*18e0*/  LDC R6, c[0x0][0x3e8] ;  /* 0x0000fa00ff067b82 */ /* 0x000e620000000800 */
[----:B------:R-:W2:Y:S01]  /*18f0*/  S2R R2, SR_CTAID.Z ;  /* 0x0000000000027919 */ /* 0x000ea20000002700 */
[----:B------:R-:W-:Y:S01]  /*1900*/  IMAD.MOV.U32 R4, RZ, RZ, RZ ;  /* 0x000000ffff047224 */ /* 0x000fe200078e00ff */
[----:B------:R-:W-:Y:S01]  /*1910*/  ULEA UR8, UR4, 0xffffffc0, 0x6 ;  /* 0xffffffc004087891 */ /* 0x000fe2000f8e30ff */
[----:B------:R-:W-:Y:S01]  /*1920*/  CS2R R228, SRZ ;  /* 0x0000000000e47805 */ /* 0x000fe2000001ff00 */
[----:B------:R-:W-:Y:S01]  /*1930*/  UMOV UR11, UR9 ;  /* 0x00000009000b7c82 */ /* 0x000fe20008000000 */
[----:B------:R-:W-:Y:S01]  /*1940*/  UMOV UR26, UR18 ;  /* 0x00000012001a7c82 */ /* 0x000fe20008000000 */
[----:B------:R-:W-:Y:S01]  /*1950*/  UMOV UR27, UR19 ;  /* 0x00000013001b7c82 */ /* 0x000fe20008000000 */
[----:B------:R-:W3:Y:S01]  /*1960*/  LDC.64 R8, c[0x0][0x3d8] ;  /* 0x0000f600ff087b82 */ /* 0x000ee20000000a00 */
[----:B------:R-:W-:Y:S02]  /*1970*/  UIMAD.WIDE.U32 UR18, UR8, UR14, UR10 ;  /* 0x0000000e081272a5 */ /* 0x000fe4000f8e000a */
[----:B------:R-:W-:-:S02]  /*1980*/  UIMAD.WIDE.U32 UR10, UR8, UR16, UR26 ;  /* 0x00000010080a72a5 */ /* 0x000fc4000f8e001a */
[----:B------:R-:W-:Y:S02]  /*1990*/  UIMAD UR9, UR8, UR15, UR19 ;  /* 0x0000000f080972a4 */ /* 0x000fe4000f8e0213 */
[----:B------:R-:W-:Y:S01]  /*19a0*/  UIMAD UR8, UR8, UR17, UR11 ;  /* 0x00000011080872a4 */ /* 0x000fe2000f8e020b */
[----:B------:R-:W-:Y:S01]  /*19b0*/  IMAD.U32 R15, RZ, RZ, UR19 ;  /* 0x00000013ff0f7e24 */ /* 0x000fe2000f8e00ff */
[----:B------:R-:W-:Y:S01]  /*19c0*/  MOV R14, UR18 ;  /* 0x00000012000e7c02 */ /* 0x000fe20008000f00 */
[----:B------:R-:W-:Y:S01]  /*19d0*/  IMAD.U32 R13, RZ, RZ, UR11 ;  /* 0x0000000bff0d7e24 */ /* 0x000fe2000f8e00ff */
[----:B------:R-:W-:Y:S02]  /*19e0*/  MOV R12, UR10 ;  /* 0x0000000a000c7c02 */ /* 0x000fe40008000f00 */
[----:B------:R-:W-:Y:S01]  /*19f0*/  MOV R15, UR9 ;  /* 0x00000009000f7c02 */ /* 0x000fe20008000f00 */
[----:B------:R-:W-:Y:S01]  /*1a00*/  IMAD.U32 R13, RZ, RZ, UR8 ;  /* 0x00000008ff0d7e24 */ /* 0x000fe2000f8e00ff */
[----:B-1----:R-:W-:-:S02]  /*1a10*/  IABS R0, R6 ;  /* 0x0000000600007213 */ /* 0x002fc40000000000 */
[----:B------:R-:W-:Y:S02]  /*1a20*/  ISETP.NE.AND P4, PT, R6, RZ, PT ;  /* 0x000000ff0600720c */ /* 0x000fe40003f85270 */
[----:B------:R-:W1:Y:S01]  /*1a30*/  I2F.RP R7, R0 ;  /* 0x0000000000077306 */ /* 0x000e620000209400 */
[----:B--2---:R-:W-:-:S07]  /*1a40*/  IABS R2, R2 ;  /* 0x0000000200027213 */ /* 0x004fce0000000000 */
[----:B-1----:R-:W1:Y:S02]  /*1a50*/  MUFU.RCP R5, R7 ;  /* 0x0000000700057308 */ /* 0x002e640000001000 */
[----:B-1----:R-:W-:-:S06]  /*1a60*/  VIADD R5, R5, 0xffffffe ;  /* 0x0ffffffe05057836 */ /* 0x002fcc0000000000 */
[----:B------:R-:W1:Y:S02]  /*1a70*/  F2I.FTZ.U32.TRUNC.NTZ R5, R5 ;  /* 0x0000000500057305 */ /* 0x000e64000021f000 */
[----:B-1----:R-:W-:-:S05]  /*1a80*/  IADD3 R3, PT, PT, RZ, -R5, RZ ;  /* 0x80000005ff037210 */ /* 0x002fca0007ffe0ff */
        /* <DEDUP_REMOVED lines=9> */
[----:B------:R-:W-:Y:S01]  /*1b20*/  LOP3.LUT R0, R6, UR24, RZ, 0x3c, !PT ;  /* 0x0000001806007c12 */ /* 0x000fe2000f8e3cff */
[----:B------:R-:W1:Y:S01]  /*1b30*/  LDC.64 R2, c[0x0][0x3d0] ;  /* 0x0000f400ff027b82 */ /* 0x000e620000000a00 */
[----:B------:R-:W-:Y:S02]  /*1b40*/  LOP3.LUT R6, RZ, R6, RZ, 0x33, !PT ;  /* 0x00000006ff067212 */ /* 0x000fe400078e33ff */
[----:B------:R-:W-:-:S07]  /*1b50*/  ISETP.GE.AND P3, PT, R0, RZ, PT ;  /* 0x000000ff0000720c */ /* 0x000fce0003f66270 */
[----:B------:R-:W-:-:S05]  /*1b60*/  @P1 VIADD R4, R4, 0x1 ;  /* 0x0000000104041836 */ /* 0x000fca0000000000 */
[----:B------:R-:W-:-:S05]  /*1b70*/  MOV R5, R4 ;  /* 0x0000000400057202 */ /* 0x000fca0000000f00 */
[----:B------:R-:W-:-:S05]  /*1b80*/  @!P3 IMAD.MOV R5, RZ, RZ, -R5 ;  /* 0x000000ffff05b224 */ /* 0x000fca00078e0a05 */
[----:B------:R-:W-:-:S04]  /*1b90*/  SEL R5, R6, R5, !P4 ;  /* 0x0000000506057207 */ /* 0x000fc80006000000 */
[----:B------:R-:W-:Y:S01]  /*1ba0*/  SHF.R.S32.HI R7, RZ, 0x1f, R5 ;  /* 0x0000001fff077819 */ /* 0x000fe20000011405 */
[----:B---3--:R-:W-:-:S04]  /*1bb0*/  IMAD.WIDE.U32 R14, R5, R8, R14 ;  /* 0x00000008050e7225 */ /* 0x008fc800078e000e */
[C---:B------:R-:W-:Y:S02]  /*1bc0*/  IMAD R10, R7.reuse, R8, RZ ;  /* 0x00000008070a7224 */ /* 0x040fe400078e02ff */
[-C--:B-1----:R-:W-:Y:S02]  /*1bd0*/  IMAD R0, R7, R2.reuse, RZ ;  /* 0x0000000207007224 */ /* 0x082fe400078e02ff */
[----:B------:R-:W-:-:S04]  /*1be0*/  IMAD.WIDE.U32 R12, R5, R2, R12 ;  /* 0x00000002050c7225 */ /* 0x000fc800078e000c */
[C---:B------:R-:W-:Y:S01]  /*1bf0*/  IMAD R9, R5.reuse, R9, R10 ;  /* 0x0000000905097224 */ /* 0x040fe200078e020a */
[----:B------:R-:W-:Y:S01]  /*1c00*/  MOV R10, R14 ;  /* 0x0000000e000a7202 */ /* 0x000fe20000000f00 */
[----:B------:R-:W-:Y:S01]  /*1c10*/  IMAD R0, R5, R3, R0 ;  /* 0x0000000305007224 */ /* 0x000fe200078e0200 */
[----:B------:R-:W-:Y:S01]  /*1c20*/  MOV R8, R12 ;  /* 0x0000000c00087202 */ /* 0x000fe20000000f00 */
[----:B------:R-:W-:Y:S02]  /*1c30*/  IMAD.IADD R3, R15, 0x1, R9 ;  /* 0x000000010f037824 */ /* 0x000fe400078e0209 */
[----:B------:R-:W-:-:S07]  /*1c40*/  IMAD.IADD R2, R13, 0x1, R0 ;  /* 0x000000010d027824 */ /* 0x000fce00078e0200 */
.L_x_3780:
[----:B------:R-:W-:Y:S01]  /*1c50*/  UISETP.NE.AND UP0, UPT, UR20, -0x1, UPT ;  /* 0xffffffff1400788c */ /* 0x000fe2000bf05270 */
[----:B------:R-:W-:Y:S01]  /*1c60*/  IMAD.MOV.U32 R0, RZ, RZ, RZ ;  /* 0x000000ffff007224 */ /* 0x000fe200078e00ff */
[----:B------:R-:W1:Y:S01]  /*1c70*/  LDCU.64 UR18, c[0x0][0x3b0] ;  /* 0x00007600ff1277ac */ /* 0x000e620008000a00 */
[C---:B------:R-:W-:Y:S01]  /*1c80*/  IMAD.SHL.U32 R68, R61.reuse, 0x8, RZ ;  /* 0x000000083d447824 */ /* 0x040fe200078e00ff */
[----:B------:R-:W2:Y:S01]  /*1c90*/  S2R R95, SR_CTAID.X ;  /* 0x00000000005f7919 */ /* 0x000ea20000002500 */
[----:B------:R-:W3:Y:S01]  /*1ca0*/  LDCU.64 UR26, c[0x0][0x3c8] ;  /* 0x00007900ff1a77ac */ /* 0x000ee20008000a00 */
[----:B------:R-:W-:Y:S01]  /*1cb0*/  SHF.R.U32.HI R96, RZ, 0x3, R61 ;  /* 0x00000003ff607819 */ /* 0x000fe2000001163d */
[----:B------:R4:W5:Y:S01]  /*1cc0*/  @P0 LDG.E R0, desc[UR6][R98.64] ;  /* 0x0000000662000981 */ /* 0x000962000c1e1900 */
[----:B------:R-:W-:Y:S01]  /*1cd0*/  LOP3.LUT R12, R68, 0x38, RZ, 0xc0, !PT ;  /* 0x00000038440c7812 */ /* 0x000fe200078ec0ff */
[----:B------:R-:W4:Y:S02]  /*1ce0*/  LDC R65, c[0x0][0x450] ;  /* 0x00011400ff417b82 */ /* 0x000f240000000800 */
[----:B------:R-:W3:Y:S01]  /*1cf0*/  @!UP0 LDCU.64 UR8, c[0x0][0x398] ;  /* 0x00007300ff0887ac */ /* 0x000ee20008000a00 */
[----:B------:R-:W-:Y:S01]  /*1d00*/  MOV R97, RZ ;  /* 0x000000ff00617202 */ /* 0x000fe20000000f00 */
[----:B------:R-:W-:Y:S01]  /*1d10*/  IMAD.SHL.U32 R62, R61, 0x40, RZ ;  /* 0x000000403d3e7824 */ /* 0x000fe200078e00ff */
[C---:B------:R-:W-:Y:S01]  /*1d20*/  IADD3 R10, P0, PT, R12.reuse, R10, RZ ;  /* 0x0000000a0c0a7210 */ /* 0x040fe20007f1e0ff */
[----:B------:R-:W-:Y:S01]  /*1d30*/  USHF.L.U32 UR30, UR4, 0x6, URZ ;  /* 0x00000006041e7899 */ /* 0x000fe200080006ff */
[----:B------:R-:W-:-:S03]  /*1d40*/  IADD3 R16, P1, PT, R12, R8, RZ ;  /* 0x000000080c107210 */ /* 0x000fc60007f3e0ff */
[----:B------:R-:W-:Y:S01]  /*1d50*/  IMAD.X R11, RZ, RZ, R3, P0 ;  /* 0x000000ffff0b7224 */ /* 0x000fe200000e0603 */
[----:B-1----:R-:W-:Y:S01]  /*1d60*/  @UP0 UIMAD.WIDE.U32 UR10, UR20, UR18, URZ ;  /* 0x00000012140a02a5 */ /* 0x002fe2000f8e00ff */
[----:B------:R-:W-:Y:S01]  /*1d70*/  IADD3.X R17, PT, PT, RZ, R2, RZ, P1, !PT ;  /* 0x00000002ff117210 */ /* 0x000fe20000ffe4ff */
[----:B------:R-:W-:Y:S01]  /*1d80*/  UIADD3 UR31, UPT, UPT, UR30, -0x40, URZ ;  /* 0xffffffc01e1f7890 */ /* 0x000fe2000fffe0ff */
[----:B------:R-:W-:-:S04]  /*1d90*/  IMAD.WIDE.U32 R10, R96, UR14, R10 ;  /* 0x0000000e600a7c25 */ /* 0x000fc8000f8e000a */
[----:B------:R-:W-:Y:S01]  /*1da0*/  IMAD.SHL.U32 R70, R10, 0x2, RZ ;  /* 0x000000020a467824 */ /* 0x000fe200078e00ff */
[----:B---3--:R-:W-:Y:S01]  /*1db0*/  @!UP0 UIMAD.WIDE.U32 UR28, UR23, UR8, URZ ;  /* 0x00000008171c82a5 */ /* 0x008fe2000f8e00ff */
[----:B------:R-:W-:Y:S01]  /*1dc0*/  IMAD.U32 R8, RZ, RZ, UR26 ;  /* 0x0000001aff087e24 */ /* 0x000fe2000f8e00ff */
[----:B------:R-:W-:Y:S01]  /*1dd0*/  USHF.L.U64.HI UR26, UR16, 0x4, UR17 ;  /* 0x00000004101a7899 */ /* 0x000fe20008010211 */
[----:B------:R-:W-:Y:S01]  /*1de0*/  IMAD.U32 R2, RZ, RZ, UR27 ;  /* 0x0000001bff027e24 */ /* 0x000fe2000f8e00ff */
[----:B------:R-:W-:Y:S01]  /*1df0*/  @!UP0 UIMAD UR9, UR23, UR9, UR29 ;  /* 0x00000009170982a4 */ /* 0x000fe2000f8e021d */
[----:B------:R-:W-:Y:S01]  /*1e00*/  IMAD R69, R96, UR15, R11 ;  /* 0x0000000f60457c24 */ /* 0x000fe2000f8e020b */
[----:B------:R-:W-:Y:S01]  /*1e10*/  @UP0 UIMAD UR9, UR20, UR19, UR11 ;  /* 0x00000013140902a4 */ /* 0x000fe2000f8e020b */
[----:B--2---:R-:W-:Y:S01]  /*1e20*/  IMAD.WIDE.U32 R94, R95, 0x40, R96 ;  /* 0x000000405f5e7825 */ /* 0x004fe200078e0060 */
[----:B------:R-:W-:Y:S01]  /*1e30*/  @!UP0 UMOV UR8, UR28 ;  /* 0x0000001c00088c82 */ /* 0x000fe20008000000 */
[----:B------:R-:W-:Y:S01]  /*1e40*/  @UP0 UMOV UR8, UR10 ;  /* 0x0000000a00080c82 */ /* 0x000fe20008000000 */
[----:B------:R-:W1:Y:S01]  /*1e50*/  LDCU.64 UR10, c[0x0][0x388] ;  /* 0x00007100ff0a77ac */ /* 0x000e620008000a00 */
[----:B------:R-:W-:Y:S01]  /*1e60*/  IADD3 R14, P2, PT, R12, UR8, RZ ;  /* 0x000000080c0e7c10 */ /* 0x000fe2000ff5e0ff */
[----:B------:R-:W-:Y:S01]  /*1e70*/  IMAD R63, R95, UR18, RZ ;  /* 0x000000125f3f7c24 */ /* 0x000fe2000f8e02ff */
[----:B------:R-:W-:Y:S01]  /*1e80*/  SHF.L.U64.HI R69, R10, 0x1, R69 ;  /* 0x000000010a457819 */ /* 0x000fe20000010245 */
[----:B------:R-:W-:Y:S01]  /*1e90*/  USHF.L.U32 UR27, UR16, 0x4, URZ ;  /* 0x00000004101b7899 */ /* 0x000fe200080006ff */
[----:B----4-:R-:W-:Y:S01]  /*1ea0*/  LEA.HI R65, R65, R65, RZ, 0x1 ;  /* 0x0000004141417211 */ /* 0x010fe200078f08ff */
[----:B------:R-:W-:Y:S01]  /*1eb0*/  IMAD.X R15, RZ, RZ, UR9, P2 ;  /* 0x00000009ff0f7e24 */ /* 0x000fe200090e06ff */
[----:B------:R-:W2:Y:S01]  /*1ec0*/  LDCU.64 UR8, c[0x0][0x390] ;  /* 0x00007200ff0877ac */ /* 0x000ea20008000a00 */
[----:B------:R-:W-:Y:S01]  /*1ed0*/  IMAD R63, R94, UR19, R63 ;  /* 0x000000135e3f7c24 */ /* 0x000fe2000f8e023f */
[----:B------:R-:W-:Y:S01]  /*1ee0*/  LOP3.LUT R11, R12, 0x40, RZ, 0xfc, !PT ;  /* 0x000000400c0b7812 */ /* 0x000fe200078efcff */
[----:B------:R-:W-:Y:S01]  /*1ef0*/  IMAD.WIDE.U32 R8, R8, UR24, R14 ;  /* 0x0000001808087c25 */ /* 0x000fe2000f8e000e */
[----:B------:R-:W-:Y:S01]  /*1f00*/  LOP3.LUT R10, R12, 0x80, RZ, 0xfc, !PT ;  /* 0x000000800c0a7812 */ /* 0x000fe200078efcff */
[----:B------:R-:W-:Y:S01]  /*1f10*/  USHF.L.U64.HI UR28, UR14, 0x4, UR15 ;  /* 0x000000040e1c7899 */ /* 0x000fe2000801020f */
[----:B------:R-:W-:Y:S01]  /*1f20*/  SHF.R.S32.HI R65, RZ, 0x1, R65 ;  /* 0x00000001ff417819 */ /* 0x000fe20000011441 */
[----:B------:R-:W-:Y:S01]  /*1f30*/  IMAD.WIDE.U32 R14, R96, UR16, R16 ;  /* 0x00000010600e7c25 */ /* 0x000fe2000f8e0010 */
[----:B------:R-:W-:-:S03]  /*1f40*/  USHF.L.U32 UR29, UR14, 0x4, URZ ;  /* 0x000000040e1d7899 */ /* 0x000fc600080006ff */
[----:B------:R-:W-:Y:S01]  /*1f50*/  IMAD R73, R96, UR17, R15 ;  /* 0x0000001160497c24 */ /* 0x000fe2000f8e020f */
[----:B------:R-:W-:Y:S01]  /*1f60*/  SHF.L.U32 R72, R14, 0x1, RZ ;  /* 0x000000010e487819 */ /* 0x000fe200000006ff */
[----:B------:R-:W-:-:S03]  /*1f70*/  IMAD R9, R2, UR24, R9 ;  /* 0x0000001802097c24 */ /* 0x000fc6000f8e0209 */
[----:B------:R-:W-:Y:S01]  /*1f80*/  SHF.L.U64.HI R73, R14, 0x1, R73 ;  /* 0x000000010e497819 */ /* 0x000fe20000010249 */
[----:B------:R-:W-:Y:S01]  /*1f90*/  IMAD.WIDE.U32 R94, R94, UR18, R8 ;  /* 0x000000125e5e7c25 */ /* 0x000fe2000f8e0008 */
[----:B--2---:R-:W-:Y:S01]  /*1fa0*/  IADD3 R70, P0, PT, R70, UR8, RZ ;  /* 0x0000000846467c10 */ /* 0x004fe2000ff1e0ff */
[----:B------:R-:W-:Y:S01]  /*1fb0*/  USHF.R.S32.HI UR8, URZ, 0x1f, UR5 ;  /* 0x0000001fff087899 */ /* 0x000fe20008011405 */
[----:B-1----:R-:W-:Y:S02]  /*1fc0*/  IADD3 R72, P1, PT, R72, UR10, RZ ;  /* 0x0000000a48487c10 */ /* 0x002fe4000ff3e0ff */
[----:B------:R-:W-:Y:S01]  /*1fd0*/  IADD3.X R69, PT, PT, R69, UR9, RZ, P0, !PT ;  /* 0x0000000945457c10 */ /* 0x000fe200087fe4ff */
[----:B------:R-:W-:Y:S01]  /*1fe0*/  ULEA.HI UR8, UR8, UR5, URZ, 0x6 ;  /* 0x0000000508087291 */ /* 0x000fe2000f8f30ff */
[----:B------:R-:W-:Y:S01]  /*1ff0*/  IADD3.X R73, PT, PT, R73, UR11, RZ, P1, !PT ;  /* 0x0000000b49497c10 */ /* 0x000fe20008ffe4ff */
[----:B------:R-:W-:Y:S01]  /*2000*/  IMAD.MOV.U32 R230, RZ, RZ, R70 ;  /* 0x000000ffffe67224 */ /* 0x000fe200078e0046 */
[----:B------:R-:W-:Y:S01]  /*2010*/  LOP3.LUT R9, R12, 0xc0, RZ, 0xfc, !PT ;  /* 0x000000c00c097812 */ /* 0x000fe200078efcff */
[----:B------:R-:W-:Y:S01]  /*2020*/  USHF.R.S32.HI UR32, URZ, 0x6, UR8 ;  /* 0x00000006ff207899 */ /* 0x000fe20008011408 */
[----:B------:R-:W-:Y:S01]  /*2030*/  MOV R226, R72 ;  /* 0x0000004800e27202 */ /* 0x000fe20000000f00 */
[----:B------:R-:W-:Y:S01]  /*2040*/  IMAD.MOV.U32 R227, RZ, RZ, R73 ;  /* 0x000000ffffe37224 */ /* 0x000fe200078e0049 */
[----:B------:R-:W-:Y:S01]  /*2050*/  IADD3 R63, PT, PT, R95, R63, RZ ;  /* 0x0000003f5f3f7210 */ /* 0x000fe20007ffe0ff */
[----:B------:R-:W-:Y:S01]  /*2060*/  UISETP.GE.AND UP0, UPT, UR32, UR4, UPT ;  /* 0x000000042000728c */ /* 0x000fe2000bf06270 */
[----:B------:R-:W-:-:S08]  /*2070*/  MOV R231, R69 ;  /* 0x0000004500e77202 */ /* 0x000fd00000000f00 */
[----:B------:R-:W-:Y:S05]  /*2080*/  BRA.U UP0, `(.L_x_3785) ;  /* 0x000000b100647547 */ /* 0x000fea000b800000 */
        /* <DEDUP_REMOVED lines=18> */
[----:B--2---:R-:W-:Y:S01]  /*21b0*/  USHF.L.U32 UR33, UR12, 0x6, URZ ;  /* 0x000000060c217899 */ /* 0x004fe200080006ff */
[----:B---3--:R-:W-:Y:S01]  /*21c0*/  IMAD.U32 R19, RZ, RZ, UR10 ;  /* 0x0000000aff137e24 */ /* 0x008fe2000f8e00ff */
[----:B------:R-:W-:Y:S01]  /*21d0*/  UISETP.LT.AND UP0, UPT, URZ, UR32, UPT ;  /* 0x00000020ff00728c */ /* 0x000fe2000bf01270 */
[----:B-1----:R-:W-:Y:S01]  /*21e0*/  IMAD.WIDE.U32 R16, R2, UR23, R12 ;  /* 0x0000001702107c25 */ /* 0x002fe2000f8e000c */
[----:B------:R-:W1:Y:S03]  /*21f0*/  LDCU UR35, c[0x0][0x440] ;  /* 0x00008800ff2377ac */ /* 0x000e660008000800 */
[----:B------:R-:W-:Y:S01]  /*2200*/  IMAD R21, R3, UR23, R17 ;  /* 0x0000001703157c24 */ /* 0x000fe2000f8e0211 */
[----:B------:R-:W-:Y:S01]  /*2210*/  MOV R3, R4 ;  /* 0x0000000400037202 */ /* 0x000fe20000000f00 */
[----:B------:R-:W-:Y:S01]  /*2220*/  IMAD.U32 R2, RZ, RZ, UR12 ;  /* 0x0000000cff027e24 */ /* 0x000fe2000f8e00ff */
[----:B------:R-:W-:Y:S01]  /*2230*/  SHF.L.U32 R4, R61, 0x2, RZ ;  /* 0x000000023d047819 */ /* 0x000fe200000006ff */
[----:B------:R-:W-:Y:S01]  /*2240*/  IMAD.MOV.U32 R20, RZ, RZ, R16 ;  /* 0x000000ffff147224 */ /* 0x000fe200078e0010 */
[----:B------:R-:W-:Y:S01]  /*2250*/  @!P3 IADD3 R3, PT, PT, -R3, RZ, RZ ;  /* 0x000000ff0303b210 */ /* 0x000fe20007ffe1ff */
[----:B------:R-:W-:Y:S01]  /*2260*/  IMAD.WIDE.U32 R18, R19, UR23, R12 ;  /* 0x0000001713127c25 */ /* 0x000fe2000f8e000c */
[----:B----4-:R-:W-:Y:S01]  /*2270*/  SHF.L.U32 R89, R86, 0x4, RZ ;  /* 0x0000000456597819 */ /* 0x010fe200000006ff */
[----:B------:R-:W-:Y:S01]  /*2280*/  USEL UR32, URZ, UR32, !UP0 ;  /* 0x00000020ff207287 */ /* 0x000fe2000c000000 */
[----:B------:R-:W-:Y:S01]  /*2290*/  SEL R6, R6, R3, !P4 ;  /* 0x0000000306067207 */ /* 0x000fe20006000000 */
[----:B------:R-:W-:Y:S01]  /*22a0*/  IMAD.WIDE.U32 R20, R2, UR31, R20 ;  /* 0x0000001f02147c25 */ /* 0x000fe2000f8e0014 */
[----:B------:R-:W-:-:S02]  /*22b0*/  UISETP.NE.AND UP1, UPT, UR37, URZ, UPT ;  /* 0x000000ff2500728c */ /* 0x000fc4000bf25270 */
[----:B------:R-:W-:Y:S01]  /*22c0*/  SHF.R.S32.HI R3, RZ, 0x1f, R6 ;  /* 0x0000001fff037819 */ /* 0x000fe20000011406 */
[----:B-----5:R-:W-:Y:S01]  /*22d0*/  VIADD R2, R0, UR31 ;  /* 0x0000001f00027c36 */ /* 0x020fe20008000000 */
[----:B------:R-:W-:Y:S01]  /*22e0*/  LOP3.LUT R0, R4, 0x1c, RZ, 0xc0, !PT ;  /* 0x0000001c04007812 */ /* 0x000fe200078ec0ff */
[----:B------:R-:W-:Y:S01]  /*22f0*/  IMAD.U32 R14, RZ, RZ, UR11 ;  /* 0x0000000bff0e7e24 */ /* 0x000fe2000f8e00ff */
[----:B------:R-:W2:Y:S01]  /*2300*/  LDCU.64 UR10, c[0x0][0x488] ;  /* 0x00009100ff0a77ac */ /* 0x000ea20008000a00 */
[----:B------:R-:W-:Y:S02]  /*2310*/  IMAD.U32 R16, RZ, RZ, UR13 ;  /* 0x0000000dff107e24 */ /* 0x000fe4000f8e00ff */
[----:B------:R-:W-:Y:S02]  /*2320*/  IMAD R7, R2, R65, RZ ;  /* 0x0000004102077224 */ /* 0x000fe400078e02ff */
[----:B------:R-:W-:Y:S02]  /*2330*/  IMAD R15, R14, UR23, R19 ;  /* 0x000000170e0f7c24 */ /* 0x000fe4000f8e0213 */
        /* <DEDUP_REMOVED lines=23> */
[----:B------:R-:W3:Y:S01]  /*24b0*/  LDCU.64 UR14, c[0x0][0x4d0] ;  /* 0x00009a00ff0e77ac */ /* 0x000ee20008000a00 */
        /* <DEDUP_REMOVED lines=18> */
[----:B---3--:R-:W-:Y:S01]  /*25e0*/  IADD3 R50, P0, PT, R50, UR14, RZ ;  /* 0x0000000e32327c10 */ /* 0x008fe2000ff1e0ff */
        /* <DEDUP_REMOVED lines=10> */
[----:B--2---:R-:W-:Y:S01]  /*2690*/  LEA R14, P2, R2, UR10, 0x1 ;  /* 0x0000000a020e7c11 */ /* 0x004fe2000f8408ff */
        /* <DEDUP_REMOVED lines=10> */
[----:B------:R-:W2:Y:S01]  /*2740*/  LDCU.128 UR8, c[0x0][0x3a0] ;  /* 0x00007400ff0877ac */ /* 0x000ea20008000c00 */
[----:B------:R-:W-:Y:S01]  /*2750*/  IADD3.X R77, PT, PT, R77, UR15, RZ, P1, !PT ;  /* 0x0000000f4d4d7c10 */ /* 0x000fe20008ffe4ff */
[----:B-1--4-:R-:W3:Y:S06]  /*2760*/  LDCU.64 UR14, c[0x0][0x3b8] ;  /* 0x00007700ff0e77ac */ /* 0x012eec0008000a00 */
.L_x_3869:
        /* <DEDUP_REMOVED lines=8> */
[----:B------:R-:W-:Y:S02]  /*27f0*/  ISETP.GE.AND P1, PT, R12, UR35, PT ;  /* 0x000000230c007c0c */ /* 0x000fe4000bf26270 */
[----:B------:R-:W-:Y:S11]  /*2800*/  ISETP.GE.AND P0, PT, R11, UR35, PT ;  /* 0x000000230b007c0c */ /* 0x000ff6000bf06270 */
[----:B------:R-:W4:Y:S01]  /*2810*/  @!P1 LDG.E.128 R4, desc[UR6][R74.64] ;  /* 0x000000064a049981 */ /* 0x000f22000c1e1d00 */
[--C-:B------:R-:W-:Y:S05]  /*2820*/  @!P1 IMAD.MOV.U32 R71, RZ, RZ, R69.reuse ;  /* 0x000000ffff479224 */ /* 0x100fea00078e0045 */
[----:B----4-:R1:W-:Y:S01]  /*2830*/  @!P1 STG.E.128 desc[UR6][R70.64], R4 ;  /* 0x0000000446009986 */ /* 0x0103e2000c101d06 */
[----:B------:R-:W-:Y:S03]  /*2840*/  ISETP.GE.AND P1, PT, R10, UR35, PT ;  /* 0x000000230a007c0c */ /* 0x000fe6000bf26270 */
[----:B------:R-:W4:Y:S01]  /*2850*/  @!P0 LDG.E.128 R24, desc[UR6][R74.64+0x80] ;  /* 0x000080064a188981 */ /* 0x000f22000c1e1d00 */
[--C-:B-1----:R-:W-:Y:S05]  /*2860*/  @!P0 IMAD.MOV.U32 R71, RZ, RZ, R69.reuse ;  /* 0x000000ffff478224 */ /* 0x102fea00078e0045 */
[----:B----4-:R1:W-:Y:S01]  /*2870*/  @!P0 STG.E.128 desc[UR6][R70.64+0x80], R24 ;  /* 0x0000801846008986 */ /* 0x0103e2000c101d06 */
[----:B------:R-:W-:Y:S03]  /*2880*/  ISETP.GE.AND P0, PT, R9, UR35, PT ;  /* 0x0000002309007c0c */ /* 0x000fe6000bf06270 */
[----:B------:R-:W4:Y:S01]  /*2890*/  @!P1 LDG.E.128 R20, desc[UR6][R74.64+0x100] ;  /* 0x000100064a149981 */ /* 0x000f22000c1e1d00 */
[--C-:B-1----:R-:W-:Y:S05]  /*28a0*/  @!P1 IMAD.MOV.U32 R71, RZ, RZ, R69.reuse ;  /* 0x000000ffff479224 */ /* 0x102fea00078e0045 */
[----:B----4-:R1:W-:Y:S04]  /*28b0*/  @!P1 STG.E.128 desc[UR6][R70.64+0x100], R20 ;  /* 0x0001001446009986 */ /* 0x0103e8000c101d06 */
[----:B------:R-:W4:Y:S01]  /*28c0*/  @!P0 LDG.E.128 R4, desc[UR6][R74.64+0x180] ;  /* 0x000180064a048981 */ /* 0x000f22000c1e1d00 */
[----:B-1----:R-:W-:Y:S05]  /*28d0*/  @!P0 IMAD.MOV.U32 R71, RZ, RZ, R69 ;  /* 0x000000ffff478224 */ /* 0x002fea00078e0045 */
[----:B----4-:R1:W-:Y:S02]  /*28e0*/  @!P0 STG.E.128 desc[UR6][R70.64+0x180], R4 ;  /* 0x0001800446008986 */ /* 0x0103e4000c101d06 */
.L_x_3787:
[----:B--23--:R-:W-:Y:S05]  /*28f0*/  BSYNC.RECONVERGENT B0 ;  /* 0x0000000000007941 */ /* 0x00cfea0003800200 */
.L_x_3786:
[----:B------:R-:W-:Y:S04]  /*2900*/  BSSY.RECONVERGENT B0, `(.L_x_3788) ;  /* 0x0000015000007945 */ /* 0x000fe80003800200 */
[----:B------:R-:W-:Y:S05]  /*2910*/  @!P4 BRA `(.L_x_3789) ;  /* 0x00000000004cc947 */ /* 0x000fea0003800000 */
[----:B------:R-:W2:Y:S01]  /*2920*/  LDC.64 R2, c[0x0][0x4b0] ;  /* 0x00012c00ff027b82 */ /* 0x000ea20000000a00 */
[----:B------:R-:W-:Y:S01]  /*2930*/  ISETP.GE.AND P1, PT, R12, UR35, PT ;  /* 0x000000230c007c0c */ /* 0x000fe2000bf26270 */
[----:B------:R-:W-:Y:S01]  /*2940*/  IMAD.U32 R0, RZ, RZ, UR28 ;  /* 0x0000001cff007e24 */ /* 0x000fe2000f8e00ff */
[C---:B--2---:R-:W-:Y:S04]  /*2950*/  LEA R34, P0, R2.reuse, R74, 0x5 ;  /* 0x0000004a02227211 */ /* 0x044fe800078028ff */
[----:B------:R-:W-:Y:S01]  /*2960*/  LEA.HI.X R35, R2, R75, R3, 0x5, P0 ;  /* 0x0000004b02237211 */ /* 0x000fe200000f2c03 */
[----:B------:R-:W-:Y:S01]  /*2970*/  IMAD.U32 R3, RZ, RZ, UR29 ;  /* 0x0000001dff037e24 */ /* 0x000fe2000f8e00ff */
[----:B------:R-:W-:Y:S05]  /*2980*/  ISETP.GE.AND P0, PT, R11, UR35, PT ;  /* 0x000000230b007c0c */ /* 0x000fea000bf06270 */
[----:B------:R-:W2:Y:S01]  /*2990*/  @!P1 LDG.E.128 R28, desc[UR6][R34.64] ;  /* 0x00000006221c9981 */ /* 0x000ea2000c1e1d00 */
[C---:B------:R-:W-:Y:S04]  /*29a0*/  LEA R32, P2, R3.reuse, R70, 0x1 ;  /* 0x0000004603207211 */ /* 0x040fe800078408ff */
[----:B------:R-:W-:Y:S05]  /*29b0*/  LEA.HI.X R33, R3, R69, R0, 0x1, P2 ;  /* 0x0000004503217211 */ /* 0x000fea00010f0c00 */
[----:B--2---:R2:W-:Y:S01]  /*29c0*/  @!P1 STG.E.128 desc[UR6][R32.64], R28 ;  /* 0x0000001c20009986 */ /* 0x0045e2000c101d06 */
[----:B------:R-:W-:Y:S03]  /*29d0*/  ISETP.GE.AND P1, PT, R10, UR35, PT ;  /* 0x000000230a007c0c */ /* 0x000fe6000bf26270 */
[----:B------:R-:W3:Y:S04]  /*29e0*/  @!P0 LDG.E.128 R24, desc[UR6][R34.64+0x80] ;  /* 0x0000800622188981 */ /* 0x000ee8000c1e1d00 */
[----:B---3--:R2:W-:Y:S01]  /*29f0*/  @!P0 STG.E.128 desc[UR6][R32.64+0x80], R24 ;  /* 0x0000801820008986 */ /* 0x0085e2000c101d06 */
[----:B------:R-:W-:Y:S05]  /*2a00*/  ISETP.GE.AND P0, PT, R9, UR35, PT ;  /* 0x0000002309007c0c */ /* 0x000fea000bf06270 */
[----:B------:R-:W3:Y:S04]  /*2a10*/  @!P1 LDG.E.128 R20, desc[UR6][R34.64+0x100] ;  /* 0x0001000622149981 */ /* 0x000ee8000c1e1d00 */
[----:B---3--:R2:W-:Y:S04]  /*2a20*/  @!P1 STG.E.128 desc[UR6][R32.64+0x100], R20 ;  /* 0x0001001420009986 */ /* 0x0085e8000c101d06 */
[----:B-1----:R-:W3:Y:S04]  /*2a30*/  @!P0 LDG.E.128 R4, desc[UR6][R34.64+0x180] ;  /* 0x0001800622048981 */ /* 0x002ee8000c1e1d00 */
[----:B---3--:R2:W-:Y:S02]  /*2a40*/  @!P0 STG.E.128 desc[UR6][R32.64+0x180], R4 ;  /* 0x0001800420008986 */ /* 0x0085e4000c101d06 */
.L_x_3789:
[----:B------:R-:W-:Y:S05]  /*2a50*/  BSYNC.RECONVERGENT B0 ;  /* 0x0000000000007941 */ /* 0x000fea0003800200 */
.L_x_3788:
        /* <DEDUP_REMOVED lines=23> */
.L_x_3791:
[----:B------:R-:W-:Y:S05]  /*2bd0*/  BSYNC.RECONVERGENT B0 ;  /* 0x0000000000007941 */ /* 0x000fea0003800200 */
.L_x_3790:
[C---:B------:R-:W-:Y:S01]  /*2be0*/  ISETP.GE.AND P2, PT, R64.reuse, UR18, PT ;  /* 0x0000001240007c0c */ /* 0x040fe2000bf46270 */
[----:B------:R-:W-:Y:S03]  /*2bf0*/  BSSY.RECONVERGENT B0, `(.L_x_3792) ;  /* 0x0000019000007945 */ /* 0x000fe60003800200 */
[----:B------:R-:W-:Y:S11]  /*2c00*/  ISETP.GE.AND P2, PT, R64, UR19, !P2 ;  /* 0x0000001340007c0c */ /* 0x000ff6000d746270 */
[----:B------:R-:W-:Y:S02]  /*2c10*/  @!UPT UIADD3 URZ, UPT, UPT, URZ, URZ, URZ ;  /* 0x000000fffffff290 */ /* 0x000fe4000fffe0ff */
[----:B------:R-:W-:Y:S05]  /*2c20*/  @!P2 BRA `(.L_x_3793) ;  /* 0x000000000054a947 */ /* 0x000fea0003800000 */
[----:B------:R-:W2:Y:S01]  /*2c30*/  LDC.64 R2, c[0x0][0x4b0] ;  /* 0x00012c00ff027b82 */ /* 0x000ea20000000a00 */
[----:B------:R-:W-:Y:S02]  /*2c40*/  ISETP.GE.AND P1, PT, R12, UR35, PT ;  /* 0x000000230c007c0c */ /* 0x000fe4000bf26270 */
[----:B-1----:R-:W-:Y:S02]  /*2c50*/  MOV R71, R69 ;  /* 0x0000004500477202 */ /* 0x002fe40000000f00 */
[----:B------:R-:W-:Y:S01]  /*2c60*/  ISETP.GE.AND P0, PT, R11, UR35, PT ;  /* 0x000000230b007c0c */ /* 0x000fe2000bf06270 */
[----:B--23--:R-:W-:Y:S04]  /*2c70*/  IMAD.WIDE.U32 R32, R2, 0x60, R74 ;  /* 0x0000006002207825 */ /* 0x00cfe800078e004a */
        /* <DEDUP_REMOVED lines=16> */
.L_x_3793:
[----:B------:R-:W-:Y:S05]  /*2d80*/  BSYNC.RECONVERGENT B0 ;  /* 0x0000000000007941 */ /* 0x000fea0003800200 */
.L_x_3792:
        /* <DEDUP_REMOVED lines=10> */
[----:B--234-:R-:W2:Y:S04]  /*2e30*/  @!P1 LDG.E.128 R28, desc[UR6][R14.64] ;  /* 0x000000060e1c9981 */ /* 0x01cea8000c1e1d00 */
        /* <DEDUP_REMOVED lines=9> */
.L_x_3797:
[----:B------:R-:W-:Y:S05]  /*2ed0*/  BSYNC.RECONVERGENT B0 ;  /* 0x0000000000007941 */ /* 0x000fea0003800200 */
.L_x_3796:
[----:B------:R-:W-:Y:S04]  /*2ee0*/  BSSY.RECONVERGENT B0, `(.L_x_3798) ;  /* 0x0000014000007945 */ /* 0x000fe80003800200 */
[----:B------:R-:W-:Y:S05]  /*2ef0*/  @!P4 BRA `(.L_x_3799) ;  /* 0x000000000048c947 */ /* 0x000fea0003800000 */
[----:B------:R-:W-:Y:S01]  /*2f00*/  ISETP.GE.AND P1, PT, R12, UR35, PT ;  /* 0x000000230c007c0c */ /* 0x000fe2000bf26270 */
[----:B------:R-:W-:Y:S01]  /*2f10*/  IMAD.U32 R3, RZ, RZ, UR27 ;  /* 0x0000001bff037e24 */ /* 0x000fe2000f8e00ff */
[C---:B--23--:R-:W-:Y:S01]  /*2f20*/  LEA R32, P0, R89.reuse, R14, 0x1 ;  /* 0x0000000e59207211 */ /* 0x04cfe200078008ff */
[----:B------:R-:W-:Y:S03]  /*2f30*/  IMAD.U32 R0, RZ, RZ, UR26 ;  /* 0x0000001aff007e24 */ /* 0x000fe6000f8e00ff */
[----:B------:R-:W-:Y:S02]  /*2f40*/  LEA.HI.X R33, R89, R15, R87, 0x1, P0 ;  /* 0x0000000f59217211 */ /* 0x000fe400000f0c57 */
[----:B------:R-:W-:Y:S02]  /*2f50*/  ISETP.GE.AND P0, PT, R11, UR35, PT ;  /* 0x000000230b007c0c */ /* 0x000fe4000bf06270 */
[C---:B------:R-:W-:Y:S03]  /*2f60*/  LEA R18, P4, R3.reuse, R72, 0x1 ;  /* 0x0000004803127211 */ /* 0x040fe600078808ff */
[----:B----4-:R-:W2:Y:S01]  /*2f70*/  @!P1 LDG.E.128 R28, desc[UR6][R32.64] ;  /* 0x00000006201c9981 */ /* 0x010ea2000c1e1d00 */
        /* <DEDUP_REMOVED lines=10> */
.L_x_3799:
[----:B------:R-:W-:Y:S05]  /*3020*/  BSYNC.RECONVERGENT B0 ;  /* 0x0000000000007941 */ /* 0x000fea0003800200 */
.L_x_3798:
[----:B------:R-:W-:Y:S04]  /*3030*/  BSSY.RECONVERGENT B0, `(.L_x_3800) ;  /* 0x0000014000007945 */ /* 0x000fe80003800200 */
[----:B------:R-:W-:Y:S05]  /*3040*/  @!P3 BRA `(.L_x_3801) ;  /* 0x000000000048b947 */ /* 0x000fea0003800000 */
[----:B------:R-:W2:Y:S01]  /*3050*/  LDC.64 R2, c[0x0][0x4a8] ;  /* 0x00012a00ff027b82 */ /* 0x000ea20000000a00 */
[----:B------:R-:W-:Y:S02]  /*3060*/  ISETP.GE.AND P1, PT, R12, UR35, PT ;  /* 0x000000230c007c0c */ /* 0x000fe4000bf26270 */
[C---:B--23--:R-:W-:Y:S04]  /*3070*/  LEA R32, P0, R2.reuse, R14, 0x6 ;  /* 0x0000000e02207211 */ /* 0x04cfe800078030ff */
        /* <DEDUP_REMOVED lines=15> */
.L_x_3801:
[----:B------:R-:W-:Y:S05]  /*3170*/  BSYNC.RECONVERGENT B0 ;  /* 0x0000000000007941 */ /* 0x000fea0003800200 */
.L_x_3800:
[----:B-12---:R-:W-:Y:S01]  /*3180*/  MOV R18, RZ ;  /* 0x000000ff00127202 */ /* 0x006fe20000000f00 */
        /* <DEDUP_REMOVED lines=24> */
.L_x_3795:
        /* <DEDUP_REMOVED lines=11> */
[----:B--234-:R-:W2:Y:S11]  /*33c0*/  LDG.E.128 R20, desc[UR6][R14.64] ;  /* 0x000000060e147981 */ /* 0x01ceb6000c1e1d00 */
[----:B------:R-:W-:Y:S01]  /*33d0*/  @!UPT UIADD3 URZ, UPT, UPT, URZ, URZ, URZ ;  /* 0x000000fffffff290 */ /* 0x000fe2000fffe0ff */
[----:B------:R-:W3:Y:S06]  /*33e0*/  @!P0 LDG.E.64 R30, desc[UR6][R50.64] ;  /* 0x00000006321e8981 */ /* 0x000eec000c1e1b00 */
[----:B-1----:R-:W4:Y:S01]  /*33f0*/  @!P0 LDG.E.64 R6, desc[UR6][R16.64] ;  /* 0x0000000610068981 */ /* 0x002f22000c1e1b00 */
        /* <DEDUP_REMOVED lines=45> */
.L_x_3807:
[----:B------:R-:W-:Y:S05]  /*36d0*/  BSYNC.RECONVERGENT B0 ;  /* 0x0000000000007941 */ /* 0x000fea0003800200 */
.L_x_3806:
        /* <DEDUP_REMOVED lines=52> */
.L_x_3809:
[----:B------:R-:W-:Y:S05]  /*3a20*/  BSYNC.RECONVERGENT B0 ;  /* 0x0000000000007941 */ /* 0x000fea0003800200 */
.L_x_3808:
        /* <DEDUP_REMOVED lines=52> */
.L_x_3811:
[----:B------:R-:W-:Y:S05]  /*3d70*/  BSYNC.RECONVERGENT B0 ;  /* 0x0000000000007941 */ /* 0x000fea0003800200 */
.L_x_3810:
        /* <DEDUP_REMOVED lines=51> */
.L_x_3805:
[----:B------:R-:W-:Y:S05]  /*40b0*/  BSYNC.RECONVERGENT B1 ;  /* 0x0000000000017941 */ /* 0x000fea0003800200 */
.L_x_3804:
        /* <DEDUP_REMOVED lines=71> */
.L_x_3815:
[----:B------:R-:W-:Y:S05]  /*4530*/  BSYNC.RECONVERGENT B0 ;  /* 0x0000000000007941 */ /* 0x000fea0003800200 */
.L_x_3814:
        /* <DEDUP_REMOVED lines=52> */
.L_x_3817:
[----:B------:R-:W-:Y:S05]  /*4880*/  BSYNC.RECONVERGENT B0 ;  /* 0x0000000000007941 */ /* 0x000fea0003800200 */
.L_x_3816:
        /* <DEDUP_REMOVED lines=52> */
.L_x_3819:
[----:B------:R-:W-:Y:S05]  /*4bd0*/  BSYNC.RECONVERGENT B0 ;  /* 0x0000000000007941 */ /* 0x000fea0003800200 */
.L_x_3818:
        /* <DEDUP_REMOVED lines=51> */
.L_x_3813:
[----:B------:R-:W-:Y:S05]  /*4f10*/  BSYNC.RECONVERGENT B1 ;  /* 0x0000000000017941 */ /* 0x000fea0003800200 */
.L_x_3812:
        /* <DEDUP_REMOVED lines=69> */
.L_x_3823:
[----:B------:R-:W-:Y:S05]  /*5370*/  BSYNC.RECONVERGENT B0 ;  /* 0x0000000000007941 */ /* 0x000fea0003800200 */
.L_x_3822:
        /* <DEDUP_REMOVED lines=52> */
.L_x_3825:
[----:B------:R-:W-:Y:S05]  /*56c0*/  BSYNC.RECONVERGENT B0 ;  /* 0x0000000000007941 */ /* 0x000fea0003800200 */
.L_x_3824:
        /* <DEDUP_REMOVED lines=52> */
.L_x_3827:
[----:B------:R-:W-:Y:S05]  /*5a10*/  BSYNC.RECONVERGENT B0 ;  /* 0x0000000000007941 */ /* 0x000fea0003800200 */
.L_x_3826:
        /* <DEDUP_REMOVED lines=51> */
.L_x_3821:
[----:B------:R-:W-:Y:S05]  /*5d50*/  BSYNC.RECONVERGENT B1 ;  /* 0x0000000000017941 */ /* 0x000fea0003800200 */
.L_x_3820:
        /* <DEDUP_REMOVED lines=71> */
.L_x_3831:
[----:B------:R-:W-:Y:S05]  /*61d0*/  BSYNC.RECONVERGENT B0 ;  /* 0x0000000000007941 */ /* 0x000fea0003800200 */
.L_x_3830:
        /* <DEDUP_REMOVED lines=52> */
.L_x_3833:
[----:B------:R-:W-:Y:S05]  /*6520*/  BSYNC.RECONVERGENT B0 ;  /* 0x0000000000007941 */ /* 0x000fea0003800200 */
.L_x_3832:
        /* <DEDUP_REMOVED lines=52> */
.L_x_3835:
[----:B------:R-:W-:Y:S05]  /*6870*/  BSYNC.RECONVERGENT B0 ;  /* 0x0000000000007941 */ /* 0x000fea0003800200 */
.L_x_3834:
        /* <DEDUP_REMOVED lines=51> */
.L_x_3829:
[----:B------:R-:W-:Y:S05]  /*6bb0*/  BSYNC.RECONVERGENT B1 ;  /* 0x0000000000017941 */ /* 0x000fea0003800200 */
.L_x_3828:
        /* <DEDUP_REMOVED lines=8> */
.L_x_3803:
[----:B--234-:R-:W-:Y:S01]  /*6c40*/  LEA.HI R20, R18, R18, RZ, 0x1 ;  /* 0x0000001212147211 */ /* 0x01cfe200078f08ff */
[----:B------:R-:W-:Y:S01]  /*6c50*/  BSSY.RECONVERGENT B1, `(.L_x_3836) ;  /* 0x000017b000017945 */ /* 0x000fe20003800200 */
[----:B------:R-:W-:Y:S02]  /*6c60*/  SHF.R.U32.HI R19, RZ, 0x1, R18 ;  /* 0x00000001ff137819 */ /* 0x000fe40000011612 */
[----:B------:R-:W-:Y:S05]  /*6c70*/  SHF.R.S32.HI R20, RZ, 0x1, R20 ;  /* 0x00000001ff147819 */ /* 0x000fea0000011414 */
[----:B------:R-:W-:Y:S05]  /*6c80*/  IMAD.MOV R20, RZ, RZ, -R20 ;  /* 0x000000ffff147224 */ /* 0x000fea00078e0a14 */
[----:B-1----:R-:W-:Y:S01]  /*6c90*/  SHF.R.S32.HI R71, RZ, 0x1f, R20 ;  /* 0x0000001fff477819 */ /* 0x002fe20000011414 */
        /* <DEDUP_REMOVED lines=93> */
.L_x_3839:
[----:B------:R-:W-:Y:S05]  /*7270*/  BSYNC.RECONVERGENT B0 ;  /* 0x0000000000007941 */ /* 0x000fea0003800200 */
.L_x_3838:
        /* <DEDUP_REMOVED lines=93> */
.L_x_3841:
[----:B------:R-:W-:Y:S05]  /*7850*/  BSYNC.RECONVERGENT B0 ;  /* 0x0000000000007941 */ /* 0x000fea0003800200 */
.L_x_3840:
        /* <DEDUP_REMOVED lines=93> */
.L_x_3843:
[----:B------:R-:W-:Y:S05]  /*7e30*/  BSYNC.RECONVERGENT B0 ;  /* 0x0000000000007941 */ /* 0x000fea0003800200 */
.L_x_3842:
        /* <DEDUP_REMOVED lines=92> */
.L_x_3837:
[----:B------:R-:W-:Y:S05]  /*8400*/  BSYNC.RECONVERGENT B1 ;  /* 0x0000000000017941 */ /* 0x000fea0003800200 */
.L_x_3836:
        /* <DEDUP_REMOVED lines=102> */
.L_x_3847:
[----:B------:R-:W-:Y:S05]  /*8a70*/  BSYNC.RECONVERGENT B0 ;  /* 0x0000000000007941 */ /* 0x000fea0003800200 */
.L_x_3846:
        /* <DEDUP_REMOVED lines=93> */
.L_x_3849:
[----:B------:R-:W-:Y:S05]  /*9050*/  BSYNC.RECONVERGENT B0 ;  /* 0x0000000000007941 */ /* 0x000fea0003800200 */
.L_x_3848:
        /* <DEDUP_REMOVED lines=93> */
.L_x_3851:
[----:B------:R-:W-:Y:S05]  /*9630*/  BSYNC.RECONVERGENT B0 ;  /* 0x0000000000007941 */ /* 0x000fea0003800200 */
.L_x_3850:
        /* <DEDUP_REMOVED lines=92> */
.L_x_3845:
[----:B------:R-:W-:Y:S05]  /*9c00*/  BSYNC.RECONVERGENT B1 ;  /* 0x0000000000017941 */ /* 0x000fea0003800200 */
.L_x_3844:
        /* <DEDUP_REMOVED lines=102> */
.L_x_3855:
[----:B------:R-:W-:Y:S05]  /*a270*/  BSYNC.RECONVERGENT B0 ;  /* 0x0000000000007941 */ /* 0x000fea0003800200 */
.L_x_3854:
        /* <DEDUP_REMOVED lines=92> */
.L_x_3857:
[----:B------:R-:W-:Y:S05]  /*a840*/  BSYNC.RECONVERGENT B0 ;  /* 0x0000000000007941 */ /* 0x000fea0003800200 */
.L_x_3856:
        /* <DEDUP_REMOVED lines=92> */
.L_x_3859:
[----:B------:R-:W-:Y:S05]  /*ae10*/  BSYNC.RECONVERGENT B0 ;  /* 0x0000000000007941 */ /* 0x000fea0003800200 */
.L_x_3858:
        /* <DEDUP_REMOVED lines=90> */
.L_x_3853:
[----:B------:R-:W-:Y:S05]  /*b3c0*/  BSYNC.RECONVERGENT B1 ;  /* 0x0000000000017941 */ /* 0x000fea0003800200 */
.L_x_3852:
        /* <DEDUP_REMOVED lines=105> */
.L_x_3863:
[----:B------:R-:W-:Y:S05]  /*ba60*/  BSYNC.RECONVERGENT B0 ;  /* 0x0000000000007941 */ /* 0x000fea0003800200 */
.L_x_3862:
        /* <DEDUP_REMOVED lines=92> */
.L_x_3865:
[----:B------:R-:W-:Y:S05]  /*c030*/  BSYNC.RECONVERGENT B0 ;  /* 0x0000000000007941 */ /* 0x000fea0003800200 */
.L_x_3864:
        /* <DEDUP_REMOVED lines=91> */
.L_x_3867:
[----:B------:R-:W-:Y:S05]  /*c5f0*/  BSYNC.RECONVERGENT B0 ;  /* 0x0000000000007941 */ /* 0x000fea0003800200 */
.L_x_3866:
        /* <DEDUP_REMOVED lines=90> */
.L_x_3861:
[----:B------:R-:W-:Y:S05]  /*cba0*/  BSYNC.RECONVERGENT B1 ;  /* 0x0000000000017941 */ /* 0x000fea0003800200 */
.L_x_3860:
[----:B------:R-:W5:Y:S08]  /*cbb0*/  LDC R3, c[0x0][0x450] ;  /* 0x00011400ff037b82 */ /* 0x000f700000000800 */
[----:B------:R-:W1:Y:S01]  /*cbc0*/  LDC R18, c[0x0][0x450] ;  /* 0x00011400ff127b82 */ /* 0x000e620000000800 */
[----:B-----5:R-:W-:Y:S05]  /*cbd0*/  IMAD.U32 R3, R3, -0x20, RZ ;  /* 0xffffffe003037824 */ /* 0x020fea00078e00ff */
[C---:B------:R-:W-:Y:S02]  /*cbe0*/  LEA R78, P1, R3.reuse, R78, 0x1 ;  /* 0x0000004e034e7211 */ /* 0x040fe400078208ff */
[C---:B------:R-:W-:Y:S02]  /*cbf0*/  LEA R76, P0, R3.reuse, R76, 0x1 ;  /* 0x0000004c034c7211 */ /* 0x040fe400078008ff */
[C---:B------:R-:W-:Y:S02]  /*cc00*/  LEA.HI.X.SX32 R79, R3.reuse, R79, 0x1, P1 ;  /* 0x0000004f034f7211 */ /* 0x040fe400008f0eff */
[----:B-1----:R-:W-:Y:S09]  /*cc10*/  LEA.HI.X.SX32 R77, R3, R77, 0x1, P0 ;  /* 0x0000004d034d7211 */ /* 0x002ff200000f0eff */
.L_x_3802:
[----:B------:R-:W-:Y:S05]  /*cc20*/  BSYNC.RECONVERGENT B2 ;  /* 0x0000000000027941 */ /* 0x000fea0003800200 */
.L_x_3794:
        /* <DEDUP_REMOVED lines=89> */
.L_x_3868:
[----:B------:R-:W-:Y:S01]  /*d1c0*/  UISETP.GT.AND UP0, UPT, UR33, UR32, UPT ;  /* 0x000000202100728c */ /* 0x000fe2000bf04270 */
[----:B------:R-:W-:Y:S02]  /*d1d0*/  IADD3 R74, P1, PT, R74, R81, RZ ;  /* 0x000000514a4a7210 */ /* 0x000fe40007f3e0ff */
[----:B------:R-:W-:Y:S03]  /*d1e0*/  IADD3 R14, P0, PT, R14, R85, RZ ;  /* 0x000000550e0e7210 */ /* 0x000fe60007f1e0ff */
[----:B------:R-:W-:Y:S02]  /*d1f0*/  IMAD.X R75, R75, 0x1, R80, P1 ;  /* 0x000000014b4b7824 */ /* 0x000fe400008e0650 */
[----:B------:R-:W-:Y:S01]  /*d200*/  IMAD.X R15, R15, 0x1, R83, P0 ;  /* 0x000000010f0f7824 */ /* 0x000fe200000e0653 */
[----:B------:R-:W-:Y:S07]  /*d210*/  BRA.U UP0, `(.L_x_3869) ;  /* 0xffffff5500547547 */ /* 0x000fee000b83ffff */
.L_x_3785:
        /* <DEDUP_REMOVED lines=57> */
.L_x_3873:
[----:B------:R-:W-:Y:S05]  /*d5b0*/  BSYNC.RECONVERGENT B0 ;  /* 0x0000000000007941 */ /* 0x000fea0003800200 */
.L_x_3872:
        /* <DEDUP_REMOVED lines=29> */
.L_x_3875:
[----:B------:R-:W-:Y:S05]  /*d790*/  BSYNC.RECONVERGENT B0 ;  /* 0x0000000000007941 */ /* 0x000fea0003800200 */
.L_x_3874:
        /* <DEDUP_REMOVED lines=29> */
.L_x_3877:
[----:B------:R-:W-:Y:S05]  /*d970*/  BSYNC.RECONVERGENT B0 ;  /* 0x0000000000007941 */ /* 0x000fea0003800200 */
.L_x_3876:
        /* <DEDUP_REMOVED lines=30> */
.L_x_3871:
        /* <DEDUP_REMOVED lines=46> */
[----:B------:R-:W-:-:S02]  /*de40*/  HADD2.F32 R24, -RZ, R23.H1_H1 ;  /* 0x30000017ff187230 */ /* 0x000fc40000004100 */
[----:B------:R-:W-:Y:S02]  /*de50*/  HADD2.F32 R27, -RZ, R23.H0_H0 ;  /* 0x20000017ff1b7230 */ /* 0x000fe40000004100 */
        /* <DEDUP_REMOVED lines=32> */
.L_x_3885:
[----:B------:R-:W-:Y:S05]  /*e060*/  BSYNC.RECONVERGENT B0 ;  /* 0x0000000000007941 */ /* 0x000fea0003800200 */
.L_x_3884:
[----:B-----5:R-:W-:Y:S01]  /*e070*/  IMAD.MOV.U32 R6, RZ, RZ, R22 ;  /* 0x000000ffff067224 */ /* 0x020fe200078e0016 */
[----:B------:R-:W-:Y:S01]  /*e080*/  MOV R4, R20 ;  /* 0x0000001400047202 */ /* 0x000fe20000000f00 */
[----:B------:R-:W-:Y:S01]  /*e090*/  IMAD.MOV.U32 R7, RZ, RZ, R23 ;  /* 0x000000ffff077224 */ /* 0x000fe200078e0017 */
[----:B------:R-:W-:Y:S02]  /*e0a0*/  MOV R5, R21 ;  /* 0x0000001500057202 */ /* 0x000fe40000000f00 */
.L_x_3883:
[----:B------:R-:W-:Y:S05]  /*e0b0*/  BSYNC.RECONVERGENT B1 ;  /* 0x0000000000017941 */ /* 0x000fea0003800200 */
.L_x_3882:
        /* <DEDUP_REMOVED lines=12> */
[--C-:B------:R-:W-:Y:S02]  /*e180*/  HADD2.F32 R32, -RZ, R21.reuse.H1_H1 ;  /* 0x30000015ff207230 */ /* 0x100fe40000004100 */
[----:B------:R-:W-:Y:S02]  /*e190*/  HADD2.F32 R26, -RZ, R21.H0_H0 ;  /* 0x20000015ff1a7230 */ /* 0x000fe40000004100 */
        /* <DEDUP_REMOVED lines=34> */
.L_x_3889:
[----:B------:R-:W-:Y:S05]  /*e3c0*/  BSYNC.RECONVERGENT B0 ;  /* 0x0000000000007941 */ /* 0x000fea0003800200 */
.L_x_3888:
[----:B-----5:R4:W-:Y:S02]  /*e3d0*/  STS.128 [R233+0x2000], R20 ;  /* 0x00200014e9007388 */ /* 0x0209e40000000c00 */
.L_x_3887:
[----:B------:R-:W-:Y:S05]  /*e3e0*/  BSYNC.RECONVERGENT B1 ;  /* 0x0000000000017941 */ /* 0x000fea0003800200 */
.L_x_3886:
        /* <DEDUP_REMOVED lines=47> */
.L_x_3893:
[----:B------:R-:W-:Y:S05]  /*e6e0*/  BSYNC.RECONVERGENT B0 ;  /* 0x0000000000007941 */ /* 0x000fea0003800200 */
.L_x_3892:
[----:B-----5:R1:W-:Y:S02]  /*e6f0*/  STS.128 [R233+0x4000], R20 ;  /* 0x00400014e9007388 */ /* 0x0203e40000000c00 */
.L_x_3891:
[----:B------:R-:W-:Y:S05]  /*e700*/  BSYNC.RECONVERGENT B1 ;  /* 0x0000000000017941 */ /* 0x000fea0003800200 */
.L_x_3890:
        /* <DEDUP_REMOVED lines=16> */
[--C-:B----4-:R-:W-:Y:S02]  /*e810*/  HADD2.F32 R21, -RZ, R6.reuse.H1_H1 ;  /* 0x30000006ff157230 */ /* 0x110fe40000004100 */
[C---:B------:R-:W-:Y:S01]  /*e820*/  FMUL.FTZ R30, R26.reuse, R18 ;  /* 0x000000121a1e7220 */ /* 0x040fe20000410000 */
[----:B------:R-:W-:Y:S02]  /*e830*/  HADD2.F32 R19, -RZ, R7.H1_H1 ;  /* 0x30000007ff137230 */ /* 0x000fe40000004100 */
[----:B------:R-:W-:Y:S02]  /*e840*/  HADD2.F32 R6, -RZ, R6.H0_H0 ;  /* 0x20000006ff067230 */ /* 0x000fe40000004100 */
[----:B------:R-:W-:Y:S01]  /*e850*/  FMUL.FTZ R23, R26, R21 ;  /* 0x000000151a177220 */ /* 0x000fe20000410000 */
[C---:B------:R-:W-:Y:S01]  /*e860*/  FMUL.FTZ R26, R22.reuse, R8 ;  /* 0x00000008161a7220 */ /* 0x040fe20000410000 */
[----:B------:R-:W-:Y:S01]  /*e870*/  FMUL.FTZ R35, R22, R19 ;  /* 0x0000001316237220 */ /* 0x000fe20000410000 */
[----:B------:R-:W-:-:S02]  /*e880*/  HADD2.F32 R4, -RZ, R4.H0_H0 ;  /* 0x20000004ff047230 */ /* 0x000fc40000004100 */
[----:B------:R-:W-:Y:S01]  /*e890*/  FFMA.FTZ R30, R25, R21, -R30 ;  /* 0x00000015191e7223 */ /* 0x000fe2000001081e */
[C---:B------:R-:W-:Y:S01]  /*e8a0*/  FFMA.FTZ R26, R27.reuse, R19, -R26 ;  /* 0x000000131b1a7223 */ /* 0x040fe2000001081a */
[----:B------:R-:W-:Y:S01]  /*e8b0*/  FFMA.FTZ R35, R27, R8, R35 ;  /* 0x000000081b237223 */ /* 0x000fe20000010023 */
[----:B------:R-:W-:Y:S02]  /*e8c0*/  HADD2.F32 R19, -RZ, R20.H1_H1 ;  /* 0x30000014ff137230 */ /* 0x000fe40000004100 */
[----:B------:R-:W-:Y:S01]  /*e8d0*/  FFMA.FTZ R23, R25, R18, R23 ;  /* 0x0000001219177223 */ /* 0x000fe20000010017 */
[----:B------:R-:W-:Y:S02]  /*e8e0*/  HADD2.F32 R5, -RZ, R5.H0_H0 ;  /* 0x20000005ff057230 */ /* 0x000fe40000004100 */
[----:B------:R-:W-:Y:S02]  /*e8f0*/  HADD2.F32 R8, -RZ, R24.H1_H1 ;  /* 0x30000018ff087230 */ /* 0x000fe40000004100 */
[----:B------:R-:W-:Y:S01]  /*e900*/  FMUL.FTZ R18, R19, R4 ;  /* 0x0000000413127220 */ /* 0x000fe20000410000 */
[----:B------:R-:W-:-:S02]  /*e910*/  HADD2.F32 R7, -RZ, R7.H0_H0 ;  /* 0x20000007ff077230 */ /* 0x000fc40000004100 */
[-C--:B------:R-:W-:Y:S01]  /*e920*/  FMUL.FTZ R25, R19, R6.reuse ;  /* 0x0000000613197220 */ /* 0x080fe20000410000 */
[----:B------:R-:W-:Y:S02]  /*e930*/  HADD2.F32 R21, -RZ, R20.H0_H0 ;  /* 0x20000014ff157230 */ /* 0x000fe40000004100 */
[C---:B------:R-:W-:Y:S01]  /*e940*/  FMUL.FTZ R19, R8.reuse, R5 ;  /* 0x0000000508137220 */ /* 0x040fe20000410000 */
[----:B------:R-:W-:Y:S02]  /*e950*/  HADD2.F32 R24, -RZ, R24.H0_H0 ;  /* 0x20000018ff187230 */ /* 0x000fe40000004100 */
        /* <DEDUP_REMOVED lines=9> */
.L_x_3895:
[----:B------:R-:W-:Y:S05]  /*e9f0*/  BSYNC.RECONVERGENT B0 ;  /* 0x0000000000007941 */ /* 0x000fea0003800200 */
.L_x_3894:
[----:B-----5:R4:W-:Y:S02]  /*ea00*/  STS.128 [R233+0x6000], R20 ;  /* 0x00600014e9007388 */ /* 0x0209e40000000c00 */
.L_x_3881:
[----:B------:R-:W-:Y:S05]  /*ea10*/  BSYNC.RECONVERGENT B2 ;  /* 0x0000000000027941 */ /* 0x000fea0003800200 */
.L_x_3880:
        /* <DEDUP_REMOVED lines=17> */
[----:B-----5:R-:W-:Y:S01]  /*eb30*/  HADD2.F32 R27, -RZ, R23.H1_H1 ;  /* 0x30000017ff1b7230 */ /* 0x020fe20000004100 */
[----:B------:R-:W-:Y:S01]  /*eb40*/  MOV R30, R22 ;  /* 0x00000016001e7202 */ /* 0x000fe20000000f00 */
[--C-:B------:R-:W-:Y:S02]  /*eb50*/  HADD2.F32 R31, -RZ, R21.reuse.H0_H0 ;  /* 0x20000015ff1f7230 */ /* 0x100fe40000004100 */
[----:B------:R-:W-:Y:S02]  /*eb60*/  HADD2.F32 R33, -RZ, R21.H1_H1 ;  /* 0x30000015ff217230 */ /* 0x000fe40000004100 */
[----:B------:R-:W-:-:S02]  /*eb70*/  HADD2.F32 R32, -RZ, R23.H0_H0 ;  /* 0x20000017ff207230 */ /* 0x000fc40000004100 */
[----:B--2---:R-:W-:Y:S02]  /*eb80*/  HADD2.F32 R24, -RZ, R7.H1_H1 ;  /* 0x30000007ff187230 */ /* 0x004fe40000004100 */
[----:B------:R-:W-:Y:S02]  /*eb90*/  HADD2.F32 R26, -RZ, R6.H1_H1 ;  /* 0x30000006ff1a7230 */ /* 0x000fe40000004100 */
[----:B----4-:R-:W-:Y:S02]  /*eba0*/  HADD2.F32 R21, -RZ, R5.H1_H1 ;  /* 0x30000005ff157230 */ /* 0x010fe40000004100 */
[-C--:B------:R-:W-:Y:S01]  /*ebb0*/  FMUL.FTZ R34, R24, R27.reuse ;  /* 0x0000001b18227220 */ /* 0x080fe20000410000 */
[----:B------:R-:W-:Y:S02]  /*ebc0*/  HADD2.F32 R22, -RZ, R4.H1_H1 ;  /* 0x30000004ff167230 */ /* 0x000fe40000004100 */
[C---:B------:R-:W-:Y:S01]  /*ebd0*/  FMUL.FTZ R23, R21.reuse, R27 ;  /* 0x0000001b15177220 */ /* 0x040fe20000410000 */
[----:B------:R-:W-:-:S02]  /*ebe0*/  FFMA.FTZ R34, R21, R32, R34 ;  /* 0x0000002015227223 */ /* 0x000fc40000010022 */
[-C--:B------:R-:W-:Y:S01]  /*ebf0*/  FMUL.FTZ R35, R22, R33.reuse ;  /* 0x0000002116237220 */ /* 0x080fe20000410000 */
[----:B------:R-:W-:Y:S01]  /*ec00*/  FMUL.FTZ R33, R26, R33 ;  /* 0x000000211a217220 */ /* 0x000fe20000410000 */
[----:B------:R-:W-:Y:S02]  /*ec10*/  HADD2.F32 R21, -RZ, R20.H1_H1 ;  /* 0x30000014ff157230 */ /* 0x000fe40000004100 */
[----:B------:R-:W-:Y:S02]  /*ec20*/  HADD2.F32 R4, -RZ, R4.H0_H0 ;  /* 0x20000004ff047230 */ /* 0x000fe40000004100 */
[----:B------:R-:W-:Y:S01]  /*ec30*/  FFMA.FTZ R23, R24, R32, -R23 ;  /* 0x0000002018177223 */ /* 0x000fe20000010817 */
[----:B------:R-:W-:Y:S02]  /*ec40*/  HADD2.F32 R6, -RZ, R6.H0_H0 ;  /* 0x20000006ff067230 */ /* 0x000fe40000004100 */
[----:B------:R-:W-:Y:S01]  /*ec50*/  FFMA.FTZ R35, R26, R31, -R35 ;  /* 0x0000001f1a237223 */ /* 0x000fe20000010823 */
[----:B------:R-:W-:-:S02]  /*ec60*/  HADD2.F32 R5, -RZ, R5.H0_H0 ;  /* 0x20000005ff057230 */ /* 0x000fc40000004100 */
[----:B------:R-:W-:Y:S01]  /*ec70*/  FFMA.FTZ R22, R22, R31, R33 ;  /* 0x0000001f16167223 */ /* 0x000fe20000010021 */
[----:B------:R-:W-:Y:S02]  /*ec80*/  HADD2.F32 R24, -RZ, R30.H1_H1 ;  /* 0x3000001eff187230 */ /* 0x000fe40000004100 */
[-C--:B------:R-:W-:Y:S01]  /*ec90*/  FMUL.FTZ R31, R4, R21.reuse ;  /* 0x00000015041f7220 */ /* 0x080fe20000410000 */
[----:B------:R-:W-:Y:S02]  /*eca0*/  HADD2.F32 R7, -RZ, R7.H0_H0 ;  /* 0x20000007ff077230 */ /* 0x000fe40000004100 */
[----:B------:R-:W-:Y:S01]  /*ecb0*/  FMUL.FTZ R21, R6, R21 ;  /* 0x0000001506157220 */ /* 0x000fe20000410000 */
[----:B------:R-:W-:Y:S02]  /*ecc0*/  HADD2.F32 R27, -RZ, R20.H0_H0 ;  /* 0x20000014ff1b7230 */ /* 0x000fe40000004100 */
[----:B------:R-:W-:Y:S01]  /*ecd0*/  FMUL.FTZ R20, R5, R24 ;  /* 0x0000001805147220 */ /* 0x000fe20000410000 */
[----:B------:R-:W-:-:S02]  /*ece0*/  HADD2.F32 R30, -RZ, R30.H0_H0 ;  /* 0x2000001eff1e7230 */ /* 0x000fc40000004100 */
[C---:B------:R-:W-:Y:S01]  /*ecf0*/  FMUL.FTZ R24, R7.reuse, R24 ;  /* 0x0000001807187220 */ /* 0x040fe20000410000 */
        /* <DEDUP_REMOVED lines=8> */
[----:B------:R-:W-:Y:S02]  /*ed80*/  MOV R20, R4 ;  /* 0x0000000400147202 */ /* 0x000fe40000000f00 */
.L_x_3901:
[----:B------:R-:W-:Y:S05]  /*ed90*/  BSYNC.RECONVERGENT B0 ;  /* 0x0000000000007941 */ /* 0x000fea0003800200 */
.L_x_3900:
[----:B-----5:R4:W-:Y:S02]  /*eda0*/  STS.128 [R233+0x800], R20 ;  /* 0x00080014e9007388 */ /* 0x0209e40000000c00 */
.L_x_3899:
[----:B------:R-:W-:Y:S05]  /*edb0*/  BSYNC.RECONVERGENT B1 ;  /* 0x0000000000017941 */ /* 0x000fea0003800200 */
.L_x_3898:
        /* <DEDUP_REMOVED lines=48> */
.L_x_3905:
[----:B------:R-:W-:Y:S05]  /*f0c0*/  BSYNC.RECONVERGENT B0 ;  /* 0x0000000000007941 */ /* 0x000fea0003800200 */
.L_x_3904:
[----:B-----5:R4:W-:Y:S02]  /*f0d0*/  STS.128 [R233+0x2800], R20 ;  /* 0x00280014e9007388 */ /* 0x0209e40000000c00 */
.L_x_3903:
[----:B------:R-:W-:Y:S05]  /*f0e0*/  BSYNC.RECONVERGENT B1 ;  /* 0x0000000000017941 */ /* 0x000fea0003800200 */
.L_x_3902:
        /* <DEDUP_REMOVED lines=48> */
.L_x_3909:
[----:B------:R-:W-:Y:S05]  /*f3f0*/  BSYNC.RECONVERGENT B0 ;  /* 0x0000000000007941 */ /* 0x000fea0003800200 */
.L_x_3908:
[----:B-----5:R4:W-:Y:S02]  /*f400*/  STS.128 [R233+0x4800], R20 ;  /* 0x00480014e9007388 */ /* 0x0209e40000000c00 */
.L_x_3907:
[----:B------:R-:W-:Y:S05]  /*f410*/  BSYNC.RECONVERGENT B1 ;  /* 0x0000000000017941 */ /* 0x000fea0003800200 */
.L_x_3906:
[----:B------:R-:W-:-:S13]  /*f420*/  ISETP.GE.AND P0, PT, R9, R8, PT ;  /* 0x000000080900720c */ /* 0x000fda0003f06270 */
[----:B------:R1:W-:Y:S01]  /*f430*/  @P0 STS.128 [R233+0x6800], RZ ;  /* 0x006800ffe9000388 */ /* 0x0003e20000000c00 */
[----:B------:R-:W-:Y:S05]  /*f440*/  @P0 BRA `(.L_x_3897) ;  /* 0x0000000000b40947 */ /* 0x000fea0003800000 */
[----:B-1--4-:R1:W5:Y:S01]  /*f450*/  LDG.E.128 R20, desc[UR6][R18.64+0x180] ;  /* 0x0001800612147981 */ /* 0x012362000c1e1d00 */
[----:B------:R-:W-:Y:S01]  /*f460*/  ISETP.GE.AND P0, PT, R9, R0, PT ;  /* 0x000000000900720c */ /* 0x000fe20003f06270 */
[----:B------:R-:W-:-:S12]  /*f470*/  BSSY.RECONVERGENT B0, `(.L_x_3910) ;  /* 0x0000029000007945 */ /* 0x000fd80003800200 */
[----:B------:R-:W-:Y:S05]  /*f480*/  @P0 BRA `(.L_x_3911) ;  /* 0x00000000009c0947 */ /* 0x000fea0003800000 */
[----:B--2---:R-:W1:Y:S04]  /*f490*/  LDG.E.64 R4, desc[UR6][R14.64+0xc0] ;  /* 0x0000c0060e047981 */ /* 0x004e68000c1e1b00 */
[----:B------:R-:W2:Y:S01]  /*f4a0*/  LDG.E.64 R6, desc[UR6][R16.64+0xc0] ;  /* 0x0000c00610067981 */ /* 0x000ea2000c1e1b00 */
[--C-:B-----5:R-:W-:Y:S01]  /*f4b0*/  HADD2.F32 R26, -RZ, R21.reuse.H0_H0 ;  /* 0x20000015ff1a7230 */ /* 0x120fe20000004100 */
[----:B------:R-:W-:Y:S01]  /*f4c0*/  MOV R24, R22 ;  /* 0x0000001600187202 */ /* 0x000fe20000000f00 */
[----:B------:R-:W-:Y:S02]  /*f4d0*/  HADD2.F32 R30, -RZ, R21.H1_H1 ;  /* 0x30000015ff1e7230 */ /* 0x000fe40000004100 */
[--C-:B------:R-:W-:Y:S02]  /*f4e0*/  HADD2.F32 R22, -RZ, R23.reuse.H1_H1 ;  /* 0x30000017ff167230 */ /* 0x100fe40000004100 */
[----:B------:R-:W-:-:S02]  /*f4f0*/  HADD2.F32 R27, -RZ, R23.H0_H0 ;  /* 0x20000017ff1b7230 */ /* 0x000fc40000004100 */
[----:B-1----:R-:W-:Y:S02]  /*f500*/  HADD2.F32 R18, -RZ, R4.H1_H1 ;  /* 0x30000004ff127230 */ /* 0x002fe40000004100 */
[----:B------:R-:W-:Y:S02]  /*f510*/  HADD2.F32 R8, -RZ, R5.H1_H1 ;  /* 0x30000005ff087230 */ /* 0x000fe40000004100 */
[----:B--2---:R-:W-:Y:S02]  /*f520*/  HADD2.F32 R21, -RZ, R6.H1_H1 ;  /* 0x30000006ff157230 */ /* 0x004fe40000004100 */
        /* <DEDUP_REMOVED lines=29> */
.L_x_3911:
[----:B------:R-:W-:Y:S05]  /*f700*/  BSYNC.RECONVERGENT B0 ;  /* 0x0000000000007941 */ /* 0x000fea0003800200 */
.L_x_3910:
[----:B-----5:R4:W-:Y:S02]  /*f710*/  STS.128 [R233+0x6800], R20 ;  /* 0x00680014e9007388 */ /* 0x0209e40000000c00 */
.L_x_3897:
[----:B------:R-:W-:Y:S05]  /*f720*/  BSYNC.RECONVERGENT B2 ;  /* 0x0000000000027941 */ /* 0x000fea0003800200 */
.L_x_3896:
        /* <DEDUP_REMOVED lines=31> */
[C---:B------:R-:W-:Y:S01]  /*f920*/  FMUL.FTZ R35, R26.reuse, R35 ;  /* 0x000000231a237220 */ /* 0x040fe20000410000 */
[----:B------:R-:W-:Y:S02]  /*f930*/  HADD2.F32 R5, -RZ, R5.H0_H0 ;  /* 0x20000005ff057230 */ /* 0x000fe40000004100 */
[----:B------:R-:W-:Y:S01]  /*f940*/  FFMA.FTZ R30, R21, R32, R30 ;  /* 0x00000020151e7223 */ /* 0x000fe2000001001e */
[----:B------:R-:W-:Y:S02]  /*f950*/  HADD2.F32 R21, -RZ, R20.H1_H1 ;  /* 0x30000014ff157230 */ /* 0x000fe40000004100 */
[-C--:B------:R-:W-:Y:S01]  /*f960*/  FFMA.FTZ R37, R26, R33.reuse, -R37 ;  /* 0x000000211a257223 */ /* 0x080fe20000010825 */
[----:B------:R-:W-:Y:S02]  /*f970*/  HADD2.F32 R24, -RZ, R31.H1_H1 ;  /* 0x3000001fff187230 */ /* 0x000fe40000004100 */
[----:B------:R-:W-:Y:S01]  /*f980*/  FFMA.FTZ R22, R22, R33, R35 ;  /* 0x0000002116167223 */ /* 0x000fe20000010023 */
[----:B------:R-:W-:Y:S01]  /*f990*/  HADD2.F32 R6, -RZ, R6.H0_H0 ;  /* 0x20000006ff067230 */ /* 0x000fe20000004100 */
[----:B------:R-:W-:Y:S01]  /*f9a0*/  F2FP.F16.F32.PACK_AB R23, R30, R23 ;  /* 0x000000171e17723e */ /* 0x000fe200000000ff */
[----:B------:R-:W-:-:S02]  /*f9b0*/  HADD2.F32 R7, -RZ, R7.H0_H0 ;  /* 0x20000007ff077230 */ /* 0x000fc40000004100 */
        /* <DEDUP_REMOVED lines=13> */
.L_x_3917:
[----:B------:R-:W-:Y:S05]  /*fa90*/  BSYNC.RECONVERGENT B0 ;  /* 0x0000000000007941 */ /* 0x000fea0003800200 */
.L_x_3916:
[----:B-----5:R1:W-:Y:S02]  /*faa0*/  STS.128 [R233+0x1000], R20 ;  /* 0x00100014e9007388 */ /* 0x0203e40000000c00 */
.L_x_3915:
[----:B------:R-:W-:Y:S05]  /*fab0*/  BSYNC.RECONVERGENT B1 ;  /* 0x0000000000017941 */ /* 0x000fea0003800200 */
.L_x_3914:
        /* <DEDUP_REMOVED lines=47> */
.L_x_3921:
[----:B------:R-:W-:Y:S05]  /*fdb0*/  BSYNC.RECONVERGENT B0 ;  /* 0x0000000000007941 */ /* 0x000fea0003800200 */
.L_x_3920:
[----:B-----5:R4:W-:Y:S02]  /*fdc0*/  STS.128 [R233+0x3000], R20 ;  /* 0x00300014e9007388 */ /* 0x0209e40000000c00 */
.L_x_3919:
[----:B------:R-:W-:Y:S05]  /*fdd0*/  BSYNC.RECONVERGENT B1 ;  /* 0x0000000000017941 */ /* 0x000fea0003800200 */
.L_x_3918:
        /* <DEDUP_REMOVED lines=47> */
.L_x_3925:
[----:B------:R-:W-:Y:S05]  /*100d0*/  BSYNC.RECONVERGENT B0 ;  /* 0x0000000000007941 */ /* 0x000fea0003800200 */
.L_x_3924:
[----:B-----5:R4:W-:Y:S02]  /*100e0*/  STS.128 [R233+0x5000], R20 ;  /* 0x00500014e9007388 */ /* 0x0209e40000000c00 */
.L_x_3923:
[----:B------:R-:W-:Y:S05]  /*100f0*/  BSYNC.RECONVERGENT B1 ;  /* 0x0000000000017941 */ /* 0x000fea0003800200 */
.L_x_3922:
        /* <DEDUP_REMOVED lines=46> */
.L_x_3927:
[----:B------:R-:W-:Y:S05]  /*103e0*/  BSYNC.RECONVERGENT B0 ;  /* 0x0000000000007941 */ /* 0x000fea0003800200 */
.L_x_3926:
[----:B-----5:R4:W-:Y:S02]  /*103f0*/  STS.128 [R233+0x7000], R20 ;  /* 0x00700014e9007388 */ /* 0x0209e40000000c00 */
.L_x_3913:
[----:B------:R-:W-:Y:S05]  /*10400*/  BSYNC.RECONVERGENT B2 ;  /* 0x0000000000027941 */ /* 0x000fea0003800200 */
.L_x_3912:
[----:B------:R-:W-:-:S04]  /*10410*/  IADD3 R30, PT, PT, R96, 0x30, RZ ;  /* 0x00000030601e7810 */ /* 0x000fc80007ffe0ff */
[----:B------:R-:W-:-:S13]  /*10420*/  ISETP.GE.AND P0, PT, R30, UR25, PT ;  /* 0x000000191e007c0c */ /* 0x000fda000bf06270 */
[----:B------:R-:W-:Y:S05]  /*10430*/  @P0 BRA `(.L_x_3878) ;  /* 0x00000068000c0947 */ /* 0x000fea0003800000 */
[----:B--2---:R-:W2:Y:S01]  /*10440*/  LDC R6, c[0x0][0x440] ;  /* 0x00011000ff067b82 */ /* 0x004ea20000000800 */
[----:B-1--4-:R-:W-:Y:S01]  /*10450*/  IMAD.WIDE.U32 R18, R2, 0x60, R28 ;  /* 0x0000006002127825 */ /* 0x012fe200078e001c */
[----:B------:R-:W-:Y:S03]  /*10460*/  BSSY.RECONVERGENT B1, `(.L_x_3928) ;  /* 0x0000034000017945 */ /* 0x000fe60003800200 */
[----:B------:R-:W-:-:S05]  /*10470*/  IMAD R3, R3, 0x60, RZ ;  /* 0x0000006003037824 */ /* 0x000fca00078e02ff */
        /* <DEDUP_REMOVED lines=8> */
[----:B------:R-:W4:Y:S04]  /*10500*/  LDG.E.64 R2, desc[UR6][R14.64] ;  /* 0x000000060e027981 */ /* 0x000f28000c1e1b00 */
[----:B------:R-:W2:Y:S01]  /*10510*/  LDG.E.64 R4, desc[UR6][R16.64] ;  /* 0x0000000610047981 */ /* 0x000ea2000c1e1b00 */
[----:B-----5:R-:W-:Y:S01]  /*10520*/  HADD2.F32 R24, -RZ, R23.H1_H1 ;  /* 0x30000017ff187230 */ /* 0x020fe20000004100 */
[----:B------:R-:W-:Y:S01]  /*10530*/  MOV R26, R22 ;  /* 0x00000016001a7202 */ /* 0x000fe20000000f00 */
[--C-:B---3--:R-:W-:Y:S02]  /*10540*/  HADD2.F32 R29, -RZ, R21.reuse.H0_H0 ;  /* 0x20000015ff1d7230 */ /* 0x108fe40000004100 */
[----:B------:R-:W-:Y:S02]  /*10550*/  HADD2.F32 R33, -RZ, R21.H1_H1 ;  /* 0x30000015ff217230 */ /* 0x000fe40000004100 */
        /* <DEDUP_REMOVED lines=33> */
[----:B------:R-:W-:Y:S02]  /*10770*/  MOV R20, R2 ;  /* 0x0000000200147202 */ /* 0x000fe40000000f00 */
.L_x_3931:
[----:B------:R-:W-:Y:S05]  /*10780*/  BSYNC.RECONVERGENT B0 ;  /* 0x0000000000007941 */ /* 0x000fea0003800200 */
.L_x_3930:
[----:B-----5:R4:W-:Y:S02]  /*10790*/  STS.128 [R233+0x1800], R20 ;  /* 0x00180014e9007388 */ /* 0x0209e40000000c00 */
.L_x_3929:
[----:B------:R-:W-:Y:S05]  /*107a0*/  BSYNC.RECONVERGENT B1 ;  /* 0x0000000000017941 */ /* 0x000fea0003800200 */
.L_x_3928:
        /* <DEDUP_REMOVED lines=8> */
[----:B------:R-:W2:Y:S04]  /*10830*/  LDG.E.64 R2, desc[UR6][R14.64+0x40] ;  /* 0x000040060e027981 */ /* 0x000ea8000c1e1b00 */
[----:B------:R-:W4:Y:S01]  /*10840*/  LDG.E.64 R4, desc[UR6][R16.64+0x40] ;  /* 0x0000400610047981 */ /* 0x000f22000c1e1b00 */
[----:B-----5:R-:W-:Y:S01]  /*10850*/  HADD2.F32 R24, -RZ, R23.H1_H1 ;  /* 0x30000017ff187230 */ /* 0x020fe20000004100 */
[----:B------:R-:W-:Y:S01]  /*10860*/  MOV R26, R22 ;  /* 0x00000016001a7202 */ /* 0x000fe20000000f00 */
[--C-:B---3--:R-:W-:Y:S02]  /*10870*/  HADD2.F32 R29, -RZ, R21.reuse.H0_H0 ;  /* 0x20000015ff1d7230 */ /* 0x108fe40000004100 */
[----:B------:R-:W-:Y:S02]  /*10880*/  HADD2.F32 R33, -RZ, R21.H1_H1 ;  /* 0x30000015ff217230 */ /* 0x000fe40000004100 */
        /* <DEDUP_REMOVED lines=34> */
.L_x_3935:
[----:B------:R-:W-:Y:S05]  /*10ab0*/  BSYNC.RECONVERGENT B0 ;  /* 0x0000000000007941 */ /* 0x000fea0003800200 */
.L_x_3934:
[----:B-----5:R1:W-:Y:S02]  /*10ac0*/  STS.128 [R233+0x3800], R20 ;  /* 0x00380014e9007388 */ /* 0x0203e40000000c00 */
.L_x_3933:
[----:B------:R-:W-:Y:S05]  /*10ad0*/  BSYNC.RECONVERGENT B1 ;  /* 0x0000000000017941 */ /* 0x000fea0003800200 */
.L_x_3932:
        /* <DEDUP_REMOVED lines=48> */
.L_x_3939:
[----:B------:R-:W-:Y:S05]  /*10de0*/  BSYNC.RECONVERGENT B0 ;  /* 0x0000000000007941 */ /* 0x000fea0003800200 */
.L_x_3938:
[----:B-----5:R4:W-:Y:S02]  /*10df0*/  STS.128 [R233+0x5800], R20 ;  /* 0x00580014e9007388 */ /* 0x0209e40000000c00 */
.L_x_3937:
[----:B------:R-:W-:Y:S05]  /*10e00*/  BSYNC.RECONVERGENT B1 ;  /* 0x0000000000017941 */ /* 0x000fea0003800200 */
.L_x_3936:
        /* <DEDUP_REMOVED lines=8> */
[----:B------:R-:W3:Y:S01]  /*10e90*/  LDG.E.64 R4, desc[UR6][R16.64+0xc0] ;  /* 0x0000c00610047981 */ /* 0x000ee2000c1e1b00 */
[--C-:B-12--5:R-:W-:Y:S02]  /*10ea0*/  HADD2.F32 R19, -RZ, R21.reuse.H0_H0 ;  /* 0x20000015ff137230 */ /* 0x126fe40000004100 */
[----:B------:R-:W-:Y:S02]  /*10eb0*/  HADD2.F32 R21, -RZ, R21.H1_H1 ;  /* 0x30000015ff157230 */ /* 0x000fe40000004100 */
[--C-:B------:R-:W-:Y:S02]  /*10ec0*/  HADD2.F32 R18, -RZ, R23.reuse.H1_H1 ;  /* 0x30000017ff127230 */ /* 0x100fe40000004100 */
[----:B------:R-:W-:-:S02]  /*10ed0*/  HADD2.F32 R23, -RZ, R23.H0_H0 ;  /* 0x20000017ff177230 */ /* 0x000fc40000004100 */
[----:B----4-:R-:W-:Y:S02]  /*10ee0*/  HADD2.F32 R6, -RZ, R2.H1_H1 ;  /* 0x30000002ff067230 */ /* 0x010fe40000004100 */
[----:B------:R-:W-:Y:S02]  /*10ef0*/  HADD2.F32 R0, -RZ, R3.H1_H1 ;  /* 0x30000003ff007230 */ /* 0x000fe40000004100 */
[----:B---3--:R-:W-:Y:S02]  /*10f00*/  HADD2.F32 R8, -RZ, R4.H1_H1 ;  /* 0x30000004ff087230 */ /* 0x008fe40000004100 */
        /* <DEDUP_REMOVED lines=30> */
.L_x_3941:
[----:B------:R-:W-:Y:S05]  /*110f0*/  BSYNC.RECONVERGENT B0 ;  /* 0x0000000000007941 */ /* 0x000fea0003800200 */
.L_x_3940:
[----:B-----5:R4:W-:Y:S01]  /*11100*/  STS.128 [R233+0x7800], R20 ;  /* 0x00780014e9007388 */ /* 0x0209e20000000c00 */
[----:B------:R-:W-:Y:S05]  /*11110*/  BRA `(.L_x_3878) ;  /* 0x0000005800d47947 */ /* 0x000fea0003800000 */
.L_x_3879:
        /* <DEDUP_REMOVED lines=61> */
[----:B---3--:R-:W-:Y:S02]  /*114f0*/  HADD2.F32 R5, -RZ, R16.H0_H0 ;  /* 0x20000010ff057230 */ /* 0x008fe40000004100 */
        /* <DEDUP_REMOVED lines=33> */
.L_x_3947:
[----:B------:R-:W-:Y:S05]  /*11710*/  BSYNC.RECONVERGENT B0 ;  /* 0x0000000000007941 */ /* 0x000fea0003800200 */
.L_x_3946:
[----:B-----5:R-:W-:Y:S01]  /*11720*/  IMAD.MOV.U32 R6, RZ, RZ, R38 ;  /* 0x000000ffff067224 */ /* 0x020fe200078e0026 */
[----:B------:R-:W-:Y:S01]  /*11730*/  MOV R4, R36 ;  /* 0x0000002400047202 */ /* 0x000fe20000000f00 */
[----:B------:R-:W-:Y:S01]  /*11740*/  IMAD.MOV.U32 R7, RZ, RZ, R39 ;  /* 0x000000ffff077224 */ /* 0x000fe200078e0027 */
[----:B------:R-:W-:Y:S02]  /*11750*/  MOV R5, R37 ;  /* 0x0000002500057202 */ /* 0x000fe40000000f00 */
.L_x_3945:
[----:B------:R-:W-:Y:S05]  /*11760*/  BSYNC.RECONVERGENT B1 ;  /* 0x0000000000017941 */ /* 0x000fea0003800200 */
.L_x_3944:
        /* <DEDUP_REMOVED lines=87> */
.L_x_3951:
[----:B------:R-:W-:Y:S05]  /*11ce0*/  BSYNC.RECONVERGENT B0 ;  /* 0x0000000000007941 */ /* 0x000fea0003800200 */
.L_x_3950:
[----:B-----5:R4:W-:Y:S02]  /*11cf0*/  STS.128 [R233+0x2000], R36 ;  /* 0x00200024e9007388 */ /* 0x0209e40000000c00 */
.L_x_3949:
[----:B------:R-:W-:Y:S05]  /*11d00*/  BSYNC.RECONVERGENT B1 ;  /* 0x0000000000017941 */ /* 0x000fea0003800200 */
.L_x_3948:
        /* <DEDUP_REMOVED lines=86> */
.L_x_3955:
[----:B------:R-:W-:Y:S05]  /*12270*/  BSYNC.RECONVERGENT B0 ;  /* 0x0000000000007941 */ /* 0x000fea0003800200 */
.L_x_3954:
[----:B-----5:R1:W-:Y:S02]  /*12280*/  STS.128 [R233+0x4000], R36 ;  /* 0x00400024e9007388 */ /* 0x0203e40000000c00 */
.L_x_3953:
[----:B------:R-:W-:Y:S05]  /*12290*/  BSYNC.RECONVERGENT B1 ;  /* 0x0000000000017941 */ /* 0x000fea0003800200 */
.L_x_3952:
        /* <DEDUP_REMOVED lines=29> */
[----:B---3--:R-:W-:Y:S02]  /*12470*/  HADD2.F32 R34, -RZ, R4.H0_H0 ;  /* 0x20000004ff227230 */ /* 0x008fe40000004100 */
[----:B------:R-:W-:-:S02]  /*12480*/  HADD2.F32 R35, -RZ, R5.H0_H0 ;  /* 0x20000005ff237230 */ /* 0x000fc40000004100 */
[----:B------:R-:W-:Y:S02]  /*12490*/  HADD2.F32 R4, -RZ, R4.H1_H1 ;  /* 0x30000004ff047230 */ /* 0x000fe40000004100 */
        /* <DEDUP_REMOVED lines=8> */
[----:B------:R-:W-:Y:S01]  /*12520*/  FMUL.FTZ R27, R27, R4 ;  /* 0x000000041b1b7220 */ /* 0x000fe20000410000 */
        /* <DEDUP_REMOVED lines=9> */
[----:B------:R-:W-:Y:S01]  /*125c0*/  @!P1 FADD.FTZ R40, -R40, -RZ ;  /* 0x800000ff28289221 */ /* 0x000fe20000010100 */
[----:B-----5:R-:W-:Y:S02]  /*125d0*/  HADD2.F32 R4, -RZ, R36.H0_H0 ;  /* 0x20000024ff047230 */ /* 0x020fe40000004100 */
[----:B------:R-:W-:Y:S01]  /*125e0*/  FMUL.FTZ R23, R23, R6 ;  /* 0x0000000617177220 */ /* 0x000fe20000410000 */
[----:B----4-:R-:W-:Y:S02]  /*125f0*/  HADD2.F32 R5, -RZ, R16.H0_H0 ;  /* 0x20000010ff057230 */ /* 0x010fe40000004100 */
[----:B------:R-:W-:Y:S01]  /*12600*/  @!P1 FADD.FTZ R41, -R41, -RZ ;  /* 0x800000ff29299221 */ /* 0x000fe20000010100 */
[----:B------:R-:W-:-:S02]  /*12610*/  HADD2.F32 R36, -RZ, R36.H1_H1 ;  /* 0x30000024ff247230 */ /* 0x000fc40000004100 */
[----:B------:R-:W-:Y:S01]  /*12620*/  @!P1 FADD.FTZ R43, -R43, -RZ ;  /* 0x800000ff2b2b9221 */ /* 0x000fe20000010100 */
[----:B------:R-:W-:Y:S02]  /*12630*/  HADD2.F32 R7, -RZ, R37.H0_H0 ;  /* 0x20000025ff077230 */ /* 0x000fe40000004100 */
[----:B------:R-:W-:Y:S01]  /*12640*/  FMUL.FTZ R22, R22, R41 ;  /* 0x0000002916167220 */ /* 0x000fe20000410000 */
[----:B------:R-:W-:Y:S02]  /*12650*/  HADD2.F32 R16, -RZ, R16.H1_H1 ;  /* 0x30000010ff107230 */ /* 0x000fe40000004100 */
[----:B------:R-:W-:Y:S01]  /*12660*/  FFMA.FTZ R4, R4, R5, R25 ;  /* 0x0000000504047223 */ /* 0x000fe20000010019 */
[----:B------:R-:W-:Y:S02]  /*12670*/  HADD2.F32 R6, -RZ, R17.H0_H0 ;  /* 0x20000011ff067230 */ /* 0x000fe40000004100 */
[----:B------:R-:W-:Y:S01]  /*12680*/  FMUL.FTZ R21, R21, R40 ;  /* 0x0000002815157220 */ /* 0x000fe20000410000 */
[----:B------:R-:W-:-:S02]  /*12690*/  HADD2.F32 R34, -RZ, R18.H0_H0 ;  /* 0x20000012ff227230 */ /* 0x000fc40000004100 */
[----:B------:R-:W-:Y:S01]  /*126a0*/  FFMA.FTZ R27, R36, R16, R27 ;  /* 0x00000010241b7223 */ /* 0x000fe2000001001b */
[----:B------:R-:W-:Y:S02]  /*126b0*/  HADD2.F32 R41, -RZ, R18.H1_H1 ;  /* 0x30000012ff297230 */ /* 0x000fe40000004100 */
[----:B------:R-:W-:Y:S01]  /*126c0*/  FFMA.FTZ R6, R7, R6, R20 ;  /* 0x0000000607067223 */ /* 0x000fe20000010014 */
[----:B------:R-:W-:Y:S02]  /*126d0*/  HADD2.F32 R17, -RZ, R17.H1_H1 ;  /* 0x30000011ff117230 */ /* 0x000fe40000004100 */
[----:B------:R-:W-:Y:S01]  /*126e0*/  FMUL.FTZ R32, R32, R43 ;  /* 0x0000002b20207220 */ /* 0x000fe20000410000 */
[--C-:B------:R-:W-:Y:S01]  /*126f0*/  HADD2.F32 R35, -RZ, R19.reuse.H0_H0 ;  /* 0x20000013ff237230 */ /* 0x100fe20000004100 */
[----:B------:R-:W-:Y:S01]  /*12700*/  F2FP.F16.F32.PACK_AB R36, R27, R4 ;  /* 0x000000041b24723e */ /* 0x000fe200000000ff */
        /* <DEDUP_REMOVED lines=14> */
.L_x_3957:
[----:B------:R-:W-:Y:S05]  /*127f0*/  BSYNC.RECONVERGENT B0 ;  /* 0x0000000000007941 */ /* 0x000fea0003800200 */
.L_x_3956:
[----:B-----5:R4:W-:Y:S02]  /*12800*/  STS.128 [R233+0x6000], R36 ;  /* 0x00600024e9007388 */ /* 0x0209e40000000c00 */
.L_x_3943:
[----:B------:R-:W-:Y:S05]  /*12810*/  BSYNC.RECONVERGENT B2 ;  /* 0x0000000000027941 */ /* 0x000fea0003800200 */
.L_x_3942:
        /* <DEDUP_REMOVED lines=29> */
[----:B------:R-:W2:Y:S01]  /*129f0*/  LDG.E.128 R4, desc[UR6][R4.64] ;  /* 0x0000000604047981 */ /* 0x000ea2000c1e1d00 */
[----:B---3--:R-:W-:-:S04]  /*12a00*/  IADD3 R16, P0, PT, R16, UR10, RZ ;  /* 0x0000000a10107c10 */ /* 0x008fc8000ff1e0ff */
[----:B------:R-:W-:-:S06]  /*12a10*/  IADD3.X R17, PT, PT, R17, UR11, RZ, P0, !PT ;  /* 0x0000000b11117c10 */ /* 0x000fcc00087fe4ff */
[----:B------:R-:W3:Y:S01]  /*12a20*/  LDG.E.128 R16, desc[UR6][R16.64] ;  /* 0x0000000610107981 */ /* 0x000ee2000c1e1d00 */
[----:B-1--45:R-:W-:Y:S01]  /*12a30*/  MOV R36, R34 ;  /* 0x0000002200247202 */ /* 0x032fe20000000f00 */
[--C-:B--2---:R-:W-:Y:S02]  /*12a40*/  HADD2.F32 R34, -RZ, R20.reuse.H0_H0 ;  /* 0x20000014ff227230 */ /* 0x104fe40000004100 */
[----:B------:R-:W-:Y:S02]  /*12a50*/  HADD2.F32 R37, -RZ, R20.H1_H1 ;  /* 0x30000014ff257230 */ /* 0x000fe40000004100 */
[--C-:B------:R-:W-:Y:S02]  /*12a60*/  HADD2.F32 R20, -RZ, R21.reuse.H0_H0 ;  /* 0x20000015ff147230 */ /* 0x100fe40000004100 */
[----:B------:R-:W-:Y:S02]  /*12a70*/  HADD2.F32 R38, -RZ, R21.H1_H1 ;  /* 0x30000015ff267230 */ /* 0x000fe40000004100 */
[----:B------:R-:W-:-:S02]  /*12a80*/  HADD2.F32 R41, -RZ, R5.H0_H0 ;  /* 0x20000005ff297230 */ /* 0x000fc40000004100 */
        /* <DEDUP_REMOVED lines=55> */
.L_x_3963:
[----:B------:R-:W-:Y:S05]  /*12e00*/  BSYNC.RECONVERGENT B0 ;  /* 0x0000000000007941 */ /* 0x000fea0003800200 */
.L_x_3962:
[----:B-----5:R1:W-:Y:S02]  /*12e10*/  STS.128 [R233+0x800], R32 ;  /* 0x00080020e9007388 */ /* 0x0203e40000000c00 */
.L_x_3961:
[----:B------:R-:W-:Y:S05]  /*12e20*/  BSYNC.RECONVERGENT B1 ;  /* 0x0000000000017941 */ /* 0x000fea0003800200 */
.L_x_3960:
        /* <DEDUP_REMOVED lines=26> */
[----:B----45:R-:W-:Y:S01]  /*12fd0*/  MOV R36, R34 ;  /* 0x0000002200247202 */ /* 0x030fe20000000f00 */
        /* <DEDUP_REMOVED lines=60> */
.L_x_3967:
[----:B------:R-:W-:Y:S05]  /*133a0*/  BSYNC.RECONVERGENT B0 ;  /* 0x0000000000007941 */ /* 0x000fea0003800200 */
.L_x_3966:
[----:B-----5:R1:W-:Y:S02]  /*133b0*/  STS.128 [R233+0x2800], R32 ;  /* 0x00280020e9007388 */ /* 0x0203e40000000c00 */
.L_x_3965:
[----:B------:R-:W-:Y:S05]  /*133c0*/  BSYNC.RECONVERGENT B1 ;  /* 0x0000000000017941 */ /* 0x000fea0003800200 */
.L_x_3964:
        /* <DEDUP_REMOVED lines=87> */
.L_x_3971:
[----:B------:R-:W-:Y:S05]  /*13940*/  BSYNC.RECONVERGENT B0 ;  /* 0x0000000000007941 */ /* 0x000fea0003800200 */
.L_x_3970:
[----:B-----5:R1:W-:Y:S02]  /*13950*/  STS.128 [R233+0x4800], R32 ;  /* 0x00480020e9007388 */ /* 0x0203e40000000c00 */
.L_x_3969:
[----:B------:R-:W-:Y:S05]  /*13960*/  BSYNC.RECONVERGENT B1 ;  /* 0x0000000000017941 */ /* 0x000fea0003800200 */
.L_x_3968:
        /* <DEDUP_REMOVED lines=26> */
[----:B-1----:R-:W-:Y:S02]  /*13b10*/  HADD2.F32 R30, -RZ, R20.H1_H1 ;  /* 0x30000014ff1e7230 */ /* 0x002fe40000004100 */
        /* <DEDUP_REMOVED lines=59> */
.L_x_3973:
[----:B------:R-:W-:Y:S05]  /*13ed0*/  BSYNC.RECONVERGENT B0 ;  /* 0x0000000000007941 */ /* 0x000fea0003800200 */
.L_x_3972:
[----:B-----5:R1:W-:Y:S02]  /*13ee0*/  STS.128 [R233+0x6800], R32 ;  /* 0x00680020e9007388 */ /* 0x0203e40000000c00 */
.L_x_3959:
[----:B------:R-:W-:Y:S05]  /*13ef0*/  BSYNC.RECONVERGENT B2 ;  /* 0x0000000000027941 */ /* 0x000fea0003800200 */
.L_x_3958:
[----:B------:R-:W-:Y:S01]  /*13f00*/  IADD3 R27, PT, PT, R96, 0x20, RZ ;  /* 0x00000020601b7810 */ /* 0x000fe20007ffe0ff */
[----:B------:R-:W-:Y:S03]  /*13f10*/  BSSY.RECONVERGENT B2, `(.L_x_3974) ;  /* 0x000016b000027945 */ /* 0x000fe60003800200 */
[----:B------:R-:W-:-:S13]  /*13f20*/  ISETP.GE.AND P0, PT, R27, UR25, PT ;  /* 0x000000191b007c0c */ /* 0x000fda000bf06270 */
[----:B------:R-:W-:Y:S05]  /*13f30*/  @P0 BRA `(.L_x_3975) ;  /* 0x0000001400a00947 */ /* 0x000fea0003800000 */
[----:B-1----:R-:W1:Y:S01]  /*13f40*/  LDC R30, c[0x0][0x440] ;  /* 0x00011000ff1e7b82 */ /* 0x002e620000000800 */
[C---:B----4-:R-:W-:Y:S01]  /*13f50*/  LEA R36, P0, R2.reuse, R28, 0x6 ;  /* 0x0000001c02247211 */ /* 0x050fe200078030ff */
[----:B------:R-:W-:Y:S03]  /*13f60*/  BSSY.RECONVERGENT B1, `(.L_x_3976) ;  /* 0x000005a000017945 */ /* 0x000fe60003800200 */
        /* <DEDUP_REMOVED lines=87> */
.L_x_3979:
[----:B------:R-:W-:Y:S05]  /*144e0*/  BSYNC.RECONVERGENT B0 ;  /* 0x0000000000007941 */ /* 0x000fea0003800200 */
.L_x_3978:
[----:B-----5:R1:W-:Y:S02]  /*144f0*/  STS.128 [R233+0x1000], R32 ;  /* 0x00100020e9007388 */ /* 0x0203e40000000c00 */
.L_x_3977:
[----:B------:R-:W-:Y:S05]  /*14500*/  BSYNC.RECONVERGENT B1 ;  /* 0x0000000000017941 */ /* 0x000fea0003800200 */
.L_x_3976:
        /* <DEDUP_REMOVED lines=87> */
.L_x_3983:
[----:B------:R-:W-:Y:S05]  /*14a80*/  BSYNC.RECONVERGENT B0 ;  /* 0x0000000000007941 */ /* 0x000fea0003800200 */
.L_x_3982:
[----:B-----5:R1:W-:Y:S02]  /*14a90*/  STS.128 [R233+0x3000], R32 ;  /* 0x00300020e9007388 */ /* 0x0203e40000000c00 */
.L_x_3981:
[----:B------:R-:W-:Y:S05]  /*14aa0*/  BSYNC.RECONVERGENT B1 ;  /* 0x0000000000017941 */ /* 0x000fea0003800200 */
.L_x_3980:
        /* <DEDUP_REMOVED lines=87> */
.L_x_3987:
[----:B------:R-:W-:Y:S05]  /*15020*/  BSYNC.RECONVERGENT B0 ;  /* 0x0000000000007941 */ /* 0x000fea0003800200 */
.L_x_3986:
[----:B-----5:R1:W-:Y:S02]  /*15030*/  STS.128 [R233+0x5000], R32 ;  /* 0x00500020e9007388 */ /* 0x0203e40000000c00 */
.L_x_3985:
[----:B------:R-:W-:Y:S05]  /*15040*/  BSYNC.RECONVERGENT B1 ;  /* 0x0000000000017941 */ /* 0x000fea0003800200 */
.L_x_3984:
        /* <DEDUP_REMOVED lines=85> */
.L_x_3989:
[----:B------:R-:W-:Y:S05]  /*155a0*/  BSYNC.RECONVERGENT B0 ;  /* 0x0000000000007941 */ /* 0x000fea0003800200 */
.L_x_3988:
[----:B-----5:R1:W-:Y:S02]  /*155b0*/  STS.128 [R233+0x7000], R32 ;  /* 0x00700020e9007388 */ /* 0x0203e40000000c00 */
.L_x_3975:
[----:B------:R-:W-:Y:S05]  /*155c0*/  BSYNC.RECONVERGENT B2 ;  /* 0x0000000000027941 */ /* 0x000fea0003800200 */
.L_x_3974:
        /* <DEDUP_REMOVED lines=94> */
.L_x_3993:
[----:B------:R-:W-:Y:S05]  /*15bb0*/  BSYNC.RECONVERGENT B0 ;  /* 0x0000000000007941 */ /* 0x000fea0003800200 */
.L_x_3992:
[----:B-----5:R4:W-:Y:S02]  /*15bc0*/  STS.128 [R233+0x1800], R32 ;  /* 0x00180020e9007388 */ /* 0x0209e40000000c00 */
.L_x_3991:
[----:B------:R-:W-:Y:S05]  /*15bd0*/  BSYNC.RECONVERGENT B1 ;  /* 0x0000000000017941 */ /* 0x000fea0003800200 */
.L_x_3990:
        /* <DEDUP_REMOVED lines=86> */
.L_x_3997:
[----:B------:R-:W-:Y:S05]  /*16140*/  BSYNC.RECONVERGENT B0 ;  /* 0x0000000000007941 */ /* 0x000fea0003800200 */
.L_x_3996:
[----:B-----5:R1:W-:Y:S02]  /*16150*/  STS.128 [R233+0x3800], R32 ;  /* 0x00380020e9007388 */ /* 0x0203e40000000c00 */
.L_x_3995:
[----:B------:R-:W-:Y:S05]  /*16160*/  BSYNC.RECONVERGENT B1 ;  /* 0x0000000000017941 */ /* 0x000fea0003800200 */
.L_x_3994:
        /* <DEDUP_REMOVED lines=86> */
.L_x_4001:
[----:B------:R-:W-:Y:S05]  /*166d0*/  BSYNC.RECONVERGENT B0 ;  /* 0x0000000000007941 */ /* 0x000fea0003800200 */
.L_x_4000:
[----:B-----5:R4:W-:Y:S02]  /*166e0*/  STS.128 [R233+0x5800], R32 ;  /* 0x00580020e9007388 */ /* 0x0209e40000000c00 */
.L_x_3999:
[----:B------:R-:W-:Y:S05]  /*166f0*/  BSYNC.RECONVERGENT B1 ;  /* 0x0000000000017941 */ /* 0x000fea0003800200 */
.L_x_3998:
        /* <DEDUP_REMOVED lines=85> */
.L_x_4003:
[----:B------:R-:W-:Y:S05]  /*16c50*/  BSYNC.RECONVERGENT B0 ;  /* 0x0000000000007941 */ /* 0x000fea0003800200 */
.L_x_4002:
[----:B-----5:R4:W-:Y:S02]  /*16c60*/  STS.128 [R233+0x7800], R32 ;  /* 0x00780020e9007388 */ /* 0x0209e40000000c00 */
.L_x_3878:
[----:B------:R-:W-:Y:S05]  /*16c70*/  BSYNC.RECONVERGENT B3 ;  /* 0x0000000000037941 */ /* 0x000fea0003800200 */
.L_x_3870:
        /* <DEDUP_REMOVED lines=35> */
.L_x_4005:
[----:B------:R-:W-:Y:S05]  /*16eb0*/  BSYNC.RECONVERGENT B0 ;  /* 0x0000000000007941 */ /* 0x000fea0003800200 */
.L_x_4004:
[----:B------:R-:W-:Y:S04]  /*16ec0*/  BSSY.RECONVERGENT B0, `(.L_x_4006) ;  /* 0x000001f000007945 */ /* 0x000fe80003800200 */
[----:B------:R-:W-:Y:S05]  /*16ed0*/  @P5 BRA `(.L_x_4007) ;  /* 0x0000000000745947 */ /* 0x000fea0003800000 */
[----:B------:R-:W5:Y:S01]  /*16ee0*/  LDCU UR5, c[0x0][0x440] ;  /* 0x00008800ff0577ac */ /* 0x000f620008000800 */
[----:B-1-34-:R-:W-:Y:S02]  /*16ef0*/  IMAD.U32 R3, RZ, RZ, UR27 ;  /* 0x0000001bff037e24 */ /* 0x01afe4000f8e00ff */
        /* <DEDUP_REMOVED lines=27> */
.L_x_4007:
[----:B------:R-:W-:Y:S05]  /*170b0*/  BSYNC.RECONVERGENT B0 ;  /* 0x0000000000007941 */ /* 0x000fea0003800200 */
.L_x_4006:
        /* <DEDUP_REMOVED lines=31> */
.L_x_4009:
[----:B------:R-:W-:Y:S05]  /*172b0*/  BSYNC.RECONVERGENT B0 ;  /* 0x0000000000007941 */ /* 0x000fea0003800200 */
.L_x_4008:
        /* <DEDUP_REMOVED lines=31> */
.L_x_4011:
[----:B------:R-:W-:Y:S05]  /*174b0*/  BSYNC.RECONVERGENT B0 ;  /* 0x0000000000007941 */ /* 0x000fea0003800200 */
.L_x_4010:
[----:B------:R-:W5:Y:S01]  /*174c0*/  LDCU.64 UR14, c[0x0][0x540] ;  /* 0x0000a800ff0e77ac */ /* 0x000f620008000a00 */
[----:B------:R-:W0:Y:S01]  /*174d0*/  LDGDEPBAR ;  /* 0x00000000000079af */ /* 0x000e220000000000 */
[----:B------:R-:W2:Y:S01]  /*174e0*/  LDCU.64 UR10, c[0x0][0x538] ;  /* 0x0000a700ff0a77ac */ /* 0x000ea20008000a00 */
[----:B------:R-:W-:Y:S01]  /*174f0*/  UMOV UR25, URZ ;  /* 0x000000ff00197c82 */ /* 0x000fe20008000000 */
[----:B------:R-:W1:Y:S01]  /*17500*/  LDCU UR5, c[0x0][0x458] ;  /* 0x00008b00ff0577ac */ /* 0x000e620008000800 */
[----:B-----5:R-:W-:-:S04]  /*17510*/  UIMAD.WIDE.U32 UR24, UR23, UR14, UR24 ;  /* 0x0000000e171872a5 */ /* 0x020fc8000f8e0018 */
[----:B------:R-:W-:Y:S02]  /*17520*/  UIMAD UR15, UR23, UR15, UR25 ;  /* 0x0000000f170f72a4 */ /* 0x000fe4000f8e0219 */
[----:B--2---:R-:W-:Y:S01]  /*17530*/  ULEA UR10, UP0, UR24, UR10, 0x2 ;  /* 0x0000000a180a7291 */ /* 0x004fe2000f8010ff */
[----:B------:R-:W-:-:S04]  /*17540*/  DEPBAR.LE SB0, 0x0 ;  /* 0x000080000000791a */ /* 0x000fc80000000000 */
[----:B------:R-:W-:Y:S01]  /*17550*/  ULEA.HI.X UR11, UR24, UR11, UR15, 0x2, UP0 ;  /* 0x0000000b180b7291 */ /* 0x000fe200080f140f */
[----:B-1-34-:R-:W-:-:S05]  /*17560*/  MOV R2, UR10 ;  /* 0x0000000a00027c02 */ /* 0x01afca0008000f00 */
[----:B------:R-:W-:-:S06]  /*17570*/  MOV R3, UR11 ;  /* 0x0000000b00037c02 */ /* 0x000fcc0008000f00 */
[----:B------:R-:W2:Y:S01]  /*17580*/  LDG.E R3, desc[UR6][R2.64] ;  /* 0x0000000602037981 */ /* 0x000ea2000c1e1900 */
[----:B------:R-:W2:Y:S01]  /*17590*/  MUFU.RCP R0, UR5 ;  /* 0x0000000500007d08 */ /* 0x000ea20008001000 */
[----:B------:R-:W-:Y:S01]  /*175a0*/  BSSY.RECONVERGENT B0, `(.L_x_4012) ;  /* 0x0000023000007945 */ /* 0x000fe20003800200 */
[----:B------:R-:W-:Y:S01]  /*175b0*/  BAR.SYNC.DEFER_BLOCKING 0x0 ;  /* 0x0000000000007b1d */ /* 0x000fe20000010000 */
[----:B--2---:R-:W-:-:S05]  /*175c0*/  FMUL.FTZ R0, R3, R0 ;  /* 0x0000000003007220 */ /* 0x004fca0000410000 */
[----:B------:R-:W-:Y:S01]  /*175d0*/  R2UR UR5, R0 ;  /* 0x00000000000572ca */ /* 0x000fe200000e0000 */
[----:B------:R-:W-:-:S14]  /*175e0*/  @P6 BRA `(.L_x_4013) ;  /* 0x0000000000686947 */ /* 0x000fdc0003800000 */
        /* <DEDUP_REMOVED lines=26> */
.L_x_4013:
[----:B------:R2:W-:Y:S04]  /*17790*/  STS.128 [R233+0x10000], RZ ;  /* 0x010000ffe9007388 */ /* 0x0005e80000000c00 */
[----:B------:R2:W-:Y:S04]  /*177a0*/  STS.128 [R233+0x12000], RZ ;  /* 0x012000ffe9007388 */ /* 0x0005e80000000c00 */
[----:B------:R2:W-:Y:S04]  /*177b0*/  STS.128 [R233+0x14000], RZ ;  /* 0x014000ffe9007388 */ /* 0x0005e80000000c00 */
[----:B------:R2:W-:Y:S02]  /*177c0*/  STS.128 [R233+0x16000], RZ ;  /* 0x016000ffe9007388 */ /* 0x0005e40000000c00 */
.L_x_4014:
[----:B------:R-:W-:Y:S05]  /*177d0*/  BSYNC.RECONVERGENT B0 ;  /* 0x0000000000007941 */ /* 0x000fea0003800200 */
.L_x_4012:
[----:B------:R-:W-:Y:S01]  /*177e0*/  ISETP.GE.AND P0, PT, R25, UR9, PT ;  /* 0x0000000919007c0c */ /* 0x000fe2000bf06270 */
[C---:B------:R-:W-:Y:S01]  /*177f0*/  IMAD.SHL.U32 R216, R61.reuse, 0x8, RZ ;  /* 0x000000083dd87824 */ /* 0x040fe200078e00ff */
[----:B------:R-:W-:Y:S01]  /*17800*/  LOP3.LUT R0, R62, 0x1c0, RZ, 0xc0, !PT ;  /* 0x000001c03e007812 */ /* 0x000fe200078ec0ff */
[----:B------:R-:W-:Y:S01]  /*17810*/  IMAD.SHL.U32 R217, R61, 0x20, RZ ;  /* 0x000000203dd97824 */ /* 0x000fe200078e00ff */
[--C-:B------:R-:W-:Y:S01]  /*17820*/  SHF.R.U32.HI R218, RZ, 0x1, R61.reuse ;  /* 0x00000001ffda7819 */ /* 0x100fe2000001163d */
[----:B------:R-:W-:Y:S01]  /*17830*/  BSSY.RECONVERGENT B0, `(.L_x_4015) ;  /* 0x000002e000007945 */ /* 0x000fe20003800200 */
[----:B------:R-:W-:Y:S02]  /*17840*/  LOP3.LUT R216, R216, 0x38, RZ, 0xc0, !PT ;  /* 0x00000038d8d87812 */ /* 0x000fe400078ec0ff */
[----:B------:R-:W-:Y:S02]  /*17850*/  LOP3.LUT R3, R0, 0x8, R61, 0x78, !PT ;  /* 0x0000000800037812 */ /* 0x000fe400078e783d */
[----:B------:R-:W-:-:S02]  /*17860*/  LOP3.LUT R0, R62, 0x400, RZ, 0xc0, !PT ;  /* 0x000004003e007812 */ /* 0x000fc400078ec0ff */
[----:B------:R-:W-:Y:S01]  /*17870*/  LOP3.LUT R3, R3, R216, RZ, 0x3c, !PT ;  /* 0x000000d803037212 */ /* 0x000fe200078e3cff */
[----:B------:R3:W-:Y:S01]  /*17880*/  @P0 STS.128 [R233+0x10800], RZ ;  /* 0x010800ffe9000388 */ /* 0x0007e20000000c00 */
[----:B------:R-:W-:Y:S02]  /*17890*/  LOP3.LUT R7, R218, 0x8, RZ, 0xc0, !PT ;  /* 0x00000008da077812 */ /* 0x000fe400078ec0ff */
[----:B------:R-:W-:Y:S01]  /*178a0*/  LOP3.LUT R217, R217, 0x7c00, RZ, 0xc0, !PT ;  /* 0x00007c00d9d97812 */ /* 0x000fe200078ec0ff */
[----:B------:R3:W-:Y:S01]  /*178b0*/  @P0 STS.128 [R233+0x12800], RZ ;  /* 0x012800ffe9000388 */ /* 0x0007e20000000c00 */
[----:B------:R-:W-:Y:S01]  /*178c0*/  ISETP.GE.AND P6, PT, R27, UR9, PT ;  /* 0x000000091b007c0c */ /* 0x000fe2000bfc6270 */
[----:B------:R-:W-:Y:S01]  /*178d0*/  IMAD R0, R3, 0x2, R0 ;  /* 0x0000000203007824 */ /* 0x000fe200078e0200 */
[----:B------:R-:W-:Y:S01]  /*178e0*/  ISETP.GE.AND P5, PT, R30, UR9, PT ;  /* 0x000000091e007c0c */ /* 0x000fe2000bfa6270 */
[----:B------:R3:W-:Y:S01]  /*178f0*/  @P0 STS.128 [R233+0x14800], RZ ;  /* 0x014800ffe9000388 */ /* 0x0007e20000000c00 */
[----:B------:R-:W-:-:S02]  /*17900*/  LOP3.LUT R7, R7, 0x1c0, R62, 0xf8, !PT ;  /* 0x000001c007077812 */ /* 0x000fc400078ef83e */
[----:B------:R-:W-:Y:S01]  /*17910*/  LOP3.LUT R2, R217, 0x200, R62, 0xf8, !PT ;  /* 0x00000200d9027812 */ /* 0x000fe200078ef83e */
[----:B------:R3:W-:Y:S01]  /*17920*/  @P0 STS.128 [R233+0x16800], RZ ;  /* 0x016800ffe9000388 */ /* 0x0007e20000000c00 */
[----:B------:R-:W-:Y:S07]  /*17930*/  @P0 BRA `(.L_x_4016) ;  /* 0x0000000000740947 */ /* 0x000fee0003800000 */
[----:B------:R-:W4:Y:S01]  /*17940*/  LDCU UR10, c[0x0][0x440] ;  /* 0x00008800ff0a77ac */ /* 0x000f220008000800 */
[----:B------:R-:W-:Y:S02]  /*17950*/  IMAD.U32 R5, RZ, RZ, UR29 ;  /* 0x0000001dff057e24 */ /* 0x000fe4000f8e00ff */
        /* <DEDUP_REMOVED lines=27> */
.L_x_4016:
[----:B------:R-:W-:Y:S05]  /*17b10*/  BSYNC.RECONVERGENT B0 ;  /* 0x0000000000007941 */ /* 0x000fea0003800200 */
.L_x_4015:
[----:B------:R1:W-:Y:S01]  /*17b20*/  @P6 STS.128 [R233+0x11000], RZ ;  /* 0x011000ffe9006388 */ /* 0x0003e20000000c00 */
[----:B------:R-:W-:Y:S01]  /*17b30*/  LOP3.LUT R3, R7, R216, RZ, 0x3c, !PT ;  /* 0x000000d807037212 */ /* 0x000fe200078e3cff */
[----:B------:R-:W-:Y:S02]  /*17b40*/  BSSY.RECONVERGENT B0, `(.L_x_4017) ;  /* 0x0000022000007945 */ /* 0x000fe40003800200 */
[----:B------:R1:W-:Y:S01]  /*17b50*/  @P6 STS.128 [R233+0x13000], RZ ;  /* 0x013000ffe9006388 */ /* 0x0003e20000000c00 */
[----:B------:R-:W-:-:S03]  /*17b60*/  IADD3 R2, PT, PT, R3, R2, RZ ;  /* 0x0000000203027210 */ /* 0x000fc60007ffe0ff */
[----:B------:R1:W-:Y:S04]  /*17b70*/  @P6 STS.128 [R233+0x15000], RZ ;  /* 0x015000ffe9006388 */ /* 0x0003e80000000c00 */
[----:B------:R1:W-:Y:S01]  /*17b80*/  @P6 STS.128 [R233+0x17000], RZ ;  /* 0x017000ffe9006388 */ /* 0x0003e20000000c00 */
[----:B------:R-:W-:Y:S05]  /*17b90*/  @P6 BRA `(.L_x_4018) ;  /* 0x0000000000706947 */ /* 0x000fea0003800000 */
[----:B----4-:R-:W4:Y:S01]  /*17ba0*/  LDC.64 R4, c[0x0][0x3c0] ;  /* 0x0000f000ff047b82 */ /* 0x010f220000000a00 */
        /* <DEDUP_REMOVED lines=27> */
.L_x_4018:
[----:B------:R-:W-:Y:S05]  /*17d60*/  BSYNC.RECONVERGENT B0 ;  /* 0x0000000000007941 */ /* 0x000fea0003800200 */
.L_x_4017:
[----:B------:R1:W-:Y:S01]  /*17d70*/  @P5 STS.128 [R233+0x11800], RZ ;  /* 0x011800ffe9005388 */ /* 0x0003e20000000c00 */
[----:B------:R-:W-:Y:S01]  /*17d80*/  BSSY.RECONVERGENT B0, `(.L_x_4019) ;  /* 0x0000023000007945 */ /* 0x000fe20003800200 */
[----:B------:R-:W-:Y:S02]  /*17d90*/  LEA R95, R2, UR8, 0x1 ;  /* 0x00000008025f7c11 */ /* 0x000fe4000f8e08ff */
[----:B------:R1:W-:Y:S04]  /*17da0*/  @P5 STS.128 [R233+0x13800], RZ ;  /* 0x013800ffe9005388 */ /* 0x0003e80000000c00 */
[----:B------:R1:W-:Y:S04]  /*17db0*/  @P5 STS.128 [R233+0x15800], RZ ;  /* 0x015800ffe9005388 */ /* 0x0003e80000000c00 */
[----:B------:R1:W-:Y:S01]  /*17dc0*/  @P5 STS.128 [R233+0x17800], RZ ;  /* 0x017800ffe9005388 */ /* 0x0003e20000000c00 */
[----:B------:R-:W-:Y:S05]  /*17dd0*/  @P5 BRA `(.L_x_4020) ;  /* 0x0000000000745947 */ /* 0x000fea0003800000 */
[----:B----4-:R-:W4:Y:S01]  /*17de0*/  LDC.64 R4, c[0x0][0x3c0] ;  /* 0x0000f000ff047b82 */ /* 0x010f220000000a00 */
[----:B------:R-:W5:Y:S02]  /*17df0*/  LDCU UR9, c[0x0][0x440] ;  /* 0x00008800ff0977ac */ /* 0x000f640008000800 */
[----:B-----5:R-:W-:Y:S02]  /*17e00*/  ISETP.GE.AND P3, PT, R216, UR9, PT ;  /* 0x00000009d8007c0c */ /* 0x020fe4000bf66270 */
[----:B------:R-:W-:Y:S02]  /*17e10*/  ISETP.GE.AND P2, PT, R11, UR9, PT ;  /* 0x000000090b007c0c */ /* 0x000fe4000bf46270 */
[----:B------:R-:W-:Y:S01]  /*17e20*/  ISETP.GE.AND P1, PT, R10, UR9, PT ;  /* 0x000000090a007c0c */ /* 0x000fe2000bf26270 */
[----:B----4-:R-:W-:Y:S01]  /*17e30*/  IMAD R5, R5, 0x60, RZ ;  /* 0x0000006005057824 */ /* 0x010fe200078e02ff */
[----:B------:R-:W-:Y:S01]  /*17e40*/  ISETP.GE.AND P0, PT, R9, UR9, PT ;  /* 0x0000000909007c0c */ /* 0x000fe2000bf06270 */
[----:B------:R-:W-:-:S04]  /*17e50*/  IMAD.WIDE.U32 R6, R4, 0x60, R230 ;  /* 0x0000006004067825 */ /* 0x000fc800078e00e6 */
        /* <DEDUP_REMOVED lines=21> */
.L_x_4020:
[----:B------:R-:W-:Y:S05]  /*17fb0*/  BSYNC.RECONVERGENT B0 ;  /* 0x0000000000007941 */ /* 0x000fea0003800200 */
.L_x_4019:
[----:B------:R-:W-:Y:S01]  /*17fc0*/  LDSM.16.M88.4 R72, [R95] ;  /* 0x000000005f48783b */ /* 0x000fe20000000200 */
[----:B------:R-:W-:Y:S01]  /*17fd0*/  IMAD.MOV.U32 R8, RZ, RZ, 0x20 ;  /* 0x00000020ff087424 */ /* 0x000fe200078e00ff */
[C---:B------:R-:W-:Y:S01]  /*17fe0*/  LOP3.LUT P6, RZ, R61.reuse, 0x2, RZ, 0xc0, !PT ;  /* 0x000000023dff7812 */ /* 0x040fe200078cc0ff */
[----:B------:R-:W-:Y:S01]  /*17ff0*/  VIADD R63, R0, UR8 ;  /* 0x00000008003f7c36 */ /* 0x000fe20008000000 */
[----:B------:R-:W5:Y:S01]  /*18000*/  LDSM.16.M88.4 R68, [R0+UR8+0x8000] ;  /* 0x008000080044783b */ /* 0x000f620008000200 */
[----:B------:R-:W-:Y:S01]  /*18010*/  LOP3.LUT P0, RZ, R61, 0x4, RZ, 0xc0, !PT ;  /* 0x000000043dff7812 */ /* 0x000fe2000780c0ff */
[----:B------:R-:W-:Y:S01]  /*18020*/  UISETP.NE.AND UP1, UPT, UR4, 0x1, UPT ;  /* 0x000000010400788c */ /* 0x000fe2000bf25270 */
[----:B------:R-:W-:Y:S01]  /*18030*/  SEL R8, R8, 0xffffffe0, !P6 ;  /* 0xffffffe008087807 */ /* 0x000fe20007000000 */
[----:B------:R-:W2:Y:S01]  /*18040*/  LDSM.16.M88.4 R56, [R0+UR8+0x8800] ;  /* 0x008800080038783b */ /* 0x000ea20008000200 */
[----:B------:R-:W-:Y:S02]  /*18050*/  MOV R12, 0x40 ;  /* 0x00000040000c7802 */ /* 0x000fe40000000f00 */
[----:B------:R-:W-:Y:S01]  /*18060*/  IADD3 R60, PT, PT, R95, R8, RZ ;  /* 0x000000085f3c7210 */ /* 0x000fe20007ffe0ff */
[----:B------:R-:W-:Y:S01]  /*18070*/  IMAD.IADD R2, R63, 0x1, R8 ;  /* 0x000000013f027824 */ /* 0x000fe200078e0208 */
[----:B------:R-:W3:Y:S01]  /*18080*/  LDSM.16.M88.4 R48, [R0+UR8+0x9000] ;  /* 0x009000080030783b */ /* 0x000ee20008000200 */
[----:B------:R-:W-:-:S03]  /*18090*/  SEL R12, R12, 0xffffffc0, !P0 ;  /* 0xffffffc00c0c7807 */ /* 0x000fc60004000000 */
[----:B------:R-:W1:Y:S01]  /*180a0*/  LDSM.16.M88.4 R32, [R0+UR8+0x9800] ;  /* 0x009800080020783b */ /* 0x000e620008000200 */
[----:B------:R-:W-:Y:S01]  /*180b0*/  IADD3 R63, PT, PT, R63, R12, RZ ;  /* 0x0000000c3f3f7210 */ /* 0x000fe20007ffe0ff */
[----:B------:R-:W-:Y:S02]  /*180c0*/  IMAD.IADD R93, R95, 0x1, R12 ;  /* 0x000000015f5d7824 */ /* 0x000fe400078e020c */
[----:B------:R-:W-:Y:S01]  /*180d0*/  LDSM.16.M88.4 R40, [R60] ;  /* 0x000000003c28783b */ /* 0x000fe20000000200 */
[C---:B------:R-:W-:Y:S01]  /*180e0*/  IADD3 R61, PT, PT, R8.reuse, R63, RZ ;  /* 0x0000003f083d7210 */ /* 0x040fe20007ffe0ff */
[----:B------:R-:W-:Y:S02]  /*180f0*/  IMAD.IADD R92, R8, 0x1, R93 ;  /* 0x00000001085c7824 */ /* 0x000fe400078e025d */
[----:B------:R-:W1:Y:S04]  /*18100*/  LDSM.16.M88.4 R20, [R2+0x8000] ;  /* 0x008000000214783b */ /* 0x000e680000000200 */
[----:B----4-:R-:W4:Y:S04]  /*18110*/  LDSM.16.M88.4 R4, [R2+0x8800] ;  /* 0x008800000204783b */ /* 0x010f280000000200 */
[----:B------:R-:W4:Y:S04]  /*18120*/  LDSM.16.M88.4 R84, [R2+0x9000] ;  /* 0x009000000254783b */ /* 0x000f280000000200 */
[----:B------:R-:W4:Y:S04]  /*18130*/  LDSM.16.M88.4 R80, [R2+0x9800] ;  /* 0x009800000250783b */ /* 0x000f280000000200 */
[----:B------:R-:W-:Y:S01]  /*18140*/  LDSM.16.M88.4 R24, [R93] ;  /* 0x000000005d18783b */ /* 0x000fe20000000200 */
[C---:B-----5:R-:W-:Y:S03]  /*18150*/  HMMA.16816.F32 R16, R72.reuse, R68, RZ ;  /* 0x000000444810723c */ /* 0x060fe600000018ff */
[----:B------:R-:W5:Y:S04]  /*18160*/  LDSM.16.M88.4 R28, [R63+0x8000] ;  /* 0x008000003f1c783b */ /* 0x000f680000000200 */
[----:B------:R-:W5:Y:S01]  /*18170*/  LDSM.16.M88.4 R12, [R63+0x8800] ;  /* 0x008800003f0c783b */ /* 0x000f620000000200 */
[C---:B--2---:R-:W-:Y:S03]  /*18180*/  HMMA.16816.F32 R64, R72.reuse, R56, RZ ;  /* 0x000000384840723c */ /* 0x044fe600000018ff */
[----:B------:R-:W2:Y:S04]  /*18190*/  LDSM.16.M88.4 R36, [R63+0x9000] ;  /* 0x009000003f24783b */ /* 0x000ea80000000200 */
[----:B------:R-:W-:Y:S01]  /*181a0*/  LDSM.16.M88.4 R76, [R92] ;  /* 0x000000005c4c783b */ /* 0x000fe20000000200 */
[C---:B------:R-:W-:Y:S03]  /*181b0*/  HMMA.16816.F32 R68, R72.reuse, R70, RZ ;  /* 0x000000464844723c */ /* 0x040fe600000018ff */
[----:B------:R-:W-:Y:S04]  /*181c0*/  LDSM.16.M88.4 R88, [R63+0xc000] ;  /* 0x00c000003f58783b */ /* 0x000fe80000000200 */
[----:B------:R-:W0:Y:S01]  /*181d0*/  LDGDEPBAR ;  /* 0x00000000000079af */ /* 0x000e220000000000 */
[C---:B------:R-:W-:Y:S08]  /*181e0*/  HMMA.16816.F32 R56, R72.reuse, R58, RZ ;  /* 0x0000003a4838723c */ /* 0x040ff000000018ff */
[C---:B---3--:R-:W-:Y:S08]  /*181f0*/  HMMA.16816.F32 R52, R72.reuse, R48, RZ ;  /* 0x000000304834723c */ /* 0x048ff000000018ff */
[C---:B------:R-:W-:Y:S08]  /*18200*/  HMMA.16816.F32 R48, R72.reuse, R50, RZ ;  /* 0x000000324830723c */ /* 0x040ff000000018ff */
[C---:B-1----:R-:W-:Y:S08]  /*18210*/  HMMA.16816.F32 R44, R72.reuse, R32, RZ ;  /* 0x00000020482c723c */ /* 0x042ff000000018ff */
[----:B------:R-:W-:Y:S01]  /*18220*/  HMMA.16816.F32 R72, R72, R34, RZ ;  /* 0x000000224848723c */ /* 0x000fe200000018ff */
[----:B------:R-:W1:Y:S07]  /*18230*/  LDSM.16.M88.4 R32, [R63+0x9800] ;  /* 0x009800003f20783b */ /* 0x000e6e0000000200 */
[C---:B------:R-:W-:Y:S08]  /*18240*/  HMMA.16816.F32 R16, R40.reuse, R20, R16 ;  /* 0x000000142810723c */ /* 0x040ff00000001810 */
[C---:B------:R-:W-:Y:S01]  /*18250*/  HMMA.16816.F32 R68, R40.reuse, R22, R68 ;  /* 0x000000162844723c */ /* 0x040fe20000001844 */
[----:B------:R-:W-:Y:S07]  /*18260*/  LDSM.16.M88.4 R20, [R61+0x8800] ;  /* 0x008800003d14783b */ /* 0x000fee0000000200 */
[C---:B----4-:R-:W-:Y:S08]  /*18270*/  HMMA.16816.F32 R64, R40.reuse, R4, R64 ;  /* 0x000000042840723c */ /* 0x050ff00000001840 */
[C---:B------:R-:W-:Y:S01]  /*18280*/  HMMA.16816.F32 R56, R40.reuse, R6, R56 ;  /* 0x000000062838723c */ /* 0x040fe20000001838 */
[----:B------:R-:W3:Y:S07]  /*18290*/  LDSM.16.M88.4 R4, [R61+0x8000] ;  /* 0x008000003d04783b */ /* 0x000eee0000000200 */
[C---:B------:R-:W-:Y:S08]  /*182a0*/  HMMA.16816.F32 R52, R40.reuse, R84, R52 ;  /* 0x000000542834723c */ /* 0x040ff00000001834 */
[C---:B------:R-:W-:Y:S01]  /*182b0*/  HMMA.16816.F32 R48, R40.reuse, R86, R48 ;  /* 0x000000562830723c */ /* 0x040fe20000001830 */
[----:B------:R-:W-:Y:S07]  /*182c0*/  LDSM.16.M88.4 R84, [R61+0x9000] ;  /* 0x009000003d54783b */ /* 0x000fee0000000200 */
[----:B------:R-:W-:Y:S08]  /*182d0*/  HMMA.16816.F32 R44, R40, R80, R44 ;  /* 0x00000050282c723c */ /* 0x000ff0000000182c */
[C---:B-----5:R-:W-:Y:S08]  /*182e0*/  HMMA.16816.F32 R16, R24.reuse, R28, R16 ;  /* 0x0000001c1810723c */ /* 0x060ff00000001810 */
[C---:B------:R-:W-:Y:S01]  /*182f0*/  HMMA.16816.F32 R68, R24.reuse, R30, R68 ;  /* 0x0000001e1844723c */ /* 0x040fe20000001844 */
[----:B------:R-:W-:Y:S07]  /*18300*/  LDSM.16.M88.4 R28, [R95+0x2000] ;  /* 0x002000005f1c783b */ /* 0x000fee0000000200 */
[C---:B------:R-:W-:Y:S08]  /*18310*/  HMMA.16816.F32 R64, R24.reuse, R12, R64 ;  /* 0x0000000c1840723c */ /* 0x040ff00000001840 */
[----:B------:R-:W-:Y:S01]  /*18320*/  HMMA.16816.F32 R56, R24, R14, R56 ;  /* 0x0000000e1838723c */ /* 0x000fe20000001838 */
[----:B------:R-:W4:Y:S07]  /*18330*/  LDSM.16.M88.4 R12, [R0+UR8+0xa000] ;  /* 0x00a00008000c783b */ /* 0x000f2e0008000200 */
[----:B------:R-:W-:Y:S01]  /*18340*/  HMMA.16816.F32 R40, R40, R82, R72 ;  /* 0x000000522828723c */ /* 0x000fe20000001848 */
[----:B------:R-:W5:Y:S04]  /*18350*/  LDSM.16.M88.4 R80, [R61+0x9800] ;  /* 0x009800003d50783b */ /* 0x000f680000000200 */
[----:B------:R-:W5:Y:S03]  /*18360*/  LDSM.16.M88.4 R72, [R0+UR8+0xa800] ;  /* 0x00a800080048783b */ /* 0x000f660008000200 */
[C---:B--2---:R-:W-:Y:S08]  /*18370*/  HMMA.16816.F32 R52, R24.reuse, R36, R52 ;  /* 0x000000241834723c */ /* 0x044ff00000001834 */
[C---:B------:R-:W-:Y:S01]  /*18380*/  HMMA.16816.F32 R48, R24.reuse, R38, R48 ;  /* 0x000000261830723c */ /* 0x040fe20000001830 */
[----:B------:R-:W2:Y:S07]  /*18390*/  LDSM.16.M88.4 R36, [R0+UR8+0xb000] ;  /* 0x00b000080024783b */ /* 0x000eae0008000200 */
[C---:B-1----:R-:W-:Y:S08]  /*183a0*/  HMMA.16816.F32 R44, R24.reuse, R32, R44 ;  /* 0x00000020182c723c */ /* 0x042ff0000000182c */
[----:B------:R-:W-:Y:S01]  /*183b0*/  HMMA.16816.F32 R40, R24, R34, R40 ;  /* 0x000000221828723c */ /* 0x000fe20000001828 */
[----:B------:R-:W1:Y:S04]  /*183c0*/  LDSM.16.M88.4 R32, [R0+UR8+0xb800] ;  /* 0x00b800080020783b */ /* 0x000e680008000200 */
[----:B------:R-:W-:Y:S03]  /*183d0*/  LDSM.16.M88.4 R24, [R2+0xa000] ;  /* 0x00a000000218783b */ /* 0x000fe60000000200 */
[C---:B---3--:R-:W-:Y:S08]  /*183e0*/  HMMA.16816.F32 R16, R76.reuse, R4, R16 ;  /* 0x000000044c10723c */ /* 0x048ff00000001810 */
[C---:B------:R-:W-:Y:S01]  /*183f0*/  HMMA.16816.F32 R68, R76.reuse, R6, R68 ;  /* 0x000000064c44723c */ /* 0x040fe20000001844 */
[----:B------:R-:W3:Y:S07]  /*18400*/  LDSM.16.M88.4 R4, [R60+0x2000] ;  /* 0x002000003c04783b */ /* 0x000eee0000000200 */
[C---:B------:R-:W-:Y:S08]  /*18410*/  HMMA.16816.F32 R64, R76.reuse, R20, R64 ;  /* 0x000000144c40723c */ /* 0x040ff00000001840 */
[----:B------:R-:W-:Y:S01]  /*18420*/  HMMA.16816.F32 R56, R76, R22, R56 ;  /* 0x000000164c38723c */ /* 0x000fe20000001838 */
[----:B------:R-:W3:Y:S07]  /*18430*/  LDSM.16.M88.4 R20, [R2+0xa800] ;  /* 0x00a800000214783b */ /* 0x000eee0000000200 */
[C---:B----4-:R-:W-:Y:S08]  /*18440*/  HMMA.16816.F32 R16, R28.reuse, R12, R16 ;  /* 0x0000000c1c10723c */ /* 0x050ff00000001810 */
[----:B------:R-:W-:Y:S01]  /*18450*/  HMMA.16816.F32 R68, R28, R14, R68 ;  /* 0x0000000e1c44723c */ /* 0x000fe20000001844 */
[----:B------:R-:W4:Y:S07]  /*18460*/  LDSM.16.M88.4 R12, [R2+0xb000] ;  /* 0x00b00000020c783b */ /* 0x000f2e0000000200 */
[C---:B------:R-:W-:Y:S08]  /*18470*/  HMMA.16816.F32 R52, R76.reuse, R84, R52 ;  /* 0x000000544c34723c */ /* 0x040ff00000001834 */
[C---:B------:R-:W-:Y:S01]  /*18480*/  HMMA.16816.F32 R48, R76.reuse, R86, R48 ;  /* 0x000000564c30723c */ /* 0x040fe20000001830 */
[----:B------:R-:W-:Y:S07]  /*18490*/  LDSM.16.M88.4 R84, [R93+0x4000] ;  /* 0x004000005d54783b */ /* 0x000fee0000000200 */
[C---:B-----5:R-:W-:Y:S08]  /*184a0*/  HMMA.16816.F32 R44, R76.reuse, R80, R44 ;  /* 0x000000504c2c723c */ /* 0x060ff0000000182c */
[----:B------:R-:W-:Y:S01]  /*184b0*/  HMMA.16816.F32 R40, R76, R82, R40 ;  /* 0x000000524c28723c */ /* 0x000fe20000001828 */
[----:B------:R-:W5:Y:S04]  /*184c0*/  LDSM.16.M88.4 R76, [R2+0xb800] ;  /* 0x00b80000024c783b */ /* 0x000f680000000200 */
[----:B------:R-:W-:Y:S03]  /*184d0*/  LDSM.16.M88.4 R80, [R61+0xb000] ;  /* 0x00b000003d50783b */ /* 0x000fe60000000200 */
        /* <DEDUP_REMOVED lines=8> */
[----:B------:R-:W-:Y:S04]  /*18560*/  LDSM.16.M88.4 R32, [R63+0xb000] ;  /* 0x00b000003f20783b */ /* 0x000fe80000000200 */
[----:B------:R-:W-:Y:S03]  /*18570*/  LDSM.16.M88.4 R28, [R63+0xb800] ;  /* 0x00b800003f1c783b */ /* 0x000fe60000000200 */
[C---:B---3--:R-:W-:Y:S08]  /*18580*/  HMMA.16816.F32 R16, R4.reuse, R24, R16 ;  /* 0x000000180410723c */ /* 0x048ff00000001810 */
[C---:B------:R-:W-:Y:S01]  /*18590*/  HMMA.16816.F32 R68, R4.reuse, R26, R68 ;  /* 0x0000001a0444723c */ /* 0x040fe20000001844 */
[----:B------:R-:W1:Y:S07]  /*185a0*/  LDSM.16.M88.4 R24, [R93+0x2000] ;  /* 0x002000005d18783b */ /* 0x000e6e0000000200 */
[C---:B------:R-:W-:Y:S08]  /*185b0*/  HMMA.16816.F32 R64, R4.reuse, R20, R64 ;  /* 0x000000140440723c */ /* 0x040ff00000001840 */
[C---:B------:R-:W-:Y:S01]  /*185c0*/  HMMA.16816.F32 R56, R4.reuse, R22, R56 ;  /* 0x000000160438723c */ /* 0x040fe20000001838 */
[----:B------:R-:W-:Y:S07]  /*185d0*/  LDSM.16.M88.4 R20, [R92+0x2000] ;  /* 0x002000005c14783b */ /* 0x000fee0000000200 */
[C---:B----4-:R-:W-:Y:S08]  /*185e0*/  HMMA.16816.F32 R52, R4.reuse, R12, R52 ;  /* 0x0000000c0434723c */ /* 0x050ff00000001834 */
[C---:B------:R-:W-:Y:S01]  /*185f0*/  HMMA.16816.F32 R48, R4.reuse, R14, R48 ;  /* 0x0000000e0430723c */ /* 0x040fe20000001830 */
[----:B------:R-:W2:Y:S07]  /*18600*/  LDSM.16.M88.4 R12, [R61+0xa000] ;  /* 0x00a000003d0c783b */ /* 0x000eae0000000200 */
[C---:B-----5:R-:W-:Y:S08]  /*18610*/  HMMA.16816.F32 R44, R4.reuse, R76, R44 ;  /* 0x0000004c042c723c */ /* 0x060ff0000000182c */
        /* <DEDUP_REMOVED lines=59> */
[----:B------:R-:W-:Y:S04]  /*189d0*/  LDSM.16.M88.4 R80, [R93+0x6000] ;  /* 0x006000005d50783b */ /* 0x000fe80000000200 */
[----:B------:R-:W-:Y:S03]  /*189e0*/  LDSM.16.M88.4 R92, [R92+0x6000] ;  /* 0x006000005c5c783b */ /* 0x000fe60000000200 */
        /* <DEDUP_REMOVED lines=12> */
[----:B------:R-:W-:Y:S07]  /*18ab0*/  LDSM.16.M88.4 R28, [R60+0x6000] ;  /* 0x006000003c1c783b */ /* 0x000fee0000000200 */
        /* <DEDUP_REMOVED lines=62> */
.L_x_4022:
        /* <DEDUP_REMOVED lines=62> */
.L_x_4023:
[----:B------:R-:W1:Y:S01]  /*19280*/  LDCU UR9, c[0x0][0x440] ;  /* 0x00008800ff0977ac */ /* 0x000e620008000800 */
[----:B------:R-:W-:Y:S02]  /*19290*/  IMAD.U32 R0, RZ, RZ, UR27 ;  /* 0x0000001bff007e24 */ /* 0x000fe4000f8e00ff */
[----:B------:R-:W-:Y:S01]  /*192a0*/  IMAD.U32 R2, RZ, RZ, UR26 ;  /* 0x0000001aff027e24 */ /* 0x000fe2000f8e00ff */
[----:B------:R-:W2:Y:S02]  /*192b0*/  LDCU UR4, c[0x0][0x3bc] ;  /* 0x00007780ff0477ac */ /* 0x000ea40008000800 */
[----:B------:R-:W-:Y:S01]  /*192c0*/  LEA R4, P1, R0, R226, 0x1 ;  /* 0x000000e200047211 */ /* 0x000fe200078208ff */
[----:B------:R-:W-:-:S03]  /*192d0*/  USHF.L.U32 UR10, UR14, 0x5, URZ ;  /* 0x000000050e0a7899 */ /* 0x000fc600080006ff */
[----:B------:R-:W-:-:S03]  /*192e0*/  LEA.HI.X R5, R0, R227, R2, 0x1, P1 ;  /* 0x000000e300057211 */ /* 0x000fc600008f0c02 */
        /* <DEDUP_REMOVED lines=92> */
.L_x_4021:
[----:B------:R-:W2:Y:S01]  /*198b0*/  S2R R220, SR_TID.X ;  /* 0x0000000000dc7919 */ /* 0x000ea20000002100 */
[----:B------:R-:W-:Y:S01]  /*198c0*/  LOP3.LUT R165, R218, 0x1f0, RZ, 0xc0, !PT ;  /* 0x000001f0daa57812 */ /* 0x000fe200078ec0ff */
[----:B------:R-:W-:Y:S01]  /*198d0*/  UIADD3 UR30, UPT, UPT, UR30, -0x40, URZ ;  /* 0xffffffc01e1e7890 */ /* 0x000fe2000fffe0ff */
[----:B------:R-:W-:Y:S01]  /*198e0*/  LOP3.LUT R221, R3, 0x200, R62, 0xf8, !PT ;  /* 0x0000020003dd7812 */ /* 0x000fe200078ef83e */
[----:B------:R-:W1:Y:S01]  /*198f0*/  S2R R0, SR_CTAID.X ;  /* 0x0000000000007919 */ /* 0x000e620000002500 */
[----:B------:R-:W3:Y:S02]  /*19900*/  LDCU UR4, c[0x0][0x45c] ;  /* 0x00008b80ff0477ac */ /* 0x000ee40008000800 */
[----:B------:R-:W-:Y:S01]  /*19910*/  LEA R221, R221, UR8, 0x1 ;  /* 0x00000008dddd7c11 */ /* 0x000fe2000f8e08ff */
[----:B------:R-:W-:-:S04]  /*19920*/  IMAD.U32 R9, RZ, RZ, UR30 ;  /* 0x0000001eff097e24 */ /* 0x000fc8000f8e00ff */
[----:B------:R-:W-:Y:S01]  /*19930*/  IMAD.IADD R201, R8, 0x1, R221 ;  /* 0x0000000108c97824 */ /* 0x000fe200078e02dd */
[----:B------:R-:W-:Y:S01]  /*19940*/  LDSM.16.MT88.4 R156, [R221+0x10000] ;  /* 0x01000000dd9c783b */ /* 0x000fe20000004200 */
[----:B------:R-:W-:-:S03]  /*19950*/  VIADD R200, R221, 0x10040 ;  /* 0x00010040ddc87836 */ /* 0x000fc60000000000 */
[----:B------:R-:W-:Y:S04]  /*19960*/  LDSM.16.MT88.4 R72, [R201+0x12000] ;  /* 0x01200000c948783b */ /* 0x000fe80000004200 */
[----:B------:R-:W-:Y:S04]  /*19970*/  LDSM.16.MT88.4 R104, [R201+0x14000] ;  /* 0x01400000c968783b */ /* 0x000fe80000004200 */
[----:B------:R-:W-:Y:S04]  /*19980*/  LDSM.16.MT88.4 R136, [R201+0x16000] ;  /* 0x01600000c988783b */ /* 0x000fe80000004200 */
[----:B------:R-:W-:Y:S01]  /*19990*/  LDSM.16.MT88.4 R96, [R221+0x14000] ;  /* 0x01400000dd60783b */ /* 0x000fe20000004200 */
[----:B--2---:R-:W-:Y:S01]  /*199a0*/  SHF.R.U32.HI R2, RZ, 0x2, R220 ;  /* 0x00000002ff027819 */ /* 0x004fe200000116dc */
[----:B------:R-:W-:-:S02]  /*199b0*/  IMAD.SHL.U32 R166, R220, 0x2, RZ ;  /* 0x00000002dca67824 */ /* 0x000fc400078e00ff */
[----:B------:R-:W-:Y:S01]  /*199c0*/  LDSM.16.MT88.4 R128, [R221+0x16000] ;  /* 0x01600000dd80783b */ /* 0x000fe20000004200 */
[----:B-1----:R-:W-:Y:S01]  /*199d0*/  IMAD R5, R0, 0x40, R165 ;  /* 0x0000004000057824 */ /* 0x002fe200078e02a5 */
[----:B------:R-:W-:Y:S02]  /*199e0*/  LOP3.LUT R2, R2, 0x7, RZ, 0xc0, !PT ;  /* 0x0000000702027812 */ /* 0x000fe400078ec0ff */
[----:B------:R-:W-:Y:S01]  /*199f0*/  LDSM.16.MT88.4 R180, [R201+0x16800] ;  /* 0x01680000c9b4783b */ /* 0x000fe20000004200 */
[----:B------:R-:W-:Y:S02]  /*19a00*/  LOP3.LUT R166, R166, 0x6, RZ, 0xc0, !PT ;  /* 0x00000006a6a67812 */ /* 0x000fe400078ec0ff */
[----:B------:R-:W-:Y:S01]  /*19a10*/  IADD3 R4, PT, PT, R5, -UR22, R2 ;  /* 0x8000001605047c10 */ /* 0x000fe2000fffe002 */
[----:B------:R-:W-:Y:S01]  /*19a20*/  LDSM.16.MT88.4 R176, [R221+0x10800] ;  /* 0x01080000ddb0783b */ /* 0x000fe20000004200 */
[C-C-:B------:R-:W-:Y:S02]  /*19a30*/  LOP3.LUT R21, R9.reuse, 0x11, R166.reuse, 0xfe, !PT ;  /* 0x0000001109157812 */ /* 0x140fe400078efea6 */
[C-C-:B------:R-:W-:Y:S01]  /*19a40*/  LOP3.LUT R35, R9.reuse, 0x9, R166.reuse, 0xfe, !PT ;  /* 0x0000000909237812 */ /* 0x140fe200078efea6 */
[----:B------:R-:W-:Y:S01]  /*19a50*/  VIADD R4, R4, UR21 ;  /* 0x0000001504047c36 */ /* 0x000fe20008000000 */
[----:B------:R-:W-:-:S02]  /*19a60*/  LOP3.LUT R39, R9, 0x18, R166, 0xfe, !PT ;  /* 0x0000001809277812 */ /* 0x000fc400078efea6 */
[----:B------:R-:W-:Y:S01]  /*19a70*/  LOP3.LUT R25, R166, UR30, RZ, 0xfc, !PT ;  /* 0x0000001ea6197c12 */ /* 0x000fe2000f8efcff */
[C---:B------:R-:W-:Y:S01]  /*19a80*/  IMAD.IADD R6, R4.reuse, 0x1, -R21 ;  /* 0x0000000104067824 */ /* 0x040fe200078e0a15 */
[C-C-:B------:R-:W-:Y:S01]  /*19a90*/  LOP3.LUT R5, R9.reuse, 0x1, R166.reuse, 0xfe, !PT ;  /* 0x0000000109057812 */ /* 0x140fe200078efea6 */
[C---:B------:R-:W-:Y:S01]  /*19aa0*/  IMAD.IADD R10, R4.reuse, 0x1, -R35 ;  /* 0x00000001040a7824 */ /* 0x040fe200078e0a23 */
[----:B------:R-:W-:Y:S01]  /*19ab0*/  LOP3.LUT R13, R9, 0x21, R166, 0xfe, !PT ;  /* 0x00000021090d7812 */ /* 0x000fe200078efea6 */
[C---:B------:R-:W-:Y:S01]  /*19ac0*/  IMAD.IADD R41, R4.reuse, 0x1, -R39 ;  /* 0x0000000104297824 */ /* 0x040fe200078e0a27 */
[----:B------:R-:W-:Y:S01]  /*19ad0*/  IABS R6, R6 ;  /* 0x0000000600067213 */ /* 0x000fe20000000000 */
[C---:B------:R-:W-:Y:S01]  /*19ae0*/  IMAD.IADD R7, R4.reuse, 0x1, -R25 ;  /* 0x0000000104077824 */ /* 0x040fe200078e0a19 */
[----:B------:R-:W-:Y:S01]  /*19af0*/  IABS R10, R10 ;  /* 0x0000000a000a7213 */ /* 0x000fe20000000000 */
[----:B------:R-:W-:Y:S01]  /*19b00*/  IMAD.IADD R12, R4, 0x1, -R5 ;  /* 0x00000001040c7824 */ /* 0x000fe200078e0a05 */
[----:B------:R-:W-:-:S02]  /*19b10*/  I2FP.F32.S32 R6, R6 ;  /* 0x0000000600067245 */ /* 0x000fc40000201400 */
[----:B------:R-:W-:Y:S02]  /*19b20*/  I2FP.F32.S32 R10, R10 ;  /* 0x0000000a000a7245 */ /* 0x000fe40000201400 */
[----:B------:R-:W-:Y:S01]  /*19b30*/  LOP3.LUT R15, R9, 0x20, R166, 0xfe, !PT ;  /* 0x00000020090f7812 */ /* 0x000fe200078efea6 */
[----:B------:R-:W-:Y:S01]  /*19b40*/  FFMA.FTZ R11, R6, -UR5, R65 ;  /* 0x80000005060b7c23 */ /* 0x000fe20008010041 */
[----:B------:R-:W-:Y:S02]  /*19b50*/  VIADD R6, R4, 0x8 ;  /* 0x0000000804067836 */ /* 0x000fe40000000000 */
[----:B------:R-:W-:Y:S01]  /*19b60*/  FFMA.FTZ R29, R10, -UR5, R69 ;  /* 0x800000050a1d7c23 */ /* 0x000fe20008010045 */
[----:B------:R-:W-:Y:S01]  /*19b70*/  ISETP.GE.AND P1, PT, R25, UR21, PT ;  /* 0x0000001519007c0c */ /* 0x000fe2000bf26270 */
[----:B------:R-:W-:Y:S01]  /*19b80*/  IMAD.IADD R10, R4, 0x1, -R13 ;  /* 0x00000001040a7824 */ /* 0x000fe200078e0a0d */
[----:B------:R-:W-:Y:S01]  /*19b90*/  IABS R41, R41 ;  /* 0x0000002900297213 */ /* 0x000fe20000000000 */
[----:B------:R-:W-:Y:S01]  /*19ba0*/  IMAD.IADD R25, R6, 0x1, -R25 ;  /* 0x0000000106197824 */ /* 0x000fe200078e0a19 */
[----:B------:R-:W-:Y:S01]  /*19bb0*/  IABS R7, R7 ;  /* 0x0000000700077213 */ /* 0x000fe20000000000 */
[----:B------:R-:W-:Y:S01]  /*19bc0*/  IMAD.IADD R33, R4, 0x1, -R15 ;  /* 0x0000000104217824 */ /* 0x000fe200078e0a0f */
[----:B------:R-:W-:-:S02]  /*19bd0*/  I2FP.F32.S32 R41, R41 ;  /* 0x0000002900297245 */ /* 0x000fc40000201400 */
[----:B------:R-:W-:Y:S02]  /*19be0*/  IABS R12, R12 ;  /* 0x0000000c000c7213 */ /* 0x000fe40000000000 */
[----:B------:R-:W-:Y:S01]  /*19bf0*/  IABS R10, R10 ;  /* 0x0000000a000a7213 */ /* 0x000fe20000000000 */
[----:B------:R-:W-:Y:S01]  /*19c00*/  FFMA.FTZ R56, R41, -UR5, R56 ;  /* 0x8000000529387c23 */ /* 0x000fe20008010038 */
[----:B------:R-:W-:Y:S02]  /*19c10*/  IABS R25, R25 ;  /* 0x0000001900197213 */ /* 0x000fe40000000000 */
[----:B------:R-:W-:Y:S02]  /*19c20*/  I2FP.F32.S32 R7, R7 ;  /* 0x0000000700077245 */ /* 0x000fe40000201400 */
[----:B------:R-:W-:Y:S02]  /*19c30*/  I2FP.F32.S32 R12, R12 ;  /* 0x0000000c000c7245 */ /* 0x000fe40000201400 */
[----:B------:R-:W-:Y:S01]  /*19c40*/  IABS R33, R33 ;  /* 0x0000002100217213 */ /* 0x000fe20000000000 */
[C---:B------:R-:W-:Y:S01]  /*19c50*/  FFMA.FTZ R16, R7.reuse, -UR5, R16 ;  /* 0x8000000507107c23 */ /* 0x040fe20008010010 */
[----:B------:R-:W-:Y:S01]  /*19c60*/  I2FP.F32.S32 R10, R10 ;  /* 0x0000000a000a7245 */ /* 0x000fe20000201400 */
[----:B------:R-:W-:Y:S01]  /*19c70*/  FFMA.FTZ R17, R12, -UR5, R17 ;  /* 0x800000050c117c23 */ /* 0x000fe20008010011 */
[----:B------:R-:W-:Y:S01]  /*19c80*/  I2FP.F32.S32 R25, R25 ;  /* 0x0000001900197245 */ /* 0x000fe20000201400 */
[----:B------:R-:W-:Y:S01]  /*19c90*/  FFMA.FTZ R7, R7, -UR5, R70 ;  /* 0x8000000507077c23 */ /* 0x000fe20008010046 */
[C-C-:B------:R-:W-:Y:S01]  /*19ca0*/  LOP3.LUT R37, R9.reuse, 0x19, R166.reuse, 0xfe, !PT ;  /* 0x0000001909257812 */ /* 0x140fe200078efea6 */
[----:B------:R-:W-:Y:S01]  /*19cb0*/  FFMA.FTZ R53, R10, -UR5, R53 ;  /* 0x800000050a357c23 */ /* 0x000fe20008010035 */
[----:B------:R-:W-:Y:S01]  /*19cc0*/  LOP3.LUT R41, R9, 0x28, R166, 0xfe, !PT ;  /* 0x0000002809297812 */ /* 0x000fe200078efea6 */
[----:B------:R-:W-:Y:S01]  /*19cd0*/  FFMA.FTZ R25, R25, -UR5, R18 ;  /* 0x8000000519197c23 */ /* 0x000fe20008010012 */
[C-C-:B------:R-:W-:Y:S01]  /*19ce0*/  LOP3.LUT R31, R9.reuse, 0x8, R166.reuse, 0xfe, !PT ;  /* 0x00000008091f7812 */ /* 0x140fe200078efea6 */
[C---:B------:R-:W-:Y:S01]  /*19cf0*/  IMAD.IADD R12, R4.reuse, 0x1, -R37 ;  /* 0x00000001040c7824 */ /* 0x040fe200078e0a25 */
[----:B------:R-:W-:Y:S01]  /*19d00*/  I2FP.F32.S32 R33, R33 ;  /* 0x0000002100217245 */ /* 0x000fe20000201400 */
[----:B------:R-:W-:Y:S01]  /*19d10*/  IMAD.IADD R10, R4, 0x1, -R41 ;  /* 0x00000001040a7824 */ /* 0x000fe200078e0a29 */
[----:B------:R-:W-:-:S02]  /*19d20*/  LOP3.LUT R27, R9, 0x10, R166, 0xfe, !PT ;  /* 0x00000010091b7812 */ /* 0x000fc400078efea6 */
[----:B------:R-:W-:Y:S01]  /*19d30*/  ISETP.GE.AND P4, PT, R31, UR21, PT ;  /* 0x000000151f007c0c */ /* 0x000fe2000bf86270 */
[----:B------:R-:W-:Y:S01]  /*19d40*/  IMAD.IADD R31, R4, 0x1, -R31 ;  /* 0x00000001041f7824 */ /* 0x000fe200078e0a1f */
[----:B------:R-:W-:Y:S01]  /*19d50*/  ISETP.GE.AND P5, PT, R5, UR21, PT ;  /* 0x0000001505007c0c */ /* 0x000fe2000bfa6270 */
[----:B------:R-:W-:Y:S02]  /*19d60*/  IMAD.IADD R5, R6, 0x1, -R5 ;  /* 0x0000000106057824 */ /* 0x000fe400078e0a05 */
[----:B------:R-:W-:Y:S01]  /*19d70*/  FFMA.FTZ R52, R33, -UR5, R52 ;  /* 0x8000000521347c23 */ /* 0x000fe20008010034 */
[--C-:B------:R-:W-:Y:S01]  /*19d80*/  IMAD.IADD R23, R4, 0x1, -R27.reuse ;  /* 0x0000000104177824 */ /* 0x100fe200078e0a1b */
[----:B------:R-:W-:Y:S01]  /*19d90*/  ISETP.GE.AND P2, PT, R27, UR21, PT ;  /* 0x000000151b007c0c */ /* 0x000fe2000bf46270 */
[----:B------:R-:W-:Y:S01]  /*19da0*/  IMAD.IADD R27, R6, 0x1, -R27 ;  /* 0x00000001061b7824 */ /* 0x000fe200078e0a1b */
[----:B------:R-:W-:Y:S02]  /*19db0*/  FSEL R33, R16, -INF , !P1 ;  /* 0xff80000010217808 */ /* 0x000fe40004800000 */
[----:B------:R-:W-:-:S02]  /*19dc0*/  FSEL R25, R25, -INF , !P1 ;  /* 0xff80000019197808 */ /* 0x000fc40004800000 */
[----:B------:R-:W-:Y:S02]  /*19dd0*/  IABS R12, R12 ;  /* 0x0000000c000c7213 */ /* 0x000fe40000000000 */
[----:B------:R-:W-:Y:S01]  /*19de0*/  ISETP.GE.AND P3, PT, R35, UR21, PT ;  /* 0x0000001523007c0c */ /* 0x000fe2000bf66270 */
[C---:B------:R-:W-:Y:S01]  /*19df0*/  IMAD.IADD R35, R6.reuse, 0x1, -R35 ;  /* 0x0000000106237824 */ /* 0x040fe200078e0a23 */
[----:B------:R-:W-:Y:S01]  /*19e00*/  ISETP.GE.AND P1, PT, R21, UR21, PT ;  /* 0x0000001515007c0c */ /* 0x000fe2000bf26270 */
[----:B------:R-:W-:Y:S01]  /*19e10*/  IMAD.IADD R21, R6, 0x1, -R21 ;  /* 0x0000000106157824 */ /* 0x000fe200078e0a15 */
[----:B------:R-:W-:Y:S02]  /*19e20*/  IABS R10, R10 ;  /* 0x0000000a000a7213 */ /* 0x000fe40000000000 */
[----:B------:R-:W-:Y:S02]  /*19e30*/  IABS R31, R31 ;  /* 0x0000001f001f7213 */ /* 0x000fe40000000000 */
[----:B------:R-:W-:-:S02]  /*19e40*/  IABS R5, R5 ;  /* 0x0000000500057213 */ /* 0x000fc40000000000 */
[----:B------:R-:W-:Y:S02]  /*19e50*/  I2FP.F32.S32 R12, R12 ;  /* 0x0000000c000c7245 */ /* 0x000fe40000201400 */
[----:B------:R-:W-:Y:S02]  /*19e60*/  I2FP.F32.S32 R43, R10 ;  /* 0x0000000a002b7245 */ /* 0x000fe40000201400 */
[----:B------:R-:W-:Y:S01]  /*19e70*/  I2FP.F32.S32 R31, R31 ;  /* 0x0000001f001f7245 */ /* 0x000fe20000201400 */
[----:B------:R-:W-:Y:S01]  /*19e80*/  FFMA.FTZ R57, R12, -UR5, R57 ;  /* 0x800000050c397c23 */ /* 0x000fe20008010039 */
[----:B------:R-:W-:Y:S01]  /*19e90*/  IABS R27, R27 ;  /* 0x0000001b001b7213 */ /* 0x000fe20000000000 */
[----:B------:R-:W-:Y:S01]  /*19ea0*/  FFMA.FTZ R48, R43, -UR5, R48 ;  /* 0x800000052b307c23 */ /* 0x000fe20008010030 */
[----:B------:R-:W-:Y:S01]  /*19eb0*/  I2FP.F32.S32 R10, R5 ;  /* 0x00000005000a7245 */ /* 0x000fe20000201400 */
[----:B------:R-:W-:Y:S01]  /*19ec0*/  FFMA.FTZ R31, R31, -UR5, R68 ;  /* 0x800000051f1f7c23 */ /* 0x000fe20008010044 */
[----:B------:R-:W-:-:S02]  /*19ed0*/  IABS R35, R35 ;  /* 0x0000002300237213 */ /* 0x000fc40000000000 */
[----:B------:R-:W-:Y:S01]  /*19ee0*/  IABS R21, R21 ;  /* 0x0000001500157213 */ /* 0x000fe20000000000 */
[----:B------:R-:W-:Y:S01]  /*19ef0*/  FFMA.FTZ R10, R10, -UR5, R19 ;  /* 0x800000050a0a7c23 */ /* 0x000fe20008010013 */
[----:B------:R-:W-:Y:S01]  /*19f00*/  I2FP.F32.S32 R27, R27 ;  /* 0x0000001b001b7245 */ /* 0x000fe20000201400 */
[----:B------:R-:W-:Y:S01]  /*19f10*/  IMAD.IADD R19, R6, 0x1, -R41 ;  /* 0x0000000106137824 */ /* 0x000fe200078e0a29 */
[----:B------:R-:W-:Y:S02]  /*19f20*/  I2FP.F32.S32 R14, R35 ;  /* 0x00000023000e7245 */ /* 0x000fe40000201400 */
[----:B------:R-:W-:Y:S01]  /*19f30*/  I2FP.F32.S32 R12, R21 ;  /* 0x00000015000c7245 */ /* 0x000fe20000201400 */
[----:B------:R-:W-:Y:S01]  /*19f40*/  FFMA.FTZ R66, R27, -UR5, R66 ;  /* 0x800000051b427c23 */ /* 0x000fe20008010042 */
[----:B------:R-:W-:Y:S01]  /*19f50*/  FSEL R35, R17, -INF , !P5 ;  /* 0xff80000011237808 */ /* 0x000fe20006800000 */
[----:B------:R-:W-:Y:S01]  /*19f60*/  FFMA.FTZ R5, R14, -UR5, R71 ;  /* 0x800000050e057c23 */ /* 0x000fe20008010047 */
[----:B------:R-:W-:Y:S01]  /*19f70*/  FSEL R27, R10, -INF , !P5 ;  /* 0xff8000000a1b7808 */ /* 0x000fe20006800000 */
[----:B------:R-:W-:Y:S01]  /*19f80*/  FFMA.FTZ R21, R12, -UR5, R67 ;  /* 0x800000050c157c23 */ /* 0x000fe20008010043 */
[----:B------:R-:W-:Y:S01]  /*19f90*/  FSEL R31, R31, -INF , !P4 ;  /* 0xff8000001f1f7808 */ /* 0x000fe20006000000 */
[C---:B------:R-:W-:Y:S01]  /*19fa0*/  IMAD.IADD R12, R6.reuse, 0x1, -R37 ;  /* 0x00000001060c7824 */ /* 0x040fe200078e0a25 */
[----:B------:R-:W-:Y:S01]  /*19fb0*/  FSEL R7, R7, -INF , !P4 ;  /* 0xff80000007077808 */ /* 0x000fe20006000000 */
[C---:B------:R-:W-:Y:S01]  /*19fc0*/  IMAD.IADD R10, R6.reuse, 0x1, -R13 ;  /* 0x00000001060a7824 */ /* 0x040fe200078e0a0d */
[----:B------:R-:W-:Y:S01]  /*19fd0*/  ISETP.GE.AND P5, PT, R39, UR21, PT ;  /* 0x0000001527007c0c */ /* 0x000fe2000bfa6270 */
[C---:B------:R-:W-:Y:S01]  /*19fe0*/  IMAD.IADD R39, R6.reuse, 0x1, -R39 ;  /* 0x0000000106277824 */ /* 0x040fe200078e0a27 */
[----:B------:R-:W-:Y:S01]  /*19ff0*/  ISETP.GE.AND P4, PT, R37, UR21, PT ;  /* 0x0000001525007c0c */ /* 0x000fe2000bf86270 */
[----:B------:R-:W-:Y:S01]  /*1a000*/  IMAD.IADD R37, R6, 0x1, -R15 ;  /* 0x0000000106257824 */ /* 0x000fe200078e0a0f */
[----:B------:R-:W-:-:S02]  /*1a010*/  FSEL R29, R29, -INF , !P3 ;  /* 0xff8000001d1d7808 */ /* 0x000fc40005800000 */
[----:B------:R-:W-:Y:S02]  /*1a020*/  FSEL R5, R5, -INF , !P3 ;  /* 0xff80000005057808 */ /* 0x000fe40005800000 */
[----:B------:R-:W-:Y:S02]  /*1a030*/  ISETP.GE.AND P3, PT, R15, UR21, PT ;  /* 0x000000150f007c0c */ /* 0x000fe4000bf66270 */
[----:B------:R-:W-:Y:S02]  /*1a040*/  IABS R15, R39 ;  /* 0x00000027000f7213 */ /* 0x000fe40000000000 */
[----:B------:R-:W-:Y:S02]  /*1a050*/  IABS R37, R37 ;  /* 0x0000002500257213 */ /* 0x000fe40000000000 */
[----:B------:R-:W-:Y:S02]  /*1a060*/  IABS R10, R10 ;  /* 0x0000000a000a7213 */ /* 0x000fe40000000000 */
[----:B------:R-:W-:-:S02]  /*1a070*/  IABS R23, R23 ;  /* 0x0000001700177213 */ /* 0x000fc40000000000 */
[----:B------:R-:W-:Y:S02]  /*1a080*/  I2FP.F32.S32 R15, R15 ;  /* 0x0000000f000f7245 */ /* 0x000fe40000201400 */
[----:B------:R-:W-:Y:S02]  /*1a090*/  I2FP.F32.S32 R37, R37 ;  /* 0x0000002500257245 */ /* 0x000fe40000201400 */
[----:B------:R-:W-:Y:S01]  /*1a0a0*/  LOP3.LUT R43, R9, 0x29, R166, 0xfe, !PT ;  /* 0x00000029092b7812 */ /* 0x000fe200078efea6 */
[----:B------:R-:W-:Y:S01]  /*1a0b0*/  FFMA.FTZ R15, R15, -UR5, R58 ;  /* 0x800000050f0f7c23 */ /* 0x000fe2000801003a */
[----:B------:R-:W-:Y:S01]  /*1a0c0*/  I2FP.F32.S32 R10, R10 ;  /* 0x0000000a000a7245 */ /* 0x000fe20000201400 */
[----:B------:R-:W-:Y:S01]  /*1a0d0*/  FFMA.FTZ R54, R37, -UR5, R54 ;  /* 0x8000000525367c23 */ /* 0x000fe20008010036 */
[----:B------:R-:W-:Y:S01]  /*1a0e0*/  I2FP.F32.S32 R23, R23 ;  /* 0x0000001700177245 */ /* 0x000fe20000201400 */
[----:B------:R-:W-:Y:S01]  /*1a0f0*/  IMAD.IADD R16, R4, 0x1, -R43 ;  /* 0x0000000104107824 */ /* 0x000fe200078e0a2b */
[----:B------:R-:W-:Y:S01]  /*1a100*/  LOP3.LUT R37, R9, 0x38, R166, 0xfe, !PT ;  /* 0x0000003809257812 */ /* 0x000fe200078efea6 */
[----:B------:R-:W-:Y:S01]  /*1a110*/  FFMA.FTZ R223, R10, -UR5, R55 ;  /* 0x800000050adf7c23 */ /* 0x000fe20008010037 */
[----:B------:R-:W-:Y:S01]  /*1a120*/  FSEL R11, R11, -INF , !P1 ;  /* 0xff8000000b0b7808 */ /* 0x000fe20004800000 */
[----:B------:R-:W-:Y:S01]  /*1a130*/  FFMA.FTZ R23, R23, -UR5, R64 ;  /* 0x8000000517177c23 */ /* 0x000fe20008010040 */
[----:B------:R-:W-:Y:S01]  /*1a140*/  FSEL R21, R21, -INF , !P1 ;  /* 0xff80000015157808 */ /* 0x000fe20004800000 */
[----:B------:R-:W-:Y:S01]  /*1a150*/  IMAD.IADD R10, R4, 0x1, -R37 ;  /* 0x00000001040a7824 */ /* 0x000fe200078e0a25 */
[----:B------:R-:W-:-:S02]  /*1a160*/  IABS R12, R12 ;  /* 0x0000000c000c7213 */ /* 0x000fc40000000000 */
[----:B------:R-:W-:Y:S02]  /*1a170*/  ISETP.GE.AND P1, PT, R41, UR21, PT ;  /* 0x0000001529007c0c */ /* 0x000fe4000bf26270 */
[C-C-:B------:R-:W-:Y:S02]  /*1a180*/  LOP3.LUT R41, R9.reuse, 0x30, R166.reuse, 0xfe, !PT ;  /* 0x0000003009297812 */ /* 0x140fe400078efea6 */
[C-C-:B------:R-:W-:Y:S02]  /*1a190*/  LOP3.LUT R39, R9.reuse, 0x31, R166.reuse, 0xfe, !PT ;  /* 0x0000003109277812 */ /* 0x140fe400078efea6 */
[----:B------:R-:W-:Y:S01]  /*1a1a0*/  LOP3.LUT R55, R9, 0x39, R166, 0xfe, !PT ;  /* 0x0000003909377812 */ /* 0x000fe200078efea6 */
[----:B------:R-:W-:Y:S01]  /*1a1b0*/  IMAD.IADD R14, R4, 0x1, -R41 ;  /* 0x00000001040e7824 */ /* 0x000fe200078e0a29 */
[----:B------:R-:W-:Y:S02]  /*1a1c0*/  FSEL R9, R56, -INF , !P5 ;  /* 0xff80000038097808 */ /* 0x000fe40006800000 */
[----:B------:R-:W-:-:S02]  /*1a1d0*/  FSEL R15, R15, -INF , !P5 ;  /* 0xff8000000f0f7808 */ /* 0x000fc40006800000 */
[----:B------:R-:W-:Y:S02]  /*1a1e0*/  IABS R16, R16 ;  /* 0x0000001000107213 */ /* 0x000fe40000000000 */
[----:B------:R-:W-:Y:S02]  /*1a1f0*/  I2FP.F32.S32 R12, R12 ;  /* 0x0000000c000c7245 */ /* 0x000fe40000201400 */
[----:B------:R-:W-:Y:S01]  /*1a200*/  ISETP.GE.AND P5, PT, R43, UR21, PT ;  /* 0x000000152b007c0c */ /* 0x000fe2000bfa6270 */
[----:B------:R-:W-:Y:S01]  /*1a210*/  IMAD.IADD R43, R6, 0x1, -R43 ;  /* 0x00000001062b7824 */ /* 0x000fe200078e0a2b */
[----:B------:R-:W-:Y:S02]  /*1a220*/  FSEL R23, R23, -INF , !P2 ;  /* 0xff80000017177808 */ /* 0x000fe40005000000 */
[----:B------:R-:W-:Y:S02]  /*1a230*/  FSEL R17, R66, -INF , !P2 ;  /* 0xff80000042117808 */ /* 0x000fe40005000000 */
[----:B------:R-:W-:Y:S01]  /*1a240*/  I2FP.F32.S32 R16, R16 ;  /* 0x0000001000107245 */ /* 0x000fe20000201400 */
[----:B------:R-:W-:Y:S01]  /*1a250*/  LDSM.16.MT88.4 R64, [R221+0x12000] ;  /* 0x01200000dd40783b */ /* 0x000fe20000004200 */
[----:B------:R-:W-:Y:S01]  /*1a260*/  ISETP.GE.AND P2, PT, R13, UR21, PT ;  /* 0x000000150d007c0c */ /* 0x000fe2000bf46270 */
[----:B------:R-:W-:Y:S01]  /*1a270*/  FFMA.FTZ R13, R12, -UR5, R59 ;  /* 0x800000050c0d7c23 */ /* 0x000fe2000801003b */
[----:B------:R-:W-:Y:S01]  /*1a280*/  FSEL R241, R52, -INF , !P3 ;  /* 0xff80000034f17808 */ /* 0x000fe20005800000 */
[----:B------:R-:W-:Y:S01]  /*1a290*/  IMAD.IADD R12, R4, 0x1, -R39 ;  /* 0x00000001040c7824 */ /* 0x000fe200078e0a27 */
[----:B------:R-:W-:Y:S01]  /*1a2a0*/  FSEL R225, R54, -INF , !P3 ;  /* 0xff80000036e17808 */ /* 0x000fe20005800000 */
[----:B------:R-:W-:Y:S01]  /*1a2b0*/  FFMA.FTZ R16, R16, -UR5, R49 ;  /* 0x8000000510107c23 */ /* 0x000fe20008010031 */
[----:B------:R-:W-:Y:S01]  /*1a2c0*/  IABS R10, R10 ;  /* 0x0000000a000a7213 */ /* 0x000fe20000000000 */
[----:B------:R-:W-:Y:S01]  /*1a2d0*/  IMAD.IADD R4, R4, 0x1, -R55 ;  /* 0x0000000104047824 */ /* 0x000fe200078e0a37 */
[----:B------:R-:W-:Y:S01]  /*1a2e0*/  ISETP.GE.AND P3, PT, R39, UR21, PT ;  /* 0x0000001527007c0c */ /* 0x000fe2000bf66270 */
[----:B------:R-:W-:Y:S01]  /*1a2f0*/  IMAD.IADD R39, R6, 0x1, -R39 ;  /* 0x0000000106277824 */ /* 0x000fe200078e0a27 */
[----:B------:R-:W-:-:S02]  /*1a300*/  IABS R43, R43 ;  /* 0x0000002b002b7213 */ /* 0x000fc40000000000 */
[----:B------:R-:W-:Y:S02]  /*1a310*/  IABS R19, R19 ;  /* 0x0000001300137213 */ /* 0x000fe40000000000 */
[----:B------:R-:W-:Y:S02]  /*1a320*/  IABS R14, R14 ;  /* 0x0000000e000e7213 */ /* 0x000fe40000000000 */
[----:B------:R-:W-:Y:S02]  /*1a330*/  I2FP.F32.S32 R49, R10 ;  /* 0x0000000a00317245 */ /* 0x000fe40000201400 */
[----:B------:R-:W-:Y:S02]  /*1a340*/  I2FP.F32.S32 R10, R43 ;  /* 0x0000002b000a7245 */ /* 0x000fe40000201400 */
[----:B------:R-:W-:Y:S01]  /*1a350*/  I2FP.F32.S32 R19, R19 ;  /* 0x0000001300137245 */ /* 0x000fe20000201400 */
[----:B------:R-:W-:Y:S01]  /*1a360*/  FFMA.FTZ R49, R49, -UR5, R84 ;  /* 0x8000000531317c23 */ /* 0x000fe20008010054 */
[----:B------:R-:W-:Y:S01]  /*1a370*/  FSEL R239, R53, -INF , !P2 ;  /* 0xff80000035ef7808 */ /* 0x000fe20005000000 */
[----:B------:R-:W-:Y:S01]  /*1a380*/  FFMA.FTZ R51, R10, -UR5, R51 ;  /* 0x800000050a337c23 */ /* 0x000fe20008010033 */
[----:B------:R-:W-:Y:S01]  /*1a390*/  IABS R39, R39 ;  /* 0x0000002700277213 */ /* 0x000fe20000000000 */
[----:B------:R-:W-:Y:S01]  /*1a3a0*/  FFMA.FTZ R50, R19, -UR5, R50 ;  /* 0x8000000513327c23 */ /* 0x000fe20008010032 */
[----:B------:R-:W-:-:S02]  /*1a3b0*/  I2FP.F32.S32 R53, R14 ;  /* 0x0000000e00357245 */ /* 0x000fc40000201400 */
[----:B------:R-:W-:Y:S02]  /*1a3c0*/  FMNMX3.FTZ R14, R33, R35, R31, !PT ;  /* 0x00000023210e7276 */ /* 0x000fe4000781001f */
[----:B------:R-:W-:Y:S01]  /*1a3d0*/  I2FP.F32.S32 R10, R39 ;  /* 0x00000027000a7245 */ /* 0x000fe20000201400 */
[----:B------:R-:W-:Y:S01]  /*1a3e0*/  FFMA.FTZ R44, R53, -UR5, R44 ;  /* 0x80000005352c7c23 */ /* 0x000fe2000801002c */
[----:B------:R-:W-:Y:S02]  /*1a3f0*/  FSEL R19, R57, -INF , !P4 ;  /* 0xff80000039137808 */ /* 0x000fe40006000000 */
[----:B------:R-:W-:Y:S01]  /*1a400*/  FSEL R13, R13, -INF , !P4 ;  /* 0xff8000000d0d7808 */ /* 0x000fe20006000000 */
[----:B------:R-:W-:Y:S01]  /*1a410*/  FFMA.FTZ R47, R10, -UR5, R47 ;  /* 0x800000050a2f7c23 */ /* 0x000fe2000801002f */
[----:B------:R-:W-:Y:S02]  /*1a420*/  FMNMX3.FTZ R14, R14, R29, R23, !PT ;  /* 0x0000001d0e0e7276 */ /* 0x000fe40007810017 */
[----:B------:R-:W-:Y:S01]  /*1a430*/  ISETP.GE.AND P4, PT, R41, UR21, PT ;  /* 0x0000001529007c0c */ /* 0x000fe2000bf86270 */
[----:B------:R-:W-:Y:S01]  /*1a440*/  IMAD.IADD R41, R6, 0x1, -R41 ;  /* 0x0000000106297824 */ /* 0x000fe200078e0a29 */
[----:B------:R-:W-:-:S02]  /*1a450*/  IABS R4, R4 ;  /* 0x0000000400047213 */ /* 0x000fc40000000000 */
[----:B------:R-:W-:Y:S02]  /*1a460*/  IABS R12, R12 ;  /* 0x0000000c000c7213 */ /* 0x000fe40000000000 */
[----:B------:R-:W-:Y:S02]  /*1a470*/  FSEL R223, R223, -INF , !P2 ;  /* 0xff800000dfdf7808 */ /* 0x000fe40005000000 */
[----:B------:R-:W-:Y:S02]  /*1a480*/  FMNMX3.FTZ R10, R14, R11, R9, !PT ;  /* 0x0000000b0e0a7276 */ /* 0x000fe40007810009 */
[----:B------:R-:W-:Y:S01]  /*1a490*/  ISETP.GE.AND P2, PT, R37, UR21, PT ;  /* 0x0000001525007c0c */ /* 0x000fe2000bf46270 */
[C---:B------:R-:W-:Y:S01]  /*1a4a0*/  IMAD.IADD R37, R6.reuse, 0x1, -R37 ;  /* 0x0000000106257824 */ /* 0x040fe200078e0a25 */
[----:B------:R-:W-:Y:S01]  /*1a4b0*/  FMNMX3.FTZ R14, R25, R27, R7, !PT ;  /* 0x0000001b190e7276 */ /* 0x000fe20007810007 */
[----:B------:R-:W-:Y:S01]  /*1a4c0*/  IMAD.IADD R6, R6, 0x1, -R55 ;  /* 0x0000000106067824 */ /* 0x000fe200078e0a37 */
[----:B------:R-:W-:-:S02]  /*1a4d0*/  I2FP.F32.S32 R4, R4 ;  /* 0x0000000400047245 */ /* 0x000fc40000201400 */
[----:B------:R-:W-:Y:S02]  /*1a4e0*/  I2FP.F32.S32 R12, R12 ;  /* 0x0000000c000c7245 */ /* 0x000fe40000201400 */
[----:B------:R-:W-:Y:S01]  /*1a4f0*/  IABS R41, R41 ;  /* 0x0000002900297213 */ /* 0x000fe20000000000 */
[----:B------:R-:W-:Y:S01]  /*1a500*/  FFMA.FTZ R4, R4, -UR5, R85 ;  /* 0x8000000504047c23 */ /* 0x000fe20008010055 */
[----:B------:R-:W-:Y:S01]  /*1a510*/  FMNMX3.FTZ R14, R14, R5, R17, !PT ;  /* 0x000000050e0e7276 */ /* 0x000fe20007810011 */
[----:B------:R-:W-:Y:S01]  /*1a520*/  FFMA.FTZ R12, R12, -UR5, R45 ;  /* 0x800000050c0c7c23 */ /* 0x000fe2000801002d */
[----:B------:R-:W-:Y:S02]  /*1a530*/  FSEL R237, R48, -INF , !P1 ;  /* 0xff80000030ed7808 */ /* 0x000fe40004800000 */
[----:B------:R-:W-:Y:S02]  /*1a540*/  FMNMX3.FTZ R10, R10, R19, R241, !PT ;  /* 0x000000130a0a7276 */ /* 0x000fe400078100f1 */
[----:B------:R-:W-:-:S02]  /*1a550*/  FSEL R207, R50, -INF , !P1 ;  /* 0xff80000032cf7808 */ /* 0x000fc40004800000 */
[----:B------:R-:W-:Y:S02]  /*1a560*/  IABS R37, R37 ;  /* 0x0000002500257213 */ /* 0x000fe40000000000 */
[----:B------:R-:W-:Y:S02]  /*1a570*/  I2FP.F32.S32 R41, R41 ;  /* 0x0000002900297245 */ /* 0x000fe40000201400 */
[----:B------:R-:W-:Y:S02]  /*1a580*/  ISETP.GE.AND P1, PT, R55, UR21, PT ;  /* 0x0000001537007c0c */ /* 0x000fe4000bf26270 */
[----:B------:R-:W-:Y:S01]  /*1a590*/  FMNMX3.FTZ R14, R14, R21, R15, !PT ;  /* 0x000000150e0e7276 */ /* 0x000fe2000781000f */
[----:B------:R-:W-:Y:S01]  /*1a5a0*/  FFMA.FTZ R46, R41, -UR5, R46 ;  /* 0x80000005292e7c23 */ /* 0x000fe2000801002e */
[----:B------:R-:W-:Y:S01]  /*1a5b0*/  FSEL R235, R16, -INF , !P5 ;  /* 0xff80000010eb7808 */ /* 0x000fe20006800000 */
[----:B------:R-:W-:Y:S01]  /*1a5c0*/  LDSM.16.MT88.4 R40, [R201+0x10000] ;  /* 0x01000000c928783b */ /* 0x000fe20000004200 */
[----:B------:R-:W-:-:S02]  /*1a5d0*/  FSEL R219, R44, -INF , !P4 ;  /* 0xff8000002cdb7808 */ /* 0x000fc40006000000 */
[----:B------:R-:W-:Y:S02]  /*1a5e0*/  FMNMX3.FTZ R10, R10, R239, R237, !PT ;  /* 0x000000ef0a0a7276 */ /* 0x000fe400078100ed */
[----:B------:R-:W-:Y:S02]  /*1a5f0*/  I2FP.F32.S32 R37, R37 ;  /* 0x0000002500257245 */ /* 0x000fe40000201400 */
[----:B------:R-:W-:Y:S02]  /*1a600*/  IABS R6, R6 ;  /* 0x0000000600067213 */ /* 0x000fe40000000000 */
[----:B------:R-:W-:Y:S01]  /*1a610*/  FSEL R210, R4, -INF , !P1 ;  /* 0xff80000004d27808 */ /* 0x000fe20004800000 */
[----:B------:R-:W-:Y:S01]  /*1a620*/  FFMA.FTZ R86, R37, -UR5, R86 ;  /* 0x8000000525567c23 */ /* 0x000fe20008010056 */
[----:B------:R-:W-:Y:S02]  /*1a630*/  FSEL R215, R12, -INF , !P3 ;  /* 0xff8000000cd77808 */ /* 0x000fe40005800000 */
[----:B------:R-:W-:-:S02]  /*1a640*/  FMNMX3.FTZ R4, R14, R13, R225, !PT ;  /* 0x0000000d0e047276 */ /* 0x000fc400078100e1 */
[----:B------:R-:W-:Y:S02]  /*1a650*/  FMNMX3.FTZ R12, R10, R235, R219, !PT ;  /* 0x000000eb0a0c7276 */ /* 0x000fe400078100db */
[----:B------:R-:W-:Y:S02]  /*1a660*/  I2FP.F32.S32 R10, R6 ;  /* 0x00000006000a7245 */ /* 0x000fe40000201400 */
[----:B------:R-:W-:Y:S02]  /*1a670*/  FSEL R211, R49, -INF , !P2 ;  /* 0xff80000031d37808 */ /* 0x000fe40005000000 */
[----:B------:R-:W-:Y:S01]  /*1a680*/  FSEL R213, R51, -INF , !P5 ;  /* 0xff80000033d57808 */ /* 0x000fe20006800000 */
[----:B------:R-:W-:Y:S01]  /*1a690*/  FFMA.FTZ R10, R10, -UR5, R87 ;  /* 0x800000050a0a7c23 */ /* 0x000fe20008010057 */
        /* <DEDUP_REMOVED lines=19> */
[----:B--2---:R-:W-:Y:S01]  /*1a7d0*/  FMNMX.FTZ R3, R37, R4, !PT ;  /* 0x0000000425037209 */ /* 0x004fe20007810000 */
[----:B------:R-:W-:-:S03]  /*1a7e0*/  VIADD R4, R221, 0x10000 ;  /* 0x00010000dd047836 */ /* 0x000fc60000000000 */
[----:B------:R-:W-:Y:S02]  /*1a7f0*/  FSEL R212, R212, RZ, P1 ;  /* 0x000000ffd4d47208 */ /* 0x000fe40000800000 */
[C---:B------:R-:W-:Y:S01]  /*1a800*/  FSETP.NEU.FTZ.AND P1, PT, R3.reuse, -INF , PT ;  /* 0xff8000000300780b */ /* 0x040fe20003f3d000 */
[----:B------:R-:W-:Y:S01]  /*1a810*/  FMUL.FTZ R206, R3, UR4 ;  /* 0x0000000403ce7c20 */ /* 0x000fe20008410000 */
[----:B------:R-:W-:Y:S02]  /*1a820*/  @P0 VIADD R200, R4, 0xffffffc0 ;  /* 0xffffffc004c80836 */ /* 0x000fe40000000000 */
[--C-:B------:R-:W-:Y:S01]  /*1a830*/  FFMA.FTZ R198, R33, UR4, -R212.reuse ;  /* 0x0000000421c67c23 */ /* 0x100fe200080108d4 */
[--C-:B------:R-:W-:Y:S01]  /*1a840*/  FFMA.FTZ R197, R35, UR4, -R212.reuse ;  /* 0x0000000423c57c23 */ /* 0x100fe200080108d4 */
[----:B------:R-:W-:Y:S01]  /*1a850*/  FFMA.FTZ R194, R31, UR4, -R212 ;  /* 0x000000041fc27c23 */ /* 0x000fe200080108d4 */
[----:B------:R-:W-:Y:S01]  /*1a860*/  FSEL R206, R206, RZ, P1 ;  /* 0x000000ffcece7208 */ /* 0x000fe20000800000 */
[----:B------:R-:W-:Y:S01]  /*1a870*/  IMAD.IADD R199, R8, 0x1, R200 ;  /* 0x0000000108c77824 */ /* 0x000fe200078e02c8 */
[----:B------:R-:W1:Y:S01]  /*1a880*/  LDSM.16.MT88.4 R48, [R200] ;  /* 0x00000000c830783b */ /* 0x000e620000004200 */
[----:B------:R-:W-:Y:S01]  /*1a890*/  FFMA.FTZ R193, R29, UR4, -R212 ;  /* 0x000000041dc17c23 */ /* 0x000fe200080108d4 */
[----:B------:R-:W-:Y:S01]  /*1a8a0*/  MUFU.EX2 R198, R198 ;  /* 0x000000c600c67308 */ /* 0x000fe20000000800 */
[--C-:B------:R-:W-:Y:S01]  /*1a8b0*/  FFMA.FTZ R192, R7, UR4, -R206.reuse ;  /* 0x0000000407c07c23 */ /* 0x100fe200080108ce */
[--C-:B------:R-:W-:Y:S01]  /*1a8c0*/  FFMA.FTZ R191, R5, UR4, -R206.reuse ;  /* 0x0000000405bf7c23 */ /* 0x100fe200080108ce */
[----:B------:R-:W2:Y:S01]  /*1a8d0*/  LDSM.16.MT88.4 R56, [R199] ;  /* 0x00000000c738783b */ /* 0x000ea20000004200 */
[--C-:B------:R-:W-:Y:S01]  /*1a8e0*/  FFMA.FTZ R196, R25, UR4, -R206.reuse ;  /* 0x0000000419c47c23 */ /* 0x100fe200080108ce */
[----:B------:R-:W-:Y:S01]  /*1a8f0*/  FFMA.FTZ R195, R27, UR4, -R206 ;  /* 0x000000041bc37c23 */ /* 0x000fe200080108ce */
[----:B------:R-:W3:Y:S01]  /*1a900*/  MUFU.EX2 R197, R197 ;  /* 0x000000c500c57308 */ /* 0x000ee20000000800 */
[----:B------:R-:W4:Y:S01]  /*1a910*/  LDSM.16.MT88.4 R80, [R200+0x2000] ;  /* 0x00200000c850783b */ /* 0x000f220000004200 */
[--C-:B------:R-:W-:Y:S01]  /*1a920*/  FFMA.FTZ R189, R11, UR4, -R212.reuse ;  /* 0x000000040bbd7c23 */ /* 0x100fe200080108d4 */
[--C-:B------:R-:W-:Y:S01]  /*1a930*/  FFMA.FTZ R186, R9, UR4, -R212.reuse ;  /* 0x0000000409ba7c23 */ /* 0x100fe200080108d4 */
[----:B------:R-:W-:Y:S01]  /*1a940*/  MUFU.EX2 R194, R194 ;  /* 0x000000c200c27308 */ /* 0x000fe20000000800 */
[----:B------:R-:W5:Y:S01]  /*1a950*/  LDSM.16.MT88.4 R88, [R199+0x2000] ;  /* 0x00200000c758783b */ /* 0x000f620000004200 */
[--C-:B------:R-:W-:Y:S01]  /*1a960*/  FFMA.FTZ R190, R23, UR4, -R212.reuse ;  /* 0x0000000417be7c23 */ /* 0x100fe200080108d4 */
[----:B------:R-:W-:Y:S01]  /*1a970*/  FFMA.FTZ R185, R19, UR4, -R212 ;  /* 0x0000000413b97c23 */ /* 0x000fe200080108d4 */
        /* <DEDUP_REMOVED lines=10> */
[--C-:B------:R-:W-:Y:S01]  /*1aa20*/  FFMA.FTZ R167, R13, UR4, -R206.reuse ;  /* 0x000000040da77c23 */ /* 0x100fe200080108ce */
[--C-:B------:R-:W-:Y:S01]  /*1aa30*/  FFMA.FTZ R208, R225, UR4, -R206.reuse ;  /* 0x00000004e1d07c23 */ /* 0x100fe200080108ce */
[----:B------:R-:W-:Y:S01]  /*1aa40*/  MUFU.EX2 R192, R192 ;  /* 0x000000c000c07308 */ /* 0x000fe20000000800 */
[----:B------:R-:W5:Y:S01]  /*1aa50*/  LDSM.16.MT88.4 R4, [R199+0x6000] ;  /* 0x00600000c704783b */ /* 0x000f620000004200 */
[----:B------:R-:W-:Y:S01]  /*1aa60*/  F2FP.F16.F32.PACK_AB R150, R193, R194 ;  /* 0x000000c2c196723e */ /* 0x000fe200000000ff */
        /* <DEDUP_REMOVED lines=8> */
[----:B------:R-:W-:Y:S01]  /*1aaf0*/  FFMA.FTZ R205, R205, UR4, -R206 ;  /* 0x00000004cdcd7c23 */ /* 0x000fe200080108ce */
[----:B------:R-:W3:Y:S01]  /*1ab00*/  MUFU.EX2 R189, R189 ;  /* 0x000000bd00bd7308 */ /* 0x000ee20000000800 */
[----:B------:R-:W3:Y:S01]  /*1ab10*/  LDSM.16.MT88.4 R12, [R201+0x14800] ;  /* 0x01480000c90c783b */ /* 0x000ee20000004200 */
[----:B------:R-:W-:Y:S01]  /*1ab20*/  FADD.FTZ R197, R198, R197 ;  /* 0x000000c5c6c57221 */ /* 0x000fe20000010000 */
[----:B------:R-:W-:Y:S01]  /*1ab30*/  FADD.FTZ R195, R196, R195 ;  /* 0x000000c3c4c37221 */ /* 0x000fe20000010000 */
[----:B------:R-:W-:Y:S01]  /*1ab40*/  MUFU.EX2 R186, R186 ;  /* 0x000000ba00ba7308 */ /* 0x000fe20000000800 */
[----:B------:R-:W3:Y:S01]  /*1ab50*/  LDSM.16.MT88.4 R24, [R221+0x14800] ;  /* 0x01480000dd18783b */ /* 0x000ee20000004200 */
        /* <DEDUP_REMOVED lines=10> */
[----:B------:R-:W1:Y:S02]  /*1ac00*/  MUFU.EX2 R187, R187 ;  /* 0x000000bb00bb7308 */ /* 0x000e640000000800 */
[----:B------:R-:W-:Y:S02]  /*1ac10*/  LDSM.16.MT88.4 R32, [R200+0x2800] ;  /* 0x00280000c820783b */ /* 0x000fe40000004200 */
[----:B------:R-:W-:Y:S01]  /*1ac20*/  MUFU.EX2 R184, R184 ;  /* 0x000000b800b87308 */ /* 0x000fe20000000800 */
[C---:B------:R-:W-:Y:S01]  /*1ac30*/  HMMA.16816.F32 R40, R148.reuse, R42, RZ ;  /* 0x0000002a9428723c */ /* 0x040fe200000018ff */
[----:B------:R-:W-:Y:S02]  /*1ac40*/  LDSM.16.MT88.4 R28, [R199+0x2800] ;  /* 0x00280000c71c783b */ /* 0x000fe40000004200 */
[----:B------:R-:W1:Y:S02]  /*1ac50*/  MUFU.EX2 R167, R167 ;  /* 0x000000a700a77308 */ /* 0x000e640000000800 */
[----:B------:R-:W-:Y:S02]  /*1ac60*/  LDSM.16.MT88.4 R20, [R200+0x4800] ;  /* 0x00480000c814783b */ /* 0x000fe40000004200 */
        /* <DEDUP_REMOVED lines=9> */
[C---:B--2---:R-:W-:Y:S08]  /*1ad00*/  HMMA.16816.F32 R52, R148.reuse, R56, RZ ;  /* 0x000000389434723c */ /* 0x044ff000000018ff */
[C---:B------:R-:W-:Y:S08]  /*1ad10*/  HMMA.16816.F32 R60, R148.reuse, R64, RZ ;  /* 0x00000040943c723c */ /* 0x040ff000000018ff */
[C---:B----4-:R-:W-:Y:S08]  /*1ad20*/  HMMA.16816.F32 R76, R148.reuse, R80, RZ ;  /* 0x00000050944c723c */ /* 0x050ff000000018ff */
        /* <DEDUP_REMOVED lines=54> */
[----:B------:R-:W-:Y:S01]  /*1b090*/  HMMA.16816.F32 R136, R4, R182, R136 ;  /* 0x000000b60488723c */ /* 0x000fe20000001888 */
[--C-:B------:R-:W-:Y:S01]  /*1b0a0*/  FFMA.FTZ R183, R237, UR4, -R212.reuse ;  /* 0x00000004edb77c23 */ /* 0x100fe200080108d4 */
[--C-:B------:R-:W-:Y:S01]  /*1b0b0*/  FFMA.FTZ R182, R235, UR4, -R212.reuse ;  /* 0x00000004ebb67c23 */ /* 0x100fe200080108d4 */
[----:B------:R-:W4:Y:S01]  /*1b0c0*/  MUFU.EX2 R180, R180 ;  /* 0x000000b400b47308 */ /* 0x000f220000000800 */
[----:B------:R-:W-:-:S03]  /*1b0d0*/  FFMA.FTZ R237, R210, UR4, -R212 ;  /* 0x00000004d2ed7c23 */ /* 0x000fc600080108d4 */
[----:B------:R-:W-:Y:S01]  /*1b0e0*/  MUFU.EX2 R183, R183 ;  /* 0x000000b700b77308 */ /* 0x000fe20000000800 */
[C---:B-1----:R-:W-:Y:S03]  /*1b0f0*/  HMMA.16816.F32 R140, R4.reuse, R8, R140 ;  /* 0x00000008048c723c */ /* 0x042fe6000000188c */
[----:B------:R-:W1:Y:S04]  /*1b100*/  MUFU.EX2 R182, R182 ;  /* 0x000000b600b67308 */ /* 0x000e680000000800 */
[----:B------:R-:W-:Y:S01]  /*1b110*/  MUFU.EX2 R237, R237 ;  /* 0x000000ed00ed7308 */ /* 0x000fe20000000800 */
        /* <DEDUP_REMOVED lines=22> */
[----:B------:R-:W5:Y:S07]  /*1b280*/  LDSM.16.MT88.4 R12, [R201+0x15000] ;  /* 0x01500000c90c783b */ /* 0x000f6e0000004200 */
[C---:B---3--:R-:W-:Y:S08]  /*1b290*/  HMMA.16816.F32 R152, R4.reuse, R24, R152 ;  /* 0x000000180498723c */ /* 0x048ff00000001898 */
[----:B------:R-:W-:Y:S01]  /*1b2a0*/  HMMA.16816.F32 R148, R4, R26, R148 ;  /* 0x0000001a0494723c */ /* 0x000fe20000001894 */
[----:B----4-:R-:W-:Y:S01]  /*1b2b0*/  F2FP.F16.F32.PACK_AB R4, R180, R181 ;  /* 0x000000b5b404723e */ /* 0x010fe200000000ff */
[----:B------:R-:W-:Y:S01]  /*1b2c0*/  LDSM.16.MT88.4 R24, [R221+0x15000] ;  /* 0x01500000dd18783b */ /* 0x000fe20000004200 */
[----:B-1----:R-:W-:-:S02]  /*1b2d0*/  F2FP.F16.F32.PACK_AB R6, R182, R183 ;  /* 0x000000b7b606723e */ /* 0x002fc400000000ff */
[----:B------:R-:W-:Y:S01]  /*1b2e0*/  F2FP.F16.F32.PACK_AB R5, R207, R208 ;  /* 0x000000d0cf05723e */ /* 0x000fe200000000ff */
[----:B------:R-:W-:Y:S01]  /*1b2f0*/  FADD.FTZ R208, R208, R167 ;  /* 0x000000a7d0d07221 */ /* 0x000fe20000010000 */
[----:B------:R-:W-:-:S03]  /*1b300*/  F2FP.F16.F32.PACK_AB R7, R213, R202 ;  /* 0x000000cad507723e */ /* 0x000fc600000000ff */
[----:B------:R-:W-:-:S04]  /*1b310*/  FADD.FTZ R207, R207, R208 ;  /* 0x000000d0cfcf7221 */ /* 0x000fc80000010000 */
[C---:B--2---:R-:W-:Y:S08]  /*1b320*/  HMMA.16816.F32 R68, R4.reuse, R16, R68 ;  /* 0x000000100444723c */ /* 0x044ff00000001844 */
[C---:B------:R-:W-:Y:S01]  /*1b330*/  HMMA.16816.F32 R72, R4.reuse, R18, R72 ;  /* 0x000000120448723c */ /* 0x040fe20000001848 */
[----:B------:R-:W1:Y:S07]  /*1b340*/  LDSM.16.MT88.4 R16, [R221+0x13000] ;  /* 0x01300000dd10783b */ /* 0x000e6e0000004200 */
[C---:B-----5:R-:W-:Y:S08]  /*1b350*/  HMMA.16816.F32 R132, R4.reuse, R8, R132 ;  /* 0x000000080484723c */ /* 0x060ff00000001884 */
        /* <DEDUP_REMOVED lines=31> */
[C---:B---3--:R-:W-:Y:S03]  /*1b550*/  HMMA.16816.F32 R116, R4.reuse, R12, R116 ;  /* 0x0000000c0474723c */ /* 0x048fe60000001874 */
[----:B------:R-:W3:Y:S04]  /*1b560*/  MUFU.EX2 R177, R177 ;  /* 0x000000b100b17308 */ /* 0x000ee80000000800 */
[----:B------:R-:W2:Y:S01]  /*1b570*/  MUFU.EX2 R206, R206 ;  /* 0x000000ce00ce7308 */ /* 0x000ea20000000800 */
        /* <DEDUP_REMOVED lines=21> */
[----:B---3--:R-:W-:Y:S01]  /*1b6d0*/  F2FP.F16.F32.PACK_AB R4, R177, R176 ;  /* 0x000000b0b104723e */ /* 0x008fe200000000ff */
[----:B------:R-:W-:Y:S01]  /*1b6e0*/  LDSM.16.MT88.4 R24, [R221+0x13800] ;  /* 0x01380000dd18783b */ /* 0x000fe20000004200 */
[----:B------:R-:W-:-:S02]  /*1b6f0*/  F2FP.F16.F32.PACK_AB R6, R237, R178 ;  /* 0x000000b2ed06723e */ /* 0x000fc400000000ff */
[----:B------:R-:W-:Y:S02]  /*1b700*/  F2FP.F16.F32.PACK_AB R5, R204, R179 ;  /* 0x000000b3cc05723e */ /* 0x000fe400000000ff */
[----:B--2---:R-:W-:-:S07]  /*1b710*/  F2FP.F16.F32.PACK_AB R7, R206, R203 ;  /* 0x000000cbce07723e */ /* 0x004fce00000000ff */
        /* <DEDUP_REMOVED lines=58> */
[----:B------:R-:W-:Y:S02]  /*1bac0*/  LEA R0, R0, UR21, 0x6 ;  /* 0x0000001500007c11 */ /* 0x000fe4000f8e30ff */
[----:B------:R-:W-:Y:S01]  /*1bad0*/  IADD3 R232, PT, PT, R221, 0x10000, RZ ;  /* 0x00010000dde87810 */ /* 0x000fe20007ffe0ff */
[----:B------:R-:W2:Y:S01]  /*1bae0*/  LDCU UR4, c[0x0][0x438] ;  /* 0x00008700ff0477ac */ /* 0x000ea20008000800 */
[----:B------:R-:W-:Y:S01]  /*1baf0*/  IADD3 R5, PT, PT, R2, R0, R165 ;  /* 0x0000000002057210 */ /* 0x000fe20007ffe0a5 */
[----:B------:R-:W-:Y:S01]  /*1bb00*/  IMAD.MOV.U32 R2, RZ, RZ, 0x20 ;  /* 0x00000020ff027424 */ /* 0x000fe200078e00ff */
[----:B------:R-:W-:Y:S01]  /*1bb10*/  MOV R0, R3 ;  /* 0x0000000300007202 */ /* 0x000fe20000000f00 */
[----:B------:R-:W-:Y:S01]  /*1bb20*/  UIADD3 UR8, UPT, UPT, UR21, 0x3f, URZ ;  /* 0x0000003f15087890 */ /* 0x000fe2000fffe0ff */
[----:B------:R-:W-:Y:S01]  /*1bb30*/  IADD3 R5, PT, PT, R5, -UR22, -R166 ;  /* 0x8000001605057c10 */ /* 0x000fe2000fffe8a6 */
[----:B------:R-:W-:Y:S01]  /*1bb40*/  UISETP.NE.U32.AND UP2, UPT, UR12, URZ, UPT ;  /* 0x000000ff0c00728c */ /* 0x000fe2000bf45070 */
[----:B------:R-:W-:Y:S01]  /*1bb50*/  SEL R2, R2, 0xffffffe0, !P6 ;  /* 0xffffffe002027807 */ /* 0x000fe20007000000 */
[----:B------:R-:W-:Y:S01]  /*1bb60*/  USHF.R.S32.HI UR25, URZ, 0x1f, UR8 ;  /* 0x0000001fff197899 */ /* 0x000fe20008011408 */
[----:B------:R-:W-:Y:S01]  /*1bb70*/  IMAD.MOV.U32 R165, RZ, RZ, R164 ;  /* 0x000000ffffa57224 */ /* 0x000fe200078e00a4 */
[----:B------:R-:W-:Y:S01]  /*1bb80*/  UMOV UR23, 0x400 ;  /* 0x0000040000177882 */ /* 0x000fe20000000000 */
[----:B------:R-:W-:Y:S01]  /*1bb90*/  UISETP.NE.AND.EX UP2, UPT, UR13, URZ, UPT, UP2 ;  /* 0x000000ff0d00728c */ /* 0x000fe2000bf45320 */
[----:B------:R-:W-:Y:S01]  /*1bba0*/  IMAD.IADD R219, R2, 0x1, R221 ;  /* 0x0000000102db7824 */ /* 0x000fe200078e02dd */
[----:B------:R-:W-:-:S02]  /*1bbb0*/  ULEA.HI UR25, UR25, UR8, URZ, 0x6 ;  /* 0x0000000819197291 */ /* 0x000fc4000f8f30ff */
[----:B-1----:R-:W-:Y:S01]  /*1bbc0*/  UISETP.NE.U32.AND UP1, UPT, UR6, URZ, UPT ;  /* 0x000000ff0600728c */ /* 0x002fe2000bf25070 */
[----:B------:R-:W1:Y:S01]  /*1bbd0*/  S2UR UR8, SR_CgaCtaId ;  /* 0x00000000000879c3 */ /* 0x000e620000008800 */
[----:B------:R-:W-:Y:S02]  /*1bbe0*/  USHF.R.S32.HI UR25, URZ, 0x6, UR25 ;  /* 0x00000006ff197899 */ /* 0x000fe40008011419 */
[----:B------:R-:W-:Y:S02]  /*1bbf0*/  UISETP.NE.AND.EX UP1, UPT, UR7, URZ, UPT, UP1 ;  /* 0x000000ff0700728c */ /* 0x000fe4000bf25310 */
[----:B--2---:R-:W-:Y:S01]  /*1bc00*/  UIADD3 UR7, UPT, UPT, UR4, 0x3f, URZ ;  /* 0x0000003f04077890 */ /* 0x004fe2000fffe0ff */
[----:B------:R-:W2:Y:S03]  /*1bc10*/  LDCU UR17, c[0x0][0x440] ;  /* 0x00008800ff1177ac */ /* 0x000ea60008000800 */
[----:B------:R-:W-:Y:S01]  /*1bc20*/  USHF.R.S32.HI UR6, URZ, 0x1f, UR7 ;  /* 0x0000001fff067899 */ /* 0x000fe20008011407 */
[----:B------:R-:W3:Y:S03]  /*1bc30*/  LDCU UR9, c[0x0][0x3bc] ;  /* 0x00007780ff0977ac */ /* 0x000ee60008000800 */
[----:B------:R-:W-:Y:S01]  /*1bc40*/  ULEA.HI UR6, UR6, UR7, URZ, 0x6 ;  /* 0x0000000706067291 */ /* 0x000fe2000f8f30ff */
[----:B------:R-:W4:Y:S03]  /*1bc50*/  LDCU UR4, c[0x0][0x45c] ;  /* 0x00008b80ff0477ac */ /* 0x000f260008000800 */
[----:B------:R-:W-:Y:S01]  /*1bc60*/  USHF.R.S32.HI UR10, URZ, 0x6, UR6 ;  /* 0x00000006ff0a7899 */ /* 0x000fe20008011406 */
[----:B------:R-:W1:Y:S03]  /*1bc70*/  LDCU UR16, c[0x0][0x3c4] ;  /* 0x00007880ff1077ac */ /* 0x000e660008000800 */
[----:B------:R-:W-:Y:S01]  /*1bc80*/  UISETP.LT.AND UP0, UPT, UR10, UR25, UPT ;  /* 0x000000190a00728c */ /* 0x000fe2000bf01270 */
[----:B------:R-:W1:Y:S03]  /*1bc90*/  LDCU.64 UR18, c[0x0][0x358] ;  /* 0x00006b00ff1277ac */ /* 0x000e660008000a00 */
[----:B------:R-:W-:Y:S01]  /*1bca0*/  USEL UR25, UR10, UR25, UP0 ;  /* 0x000000190a197287 */ /* 0x000fe20008000000 */
[----:B------:R-:W2:Y:S05]  /*1bcb0*/  LDCU.64 UR6, c[0x0][0x3b8] ;  /* 0x00007700ff0677ac */ /* 0x000eaa0008000a00 */
[----:B------:R-:W-:Y:S01]  /*1bcc0*/  IMAD.U32 R234, RZ, RZ, UR25 ;  /* 0x00000019ffea7e24 */ /* 0x000fe2000f8e00ff */
[----:B------:R-:W-:Y:S01]  /*1bcd0*/  USHF.L.U32 UR26, UR25, 0x6, URZ ;  /* 0x00000006191a7899 */ /* 0x000fe200080006ff */
[----:B------:R-:W2:Y:S02]  /*1bce0*/  LDCU.64 UR10, c[0x0][0x3c0] ;  /* 0x00007800ff0a77ac */ /* 0x000ea40008000a00 */
[----:B------:R-:W-:Y:S01]  /*1bcf0*/  IMAD R234, R234, -0x40, R5 ;  /* 0xffffffc0eaea7824 */ /* 0x000fe200078e0205 */
[----:B------:R-:W2:Y:S04]  /*1bd00*/  LDCU.64 UR12, c[0x0][0x3a0] ;  /* 0x00007400ff0c77ac */ /* 0x000ea80008000a00 */
[----:B------:R-:W-:Y:S01]  /*1bd10*/  IADD3 R234, PT, PT, R234, 0x88, RZ ;  /* 0x00000088eaea7810 */ /* 0x000fe20007ffe0ff */
[----:B------:R-:W2:Y:S01]  /*1bd20*/  LDCU.64 UR14, c[0x0][0x3a8] ;  /* 0x00007500ff0e77ac */ /* 0x000ea20008000a00 */
[----:B-1----:R-:W-:-:S02]  /*1bd30*/  ULEA UR8, UR8, UR23, 0x18 ;  /* 0x0000001708087291 */ /* 0x002fc4000f8ec0ff */
[----:B------:R-:W-:Y:S02]  /*1bd40*/  UIADD3 UR25, UPT, UPT, UR25, -0x2, URZ ;  /* 0xfffffffe19197890 */ /* 0x000fe4000fffe0ff */
[----:B---34-:R-:W-:-:S12]  /*1bd50*/  UIADD3 UR26, UPT, UPT, UR26, -0x40, URZ ;  /* 0xffffffc01a1a7890 */ /* 0x018fd8000fffe0ff */
.L_x_4028:
[----:B------:R-:W-:Y:S01]  /*1bd60*/  PLOP3.LUT P4, PT, PT, PT, UP2, 0x80, 0x8 ;  /* 0x000000000008781c */ /* 0x000fe20003f8f028 */
[----:B------:R-:W1:Y:S01]  /*1bd70*/  S2R R220, SR_TID.X ;  /* 0x0000000000dc7919 */ /* 0x000e620000002100 */
[----:B------:R-:W-:Y:S01]  /*1bd80*/  PLOP3.LUT P1, PT, PT, PT, UP2, 0x80, 0x8 ;  /* 0x000000000008781c */ /* 0x000fe20003f2f028 */
[----:B------:R-:W3:Y:S01]  /*1bd90*/  @!UP2 LDCU UR21, c[0x0][0x3c0] ;  /* 0x00007800ff15a7ac */ /* 0x000ee20008000800 */
[----:B------:R-:W-:Y:S01]  /*1bda0*/  PLOP3.LUT P0, PT, PT, PT, UP2, 0x80, 0x8 ;  /* 0x000000000008781c */ /* 0x000fe20003f0f028 */
[----:B------:R-:W-:Y:S04]  /*1bdb0*/  DEPBAR.LE SB0, 0x0 ;  /* 0x000080000000791a */ /* 0x000fe80000000000 */
[----:B------:R-:W-:Y:S01]  /*1bdc0*/  @!UP2 UMOV UR24, URZ ;  /* 0x000000ff0018ac82 */ /* 0x000fe20008000000 */
[----:B------:R-:W-:Y:S01]  /*1bdd0*/  BAR.SYNC.DEFER_BLOCKING 0x0 ;  /* 0x0000000000007b1d */ /* 0x000fe20000010000 */
[----:B------:R-:W-:Y:S01]  /*1bde0*/  @!UP2 UIADD3 UR24, UP0, UPT, URZ, -UR24, URZ ;  /* 0x80000018ff18a290 */ /* 0x000fe2000ff1e0ff */
[C---:B-1----:R-:W-:Y:S01]  /*1bdf0*/  LOP3.LUT R233, R220.reuse, 0x38, RZ, 0xc0, !PT ;  /* 0x00000038dce97812 */ /* 0x042fe200078ec0ff */
[----:B---3--:R-:W-:Y:S01]  /*1be00*/  @!UP2 USHF.L.U32 UR23, UR21, 0x6, URZ ;  /* 0x000000061517a899 */ /* 0x008fe200080006ff */
[----:B------:R-:W-:Y:S03]  /*1be10*/  IMAD.SHL.U32 R2, R220, 0x8, RZ ;  /* 0x00000008dc027824 */ /* 0x000fe600078e00ff */
[----:B------:R-:W-:Y:S02]  /*1be20*/  @!UP2 UIADD3.X UR23, UPT, UPT, URZ, ~UR23, URZ, UP0, !UPT ;  /* 0x80000017ff17a290 */ /* 0x000fe400087fe4ff */
[--C-:B------:R-:W-:Y:S02]  /*1be30*/  LOP3.LUT R233, R233, 0x1f8, R2.reuse, 0x78, !PT ;  /* 0x000001f8e9e97812 */ /* 0x100fe400078e7802 */
[----:B------:R-:W-:Y:S01]  /*1be40*/  LOP3.LUT R216, R2, 0x38, RZ, 0xc0, !PT ;  /* 0x0000003802d87812 */ /* 0x000fe200078ec0ff */
[----:B------:R-:W-:Y:S01]  /*1be50*/  @!UP2 USHF.R.S64 UR24, UR24, 0x1f, UR23 ;  /* 0x0000001f1818a899 */ /* 0x000fe20008001017 */
[----:B------:R-:W-:Y:S01]  /*1be60*/  LOP3.LUT R233, R233, 0x1e00, R2, 0xf8, !PT ;  /* 0x00001e00e9e97812 */ /* 0x000fe200078ef802 */
[----:B------:R-:W-:Y:S01]  /*1be70*/  IMAD.U32 R5, RZ, RZ, UR23 ;  /* 0x00000017ff057e24 */ /* 0x000fe2000f8e00ff */
[C---:B------:R-:W-:Y:S02]  /*1be80*/  LOP3.LUT R3, R216.reuse, 0x40, RZ, 0xfc, !PT ;  /* 0x00000040d8037812 */ /* 0x040fe400078efcff */
[----:B------:R-:W-:Y:S02]  /*1be90*/  LOP3.LUT R2, R216, 0x80, RZ, 0xfc, !PT ;  /* 0x00000080d8027812 */ /* 0x000fe400078efcff */
[----:B------:R-:W-:Y:S02]  /*1bea0*/  @!P4 IADD3 R4, P4, PT, R230, UR24, RZ ;  /* 0x00000018e604cc10 */ /* 0x000fe4000ff9e0ff */
[----:B--2---:R-:W-:Y:S01]  /*1beb0*/  ISETP.GE.AND P3, PT, R3, UR17, PT ;  /* 0x0000001103007c0c */ /* 0x004fe2000bf66270 */
[----:B------:R-:W-:Y:S01]  /*1bec0*/  IMAD.MOV.U32 R3, RZ, RZ, R230 ;  /* 0x000000ffff037224 */ /* 0x000fe200078e00e6 */
[----:B------:R-:W-:Y:S01]  /*1bed0*/  ISETP.GE.AND P2, PT, R2, UR17, PT ;  /* 0x0000001102007c0c */ /* 0x000fe2000bf46270 */
[----:B------:R-:W-:Y:S01]  /*1bee0*/  IMAD.MOV.U32 R2, RZ, RZ, R231 ;  /* 0x000000ffff027224 */ /* 0x000fe200078e00e7 */
[----:B------:R-:W-:Y:S01]  /*1bef0*/  @!P1 LEA.HI.X.SX32 R231, R5, R231, 0x1, P4 ;  /* 0x000000e705e79211 */ /* 0x000fe200020f0eff */
[----:B------:R-:W-:Y:S01]  /*1bf00*/  @!P0 IMAD.MOV.U32 R230, RZ, RZ, R4 ;  /* 0x000000ffffe68224 */ /* 0x000fe200078e0004 */
[----:B------:R-:W-:Y:S09]  /*1bf10*/  BRA.U !UP2, `(.L_x_4025) ;  /* 0x000000010af87547 */ /* 0x000ff2000b800000 */
        /* <DEDUP_REMOVED lines=62> */
.L_x_4025:
[C---:B------:R-:W-:Y:S01]  /*1c300*/  ISETP.GE.AND P4, PT, R216.reuse, UR17, PT ;  /* 0x00000011d8007c0c */ /* 0x040fe2000bf86270 */
[----:B------:R-:W-:Y:S01]  /*1c310*/  USHF.L.U32 UR23, UR21, 0x5, URZ ;  /* 0x0000000515177899 */ /* 0x000fe200080006ff */
[----:B------:R-:W-:Y:S01]  /*1c320*/  LEA R233, R233, UR8, 0x1 ;  /* 0x00000008e9e97c11 */ /* 0x000fe2000f8e08ff */
[----:B------:R-:W-:Y:S01]  /*1c330*/  USHF.L.U64.HI UR21, UR21, 0x5, UR16 ;  /* 0x0000000515157899 */ /* 0x000fe20008010210 */
[----:B------:R-:W-:Y:S01]  /*1c340*/  LOP3.LUT R4, R216, 0xc0, RZ, 0xfc, !PT ;  /* 0x000000c0d8047812 */ /* 0x000fe200078efcff */
[C---:B------:R-:W-:Y:S01]  /*1c350*/  IMAD.SHL.U32 R2, R220.reuse, 0x40, RZ ;  /* 0x00000040dc027824 */ /* 0x040fe200078e00ff */
[--C-:B------:R-:W-:Y:S01]  /*1c360*/  SHF.R.U32.HI R218, RZ, 0x1, R220.reuse ;  /* 0x00000001ffda7819 */ /* 0x100fe200000116dc */
[----:B------:R-:W-:Y:S01]  /*1c370*/  IMAD.SHL.U32 R217, R220, 0x20, RZ ;  /* 0x00000020dcd97824 */ /* 0x000fe200078e00ff */
[----:B------:R-:W-:Y:S01]  /*1c380*/  ISETP.GE.AND P1, PT, R4, UR17, PT ;  /* 0x0000001104007c0c */ /* 0x000fe2000bf26270 */
[----:B------:R-:W-:Y:S01]  /*1c390*/  IMAD.MOV.U32 R222, RZ, RZ, 0x20 ;  /* 0x00000020ffde7424 */ /* 0x000fe200078e00ff */
[----:B------:R-:W-:Y:S01]  /*1c3a0*/  IADD3 R6, P0, PT, R230, UR23, RZ ;  /* 0x00000017e6067c10 */ /* 0x000fe2000ff1e0ff */
[----:B------:R-:W-:Y:S01]  /*1c3b0*/  UISETP.NE.AND UP0, UPT, UR25, URZ, UPT ;  /* 0x000000ff1900728c */ /* 0x000fe2000bf05270 */
[----:B------:R-:W-:Y:S01]  /*1c3c0*/  LOP3.LUT R5, R2, 0x1c0, RZ, 0xc0, !PT ;  /* 0x000001c002057812 */ /* 0x000fe200078ec0ff */
[----:B------:R-:W-:Y:S01]  /*1c3d0*/  @!PT LDS RZ, [RZ] ;  /* 0x00000000fffff984 */ /* 0x000fe20000000800 */
[----:B------:R-:W-:Y:S01]  /*1c3e0*/  @!PT LDS RZ, [RZ] ;  /* 0x00000000fffff984 */ /* 0x000fe20000000800 */
[----:B------:R-:W-:Y:S01]  /*1c3f0*/  @!PT LDS RZ, [RZ] ;  /* 0x00000000fffff984 */ /* 0x000fe20000000800 */
[----:B------:R-:W-:Y:S01]  /*1c400*/  @!P4 LDGSTS.E.BYPASS.LTC128B.128 [R233+0x10000], desc[UR18][R230.64] ;  /* 0x10000000e6e9cfae */ /* 0x000fe2000b981a12 */
[----:B------:R-:W-:Y:S02]  /*1c410*/  IADD3.X R7, PT, PT, R231, UR21, RZ, P0, !PT ;  /* 0x00000015e7077c10 */ /* 0x000fe400087fe4ff */
[----:B------:R-:W-:Y:S01]  /*1c420*/  IADD3 R8, P0, PT, R6, UR23, RZ ;  /* 0x0000001706087c10 */ /* 0x000fe2000ff1e0ff */
[----:B------:R-:W-:Y:S01]  /*1c430*/  @P4 STS.128 [R233+0x10000], RZ ;  /* 0x010000ffe9004388 */ /* 0x000fe20000000c00 */
[----:B------:R-:W-:Y:S02]  /*1c440*/  LOP3.LUT R5, R5, 0x8, R220, 0xf8, !PT ;  /* 0x0000000805057812 */ /* 0x000fe400078ef8dc */
[----:B------:R-:W-:Y:S01]  /*1c450*/  IADD3.X R9, PT, PT, R7, UR21, RZ, P0, !PT ;  /* 0x0000001507097c10 */ /* 0x000fe200087fe4ff */
[----:B------:R-:W-:Y:S01]  /*1c460*/  @!PT LDS RZ, [RZ] ;  /* 0x00000000fffff984 */ /* 0x000fe20000000800 */
[----:B------:R-:W-:Y:S01]  /*1c470*/  @!PT LDS RZ, [RZ] ;  /* 0x00000000fffff984 */ /* 0x000fe20000000800 */
[----:B------:R-:W-:Y:S01]  /*1c480*/  @!PT LDS RZ, [RZ] ;  /* 0x00000000fffff984 */ /* 0x000fe20000000800 */
[----:B------:R-:W-:Y:S01]  /*1c490*/  @!P3 LDGSTS.E.BYPASS.LTC128B.128 [R233+0x12000], desc[UR18][R230.64+0x80] ;  /* 0x12000080e6e9bfae */ /* 0x000fe2000b981a12 */
[----:B------:R-:W-:Y:S02]  /*1c4a0*/  LOP3.LUT R224, R2, 0x400, RZ, 0xc0, !PT ;  /* 0x0000040002e07812 */ /* 0x000fe400078ec0ff */
[----:B------:R-:W-:Y:S01]  /*1c4b0*/  LOP3.LUT R5, R5, R216, RZ, 0x3c, !PT ;  /* 0x000000d805057212 */ /* 0x000fe200078e3cff */
[----:B------:R-:W-:Y:S01]  /*1c4c0*/  @P3 STS.128 [R233+0x12000], RZ ;  /* 0x012000ffe9003388 */ /* 0x000fe20000000c00 */
[----:B------:R-:W-:Y:S02]  /*1c4d0*/  IADD3 R4, P0, PT, R8, UR23, RZ ;  /* 0x0000001708047c10 */ /* 0x000fe4000ff1e0ff */
[----:B------:R-:W-:Y:S01]  /*1c4e0*/  LOP3.LUT R3, R218, 0x8, RZ, 0xc0, !PT ;  /* 0x00000008da037812 */ /* 0x000fe200078ec0ff */
[----:B------:R-:W-:Y:S01]  /*1c4f0*/  @!PT LDS RZ, [RZ] ;  /* 0x00000000fffff984 */ /* 0x000fe20000000800 */
[----:B------:R-:W-:Y:S01]  /*1c500*/  @!PT LDS RZ, [RZ] ;  /* 0x00000000fffff984 */ /* 0x000fe20000000800 */
[----:B------:R-:W-:Y:S01]  /*1c510*/  @!PT LDS RZ, [RZ] ;  /* 0x00000000fffff984 */ /* 0x000fe20000000800 */
[----:B------:R-:W-:Y:S01]  /*1c520*/  @!P2 LDGSTS.E.BYPASS.LTC128B.128 [R233+0x14000], desc[UR18][R230.64+0x100] ;  /* 0x14000100e6e9afae */ /* 0x000fe2000b981a12 */
[----:B------:R-:W-:Y:S01]  /*1c530*/  IMAD R224, R5, 0x2, R224 ;  /* 0x0000000205e07824 */ /* 0x000fe200078e02e0 */
[----:B------:R-:W-:Y:S02]  /*1c540*/  IADD3.X R5, PT, PT, R9, UR21, RZ, P0, !PT ;  /* 0x0000001509057c10 */ /* 0x000fe400087fe4ff */
[----:B------:R-:W-:Y:S01]  /*1c550*/  @P2 STS.128 [R233+0x14000], RZ ;  /* 0x014000ffe9002388 */ /* 0x000fe20000000c00 */
[----:B------:R-:W-:Y:S02]  /*1c560*/  LOP3.LUT R217, R217, 0x7c00, RZ, 0xc0, !PT ;  /* 0x00007c00d9d97812 */ /* 0x000fe400078ec0ff */
[--C-:B------:R-:W-:Y:S01]  /*1c570*/  LOP3.LUT R3, R3, 0x1c0, R2.reuse, 0xf8, !PT ;  /* 0x000001c003037812 */ /* 0x100fe200078ef802 */
[----:B------:R-:W-:Y:S01]  /*1c580*/  @!PT LDS RZ, [RZ] ;  /* 0x00000000fffff984 */ /* 0x000fe20000000800 */
[----:B------:R-:W-:Y:S01]  /*1c590*/  @!PT LDS RZ, [RZ] ;  /* 0x00000000fffff984 */ /* 0x000fe20000000800 */
[----:B------:R-:W-:Y:S01]  /*1c5a0*/  @!PT LDS RZ, [RZ] ;  /* 0x00000000fffff984 */ /* 0x000fe20000000800 */
[----:B------:R-:W-:Y:S01]  /*1c5b0*/  @!P1 LDGSTS.E.BYPASS.LTC128B.128 [R233+0x16000], desc[UR18][R230.64+0x180] ;  /* 0x16000180e6e99fae */ /* 0x000fe2000b981a12 */
[----:B------:R-:W-:Y:S02]  /*1c5c0*/  LOP3.LUT R2, R217, 0x200, R2, 0xf8, !PT ;  /* 0x00000200d9027812 */ /* 0x000fe400078ef802 */
[----:B------:R-:W-:Y:S01]  /*1c5d0*/  LOP3.LUT P0, RZ, R220, 0x2, RZ, 0xc0, !PT ;  /* 0x00000002dcff7812 */ /* 0x000fe2000780c0ff */
[----:B------:R-:W-:Y:S01]  /*1c5e0*/  @P1 STS.128 [R233+0x16000], RZ ;  /* 0x016000ffe9001388 */ /* 0x000fe20000000c00 */
[----:B------:R-:W-:Y:S01]  /*1c5f0*/  LOP3.LUT R2, R2, R3, R216, 0xf6, !PT ;  /* 0x0000000302027212 */ /* 0x000fe200078ef6d8 */
[----:B------:R-:W-:Y:S01]  /*1c600*/  VIADD R3, R224, UR8 ;  /* 0x00000008e0037c36 */ /* 0x000fe20008000000 */
[----:B------:R-:W-:Y:S01]  /*1c610*/  SEL R222, R222, 0xffffffe0, !P0 ;  /* 0xffffffe0dede7807 */ /* 0x000fe20004000000 */
[----:B------:R-:W-:Y:S01]  /*1c620*/  @!PT LDS RZ, [RZ] ;  /* 0x00000000fffff984 */ /* 0x000fe20000000800 */
[----:B------:R-:W-:Y:S01]  /*1c630*/  @!PT LDS RZ, [RZ] ;  /* 0x00000000fffff984 */ /* 0x000fe20000000800 */
[----:B------:R-:W-:Y:S01]  /*1c640*/  @!PT LDS RZ, [RZ] ;  /* 0x00000000fffff984 */ /* 0x000fe20000000800 */
[----:B------:R-:W-:Y:S01]  /*1c650*/  @!P4 LDGSTS.E.BYPASS.LTC128B.128 [R233+0x10800], desc[UR18][R6.64] ;  /* 0x1080000006e9cfae */ /* 0x000fe2000b981a12 */
[----:B------:R-:W-:Y:S01]  /*1c660*/  LEA R225, R2, UR8, 0x1 ;  /* 0x0000000802e17c11 */ /* 0x000fe2000f8e08ff */
[----:B------:R-:W-:Y:S01]  /*1c670*/  IMAD.MOV.U32 R2, RZ, RZ, 0x40 ;  /* 0x00000040ff027424 */ /* 0x000fe200078e00ff */
[----:B------:R-:W-:Y:S01]  /*1c680*/  LOP3.LUT P0, RZ, R220, 0x4, RZ, 0xc0, !PT ;  /* 0x00000004dcff7812 */ /* 0x000fe2000780c0ff */
[----:B------:R-:W-:Y:S01]  /*1c690*/  @P4 STS.128 [R233+0x10800], RZ ;  /* 0x010800ffe9004388 */ /* 0x000fe20000000c00 */
[C---:B------:R-:W-:Y:S02]  /*1c6a0*/  IMAD.IADD R166, R222.reuse, 0x1, R3 ;  /* 0x00000001dea67824 */ /* 0x040fe400078e0203 */
[--C-:B------:R-:W-:Y:S01]  /*1c6b0*/  IMAD.IADD R223, R222, 0x1, R225.reuse ;  /* 0x00000001dedf7824 */ /* 0x100fe200078e02e1 */
[----:B------:R-:W-:Y:S01]  /*1c6c0*/  @!PT LDS RZ, [RZ] ;  /* 0x00000000fffff984 */ /* 0x000fe20000000800 */
[----:B------:R-:W-:Y:S01]  /*1c6d0*/  @!PT LDS RZ, [RZ] ;  /* 0x00000000fffff984 */ /* 0x000fe20000000800 */
[----:B------:R-:W-:Y:S01]  /*1c6e0*/  @!PT LDS RZ, [RZ] ;  /* 0x00000000fffff984 */ /* 0x000fe20000000800 */
[----:B------:R-:W-:Y:S01]  /*1c6f0*/  @!P3 LDGSTS.E.BYPASS.LTC128B.128 [R233+0x12800], desc[UR18][R6.64+0x80] ;  /* 0x1280008006e9bfae */ /* 0x000fe2000b981a12 */
[----:B------:R-:W-:Y:S03]  /*1c700*/  SEL R2, R2, 0xffffffc0, !P0 ;  /* 0xffffffc002027807 */ /* 0x000fe60004000000 */
[----:B------:R-:W-:Y:S02]  /*1c710*/  @P3 STS.128 [R233+0x12800], RZ ;  /* 0x012800ffe9003388 */ /* 0x000fe40000000c00 */
[C---:B------:R-:W-:Y:S02]  /*1c720*/  IMAD.IADD R167, R2.reuse, 0x1, R225 ;  /* 0x0000000102a77824 */ /* 0x040fe400078e02e1 */
        /* <DEDUP_REMOVED lines=76> */
[C---:B----4-:R-:W-:Y:S08]  /*1cbf0*/  HMMA.16816.F32 R28, R32.reuse, R168, RZ ;  /* 0x000000a8201c723c */ /* 0x050ff000000018ff */
[----:B------:R-:W-:Y:S01]  /*1cc00*/  HMMA.16816.F32 R32, R32, R170, RZ ;  /* 0x000000aa2020723c */ /* 0x000fe200000018ff */
[----:B------:R-:W1:Y:S07]  /*1cc10*/  LDSM.16.M88.4 R168, [R3+0x9000] ;  /* 0x0090000003a8783b */ /* 0x000e6e0000000200 */
        /* <DEDUP_REMOVED lines=264> */
.L_x_4027:
        /* <DEDUP_REMOVED lines=91> */
.L_x_4026:
[----:B-1----:R-:W-:Y:S01]  /*1e250*/  IABS R2, R234 ;  /* 0x000000ea00027213 */ /* 0x002fe20000000000 */
[----:B------:R-:W-:Y:S01]  /*1e260*/  LDSM.16.MT88.4 R172, [R219+0x10000] ;  /* 0x01000000dbac783b */ /* 0x000fe20000004200 */
[C---:B------:R-:W-:Y:S01]  /*1e270*/  IADD3 R166, PT, PT, R234.reuse, -0x1, RZ ;  /* 0xffffffffeaa67810 */ /* 0x040fe20007ffe0ff */
[----:B------:R-:W-:Y:S01]  /*1e280*/  UISETP.GT.AND UP0, UPT, UR25, URZ, UPT ;  /* 0x000000ff1900728c */ /* 0x000fe2000bf04270 */
[----:B------:R-:W-:Y:S01]  /*1e290*/  I2FP.F32.S32 R3, R2 ;  /* 0x0000000200037245 */ /* 0x000fe20000201400 */
[----:B------:R-:W-:Y:S01]  /*1e2a0*/  UIADD3 UR21, UPT, UPT, UR25, -0x1, URZ ;  /* 0xffffffff19157890 */ /* 0x000fe2000fffe0ff */
[C---:B------:R-:W-:Y:S01]  /*1e2b0*/  IADD3 R2, PT, PT, R234.reuse, -0x9, RZ ;  /* 0xfffffff7ea027810 */ /* 0x040fe20007ffe0ff */
[----:B------:R-:W-:Y:S01]  /*1e2c0*/  UIADD3 UR26, UPT, UPT, UR26, -0x40, URZ ;  /* 0xffffffc01a1a7890 */ /* 0x000fe2000fffe0ff */
[----:B------:R-:W-:Y:S01]  /*1e2d0*/  IABS R166, R166 ;  /* 0x000000a600a67213 */ /* 0x000fe20000000000 */
[----:B------:R-:W-:Y:S01]  /*1e2e0*/  FFMA.FTZ R6, R3, -UR5, R6 ;  /* 0x8000000503067c23 */ /* 0x000fe20008010006 */
[C---:B------:R-:W-:Y:S01]  /*1e2f0*/  IADD3 R3, PT, PT, R234.reuse, -0x10, RZ ;  /* 0xfffffff0ea037810 */ /* 0x040fe20007ffe0ff */
[----:B------:R-:W-:Y:S01]  /*1e300*/  LDSM.16.MT88.4 R180, [R219+0x14800] ;  /* 0x01480000dbb4783b */ /* 0x000fe20000004200 */
[----:B------:R-:W-:Y:S01]  /*1e310*/  IABS R2, R2 ;  /* 0x0000000200027213 */ /* 0x000fe20000000000 */
[----:B------:R-:W-:Y:S01]  /*1e320*/  UMOV UR25, UR21 ;  /* 0x0000001500197c82 */ /* 0x000fe20008000000 */
        /* <DEDUP_REMOVED lines=551> */
.L_x_4024:
[----:B------:R-:W1:Y:S01]  /*205a0*/  SHFL.BFLY PT, R0, R235, 0x2, 0x1f ;  /* 0x0c401f00eb007f89 */ /* 0x000e6200000e0000 */
[----:B------:R-:W-:Y:S01]  /*205b0*/  UISETP.NE.AND UP1, UPT, UR20, -0x1, UPT ;  /* 0xffffffff1400788c */ /* 0x000fe2000bf25270 */
[----:B------:R-:W2:Y:S01]  /*205c0*/  S2UR UR6, SR_CTAID.Y ;  /* 0x00000000000679c3 */ /* 0x000ea20000002600 */
[----:B------:R-:W3:Y:S01]  /*205d0*/  LDCU.U8 UR7, c[0x0][0x548] ;  /* 0x0000a900ff0777ac */ /* 0x000ee20008000000 */
[----:B------:R-:W4:Y:S01]  /*205e0*/  SHFL.BFLY PT, R8, R237, 0x2, 0x1f ;  /* 0x0c401f00ed087f89 */ /* 0x000f2200000e0000 */
[----:B------:R-:W-:Y:S01]  /*205f0*/  LOP3.LUT R218, R218, 0x30, RZ, 0xc0, !PT ;  /* 0x00000030dada7812 */ /* 0x000fe200078ec0ff */
[----:B------:R-:W-:Y:S01]  /*20600*/  BSSY.RECONVERGENT B0, `(.L_x_4029) ;  /* 0x0000153000007945 */ /* 0x000fe20003800200 */
[----:B------:R-:W2:Y:S01]  /*20610*/  LDCU.64 UR12, c[0x0][0x358] ;  /* 0x00006b00ff0c77ac */ /* 0x000ea20008000a00 */
[----:B------:R-:W-:-:S04]  /*20620*/  MOV R12, 0x7f800000 ;  /* 0x7f800000000c7802 */ /* 0x000fc80000000f00 */
[----:B------:R-:W5:Y:S01]  /*20630*/  @UP1 LDCU.64 UR4, c[0x0][0x408] ;  /* 0x00008100ff0417ac */ /* 0x000f620008000a00 */
[----:B---3--:R-:W-:Y:S01]  /*20640*/  UISETP.NE.AND UP2, UPT, UR7, URZ, UPT ;  /* 0x000000ff0700728c */ /* 0x008fe2000bf45270 */
[----:B------:R-:W3:Y:S01]  /*20650*/  S2UR UR7, SR_CTAID.Z ;  /* 0x00000000000779c3 */ /* 0x000ee20000002700 */
[----:B-1----:R-:W-:Y:S01]  /*20660*/  FADD.FTZ R9, R0, R235 ;  /* 0x000000eb00097221 */ /* 0x002fe20000010000 */
[----:B------:R-:W-:Y:S01]  /*20670*/  SHF.L.U32 R0, R220, 0x1, RZ ;  /* 0x00000001dc007819 */ /* 0x000fe200000006ff */
[----:B------:R-:W-:Y:S01]  /*20680*/  UISETP.NE.OR UP0, UPT, UR20, -0x1, !UP2 ;  /* 0xffffffff1400788c */ /* 0x000fe2000d705670 */
[----:B----4-:R-:W-:Y:S02]  /*20690*/  FADD.FTZ R8, R8, R237 ;  /* 0x000000ed08087221 */ /* 0x010fe40000010000 */
[----:B------:R-:W1:Y:S01]  /*206a0*/  SHFL.BFLY PT, R2, R9, 0x1, 0x1f ;  /* 0x0c201f0009027f89 */ /* 0x000e6200000e0000 */
[----:B------:R-:W-:Y:S01]  /*206b0*/  LOP3.LUT R217, R217, 0x6, R0, 0xf8, !PT ;  /* 0x00000006d9d97812 */ /* 0x000fe200078ef800 */
[----:B-----5:R-:W-:Y:S01]  /*206c0*/  @UP1 UIMAD.WIDE.U32 UR14, UR20, UR4, URZ ;  /* 0x00000004140e12a5 */ /* 0x020fe2000f8e00ff */
[----:B------:R-:W4:Y:S01]  /*206d0*/  S2UR UR4, SR_CTAID.X ;  /* 0x00000000000479c3 */ /* 0x000f220000002500 */
[----:B------:R-:W5:Y:S01]  /*206e0*/  SHFL.BFLY PT, R5, R8, 0x1, 0x1f ;  /* 0x0c201f0008057f89 */ /* 0x000f6200000e0000 */
[----:B-1----:R-:W-:-:S04]  /*206f0*/  FADD.FTZ R2, R9, R2 ;  /* 0x0000000209027221 */ /* 0x002fc80000010000 */
[----:B------:R-:W1:Y:S01]  /*20700*/  MUFU.RCP R6, R2 ;  /* 0x0000000200067308 */ /* 0x000e620000001000 */
[----:B-----5:R-:W-:Y:S01]  /*20710*/  FADD.FTZ R4, R8, R5 ;  /* 0x0000000508047221 */ /* 0x020fe20000010000 */
[----:B------:R-:W-:Y:S02]  /*20720*/  SHF.L.U32 R5, R220, 0x4, RZ ;  /* 0x00000004dc057819 */ /* 0x000fe400000006ff */
[----:B------:R-:W-:Y:S02]  /*20730*/  FSETP.NE.FTZ.AND P1, PT, R2, RZ, PT ;  /* 0x000000ff0200720b */ /* 0x000fe40003f35000 */
[----:B------:R-:W-:Y:S02]  /*20740*/  LOP3.LUT R5, R5, 0x1c0, RZ, 0xc0, !PT ;  /* 0x000001c005057812 */ /* 0x000fe400078ec0ff */
[----:B------:R-:W5:Y:S01]  /*20750*/  MUFU.RCP R7, R4 ;  /* 0x0000000400077308 */ /* 0x000f620000001000 */
[----:B------:R-:W-:Y:S02]  /*20760*/  FSETP.NE.FTZ.AND P2, PT, R4, RZ, PT ;  /* 0x000000ff0400720b */ /* 0x000fe40003f55000 */
[----:B------:R-:W-:-:S02]  /*20770*/  LOP3.LUT R0, R5, 0x38, R0, 0xf8, !PT ;  /* 0x0000003805007812 */ /* 0x000fc400078ef800 */
[----:B------:R-:W-:Y:S02]  /*20780*/  R2P PR, R220, 0x18 ;  /* 0x00000018dc007804 */ /* 0x000fe40000000000 */
[----:B------:R-:W-:Y:S02]  /*20790*/  LOP3.LUT R0, R217, R0, RZ, 0xfc, !PT ;  /* 0x00000000d9007212 */ /* 0x000fe400078efcff */
[----:B------:R-:W-:Y:S01]  /*207a0*/  MOV R5, 0x10 ;  /* 0x0000001000057802 */ /* 0x000fe20000000f00 */
[----:B------:R-:W3:Y:S01]  /*207b0*/  @P1 MUFU.LG2 R2, R2 ;  /* 0x0000000200021308 */ /* 0x000ee20000000c00 */
[----:B-1----:R-:W-:Y:S02]  /*207c0*/  FSEL R6, R6, 1, P1 ;  /* 0x3f80000006067808 */ /* 0x002fe40000800000 */
[----:B------:R-:W-:Y:S01]  /*207d0*/  LEA R9, R0, UR8, 0x1 ;  /* 0x0000000800097c11 */ /* 0x000fe2000f8e08ff */
[----:B------:R-:W2:Y:S01]  /*207e0*/  @!UP1 LDCU.64 UR8, c[0x0][0x400] ;  /* 0x00008000ff0897ac */ /* 0x000ea20008000a00 */
[----:B------:R-:W-:Y:S01]  /*207f0*/  SEL R5, R5, 0xfffffff0, !P0 ;  /* 0xfffffff005057807 */ /* 0x000fe20004000000 */
[C---:B------:R-:W-:Y:S01]  /*20800*/  FMUL.FTZ R162, R6.reuse, R162 ;  /* 0x000000a206a27220 */ /* 0x040fe20000410000 */
[C---:B------:R-:W-:Y:S01]  /*20810*/  FMUL.FTZ R163, R6.reuse, R163 ;  /* 0x000000a306a37220 */ /* 0x040fe20000410000 */
[----:B-----5:R-:W-:Y:S01]  /*20820*/  FSEL R7, R7, 1, P2 ;  /* 0x3f80000007077808 */ /* 0x020fe20001000000 */
        /* <DEDUP_REMOVED lines=219> */
[----:B--2---:R-:W-:Y:S01]  /*215e0*/  @!UP1 UIMAD.WIDE.U32 UR10, UR6, UR8, URZ ;  /* 0x00000008060a92a5 */ /* 0x004fe2000f8e00ff */
        /* <DEDUP_REMOVED lines=15> */
[----:B------:R-:W5:Y:S01]  /*216e0*/  @P1 LDC R0, c[0x0][0x458] ;  /* 0x00011600ff001b82 */ /* 0x000f620000000800 */
        /* <DEDUP_REMOVED lines=8> */
[----:B------:R-:W4:Y:S01]  /*21770*/  @UP2 LDCU UR5, c[0x0][0x454] ;  /* 0x00008a80ff0527ac */ /* 0x000f220008000800 */
[----:B------:R-:W-:Y:S01]  /*21780*/  STS [R13+0x4000], R100 ;  /* 0x004000640d007388 */ /* 0x000fe20000000800 */
[----:B---3--:R-:W-:Y:S01]  /*21790*/  @P1 FMUL.FTZ R2, R2, 0.69314718246459960938 ;  /* 0x3f31721802021820 */ /* 0x008fe20000410000 */
[----:B-1----:R-:W-:-:S02]  /*217a0*/  @!UP2 UIMAD UR9, UR6, UR9, UR7 ;  /* 0x000000090609a2a4 */ /* 0x002fc4000f8e0207 */
[----:B------:R-:W-:Y:S01]  /*217b0*/  STS [R13+0x4400], R102 ;  /* 0x004400660d007388 */ /* 0x000fe20000000800 */
[----:B--2---:R-:W-:Y:S02]  /*217c0*/  @!UP0 UIMAD UR20, UR6, UR11, URZ ;  /* 0x0000000b061482a4 */ /* 0x004fe4000f8e02ff */
[----:B------:R-:W-:Y:S01]  /*217d0*/  @!UP2 UIMAD UR9, UR9, UR11, URZ ;  /* 0x0000000b0909a2a4 */ /* 0x000fe2000f8e02ff */
[----:B------:R-:W-:Y:S01]  /*217e0*/  STS [R17+0x4000], R104 ;  /* 0x0040006811007388 */ /* 0x000fe20000000800 */
[----:B----4-:R-:W-:Y:S01]  /*217f0*/  USHF.L.U32 UR6, UR4, 0x6, URZ ;  /* 0x0000000604067899 */ /* 0x010fe200080006ff */
        /* <DEDUP_REMOVED lines=22> */
[----:B------:R-:W-:Y:S01]  /*21960*/  STS [R21+0x6400], R146 ;  /* 0x0064009215007388 */ /* 0x000fe20000000800 */
[----:B-1----:R-:W1:Y:S03]  /*21970*/  @P2 LDC R13, c[0x0][0x458] ;  /* 0x00011600ff0d2b82 */ /* 0x002e660000000800 */
[----:B------:R-:W-:Y:S04]  /*21980*/  STS [R19+0x6000], R152 ;  /* 0x0060009813007388 */ /* 0x000fe80000000800 */
[----:B------:R-:W-:Y:S04]  /*21990*/  STS [R19+0x6400], R154 ;  /* 0x0064009a13007388 */ /* 0x000fe80000000800 */
[----:B------:R2:W-:Y:S04]  /*219a0*/  STS [R5+0x6000], R7 ;  /* 0x0060000705007388 */ /* 0x0005e80000000800 */
[----:B------:R3:W-:Y:S01]  /*219b0*/  STS [R5+0x6400], R150 ;  /* 0x0064009605007388 */ /* 0x0007e20000000800 */
[----:B-----5:R-:W-:Y:S01]  /*219c0*/  @P2 FMUL.FTZ R15, R6, 0.69314718246459960938 ;  /* 0x3f317218060f2820 */ /* 0x020fe20000410000 */
[----:B------:R-:W-:Y:S01]  /*219d0*/  MOV R6, 0x7f800000 ;  /* 0x7f80000000067802 */ /* 0x000fe20000000f00 */
[----:B------:R-:W-:Y:S01]  /*219e0*/  @P1 FFMA.FTZ R6, R3, R0, R2 ;  /* 0x0000000003061223 */ /* 0x000fe20000010002 */
[----:B------:R-:W-:Y:S01]  /*219f0*/  BAR.SYNC.DEFER_BLOCKING 0x0 ;  /* 0x0000000000007b1d */ /* 0x000fe20000010000 */
[----:B-1----:R-:W-:Y:S01]  /*21a00*/  @P2 FFMA.FTZ R12, R164, R13, R15 ;  /* 0x0000000da40c2223 */ /* 0x002fe2000001000f */
[----:B--2---:R-:W-:-:S06]  /*21a10*/  SHF.R.U32.HI R7, RZ, 0x2, R220 ;  /* 0x00000002ff077819 */ /* 0x004fcc00000116dc */
[----:B---3--:R-:W1:Y:S01]  /*21a20*/  LDC.64 R4, c[0x0][0x408] ;  /* 0x00010200ff047b82 */ /* 0x008e620000000a00 */
[----:B------:R-:W-:Y:S01]  /*21a30*/  LOP3.LUT R7, R218, 0x7, R7, 0xf8, !PT ;  /* 0x00000007da077812 */ /* 0x000fe200078ef807 */
[----:B------:R2:W3:Y:S01]  /*21a40*/  LDS.128 R8, [R233+0x1800] ;  /* 0x00180000e9087984 */ /* 0x0004e20000000c00 */
[----:B------:R-:W-:Y:S05]  /*21a50*/  @P0 BRA `(.L_x_4030) ;  /* 0x0000000000340947 */ /* 0x000fea0003800000 */
[----:B------:R-:W4:Y:S01]  /*21a60*/  LDCU.64 UR4, c[0x0][0x420] ;  /* 0x00008400ff0477ac */ /* 0x000f220008000a00 */
        /* <DEDUP_REMOVED lines=8> */
[----:B----4-:R-:W-:-:S04]  /*21af0*/  LEA R14, P0, R2, UR4, 0x2 ;  /* 0x00000004020e7c11 */ /* 0x010fc8000f8010ff */
[----:B------:R-:W-:-:S05]  /*21b00*/  LEA.HI.X R15, R2, UR5, R3, 0x2, P0 ;  /* 0x00000005020f7c11 */ /* 0x000fca00080f1403 */
[----:B------:R4:W-:Y:S04]  /*21b10*/  @!P2 STG.E desc[UR12][R14.64], R12 ;  /* 0x0000000c0e00a986 */ /* 0x0009e8000c10190c */
[----:B------:R4:W-:Y:S02]  /*21b20*/  @!P1 STG.E desc[UR12][R14.64+0x20], R6 ;  /* 0x000020060e009986 */ /* 0x0009e4000c10190c */
.L_x_4030:
[----:B------:R-:W-:Y:S05]  /*21b30*/  BSYNC.RECONVERGENT B0 ;  /* 0x0000000000007941 */ /* 0x000fea0003800200 */
.L_x_4029:
[----:B------:R-:W5:Y:S01]  /*21b40*/  LDCU.64 UR4, c[0x0][0x410] ;  /* 0x00008200ff0477ac */ /* 0x000f620008000a00 */
[----:B------:R-:W-:Y:S01]  /*21b50*/  IMAD.MOV.U32 R217, RZ, RZ, RZ ;  /* 0x000000ffffd97224 */ /* 0x000fe200078e00ff */
[----:B------:R2:W2:Y:S01]  /*21b60*/  LDS.128 R24, [R233] ;  /* 0x00000000e9187984 */ /* 0x0004a20000000c00 */
[----:B------:R-:W-:Y:S01]  /*21b70*/  SHF.R.U32.HI R0, RZ, 0x3, R220 ;  /* 0x00000003ff007819 */ /* 0x000fe200000116dc */
[----:B------:R-:W-:Y:S01]  /*21b80*/  BSSY.RECONVERGENT B0, `(.L_x_4031) ;  /* 0x0000027000007945 */ /* 0x000fe20003800200 */
[----:B-1--4-:R-:W-:Y:S01]  /*21b90*/  IMAD.WIDE.U32 R12, R4, UR6, R216 ;  /* 0x00000006040c7c25 */ /* 0x012fe2000f8e00d8 */
[----:B------:R1:W4:Y:S03]  /*21ba0*/  LDS.128 R20, [R233+0x2000] ;  /* 0x00200000e9147984 */ /* 0x0003260000000c00 */
        /* <DEDUP_REMOVED lines=9> */
[----:B-----5:R-:W-:Y:S01]  /*21c40*/  IMAD.U32 R28, RZ, RZ, UR4 ;  /* 0x00000004ff1c7e24 */ /* 0x020fe2000f8e00ff */
        /* <DEDUP_REMOVED lines=23> */
[----:B----4-:R2:W-:Y:S04]  /*21dc0*/  @!P2 STG.E.128 desc[UR12][R32.64+0x80], R20 ;  /* 0x000080142000a986 */ /* 0x0105e8000c101d0c */
[----:B-1----:R2:W-:Y:S04]  /*21dd0*/  @!P1 STG.E.128 desc[UR12][R32.64+0x100], R16 ;  /* 0x0001001020009986 */ /* 0x0025e8000c101d0c */
[----:B------:R2:W-:Y:S02]  /*21de0*/  @!P0 STG.E.128 desc[UR12][R32.64+0x180], R12 ;  /* 0x0001800c20008986 */ /* 0x0005e4000c101d0c */
.L_x_4032:
[----:B------:R-:W-:Y:S05]  /*21df0*/  BSYNC.RECONVERGENT B0 ;  /* 0x0000000000007941 */ /* 0x000fea0003800200 */
.L_x_4031:
        /* <DEDUP_REMOVED lines=26> */
.L_x_4034:
[----:B------:R-:W-:Y:S05]  /*21fa0*/  BSYNC.RECONVERGENT B0 ;  /* 0x0000000000007941 */ /* 0x000fea0003800200 */
.L_x_4033:
        /* <DEDUP_REMOVED lines=26> */
.L_x_4036:
[----:B------:R-:W-:Y:S05]  /*22150*/  BSYNC.RECONVERGENT B0 ;  /* 0x0000000000007941 */ /* 0x000fea0003800200 */
.L_x_4035:
        /* <DEDUP_REMOVED lines=26> */
.L_x_4037:
        /* <DEDUP_REMOVED lines=16> */
.L_x_7498:


//--------------------- .text._ZN5flash24flash_fwd_splitkv_kernelI23Flash_fwd_kernel_traitsILi256ELi64ELi64ELi4ELb0ELb0EN7cutlass6half_tE19Flash_kernel_traitsILi256ELi64ELi64ELi4ES3_EELb0ELb0ELb1ELb0ELb0ELb1ELb0ELb1EEEvNS_16Flash_fwd_paramsE --------------------------
	.section	.text._ZN5flash24flash_fwd_splitkv_kernelI23Flash_fwd_kernel_traitsILi256ELi64ELi64ELi4ELb0ELb0EN7cutlass6half_tE19Flash_kernel_traitsILi256ELi64ELi64ELi4ES3_EELb0ELb0ELb1ELb0ELb0ELb1ELb0ELb1EEEvNS_16Flash_fwd_paramsE,"ax",@progbits
	.align	128
        .global         _ZN5flash24flash_fwd_splitkv_kernelI23Flash_fwd_kernel_traitsILi256ELi64ELi64ELi4ELb0ELb0EN7cutlass6half_tE19Flash_kernel_traitsILi256ELi64ELi64ELi4ES3_EELb0ELb0ELb1ELb0ELb0ELb1ELb0ELb1EEEvNS_16Flash_fwd_paramsE
        .type           _ZN5flash24flash_fwd_splitkv_kernelI23Flash_fwd_kernel_traitsILi256ELi64ELi64ELi4ELb0ELb0EN7cutlass6half_tE19Flash_kernel_traitsILi256ELi64ELi64ELi4ES3_EELb0ELb0ELb1ELb0ELb0ELb1ELb0ELb1EEEvNS_16Flash_fwd_paramsE,@function
        .size           _ZN5flash24flash_fwd_splitkv_kernelI23Flash_fwd_kernel_traitsILi256ELi64ELi64ELi4ELb0ELb0EN7cutlass6half_tE19Flash_kernel_traitsILi256ELi64ELi64ELi4ES3_EELb0ELb0ELb1ELb0ELb0ELb1ELb0ELb1EEEvNS_16Flash_fwd_paramsE,(.L_x_7499 - _ZN5flash24flash_fwd_splitkv_kernelI23Flash_fwd_kernel_traitsILi256ELi64ELi64ELi4ELb0ELb0EN7cutlass6half_tE19Flash_kernel_traitsILi256ELi64ELi64ELi4ES3_EELb0ELb0ELb1ELb0ELb0ELb1ELb0ELb1EEEvNS_16Flash_fwd_paramsE)
        .other          _ZN5flash24flash_fwd_splitkv_kernelI23Flash_fwd_kernel_traitsILi256ELi64ELi64ELi4ELb0ELb0EN7cutlass6half_tE19Flash_kernel_traitsILi256ELi64ELi64ELi4ES3_EELb0ELb0ELb1ELb0ELb0ELb1ELb0ELb1EEEvNS_16Flash_fwd_paramsE,@"STO_CUDA_ENTRY STV_DEFAULT"
_ZN5flash24flash_fwd_splitkv_kernelI23Flash_fwd_kernel_traitsILi256ELi64ELi64ELi4ELb0ELb0EN7cutlass6half_tE19Flash_kernel_traitsILi256ELi64ELi64ELi4ES3_EELb0ELb0ELb1ELb0ELb0ELb1ELb0ELb1EEEvNS_16Flash_fwd_paramsE:
.text._ZN5flash24flash_fwd_splitkv_kernelI23Flash_fwd_kernel_traitsILi256ELi64ELi64ELi4ELb0ELb0EN7cutlass6half_tE19Flash_kernel_traitsILi256ELi64ELi64ELi4ES3_EELb0ELb0ELb1ELb0ELb0ELb1ELb0ELb1EEEvNS_16Flash_fwd_paramsE:
        /* <DEDUP_REMOVED lines=68> */
.L_x_4038:
        /* <DEDUP_REMOVED lines=80> */
.L_x_4041:
[----:B------:R-:W-:Y:S05]  /*0940*/  BSYNC.RECONVERGENT B0 ;  /* 0x0000000000007941 */ /* 0x000fea0003800200 */
.L_x_4040:
        /* <DEDUP_REMOVED lines=23> */
.L_x_4043:
[----:B------:R-:W-:Y:S05]  /*0ac0*/  BSYNC.RECONVERGENT B0 ;  /* 0x0000000000007941 */ /* 0x000fea0003800200 */
.L_x_4042:
        /* <DEDUP_REMOVED lines=22> */
.L_x_4045:
[----:B------:R-:W-:Y:S05]  /*0c30*/  BSYNC.RECONVERGENT B0 ;  /* 0x0000000000007941 */ /* 0x000fea0003800200 */
.L_x_4044:
        /* <DEDUP_REMOVED lines=21> */
.L_x_4047:
[----:B------:R-:W-:Y:S05]  /*0d90*/  BSYNC.RECONVERGENT B0 ;  /* 0x0000000000007941 */ /* 0x000fea0003800200 */
.L_x_4046:
        /* <DEDUP_REMOVED lines=21> */
.L_x_4039:
        /* <DEDUP_REMOVED lines=13> */
.L_x_4048:
        /* <DEDUP_REMOVED lines=104> */
.L_x_4049:
        /* <DEDUP_REMOVED lines=15> */
.L_x_4051:
[----:B------:R-:W1:Y:S01]  /*1730*/  LDCU.64 UR16, c[0x0][0x3b8] ;  /* 0x00007700ff1077ac */ /* 0x000e620008000a00 */
[----:B------:R-:W-:-:S04]  /*1740*/  UIADD3 UR19, UPT, UPT, UR11, UR26, URZ ;  /* 0x0000001a0b137290 */ /* 0x000fc8000fffe0ff */
[----:B-1----:R-:W-:Y:S02]  /*1750*/  UIMAD.WIDE.U32 UR8, UR19, UR16, URZ ;  /* 0x00000010130872a5 */ /* 0x002fe4000f8e00ff */
[----:B------:R-:W-:-:S04]  /*1760*/  UIMAD UR19, UR19, UR17, URZ ;  /* 0x00000011131372a4 */ /* 0x000fc8000f8e02ff */
[----:B------:R-:W-:Y:S01]  /*1770*/  UIADD3 UR19, UPT, UPT, UR9, UR19, URZ ;  /* 0x0000001309137290 */ /* 0x000fe2000fffe0ff */
[----:B------:R-:W-:-:S11]  /*1780*/  UMOV UR18, UR8 ;  /* 0x0000000800127c82 */ /* 0x000fd60008000000 */
.L_x_4052:
        /* <DEDUP_REMOVED lines=15> */
.L_x_4053:
[----:B------:R-:W1:Y:S01]  /*1880*/  LDCU.64 UR14, c[0x0][0x3c0] ;  /* 0x00007800ff0e77ac */ /* 0x000e620008000a00 */
[----:B------:R-:W-:-:S04]  /*1890*/  UIADD3 UR11, UPT, UPT, UR11, UR26, URZ ;  /* 0x0000001a0b0b7290 */ /* 0x000fc8000fffe0ff */
[----:B-1----:R-:W-:Y:S02]  /*18a0*/  UIMAD.WIDE.U32 UR8, UR11, UR14, URZ ;  /* 0x0000000e0b0872a5 */ /* 0x002fe4000f8e00ff */
[----:B------:R-:W-:-:S04]  /*18b0*/  UIMAD UR11, UR11, UR15, URZ ;  /* 0x0000000f0b0b72a4 */ /* 0x000fc8000f8e02ff */
[----:B------:R-:W-:Y:S01]  /*18c0*/  UIADD3 UR9, UPT, UPT, UR9, UR11, URZ ;  /* 0x0000000b09097290 */ /* 0x000fe2000fffe0ff */
[----:B------:R-:W-:-:S11]  /*18d0*/  UMOV UR10, UR8 ;  /* 0x00000008000a7c82 */ /* 0x000fd60008000000 */
.L_x_4054:
        /* <DEDUP_REMOVED lines=55> */
.L_x_4050:
        /* <DEDUP_REMOVED lines=178> */
.L_x_4139:
        /* <DEDUP_REMOVED lines=24> */
.L_x_4057:
[----:B--23--:R-:W-:Y:S05]  /*28f0*/  BSYNC.RECONVERGENT B0 ;  /* 0x0000000000007941 */ /* 0x00cfea0003800200 */
.L_x_4056:
        /* <DEDUP_REMOVED lines=21> */
.L_x_4059:
[----:B------:R-:W-:Y:S05]  /*2a50*/  BSYNC.RECONVERGENT B0 ;  /* 0x0000000000007941 */ /* 0x000fea0003800200 */
.L_x_4058:
        /* <DEDUP_REMOVED lines=23> */
.L_x_4061:
[----:B------:R-:W-:Y:S05]  /*2bd0*/  BSYNC.RECONVERGENT B0 ;  /* 0x0000000000007941 */ /* 0x000fea0003800200 */
.L_x_4060:
        /* <DEDUP_REMOVED lines=26> */
.L_x_4063:
[----:B------:R-:W-:Y:S05]  /*2d80*/  BSYNC.RECONVERGENT B0 ;  /* 0x0000000000007941 */ /* 0x000fea0003800200 */
.L_x_4062:
        /* <DEDUP_REMOVED lines=20> */
.L_x_4067:
[----:B------:R-:W-:Y:S05]  /*2ed0*/  BSYNC.RECONVERGENT B0 ;  /* 0x0000000000007941 */ /* 0x000fea0003800200 */
.L_x_4066:
        /* <DEDUP_REMOVED lines=20> */
.L_x_4069:
[----:B------:R-:W-:Y:S05]  /*3020*/  BSYNC.RECONVERGENT B0 ;  /* 0x0000000000007941 */ /* 0x000fea0003800200 */
.L_x_4068:
        /* <DEDUP_REMOVED lines=20> */
.L_x_4071:
[----:B------:R-:W-:Y:S05]  /*3170*/  BSYNC.RECONVERGENT B0 ;  /* 0x0000000000007941 */ /* 0x000fea0003800200 */
.L_x_4070:
        /* <DEDUP_REMOVED lines=25> */
.L_x_4065:
        /* <DEDUP_REMOVED lines=60> */
.L_x_4077:
[----:B------:R-:W-:Y:S05]  /*36d0*/  BSYNC.RECONVERGENT B0 ;  /* 0x0000000000007941 */ /* 0x000fea0003800200 */
.L_x_4076:
        /* <DEDUP_REMOVED lines=52> */
.L_x_4079:
[----:B------:R-:W-:Y:S05]  /*3a20*/  BSYNC.RECONVERGENT B0 ;  /* 0x0000000000007941 */ /* 0x000fea0003800200 */
.L_x_4078:
        /* <DEDUP_REMOVED lines=52> */
.L_x_4081:
[----:B------:R-:W-:Y:S05]  /*3d70*/  BSYNC.RECONVERGENT B0 ;  /* 0x0000000000007941 */ /* 0x000fea0003800200 */
.L_x_4080:
        /* <DEDUP_REMOVED lines=51> */
.L_x_4075:
[----:B------:R-:W-:Y:S05]  /*40b0*/  BSYNC.RECONVERGENT B1 ;  /* 0x0000000000017941 */ /* 0x000fea0003800200 */
.L_x_4074:
        /* <DEDUP_REMOVED lines=71> */
.L_x_4085:
[----:B------:R-:W-:Y:S05]  /*4530*/  BSYNC.RECONVERGENT B0 ;  /* 0x0000000000007941 */ /* 0x000fea0003800200 */
.L_x_4084:
        /* <DEDUP_REMOVED lines=52> */
.L_x_4087:
[----:B------:R-:W-:Y:S05]  /*4880*/  BSYNC.RECONVERGENT B0 ;  /* 0x0000000000007941 */ /* 0x000fea0003800200 */
.L_x_4086:
        /* <DEDUP_REMOVED lines=52> */
.L_x_4089:
[----:B------:R-:W-:Y:S05]  /*4bd0*/  BSYNC.RECONVERGENT B0 ;  /* 0x0000000000007941 */ /* 0x000fea0003800200 */
.L_x_4088:
        /* <DEDUP_REMOVED lines=51> */
.L_x_4083:
[----:B------:R-:W-:Y:S05]  /*4f10*/  BSYNC.RECONVERGENT B1 ;  /* 0x0000000000017941 */ /* 0x000fea0003800200 */
.L_x_4082:
        /* <DEDUP_REMOVED lines=69> */
.L_x_4093:
[----:B------:R-:W-:Y:S05]  /*5370*/  BSYNC.RECONVERGENT B0 ;  /* 0x0000000000007941 */ /* 0x000fea0003800200 */
.L_x_4092:
        /* <DEDUP_REMOVED lines=52> */
.L_x_4095:
[----:B------:R-:W-:Y:S05]  /*56c0*/  BSYNC.RECONVERGENT B0 ;  /* 0x0000000000007941 */ /* 0x000fea0003800200 */
.L_x_4094:
        /* <DEDUP_REMOVED lines=52> */
.L_x_4097:
[----:B------:R-:W-:Y:S05]  /*5a10*/  BSYNC.RECONVERGENT B0 ;  /* 0x0000000000007941 */ /* 0x000fea0003800200 */
.L_x_4096:
        /* <DEDUP_REMOVED lines=51> */
.L_x_4091:
[----:B------:R-:W-:Y:S05]  /*5d50*/  BSYNC.RECONVERGENT B1 ;  /* 0x0000000000017941 */ /* 0x000fea0003800200 */
.L_x_4090:
        /* <DEDUP_REMOVED lines=71> */
.L_x_4101:
[----:B------:R-:W-:Y:S05]  /*61d0*/  BSYNC.RECONVERGENT B0 ;  /* 0x0000000000007941 */ /* 0x000fea0003800200 */
.L_x_4100:
        /* <DEDUP_REMOVED lines=52> */
.L_x_4103:
[----:B------:R-:W-:Y:S05]  /*6520*/  BSYNC.RECONVERGENT B0 ;  /* 0x0000000000007941 */ /* 0x000fea0003800200 */
.L_x_4102:
        /* <DEDUP_REMOVED lines=52> */
.L_x_4105:
[----:B------:R-:W-:Y:S05]  /*6870*/  BSYNC.RECONVERGENT B0 ;  /* 0x0000000000007941 */ /* 0x000fea0003800200 */
.L_x_4104:
        /* <DEDUP_REMOVED lines=51> */
.L_x_4099:
[----:B------:R-:W-:Y:S05]  /*6bb0*/  BSYNC.RECONVERGENT B1 ;  /* 0x0000000000017941 */ /* 0x000fea0003800200 */
.L_x_4098:
        /* <DEDUP_REMOVED lines=8> */
.L_x_4073:
        /* <DEDUP_REMOVED lines=99> */
.L_x_4109:
[----:B------:R-:W-:Y:S05]  /*7270*/  BSYNC.RECONVERGENT B0 ;  /* 0x0000000000007941 */ /* 0x000fea0003800200 */
.L_x_4108:
        /* <DEDUP_REMOVED lines=93> */
.L_x_4111:
[----:B------:R-:W-:Y:S05]  /*7850*/  BSYNC.RECONVERGENT B0 ;  /* 0x0000000000007941 */ /* 0x000fea0003800200 */
.L_x_4110:
        /* <DEDUP_REMOVED lines=93> */
.L_x_4113:
[----:B------:R-:W-:Y:S05]  /*7e30*/  BSYNC.RECONVERGENT B0 ;  /* 0x0000000000007941 */ /* 0x000fea0003800200 */
.L_x_4112:
        /* <DEDUP_REMOVED lines=92> */
.L_x_4107:
[----:B------:R-:W-:Y:S05]  /*8400*/  BSYNC.RECONVERGENT B1 ;  /* 0x0000000000017941 */ /* 0x000fea0003800200 */
.L_x_4106:
        /* <DEDUP_REMOVED lines=102> */
.L_x_4117:
[----:B------:R-:W-:Y:S05]  /*8a70*/  BSYNC.RECONVERGENT B0 ;  /* 0x0000000000007941 */ /* 0x000fea0003800200 */
.L_x_4116:
        /* <DEDUP_REMOVED lines=93> */
.L_x_4119:
[----:B------:R-:W-:Y:S05]  /*9050*/  BSYNC.RECONVERGENT B0 ;  /* 0x0000000000007941 */ /* 0x000fea0003800200 */
.L_x_4118:
        /* <DEDUP_REMOVED lines=93> */
.L_x_4121:
[----:B------:R-:W-:Y:S05]  /*9630*/  BSYNC.RECONVERGENT B0 ;  /* 0x0000000000007941 */ /* 0x000fea0003800200 */
.L_x_4120:
        /* <DEDUP_REMOVED lines=92> */
.L_x_4115:
[----:B------:R-:W-:Y:S05]  /*9c00*/  BSYNC.RECONVERGENT B1 ;  /* 0x0000000000017941 */ /* 0x000fea0003800200 */
.L_x_4114:
        /* <DEDUP_REMOVED lines=102> */
.L_x_4125:
[----:B------:R-:W-:Y:S05]  /*a270*/  BSYNC.RECONVERGENT B0 ;  /* 0x0000000000007941 */ /* 0x000fea0003800200 */
.L_x_4124:
        /* <DEDUP_REMOVED lines=92> */
.L_x_4127:
[----:B------:R-:W-:Y:S05]  /*a840*/  BSYNC.RECONVERGENT B0 ;  /* 0x0000000000007941 */ /* 0x000fea0003800200 */
.L_x_4126:
        /* <DEDUP_REMOVED lines=92> */
.L_x_4129:
[----:B------:R-:W-:Y:S05]  /*ae10*/  BSYNC.RECONVERGENT B0 ;  /* 0x0000000000007941 */ /* 0x000fea0003800200 */
.L_x_4128:
        /* <DEDUP_REMOVED lines=90> */
.L_x_4123:
[----:B------:R-:W-:Y:S05]  /*b3c0*/  BSYNC.RECONVERGENT B1 ;  /* 0x0000000000017941 */ /* 0x000fea0003800200 */
.L_x_4122:
        /* <DEDUP_REMOVED lines=105> */
.L_x_4133:
[----:B------:R-:W-:Y:S05]  /*ba60*/  BSYNC.RECONVERGENT B0 ;  /* 0x0000000000007941 */ /* 0x000fea0003800200 */
.L_x_4132:
        /* <DEDUP_REMOVED lines=92> */
.L_x_4135:
[----:B------:R-:W-:Y:S05]  /*c030*/  BSYNC.RECONVERGENT B0 ;  /* 0x0000000000007941 */ /* 0x000fea0003800200 */
.L_x_4134:
        /* <DEDUP_REMOVED lines=91> */
.L_x_4137:
[----:B------:R-:W-:Y:S05]  /*c5f0*/  BSYNC.RECONVERGENT B0 ;  /* 0x0000000000007941 */ /* 0x000fea0003800200 */
.L_x_4136:
        /* <DEDUP_REMOVED lines=90> */
.L_x_4131:
[----:B------:R-:W-:Y:S05]  /*cba0*/  BSYNC.RECONVERGENT B1 ;  /* 0x0000000000017941 */ /* 0x000fea0003800200 */
.L_x_4130:
[----:B------:R-:W5:Y:S08]  /*cbb0*/  LDC R3, c[0x0][0x450] ;  /* 0x00011400ff037b82 */ /* 0x000f700000000800 */
[----:B------:R-:W1:Y:S01]  /*cbc0*/  LDC R18, c[0x0][0x450] ;  /* 0x00011400ff127b82 */ /* 0x000e620000000800 */
[----:B-----5:R-:W-:Y:S05]  /*cbd0*/  IMAD.U32 R3, R3, -0x20, RZ ;  /* 0xffffffe003037824 */ /* 0x020fea00078e00ff */
[C---:B------:R-:W-:Y:S02]  /*cbe0*/  LEA R78, P1, R3.reuse, R78, 0x1 ;  /* 0x0000004e034e7211 */ /* 0x040fe400078208ff */
[C---:B------:R-:W-:Y:S02]  /*cbf0*/  LEA R76, P0, R3.reuse, R76, 0x1 ;  /* 0x0000004c034c7211 */ /* 0x040fe400078008ff */
[C---:B------:R-:W-:Y:S02]  /*cc00*/  LEA.HI.X.SX32 R79, R3.reuse, R79, 0x1, P1 ;  /* 0x0000004f034f7211 */ /* 0x040fe400008f0eff */
[----:B-1----:R-:W-:Y:S09]  /*cc10*/  LEA.HI.X.SX32 R77, R3, R77, 0x1, P0 ;  /* 0x0000004d034d7211 */ /* 0x002ff200000f0eff */
.L_x_4072:
[----:B------:R-:W-:Y:S05]  /*cc20*/  BSYNC.RECONVERGENT B2 ;  /* 0x0000000000027941 */ /* 0x000fea0003800200 */
.L_x_4064:
        /* <DEDUP_REMOVED lines=89> */
.L_x_4138:
[----:B------:R-:W-:Y:S01]  /*d1c0*/  UISETP.GT.AND UP0, UPT, UR33, UR32, UPT ;  /* 0x000000202100728c */ /* 0x000fe2000bf04270 */
[----:B------:R-:W-:Y:S02]  /*d1d0*/  IADD3 R74, P1, PT, R74, R81, RZ ;  /* 0x000000514a4a7210 */ /* 0x000fe40007f3e0ff */
[----:B------:R-:W-:Y:S03]  /*d1e0*/  IADD3 R14, P0, PT, R14, R85, RZ ;  /* 0x000000550e0e7210 */ /* 0x000fe60007f1e0ff */
[----:B------:R-:W-:Y:S02]  /*d1f0*/  IMAD.X R75, R75, 0x1, R80, P1 ;  /* 0x000000014b4b7824 */ /* 0x000fe400008e0650 */
[----:B------:R-:W-:Y:S01]  /*d200*/  IMAD.X R15, R15, 0x1, R83, P0 ;  /* 0x000000010f0f7824 */ /* 0x000fe200000e0653 */
[----:B------:R-:W-:Y:S07]  /*d210*/  BRA.U UP0, `(.L_x_4139) ;  /* 0xffffff5500547547 */ /* 0x000fee000b83ffff */
.L_x_4055:
        /* <DEDUP_REMOVED lines=57> */
.L_x_4143:
[----:B------:R-:W-:Y:S05]  /*d5b0*/  BSYNC.RECONVERGENT B0 ;  /* 0x0000000000007941 */ /* 0x000fea0003800200 */
.L_x_4142:
        /* <DEDUP_REMOVED lines=29> */
.L_x_4145:
[----:B------:R-:W-:Y:S05]  /*d790*/  BSYNC.RECONVERGENT B0 ;  /* 0x0000000000007941 */ /* 0x000fea0003800200 */
.L_x_4144:
        /* <DEDUP_REMOVED lines=29> */
.L_x_4147:
[----:B------:R-:W-:Y:S05]  /*d970*/  BSYNC.RECONVERGENT B0 ;  /* 0x0000000000007941 */ /* 0x000fea0003800200 */
.L_x_4146:
        /* <DEDUP_REMOVED lines=30> */
.L_x_4141:
        /* <DEDUP_REMOVED lines=80> */
.L_x_4155:
[----:B------:R-:W-:Y:S05]  /*e060*/  BSYNC.RECONVERGENT B0 ;  /* 0x0000000000007941 */ /* 0x000fea0003800200 */
.L_x_4154:
[----:B-----5:R-:W-:Y:S01]  /*e070*/  IMAD.MOV.U32 R6, RZ, RZ, R22 ;  /* 0x000000ffff067224 */ /* 0x020fe200078e0016 */
[----:B------:R-:W-:Y:S01]  /*e080*/  MOV R4, R20 ;  /* 0x0000001400047202 */ /* 0x000fe20000000f00 */
[----:B------:R-:W-:Y:S01]  /*e090*/  IMAD.MOV.U32 R7, RZ, RZ, R23 ;  /* 0x000000ffff077224 */ /* 0x000fe200078e0017 */
[----:B------:R-:W-:Y:S02]  /*e0a0*/  MOV R5, R21 ;  /* 0x0000001500057202 */ /* 0x000fe40000000f00 */
.L_x_4153:
[----:B------:R-:W-:Y:S05]  /*e0b0*/  BSYNC.RECONVERGENT B1 ;  /* 0x0000000000017941 */ /* 0x000fea0003800200 */
.L_x_4152:
        /* <DEDUP_REMOVED lines=48> */
.L_x_4159:
[----:B------:R-:W-:Y:S05]  /*e3c0*/  BSYNC.RECONVERGENT B0 ;  /* 0x0000000000007941 */ /* 0x000fea0003800200 */
.L_x_4158:
[----:B-----5:R4:W-:Y:S02]  /*e3d0*/  STS.128 [R233+0x2000], R20 ;  /* 0x00200014e9007388 */ /* 0x0209e40000000c00 */
.L_x_4157:
[----:B------:R-:W-:Y:S05]  /*e3e0*/  BSYNC.RECONVERGENT B1 ;  /* 0x0000000000017941 */ /* 0x000fea0003800200 */
.L_x_4156:
        /* <DEDUP_REMOVED lines=47> */
.L_x_4163:
[----:B------:R-:W-:Y:S05]  /*e6e0*/  BSYNC.RECONVERGENT B0 ;  /* 0x0000000000007941 */ /* 0x000fea0003800200 */
.L_x_4162:
[----:B-----5:R1:W-:Y:S02]  /*e6f0*/  STS.128 [R233+0x4000], R20 ;  /* 0x00400014e9007388 */ /* 0x0203e40000000c00 */
.L_x_4161:
[----:B------:R-:W-:Y:S05]  /*e700*/  BSYNC.RECONVERGENT B1 ;  /* 0x0000000000017941 */ /* 0x000fea0003800200 */
.L_x_4160:
        /* <DEDUP_REMOVED lines=46> */
.L_x_4165:
[----:B------:R-:W-:Y:S05]  /*e9f0*/  BSYNC.RECONVERGENT B0 ;  /* 0x0000000000007941 */ /* 0x000fea0003800200 */
.L_x_4164:
[----:B-----5:R4:W-:Y:S02]  /*ea00*/  STS.128 [R233+0x6000], R20 ;  /* 0x00600014e9007388 */ /* 0x0209e40000000c00 */
.L_x_4151:
[----:B------:R-:W-:Y:S05]  /*ea10*/  BSYNC.RECONVERGENT B2 ;  /* 0x0000000000027941 */ /* 0x000fea0003800200 */
.L_x_4150:
        /* <DEDUP_REMOVED lines=55> */
.L_x_4171:
[----:B------:R-:W-:Y:S05]  /*ed90*/  BSYNC.RECONVERGENT B0 ;  /* 0x0000000000007941 */ /* 0x000fea0003800200 */
.L_x_4170:
[----:B-----5:R4:W-:Y:S02]  /*eda0*/  STS.128 [R233+0x800], R20 ;  /* 0x00080014e9007388 */ /* 0x0209e40000000c00 */
.L_x_4169:
[----:B------:R-:W-:Y:S05]  /*edb0*/  BSYNC.RECONVERGENT B1 ;  /* 0x0000000000017941 */ /* 0x000fea0003800200 */
.L_x_4168:
        /* <DEDUP_REMOVED lines=48> */
.L_x_4175:
[----:B------:R-:W-:Y:S05]  /*f0c0*/  BSYNC.RECONVERGENT B0 ;  /* 0x0000000000007941 */ /* 0x000fea0003800200 */
.L_x_4174:
[----:B-----5:R4:W-:Y:S02]  /*f0d0*/  STS.128 [R233+0x2800], R20 ;  /* 0x00280014e9007388 */ /* 0x0209e40000000c00 */
.L_x_4173:
[----:B------:R-:W-:Y:S05]  /*f0e0*/  BSYNC.RECONVERGENT B1 ;  /* 0x0000000000017941 */ /* 0x000fea0003800200 */
.L_x_4172:
        /* <DEDUP_REMOVED lines=48> */
.L_x_4179:
[----:B------:R-:W-:Y:S05]  /*f3f0*/  BSYNC.RECONVERGENT B0 ;  /* 0x0000000000007941 */ /* 0x000fea0003800200 */
.L_x_4178:
[----:B-----5:R4:W-:Y:S02]  /*f400*/  STS.128 [R233+0x4800], R20 ;  /* 0x00480014e9007388 */ /* 0x0209e40000000c00 */
.L_x_4177:
[----:B------:R-:W-:Y:S05]  /*f410*/  BSYNC.RECONVERGENT B1 ;  /* 0x0000000000017941 */ /* 0x000fea0003800200 */
.L_x_4176:
        /* <DEDUP_REMOVED lines=46> */
.L_x_4181:
[----:B------:R-:W-:Y:S05]  /*f700*/  BSYNC.RECONVERGENT B0 ;  /* 0x0000000000007941 */ /* 0x000fea0003800200 */
.L_x_4180:
[----:B-----5:R4:W-:Y:S02]  /*f710*/  STS.128 [R233+0x6800], R20 ;  /* 0x00680014e9007388 */ /* 0x0209e40000000c00 */
.L_x_4167:
[----:B------:R-:W-:Y:S05]  /*f720*/  BSYNC.RECONVERGENT B2 ;  /* 0x0000000000027941 */ /* 0x000fea0003800200 */
.L_x_4166:
        /* <DEDUP_REMOVED lines=54> */
.L_x_4187:
[----:B------:R-:W-:Y:S05]  /*fa90*/  BSYNC.RECONVERGENT B0 ;  /* 0x0000000000007941 */ /* 0x000fea0003800200 */
.L_x_4186:
[----:B-----5:R1:W-:Y:S02]  /*faa0*/  STS.128 [R233+0x1000], R20 ;  /* 0x00100014e9007388 */ /* 0x0203e40000000c00 */
.L_x_4185:
[----:B------:R-:W-:Y:S05]  /*fab0*/  BSYNC.RECONVERGENT B1 ;  /* 0x0000000000017941 */ /* 0x000fea0003800200 */
.L_x_4184:
        /* <DEDUP_REMOVED lines=47> */
.L_x_4191:
[----:B------:R-:W-:Y:S05]  /*fdb0*/  BSYNC.RECONVERGENT B0 ;  /* 0x0000000000007941 */ /* 0x000fea0003800200 */
.L_x_4190:
[----:B-----5:R4:W-:Y:S02]  /*fdc0*/  STS.128 [R233+0x3000], R20 ;  /* 0x00300014e9007388 */ /* 0x0209e40000000c00 */
.L_x_4189:
[----:B------:R-:W-:Y:S05]  /*fdd0*/  BSYNC.RECONVERGENT B1 ;  /* 0x0000000000017941 */ /* 0x000fea0003800200 */
.L_x_4188:
        /* <DEDUP_REMOVED lines=47> */
.L_x_4195:
[----:B------:R-:W-:Y:S05]  /*100d0*/  BSYNC.RECONVERGENT B0 ;  /* 0x0000000000007941 */ /* 0x000fea0003800200 */
.L_x_4194:
[----:B-----5:R4:W-:Y:S02]  /*100e0*/  STS.128 [R233+0x5000], R20 ;  /* 0x00500014e9007388 */ /* 0x0209e40000000c00 */
.L_x_4193:
[----:B------:R-:W-:Y:S05]  /*100f0*/  BSYNC.RECONVERGENT B1 ;  /* 0x0000000000017941 */ /* 0x000fea0003800200 */
.L_x_4192:
        /* <DEDUP_REMOVED lines=46> */
.L_x_4197:
[----:B------:R-:W-:Y:S05]  /*103e0*/  BSYNC.RECONVERGENT B0 ;  /* 0x0000000000007941 */ /* 0x000fea0003800200 */
.L_x_4196:
[----:B-----5:R4:W-:Y:S02]  /*103f0*/  STS.128 [R233+0x7000], R20 ;  /* 0x00700014e9007388 */ /* 0x0209e40000000c00 */
.L_x_4183:
[----:B------:R-:W-:Y:S05]  /*10400*/  BSYNC.RECONVERGENT B2 ;  /* 0x0000000000027941 */ /* 0x000fea0003800200 */
.L_x_4182:
        /* <DEDUP_REMOVED lines=55> */
.L_x_4201:
[----:B------:R-:W-:Y:S05]  /*10780*/  BSYNC.RECONVERGENT B0 ;  /* 0x0000000000007941 */ /* 0x000fea0003800200 */
.L_x_4200:
[----:B-----5:R4:W-:Y:S02]  /*10790*/  STS.128 [R233+0x1800], R20 ;  /* 0x00180014e9007388 */ /* 0x0209e40000000c00 */
.L_x_4199:
[----:B------:R-:W-:Y:S05]  /*107a0*/  BSYNC.RECONVERGENT B1 ;  /* 0x0000000000017941 */ /* 0x000fea0003800200 */
.L_x_4198:
        /* <DEDUP_REMOVED lines=48> */
.L_x_4205:
[----:B------:R-:W-:Y:S05]  /*10ab0*/  BSYNC.RECONVERGENT B0 ;  /* 0x0000000000007941 */ /* 0x000fea0003800200 */
.L_x_4204:
[----:B-----5:R1:W-:Y:S02]  /*10ac0*/  STS.128 [R233+0x3800], R20 ;  /* 0x00380014e9007388 */ /* 0x0203e40000000c00 */
.L_x_4203:
[----:B------:R-:W-:Y:S05]  /*10ad0*/  BSYNC.RECONVERGENT B1 ;  /* 0x0000000000017941 */ /* 0x000fea0003800200 */
.L_x_4202:
        /* <DEDUP_REMOVED lines=48> */
.L_x_4209:
[----:B------:R-:W-:Y:S05]  /*10de0*/  BSYNC.RECONVERGENT B0 ;  /* 0x0000000000007941 */ /* 0x000fea0003800200 */
.L_x_4208:
[----:B-----5:R4:W-:Y:S02]  /*10df0*/  STS.128 [R233+0x5800], R20 ;  /* 0x00580014e9007388 */ /* 0x0209e40000000c00 */
.L_x_4207:
[----:B------:R-:W-:Y:S05]  /*10e00*/  BSYNC.RECONVERGENT B1 ;  /* 0x0000000000017941 */ /* 0x000fea0003800200 */
.L_x_4206:
        /* <DEDUP_REMOVED lines=46> */
.L_x_4211:
[----:B------:R-:W-:Y:S05]  /*110f0*/  BSYNC.RECONVERGENT B0 ;  /* 0x0000000000007941 */ /* 0x000fea0003800200 */
.L_x_4210:
[----:B-----5:R4:W-:Y:S01]  /*11100*/  STS.128 [R233+0x7800], R20 ;  /* 0x00780014e9007388 */ /* 0x0209e20000000c00 */
[----:B------:R-:W-:Y:S05]  /*11110*/  BRA `(.L_x_4148) ;  /* 0x0000005800d47947 */ /* 0x000fea0003800000 */
.L_x_4149:
        /* <DEDUP_REMOVED lines=95> */
.L_x_4217:
[----:B------:R-:W-:Y:S05]  /*11710*/  BSYNC.RECONVERGENT B0 ;  /* 0x0000000000007941 */ /* 0x000fea0003800200 */
.L_x_4216:
[----:B-----5:R-:W-:Y:S01]  /*11720*/  IMAD.MOV.U32 R6, RZ, RZ, R38 ;  /* 0x000000ffff067224 */ /* 0x020fe200078e0026 */
[----:B------:R-:W-:Y:S01]  /*11730*/  MOV R4, R36 ;  /* 0x0000002400047202 */ /* 0x000fe20000000f00 */
[----:B------:R-:W-:Y:S01]  /*11740*/  IMAD.MOV.U32 R7, RZ, RZ, R39 ;  /* 0x000000ffff077224 */ /* 0x000fe200078e0027 */
[----:B------:R-:W-:Y:S02]  /*11750*/  MOV R5, R37 ;  /* 0x0000002500057202 */ /* 0x000fe40000000f00 */
.L_x_4215:
[----:B------:R-:W-:Y:S05]  /*11760*/  BSYNC.RECONVERGENT B1 ;  /* 0x0000000000017941 */ /* 0x000fea0003800200 */
.L_x_4214:
        /* <DEDUP_REMOVED lines=87> */
.L_x_4221:
[----:B------:R-:W-:Y:S05]  /*11ce0*/  BSYNC.RECONVERGENT B0 ;  /* 0x0000000000007941 */ /* 0x000fea0003800200 */
.L_x_4220:
[----:B-----5:R4:W-:Y:S02]  /*11cf0*/  STS.128 [R233+0x2000], R36 ;  /* 0x00200024e9007388 */ /* 0x0209e40000000c00 */
.L_x_4219:
[----:B------:R-:W-:Y:S05]  /*11d00*/  BSYNC.RECONVERGENT B1 ;  /* 0x0000000000017941 */ /* 0x000fea0003800200 */
.L_x_4218:
        /* <DEDUP_REMOVED lines=86> */
.L_x_4225:
[----:B------:R-:W-:Y:S05]  /*12270*/  BSYNC.RECONVERGENT B0 ;  /* 0x0000000000007941 */ /* 0x000fea0003800200 */
.L_x_4224:
[----:B-----5:R1:W-:Y:S02]  /*12280*/  STS.128 [R233+0x4000], R36 ;  /* 0x00400024e9007388 */ /* 0x0203e40000000c00 */
.L_x_4223:
[----:B------:R-:W-:Y:S05]  /*12290*/  BSYNC.RECONVERGENT B1 ;  /* 0x0000000000017941 */ /* 0x000fea0003800200 */
.L_x_4222:
        /* <DEDUP_REMOVED lines=85> */
.L_x_4227:
[----:B------:R-:W-:Y:S05]  /*127f0*/  BSYNC.RECONVERGENT B0 ;  /* 0x0000000000007941 */ /* 0x000fea0003800200 */
.L_x_4226:
[----:B-----5:R4:W-:Y:S02]  /*12800*/  STS.128 [R233+0x6000], R36 ;  /* 0x00600024e9007388 */ /* 0x0209e40000000c00 */
.L_x_4213:
[----:B------:R-:W-:Y:S05]  /*12810*/  BSYNC.RECONVERGENT B2 ;  /* 0x0000000000027941 */ /* 0x000fea0003800200 */
.L_x_4212:
        /* <DEDUP_REMOVED lines=94> */
.L_x_4233:
[----:B------:R-:W-:Y:S05]  /*12e00*/  BSYNC.RECONVERGENT B0 ;  /* 0x0000000000007941 */ /* 0x000fea0003800200 */
.L_x_4232:
[----:B-----5:R1:W-:Y:S02]  /*12e10*/  STS.128 [R233+0x800], R32 ;  /* 0x00080020e9007388 */ /* 0x0203e40000000c00 */
.L_x_4231:
[----:B------:R-:W-:Y:S05]  /*12e20*/  BSYNC.RECONVERGENT B1 ;  /* 0x0000000000017941 */ /* 0x000fea0003800200 */
.L_x_4230:
        /* <DEDUP_REMOVED lines=87> */
.L_x_4237:
[----:B------:R-:W-:Y:S05]  /*133a0*/  BSYNC.RECONVERGENT B0 ;  /* 0x0000000000007941 */ /* 0x000fea0003800200 */
.L_x_4236:
[----:B-----5:R1:W-:Y:S02]  /*133b0*/  STS.128 [R233+0x2800], R32 ;  /* 0x00280020e9007388 */ /* 0x0203e40000000c00 */
.L_x_4235:
[----:B------:R-:W-:Y:S05]  /*133c0*/  BSYNC.RECONVERGENT B1 ;  /* 0x0000000000017941 */ /* 0x000fea0003800200 */
.L_x_4234:
        /* <DEDUP_REMOVED lines=87> */
.L_x_4241:
[----:B------:R-:W-:Y:S05]  /*13940*/  BSYNC.RECONVERGENT B0 ;  /* 0x0000000000007941 */ /* 0x000fea0003800200 */
.L_x_4240:
[----:B-----5:R1:W-:Y:S02]  /*13950*/  STS.128 [R233+0x4800], R32 ;  /* 0x00480020e9007388 */ /* 0x0203e40000000c00 */
.L_x_4239:
[----:B------:R-:W-:Y:S05]  /*13960*/  BSYNC.RECONVERGENT B1 ;  /* 0x0000000000017941 */ /* 0x000fea0003800200 */
.L_x_4238:
        /* <DEDUP_REMOVED lines=86> */
.L_x_4243:
[----:B------:R-:W-:Y:S05]  /*13ed0*/  BSYNC.RECONVERGENT B0 ;  /* 0x0000000000007941 */ /* 0x000fea0003800200 */
.L_x_4242:
[----:B-----5:R1:W-:Y:S02]  /*13ee0*/  STS.128 [R233+0x6800], R32 ;  /* 0x00680020e9007388 */ /* 0x0203e40000000c00 */
.L_x_4229:
[----:B------:R-:W-:Y:S05]  /*13ef0*/  BSYNC.RECONVERGENT B2 ;  /* 0x0000000000027941 */ /* 0x000fea0003800200 */
.L_x_4228:
        /* <DEDUP_REMOVED lines=94> */
.L_x_4249:
[----:B------:R-:W-:Y:S05]  /*144e0*/  BSYNC.RECONVERGENT B0 ;  /* 0x0000000000007941 */ /* 0x000fea0003800200 */
.L_x_4248:
[----:B-----5:R1:W-:Y:S02]  /*144f0*/  STS.128 [R233+0x1000], R32 ;  /* 0x00100020e9007388 */ /* 0x0203e40000000c00 */
.L_x_4247:
[----:B------:R-:W-:Y:S05]  /*14500*/  BSYNC.RECONVERGENT B1 ;  /* 0x0000000000017941 */ /* 0x000fea0003800200 */
.L_x_4246:
        /* <DEDUP_REMOVED lines=87> */
.L_x_4253:
[----:B------:R-:W-:Y:S05]  /*14a80*/  BSYNC.RECONVERGENT B0 ;  /* 0x0000000000007941 */ /* 0x000fea0003800200 */
.L_x_4252:
[----:B-----5:R1:W-:Y:S02]  /*14a90*/  STS.128 [R233+0x3000], R32 ;  /* 0x00300020e9007388 */ /* 0x0203e40000000c00 */
.L_x_4251:
[----:B------:R-:W-:Y:S05]  /*14aa0*/  BSYNC.RECONVERGENT B1 ;  /* 0x0000000000017941 */ /* 0x000fea0003800200 */
.L_x_4250:
        /* <DEDUP_REMOVED lines=87> */
.L_x_4257:
[----:B------:R-:W-:Y:S05]  /*15020*/  BSYNC.RECONVERGENT B0 ;  /* 0x0000000000007941 */ /* 0x000fea0003800200 */
.L_x_4256:
[----:B-----5:R1:W-:Y:S02]  /*15030*/  STS.128 [R233+0x5000], R32 ;  /* 0x00500020e9007388 */ /* 0x0203e40000000c00 */
.L_x_4255:
[----:B------:R-:W-:Y:S05]  /*15040*/  BSYNC.RECONVERGENT B1 ;  /* 0x0000000000017941 */ /* 0x000fea0003800200 */
.L_x_4254:
        /* <DEDUP_REMOVED lines=85> */
.L_x_4259:
[----:B------:R-:W-:Y:S05]  /*155a0*/  BSYNC.RECONVERGENT B0 ;  /* 0x0000000000007941 */ /* 0x000fea0003800200 */
.L_x_4258:
[----:B-----5:R1:W-:Y:S02]  /*155b0*/  STS.128 [R233+0x7000], R32 ;  /* 0x00700020e9007388 */ /* 0x0203e40000000c00 */
.L_x_4245:
[----:B------:R-:W-:Y:S05]  /*155c0*/  BSYNC.RECONVERGENT B2 ;  /* 0x0000000000027941 */ /* 0x000fea0003800200 */
.L_x_4244:
        /* <DEDUP_REMOVED lines=94> */
.L_x_4263:
[----:B------:R-:W-:Y:S05]  /*15bb0*/  BSYNC.RECONVERGENT B0 ;  /* 0x0000000000007941 */ /* 0x000fea0003800200 */
.L_x_4262:
[----:B-----5:R4:W-:Y:S02]  /*15bc0*/  STS.128 [R233+0x1800], R32 ;  /* 0x00180020e9007388 */ /* 0x0209e40000000c00 */
.L_x_4261:
[----:B------:R-:W-:Y:S05]  /*15bd0*/  BSYNC.RECONVERGENT B1 ;  /* 0x0000000000017941 */ /* 0x000fea0003800200 */
.L_x_4260:
        /* <DEDUP_REMOVED lines=86> */
.L_x_4267:
[----:B------:R-:W-:Y:S05]  /*16140*/  BSYNC.RECONVERGENT B0 ;  /* 0x0000000000007941 */ /* 0x000fea0003800200 */
.L_x_4266:
[----:B-----5:R1:W-:Y:S02]  /*16150*/  STS.128 [R233+0x3800], R32 ;  /* 0x00380020e9007388 */ /* 0x0203e40000000c00 */
.L_x_4265:
[----:B------:R-:W-:Y:S05]  /*16160*/  BSYNC.RECONVERGENT B1 ;  /* 0x0000000000017941 */ /* 0x000fea0003800200 */
.L_x_4264:
        /* <DEDUP_REMOVED lines=86> */
.L_x_4271:
[----:B------:R-:W-:Y:S05]  /*166d0*/  BSYNC.RECONVERGENT B0 ;  /* 0x0000000000007941 */ /* 0x000fea0003800200 */
.L_x_4270:
[----:B-----5:R4:W-:Y:S02]  /*166e0*/  STS.128 [R233+0x5800], R32 ;  /* 0x00580020e9007388 */ /* 0x0209e40000000c00 */
.L_x_4269:
[----:B------:R-:W-:Y:S05]  /*166f0*/  BSYNC.RECONVERGENT B1 ;  /* 0x0000000000017941 */ /* 0x000fea0003800200 */
.L_x_4268:
        /* <DEDUP_REMOVED lines=85> */
.L_x_4273:
[----:B------:R-:W-:Y:S05]  /*16c50*/  BSYNC.RECONVERGENT B0 ;  /* 0x0000000000007941 */ /* 0x000fea0003800200 */
.L_x_4272:
[----:B-----5:R4:W-:Y:S02]  /*16c60*/  STS.128 [R233+0x7800], R32 ;  /* 0x00780020e9007388 */ /* 0x0209e40000000c00 */
.L_x_4148:
[----:B------:R-:W-:Y:S05]  /*16c70*/  BSYNC.RECONVERGENT B3 ;  /* 0x0000000000037941 */ /* 0x000fea0003800200 */
.L_x_4140:
        /* <DEDUP_REMOVED lines=35> */
.L_x_4275:
[----:B------:R-:W-:Y:S05]  /*16eb0*/  BSYNC.RECONVERGENT B0 ;  /* 0x0000000000007941 */ /* 0x000fea0003800200 */
.L_x_4274:
        /* <DEDUP_REMOVED lines=31> */
.L_x_4277:
[----:B------:R-:W-:Y:S05]  /*170b0*/  BSYNC.RECONVERGENT B0 ;  /* 0x0000000000007941 */ /* 0x000fea0003800200 */
.L_x_4276:
        /* <DEDUP_REMOVED lines=31> */
.L_x_4279:
[----:B------:R-:W-:Y:S05]  /*172b0*/  BSYNC.RECONVERGENT B0 ;  /* 0x0000000000007941 */ /* 0x000fea0003800200 */
.L_x_4278:
        /* <DEDUP_REMOVED lines=31> */
.L_x_4281:
[----:B------:R-:W-:Y:S05]  /*174b0*/  BSYNC.RECONVERGENT B0 ;  /* 0x0000000000007941 */ /* 0x000fea0003800200 */
.L_x_4280:
        /* <DEDUP_REMOVED lines=45> */
.L_x_4283:
[----:B------:R2:W-:Y:S04]  /*17790*/  STS.128 [R233+0x10000], RZ ;  /* 0x010000ffe9007388 */ /* 0x0005e80000000c00 */
[----:B------:R2:W-:Y:S04]  /*177a0*/  STS.128 [R233+0x12000], RZ ;  /* 0x012000ffe9007388 */ /* 0x0005e80000000c00 */
[----:B------:R2:W-:Y:S04]  /*177b0*/  STS.128 [R233+0x14000], RZ ;  /* 0x014000ffe9007388 */ /* 0x0005e80000000c00 */
[----:B------:R2:W-:Y:S02]  /*177c0*/  STS.128 [R233+0x16000], RZ ;  /* 0x016000ffe9007388 */ /* 0x0005e40000000c00 */
.L_x_4284:
[----:B------:R-:W-:Y:S05]  /*177d0*/  BSYNC.RECONVERGENT B0 ;  /* 0x0000000000007941 */ /* 0x000fea0003800200 */
.L_x_4282:
        /* <DEDUP_REMOVED lines=51> */
.L_x_4286:
[----:B------:R-:W-:Y:S05]  /*17b10*/  BSYNC.RECONVERGENT B0 ;  /* 0x0000000000007941 */ /* 0x000fea0003800200 */
.L_x_4285:
        /* <DEDUP_REMOVED lines=36> */
.L_x_4288:
[----:B------:R-:W-:Y:S05]  /*17d60*/  BSYNC.RECONVERGENT B0 ;  /* 0x0000000000007941 */ /* 0x000fea0003800200 */
.L_x_4287:
        /* <DEDUP_REMOVED lines=36> */
.L_x_4290:
[----:B------:R-:W-:Y:S05]  /*17fb0*/  BSYNC.RECONVERGENT B0 ;  /* 0x0000000000007941 */ /* 0x000fea0003800200 */
.L_x_4289:
[----:B----4-:R-:W-:Y:S01]  /*17fc0*/  LDSM.16.M88.4 R4, [R63] ;  /* 0x000000003f04783b */ /* 0x010fe20000000200 */
[C---:B------:R-:W-:Y:S01]  /*17fd0*/  LOP3.LUT P6, RZ, R61.reuse, 0x2, RZ, 0xc0, !PT ;  /* 0x000000023dff7812 */ /* 0x040fe200078cc0ff */
[----:B------:R-:W4:Y:S01]  /*17fe0*/  LDCU UR9, c[0x0][0x50c] ;  /* 0x0000a180ff0977ac */ /* 0x000f220008000800 */
[----:B------:R-:W-:Y:S01]  /*17ff0*/  MOV R8, 0x20 ;  /* 0x0000002000087802 */ /* 0x000fe20000000f00 */
[----:B------:R-:W5:Y:S01]  /*18000*/  LDSM.16.M88.4 R24, [R0+UR8+0x8000] ;  /* 0x008000080018783b */ /* 0x000f620008000200 */
[----:B------:R-:W-:Y:S01]  /*18010*/  IADD3 R85, PT, PT, R0, UR8, RZ ;  /* 0x0000000800557c10 */ /* 0x000fe2000fffe0ff */
[----:B------:R-:W-:Y:S01]  /*18020*/  UISETP.NE.AND UP1, UPT, UR4, 0x1, UPT ;  /* 0x000000010400788c */ /* 0x000fe2000bf25270 */
[----:B------:R-:W-:Y:S01]  /*18030*/  SEL R8, R8, 0xffffffe0, !P6 ;  /* 0xffffffe008087807 */ /* 0x000fe20007000000 */
[----:B------:R-:W2:Y:S01]  /*18040*/  LDSM.16.M88.4 R16, [R0+UR8+0x8800] ;  /* 0x008800080010783b */ /* 0x000ea20008000200 */
[----:B------:R-:W-:Y:S02]  /*18050*/  LOP3.LUT P0, RZ, R61, 0x4, RZ, 0xc0, !PT ;  /* 0x000000043dff7812 */ /* 0x000fe4000780c0ff */
[-C--:B------:R-:W-:Y:S01]  /*18060*/  IADD3 R60, PT, PT, R63, R8.reuse, RZ ;  /* 0x000000083f3c7210 */ /* 0x080fe20007ffe0ff */
[----:B------:R-:W3:Y:S01]  /*18070*/  LDSM.16.M88.4 R64, [R0+UR8+0x9000] ;  /* 0x009000080040783b */ /* 0x000ee20008000200 */
[----:B------:R-:W-:-:S02]  /*18080*/  IADD3 R2, PT, PT, R85, R8, RZ ;  /* 0x0000000855027210 */ /* 0x000fc40007ffe0ff */
[----:B------:R-:W-:Y:S01]  /*18090*/  MOV R40, 0x40 ;  /* 0x0000004000287802 */ /* 0x000fe20000000f00 */
[----:B------:R-:W1:Y:S03]  /*180a0*/  LDSM.16.M88.4 R32, [R0+UR8+0x9800] ;  /* 0x009800080020783b */ /* 0x000e660008000200 */
[----:B------:R-:W-:Y:S01]  /*180b0*/  SEL R40, R40, 0xffffffc0, !P0 ;  /* 0xffffffc028287807 */ /* 0x000fe20004000000 */
[----:B------:R-:W-:Y:S03]  /*180c0*/  LDSM.16.M88.4 R52, [R60] ;  /* 0x000000003c34783b */ /* 0x000fe60000000200 */
[-C--:B------:R-:W-:Y:S01]  /*180d0*/  IADD3 R87, PT, PT, R63, R40.reuse, RZ ;  /* 0x000000283f577210 */ /* 0x080fe20007ffe0ff */
[----:B------:R-:W4:Y:S01]  /*180e0*/  LDSM.16.M88.4 R36, [R2+0x8000] ;  /* 0x008000000224783b */ /* 0x000f220000000200 */
[----:B------:R-:W-:-:S02]  /*180f0*/  IADD3 R85, PT, PT, R85, R40, RZ ;  /* 0x0000002855557210 */ /* 0x000fc40007ffe0ff */
[C---:B------:R-:W-:Y:S01]  /*18100*/  IADD3 R84, PT, PT, R8.reuse, R87, RZ ;  /* 0x0000005708547210 */ /* 0x040fe20007ffe0ff */
[----:B------:R-:W4:Y:S01]  /*18110*/  LDSM.16.M88.4 R12, [R2+0x8800] ;  /* 0x00880000020c783b */ /* 0x000f220000000200 */
[----:B------:R-:W-:-:S03]  /*18120*/  IADD3 R61, PT, PT, R8, R85, RZ ;  /* 0x00000055083d7210 */ /* 0x000fc60007ffe0ff */
[----:B------:R-:W4:Y:S04]  /*18130*/  LDSM.16.M88.4 R80, [R2+0x9000] ;  /* 0x009000000250783b */ /* 0x000f280000000200 */
[----:B------:R-:W4:Y:S04]  /*18140*/  LDSM.16.M88.4 R48, [R2+0x9800] ;  /* 0x009800000230783b */ /* 0x000f280000000200 */
        /* <DEDUP_REMOVED lines=11> */
[C---:B-1----:R-:W-:Y:S08]  /*18200*/  HMMA.16816.F32 R56, R4.reuse, R32, RZ ;  /* 0x000000200438723c */ /* 0x042ff000000018ff */
[----:B------:R-:W-:Y:S01]  /*18210*/  HMMA.16816.F32 R4, R4, R34, RZ ;  /* 0x000000220404723c */ /* 0x000fe200000018ff */
[----:B------:R-:W1:Y:S07]  /*18220*/  LDSM.16.M88.4 R32, [R87] ;  /* 0x000000005720783b */ /* 0x000e6e0000000200 */
[C---:B----4-:R-:W-:Y:S08]  /*18230*/  HMMA.16816.F32 R28, R52.reuse, R36, R28 ;  /* 0x00000024341c723c */ /* 0x050ff0000000181c */
        /* <DEDUP_REMOVED lines=135> */
[C---:B------:R-:W-:Y:S08]  /*18ab0*/  HMMA.16816.F32 R28, R76.reuse, R52, R28 ;  /* 0x000000344c1c723c */ /* 0x040ff0000000181c */
[----:B------:R-:W-:Y:S01]  /*18ac0*/  HMMA.16816.F32 R24, R76, R54, R24 ;  /* 0x000000364c18723c */ /* 0x000fe20000001818 */
[----:B------:R-:W-:Y:S07]  /*18ad0*/  LDSM.16.M88.4 R52, [R2+0xe800] ;  /* 0x00e800000234783b */ /* 0x000fee0000000200 */
[C---:B--2---:R-:W-:Y:S08]  /*18ae0*/  HMMA.16816.F32 R68, R44.reuse, R4, R68 ;  /* 0x000000042c44723c */ /* 0x044ff00000001844 */
[C---:B------:R-:W-:Y:S01]  /*18af0*/  HMMA.16816.F32 R64, R44.reuse, R6, R64 ;  /* 0x000000062c40723c */ /* 0x040fe20000001840 */
[----:B------:R-:W-:Y:S07]  /*18b00*/  LDSM.16.M88.4 R4, [R0+UR8+0xf000] ;  /* 0x00f000080004783b */ /* 0x000fee0008000200 */
[C---:B----4-:R-:W-:Y:S08]  /*18b10*/  HMMA.16816.F32 R56, R44.reuse, R36, R56 ;  /* 0x000000242c38723c */ /* 0x050ff00000001838 */
[----:B------:R-:W-:Y:S01]  /*18b20*/  HMMA.16816.F32 R72, R44, R38, R72 ;  /* 0x000000262c48723c */ /* 0x000fe20000001848 */
[----:B------:R-:W-:Y:S04]  /*18b30*/  LDSM.16.M88.4 R44, [R84+0x6000] ;  /* 0x00600000542c783b */ /* 0x000fe80000000200 */
[----:B------:R-:W2:Y:S03]  /*18b40*/  LDSM.16.M88.4 R36, [R61+0xe000] ;  /* 0x00e000003d24783b */ /* 0x000ea60000000200 */
[C---:B-----5:R-:W-:Y:S08]  /*18b50*/  HMMA.16816.F32 R28, R48.reuse, R40, R28 ;  /* 0x00000028301c723c */ /* 0x060ff0000000181c */
[----:B------:R-:W-:Y:S08]  /*18b60*/  HMMA.16816.F32 R24, R48, R42, R24 ;  /* 0x0000002a3018723c */ /* 0x000ff00000001818 */
[----:B-1----:R-:W-:Y:S08]  /*18b70*/  HMMA.16816.F32 R20, R76, R12, R20 ;  /* 0x0000000c4c14723c */ /* 0x002ff00000001814 */
[C---:B---3--:R-:W-:Y:S08]  /*18b80*/  HMMA.16816.F32 R28, R80.reuse, R32, R28 ;  /* 0x00000020501c723c */ /* 0x048ff0000000181c */
[----:B------:R-:W-:Y:S01]  /*18b90*/  HMMA.16816.F32 R24, R80, R34, R24 ;  /* 0x000000225018723c */ /* 0x000fe20000001818 */
[----:B------:R-:W1:Y:S07]  /*18ba0*/  LDSM.16.M88.4 R32, [R0+UR8+0xf800] ;  /* 0x00f800080020783b */ /* 0x000e6e0008000200 */
[----:B------:R-:W-:Y:S01]  /*18bb0*/  HMMA.16816.F32 R16, R76, R14, R16 ;  /* 0x0000000e4c10723c */ /* 0x000fe20000001810 */
[----:B------:R-:W3:Y:S07]  /*18bc0*/  LDSM.16.M88.4 R12, [R85+0xe800] ;  /* 0x00e80000550c783b */ /* 0x000eee0000000200 */
[----:B--2---:R-:W-:Y:S08]  /*18bd0*/  HMMA.16816.F32 R28, R44, R36, R28 ;  /* 0x000000242c1c723c */ /* 0x004ff0000000181c */
[C---:B------:R-:W-:Y:S08]  /*18be0*/  HMMA.16816.F32 R68, R76.reuse, R4, R68 ;  /* 0x000000044c44723c */ /* 0x040ff00000001844 */
[----:B------:R-:W-:Y:S01]  /*18bf0*/  HMMA.16816.F32 R64, R76, R6, R64 ;  /* 0x000000064c40723c */ /* 0x000fe20000001840 */
[----:B------:R-:W2:Y:S02]  /*18c00*/  LDSM.16.M88.4 R4, [R2+0xf000] ;  /* 0x00f000000204783b */ /* 0x000ea40000000200 */
[----:B------:R-:W-:Y:S01]  /*18c10*/  FMUL.FTZ R28, R28, UR9 ;  /* 0x000000091c1c7c20 */ /* 0x000fe20008410000 */
[----:B------:R-:W-:-:S04]  /*18c20*/  FMUL.FTZ R60, R30, UR9 ;  /* 0x000000091e3c7c20 */ /* 0x000fc80008410000 */
[----:B------:R-:W-:Y:S01]  /*18c30*/  HMMA.16816.F32 R24, R44, R38, R24 ;  /* 0x000000262c18723c */ /* 0x000fe20000001818 */
[----:B------:R-:W4:Y:S01]  /*18c40*/  LDSM.16.M88.4 R36, [R2+0xf800] ;  /* 0x00f800000224783b */ /* 0x000f220000000200 */
[----:B------:R-:W1:Y:S06]  /*18c50*/  MUFU.TANH R60, R60 ;  /* 0x0000003c003c7308 */ /* 0x000e6c0000002400 */
[C---:B------:R-:W-:Y:S01]  /*18c60*/  HMMA.16816.F32 R40, R48.reuse, R52, R20 ;  /* 0x000000343028723c */ /* 0x040fe20000001814 */
[----:B------:R-:W-:Y:S01]  /*18c70*/  FMUL.FTZ R53, R29, UR9 ;  /* 0x000000091d357c20 */ /* 0x000fe20008410000 */
[----:B------:R5:W2:Y:S01]  /*18c80*/  MUFU.TANH R52, R28 ;  /* 0x0000001c00347308 */ /* 0x000aa20000002400 */
[----:B------:R-:W-:Y:S05]  /*18c90*/  LDSM.16.M88.4 R20, [R61+0xe800] ;  /* 0x00e800003d14783b */ /* 0x000fea0000000200 */
[----:B------:R-:W-:Y:S01]  /*18ca0*/  HMMA.16816.F32 R16, R48, R54, R16 ;  /* 0x000000363010723c */ /* 0x000fe20000001810 */
[----:B------:R-:W-:Y:S01]  /*18cb0*/  FMUL.FTZ R54, R31, UR9 ;  /* 0x000000091f367c20 */ /* 0x000fe20008410000 */
[----:B------:R-:W2:Y:S01]  /*18cc0*/  MUFU.TANH R53, R53 ;  /* 0x0000003500357308 */ /* 0x000ea20000002400 */
[----:B------:R-:W-:-:S05]  /*18cd0*/  FMUL.FTZ R24, R24, UR9 ;  /* 0x0000000918187c20 */ /* 0x000fca0008410000 */
[C---:B-1----:R-:W-:Y:S02]  /*18ce0*/  HMMA.16816.F32 R56, R76.reuse, R32, R56 ;  /* 0x000000204c38723c */ /* 0x042fe40000001838 */
[----:B------:R-:W1:Y:S01]  /*18cf0*/  MUFU.TANH R54, R54 ;  /* 0x0000003600367308 */ /* 0x000e620000002400 */
[----:B-----5:R-:W5:Y:S04]  /*18d00*/  LDSM.16.M88.4 R28, [R85+0xf000] ;  /* 0x00f00000551c783b */ /* 0x020f680000000200 */
[----:B------:R-:W1:Y:S01]  /*18d10*/  LDSM.16.M88.4 R84, [R85+0xf800] ;  /* 0x00f800005554783b */ /* 0x000e620000000200 */
[----:B------:R-:W-:Y:S02]  /*18d20*/  HMMA.16816.F32 R72, R76, R34, R72 ;  /* 0x000000224c48723c */ /* 0x000fe40000001848 */
[----:B------:R-:W1:Y:S06]  /*18d30*/  MUFU.TANH R24, R24 ;  /* 0x0000001800187308 */ /* 0x000e6c0000002400 */
[C---:B---3--:R-:W-:Y:S08]  /*18d40*/  HMMA.16816.F32 R40, R80.reuse, R12, R40 ;  /* 0x0000000c5028723c */ /* 0x048ff00000001828 */
[----:B------:R-:W-:Y:S01]  /*18d50*/  HMMA.16816.F32 R16, R80, R14, R16 ;  /* 0x0000000e5010723c */ /* 0x000fe20000001810 */
[----:B------:R-:W3:Y:S07]  /*18d60*/  LDSM.16.M88.4 R12, [R61+0xf000] ;  /* 0x00f000003d0c783b */ /* 0x000eee0000000200 */
[C---:B--2---:R-:W-:Y:S08]  /*18d70*/  HMMA.16816.F32 R68, R48.reuse, R4, R68 ;  /* 0x000000043044723c */ /* 0x044ff00000001844 */
[----:B------:R-:W-:Y:S01]  /*18d80*/  HMMA.16816.F32 R64, R48, R6, R64 ;  /* 0x000000063040723c */ /* 0x000fe20000001840 */
[----:B------:R-:W2:Y:S01]  /*18d90*/  LDSM.16.M88.4 R4, [R61+0xf800] ;  /* 0x00f800003d04783b */ /* 0x000ea20000000200 */
[----:B------:R-:W-:-:S06]  /*18da0*/  DEPBAR.LE SB0, 0x0 ;  /* 0x000080000000791a */ /* 0x000fcc0000000000 */
[C---:B----4-:R-:W-:Y:S08]  /*18db0*/  HMMA.16816.F32 R56, R48.reuse, R36, R56 ;  /* 0x000000243038723c */ /* 0x050ff00000001838 */
[----:B------:R-:W-:Y:S08]  /*18dc0*/  HMMA.16816.F32 R72, R48, R38, R72 ;  /* 0x000000263048723c */ /* 0x000ff00000001848 */
[C---:B-----5:R-:W-:Y:S08]  /*18dd0*/  HMMA.16816.F32 R68, R80.reuse, R28, R68 ;  /* 0x0000001c5044723c */ /* 0x060ff00000001844 */
[C---:B------:R-:W-:Y:S08]  /*18de0*/  HMMA.16816.F32 R64, R80.reuse, R30, R64 ;  /* 0x0000001e5040723c */ /* 0x040ff00000001840 */
[C---:B-1----:R-:W-:Y:S08]  /*18df0*/  HMMA.16816.F32 R56, R80.reuse, R84, R56 ;  /* 0x000000545038723c */ /* 0x042ff00000001838 */
[----:B------:R-:W-:Y:S08]  /*18e00*/  HMMA.16816.F32 R72, R80, R86, R72 ;  /* 0x000000565048723c */ /* 0x000ff00000001848 */
[C---:B------:R-:W-:Y:S08]  /*18e10*/  HMMA.16816.F32 R16, R44.reuse, R22, R16 ;  /* 0x000000162c10723c */ /* 0x040ff00000001810 */
[----:B------:R-:W-:Y:S01]  /*18e20*/  HMMA.16816.F32 R40, R44, R20, R40 ;  /* 0x000000142c28723c */ /* 0x000fe20000001828 */
[----:B------:R-:W-:Y:S01]  /*18e30*/  FMUL.FTZ R20, R25, UR9 ;  /* 0x0000000919147c20 */ /* 0x000fe20008410000 */
[----:B------:R-:W-:Y:S01]  /*18e40*/  FMUL.FTZ R21, R26, UR9 ;  /* 0x000000091a157c20 */ /* 0x000fe20008410000 */
[----:B------:R-:W-:-:S04]  /*18e50*/  FMUL.FTZ R25, R27, UR9 ;  /* 0x000000091b197c20 */ /* 0x000fc80008410000 */
[----:B------:R-:W1:Y:S01]  /*18e60*/  MUFU.TANH R20, R20 ;  /* 0x0000001400147308 */ /* 0x000e620000002400 */
[C---:B---3--:R-:W-:Y:S03]  /*18e70*/  HMMA.16816.F32 R68, R44.reuse, R12, R68 ;  /* 0x0000000c2c44723c */ /* 0x048fe60000001844 */
        /* <DEDUP_REMOVED lines=67> */
.L_x_4292:
[----:B------:R-:W2:Y:S01]  /*192b0*/  LDC R2, c[0x0][0x4f0] ;  /* 0x00013c00ff027b82 */ /* 0x000ea20000000800 */
[----:B------:R-:W-:Y:S01]  /*192c0*/  UIADD3 UR4, UPT, UPT, UR30, -0x80, URZ ;  /* 0xffffff801e047890 */ /* 0x000fe2000fffe0ff */
[----:B------:R-:W-:Y:S01]  /*192d0*/  IMAD.U32 R39, RZ, RZ, UR31 ;  /* 0x0000001fff277e24 */ /* 0x000fe2000f8e00ff */
[----:B------:R-:W3:Y:S04]  /*192e0*/  LDCU.64 UR14, c[0x0][0x3b8] ;  /* 0x00007700ff0e77ac */ /* 0x000ee80008000a00 */
[----:B------:R-:W-:Y:S01]  /*192f0*/  MOV R31, UR4 ;  /* 0x00000004001f7c02 */ /* 0x000fe20008000f00 */
[----:B------:R-:W4:Y:S01]  /*19300*/  LDCU.64 UR10, c[0x0][0x3a0] ;  /* 0x00007400ff0a77ac */ /* 0x000f220008000a00 */
        /* <DEDUP_REMOVED lines=43> */
[----:B---3--:R-:W-:Y:S01]  /*195c0*/  IMAD.WIDE.U32 R40, R7, UR14, RZ ;  /* 0x0000000e07287c25 */ /* 0x008fe2000f8e00ff */
[----:B------:R-:W-:-:S05]  /*195d0*/  SHF.R.S32.HI R2, RZ, 0x1f, R7 ;  /* 0x0000001fff027819 */ /* 0x000fca0000011407 */
[----:B------:R-:W-:-:S04]  /*195e0*/  IMAD R2, R2, UR14, RZ ;  /* 0x0000000e02027c24 */ /* 0x000fc8000f8e02ff */
[----:B------:R-:W-:-:S04]  /*195f0*/  IMAD R2, R7, UR15, R2 ;  /* 0x0000000f07027c24 */ /* 0x000fc8000f8e0202 */
[----:B------:R-:W-:Y:S01]  /*19600*/  IMAD.IADD R41, R41, 0x1, R2 ;  /* 0x0000000129297824 */ /* 0x000fe200078e0202 */
[----:B--2---:R-:W-:-:S04]  /*19610*/  IADD3 R0, PT, PT, R31, -R0, RZ ;  /* 0x800000001f007210 */ /* 0x004fc80007ffe0ff */
[----:B------:R-:W-:Y:S01]  /*19620*/  SHF.R.S32.HI R7, RZ, 0x1f, R0 ;  /* 0x0000001fff077819 */ /* 0x000fe20000011400 */
[----:B----4-:R-:W-:-:S04]  /*19630*/  IMAD.WIDE.U32 R40, R0, UR10, R40 ;  /* 0x0000000a00287c25 */ /* 0x010fc8000f8e0028 */
[----:B------:R-:W-:Y:S01]  /*19640*/  IMAD R7, R7, UR10, RZ ;  /* 0x0000000a07077c24 */ /* 0x000fe2000f8e02ff */
[----:B------:R-:W-:-:S03]  /*19650*/  LEA R226, P1, R40, R226, 0x1 ;  /* 0x000000e228e27211 */ /* 0x000fc600078208ff */
[----:B------:R-:W-:-:S05]  /*19660*/  IMAD R7, R0, UR11, R7 ;  /* 0x0000000b00077c24 */ /* 0x000fca000f8e0207 */
[----:B------:R-:W-:-:S04]  /*19670*/  IADD3 R7, PT, PT, R41, R7, RZ ;  /* 0x0000000729077210 */ /* 0x000fc80007ffe0ff */
[----:B------:R-:W-:-:S07]  /*19680*/  LEA.HI.X R227, R40, R227, R7, 0x1, P1 ;  /* 0x000000e328e37211 */ /* 0x000fce00008f0c07 */
.L_x_4293:
        /* <DEDUP_REMOVED lines=99> */
.L_x_4291:
[----:B------:R-:W3:Y:S01]  /*19cc0*/  S2R R220, SR_TID.X ;  /* 0x0000000000dc7919 */ /* 0x000ee20000002100 */
[----:B------:R-:W-:Y:S01]  /*19cd0*/  LOP3.LUT R165, R218, 0x1f0, RZ, 0xc0, !PT ;  /* 0x000001f0daa57812 */ /* 0x000fe200078ec0ff */
[----:B------:R-:W-:Y:S01]  /*19ce0*/  UIADD3 UR30, UPT, UPT, UR30, -0x40, URZ ;  /* 0xffffffc01e1e7890 */ /* 0x000fe2000fffe0ff */
[----:B------:R-:W-:Y:S01]  /*19cf0*/  LOP3.LUT R221, R3, 0x200, R62, 0xf8, !PT ;  /* 0x0000020003dd7812 */ /* 0x000fe200078ef83e */
[----:B------:R-:W4:Y:S01]  /*19d00*/  S2R R0, SR_CTAID.X ;  /* 0x0000000000007919 */ /* 0x000f220000002500 */
[----:B------:R-:W5:Y:S02]  /*19d10*/  LDCU UR4, c[0x0][0x45c] ;  /* 0x00008b80ff0477ac */ /* 0x000f640008000800 */
        /* <DEDUP_REMOVED lines=9> */
[----:B---3--:R-:W-:Y:S01]  /*19db0*/  SHF.R.U32.HI R2, RZ, 0x2, R220 ;  /* 0x00000002ff027819 */ /* 0x008fe200000116dc */
[----:B------:R-:W-:-:S02]  /*19dc0*/  IMAD.SHL.U32 R166, R220, 0x2, RZ ;  /* 0x00000002dca67824 */ /* 0x000fc400078e00ff */
[----:B------:R-:W-:Y:S01]  /*19dd0*/  LDSM.16.MT88.4 R104, [R221+0x16000] ;  /* 0x01600000dd68783b */ /* 0x000fe20000004200 */
[----:B----4-:R-:W-:Y:S01]  /*19de0*/  IMAD R7, R0, 0x40, R165 ;  /* 0x0000004000077824 */ /* 0x010fe200078e02a5 */
[----:B------:R-:W-:Y:S02]  /*19df0*/  LOP3.LUT R2, R2, 0x7, RZ, 0xc0, !PT ;  /* 0x0000000702027812 */ /* 0x000fe400078ec0ff */
[----:B------:R-:W-:Y:S01]  /*19e00*/  LDSM.16.MT88.4 R180, [R201+0x16800] ;  /* 0x01680000c9b4783b */ /* 0x000fe20000004200 */
[----:B------:R-:W-:Y:S02]  /*19e10*/  LOP3.LUT R166, R166, 0x6, RZ, 0xc0, !PT ;  /* 0x00000006a6a67812 */ /* 0x000fe400078ec0ff */
[----:B--2---:R-:W-:Y:S01]  /*19e20*/  IADD3 R10, PT, PT, R7, -UR22, R2 ;  /* 0x80000016070a7c10 */ /* 0x004fe2000fffe002 */
[----:B------:R-:W-:Y:S01]  /*19e30*/  LDSM.16.MT88.4 R176, [R221+0x10800] ;  /* 0x01080000ddb0783b */ /* 0x000fe20000004200 */
[----:B------:R-:W-:Y:S02]  /*19e40*/  LOP3.LUT R31, R166, UR30, RZ, 0xfc, !PT ;  /* 0x0000001ea61f7c12 */ /* 0x000fe4000f8efcff */
[C-C-:B------:R-:W-:Y:S01]  /*19e50*/  LOP3.LUT R45, R9.reuse, 0x8, R166.reuse, 0xfe, !PT ;  /* 0x00000008092d7812 */ /* 0x140fe200078efea6 */
[----:B------:R-:W-:Y:S01]  /*19e60*/  VIADD R10, R10, UR21 ;  /* 0x000000150a0a7c36 */ /* 0x000fe20008000000 */
[----:B------:R-:W-:-:S02]  /*19e70*/  LOP3.LUT R57, R9, 0x9, R166, 0xfe, !PT ;  /* 0x0000000909397812 */ /* 0x000fc400078efea6 */
[----:B------:R-:W-:Y:S01]  /*19e80*/  ISETP.GE.AND P4, PT, R45, UR21, PT ;  /* 0x000000152d007c0c */ /* 0x000fe2000bf86270 */
[C---:B------:R-:W-:Y:S01]  /*19e90*/  IMAD.IADD R7, R10.reuse, 0x1, -R31 ;  /* 0x000000010a077824 */ /* 0x040fe200078e0a1f */
[C-C-:B------:R-:W-:Y:S01]  /*19ea0*/  LOP3.LUT R55, R9.reuse, 0x10, R166.reuse, 0xfe, !PT ;  /* 0x0000001009377812 */ /* 0x140fe200078efea6 */
[C---:B------:R-:W-:Y:S01]  /*19eb0*/  IMAD.IADD R45, R10.reuse, 0x1, -R45 ;  /* 0x000000010a2d7824 */ /* 0x040fe200078e0a2d */
[----:B------:R-:W-:Y:S02]  /*19ec0*/  LOP3.LUT R41, R9, 0x11, R166, 0xfe, !PT ;  /* 0x0000001109297812 */ /* 0x000fe400078efea6 */
[----:B------:R-:W-:Y:S01]  /*19ed0*/  IABS R7, R7 ;  /* 0x0000000700077213 */ /* 0x000fe20000000000 */
[C---:B------:R-:W-:Y:S01]  /*19ee0*/  IMAD.IADD R43, R10.reuse, 0x1, -R55 ;  /* 0x000000010a2b7824 */ /* 0x040fe200078e0a37 */
[----:B------:R-:W-:Y:S01]  /*19ef0*/  IABS R45, R45 ;  /* 0x0000002d002d7213 */ /* 0x000fe20000000000 */
[----:B------:R-:W-:Y:S01]  /*19f00*/  IMAD.IADD R11, R10, 0x1, -R41 ;  /* 0x000000010a0b7824 */ /* 0x000fe200078e0a29 */
[----:B------:R-:W-:-:S02]  /*19f10*/  I2FP.F32.S32 R7, R7 ;  /* 0x0000000700077245 */ /* 0x000fc40000201400 */
[----:B------:R-:W-:Y:S02]  /*19f20*/  I2FP.F32.S32 R45, R45 ;  /* 0x0000002d002d7245 */ /* 0x000fe40000201400 */
[----:B------:R-:W-:Y:S01]  /*19f30*/  IABS R43, R43 ;  /* 0x0000002b002b7213 */ /* 0x000fe20000000000 */
[C---:B------:R-:W-:Y:S01]  /*19f40*/  FFMA.FTZ R39, R7.reuse, -UR5, R52 ;  /* 0x8000000507277c23 */ /* 0x040fe20008010034 */
[----:B------:R-:W-:Y:S01]  /*19f50*/  FFMA.FTZ R21, R7, -UR5, R21 ;  /* 0x8000000507157c23 */ /* 0x000fe20008010015 */
[----:B------:R-:W-:Y:S01]  /*19f60*/  IMAD.IADD R7, R10, 0x1, -R57 ;  /* 0x000000010a077824 */ /* 0x000fe200078e0a39 */
[----:B------:R-:W-:Y:S01]  /*19f70*/  I2FP.F32.S32 R43, R43 ;  /* 0x0000002b002b7245 */ /* 0x000fe20000201400 */
[----:B------:R-:W-:Y:S01]  /*19f80*/  FFMA.FTZ R24, R45, -UR5, R24 ;  /* 0x800000052d187c23 */ /* 0x000fe20008010018 */
[----:B------:R-:W-:Y:S02]  /*19f90*/  IABS R11, R11 ;  /* 0x0000000b000b7213 */ /* 0x000fe40000000000 */
[----:B------:R-:W-:Y:S01]  /*19fa0*/  IABS R7, R7 ;  /* 0x0000000700077213 */ /* 0x000fe20000000000 */
[----:B------:R-:W-:Y:S01]  /*19fb0*/  FFMA.FTZ R26, R43, -UR5, R26 ;  /* 0x800000052b1a7c23 */ /* 0x000fe2000801001a */
[----:B------:R-:W-:-:S02]  /*19fc0*/  LOP3.LUT R45, R9, 0x20, R166, 0xfe, !PT ;  /* 0x00000020092d7812 */ /* 0x000fc400078efea6 */
[----:B------:R-:W-:Y:S02]  /*19fd0*/  I2FP.F32.S32 R7, R7 ;  /* 0x0000000700077245 */ /* 0x000fe40000201400 */
[----:B------:R-:W-:Y:S01]  /*19fe0*/  I2FP.F32.S32 R11, R11 ;  /* 0x0000000b000b7245 */ /* 0x000fe20000201400 */
[C---:B------:R-:W-:Y:S01]  /*19ff0*/  IMAD.IADD R51, R10.reuse, 0x1, -R45 ;  /* 0x000000010a337824 */ /* 0x040fe200078e0a2d */
[----:B------:R-:W-:Y:S01]  /*1a000*/  ISETP.GE.AND P1, PT, R31, UR21, PT ;  /* 0x000000151f007c0c */ /* 0x000fe2000bf26270 */
[----:B-1----:R-:W-:Y:S01]  /*1a010*/  FFMA.FTZ R7, R7, -UR5, R20 ;  /* 0x8000000507077c23 */ /* 0x002fe20008010014 */
[----:B------:R-:W-:Y:S01]  /*1a020*/  VIADD R20, R10, 0x8 ;  /* 0x000000080a147836 */ /* 0x000fe20000000000 */
[----:B------:R-:W-:Y:S01]  /*1a030*/  LOP3.LUT R43, R9, 0x21, R166, 0xfe, !PT ;  /* 0x00000021092b7812 */ /* 0x000fe200078efea6 */
[----:B------:R-:W-:Y:S01]  /*1a040*/  FFMA.FTZ R11, R11, -UR5, R22 ;  /* 0x800000050b0b7c23 */ /* 0x000fe20008010016 */
[----:B------:R-:W-:Y:S01]  /*1a050*/  IABS R51, R51 ;  /* 0x0000003300337213 */ /* 0x000fe20000000000 */
[----:B------:R-:W-:Y:S01]  /*1a060*/  IMAD.IADD R31, R20, 0x1, -R31 ;  /* 0x00000001141f7824 */ /* 0x000fe200078e0a1f */
[----:B------:R-:W-:Y:S01]  /*1a070*/  LOP3.LUT R37, R9, 0x1, R166, 0xfe, !PT ;  /* 0x0000000109257812 */ /* 0x000fe200078efea6 */
[----:B------:R-:W-:Y:S01]  /*1a080*/  IMAD.IADD R22, R10, 0x1, -R43 ;  /* 0x000000010a167824 */ /* 0x000fe200078e0a2b */
[----:B------:R-:W-:-:S02]  /*1a090*/  I2FP.F32.S32 R51, R51 ;  /* 0x0000003300337245 */ /* 0x000fc40000201400 */
[----:B------:R-:W-:Y:S01]  /*1a0a0*/  IABS R31, R31 ;  /* 0x0000001f001f7213 */ /* 0x000fe20000000000 */
[----:B------:R-:W-:Y:S01]  /*1a0b0*/  IMAD.IADD R40, R10, 0x1, -R37 ;  /* 0x000000010a287824 */ /* 0x000fe200078e0a25 */
[----:B------:R-:W-:Y:S01]  /*1a0c0*/  IABS R22, R22 ;  /* 0x0000001600167213 */ /* 0x000fe20000000000 */
[----:B------:R-:W-:Y:S01]  /*1a0d0*/  FFMA.FTZ R14, R51, -UR5, R14 ;  /* 0x80000005330e7c23 */ /* 0x000fe2000801000e */
[----:B------:R-:W-:Y:S02]  /*1a0e0*/  I2FP.F32.S32 R31, R31 ;  /* 0x0000001f001f7245 */ /* 0x000fe40000201400 */
[----:B------:R-:W-:Y:S02]  /*1a0f0*/  I2FP.F32.S32 R22, R22 ;  /* 0x0000001600167245 */ /* 0x000fe40000201400 */
[----:B------:R-:W-:Y:S01]  /*1a100*/  LOP3.LUT R51, R9, 0x28, R166, 0xfe, !PT ;  /* 0x0000002809337812 */ /* 0x000fe200078efea6 */
[----:B------:R-:W-:Y:S01]  /*1a110*/  FFMA.FTZ R31, R31, -UR5, R60 ;  /* 0x800000051f1f7c23 */ /* 0x000fe2000801003c */
[----:B------:R-:W-:Y:S01]  /*1a120*/  ISETP.GE.AND P5, PT, R37, UR21, PT ;  /* 0x0000001525007c0c */ /* 0x000fe2000bfa6270 */
[----:B------:R-:W-:Y:S01]  /*1a130*/  FFMA.FTZ R239, R22, -UR5, R17 ;  /* 0x8000000516ef7c23 */ /* 0x000fe20008010011 */
[----:B------:R-:W-:Y:S01]  /*1a140*/  FSEL R39, R39, -INF , !P1 ;  /* 0xff80000027277808 */ /* 0x000fe20004800000 */
[----:B------:R-:W-:Y:S01]  /*1a150*/  IMAD.IADD R17, R10, 0x1, -R51 ;  /* 0x000000010a117824 */ /* 0x000fe200078e0a33 */
[----:B------:R-:W-:Y:S01]  /*1a160*/  FSEL R31, R31, -INF , !P1 ;  /* 0xff8000001f1f7808 */ /* 0x000fe20004800000 */
[C---:B------:R-:W-:Y:S01]  /*1a170*/  IMAD.IADD R37, R20.reuse, 0x1, -R37 ;  /* 0x0000000114257824 */ /* 0x040fe200078e0a25 */
[----:B------:R-:W-:Y:S01]  /*1a180*/  ISETP.GE.AND P1, PT, R41, UR21, PT ;  /* 0x0000001529007c0c */ /* 0x000fe2000bf26270 */
[C---:B------:R-:W-:Y:S01]  /*1a190*/  IMAD.IADD R41, R20.reuse, 0x1, -R41 ;  /* 0x0000000114297824 */ /* 0x040fe200078e0a29 */
[----:B------:R-:W-:Y:S01]  /*1a1a0*/  ISETP.GE.AND P2, PT, R55, UR21, PT ;  /* 0x0000001537007c0c */ /* 0x000fe2000bf46270 */
[----:B------:R-:W-:Y:S01]  /*1a1b0*/  IMAD.IADD R55, R20, 0x1, -R55 ;  /* 0x0000000114377824 */ /* 0x000fe200078e0a37 */
[----:B------:R-:W-:-:S02]  /*1a1c0*/  IABS R40, R40 ;  /* 0x0000002800287213 */ /* 0x000fc40000000000 */
[----:B------:R-:W-:Y:S01]  /*1a1d0*/  ISETP.GE.AND P3, PT, R57, UR21, PT ;  /* 0x0000001539007c0c */ /* 0x000fe2000bf66270 */
[----:B------:R-:W-:Y:S01]  /*1a1e0*/  IMAD.IADD R57, R20, 0x1, -R57 ;  /* 0x0000000114397824 */ /* 0x000fe200078e0a39 */
[----:B------:R-:W-:Y:S02]  /*1a1f0*/  IABS R17, R17 ;  /* 0x0000001100117213 */ /* 0x000fe40000000000 */
[----:B------:R-:W-:Y:S02]  /*1a200*/  IABS R37, R37 ;  /* 0x0000002500257213 */ /* 0x000fe40000000000 */
[----:B------:R-:W-:Y:S02]  /*1a210*/  IABS R41, R41 ;  /* 0x0000002900297213 */ /* 0x000fe40000000000 */
[----:B------:R-:W-:Y:S02]  /*1a220*/  I2FP.F32.S32 R40, R40 ;  /* 0x0000002800287245 */ /* 0x000fe40000201400 */
[----:B------:R-:W-:-:S02]  /*1a230*/  IABS R55, R55 ;  /* 0x0000003700377213 */ /* 0x000fc40000000000 */
[----:B------:R-:W-:Y:S01]  /*1a240*/  IABS R57, R57 ;  /* 0x0000003900397213 */ /* 0x000fe20000000000 */
[----:B------:R-:W-:Y:S01]  /*1a250*/  FFMA.FTZ R53, R40, -UR5, R53 ;  /* 0x8000000528357c23 */ /* 0x000fe20008010035 */
        /* <DEDUP_REMOVED lines=12> */
[----:B------:R-:W-:Y:S01]  /*1a320*/  FSEL R27, R37, -INF , !P5 ;  /* 0xff800000251b7808 */ /* 0x000fe20006800000 */
[C---:B------:R-:W-:Y:S01]  /*1a330*/  IMAD.IADD R61, R10.reuse, 0x1, -R49 ;  /* 0x000000010a3d7824 */ /* 0x040fe200078e0a31 */
[----:B------:R-:W-:Y:S01]  /*1a340*/  FSEL R25, R21, -INF , !P4 ;  /* 0xff80000015197808 */ /* 0x000fe20006000000 */
[----:B------:R-:W-:Y:S01]  /*1a350*/  IMAD.IADD R59, R10, 0x1, -R47 ;  /* 0x000000010a3b7824 */ /* 0x000fe200078e0a2f */
[----:B------:R-:W-:Y:S01]  /*1a360*/  FSEL R37, R24, -INF , !P4 ;  /* 0xff80000018257808 */ /* 0x000fe20006000000 */
[----:B------:R-:W-:Y:S01]  /*1a370*/  IMAD.IADD R24, R20, 0x1, -R43 ;  /* 0x0000000114187824 */ /* 0x000fe200078e0a2b */
[----:B------:R-:W-:Y:S01]  /*1a380*/  FSEL R21, R22, -INF , !P1 ;  /* 0xff80000016157808 */ /* 0x000fe20004800000 */
[C---:B------:R-:W-:Y:S01]  /*1a390*/  IMAD.IADD R22, R20.reuse, 0x1, -R49 ;  /* 0x0000000114167824 */ /* 0x040fe200078e0a31 */
[----:B------:R-:W-:Y:S01]  /*1a3a0*/  ISETP.GE.AND P4, PT, R47, UR21, PT ;  /* 0x000000152f007c0c */ /* 0x000fe2000bf86270 */
[----:B------:R-:W-:Y:S01]  /*1a3b0*/  IMAD.IADD R47, R20, 0x1, -R47 ;  /* 0x00000001142f7824 */ /* 0x000fe200078e0a2f */
[----:B------:R-:W-:Y:S01]  /*1a3c0*/  FSEL R23, R26, -INF , !P2 ;  /* 0xff8000001a177808 */ /* 0x000fe20005000000 */
[----:B------:R-:W-:Y:S01]  /*1a3d0*/  IMAD.IADD R26, R20, 0x1, -R45 ;  /* 0x00000001141a7824 */ /* 0x000fe200078e0a2d */
[----:B------:R-:W-:-:S02]  /*1a3e0*/  FSEL R17, R17, -INF , !P2 ;  /* 0xff80000011117808 */ /* 0x000fc40005000000 */
[----:B------:R-:W-:Y:S01]  /*1a3f0*/  ISETP.GE.AND P2, PT, R43, UR21, PT ;  /* 0x000000152b007c0c */ /* 0x000fe2000bf46270 */
[----:B------:R-:W-:Y:S01]  /*1a400*/  IMAD.IADD R43, R20, 0x1, -R51 ;  /* 0x00000001142b7824 */ /* 0x000fe200078e0a33 */
[----:B------:R-:W-:Y:S02]  /*1a410*/  FSEL R29, R7, -INF , !P3 ;  /* 0xff800000071d7808 */ /* 0x000fe40005800000 */
[----:B------:R-:W-:Y:S02]  /*1a420*/  FSEL R7, R40, -INF , !P3 ;  /* 0xff80000028077808 */ /* 0x000fe40005800000 */
[----:B------:R-:W-:Y:S02]  /*1a430*/  ISETP.GE.AND P3, PT, R45, UR21, PT ;  /* 0x000000152d007c0c */ /* 0x000fe4000bf66270 */
[----:B------:R-:W-:Y:S02]  /*1a440*/  IABS R22, R22 ;  /* 0x0000001600167213 */ /* 0x000fe40000000000 */
[----:B------:R-:W-:-:S02]  /*1a450*/  IABS R45, R47 ;  /* 0x0000002f002d7213 */ /* 0x000fc40000000000 */
[----:B------:R-:W-:Y:S02]  /*1a460*/  IABS R61, R61 ;  /* 0x0000003d003d7213 */ /* 0x000fe40000000000 */
[----:B------:R-:W-:Y:S02]  /*1a470*/  IABS R59, R59 ;  /* 0x0000003b003b7213 */ /* 0x000fe40000000000 */
[----:B------:R-:W-:Y:S02]  /*1a480*/  IABS R43, R43 ;  /* 0x0000002b002b7213 */ /* 0x000fe40000000000 */
[----:B------:R-:W-:Y:S02]  /*1a490*/  IABS R26, R26 ;  /* 0x0000001a001a7213 */ /* 0x000fe40000000000 */
[----:B------:R-:W-:Y:S02]  /*1a4a0*/  IABS R24, R24 ;  /* 0x0000001800187213 */ /* 0x000fe40000000000 */
[----:B------:R-:W-:-:S02]  /*1a4b0*/  I2FP.F32.S32 R22, R22 ;  /* 0x0000001600167245 */ /* 0x000fc40000201400 */
[----:B------:R-:W-:Y:S02]  /*1a4c0*/  FSEL R41, R53, -INF , !P5 ;  /* 0xff80000035297808 */ /* 0x000fe40006800000 */
[----:B------:R-:W-:Y:S01]  /*1a4d0*/  I2FP.F32.S32 R45, R45 ;  /* 0x0000002d002d7245 */ /* 0x000fe20000201400 */
[----:B------:R-:W-:Y:S01]  /*1a4e0*/  FFMA.FTZ R22, R22, -UR5, R13 ;  /* 0x8000000516167c23 */ /* 0x000fe2000801000d */
[----:B------:R-:W-:Y:S02]  /*1a4f0*/  I2FP.F32.S32 R61, R61 ;  /* 0x0000003d003d7245 */ /* 0x000fe40000201400 */
[----:B------:R-:W-:Y:S01]  /*1a500*/  I2FP.F32.S32 R59, R59 ;  /* 0x0000003b003b7245 */ /* 0x000fe20000201400 */
[----:B------:R-:W-:Y:S01]  /*1a510*/  FFMA.FTZ R13, R45, -UR5, R18 ;  /* 0x800000052d0d7c23 */ /* 0x000fe20008010012 */
[----:B------:R-:W-:Y:S01]  /*1a520*/  ISETP.GE.AND P5, PT, R49, UR21, PT ;  /* 0x0000001531007c0c */ /* 0x000fe2000bfa6270 */
[----:B------:R-:W-:Y:S01]  /*1a530*/  FFMA.FTZ R16, R61, -UR5, R16 ;  /* 0x800000053d107c23 */ /* 0x000fe20008010010 */
[----:B------:R-:W-:Y:S01]  /*1a540*/  I2FP.F32.S32 R43, R43 ;  /* 0x0000002b002b7245 */ /* 0x000fe20000201400 */
[----:B------:R-:W-:Y:S01]  /*1a550*/  FFMA.FTZ R12, R59, -UR5, R12 ;  /* 0x800000053b0c7c23 */ /* 0x000fe2000801000c */
[----:B------:R-:W-:-:S02]  /*1a560*/  I2FP.F32.S32 R26, R26 ;  /* 0x0000001a001a7245 */ /* 0x000fc40000201400 */
[----:B------:R-:W-:Y:S01]  /*1a570*/  I2FP.F32.S32 R24, R24 ;  /* 0x0000001800187245 */ /* 0x000fe20000201400 */
[----:B------:R-:W-:Y:S01]  /*1a580*/  FFMA.FTZ R30, R43, -UR5, R30 ;  /* 0x800000052b1e7c23 */ /* 0x000fe2000801001e */
[--C-:B------:R-:W-:Y:S01]  /*1a590*/  LOP3.LUT R49, R9, 0x29, R166.reuse, 0xfe, !PT ;  /* 0x0000002909317812 */ /* 0x100fe200078efea6 */
[----:B------:R-:W-:Y:S01]  /*1a5a0*/  FFMA.FTZ R225, R26, -UR5, R15 ;  /* 0x800000051ae17c23 */ /* 0x000fe2000801000f */
[----:B------:R-:W-:Y:S01]  /*1a5b0*/  FSEL R11, R11, -INF , !P1 ;  /* 0xff8000000b0b7808 */ /* 0x000fe20004800000 */
[----:B------:R-:W-:Y:S01]  /*1a5c0*/  FFMA.FTZ R223, R24, -UR5, R19 ;  /* 0x8000000518df7c23 */ /* 0x000fe20008010013 */
[--C-:B------:R-:W-:Y:S01]  /*1a5d0*/  LOP3.LUT R45, R9, 0x31, R166.reuse, 0xfe, !PT ;  /* 0x00000031092d7812 */ /* 0x100fe200078efea6 */
[----:B------:R-:W-:Y:S01]  /*1a5e0*/  IMAD.IADD R18, R10, 0x1, -R49 ;  /* 0x000000010a127824 */ /* 0x000fe200078e0a31 */
[----:B------:R-:W-:Y:S02]  /*1a5f0*/  ISETP.GE.AND P1, PT, R51, UR21, PT ;  /* 0x0000001533007c0c */ /* 0x000fe4000bf26270 */
[----:B------:R-:W-:-:S02]  /*1a600*/  LOP3.LUT R47, R9, 0x30, R166, 0xfe, !PT ;  /* 0x00000030092f7812 */ /* 0x000fc400078efea6 */
[C-C-:B------:R-:W-:Y:S02]  /*1a610*/  LOP3.LUT R43, R9.reuse, 0x38, R166.reuse, 0xfe, !PT ;  /* 0x00000038092b7812 */ /* 0x140fe400078efea6 */
[----:B------:R-:W-:Y:S02]  /*1a620*/  LOP3.LUT R51, R9, 0x39, R166, 0xfe, !PT ;  /* 0x0000003909337812 */ /* 0x000fe400078efea6 */
[----:B------:R-:W-:Y:S01]  /*1a630*/  FSEL R241, R14, -INF , !P3 ;  /* 0xff8000000ef17808 */ /* 0x000fe20005800000 */
[----:B------:R-:W-:Y:S01]  /*1a640*/  IMAD.IADD R14, R10, 0x1, -R45 ;  /* 0x000000010a0e7824 */ /* 0x000fe200078e0a2d */
[----:B------:R-:W-:Y:S01]  /*1a650*/  FSEL R9, R16, -INF , !P5 ;  /* 0xff80000010097808 */ /* 0x000fe20006800000 */
[----:B------:R-:W-:Y:S01]  /*1a660*/  IMAD.IADD R16, R10, 0x1, -R47 ;  /* 0x000000010a107824 */ /* 0x000fe200078e0a2f */
[----:B------:R-:W-:Y:S01]  /*1a670*/  FSEL R19, R12, -INF , !P4 ;  /* 0xff8000000c137808 */ /* 0x000fe20006000000 */
[----:B------:R-:W-:Y:S01]  /*1a680*/  IMAD.IADD R12, R10, 0x1, -R43 ;  /* 0x000000010a0c7824 */ /* 0x000fe200078e0a2b */
[----:B------:R-:W-:Y:S01]  /*1a690*/  FSEL R15, R22, -INF , !P5 ;  /* 0xff800000160f7808 */ /* 0x000fe20006800000 */
[----:B------:R-:W-:Y:S01]  /*1a6a0*/  IMAD.IADD R10, R10, 0x1, -R51 ;  /* 0x000000010a0a7824 */ /* 0x000fe200078e0a33 */
[----:B------:R-:W-:-:S02]  /*1a6b0*/  FSEL R13, R13, -INF , !P4 ;  /* 0xff8000000d0d7808 */ /* 0x000fc40006000000 */
[----:B------:R-:W-:Y:S02]  /*1a6c0*/  FSEL R225, R225, -INF , !P3 ;  /* 0xff800000e1e17808 */ /* 0x000fe40005800000 */
[----:B------:R-:W-:Y:S02]  /*1a6d0*/  FSEL R239, R239, -INF , !P2 ;  /* 0xff800000efef7808 */ /* 0x000fe40005000000 */
[----:B------:R-:W-:Y:S02]  /*1a6e0*/  FSEL R223, R223, -INF , !P2 ;  /* 0xff800000dfdf7808 */ /* 0x000fe40005000000 */
[----:B------:R-:W-:Y:S02]  /*1a6f0*/  IABS R18, R18 ;  /* 0x0000001200127213 */ /* 0x000fe40000000000 */
[----:B------:R-:W-:Y:S01]  /*1a700*/  ISETP.GE.AND P5, PT, R49, UR21, PT ;  /* 0x0000001531007c0c */ /* 0x000fe2000bfa6270 */
[C---:B------:R-:W-:Y:S01]  /*1a710*/  IMAD.IADD R49, R20.reuse, 0x1, -R49 ;  /* 0x0000000114317824 */ /* 0x040fe200078e0a31 */
[----:B------:R-:W-:Y:S01]  /*1a720*/  ISETP.GE.AND P4, PT, R47, UR21, PT ;  /* 0x000000152f007c0c */ /* 0x000fe2000bf86270 */
[C---:B------:R-:W-:Y:S01]  /*1a730*/  IMAD.IADD R47, R20.reuse, 0x1, -R47 ;  /* 0x00000001142f7824 */ /* 0x040fe200078e0a2f */
[----:B------:R-:W-:Y:S01]  /*1a740*/  ISETP.GE.AND P3, PT, R45, UR21, PT ;  /* 0x000000152d007c0c */ /* 0x000fe2000bf66270 */
[C---:B------:R-:W-:Y:S01]  /*1a750*/  IMAD.IADD R45, R20.reuse, 0x1, -R45 ;  /* 0x00000001142d7824 */ /* 0x040fe200078e0a2d */
[----:B------:R-:W-:Y:S01]  /*1a760*/  ISETP.GE.AND P2, PT, R43, UR21, PT ;  /* 0x000000152b007c0c */ /* 0x000fe2000bf46270 */
[C---:B------:R-:W-:Y:S01]  /*1a770*/  IMAD.IADD R43, R20.reuse, 0x1, -R43 ;  /* 0x00000001142b7824 */ /* 0x040fe200078e0a2b */
[----:B------:R-:W-:Y:S01]  /*1a780*/  FSEL R237, R237, -INF , !P1 ;  /* 0xff800000eded7808 */ /* 0x000fe20004800000 */
[----:B------:R-:W-:Y:S01]  /*1a790*/  IMAD.IADD R20, R20, 0x1, -R51 ;  /* 0x0000000114147824 */ /* 0x000fe200078e0a33 */
[----:B------:R-:W-:-:S02]  /*1a7a0*/  FSEL R207, R30, -INF , !P1 ;  /* 0xff8000001ecf7808 */ /* 0x000fc40004800000 */
[----:B------:R-:W-:Y:S02]  /*1a7b0*/  ISETP.GE.AND P1, PT, R51, UR21, PT ;  /* 0x0000001533007c0c */ /* 0x000fe4000bf26270 */
[----:B------:R-:W-:Y:S02]  /*1a7c0*/  IABS R14, R14 ;  /* 0x0000000e000e7213 */ /* 0x000fe40000000000 */
[----:B------:R-:W-:Y:S02]  /*1a7d0*/  I2FP.F32.S32 R51, R18 ;  /* 0x0000001200337245 */ /* 0x000fe40000201400 */
[----:B------:R-:W-:Y:S02]  /*1a7e0*/  IABS R10, R10 ;  /* 0x0000000a000a7213 */ /* 0x000fe40000000000 */
[----:B------:R-:W-:Y:S01]  /*1a7f0*/  IABS R49, R49 ;  /* 0x0000003100317213 */ /* 0x000fe20000000000 */
[----:B------:R-:W-:Y:S01]  /*1a800*/  FFMA.FTZ R4, R51, -UR5, R4 ;  /* 0x8000000533047c23 */ /* 0x000fe20008010004 */
[----:B------:R-:W-:-:S02]  /*1a810*/  I2FP.F32.S32 R55, R14 ;  /* 0x0000000e00377245 */ /* 0x000fc40000201400 */
[----:B------:R-:W-:Y:S02]  /*1a820*/  FMNMX3.FTZ R14, R39, R41, R37, !PT ;  /* 0x00000029270e7276 */ /* 0x000fe40007810025 */
[----:B------:R-:W-:Y:S01]  /*1a830*/  I2FP.F32.S32 R51, R10 ;  /* 0x0000000a00337245 */ /* 0x000fe20000201400 */
[----:B------:R-:W-:Y:S01]  /*1a840*/  FFMA.FTZ R32, R55, -UR5, R32 ;  /* 0x8000000537207c23 */ /* 0x000fe20008010020 */
[----:B------:R-:W-:Y:S02]  /*1a850*/  I2FP.F32.S32 R10, R49 ;  /* 0x00000031000a7245 */ /* 0x000fe40000201400 */
[----:B------:R-:W-:Y:S01]  /*1a860*/  FMNMX3.FTZ R14, R14, R29, R23, !PT ;  /* 0x0000001d0e0e7276 */ /* 0x000fe20007810017 */
[----:B------:R-:W-:Y:S01]  /*1a870*/  FFMA.FTZ R36, R51, -UR5, R36 ;  /* 0x8000000533247c23 */ /* 0x000fe20008010024 */
[----:B------:R-:W-:Y:S01]  /*1a880*/  IABS R16, R16 ;  /* 0x0000001000107213 */ /* 0x000fe20000000000 */
[----:B------:R-:W-:Y:S01]  /*1a890*/  FFMA.FTZ R5, R10, -UR5, R5 ;  /* 0x800000050a057c23 */ /* 0x000fe20008010005 */
[----:B------:R-:W-:Y:S01]  /*1a8a0*/  FMNMX3.FTZ R10, R14, R11, R9, !PT ;  /* 0x0000000b0e0a7276 */ /* 0x000fe20007810009 */
[----:B------:R-:W-:Y:S01]  /*1a8b0*/  LDSM.16.MT88.4 R48, [R201+0x12000] ;  /* 0x01200000c930783b */ /* 0x000fe20000004200 */
[----:B------:R-:W-:-:S02]  /*1a8c0*/  FMNMX3.FTZ R14, R31, R27, R25, !PT ;  /* 0x0000001b1f0e7276 */ /* 0x000fc40007810019 */
[----:B------:R-:W-:Y:S02]  /*1a8d0*/  IABS R12, R12 ;  /* 0x0000000c000c7213 */ /* 0x000fe40000000000 */
[----:B------:R-:W-:Y:S02]  /*1a8e0*/  I2FP.F32.S32 R53, R16 ;  /* 0x0000001000357245 */ /* 0x000fe40000201400 */
[----:B------:R-:W-:Y:S02]  /*1a8f0*/  IABS R47, R47 ;  /* 0x0000002f002f7213 */ /* 0x000fe40000000000 */
[----:B------:R-:W-:Y:S01]  /*1a900*/  FSEL R235, R4, -INF , !P5 ;  /* 0xff80000004eb7808 */ /* 0x000fe20006800000 */
[----:B------:R-:W-:Y:S01]  /*1a910*/  FFMA.FTZ R28, R53, -UR5, R28 ;  /* 0x80000005351c7c23 */ /* 0x000fe2000801001c */
[----:B------:R-:W-:Y:S02]  /*1a920*/  FMNMX3.FTZ R4, R14, R7, R17, !PT ;  /* 0x000000070e047276 */ /* 0x000fe40007810011 */
[----:B------:R-:W-:-:S02]  /*1a930*/  I2FP.F32.S32 R12, R12 ;  /* 0x0000000c000c7245 */ /* 0x000fc40000201400 */
[----:B------:R-:W-:Y:S02]  /*1a940*/  IABS R45, R45 ;  /* 0x0000002d002d7213 */ /* 0x000fe40000000000 */
[----:B------:R-:W-:Y:S01]  /*1a950*/  IABS R43, R43 ;  /* 0x0000002b002b7213 */ /* 0x000fe20000000000 */
[----:B------:R-:W-:Y:S01]  /*1a960*/  FFMA.FTZ R12, R12, -UR5, R35 ;  /* 0x800000050c0c7c23 */ /* 0x000fe20008010023 */
        /* <DEDUP_REMOVED lines=20> */
[----:B------:R-:W-:Y:S02]  /*1aab0*/  FSEL R210, R36, -INF , !P1 ;  /* 0xff80000024d27808 */ /* 0x000fe40004800000 */
[----:B------:R-:W-:Y:S02]  /*1aac0*/  FMNMX3.FTZ R43, R10, R215, R211, !PT ;  /* 0x000000d70a2b7276 */ /* 0x000fe400078100d3 */
[----:B------:R-:W-:Y:S02]  /*1aad0*/  FSEL R205, R34, -INF , !P3 ;  /* 0xff80000022cd7808 */ /* 0x000fe40005800000 */
[----:B------:R-:W-:Y:S02]  /*1aae0*/  FSEL R204, R38, -INF , !P2 ;  /* 0xff80000026cc7808 */ /* 0x000fe40005000000 */
[----:B------:R-:W-:Y:S02]  /*1aaf0*/  FMNMX3.FTZ R4, R4, R213, R209, !PT ;  /* 0x000000d504047276 */ /* 0x000fe400078100d1 */
[----:B------:R-:W-:-:S02]  /*1ab00*/  FMNMX.FTZ R10, R210, R43, !PT ;  /* 0x0000002bd20a7209 */ /* 0x000fc40007810000 */
        /* <DEDUP_REMOVED lines=11> */
[----:B-----5:R-:W-:Y:S01]  /*1abc0*/  FMUL.FTZ R212, R164, UR4 ;  /* 0x00000004a4d47c20 */ /* 0x020fe20008410000 */
[----:B--2---:R-:W-:Y:S01]  /*1abd0*/  FMNMX.FTZ R3, R5, R4, !PT ;  /* 0x0000000405037209 */ /* 0x004fe20007810000 */
[----:B------:R-:W-:-:S03]  /*1abe0*/  VIADD R4, R221, 0x10000 ;  /* 0x00010000dd047836 */ /* 0x000fc60000000000 */
[----:B------:R-:W-:Y:S02]  /*1abf0*/  FSEL R212, R212, RZ, P1 ;  /* 0x000000ffd4d47208 */ /* 0x000fe40000800000 */
[C---:B------:R-:W-:Y:S01]  /*1ac00*/  FSETP.NEU.FTZ.AND P1, PT, R3.reuse, -INF , PT ;  /* 0xff8000000300780b */ /* 0x040fe20003f3d000 */
[----:B------:R-:W-:Y:S01]  /*1ac10*/  FMUL.FTZ R206, R3, UR4 ;  /* 0x0000000403ce7c20 */ /* 0x000fe20008410000 */
[----:B------:R-:W-:Y:S02]  /*1ac20*/  @P0 VIADD R200, R4, 0xffffffc0 ;  /* 0xffffffc004c80836 */ /* 0x000fe40000000000 */
[--C-:B------:R-:W-:Y:S01]  /*1ac30*/  FFMA.FTZ R197, R41, UR4, -R212.reuse ;  /* 0x0000000429c57c23 */ /* 0x100fe200080108d4 */
[----:B------:R-:W-:Y:S01]  /*1ac40*/  FFMA.FTZ R198, R39, UR4, -R212 ;  /* 0x0000000427c67c23 */ /* 0x000fe200080108d4 */
[----:B------:R-:W-:Y:S01]  /*1ac50*/  LDSM.16.MT88.4 R40, [R221+0x12000] ;  /* 0x01200000dd28783b */ /* 0x000fe20000004200 */
[----:B------:R-:W-:Y:S01]  /*1ac60*/  FSEL R206, R206, RZ, P1 ;  /* 0x000000ffcece7208 */ /* 0x000fe20000800000 */
[----:B------:R-:W-:-:S02]  /*1ac70*/  IMAD.IADD R199, R8, 0x1, R200 ;  /* 0x0000000108c77824 */ /* 0x000fc400078e02c8 */
[--C-:B------:R-:W-:Y:S01]  /*1ac80*/  FFMA.FTZ R194, R37, UR4, -R212.reuse ;  /* 0x0000000425c27c23 */ /* 0x100fe200080108d4 */
[----:B------:R-:W1:Y:S01]  /*1ac90*/  LDSM.16.MT88.4 R140, [R200] ;  /* 0x00000000c88c783b */ /* 0x000e620000004200 */
[----:B------:R-:W-:Y:S01]  /*1aca0*/  FFMA.FTZ R193, R29, UR4, -R212 ;  /* 0x000000041dc17c23 */ /* 0x000fe200080108d4 */
[--C-:B------:R-:W-:Y:S01]  /*1acb0*/  FFMA.FTZ R191, R7, UR4, -R206.reuse ;  /* 0x0000000407bf7c23 */ /* 0x100fe200080108ce */
[--C-:B------:R-:W-:Y:S01]  /*1acc0*/  FFMA.FTZ R196, R31, UR4, -R206.reuse ;  /* 0x000000041fc47c23 */ /* 0x100fe200080108ce */
[----:B------:R-:W2:Y:S01]  /*1acd0*/  LDSM.16.MT88.4 R132, [R199] ;  /* 0x00000000c784783b */ /* 0x000ea20000004200 */
        /* <DEDUP_REMOVED lines=11> */
[----:B------:R-:W5:Y:S01]  /*1ad90*/  LDSM.16.MT88.4 R88, [R200+0x4000] ;  /* 0x00400000c858783b */ /* 0x000f620000004200 */
[--C-:B------:R-:W-:Y:S01]  /*1ada0*/  FFMA.FTZ R188, R17, UR4, -R206.reuse ;  /* 0x0000000411bc7c23 */ /* 0x100fe200080108ce */
[--C-:B------:R-:W-:Y:S01]  /*1adb0*/  FFMA.FTZ R187, R21, UR4, -R206.reuse ;  /* 0x0000000415bb7c23 */ /* 0x100fe200080108ce */
[----:B------:R-:W1:Y:S01]  /*1adc0*/  MUFU.EX2 R193, R193 ;  /* 0x000000c100c17308 */ /* 0x000e620000000800 */
[----:B------:R-:W5:Y:S01]  /*1add0*/  LDSM.16.MT88.4 R96, [R199+0x4000] ;  /* 0x00400000c760783b */ /* 0x000f620000004200 */
[--C-:B------:R-:W-:Y:S01]  /*1ade0*/  FFMA.FTZ R184, R15, UR4, -R206.reuse ;  /* 0x000000040fb87c23 */ /* 0x100fe200080108ce */
        /* <DEDUP_REMOVED lines=15> */
[----:B------:R-:W-:Y:S01]  /*1aee0*/  FFMA.FTZ R205, R205, UR4, -R206 ;  /* 0x00000004cdcd7c23 */ /* 0x000fe200080108ce */
[----:B------:R-:W-:Y:S01]  /*1aef0*/  FADD.FTZ R197, R198, R197 ;  /* 0x000000c5c6c57221 */ /* 0x000fe20000010000 */
[----:B------:R-:W-:Y:S01]  /*1af00*/  MUFU.EX2 R190, R190 ;  /* 0x000000be00be7308 */ /* 0x000fe20000000800 */
[----:B------:R-:W5:Y:S01]  /*1af10*/  LDSM.16.MT88.4 R12, [R201+0x14800] ;  /* 0x01480000c90c783b */ /* 0x000f620000004200 */
[----:B----4-:R-:W-:Y:S01]  /*1af20*/  F2FP.F16.F32.PACK_AB R129, R195, R196 ;  /* 0x000000c4c381723e */ /* 0x010fe200000000ff */
[----:B------:R-:W-:Y:S01]  /*1af30*/  FADD.FTZ R195, R196, R195 ;  /* 0x000000c3c4c37221 */ /* 0x000fe20000010000 */
[----:B------:R-:W4:Y:S01]  /*1af40*/  MUFU.EX2 R189, R189 ;  /* 0x000000bd00bd7308 */ /* 0x000f220000000800 */
[----:B------:R-:W4:Y:S01]  /*1af50*/  LDSM.16.MT88.4 R24, [R221+0x14800] ;  /* 0x01480000dd18783b */ /* 0x000f220000004200 */
[----:B------:R-:W-:-:S02]  /*1af60*/  FADD.FTZ R194, R194, R197 ;  /* 0x000000c5c2c27221 */ /* 0x000fc40000010000 */
        /* <DEDUP_REMOVED lines=246> */
[----:B------:R-:W-:Y:S01]  /*1bed0*/  LEA R0, R0, UR21, 0x6 ;  /* 0x0000001500007c11 */ /* 0x000fe2000f8e30ff */
[----:B------:R-:W-:Y:S01]  /*1bee0*/  IMAD.MOV.U32 R169, RZ, RZ, R164 ;  /* 0x000000ffffa97224 */ /* 0x000fe200078e00a4 */
        /* <DEDUP_REMOVED lines=10> */
[----:B------:R-:W-:Y:S01]  /*1bf90*/  UMOV UR19, 0x400 ;  /* 0x0000040000137882 */ /* 0x000fe20000000000 */
[----:B------:R-:W-:-:S02]  /*1bfa0*/  UISETP.NE.AND.EX UP2, UPT, UR13, URZ, UPT, UP2 ;  /* 0x000000ff0d00728c */ /* 0x000fc4000bf45320 */
[----:B------:R-:W-:Y:S01]  /*1bfb0*/  IMAD.IADD R219, R2, 0x1, R221 ;  /* 0x0000000102db7824 */ /* 0x000fe200078e02dd */
[----:B------:R-:W-:Y:S02]  /*1bfc0*/  ULEA.HI UR26, UR26, UR8, URZ, 0x6 ;  /* 0x000000081a1a7291 */ /* 0x000fe4000f8f30ff */
        /* <DEDUP_REMOVED lines=13> */
[----:B------:R-:W1:Y:S03]  /*1c0a0*/  LDCU UR17, c[0x0][0x3c4] ;  /* 0x00007880ff1177ac */ /* 0x000e660008000800 */
        /* <DEDUP_REMOVED lines=9> */
[----:B------:R-:W2:Y:S01]  /*1c140*/  LDCU.64 UR14, c[0x0][0x3a8] ;  /* 0x00007500ff0e77ac */ /* 0x000ea20008000a00 */
[----:B-1----:R-:W-:-:S02]  /*1c150*/  ULEA UR8, UR8, UR19, 0x18 ;  /* 0x0000001308087291 */ /* 0x002fc4000f8ec0ff */
[----:B------:R-:W-:Y:S02]  /*1c160*/  UIADD3 UR26, UPT, UPT, UR26, -0x2, URZ ;  /* 0xfffffffe1a1a7890 */ /* 0x000fe4000fffe0ff */
[----:B---34-:R-:W-:-:S12]  /*1c170*/  UIADD3 UR27, UPT, UPT, UR27, -0x40, URZ ;  /* 0xffffffc01b1b7890 */ /* 0x018fd8000fffe0ff */
.L_x_4298:
        /* <DEDUP_REMOVED lines=90> */
.L_x_4295:
[C---:B------:R-:W-:Y:S01]  /*1c720*/  ISETP.GE.AND P4, PT, R216.reuse, UR18, PT ;  /* 0x00000012d8007c0c */ /* 0x040fe2000bf86270 */
[----:B------:R-:W-:Y:S01]  /*1c730*/  USHF.L.U32 UR21, UR19, 0x5, URZ ;  /* 0x0000000513157899 */ /* 0x000fe200080006ff */
[----:B------:R-:W-:Y:S01]  /*1c740*/  LEA R233, R233, UR8, 0x1 ;  /* 0x00000008e9e97c11 */ /* 0x000fe2000f8e08ff */
[----:B------:R-:W-:Y:S01]  /*1c750*/  USHF.L.U64.HI UR19, UR19, 0x5, UR17 ;  /* 0x0000000513137899 */ /* 0x000fe20008010211 */
[----:B------:R-:W-:Y:S01]  /*1c760*/  LOP3.LUT R4, R216, 0xc0, RZ, 0xfc, !PT ;  /* 0x000000c0d8047812 */ /* 0x000fe200078efcff */
[----:B------:R-:W-:Y:S01]  /*1c770*/  UISETP.NE.AND UP0, UPT, UR26, URZ, UPT ;  /* 0x000000ff1a00728c */ /* 0x000fe2000bf05270 */
[----:B------:R-:W-:Y:S02]  /*1c780*/  SHF.L.U32 R2, R220, 0x6, RZ ;  /* 0x00000006dc027819 */ /* 0x000fe400000006ff */
[----:B------:R-:W-:Y:S02]  /*1c790*/  ISETP.GE.AND P1, PT, R4, UR18, PT ;  /* 0x0000001204007c0c */ /* 0x000fe4000bf26270 */
[----:B------:R-:W-:Y:S02]  /*1c7a0*/  IADD3 R6, P0, PT, R230, UR21, RZ ;  /* 0x00000015e6067c10 */ /* 0x000fe4000ff1e0ff */
[----:B------:R-:W-:Y:S01]  /*1c7b0*/  LOP3.LUT R5, R2, 0x1c0, RZ, 0xc0, !PT ;  /* 0x000001c002057812 */ /* 0x000fe200078ec0ff */
[----:B------:R-:W-:Y:S01]  /*1c7c0*/  @!PT LDS RZ, [RZ] ;  /* 0x00000000fffff984 */ /* 0x000fe20000000800 */
[----:B------:R-:W-:Y:S01]  /*1c7d0*/  @!PT LDS RZ, [RZ] ;  /* 0x00000000fffff984 */ /* 0x000fe20000000800 */
[----:B------:R-:W-:Y:S01]  /*1c7e0*/  @!PT LDS RZ, [RZ] ;  /* 0x00000000fffff984 */ /* 0x000fe20000000800 */
[----:B------:R-:W-:Y:S01]  /*1c7f0*/  @!P4 LDGSTS.E.BYPASS.LTC128B.128 [R233+0x10000], desc[UR24][R230.64] ;  /* 0x10000000e6e9cfae */ /* 0x000fe2000b981a18 */
[----:B------:R-:W-:Y:S02]  /*1c800*/  IADD3.X R7, PT, PT, R231, UR19, RZ, P0, !PT ;  /* 0x00000013e7077c10 */ /* 0x000fe400087fe4ff */
[----:B------:R-:W-:Y:S02]  /*1c810*/  IADD3 R8, P0, PT, R6, UR21, RZ ;  /* 0x0000001506087c10 */ /* 0x000fe4000ff1e0ff */
[----:B------:R-:W-:Y:S01]  /*1c820*/  @P4 STS.128 [R233+0x10000], RZ ;  /* 0x010000ffe9004388 */ /* 0x000fe20000000c00 */
[--C-:B------:R-:W-:Y:S02]  /*1c830*/  LOP3.LUT R5, R5, 0x8, R220.reuse, 0xf8, !PT ;  /* 0x0000000805057812 */ /* 0x100fe400078ef8dc */
[----:B------:R-:W-:Y:S02]  /*1c840*/  IADD3.X R9, PT, PT, R7, UR19, RZ, P0, !PT ;  /* 0x0000001307097c10 */ /* 0x000fe400087fe4ff */
[----:B------:R-:W-:Y:S01]  /*1c850*/  @!PT LDS RZ, [RZ] ;  /* 0x00000000fffff984 */ /* 0x000fe20000000800 */
[----:B------:R-:W-:Y:S01]  /*1c860*/  @!PT LDS RZ, [RZ] ;  /* 0x00000000fffff984 */ /* 0x000fe20000000800 */
[----:B------:R-:W-:Y:S01]  /*1c870*/  @!PT LDS RZ, [RZ] ;  /* 0x00000000fffff984 */ /* 0x000fe20000000800 */
[----:B------:R-:W-:Y:S01]  /*1c880*/  @!P3 LDGSTS.E.BYPASS.LTC128B.128 [R233+0x12000], desc[UR24][R230.64+0x80] ;  /* 0x12000080e6e9bfae */ /* 0x000fe2000b981a18 */
[----:B------:R-:W-:Y:S02]  /*1c890*/  LOP3.LUT R224, R2, 0x400, RZ, 0xc0, !PT ;  /* 0x0000040002e07812 */ /* 0x000fe400078ec0ff */
[----:B------:R-:W-:Y:S02]  /*1c8a0*/  LOP3.LUT R5, R5, R216, RZ, 0x3c, !PT ;  /* 0x000000d805057212 */ /* 0x000fe400078e3cff */
[----:B------:R-:W-:Y:S01]  /*1c8b0*/  @P3 STS.128 [R233+0x12000], RZ ;  /* 0x012000ffe9003388 */ /* 0x000fe20000000c00 */
[----:B------:R-:W-:Y:S02]  /*1c8c0*/  IADD3 R4, P0, PT, R8, UR21, RZ ;  /* 0x0000001508047c10 */ /* 0x000fe4000ff1e0ff */
[----:B------:R-:W-:Y:S02]  /*1c8d0*/  LEA R224, R5, R224, 0x1 ;  /* 0x000000e005e07211 */ /* 0x000fe400078e08ff */
[----:B------:R-:W-:Y:S01]  /*1c8e0*/  @!PT LDS RZ, [RZ] ;  /* 0x00000000fffff984 */ /* 0x000fe20000000800 */
[----:B------:R-:W-:Y:S01]  /*1c8f0*/  @!PT LDS RZ, [RZ] ;  /* 0x00000000fffff984 */ /* 0x000fe20000000800 */
[----:B------:R-:W-:Y:S01]  /*1c900*/  @!PT LDS RZ, [RZ] ;  /* 0x00000000fffff984 */ /* 0x000fe20000000800 */
[----:B------:R-:W-:Y:S01]  /*1c910*/  @!P2 LDGSTS.E.BYPASS.LTC128B.128 [R233+0x14000], desc[UR24][R230.64+0x100] ;  /* 0x14000100e6e9afae */ /* 0x000fe2000b981a18 */
[----:B------:R-:W-:Y:S02]  /*1c920*/  IADD3.X R5, PT, PT, R9, UR19, RZ, P0, !PT ;  /* 0x0000001309057c10 */ /* 0x000fe400087fe4ff */
[----:B------:R-:W-:Y:S02]  /*1c930*/  SHF.R.U32.HI R218, RZ, 0x1, R220 ;  /* 0x00000001ffda7819 */ /* 0x000fe400000116dc */
[----:B------:R-:W-:Y:S01]  /*1c940*/  @P2 STS.128 [R233+0x14000], RZ ;  /* 0x014000ffe9002388 */ /* 0x000fe20000000c00 */
[----:B------:R-:W-:Y:S02]  /*1c950*/  SHF.L.U32 R217, R220, 0x5, RZ ;  /* 0x00000005dcd97819 */ /* 0x000fe400000006ff */
[----:B------:R-:W-:Y:S02]  /*1c960*/  LOP3.LUT R3, R218, 0x8, RZ, 0xc0, !PT ;  /* 0x00000008da037812 */ /* 0x000fe400078ec0ff */
[----:B------:R-:W-:Y:S01]  /*1c970*/  @!PT LDS RZ, [RZ] ;  /* 0x00000000fffff984 */ /* 0x000fe20000000800 */
[----:B------:R-:W-:Y:S01]  /*1c980*/  @!PT LDS RZ, [RZ] ;  /* 0x00000000fffff984 */ /* 0x000fe20000000800 */
[----:B------:R-:W-:Y:S01]  /*1c990*/  @!PT LDS RZ, [RZ] ;  /* 0x00000000fffff984 */ /* 0x000fe20000000800 */
[----:B------:R-:W-:Y:S01]  /*1c9a0*/  @!P1 LDGSTS.E.BYPASS.LTC128B.128 [R233+0x16000], desc[UR24][R230.64+0x180] ;  /* 0x16000180e6e99fae */ /* 0x000fe2000b981a18 */
[----:B------:R-:W-:Y:S02]  /*1c9b0*/  LOP3.LUT R217, R217, 0x7c00, RZ, 0xc0, !PT ;  /* 0x00007c00d9d97812 */ /* 0x000fe400078ec0ff */
[--C-:B------:R-:W-:Y:S02]  /*1c9c0*/  LOP3.LUT R3, R3, 0x1c0, R2.reuse, 0xf8, !PT ;  /* 0x000001c003037812 */ /* 0x100fe400078ef802 */
[----:B------:R-:W-:Y:S01]  /*1c9d0*/  @P1 STS.128 [R233+0x16000], RZ ;  /* 0x016000ffe9001388 */ /* 0x000fe20000000c00 */
[----:B------:R-:W-:Y:S02]  /*1c9e0*/  LOP3.LUT R2, R217, 0x200, R2, 0xf8, !PT ;  /* 0x00000200d9027812 */ /* 0x000fe400078ef802 */
[----:B------:R-:W-:Y:S02]  /*1c9f0*/  MOV R170, 0x20 ;  /* 0x0000002000aa7802 */ /* 0x000fe40000000f00 */
[----:B------:R-:W-:Y:S01]  /*1ca00*/  @!PT LDS RZ, [RZ] ;  /* 0x00000000fffff984 */ /* 0x000fe20000000800 */
[----:B------:R-:W-:Y:S01]  /*1ca10*/  @!PT LDS RZ, [RZ] ;  /* 0x00000000fffff984 */ /* 0x000fe20000000800 */
[----:B------:R-:W-:Y:S01]  /*1ca20*/  @!PT LDS RZ, [RZ] ;  /* 0x00000000fffff984 */ /* 0x000fe20000000800 */
[----:B------:R-:W-:Y:S01]  /*1ca30*/  @!P4 LDGSTS.E.BYPASS.LTC128B.128 [R233+0x10800], desc[UR24][R6.64] ;  /* 0x1080000006e9cfae */ /* 0x000fe2000b981a18 */
[----:B------:R-:W-:Y:S02]  /*1ca40*/  LOP3.LUT R2, R2, R3, R216, 0xf6, !PT ;  /* 0x0000000302027212 */ /* 0x000fe400078ef6d8 */
[----:B------:R-:W-:Y:S02]  /*1ca50*/  LOP3.LUT P0, RZ, R220, 0x2, RZ, 0xc0, !PT ;  /* 0x00000002dcff7812 */ /* 0x000fe4000780c0ff */
[----:B------:R-:W-:Y:S01]  /*1ca60*/  @P4 STS.128 [R233+0x10800], RZ ;  /* 0x010800ffe9004388 */ /* 0x000fe20000000c00 */
[----:B------:R-:W-:Y:S02]  /*1ca70*/  LEA R225, R2, UR8, 0x1 ;  /* 0x0000000802e17c11 */ /* 0x000fe4000f8e08ff */
[----:B------:R-:W-:Y:S02]  /*1ca80*/  SEL R170, R170, 0xffffffe0, !P0 ;  /* 0xffffffe0aaaa7807 */ /* 0x000fe40004000000 */
[----:B------:R-:W-:Y:S01]  /*1ca90*/  @!PT LDS RZ, [RZ] ;  /* 0x00000000fffff984 */ /* 0x000fe20000000800 */
[----:B------:R-:W-:Y:S01]  /*1caa0*/  @!PT LDS RZ, [RZ] ;  /* 0x00000000fffff984 */ /* 0x000fe20000000800 */
[----:B------:R-:W-:Y:S01]  /*1cab0*/  @!PT LDS RZ, [RZ] ;  /* 0x00000000fffff984 */ /* 0x000fe20000000800 */
[----:B------:R-:W-:Y:S01]  /*1cac0*/  @!P3 LDGSTS.E.BYPASS.LTC128B.128 [R233+0x12800], desc[UR24][R6.64+0x80] ;  /* 0x1280008006e9bfae */ /* 0x000fe2000b981a18 */
[----:B------:R-:W-:Y:S02]  /*1cad0*/  IADD3 R3, PT, PT, R224, UR8, RZ ;  /* 0x00000008e0037c10 */ /* 0x000fe4000fffe0ff */
[----:B------:R-:W-:Y:S02]  /*1cae0*/  MOV R2, 0x40 ;  /* 0x0000004000027802 */ /* 0x000fe40000000f00 */
[----:B------:R-:W-:Y:S01]  /*1caf0*/  @P3 STS.128 [R233+0x12800], RZ ;  /* 0x012800ffe9003388 */ /* 0x000fe20000000c00 */
[C-C-:B------:R-:W-:Y:S01]  /*1cb00*/  IMAD.IADD R222, R170.reuse, 0x1, R225.reuse ;  /* 0x00000001aade7824 */ /* 0x140fe200078e02e1 */
[-C--:B------:R-:W-:Y:S03]  /*1cb10*/  IADD3 R171, PT, PT, R170, R3.reuse, RZ ;  /* 0x00000003aaab7210 */ /* 0x080fe60007ffe0ff */
[----:B------:R-:W-:Y:S01]  /*1cb20*/  @!PT LDS RZ, [RZ] ;  /* 0x00000000fffff984 */ /* 0x000fe20000000800 */
[----:B------:R-:W-:Y:S01]  /*1cb30*/  @!PT LDS RZ, [RZ] ;  /* 0x00000000fffff984 */ /* 0x000fe20000000800 */
[----:B------:R-:W-:Y:S01]  /*1cb40*/  @!PT LDS RZ, [RZ] ;  /* 0x00000000fffff984 */ /* 0x000fe20000000800 */
[----:B------:R-:W-:Y:S01]  /*1cb50*/  @!P2 LDGSTS.E.BYPASS.LTC128B.128 [R233+0x14800], desc[UR24][R6.64+0x100] ;  /* 0x1480010006e9afae */ /* 0x000fe2000b981a18 */
[----:B------:R-:W-:Y:S04]  /*1cb60*/  LOP3.LUT P0, RZ, R220, 0x4, RZ, 0xc0, !PT ;  /* 0x00000004dcff7812 */ /* 0x000fe8000780c0ff */
[----:B------:R-:W-:Y:S01]  /*1cb70*/  @P2 STS.128 [R233+0x14800], RZ ;  /* 0x014800ffe9002388 */ /* 0x000fe20000000c00 */
[----:B------:R-:W-:Y:S04]  /*1cb80*/  SEL R2, R2, 0xffffffc0, !P0 ;  /* 0xffffffc002027807 */ /* 0x000fe80004000000 */
[----:B------:R-:W-:Y:S01]  /*1cb90*/  @!PT LDS RZ, [RZ] ;  /* 0x00000000fffff984 */ /* 0x000fe20000000800 */
[----:B------:R-:W-:Y:S01]  /*1cba0*/  @!PT LDS RZ, [RZ] ;  /* 0x00000000fffff984 */ /* 0x000fe20000000800 */
[----:B------:R-:W-:Y:S01]  /*1cbb0*/  @!PT LDS RZ, [RZ] ;  /* 0x00000000fffff984 */ /* 0x000fe20000000800 */
[----:B------:R-:W-:Y:S01]  /*1cbc0*/  @!P1 LDGSTS.E.BYPASS.LTC128B.128 [R233+0x16800], desc[UR24][R6.64+0x180] ;  /* 0x1680018006e99fae */ /* 0x000fe2000b981a18 */
[C---:B------:R-:W-:Y:S01]  /*1cbd0*/  IADD3 R3, PT, PT, R2.reuse, R3, RZ ;  /* 0x0000000302037210 */ /* 0x040fe20007ffe0ff */
[----:B------:R-:W-:Y:S03]  /*1cbe0*/  IMAD.IADD R223, R2, 0x1, R225 ;  /* 0x0000000102df7824 */ /* 0x000fe600078e02e1 */
[----:B------:R-:W-:Y:S01]  /*1cbf0*/  @P1 STS.128 [R233+0x16800], RZ ;  /* 0x016800ffe9001388 */ /* 0x000fe20000000c00 */
[C---:B------:R-:W-:Y:S02]  /*1cc00*/  IADD3 R2, PT, PT, R170.reuse, R3, RZ ;  /* 0x00000003aa027210 */ /* 0x040fe40007ffe0ff */
[----:B------:R-:W-:Y:S02]  /*1cc10*/  IADD3 R168, PT, PT, R170, R223, RZ ;  /* 0x000000dfaaa87210 */ /* 0x000fe40007ffe0ff */
        /* <DEDUP_REMOVED lines=350> */
[----:B------:R-:W-:Y:S01]  /*1e200*/  IMAD R6, R2, R5, R6 ;  /* 0x0000000502067224 */ /* 0x000fe200078e0206 */
        /* <DEDUP_REMOVED lines=21> */
[-C--:B-1----:R-:W-:Y:S02]  /*1e360*/  LEA R14, P6, R9, R228.reuse, 0x2 ;  /* 0x000000e4090e7211 */ /* 0x082fe400078c10ff */
        /* <DEDUP_REMOVED lines=20> */
.L_x_4297:
        /* <DEDUP_REMOVED lines=91> */
.L_x_4296:
[C---:B--2---:R-:W-:Y:S01]  /*1ea60*/  IADD3 R4, PT, PT, R234.reuse, -0x8, RZ ;  /* 0xfffffff8ea047810 */ /* 0x044fe20007ffe0ff */
[----:B-1----:R-:W-:Y:S01]  /*1ea70*/  LDSM.16.MT88.4 R12, [R221+0x10000] ;  /* 0x01000000dd0c783b */ /* 0x002fe20000004200 */
[----:B------:R-:W-:Y:S01]  /*1ea80*/  IADD3 R2, PT, PT, R234, -0x9, RZ ;  /* 0xfffffff7ea027810 */ /* 0x000fe20007ffe0ff */
[----:B------:R-:W-:Y:S01]  /*1ea90*/  UISETP.GT.AND UP0, UPT, UR26, URZ, UPT ;  /* 0x000000ff1a00728c */ /* 0x000fe2000bf04270 */
[----:B------:R-:W-:Y:S01]  /*1eaa0*/  IABS R4, R4 ;  /* 0x0000000400047213 */ /* 0x000fe20000000000 */
[----:B------:R-:W-:Y:S01]  /*1eab0*/  UIADD3 UR19, UPT, UPT, UR26, -0x1, URZ ;  /* 0xffffffff1a137890 */ /* 0x000fe2000fffe0ff */
[----:B------:R-:W-:Y:S01]  /*1eac0*/  IABS R2, R2 ;  /* 0x0000000200027213 */ /* 0x000fe20000000000 */
[----:B------:R-:W-:Y:S01]  /*1ead0*/  UIADD3 UR27, UPT, UPT, UR27, -0x40, URZ ;  /* 0xffffffc01b1b7890 */ /* 0x000fe2000fffe0ff */
[----:B------:R-:W-:Y:S01]  /*1eae0*/  I2FP.F32.S32 R4, R4 ;  /* 0x0000000400047245 */ /* 0x000fe20000201400 */
[----:B------:R-:W-:Y:S01]  /*1eaf0*/  LDSM.16.MT88.4 R20, [R219+0x10000] ;  /* 0x01000000db14783b */ /* 0x000fe20000004200 */
[----:B------:R-:W-:Y:S02]  /*1eb00*/  I2FP.F32.S32 R2, R2 ;  /* 0x0000000200027245 */ /* 0x000fe40000201400 */
[----:B------:R-:W-:Y:S01]  /*1eb10*/  IABS R8, R234 ;  /* 0x000000ea00087213 */ /* 0x000fe20000000000 */
[----:B------:R-:W-:Y:S01]  /*1eb20*/  FFMA.FTZ R10, R4, -UR5, R3 ;  /* 0x80000005040a7c23 */ /* 0x000fe20008010003 */
[----:B------:R-:W-:Y:S01]  /*1eb30*/  IADD3 R3, PT, PT, R234, -0x11, RZ ;  /* 0xffffffefea037810 */ /* 0x000fe20007ffe0ff */
[C---:B------:R-:W-:Y:S01]  /*1eb40*/  FFMA.FTZ R173, R2.reuse, -UR5, R173 ;  /* 0x8000000502ad7c23 */ /* 0x040fe200080100ad */
[----:B------:R-:W-:Y:S01]  /*1eb50*/  FFMA.FTZ R183, R2, -UR5, R183 ;  /* 0x8000000502b77c23 */ /* 0x000fe200080100b7 */
[----:B------:R-:W-:Y:S01]  /*1eb60*/  IADD3 R5, PT, PT, R234, -0x19, RZ ;  /* 0xffffffe7ea057810 */ /* 0x000fe20007ffe0ff */
[----:B------:R-:W-:Y:S01]  /*1eb70*/  FFMA.FTZ R181, R4, -UR5, R181 ;  /* 0x8000000504b57c23 */ /* 0x000fe200080100b5 */
[----:B------:R-:W-:Y:S01]  /*1eb80*/  IABS R3, R3 ;  /* 0x0000000300037213 */ /* 0x000fe20000000000 */
[----:B------:R-:W-:Y:S01]  /*1eb90*/  UMOV UR26, UR19 ;  /* 0x00000013001a7c82 */ /* 0x000fe20008000000 */
[----:B------:R-:W-:Y:S02]  /*1eba0*/  IADD3 R2, PT, PT, R234, -0x20, RZ ;  /* 0xffffffe0ea027810 */ /* 0x000fe40007ffe0ff */
[----:B------:R-:W-:Y:S02]  /*1ebb0*/  I2FP.F32.S32 R8, R8 ;  /* 0x0000000800087245 */ /* 0x000fe40000201400 */
[----:B------:R-:W-:Y:S02]  /*1ebc0*/  I2FP.F32.S32 R3, R3 ;  /* 0x0000000300037245 */ /* 0x000fe40000201400 */
[----:B------:R-:W-:Y:S01]  /*1ebd0*/  IABS R5, R5 ;  /* 0x0000000500057213 */ /* 0x000fe20000000000 */
[----:B------:R-:W-:Y:S01]  /*1ebe0*/  FFMA.FTZ R175, R8, -UR5, R175 ;  /* 0x8000000508af7c23 */ /* 0x000fe200080100af */
[----:B------:R-:W-:Y:S01]  /*1ebf0*/  IABS R2, R2 ;  /* 0x0000000200027213 */ /* 0x000fe20000000000 */
[C---:B------:R-:W-:Y:S01]  /*1ec00*/  FFMA.FTZ R180, R3.reuse, -UR5, R180 ;  /* 0x8000000503b47c23 */ /* 0x040fe200080100b4 */
[----:B------:R-:W-:Y:S01]  /*1ec10*/  FFMA.FTZ R8, R3, -UR5, R164 ;  /* 0x8000000503087c23 */ /* 0x000fe200080100a4 */
[----:B------:R-:W-:Y:S02]  /*1ec20*/  I2FP.F32.S32 R5, R5 ;  /* 0x0000000500057245 */ /* 0x000fe40000201400 */
[----:B------:R-:W-:Y:S02]  /*1ec30*/  I2FP.F32.S32 R3, R2 ;  /* 0x0000000200037245 */ /* 0x000fe40000201400 */
[C---:B------:R-:W-:Y:S01]  /*1ec40*/  IADD3 R7, PT, PT, R234.reuse, -0x18, RZ ;  /* 0xffffffe8ea077810 */ /* 0x040fe20007ffe0ff */
[----:B------:R-:W-:Y:S01]  /*1ec50*/  FFMA.FTZ R172, R5, -UR5, R172 ;  /* 0x8000000505ac7c23 */ /* 0x000fe200080100ac */
[C---:B------:R-:W-:Y:S01]  /*1ec60*/  IADD3 R6, PT, PT, R234.reuse, -0x1, RZ ;  /* 0xffffffffea067810 */ /* 0x040fe20007ffe0ff */
[----:B------:R-:W-:Y:S01]  /*1ec70*/  FFMA.FTZ R178, R3, -UR5, R178 ;  /* 0x8000000503b27c23 */ /* 0x000fe200080100b2 */
[----:B------:R-:W-:Y:S01]  /*1ec80*/  FFMA.FTZ R198, R5, -UR5, R198 ;  /* 0x8000000505c67c23 */ /* 0x000fe200080100c6 */
[----:B------:R-:W-:Y:S01]  /*1ec90*/  FFMA.FTZ R214, R3, -UR5, R214 ;  /* 0x8000000503d67c23 */ /* 0x000fe200080100d6 */
[----:B------:R-:W-:Y:S02]  /*1eca0*/  IABS R7, R7 ;  /* 0x0000000700077213 */ /* 0x000fe40000000000 */
[C---:B------:R-:W-:Y:S02]  /*1ecb0*/  IADD3 R4, PT, PT, R234.reuse, -0x10, RZ ;  /* 0xfffffff0ea047810 */ /* 0x040fe40007ffe0ff */
[C---:B------:R-:W-:Y:S02]  /*1ecc0*/  IADD3 R5, PT, PT, R234.reuse, -0x30, RZ ;  /* 0xffffffd0ea057810 */ /* 0x040fe40007ffe0ff */
[C---:B------:R-:W-:Y:S02]  /*1ecd0*/  IADD3 R3, PT, PT, R234.reuse, -0x28, RZ ;  /* 0xffffffd8ea037810 */ /* 0x040fe40007ffe0ff */
[----:B------:R-:W-:Y:S02]  /*1ece0*/  IABS R6, R6 ;  /* 0x0000000600067213 */ /* 0x000fe40000000000 */
[----:B------:R-:W-:Y:S02]  /*1ecf0*/  I2FP.F32.S32 R7, R7 ;  /* 0x0000000700077245 */ /* 0x000fe40000201400 */
[----:B------:R-:W-:Y:S02]  /*1ed00*/  IABS R4, R4 ;  /* 0x0000000400047213 */ /* 0x000fe40000000000 */
[----:B------:R-:W-:Y:S01]  /*1ed10*/  IABS R5, R5 ;  /* 0x0000000500057213 */ /* 0x000fe20000000000 */
[C---:B------:R-:W-:Y:S01]  /*1ed20*/  FFMA.FTZ R174, R7.reuse, -UR5, R174 ;  /* 0x8000000507ae7c23 */ /* 0x040fe200080100ae */
[----:B------:R-:W-:Y:S01]  /*1ed30*/  IABS R3, R3 ;  /* 0x0000000300037213 */ /* 0x000fe20000000000 */
[----:B------:R-:W-:Y:S01]  /*1ed40*/  FFMA.FTZ R200, R7, -UR5, R200 ;  /* 0x8000000507c87c23 */ /* 0x000fe200080100c8 */
[----:B------:R-:W-:Y:S02]  /*1ed50*/  I2FP.F32.S32 R6, R6 ;  /* 0x0000000600067245 */ /* 0x000fe40000201400 */
[C---:B------:R-:W-:Y:S02]  /*1ed60*/  IADD3 R9, PT, PT, R234.reuse, -0x21, RZ ;  /* 0xffffffdfea097810 */ /* 0x040fe40007ffe0ff */
[----:B------:R-:W-:Y:S01]  /*1ed70*/  IADD3 R2, PT, PT, R234, -0x31, RZ ;  /* 0xffffffcfea027810 */ /* 0x000fe20007ffe0ff */
[----:B------:R-:W-:Y:S01]  /*1ed80*/  FFMA.FTZ R177, R6, -UR5, R177 ;  /* 0x8000000506b17c23 */ /* 0x000fe200080100b1 */
[----:B------:R-:W-:Y:S02]  /*1ed90*/  I2FP.F32.S32 R4, R4 ;  /* 0x0000000400047245 */ /* 0x000fe40000201400 */
[----:B------:R-:W-:Y:S02]  /*1eda0*/  I2FP.F32.S32 R5, R5 ;  /* 0x0000000500057245 */ /* 0x000fe40000201400 */
[----:B------:R-:W-:Y:S01]  /*1edb0*/  I2FP.F32.S32 R3, R3 ;  /* 0x0000000300037245 */ /* 0x000fe20000201400 */
[----:B------:R-:W-:Y:S01]  /*1edc0*/  FFMA.FTZ R179, R4, -UR5, R179 ;  /* 0x8000000504b37c23 */ /* 0x000fe200080100b3 */
[----:B------:R-:W-:Y:S01]  /*1edd0*/  IABS R9, R9 ;  /* 0x0000000900097213 */ /* 0x000fe20000000000 */
[C---:B------:R-:W-:Y:S01]  /*1ede0*/  FFMA.FTZ R222, R5.reuse, -UR5, R222 ;  /* 0x8000000505de7c23 */ /* 0x040fe200080100de */
[----:B------:R-:W-:Y:S01]  /*1edf0*/  IABS R2, R2 ;  /* 0x0000000200027213 */ /* 0x000fe20000000000 */
[----:B------:R-:W-:Y:S01]  /*1ee00*/  FFMA.FTZ R168, R5, -UR5, R168 ;  /* 0x8000000505a87c23 */ /* 0x000fe200080100a8 */
[----:B------:R-:W-:Y:S01]  /*1ee10*/  IADD3 R7, PT, PT, R234, -0x29, RZ ;  /* 0xffffffd7ea077810 */ /* 0x000fe20007ffe0ff */
[C---:B------:R-:W-:Y:S01]  /*1ee20*/  FFMA.FTZ R236, R3.reuse, -UR5, R236 ;  /* 0x8000000503ec7c23 */ /* 0x040fe200080100ec */
[----:B------:R-:W-:Y:S01]  /*1ee30*/  I2FP.F32.S32 R9, R9 ;  /* 0x0000000900097245 */ /* 0x000fe20000201400 */
[----:B------:R-:W-:Y:S01]  /*1ee40*/  FFMA.FTZ R208, R3, -UR5, R208 ;  /* 0x8000000503d07c23 */ /* 0x000fe200080100d0 */
[----:B------:R-:W-:Y:S01]  /*1ee50*/  FMNMX3.FTZ R5, R169, R10, R173, !PT ;  /* 0x0000000aa9057276 */ /* 0x000fe200078100ad */
[----:B------:R-:W-:Y:S01]  /*1ee60*/  FFMA.FTZ R182, R4, -UR5, R182 ;  /* 0x8000000504b67c23 */ /* 0x000fe200080100b6 */
[----:B------:R-:W-:Y:S01]  /*1ee70*/  I2FP.F32.S32 R3, R2 ;  /* 0x0000000200037245 */ /* 0x000fe20000201400 */
        /* <DEDUP_REMOVED lines=67> */
[--C-:B------:R-:W-:Y:S01]  /*1f2b0*/  FFMA.FTZ R190, R177, UR4, -R169.reuse ;  /* 0x00000004b1be7c23 */ /* 0x100fe200080108a9 */
[--C-:B------:R-:W-:Y:S01]  /*1f2c0*/  FFMA.FTZ R187, R181, UR4, -R169.reuse ;  /* 0x00000004b5bb7c23 */ /* 0x100fe200080108a9 */
[----:B------:R-:W-:Y:S01]  /*1f2d0*/  FFMA.FTZ R186, R183, UR4, -R169 ;  /* 0x00000004b7ba7c23 */ /* 0x000fe200080108a9 */
[--C-:B------:R-:W-:Y:S01]  /*1f2e0*/  FFMA.FTZ R193, R10, UR4, -R197.reuse ;  /* 0x000000040ac17c23 */ /* 0x100fe200080108c5 */
[----:B------:R-:W-:Y:S01]  /*1f2f0*/  FFMA.FTZ R188, R8, UR4, -R197 ;  /* 0x0000000408bc7c23 */ /* 0x000fe200080108c5 */
        /* <DEDUP_REMOVED lines=426> */
.L_x_4294:
        /* <DEDUP_REMOVED lines=345> */
.L_x_4300:
[----:B------:R-:W-:Y:S05]  /*22330*/  BSYNC.RECONVERGENT B0 ;  /* 0x0000000000007941 */ /* 0x000fea0003800200 */
.L_x_4299:
        /* <DEDUP_REMOVED lines=43> */
.L_x_4302:
[----:B------:R-:W-:Y:S05]  /*225f0*/  BSYNC.RECONVERGENT B0 ;  /* 0x0000000000007941 */ /* 0x000fea0003800200 */
.L_x_4301:
        /* <DEDUP_REMOVED lines=26> */
.L_x_4304:
[----:B------:R-:W-:Y:S05]  /*227a0*/  BSYNC.RECONVERGENT B0 ;  /* 0x0000000000007941 */ /* 0x000fea0003800200 */
.L_x_4303:
        /* <DEDUP_REMOVED lines=26> */
.L_x_4306:
[----:B------:R-:W-:Y:S05]  /*22950*/  BSYNC.RECONVERGENT B0 ;  /* 0x0000000000007941 */ /* 0x000fea0003800200 */
.L_x_4305:
        /* <DEDUP_REMOVED lines=26> */
.L_x_4307:
        /* <DEDUP_REMOVED lines=16> */
.L_x_7499:


//--------------------- .text._ZN5flash24flash_fwd_splitkv_kernelI23Flash_fwd_kernel_traitsILi256ELi64ELi64ELi4ELb0ELb0EN7cutlass6half_tE19Flash_kernel_traitsILi256ELi64ELi64ELi4ES3_EELb0ELb0ELb0ELb0ELb1ELb0ELb1ELb0EEEvNS_16Flash_fwd_paramsE --------------------------
	.section	.text._ZN5flash24flash_fwd_splitkv_kernelI23Flash_fwd_kernel_traitsILi256ELi64ELi64ELi4ELb0ELb0EN7cutlass6half_tE19Flash_kernel_traitsILi256ELi64ELi64ELi4ES3_EELb0ELb0ELb0ELb0ELb1ELb0ELb1ELb0EEEvNS_16Flash_fwd_paramsE,"ax",@progbits
	.align	128
        .global         _ZN5flash24flash_fwd_splitkv_kernelI23Flash_fwd_kernel_traitsILi256ELi64ELi64ELi4ELb0ELb0EN7cutlass6half_tE19Flash_kernel_traitsILi256ELi64ELi64ELi4ES3_EELb0ELb0ELb0ELb0ELb1ELb0ELb1ELb0EEEvNS_16Flash_fwd_paramsE
        .type           _ZN5flash24flash_fwd_splitkv_kernelI23Flash_fwd_kernel_traitsILi256ELi64ELi64ELi4ELb0ELb0EN7cutlass6half_tE19Flash_kernel_traitsILi256ELi64ELi64ELi4ES3_EELb0ELb0ELb0ELb0ELb1ELb0ELb1ELb0EEEvNS_16Flash_fwd_paramsE,@function
        .size           _ZN5flash24flash_fwd_splitkv_kernelI23Flash_fwd_kernel_traitsILi256ELi64ELi64ELi4ELb0ELb0EN7cutlass6half_tE19Flash_kernel_traitsILi256ELi64ELi64ELi4ES3_EELb0ELb0ELb0ELb0ELb1ELb0ELb1ELb0EEEvNS_16Flash_fwd_paramsE,(.L_x_7500 - _ZN5flash24flash_fwd_splitkv_kernelI23Flash_fwd_kernel_traitsILi256ELi64ELi64ELi4ELb0ELb0EN7cutlass6half_tE19Flash_kernel_traitsILi256ELi64ELi64ELi4ES3_EELb0ELb0ELb0ELb0ELb1ELb0ELb1ELb0EEEvNS_16Flash_fwd_paramsE)
        .other          _ZN5flash24flash_fwd_splitkv_kernelI23Flash_fwd_kernel_traitsILi256ELi64ELi64ELi4ELb0ELb0EN7cutlass6half_tE19Flash_kernel_traitsILi256ELi64ELi64ELi4ES3_EELb0ELb0ELb0ELb0ELb1ELb0ELb1ELb0EEEvNS_16Flash_fwd_paramsE,@"STO_CUDA_ENTRY STV_DEFAULT"
_ZN5flash24flash_fwd_splitkv_kernelI23Flash_fwd_kernel_traitsILi256ELi64ELi64ELi4ELb0ELb0EN7cutlass6half_tE19Flash_kernel_traitsILi256ELi64ELi64ELi4ES3_EELb0ELb0ELb0ELb0ELb1ELb0ELb1ELb0EEEvNS_16Flash_fwd_paramsE:
.text._ZN5flash24flash_fwd_splitkv_kernelI23Flash_fwd_kernel_traitsILi256ELi64ELi64ELi4ELb0ELb0EN7cutlass6half_tE19Flash_kernel_traitsILi256ELi64ELi64ELi4ES3_EELb0ELb0ELb0ELb0ELb1ELb0ELb1ELb0EEEvNS_16Flash_fwd_paramsE:
[----:B------:R-:W-:Y:S01]  /*0000*/  LDC R1, c[0x0][0x37c] ;  /* 0x0000df00ff017b82 */ /* 0x000fe20000000800 */
[----:B------:R-:W1:Y:S07]  /*0010*/  LDCU UR10, c[0x0][0x3e0] ;  /* 0x00007c00ff0a77ac */ /* 0x000e6e0008000800 */
[----:B------:R-:W2:Y:S01]  /*0020*/  S2UR UR23, SR_CTAID.Z ;  /* 0x00000000001779c3 */ /* 0x000ea20000002700 */
[----:B------:R-:W3:Y:S01]  /*0030*/  LDCU.64 UR8, c[0x0][0x460] ;  /* 0x00008c00ff0877ac */ /* 0x000ee20008000a00 */
[----:B------:R-:W4:Y:S01]  /*0040*/  LDCU.U8 UR11, c[0x0][0x532] ;  /* 0x0000a640ff0b77ac */ /* 0x000f220008000000 */
[----:B------:R-:W5:Y:S01]  /*0050*/  LDCU.64 UR16, c[0x0][0x460] ;  /* 0x00008c00ff1077ac */ /* 0x000f620008000a00 */
[----:B------:R-:W5:Y:S01]  /*0060*/  LDCU.64 UR18, c[0x0][0x358] ;  /* 0x00006b00ff1277ac */ /* 0x000f620008000a00 */
[----:B-1----:R-:W1:Y:S01]  /*0070*/  I2F.U32.RP R2, UR10 ;  /* 0x0000000a00027d06 */ /* 0x002e620008209000 */
[----:B------:R-:W-:-:S02]  /*0080*/  UISETP.NE.U32.AND UP0, UPT, UR10, URZ, UPT ;  /* 0x000000ff0a00728c */ /* 0x000fc4000bf05070 */
[----:B---3--:R-:W-:Y:S01]  /*0090*/  UISETP.NE.U32.AND UP3, UPT, UR8, URZ, UPT ;  /* 0x000000ff0800728c */ /* 0x008fe2000bf65070 */
[----:B------:R-:W-:-:S03]  /*00a0*/  ISETP.NE.U32.AND P3, PT, RZ, UR8, PT ;  /* 0x00000008ff007c0c */ /* 0x000fc6000bf65070 */
[----:B------:R-:W-:Y:S01]  /*00b0*/  UISETP.NE.AND.EX UP3, UPT, UR9, URZ, UPT, UP3 ;  /* 0x000000ff0900728c */ /* 0x000fe2000bf65330 */
[----:B------:R-:W-:-:S05]  /*00c0*/  ISETP.NE.AND.EX P3, PT, RZ, UR9, PT, P3 ;  /* 0x00000009ff007c0c */ /* 0x000fca000bf65330 */
        /* <DEDUP_REMOVED lines=11> */
[----:B------:R-:W-:-:S03]  /*0180*/  UIADD3 UR12, UPT, UPT, -UR15, URZ, URZ ;  /* 0x000000ff0f0c7290 */ /* 0x000fc6000fffe1ff */
[----:B------:R-:W2:Y:S01]  /*0190*/  LDCU.64 UR6, c[0x0][0x470] ;  /* 0x00008e00ff0677ac */ /* 0x000ea20008000a00 */
[----:B------:R-:W-:-:S04]  /*01a0*/  UIMAD UR12, UR10, UR12, UR23 ;  /* 0x0000000c0a0c72a4 */ /* 0x000fc8000f8e0217 */
[----:B------:R-:W-:Y:S02]  /*01b0*/  UISETP.GE.U32.AND UP4, UPT, UR12, UR10, UPT ;  /* 0x0000000a0c00728c */ /* 0x000fe4000bf86070 */
[----:B-1----:R-:W-:Y:S02]  /*01c0*/  UISETP.EQ.U32.AND UP5, UPT, UR4, URZ, UPT ;  /* 0x000000ff0400728c */ /* 0x002fe4000bfa2070 */
[----:B--2---:R-:W-:-:S07]  /*01d0*/  UISETP.NE.U32.AND UP2, UPT, UR6, URZ, UPT ;  /* 0x000000ff0600728c */ /* 0x004fce000bf45070 */
[----:B------:R-:W-:Y:S02]  /*01e0*/  @UP4 UIADD3 UR12, UPT, UPT, UR12, -UR10, URZ ;  /* 0x8000000a0c0c4290 */ /* 0x000fe4000fffe0ff */
[----:B------:R-:W-:Y:S02]  /*01f0*/  @UP4 UIADD3 UR15, UPT, UPT, UR15, 0x1, URZ ;  /* 0x000000010f0f4890 */ /* 0x000fe4000fffe0ff */
[----:B------:R-:W-:Y:S02]  /*0200*/  UISETP.GE.U32.AND UP1, UPT, UR12, UR10, UPT ;  /* 0x0000000a0c00728c */ /* 0x000fe4000bf26070 */
[----:B------:R-:W-:Y:S02]  /*0210*/  UISETP.NE.AND.EX UP2, UPT, UR7, URZ, UPT, UP2 ;  /* 0x000000ff0700728c */ /* 0x000fe4000bf45320 */
[----:B----4-:R-:W-:-:S04]  /*0220*/  UISETP.NE.AND UP4, UPT, UR11, URZ, UPT ;  /* 0x000000ff0b00728c */ /* 0x010fc8000bf85270 */
[----:B------:R-:W-:Y:S01]  /*0230*/  UISETP.EQ.OR.EX UP5, UPT, UR5, URZ, !UP4, UP5 ;  /* 0x000000ff0500728c */ /* 0x000fe2000e7a2750 */
[----:B------:R-:W-:Y:S02]  /*0240*/  PLOP3.LUT P0, PT, PT, PT, UP2, 0x80, 0x8 ;  /* 0x000000000008781c */ /* 0x000fe40003f0f028 */
[----:B------:R-:W-:Y:S02]  /*0250*/  @UP1 UIADD3 UR15, UPT, UPT, UR15, 0x1, URZ ;  /* 0x000000010f0f1890 */ /* 0x000fe4000fffe0ff */
[----:B------:R-:W-:Y:S01]  /*0260*/  @!UP0 ULOP3.LUT UR15, URZ, UR10, URZ, 0x33, !UPT ;  /* 0x0000000aff0f8292 */ /* 0x000fe2000f8e33ff */
[----:B------:R-:W-:-:S03]  /*0270*/  PLOP3.LUT P2, PT, PT, PT, UP5, 0x80, 0x8 ;  /* 0x000000000008781c */ /* 0x000fc60003f4f058 */
[----:B------:R-:W-:Y:S02]  /*0280*/  USHF.L.U32 UR9, UR15, 0x2, URZ ;  /* 0x000000020f097899 */ /* 0x000fe400080006ff */
[----:B------:R-:W-:Y:S02]  /*0290*/  USHF.R.U32.HI UR8, URZ, 0x1e, UR15 ;  /* 0x0000001eff087899 */ /* 0x000fe4000801160f */
[----:B------:R-:W-:Y:S02]  /*02a0*/  @UP2 UIADD3 UR12, UP0, UPT, UR9, UR6, URZ ;  /* 0x00000006090c2290 */ /* 0x000fe4000ff1e0ff */
[----:B------:R-:W-:Y:S02]  /*02b0*/  UIADD3 UR6, UP1, UPT, UR9, UR4, URZ ;  /* 0x0000000409067290 */ /* 0x000fe4000ff3e0ff */
[----:B-----5:R-:W-:Y:S02]  /*02c0*/  UIMAD.WIDE.U32 UR16, UR15, 0x4, UR16 ;  /* 0x000000040f1078a5 */ /* 0x020fe4000f8e0010 */
[----:B------:R-:W-:-:S02]  /*02d0*/  @UP2 UIADD3.X UR13, UPT, UPT, UR8, UR7, URZ, UP0, !UPT ;  /* 0x00000007080d2290 */ /* 0x000fc400087fe4ff */
[----:B------:R-:W-:Y:S01]  /*02e0*/  UIADD3.X UR7, UPT, UPT, UR8, UR5, URZ, UP1, !UPT ;  /* 0x0000000508077290 */ /* 0x000fe20008ffe4ff */
[----:B------:R-:W-:Y:S02]  /*02f0*/  IMAD.U32 R6, RZ, RZ, UR6 ;  /* 0x00000006ff067e24 */ /* 0x000fe4000f8e00ff */
[----:B------:R-:W-:Y:S02]  /*0300*/  IMAD.U32 R10, RZ, RZ, UR16 ;  /* 0x00000010ff0a7e24 */ /* 0x000fe4000f8e00ff */
[----:B------:R-:W-:Y:S02]  /*0310*/  IMAD.U32 R11, RZ, RZ, UR17 ;  /* 0x00000011ff0b7e24 */ /* 0x000fe4000f8e00ff */
[----:B------:R-:W-:Y:S02]  /*0320*/  IMAD.U32 R8, RZ, RZ, UR12 ;  /* 0x0000000cff087e24 */ /* 0x000fe4000f8e00ff */
[----:B------:R-:W-:Y:S01]  /*0330*/  IMAD.U32 R9, RZ, RZ, UR13 ;  /* 0x0000000dff097e24 */ /* 0x000fe2000f8e00ff */
[----:B------:R-:W2:Y:S01]  /*0340*/  @P3 LDG.E R4, desc[UR18][R10.64] ;  /* 0x000000120a043981 */ /* 0x000ea2000c1e1900 */
[----:B------:R-:W-:-:S03]  /*0350*/  IMAD.U32 R7, RZ, RZ, UR7 ;  /* 0x00000007ff077e24 */ /* 0x000fc6000f8e00ff */
[----:B------:R-:W3:Y:S04]  /*0360*/  @P1 LDG.E R0, desc[UR18][R10.64+0x4] ;  /* 0x000004120a001981 */ /* 0x000ee8000c1e1900 */
[----:B------:R-:W4:Y:S04]  /*0370*/  @P0 LDG.E R2, desc[UR18][R8.64] ;  /* 0x0000001208020981 */ /* 0x000f28000c1e1900 */
[----:B------:R-:W5:Y:S01]  /*0380*/  @!P2 LDG.E R3, desc[UR18][R6.64] ;  /* 0x000000120603a981 */ /* 0x000f62000c1e1900 */
[----:B------:R-:W1:Y:S01]  /*0390*/  S2UR UR20, SR_CTAID.X ;  /* 0x00000000001479c3 */ /* 0x000e620000002500 */
[----:B------:R-:W-:Y:S01]  /*03a0*/  UISETP.NE.U32.AND UP0, UPT, UR4, URZ, UPT ;  /* 0x000000ff0400728c */ /* 0x000fe2000bf05070 */
[----:B------:R-:W-:Y:S01]  /*03b0*/  UMOV UR22, 0xffffffff ;  /* 0xffffffff00167882 */ /* 0x000fe20000000000 */
[----:B------:R-:W-:-:S02]  /*03c0*/  UMOV UR7, 0xffffffff ;  /* 0xffffffff00077882 */ /* 0x000fc40000000000 */
[----:B------:R-:W-:Y:S01]  /*03d0*/  UISETP.NE.AND.EX UP0, UPT, UR5, URZ, UPT, UP0 ;  /* 0x000000ff0500728c */ /* 0x000fe2000bf05300 */
[----:B------:R-:W-:Y:S02]  /*03e0*/  UMOV UR6, URZ ;  /* 0x000000ff00067c82 */ /* 0x000fe40008000000 */
[----:B------:R-:W1:Y:S01]  /*03f0*/  S2UR UR11, SR_CTAID.Y ;  /* 0x00000000000b79c3 */ /* 0x000e620000002600 */
[----:B------:R-:W-:Y:S01]  /*0400*/  UIADD3 UR5, UPT, UPT, -UR15, URZ, URZ ;  /* 0x000000ff0f057290 */ /* 0x000fe2000fffe1ff */
[----:B------:R-:W1:Y:S03]  /*0410*/  @!UP3 LDCU UR21, c[0x0][0x434] ;  /* 0x00008680ff15b7ac */ /* 0x000e660008000800 */
[----:B------:R-:W-:-:S03]  /*0420*/  UIMAD UR23, UR10, UR5, UR23 ;  /* 0x000000050a1772a4 */ /* 0x000fc6000f8e0217 */
[----:B------:R-:W1:Y:S01]  /*0430*/  @!UP0 LDCU UR12, c[0x0][0x438] ;  /* 0x00008700ff0c87ac */ /* 0x000e620008000800 */
[----:B--2---:R-:W-:Y:S02]  /*0440*/  @P3 R2UR UR22, R4 ;  /* 0x00000000041632ca */ /* 0x004fe400000e0000 */
[----:B---3--:R-:W-:Y:S02]  /*0450*/  @P1 R2UR UR4, R0 ;  /* 0x00000000000412ca */ /* 0x008fe400000e0000 */
[----:B----4-:R-:W-:Y:S02]  /*0460*/  @P0 R2UR UR6, R2 ;  /* 0x00000000020602ca */ /* 0x010fe400000e0000 */
[----:B-----5:R-:W-:-:S09]  /*0470*/  @!P2 R2UR UR7, R3 ;  /* 0x000000000307a2ca */ /* 0x020fd200000e0000 */
[----:B-1----:R-:W-:Y:S01]  /*0480*/  @UP3 UIADD3 UR21, UPT, UPT, UR4, -UR22, URZ ;  /* 0x8000001604153290 */ /* 0x002fe2000fffe0ff */
[----:B------:R-:W-:Y:S11]  /*0490*/  BRA.U !UP0, `(.L_x_4308) ;  /* 0x0000000108187547 */ /* 0x000ff6000b800000 */
[----:B------:R-:W-:-:S13]  /*04a0*/  PLOP3.LUT P0, PT, PT, PT, UP4, 0x80, 0x8 ;  /* 0x000000000008781c */ /* 0x000fda0003f0f048 */
[----:B------:R-:W2:Y:S04]  /*04b0*/  @P0 LDG.E R0, desc[UR18][R6.64+0x4] ;  /* 0x0000041206000981 */ /* 0x000ea8000c1e1900 */
[----:B------:R-:W3:Y:S01]  /*04c0*/  @!P0 LDG.E R2, desc[UR18][R6.64] ;  /* 0x0000001206028981 */ /* 0x000ee2000c1e1900 */
[----:B--2---:R-:W-:-:S13]  /*04d0*/  @P0 R2UR UR12, R0 ;  /* 0x00000000000c02ca */ /* 0x004fda00000e0000 */
[----:B------:R-:W-:-:S07]  /*04e0*/  @UP4 UIADD3 UR12, UPT, UPT, UR12, -UR7, URZ ;  /* 0x800000070c0c4290 */ /* 0x000fce000fffe0ff */
[----:B---3--:R-:W-:-:S15]  /*04f0*/  @!P0 R2UR UR12, R2 ;  /* 0x00000000020c82ca */ /* 0x008fde00000e0000 */
.L_x_4308:
[----:B------:R-:W1:Y:S02]  /*0500*/  LDCU.64 UR4, c[0x0][0x478] ;  /* 0x00008f00ff0477ac */ /* 0x000e640008000a00 */
[----:B-1----:R-:W-:-:S04]  /*0510*/  UISETP.NE.U32.AND UP2, UPT, UR4, URZ, UPT ;  /* 0x000000ff0400728c */ /* 0x002fc8000bf45070 */
[----:B------:R-:W-:-:S06]  /*0520*/  UISETP.NE.AND.EX UP2, UPT, UR5, URZ, UPT, UP2 ;  /* 0x000000ff0500728c */ /* 0x000fcc000bf45320 */
[----:B------:R-:W-:-:S05]  /*0530*/  PLOP3.LUT P0, PT, PT, PT, UP2, 0x80, 0x8 ;  /* 0x000000000008781c */ /* 0x000fca0003f0f028 */
[----:B------:R-:W-:Y:S01]  /*0540*/  @UP2 UIADD3 UR4, UP0, UPT, UR9, UR4, URZ ;  /* 0x0000000409042290 */ /* 0x000fe2000ff1e0ff */
[----:B------:R-:W1:Y:S03]  /*0550*/  @!UP2 LDCU UR13, c[0x0][0x43c] ;  /* 0x00008780ff0da7ac */ /* 0x000e660008000800 */
[----:B------:R-:W-:Y:S02]  /*0560*/  @UP2 UIADD3.X UR5, UPT, UPT, UR8, UR5, URZ, UP0, !UPT ;  /* 0x0000000508052290 */ /* 0x000fe400087fe4ff */
[----:B------:R-:W-:-:S04]  /*0570*/  IMAD.U32 R2, RZ, RZ, UR4 ;  /* 0x00000004ff027e24 */ /* 0x000fc8000f8e00ff */
[----:B------:R-:W-:-:S05]  /*0580*/  IMAD.U32 R3, RZ, RZ, UR5 ;  /* 0x00000005ff037e24 */ /* 0x000fca000f8e00ff */
[----:B------:R-:W2:Y:S01]  /*0590*/  @P0 LDG.E R0, desc[UR18][R2.64] ;  /* 0x0000001202000981 */ /* 0x000ea2000c1e1900 */
[----:B------:R-:W3:Y:S01]  /*05a0*/  @!UP2 LDCU.64 UR4, c[0x0][0x488] ;  /* 0x00009100ff04a7ac */ /* 0x000ee20008000a00 */
[----:B------:R-:W-:-:S04]  /*05b0*/  USHF.L.U32 UR20, UR20, 0x6, URZ ;  /* 0x0000000614147899 */ /* 0x000fc800080006ff */
[----:B------:R-:W-:Y:S02]  /*05c0*/  UISETP.GT.AND UP1, UPT, UR21, UR20, UPT ;  /* 0x000000141500728c */ /* 0x000fe4000bf24270 */
[----:B---3--:R-:W-:-:S04]  /*05d0*/  @!UP2 UISETP.NE.U32.AND UP0, UPT, UR4, URZ, UPT ;  /* 0x000000ff0400a28c */ /* 0x008fc8000bf05070 */
[----:B------:R-:W-:-:S04]  /*05e0*/  @!UP2 UISETP.NE.AND.EX UP0, UPT, UR5, URZ, UPT, UP0 ;  /* 0x000000ff0500a28c */ /* 0x000fc8000bf05300 */
[----:B-1----:R-:W-:Y:S01]  /*05f0*/  @!UP2 USEL UR13, UR13, URZ, UP0 ;  /* 0x000000ff0d0da287 */ /* 0x002fe20008000000 */
[----:B--2---:R-:W-:Y:S02]  /*0600*/  @P0 R2UR UR17, R0 ;  /* 0x00000000001102ca */ /* 0x004fe400000e0000 */
[----:B------:R-:W-:-:S11]  /*0610*/  PLOP3.LUT P0, PT, PT, PT, UP1, 0x80, 0x8 ;  /* 0x000000000008781c */ /* 0x000fd60003f0f018 */
[----:B------:R-:W-:Y:S02]  /*0620*/  @UP2 UIADD3 UR17, UPT, UPT, UR17, -UR6, URZ ;  /* 0x8000000611112290 */ /* 0x000fe4000fffe0ff */
[----:B------:R-:W-:Y:S01]  /*0630*/  @!UP2 UIADD3 UR17, UPT, UPT, UR13, UR12, -UR6 ;  /* 0x0000000c0d11a290 */ /* 0x000fe2000fffe806 */
[----:B------:R-:W-:Y:S11]  /*0640*/  @!P0 EXIT ;  /* 0x000000000000894d */ /* 0x000ff60003800000 */
[----:B------:R-:W1:Y:S01]  /*0650*/  LDCU UR13, c[0x0][0x374] ;  /* 0x00006e80ff0d77ac */ /* 0x000e620008000800 */
[----:B------:R-:W2:Y:S01]  /*0660*/  LDC R0, c[0x0][0x374] ;  /* 0x0000dd00ff007b82 */ /* 0x000ea20000000800 */
[----:B------:R-:W3:Y:S01]  /*0670*/  S2R R218, SR_TID.X ;  /* 0x0000000000da7919 */ /* 0x000ee20000002100 */
[----:B------:R-:W4:Y:S01]  /*0680*/  LDCU UR5, c[0x0][0x438] ;  /* 0x00008700ff0577ac */ /* 0x000f220008000800 */
[----:B------:R-:W-:Y:S01]  /*0690*/  UMOV UR24, URZ ;  /* 0x000000ff00187c82 */ /* 0x000fe20008000000 */
[----:B-1----:R-:W-:Y:S02]  /*06a0*/  UISETP.NE.AND UP1, UPT, UR13, URZ, UPT ;  /* 0x000000ff0d00728c */ /* 0x002fe4000bf25270 */
[----:B----4-:R-:W-:Y:S01]  /*06b0*/  UIADD3 UR5, UPT, UPT, UR5, 0x3f, URZ ;  /* 0x0000003f05057890 */ /* 0x010fe2000fffe0ff */
[----:B--2---:R-:W-:-:S03]  /*06c0*/  IABS R2, R0 ;  /* 0x0000000000027213 */ /* 0x004fc60000000000 */
[----:B------:R-:W-:Y:S01]  /*06d0*/  USHF.R.S32.HI UR4, URZ, 0x1f, UR5 ;  /* 0x0000001fff047899 */ /* 0x000fe20008011405 */
[----:B------:R-:W-:Y:S02]  /*06e0*/  IABS R0, R0 ;  /* 0x0000000000007213 */ /* 0x000fe40000000000 */
[----:B------:R-:W-:Y:S01]  /*06f0*/  R2UR UR12, R2 ;  /* 0x00000000020c72ca */ /* 0x000fe200000e0000 */
[----:B------:R-:W-:Y:S02]  /*0700*/  ULEA.HI UR4, UR4, UR5, URZ, 0x6 ;  /* 0x0000000504047291 */ /* 0x000fe4000f8f30ff */
[----:B------:R-:W-:Y:S02]  /*0710*/  IMAD.MOV R0, RZ, RZ, -R0 ;  /* 0x000000ffff007224 */ /* 0x000fe400078e0a00 */
[----:B------:R-:W-:-:S04]  /*0720*/  ULEA.HI.SX32 UR14, UR4, UR13, 0x1a ;  /* 0x0000000d040e7291 */ /* 0x000fc8000f8fd2ff */
        /* <DEDUP_REMOVED lines=12> */
[----:B------:R-:W-:-:S03]  /*07f0*/  UIMAD.WIDE.U32 UR24, UR25, UR4, UR24 ;  /* 0x00000004191872a5 */ /* 0x000fc6000f8e0018 */
[----:B------:R-:W-:Y:S01]  /*0800*/  R2UR UR4, R0 ;  /* 0x00000000000472ca */ /* 0x000fe200000e0000 */
[----:B------:R-:W-:-:S12]  /*0810*/  UIMAD.WIDE.U32 UR24, UR25, UR5, URZ ;  /* 0x00000005191872a5 */ /* 0x000fd8000f8e00ff */
[----:B------:R-:W-:-:S04]  /*0820*/  UIMAD UR4, UR25, UR4, UR5 ;  /* 0x00000004190472a4 */ /* 0x000fc8000f8e0205 */
[----:B------:R-:W-:-:S11]  /*0830*/  UISETP.GT.U32.AND UP0, UPT, UR12, UR4, UPT ;  /* 0x000000040c00728c */ /* 0x000fd6000bf04070 */
[----:B------:R-:W-:Y:S02]  /*0840*/  @!UP0 UIADD3 UR4, UPT, UPT, UR4, -UR12, URZ ;  /* 0x8000000c04048290 */ /* 0x000fe4000fffe0ff */
[----:B------:R-:W-:Y:S02]  /*0850*/  @!UP0 UIADD3 UR25, UPT, UPT, UR25, 0x1, URZ ;  /* 0x0000000119198890 */ /* 0x000fe4000fffe0ff */
[----:B------:R-:W-:Y:S02]  /*0860*/  UISETP.GE.U32.AND UP2, UPT, UR4, UR12, UPT ;  /* 0x0000000c0400728c */ /* 0x000fe4000bf46070 */
        /* <DEDUP_REMOVED lines=8> */
[----:B------:R-:W-:-:S02]  /*08f0*/  IMAD.U32 R3, RZ, RZ, UR4 ;  /* 0x00000004ff037e24 */ /* 0x000fc4000f8e00ff */
[----:B------:R-:W-:Y:S02]  /*0900*/  UIMAD UR14, UR25, UR11, URZ ;  /* 0x0000000b190e72a4 */ /* 0x000fe4000f8e02ff */
[----:B------:R-:W-:-:S05]  /*0910*/  IMAD.U32 R0, RZ, RZ, UR25 ;  /* 0x00000019ff007e24 */ /* 0x000fca000f8e00ff */
[----:B------:R-:W-:-:S04]  /*0920*/  VIADDMNMX R0, R0, UR14, R3, PT ;  /* 0x0000000e00007c46 */ /* 0x000fc8000b800103 */
[----:B------:R-:W-:-:S13]  /*0930*/  R2UR UR16, R0 ;  /* 0x00000000001072ca */ /* 0x000fda00000e0000 */
[----:B------:R-:W-:-:S09]  /*0940*/  UISETP.GE.AND UP0, UPT, UR14, UR16, UPT ;  /* 0x000000100e00728c */ /* 0x000fd2000bf06270 */
[----:B---3--:R-:W-:Y:S05]  /*0950*/  BRA.U !UP0, `(.L_x_4309) ;  /* 0x00000005089c7547 */ /* 0x008fea000b800000 */
[----:B------:R-:W1:Y:S01]  /*0960*/  LDCU.64 UR4, c[0x0][0x430] ;  /* 0x00008600ff0477ac */ /* 0x000e620008000a00 */
[C---:B------:R-:W-:Y:S01]  /*0970*/  IMAD.SHL.U32 R3, R218.reuse, 0x10, RZ ;  /* 0x00000010da037824 */ /* 0x040fe200078e00ff */
[----:B------:R-:W-:Y:S01]  /*0980*/  SHF.R.U32.HI R0, RZ, 0x4, R218 ;  /* 0x00000004ff007819 */ /* 0x000fe200000116da */
[C---:B------:R-:W-:Y:S01]  /*0990*/  IMAD.SHL.U32 R4, R218.reuse, 0x4, RZ ;  /* 0x00000004da047824 */ /* 0x040fe200078e00ff */
[----:B------:R-:W2:Y:S01]  /*09a0*/  LDCU UR6, c[0x0][0x44c] ;  /* 0x00008980ff0677ac */ /* 0x000ea20008000800 */
[----:B------:R-:W-:Y:S02]  /*09b0*/  LOP3.LUT P2, R218, R218, 0xf, RZ, 0xc0, !PT ;  /* 0x0000000fdada7812 */ /* 0x000fe4000784c0ff */
[----:B------:R-:W-:Y:S01]  /*09c0*/  LOP3.LUT R3, R3, 0x3f00, RZ, 0xc0, !PT ;  /* 0x00003f0003037812 */ /* 0x000fe200078ec0ff */
[C---:B------:R-:W-:Y:S02]  /*09d0*/  VIADD R2, R0.reuse, 0x8 ;  /* 0x0000000800027836 */ /* 0x040fe40000000000 */
[C---:B------:R-:W-:Y:S01]  /*09e0*/  VIADD R5, R0.reuse, 0x10 ;  /* 0x0000001000057836 */ /* 0x040fe20000000000 */
[----:B------:R-:W-:Y:S01]  /*09f0*/  LOP3.LUT R3, R3, 0x3c, R4, 0xf8, !PT ;  /* 0x0000003c03037812 */ /* 0x000fe200078ef804 */
[----:B------:R-:W-:-:S02]  /*0a00*/  VIADD R4, R0, 0x18 ;  /* 0x0000001800047836 */ /* 0x000fc40000000000 */
[----:B------:R-:W-:Y:S01]  /*0a10*/  VIADD R6, R0, 0x20 ;  /* 0x0000002000067836 */ /* 0x000fe20000000000 */
[----:B-1----:R-:W-:-:S04]  /*0a20*/  UIMAD UR4, UR11, UR4, UR15 ;  /* 0x000000040b0472a4 */ /* 0x002fc8000f8e020f */
[----:B------:R-:W-:-:S04]  /*0a30*/  UIMAD UR4, UR4, UR10, UR23 ;  /* 0x0000000a040472a4 */ /* 0x000fc8000f8e0217 */
[----:B------:R-:W-:Y:S02]  /*0a40*/  UIMAD UR8, UR4, UR5, UR20 ;  /* 0x00000005040872a4 */ /* 0x000fe4000f8e0214 */
[----:B------:R-:W-:Y:S02]  /*0a50*/  UIADD3 UR20, UPT, UPT, -UR20, UR21, URZ ;  /* 0x0000001514147290 */ /* 0x000fe4000fffe1ff */
[----:B--2---:R-:W-:Y:S01]  /*0a60*/  UIMAD UR9, UR8, UR6, URZ ;  /* 0x00000006080972a4 */ /* 0x004fe2000f8e02ff */
[----:B------:R-:W1:Y:S03]  /*0a70*/  LDCU.64 UR6, c[0x0][0x428] ;  /* 0x00008500ff0677ac */ /* 0x000e660008000a00 */
[----:B------:R-:W-:Y:S01]  /*0a80*/  ISETP.GE.AND P6, PT, R2, UR20, PT ;  /* 0x0000001402007c0c */ /* 0x000fe2000bfc6270 */
[----:B------:R-:W2:Y:S01]  /*0a90*/  LDCU.64 UR4, c[0x0][0x3f8] ;  /* 0x00007f00ff0477ac */ /* 0x000ea20008000a00 */
[----:B------:R-:W-:Y:S01]  /*0aa0*/  IADD3 R2, P0, PT, R3, UR9, RZ ;  /* 0x0000000903027c10 */ /* 0x000fe2000ff1e0ff */
[----:B------:R-:W-:Y:S01]  /*0ab0*/  IMAD.U32 R3, RZ, RZ, UR9 ;  /* 0x00000009ff037e24 */ /* 0x000fe2000f8e00ff */
[----:B------:R-:W-:-:S02]  /*0ac0*/  ISETP.GE.OR P2, PT, R0, UR20, P2 ;  /* 0x0000001400007c0c */ /* 0x000fc40009746670 */
[C---:B------:R-:W-:Y:S02]  /*0ad0*/  ISETP.GE.AND P1, PT, R0.reuse, UR20, PT ;  /* 0x0000001400007c0c */ /* 0x040fe4000bf26270 */
[----:B------:R-:W-:Y:S02]  /*0ae0*/  LEA.HI.X.SX32 R3, R3, RZ, 0x1, P0 ;  /* 0x000000ff03037211 */ /* 0x000fe400000f0eff */
[----:B------:R-:W-:Y:S02]  /*0af0*/  P2R R7, PR, RZ, 0x4 ;  /* 0x00000004ff077803 */ /* 0x000fe40000000000 */
[----:B------:R-:W-:Y:S01]  /*0b00*/  ISETP.GE.AND P5, PT, R5, UR20, PT ;  /* 0x0000001405007c0c */ /* 0x000fe2000bfa6270 */
[----:B------:R-:W-:Y:S01]  /*0b10*/  VIADD R5, R0, 0x28 ;  /* 0x0000002800057836 */ /* 0x000fe20000000000 */
[----:B------:R-:W-:Y:S01]  /*0b20*/  ISETP.GE.AND P4, PT, R4, UR20, PT ;  /* 0x0000001404007c0c */ /* 0x000fe2000bf86270 */
[----:B------:R-:W-:Y:S01]  /*0b30*/  VIADD R4, R0, 0x30 ;  /* 0x0000003000047836 */ /* 0x000fe20000000000 */
[----:B------:R-:W-:-:S02]  /*0b40*/  ISETP.GE.AND P3, PT, R6, UR20, PT ;  /* 0x0000001406007c0c */ /* 0x000fc4000bf66270 */
[----:B------:R-:W-:Y:S02]  /*0b50*/  ISETP.GE.AND P2, PT, R5, UR20, PT ;  /* 0x0000001405007c0c */ /* 0x000fe4000bf46270 */
[----:B--2---:R-:W-:-:S04]  /*0b60*/  LEA R8, P0, R2, UR4, 0x2 ;  /* 0x0000000402087c11 */ /* 0x004fc8000f8010ff */
[----:B------:R-:W-:Y:S01]  /*0b70*/  LEA.HI.X R9, R2, UR5, R3, 0x2, P0 ;  /* 0x0000000502097c11 */ /* 0x000fe200080f1403 */
[----:B------:R-:W-:Y:S01]  /*0b80*/  IMAD.U32 R2, RZ, RZ, UR8 ;  /* 0x00000008ff027e24 */ /* 0x000fe2000f8e00ff */
[C---:B------:R-:W-:Y:S01]  /*0b90*/  IADD3 R3, P0, PT, R0.reuse, UR8, RZ ;  /* 0x0000000800037c10 */ /* 0x040fe2000ff1e0ff */
[----:B------:R-:W-:Y:S02]  /*0ba0*/  VIADD R0, R0, 0x38 ;  /* 0x0000003800007836 */ /* 0x000fe40000000000 */
[----:B------:R-:W-:Y:S01]  /*0bb0*/  @!P1 STG.E.128 desc[UR18][R8.64], RZ ;  /* 0x000000ff08009986 */ /* 0x000fe2000c101d12 */
[----:B------:R-:W-:Y:S02]  /*0bc0*/  LEA.HI.X.SX32 R2, R2, RZ, 0x1, P0 ;  /* 0x000000ff02027211 */ /* 0x000fe400000f0eff */
[C---:B-1----:R-:W-:Y:S01]  /*0bd0*/  LEA R10, P0, R3.reuse, UR6, 0x2 ;  /* 0x00000006030a7c11 */ /* 0x042fe2000f8010ff */
[----:B------:R-:W-:Y:S03]  /*0be0*/  @!P1 STG.E.128 desc[UR18][R8.64+0x100], RZ ;  /* 0x000100ff08009986 */ /* 0x000fe6000c101d12 */
[----:B------:R-:W-:Y:S01]  /*0bf0*/  LEA.HI.X R11, R3, UR7, R2, 0x2, P0 ;  /* 0x00000007030b7c11 */ /* 0x000fe200080f1402 */
[----:B------:R-:W-:Y:S01]  /*0c00*/  @!P1 STG.E.128 desc[UR18][R8.64+0x200], RZ ;  /* 0x000200ff08009986 */ /* 0x000fe2000c101d12 */
[----:B------:R-:W-:-:S02]  /*0c10*/  ISETP.NE.AND P0, PT, R7, RZ, PT ;  /* 0x000000ff0700720c */ /* 0x000fc40003f05270 */
[----:B------:R-:W-:Y:S01]  /*0c20*/  P2R R2, PR, RZ, 0x40 ;  /* 0x00000040ff027803 */ /* 0x000fe20000000000 */
[----:B------:R-:W-:Y:S01]  /*0c30*/  @!P1 STG.E.128 desc[UR18][R8.64+0x300], RZ ;  /* 0x000300ff08009986 */ /* 0x000fe2000c101d12 */
[----:B------:R-:W-:-:S03]  /*0c40*/  ISETP.GE.AND P1, PT, R4, UR20, PT ;  /* 0x0000001404007c0c */ /* 0x000fc6000bf26270 */
[----:B------:R-:W-:Y:S04]  /*0c50*/  @!P6 STG.E.128 desc[UR18][R8.64+0x2000], RZ ;  /* 0x002000ff0800e986 */ /* 0x000fe8000c101d12 */
[----:B------:R-:W-:Y:S02]  /*0c60*/  @!P6 STG.E.128 desc[UR18][R8.64+0x2100], RZ ;  /* 0x002100ff0800e986 */ /* 0x000fe4000c101d12 */
[----:B------:R-:W-:Y:S01]  /*0c70*/  @!P0 IMAD.MOV.U32 R3, RZ, RZ, -0x800000 ;  /* 0xff800000ff038424 */ /* 0x000fe200078e00ff */
[----:B------:R-:W-:Y:S01]  /*0c80*/  ISETP.GE.AND P0, PT, R0, UR20, PT ;  /* 0x0000001400007c0c */ /* 0x000fe2000bf06270 */
[----:B------:R-:W-:Y:S04]  /*0c90*/  @!P6 STG.E.128 desc[UR18][R8.64+0x2200], RZ ;  /* 0x002200ff0800e986 */ /* 0x000fe8000c101d12 */
[----:B------:R-:W-:Y:S01]  /*0ca0*/  @!P6 STG.E.128 desc[UR18][R8.64+0x2300], RZ ;  /* 0x002300ff0800e986 */ /* 0x000fe2000c101d12 */
[----:B------:R-:W-:-:S03]  /*0cb0*/  ISETP.NE.AND P6, PT, R7, RZ, PT ;  /* 0x000000ff0700720c */ /* 0x000fc60003fc5270 */
[----:B------:R-:W-:Y:S04]  /*0cc0*/  @!P5 STG.E.128 desc[UR18][R8.64+0x4000], RZ ;  /* 0x004000ff0800d986 */ /* 0x000fe8000c101d12 */
[----:B------:R-:W-:Y:S04]  /*0cd0*/  @!P5 STG.E.128 desc[UR18][R8.64+0x4100], RZ ;  /* 0x004100ff0800d986 */ /* 0x000fe8000c101d12 */
[----:B------:R-:W-:Y:S04]  /*0ce0*/  @!P5 STG.E.128 desc[UR18][R8.64+0x4200], RZ ;  /* 0x004200ff0800d986 */ /* 0x000fe8000c101d12 */
[----:B------:R-:W-:Y:S01]  /*0cf0*/  @!P5 STG.E.128 desc[UR18][R8.64+0x4300], RZ ;  /* 0x004300ff0800d986 */ /* 0x000fe2000c101d12 */
[----:B------:R-:W-:-:S03]  /*0d00*/  ISETP.NE.OR P5, PT, R218, RZ, P5 ;  /* 0x000000ffda00720c */ /* 0x000fc60002fa5670 */
[----:B------:R-:W-:Y:S04]  /*0d10*/  @!P4 STG.E.128 desc[UR18][R8.64+0x6000], RZ ;  /* 0x006000ff0800c986 */ /* 0x000fe8000c101d12 */
[----:B------:R-:W-:Y:S04]  /*0d20*/  @!P4 STG.E.128 desc[UR18][R8.64+0x6100], RZ ;  /* 0x006100ff0800c986 */ /* 0x000fe8000c101d12 */
[----:B------:R-:W-:Y:S02]  /*0d30*/  @!P4 STG.E.128 desc[UR18][R8.64+0x6200], RZ ;  /* 0x006200ff0800c986 */ /* 0x000fe4000c101d12 */
[----:B------:R-:W-:-:S02]  /*0d40*/  @!P5 IMAD.MOV.U32 R13, RZ, RZ, -0x800000 ;  /* 0xff800000ff0dd424 */ /* 0x000fc400078e00ff */
[----:B------:R-:W-:Y:S01]  /*0d50*/  @!P4 STG.E.128 desc[UR18][R8.64+0x6300], RZ ;  /* 0x006300ff0800c986 */ /* 0x000fe2000c101d12 */
[----:B------:R-:W-:-:S03]  /*0d60*/  ISETP.NE.OR P4, PT, R218, RZ, P4 ;  /* 0x000000ffda00720c */ /* 0x000fc60002785670 */
        /* <DEDUP_REMOVED lines=20> */
[----:B------:R1:W-:Y:S01]  /*0eb0*/  @!P0 STG.E.128 desc[UR18][R8.64+0xe300], RZ ;  /* 0x00e300ff08008986 */ /* 0x0003e2000c101d12 */
[----:B------:R-:W-:-:S03]  /*0ec0*/  ISETP.NE.OR P0, PT, R218, RZ, P0 ;  /* 0x000000ffda00720c */ /* 0x000fc60000705670 */
[----:B------:R2:W-:Y:S01]  /*0ed0*/  @!P6 STG.E desc[UR18][R10.64], R3 ;  /* 0x000000030a00e986 */ /* 0x0005e2000c101912 */
[----:B------:R-:W-:-:S03]  /*0ee0*/  ISETP.NE.AND P6, PT, R2, RZ, PT ;  /* 0x000000ff0200720c */ /* 0x000fc60003fc5270 */
[----:B------:R3:W-:Y:S01]  /*0ef0*/  @!P5 STG.E desc[UR18][R10.64+0x40], R13 ;  /* 0x0000400d0a00d986 */ /* 0x0007e2000c101912 */
[----:B------:R-:W-:-:S03]  /*0f00*/  ISETP.NE.OR P6, PT, R218, RZ, P6 ;  /* 0x000000ffda00720c */ /* 0x000fc600037c5670 */
[----:B------:R3:W-:Y:S04]  /*0f10*/  @!P3 STG.E desc[UR18][R10.64+0x80], R7 ;  /* 0x000080070a00b986 */ /* 0x0007e8000c101912 */
[----:B------:R3:W-:Y:S06]  /*0f20*/  @!P2 STG.E desc[UR18][R10.64+0xa0], R5 ;  /* 0x0000a0050a00a986 */ /* 0x0007ec000c101912 */
[----:B------:R-:W-:-:S02]  /*0f30*/  @!P6 IMAD.MOV.U32 R15, RZ, RZ, -0x800000 ;  /* 0xff800000ff0fe424 */ /* 0x000fc400078e00ff */
[----:B-1----:R-:W-:-:S03]  /*0f40*/  @!P4 IMAD.MOV.U32 R9, RZ, RZ, -0x800000 ;  /* 0xff800000ff09c424 */ /* 0x002fc600078e00ff */
[----:B------:R3:W-:Y:S01]  /*0f50*/  @!P6 STG.E desc[UR18][R10.64+0x20], R15 ;  /* 0x0000200f0a00e986 */ /* 0x0007e2000c101912 */
[----:B--2---:R-:W-:-:S03]  /*0f60*/  @!P1 IMAD.MOV.U32 R3, RZ, RZ, -0x800000 ;  /* 0xff800000ff039424 */ /* 0x004fc600078e00ff */
[----:B------:R3:W-:Y:S04]  /*0f70*/  @!P4 STG.E desc[UR18][R10.64+0x60], R9 ;  /* 0x000060090a00c986 */ /* 0x0007e8000c101912 */
[----:B------:R3:W-:Y:S01]  /*0f80*/  @!P1 STG.E desc[UR18][R10.64+0xc0], R3 ;  /* 0x0000c0030a009986 */ /* 0x0007e2000c101912 */
[----:B------:R-:W-:Y:S05]  /*0f90*/  @P0 EXIT ;  /* 0x000000000000094d */ /* 0x000fea0003800000 */
[----:B---3--:R-:W-:-:S05]  /*0fa0*/  MOV R3, 0xff800000 ;  /* 0xff80000000037802 */ /* 0x008fca0000000f00 */
[----:B------:R-:W-:Y:S01]  /*0fb0*/  STG.E desc[UR18][R10.64+0xe0], R3 ;  /* 0x0000e0030a007986 */ /* 0x000fe2000c101912 */
[----:B------:R-:W-:Y:S05]  /*0fc0*/  EXIT ;  /* 0x000000000000794d */ /* 0x000fea0003800000 */
.L_x_4309:
[----:B------:R-:W1:Y:S01]  /*0fd0*/  LDCU.64 UR4, c[0x0][0x4d8] ;  /* 0x00009b00ff0477ac */ /* 0x000e620008000a00 */
[----:B------:R-:W-:Y:S01]  /*0fe0*/  MOV R7, UR15 ;  /* 0x0000000f00077c02 */ /* 0x000fe20008000f00 */
[----:B-1----:R-:W-:-:S04]  /*0ff0*/  UISETP.NE.U32.AND UP0, UPT, UR4, URZ, UPT ;  /* 0x000000ff0400728c */ /* 0x002fc8000bf05070 */
[----:B------:R-:W-:-:S09]  /*1000*/  UISETP.NE.AND.EX UP0, UPT, UR5, URZ, UPT, UP0 ;  /* 0x000000ff0500728c */ /* 0x000fd2000bf05300 */
[----:B------:R-:W-:Y:S05]  /*1010*/  BRA.U !UP0, `(.L_x_4310) ;  /* 0x0000000108147547 */ /* 0x000fea000b800000 */
[----:B------:R-:W-:-:S04]  /*1020*/  UIADD3 UR4, UP0, UPT, UR9, UR4, URZ ;  /* 0x0000000409047290 */ /* 0x000fc8000ff1e0ff */
[----:B------:R-:W-:Y:S02]  /*1030*/  UIADD3.X UR5, UPT, UPT, UR8, UR5, URZ, UP0, !UPT ;  /* 0x0000000508057290 */ /* 0x000fe400087fe4ff */
[----:B------:R-:W-:-:S04]  /*1040*/  MOV R2, UR4 ;  /* 0x0000000400027c02 */ /* 0x000fc80008000f00 */
[----:B------:R-:W-:-:S05]  /*1050*/  MOV R3, UR5 ;  /* 0x0000000500037c02 */ /* 0x000fca0008000f00 */
[----:B------:R1:W5:Y:S02]  /*1060*/  LDG.E R7, desc[UR18][R2.64] ;  /* 0x0000001202077981 */ /* 0x000364000c1e1900 */
.L_x_4310:
[----:B------:R-:W2:Y:S02]  /*1070*/  LDCU.64 UR8, c[0x0][0x4e0] ;  /* 0x00009c00ff0877ac */ /* 0x000ea40008000a00 */
[----:B--2---:R-:W-:-:S04]  /*1080*/  UISETP.NE.U32.AND UP0, UPT, UR8, URZ, UPT ;  /* 0x000000ff0800728c */ /* 0x004fc8000bf05070 */
[----:B------:R-:W-:-:S09]  /*1090*/  UISETP.NE.AND.EX UP0, UPT, UR9, URZ, UPT, UP0 ;  /* 0x000000ff0900728c */ /* 0x000fd2000bf05300 */
        /* <DEDUP_REMOVED lines=98> */
[C---:B------:R-:W-:Y:S02]  /*16c0*/  IMAD R9, R8.reuse, UR7, R9 ;  /* 0x0000000708097c24 */ /* 0x040fe4000f8e0209 */
[----:B------:R-:W-:Y:S01]  /*16d0*/  IMAD.WIDE.U32 R22, R8, UR6, R10 ;  /* 0x0000000608167c25 */ /* 0x000fe2000f8e000a */
[----:B------:R-:W-:-:S04]  /*16e0*/  IADD3 R11, PT, PT, R15, R7, RZ ;  /* 0x000000070f0b7210 */ /* 0x000fc80007ffe0ff */
[----:B------:R-:W-:Y:S01]  /*16f0*/  IADD3 R20, PT, PT, R23, R9, RZ ;  /* 0x0000000917147210 */ /* 0x000fe20007ffe0ff */
[----:B------:R-:W-:Y:S06]  /*1700*/  BRA `(.L_x_4312) ;  /* 0x0000000400647947 */ /* 0x000fec0003800000 */
.L_x_4311:
        /* <DEDUP_REMOVED lines=15> */
.L_x_4313:
[----:B-1----:R-:W1:Y:S01]  /*1800*/  LDC.64 R2, c[0x0][0x3b8] ;  /* 0x0000ee00ff027b82 */ /* 0x002e620000000a00 */
[----:B------:R-:W-:-:S06]  /*1810*/  UIADD3 UR4, UPT, UPT, UR6, UR7, URZ ;  /* 0x0000000706047290 */ /* 0x000fcc000fffe0ff */
[----:B-1----:R-:W-:Y:S02]  /*1820*/  IMAD R13, R3, UR4, RZ ;  /* 0x00000004030d7c24 */ /* 0x002fe4000f8e02ff */
[----:B------:R-:W-:-:S05]  /*1830*/  IMAD.WIDE.U32 R4, R2, UR4, RZ ;  /* 0x0000000402047c25 */ /* 0x000fca000f8e00ff */
[----:B------:R-:W-:Y:S02]  /*1840*/  IADD3 R13, PT, PT, R5, R13, RZ ;  /* 0x0000000d050d7210 */ /* 0x000fe40007ffe0ff */
[----:B------:R-:W-:Y:S02]  /*1850*/  MOV R12, R4 ;  /* 0x00000004000c7202 */ /* 0x000fe40000000f00 */
.L_x_4314:
        /* <DEDUP_REMOVED lines=14> */
.L_x_4315:
[----:B------:R-:W1:Y:S01]  /*1940*/  LDC.64 R4, c[0x0][0x3c0] ;  /* 0x0000f000ff047b82 */ /* 0x000e620000000a00 */
[----:B------:R-:W-:-:S06]  /*1950*/  UIADD3 UR6, UPT, UPT, UR6, UR7, URZ ;  /* 0x0000000706067290 */ /* 0x000fcc000fffe0ff */
[----:B-1----:R-:W-:Y:S02]  /*1960*/  IMAD R15, R5, UR6, RZ ;  /* 0x00000006050f7c24 */ /* 0x002fe4000f8e02ff */
[----:B-----5:R-:W-:-:S05]  /*1970*/  IMAD.WIDE.U32 R6, R4, UR6, RZ ;  /* 0x0000000604067c25 */ /* 0x020fca000f8e00ff */
[----:B------:R-:W-:Y:S02]  /*1980*/  IADD3 R15, PT, PT, R7, R15, RZ ;  /* 0x0000000f070f7210 */ /* 0x000fe40007ffe0ff */
[----:B------:R-:W-:-:S07]  /*1990*/  MOV R14, R6 ;  /* 0x00000006000e7202 */ /* 0x000fce0000000f00 */
.L_x_4316:
        /* <DEDUP_REMOVED lines=46> */
[----:B------:R-:W-:-:S05]  /*1c80*/  IMAD R7, R11, R7, R10 ;  /* 0x000000070b077224 */ /* 0x000fca00078e020a */
[----:B------:R-:W-:-:S07]  /*1c90*/  IADD3 R11, PT, PT, R15, R7, RZ ;  /* 0x000000070f0b7210 */ /* 0x000fce0007ffe0ff */
.L_x_4312:
[----:B------:R-:W-:Y:S01]  /*1ca0*/  UISETP.NE.AND UP0, UPT, UR22, -0x1, UPT ;  /* 0xffffffff1600788c */ /* 0x000fe2000bf05270 */
[----:B------:R-:W1:Y:S01]  /*1cb0*/  S2R R39, SR_CTAID.X ;  /* 0x0000000000277919 */ /* 0x000e620000002500 */
[C---:B------:R-:W-:Y:S01]  /*1cc0*/  IMAD.SHL.U32 R6, R218.reuse, 0x8, RZ ;  /* 0x00000008da067824 */ /* 0x040fe200078e00ff */
[----:B------:R-:W-:Y:S01]  /*1cd0*/  UIADD3 UR20, UPT, UPT, -UR20, UR21, URZ ;  /* 0x0000001514147290 */ /* 0x000fe2000fffe1ff */
[--C-:B------:R-:W-:Y:S01]  /*1ce0*/  SHF.R.U32.HI R18, RZ, 0x3, R218.reuse ;  /* 0x00000003ff127819 */ /* 0x100fe200000116da */
[----:B------:R-:W-:Y:S01]  /*1cf0*/  IMAD.SHL.U32 R82, R218, 0x40, RZ ;  /* 0x00000040da527824 */ /* 0x000fe200078e00ff */
[----:B------:R-:W-:Y:S01]  /*1d00*/  USHF.R.S32.HI UR11, URZ, 0x1f, UR23 ;  /* 0x0000001fff0b7899 */ /* 0x000fe20008011417 */
[----:B------:R-:W-:Y:S01]  /*1d10*/  LOP3.LUT R85, R6, 0x1f8, RZ, 0xc0, !PT ;  /* 0x000001f806557812 */ /* 0x000fe200078ec0ff */
[----:B------:R-:W-:Y:S01]  /*1d20*/  IMAD.MOV.U32 R19, RZ, RZ, RZ ;  /* 0x000000ffff137224 */ /* 0x000fe200078e00ff */
[C---:B------:R-:W-:Y:S01]  /*1d30*/  ISETP.GE.AND P6, PT, R18.reuse, UR20, PT ;  /* 0x0000001412007c0c */ /* 0x040fe2000bfc6270 */
[----:B------:R-:W-:Y:S01]  /*1d40*/  VIADD R23, R18, 0x10 ;  /* 0x0000001012177836 */ /* 0x000fe20000000000 */
[----:B------:R-:W2:Y:S01]  /*1d50*/  @!UP0 LDCU.64 UR6, c[0x0][0x398] ;  /* 0x00007300ff0687ac */ /* 0x000ea20008000a00 */
[----:B------:R-:W-:Y:S01]  /*1d60*/  LOP3.LUT R7, R82, 0x1c0, RZ, 0xc0, !PT ;  /* 0x000001c052077812 */ /* 0x000fe200078ec0ff */
[----:B------:R-:W-:Y:S01]  /*1d70*/  VIADD R21, R18, 0x20 ;  /* 0x0000002012157836 */ /* 0x000fe20000000000 */
[----:B------:R-:W-:Y:S01]  /*1d80*/  LOP3.LUT R85, R85, 0x38, R218, 0x78, !PT ;  /* 0x0000003855557812 */ /* 0x000fe200078e78da */
[----:B------:R-:W3:Y:S01]  /*1d90*/  @UP0 LDCU.64 UR4, c[0x0][0x3b0] ;  /* 0x00007600ff0407ac */ /* 0x000ee20008000a00 */
[--C-:B------:R-:W-:Y:S01]  /*1da0*/  LOP3.LUT R0, R7, 0x38, R6.reuse, 0xf8, !PT ;  /* 0x0000003807007812 */ /* 0x100fe200078ef806 */
[----:B------:R-:W-:Y:S01]  /*1db0*/  IMAD.SHL.U32 R83, R2, 0x10, RZ ;  /* 0x0000001002537824 */ /* 0x000fe200078e00ff */
[----:B------:R-:W-:Y:S01]  /*1dc0*/  LOP3.LUT R85, R85, 0x1e00, R6, 0xf8, !PT ;  /* 0x00001e0055557812 */ /* 0x000fe200078ef806 */
[----:B------:R-:W-:Y:S01]  /*1dd0*/  IMAD.SHL.U32 R217, R218, 0x20, RZ ;  /* 0x00000020dad97824 */ /* 0x000fe200078e00ff */
[----:B------:R-:W-:Y:S01]  /*1de0*/  LOP3.LUT R6, R6, 0x38, RZ, 0xc0, !PT ;  /* 0x0000003806067812 */ /* 0x000fe200078ec0ff */
[----:B------:R-:W-:Y:S01]  /*1df0*/  IMAD.MOV.U32 R80, RZ, RZ, 0x40 ;  /* 0x00000040ff507424 */ /* 0x000fe200078e00ff */
[----:B------:R-:W4:Y:S01]  /*1e00*/  @!P6 LDC.64 R8, c[0x0][0x3b0] ;  /* 0x0000ec00ff08eb82 */ /* 0x000f220000000a00 */
[----:B------:R-:W-:-:S02]  /*1e10*/  ISETP.GE.AND P5, PT, R23, UR20, PT ;  /* 0x0000001417007c0c */ /* 0x000fc4000bfa6270 */
[C---:B------:R-:W-:Y:S02]  /*1e20*/  IADD3 R14, P1, PT, R6.reuse, R14, RZ ;  /* 0x0000000e060e7210 */ /* 0x040fe40007f3e0ff */
[----:B------:R-:W-:Y:S01]  /*1e30*/  IADD3 R22, P2, PT, R6, R22, RZ ;  /* 0x0000001606167210 */ /* 0x000fe20007f5e0ff */
[----:B--2---:R-:W-:Y:S01]  /*1e40*/  @!UP0 UIMAD.WIDE.U32 UR12, UR15, UR6, URZ ;  /* 0x000000060f0c82a5 */ /* 0x004fe2000f8e00ff */
[----:B------:R-:W-:Y:S01]  /*1e50*/  ISETP.GE.AND P4, PT, R21, UR20, PT ;  /* 0x0000001415007c0c */ /* 0x000fe2000bf86270 */
[----:B------:R-:W-:Y:S01]  /*1e60*/  IMAD.X R15, RZ, RZ, R11, P1 ;  /* 0x000000ffff0f7224 */ /* 0x000fe200008e060b */
[----:B------:R-:W-:Y:S01]  /*1e70*/  SHF.L.U64.HI R84, R2, 0x4, R3 ;  /* 0x0000000402547819 */ /* 0x000fe20000010203 */
[----:B---3--:R-:W-:Y:S01]  /*1e80*/  @UP0 UIMAD.WIDE.U32 UR24, UR22, UR4, URZ ;  /* 0x00000004161802a5 */ /* 0x008fe2000f8e00ff */
[----:B-1----:R-:W-:Y:S01]  /*1e90*/  IMAD.WIDE.U32 R38, R39, 0x40, R18 ;  /* 0x0000004027267825 */ /* 0x002fe200078e0012 */
[----:B------:R-:W-:Y:S02]  /*1ea0*/  @!UP0 UIMAD UR10, UR15, UR7, UR13 ;  /* 0x000000070f0a82a4 */ /* 0x000fe4000f8e020d */
[----:B------:R-:W1:Y:S01]  /*1eb0*/  @!P5 LDC.64 R16, c[0x0][0x3b0] ;  /* 0x0000ec00ff10db82 */ /* 0x000e620000000a00 */
[----:B------:R-:W-:Y:S01]  /*1ec0*/  @UP0 UIMAD UR10, UR22, UR5, UR25 ;  /* 0x00000005160a02a4 */ /* 0x000fe2000f8e0219 */
[C---:B------:R-:W-:Y:S01]  /*1ed0*/  VIADD R19, R18.reuse, 0x30 ;  /* 0x0000003012137836 */ /* 0x040fe20000000000 */
[----:B------:R-:W2:Y:S01]  /*1ee0*/  LDCU.64 UR4, c[0x0][0x3c8] ;  /* 0x00007900ff0477ac */ /* 0x000ea20008000a00 */
[----:B------:R-:W-:Y:S01]  /*1ef0*/  IMAD.WIDE.U32 R14, R18, R2, R14 ;  /* 0x00000002120e7225 */ /* 0x000fe200078e000e */
[----:B------:R-:W-:Y:S01]  /*1f00*/  SHF.R.U32.HI R220, RZ, 0x1, R218 ;  /* 0x00000001ffdc7819 */ /* 0x000fe200000116da */
[----:B------:R-:W-:Y:S01]  /*1f10*/  @UP0 UMOV UR12, UR24 ;  /* 0x00000018000c0c82 */ /* 0x000fe20008000000 */
[----:B------:R-:W-:Y:S01]  /*1f20*/  ISETP.GE.AND P3, PT, R19, UR20, PT ;  /* 0x0000001413007c0c */ /* 0x000fe2000bf66270 */
[----:B------:R-:W3:Y:S01]  /*1f30*/  LDCU.64 UR6, c[0x0][0x388] ;  /* 0x00007100ff0677ac */ /* 0x000ee20008000a00 */
[----:B------:R-:W-:Y:S01]  /*1f40*/  IADD3 R6, P0, PT, R6, UR12, RZ ;  /* 0x0000000c06067c10 */ /* 0x000fe2000ff1e0ff */
[----:B----4-:R-:W-:Y:S01]  /*1f50*/  @!P6 IMAD R10, R39, R8, RZ ;  /* 0x00000008270ae224 */ /* 0x010fe200078e02ff */
[----:B------:R-:W-:Y:S01]  /*1f60*/  @!P4 IADD3 R26, P1, PT, R38, 0x20, RZ ;  /* 0x00000020261ac810 */ /* 0x000fe20007f3e0ff */
[----:B------:R-:W-:Y:S01]  /*1f70*/  IMAD R225, R18, R3, R15 ;  /* 0x0000000312e17224 */ /* 0x000fe200078e020f */
[----:B------:R-:W4:Y:S01]  /*1f80*/  @!P4 LDC.64 R12, c[0x0][0x3b0] ;  /* 0x0000ec00ff0ccb82 */ /* 0x000f220000000a00 */
[----:B------:R-:W-:Y:S01]  /*1f90*/  IMAD.X R7, RZ, RZ, UR10, P0 ;  /* 0x0000000aff077e24 */ /* 0x000fe200080e06ff */
[C---:B------:R-:W-:Y:S01]  /*1fa0*/  @!P5 IADD3 R24, P0, PT, R38.reuse, 0x10, RZ ;  /* 0x000000102618d810 */ /* 0x040fe20007f1e0ff */
[----:B------:R-:W-:Y:S01]  /*1fb0*/  @!P6 IMAD R10, R38, R9, R10 ;  /* 0x00000009260ae224 */ /* 0x000fe200078e020a */
[----:B------:R-:W-:Y:S01]  /*1fc0*/  LOP3.LUT R81, R220, 0x8, RZ, 0xc0, !PT ;  /* 0x00000008dc517812 */ /* 0x000fe200078ec0ff */
[--C-:B------:R-:W-:Y:S01]  /*1fd0*/  @!P4 IMAD.X R25, RZ, RZ, R39.reuse, P1 ;  /* 0x000000ffff19c224 */ /* 0x100fe200008e0627 */
[----:B------:R-:W-:Y:S01]  /*1fe0*/  LOP3.LUT R217, R217, 0x7c00, RZ, 0xc0, !PT ;  /* 0x00007c00d9d97812 */ /* 0x000fe200078ec0ff */
[----:B--2---:R-:W-:Y:S01]  /*1ff0*/  IMAD.U32 R32, RZ, RZ, UR4 ;  /* 0x00000004ff207e24 */ /* 0x004fe2000f8e00ff */
[----:B------:R-:W-:Y:S01]  /*2000*/  UIMAD UR11, UR11, UR4, URZ ;  /* 0x000000040b0b72a4 */ /* 0x000fe2000f8e02ff */
[----:B------:R-:W-:Y:S01]  /*2010*/  @!P5 IMAD.X R29, RZ, RZ, R39, P0 ;  /* 0x000000ffff1dd224 */ /* 0x000fe200000e0627 */
[----:B------:R-:W-:Y:S01]  /*2020*/  @!P3 IADD3 R28, P0, PT, R38, 0x30, RZ ;  /* 0x00000030261cb810 */ /* 0x000fe20007f1e0ff */
[----:B------:R-:W-:Y:S01]  /*2030*/  IMAD.WIDE.U32 R32, R32, UR23, R6 ;  /* 0x0000001720207c25 */ /* 0x000fe2000f8e0006 */
[----:B------:R-:W-:Y:S01]  /*2040*/  UIMAD UR5, UR23, UR5, UR11 ;  /* 0x00000005170572a4 */ /* 0x000fe2000f8e020b */
[----:B------:R-:W2:Y:S01]  /*2050*/  @!P6 LDC.64 R6, c[0x0][0x380] ;  /* 0x0000e000ff06eb82 */ /* 0x000ea20000000a00 */
[C---:B---3--:R-:W-:Y:S01]  /*2060*/  LEA R226, P1, R14.reuse, UR6, 0x1 ;  /* 0x000000060ee27c11 */ /* 0x048fe2000f8208ff */
[----:B------:R-:W-:Y:S01]  /*2070*/  @!P3 IMAD.X R27, RZ, RZ, R39, P0 ;  /* 0x000000ffff1bb224 */ /* 0x000fe200000e0627 */
[----:B------:R-:W-:Y:S01]  /*2080*/  UIADD3 UR11, UPT, UPT, UR16, -0x1, URZ ;  /* 0xffffffff100b7890 */ /* 0x000fe2000fffe0ff */
[--C-:B------:R-:W-:Y:S01]  /*2090*/  @!P5 IMAD.MOV.U32 R30, RZ, RZ, R32.reuse ;  /* 0x000000ffff1ed224 */ /* 0x100fe200078e0020 */
[----:B------:R-:W-:Y:S01]  /*20a0*/  LEA.HI.X R225, R14, UR7, R225, 0x1, P1 ;  /* 0x000000070ee17c11 */ /* 0x000fe200088f0ce1 */
[----:B------:R-:W-:Y:S01]  /*20b0*/  VIADD R33, R33, UR5 ;  /* 0x0000000521217c36 */ /* 0x000fe20008000000 */
[----:B------:R-:W-:Y:S01]  /*20c0*/  UMOV UR5, 0x400 ;  /* 0x0000040000057882 */ /* 0x000fe20000000000 */
[----:B------:R-:W3:Y:S01]  /*20d0*/  S2UR UR4, SR_CgaCtaId ;  /* 0x00000000000479c3 */ /* 0x000ee20000008800 */
[----:B-1----:R-:W-:Y:S01]  /*20e0*/  @!P5 IMAD R29, R29, R16, RZ ;  /* 0x000000101d1dd224 */ /* 0x002fe200078e02ff */
[----:B------:R-:W-:Y:S01]  /*20f0*/  USHF.L.U32 UR10, UR11, 0x6, URZ ;  /* 0x000000060b0a7899 */ /* 0x000fe200080006ff */
[----:B------:R-:W-:Y:S01]  /*2100*/  @!P6 IMAD.WIDE.U32 R38, R38, R8, R32 ;  /* 0x000000082626e225 */ /* 0x000fe200078e0020 */
[----:B------:R-:W1:Y:S01]  /*2110*/  LDCU.64 UR6, c[0x0][0x390] ;  /* 0x00007200ff0677ac */ /* 0x000e620008000a00 */
[----:B------:R-:W-:-:S02]  /*2120*/  LOP3.LUT R81, R0, R81, RZ, 0x3c, !PT ;  /* 0x0000005100517212 */ /* 0x000fc400078e3cff */
[----:B------:R-:W-:Y:S01]  /*2130*/  @!P6 IMAD.IADD R10, R39, 0x1, R10 ;  /* 0x00000001270ae824 */ /* 0x000fe200078e020a */
[----:B------:R-:W5:Y:S01]  /*2140*/  @!P3 LDC.64 R8, c[0x0][0x3b0] ;  /* 0x0000ec00ff08bb82 */ /* 0x000f620000000a00 */
[--C-:B------:R-:W-:Y:S01]  /*2150*/  @!P5 IMAD.MOV.U32 R31, RZ, RZ, R33.reuse ;  /* 0x000000ffff1fd224 */ /* 0x100fe200078e0021 */
[----:B------:R-:W-:Y:S01]  /*2160*/  UISETP.GT.AND UP0, UPT, UR11, UR14, UPT ;  /* 0x0000000e0b00728c */ /* 0x000fe2000bf04270 */
[----:B------:R-:W-:Y:S02]  /*2170*/  @!P4 IMAD.MOV.U32 R34, RZ, RZ, R32 ;  /* 0x000000ffff22c224 */ /* 0x000fe400078e0020 */
[----:B------:R-:W-:Y:S02]  /*2180*/  @!P4 IMAD.MOV.U32 R35, RZ, RZ, R33 ;  /* 0x000000ffff23c224 */ /* 0x000fe400078e0021 */
[----:B------:R-:W-:Y:S01]  /*2190*/  @!P5 IMAD R17, R24, R17, R29 ;  /* 0x000000111811d224 */ /* 0x000fe200078e021d */
[----:B--2---:R-:W-:Y:S01]  /*21a0*/  @!P6 LEA R36, P0, R38, R6, 0x1 ;  /* 0x000000062624e211 */ /* 0x004fe200078008ff */
[----:B------:R-:W2:Y:S01]  /*21b0*/  @!P5 LDC.64 R14, c[0x0][0x380] ;  /* 0x0000e000ff0edb82 */ /* 0x000ea20000000a00 */
[----:B------:R-:W-:-:S02]  /*21c0*/  @!P5 IMAD.WIDE.U32 R30, R24, R16, R30 ;  /* 0x00000010181ed225 */ /* 0x000fc400078e001e */
[----:B------:R-:W-:Y:S02]  /*21d0*/  @!P6 LEA.HI.X R37, R38, R7, R10, 0x1, P0 ;  /* 0x000000072625e211 */ /* 0x000fe400000f0c0a */
[-C--:B----4-:R-:W-:Y:S01]  /*21e0*/  @!P4 IMAD R25, R25, R12.reuse, RZ ;  /* 0x0000000c1919c224 */ /* 0x090fe200078e02ff */
[----:B---3--:R-:W-:Y:S02]  /*21f0*/  ULEA UR5, UR4, UR5, 0x18 ;  /* 0x0000000504057291 */ /* 0x008fe4000f8ec0ff */
[----:B------:R-:W3:Y:S01]  /*2200*/  @!P4 LDC.64 R10, c[0x0][0x380] ;  /* 0x0000e000ff0acb82 */ /* 0x000ee20000000a00 */
[----:B------:R-:W-:Y:S01]  /*2210*/  UIADD3 UR4, UPT, UPT, -UR10, UR17, URZ ;  /* 0x000000110a047290 */ /* 0x000fe2000fffe1ff */
[C---:B------:R-:W-:Y:S02]  /*2220*/  @!P4 IMAD R13, R26.reuse, R13, R25 ;  /* 0x0000000d1a0dc224 */ /* 0x040fe400078e0219 */
[----:B------:R-:W-:Y:S01]  /*2230*/  @!P5 IMAD.IADD R17, R31, 0x1, R17 ;  /* 0x000000011f11d824 */ /* 0x000fe200078e0211 */
[----:B------:R-:W-:Y:S01]  /*2240*/  LEA R85, R85, UR5, 0x1 ;  /* 0x0000000555557c11 */ /* 0x000fe2000f8e08ff */
[----:B------:R-:W-:-:S02]  /*2250*/  @!P4 IMAD.WIDE.U32 R34, R26, R12, R34 ;  /* 0x0000000c1a22c225 */ /* 0x000fc400078e0022 */
[----:B------:R-:W4:Y:S02]  /*2260*/  @!P3 LDC.64 R6, c[0x0][0x380] ;  /* 0x0000e000ff06bb82 */ /* 0x000f240000000a00 */
[-C--:B-----5:R-:W-:Y:S01]  /*2270*/  @!P3 IMAD R27, R27, R8.reuse, RZ ;  /* 0x000000081b1bb224 */ /* 0x0a0fe200078e02ff */
[----:B------:R-:W-:Y:S01]  /*2280*/  @!PT LDS RZ, [RZ] ;  /* 0x00000000fffff984 */ /* 0x000fe20000000800 */
[----:B------:R-:W-:Y:S01]  /*2290*/  @!PT LDS RZ, [RZ] ;  /* 0x00000000fffff984 */ /* 0x000fe20000000800 */
[----:B------:R-:W-:Y:S01]  /*22a0*/  @!PT LDS RZ, [RZ] ;  /* 0x00000000fffff984 */ /* 0x000fe20000000800 */
[----:B------:R-:W-:Y:S01]  /*22b0*/  @!P6 LDGSTS.E.BYPASS.LTC128B.128 [R85], desc[UR18][R36.64] ;  /* 0x000000002455efae */ /* 0x000fe2000b981a12 */
[----:B------:R-:W-:-:S03]  /*22c0*/  @!P3 IMAD.WIDE.U32 R32, R28, R8, R32 ;  /* 0x000000081c20b225 */ /* 0x000fc600078e0020 */
[----:B------:R-:W-:Y:S01]  /*22d0*/  @!P6 LDGSTS.E.BYPASS.LTC128B.128 [R85+0x2000], desc[UR18][R36.64+0x80] ;  /* 0x020000802455efae */ /* 0x000fe2000b981a12 */
[----:B--2---:R-:W-:Y:S01]  /*22e0*/  @!P5 LEA R14, P0, R30, R14, 0x1 ;  /* 0x0000000e1e0ed211 */ /* 0x004fe200078008ff */
[----:B------:R-:W-:Y:S02]  /*22f0*/  @!P3 IMAD R9, R28, R9, R27 ;  /* 0x000000091c09b224 */ /* 0x000fe400078e021b */
[----:B------:R-:W-:Y:S01]  /*2300*/  @!P6 LDGSTS.E.BYPASS.LTC128B.128 [R85+0x4000], desc[UR18][R36.64+0x100] ;  /* 0x040001002455efae */ /* 0x000fe2000b981a12 */
[----:B------:R-:W-:Y:S01]  /*2310*/  @!P4 IMAD.IADD R13, R35, 0x1, R13 ;  /* 0x00000001230dc824 */ /* 0x000fe200078e020d */
[----:B------:R-:W-:Y:S01]  /*2320*/  @!P5 LEA.HI.X R15, R30, R15, R17, 0x1, P0 ;  /* 0x0000000f1e0fd211 */ /* 0x000fe200000f0c11 */
[----:B------:R-:W-:Y:S01]  /*2330*/  @!P3 IMAD.IADD R9, R33, 0x1, R9 ;  /* 0x000000012109b824 */ /* 0x000fe200078e0209 */
[----:B------:R-:W-:Y:S01]  /*2340*/  @!P6 LDGSTS.E.BYPASS.LTC128B.128 [R85+0x6000], desc[UR18][R36.64+0x180] ;  /* 0x060001802455efae */ /* 0x000fe2000b981a12 */
[----:B------:R-:W-:Y:S02]  /*2350*/  ISETP.GE.AND P6, PT, R23, UR4, PT ;  /* 0x0000000417007c0c */ /* 0x000fe4000bfc6270 */
[C---:B---3--:R-:W-:Y:S01]  /*2360*/  @!P4 LEA R10, P1, R34.reuse, R10, 0x1 ;  /* 0x0000000a220ac211 */ /* 0x048fe200078208ff */
[----:B------:R-:W-:Y:S03]  /*2370*/  @!P5 LDGSTS.E.BYPASS.LTC128B.128 [R85+0x800], desc[UR18][R14.64] ;  /* 0x008000000e55dfae */ /* 0x000fe6000b981a12 */
[----:B------:R-:W-:Y:S01]  /*2380*/  @!P4 LEA.HI.X R11, R34, R11, R13, 0x1, P1 ;  /* 0x0000000b220bc211 */ /* 0x000fe200008f0c0d */
[----:B------:R-:W-:Y:S01]  /*2390*/  @!P5 LDGSTS.E.BYPASS.LTC128B.128 [R85+0x2800], desc[UR18][R14.64+0x80] ;  /* 0x028000800e55dfae */ /* 0x000fe2000b981a12 */
[----:B----4-:R-:W-:-:S02]  /*23a0*/  @!P3 LEA R6, P0, R32, R6, 0x1 ;  /* 0x000000062006b211 */ /* 0x010fc400078008ff */
[----:B------:R-:W-:Y:S01]  /*23b0*/  ISETP.GE.AND P1, PT, R23, UR4, PT ;  /* 0x0000000417007c0c */ /* 0x000fe2000bf26270 */
[----:B------:R-:W-:Y:S01]  /*23c0*/  @!P5 LDGSTS.E.BYPASS.LTC128B.128 [R85+0x4800], desc[UR18][R14.64+0x100] ;  /* 0x048001000e55dfae */ /* 0x000fe2000b981a12 */
[----:B------:R-:W-:Y:S01]  /*23d0*/  @!P3 LEA.HI.X R7, R32, R7, R9, 0x1, P0 ;  /* 0x000000072007b211 */ /* 0x000fe200000f0c09 */
[----:B------:R-:W-:Y:S01]  /*23e0*/  IMAD.X R23, RZ, RZ, R20, P2 ;  /* 0x000000ffff177224 */ /* 0x000fe200010e0614 */
[C---:B------:R-:W-:Y:S01]  /*23f0*/  ISETP.GE.AND P0, PT, R18.reuse, UR4, PT ;  /* 0x0000000412007c0c */ /* 0x040fe2000bf06270 */
[----:B------:R-:W-:Y:S01]  /*2400*/  @!P5 LDGSTS.E.BYPASS.LTC128B.128 [R85+0x6800], desc[UR18][R14.64+0x180] ;  /* 0x068001800e55dfae */ /* 0x000fe2000b981a12 */
[----:B------:R-:W-:Y:S01]  /*2410*/  ISETP.GE.AND P5, PT, R21, UR4, PT ;  /* 0x0000000415007c0c */ /* 0x000fe2000bfa6270 */
[C---:B------:R-:W-:Y:S02]  /*2420*/  IMAD.WIDE.U32 R22, R18.reuse, R4, R22 ;  /* 0x0000000412167225 */ /* 0x040fe400078e0016 */
[----:B------:R-:W-:Y:S02]  /*2430*/  @!P4 LDGSTS.E.BYPASS.LTC128B.128 [R85+0x1000], desc[UR18][R10.64] ;  /* 0x010000000a55cfae */ /* 0x000fe4000b981a12 */
[----:B------:R-:W-:-:S02]  /*2440*/  IMAD R18, R18, R5, R23 ;  /* 0x0000000512127224 */ /* 0x000fc400078e0217 */
[----:B------:R-:W-:Y:S04]  /*2450*/  @!P4 LDGSTS.E.BYPASS.LTC128B.128 [R85+0x3000], desc[UR18][R10.64+0x80] ;  /* 0x030000800a55cfae */ /* 0x000fe8000b981a12 */
[----:B------:R-:W-:Y:S01]  /*2460*/  @!P4 LDGSTS.E.BYPASS.LTC128B.128 [R85+0x5000], desc[UR18][R10.64+0x100] ;  /* 0x050001000a55cfae */ /* 0x000fe2000b981a12 */
[----:B------:R-:W-:Y:S01]  /*2470*/  @!P0 IMAD.MOV.U32 R224, RZ, RZ, R226 ;  /* 0x000000ffffe08224 */ /* 0x000fe200078e00e2 */
[CC--:B------:R-:W-:Y:S02]  /*2480*/  @!P5 LEA R12, P2, R2.reuse, R226.reuse, 0x6 ;  /* 0x000000e2020cd211 */ /* 0x0c0fe400078430ff */
[----:B------:R2:W-:Y:S01]  /*2490*/  @!P4 LDGSTS.E.BYPASS.LTC128B.128 [R85+0x7000], desc[UR18][R10.64+0x180] ;  /* 0x070001800a55cfae */ /* 0x0005e2000b981a12 */
[C---:B------:R-:W-:Y:S02]  /*24a0*/  @!P6 LEA R16, P4, R83.reuse, R226, 0x1 ;  /* 0x000000e25310e211 */ /* 0x040fe400078808ff */
[-C--:B------:R-:W-:Y:S01]  /*24b0*/  @!P5 LEA.HI.X R13, R2, R225.reuse, R3, 0x6, P2 ;  /* 0x000000e1020dd211 */ /* 0x080fe200010f3403 */
[----:B------:R-:W-:Y:S01]  /*24c0*/  @!P3 LDGSTS.E.BYPASS.LTC128B.128 [R85+0x1800], desc[UR18][R6.64] ;  /* 0x018000000655bfae */ /* 0x000fe2000b981a12 */
[----:B------:R-:W-:-:S02]  /*24d0*/  @!P6 LEA.HI.X R17, R83, R225, R84, 0x1, P4 ;  /* 0x000000e15311e211 */ /* 0x000fc400020f0c54 */
[----:B------:R-:W-:Y:S01]  /*24e0*/  ISETP.GE.AND P4, PT, R19, UR4, PT ;  /* 0x0000000413007c0c */ /* 0x000fe2000bf86270 */
[----:B------:R-:W-:Y:S01]  /*24f0*/  @!P3 LDGSTS.E.BYPASS.LTC128B.128 [R85+0x3800], desc[UR18][R6.64+0x80] ;  /* 0x038000800655bfae */ /* 0x000fe2000b981a12 */
[----:B-1----:R-:W-:-:S03]  /*2500*/  LEA R232, P2, R22, UR6, 0x1 ;  /* 0x0000000616e87c11 */ /* 0x002fc6000f8408ff */
[----:B------:R-:W-:Y:S01]  /*2510*/  @!P3 LDGSTS.E.BYPASS.LTC128B.128 [R85+0x5800], desc[UR18][R6.64+0x100] ;  /* 0x058001000655bfae */ /* 0x000fe2000b981a12 */
[----:B------:R-:W-:-:S03]  /*2520*/  LEA.HI.X R233, R22, UR7, R18, 0x1, P2 ;  /* 0x0000000716e97c11 */ /* 0x000fc600090f0c12 */
[----:B------:R1:W-:Y:S01]  /*2530*/  @!P3 LDGSTS.E.BYPASS.LTC128B.128 [R85+0x7800], desc[UR18][R6.64+0x180] ;  /* 0x078001800655bfae */ /* 0x0003e2000b981a12 */
[----:B------:R-:W-:-:S03]  /*2540*/  ISETP.GE.AND P3, PT, R21, UR4, PT ;  /* 0x0000000415007c0c */ /* 0x000fc6000bf66270 */
[----:B------:R-:W-:Y:S04]  /*2550*/  @!P0 LDGSTS.E.BYPASS.LTC128B.128 [R85+0x8000], desc[UR18][R224.64] ;  /* 0x08000000e0558fae */ /* 0x000fe8000b981a12 */
[----:B------:R-:W-:Y:S01]  /*2560*/  @!P0 LDGSTS.E.BYPASS.LTC128B.128 [R85+0xa000], desc[UR18][R224.64+0x80] ;  /* 0x0a000080e0558fae */ /* 0x000fe2000b981a12 */
[----:B--2---:R-:W-:-:S03]  /*2570*/  SHF.L.U64.HI R11, R4, 0x4, R5 ;  /* 0x00000004040b7819 */ /* 0x004fc60000010205 */
[----:B------:R-:W-:Y:S04]  /*2580*/  @!P0 LDGSTS.E.BYPASS.LTC128B.128 [R85+0xc000], desc[UR18][R224.64+0x100] ;  /* 0x0c000100e0558fae */ /* 0x000fe8000b981a12 */
[----:B------:R2:W-:Y:S04]  /*2590*/  @!P0 LDGSTS.E.BYPASS.LTC128B.128 [R85+0xe000], desc[UR18][R224.64+0x180] ;  /* 0x0e000180e0558fae */ /* 0x0005e8000b981a12 */
[----:B------:R-:W-:Y:S04]  /*25a0*/  @!P6 LDGSTS.E.BYPASS.LTC128B.128 [R85+0x8800], desc[UR18][R16.64] ;  /* 0x088000001055efae */ /* 0x000fe8000b981a12 */
[----:B------:R-:W-:Y:S01]  /*25b0*/  @!P6 LDGSTS.E.BYPASS.LTC128B.128 [R85+0xa800], desc[UR18][R16.64+0x80] ;  /* 0x0a8000801055efae */ /* 0x000fe2000b981a12 */
[----:B-1----:R-:W-:-:S03]  /*25c0*/  @!P4 IMAD R6, R3, 0x60, RZ ;  /* 0x000000600306c824 */ /* 0x002fc600078e02ff */
[----:B------:R-:W-:Y:S01]  /*25d0*/  @!P6 LDGSTS.E.BYPASS.LTC128B.128 [R85+0xc800], desc[UR18][R16.64+0x100] ;  /* 0x0c8001001055efae */ /* 0x000fe2000b981a12 */
[----:B------:R-:W-:-:S03]  /*25e0*/  LOP3.LUT R7, R218, 0x8, RZ, 0xc0, !PT ;  /* 0x00000008da077812 */ /* 0x000fc600078ec0ff */
[----:B------:R-:W-:Y:S01]  /*25f0*/  @!P6 LDGSTS.E.BYPASS.LTC128B.128 [R85+0xe800], desc[UR18][R16.64+0x180] ;  /* 0x0e8001801055efae */ /* 0x000fe2000b981a12 */
[----:B------:R-:W-:Y:S02]  /*2600*/  ISETP.GE.AND P6, PT, R19, UR4, PT ;  /* 0x0000000413007c0c */ /* 0x000fe4000bfc6270 */
[----:B------:R-:W-:Y:S01]  /*2610*/  LOP3.LUT R92, R0, R7, RZ, 0x3c, !PT ;  /* 0x00000007005c7212 */ /* 0x000fe200078e3cff */
[----:B------:R-:W-:Y:S01]  /*2620*/  @!P5 LDGSTS.E.BYPASS.LTC128B.128 [R85+0x9000], desc[UR18][R12.64] ;  /* 0x090000000c55dfae */ /* 0x000fe2000b981a12 */
[----:B------:R-:W-:-:S03]  /*2630*/  SHF.R.U32.HI R7, RZ, 0x4, R218 ;  /* 0x00000004ff077819 */ /* 0x000fc600000116da */
[----:B------:R-:W-:Y:S02]  /*2640*/  @!P5 LDGSTS.E.BYPASS.LTC128B.128 [R85+0xb000], desc[UR18][R12.64+0x80] ;  /* 0x0b0000800c55dfae */ /* 0x000fe4000b981a12 */
[----:B------:R-:W-:Y:S02]  /*2650*/  IMAD.SHL.U32 R7, R7, 0x400, RZ ;  /* 0x0000040007077824 */ /* 0x000fe400078e00ff */
[----:B--2---:R-:W-:Y:S01]  /*2660*/  @!P4 IMAD.MOV.U32 R224, RZ, RZ, R226 ;  /* 0x000000ffffe0c224 */ /* 0x004fe200078e00e2 */
[----:B------:R-:W-:Y:S01]  /*2670*/  @!P5 LDGSTS.E.BYPASS.LTC128B.128 [R85+0xd000], desc[UR18][R12.64+0x100] ;  /* 0x0d0001000c55dfae */ /* 0x000fe2000b981a12 */
[----:B------:R-:W-:Y:S01]  /*2680*/  @!P6 IMAD R0, R5, 0x60, RZ ;  /* 0x000000600500e824 */ /* 0x000fe200078e02ff */
[----:B------:R-:W-:Y:S01]  /*2690*/  LOP3.LUT R7, R7, 0x400, RZ, 0xc0, !PT ;  /* 0x0000040007077812 */ /* 0x000fe200078ec0ff */
[----:B------:R-:W-:Y:S01]  /*26a0*/  @!P4 IMAD.WIDE.U32 R8, R2, 0x60, R224 ;  /* 0x000000600208c825 */ /* 0x000fe200078e00e0 */
[----:B------:R1:W-:Y:S03]  /*26b0*/  @!P5 LDGSTS.E.BYPASS.LTC128B.128 [R85+0xf000], desc[UR18][R12.64+0x180] ;  /* 0x0f0001800c55dfae */ /* 0x0003e6000b981a12 */
[----:B------:R-:W-:Y:S01]  /*26c0*/  @!P4 IMAD.IADD R15, R9, 0x1, R6 ;  /* 0x00000001090fc824 */ /* 0x000fe200078e0206 */
[----:B------:R-:W-:Y:S01]  /*26d0*/  @!P3 LEA R6, P2, R4, R232, 0x6 ;  /* 0x000000e80406b211 */ /* 0x000fe200078430ff */
[----:B------:R-:W-:-:S02]  /*26e0*/  @!P4 IMAD.MOV.U32 R14, RZ, RZ, R8 ;  /* 0x000000ffff0ec224 */ /* 0x000fc400078e0008 */
[----:B------:R-:W-:-:S03]  /*26f0*/  @!P6 IMAD.WIDE.U32 R8, R4, 0x60, R232 ;  /* 0x000000600408e825 */ /* 0x000fc600078e00e8 */
[----:B------:R-:W-:Y:S01]  /*2700*/  @!P4 LDGSTS.E.BYPASS.LTC128B.128 [R85+0x9800], desc[UR18][R14.64] ;  /* 0x098000000e55cfae */ /* 0x000fe2000b981a12 */
[----:B------:R-:W-:Y:S01]  /*2710*/  @!P6 IMAD.IADD R9, R9, 0x1, R0 ;  /* 0x000000010909e824 */ /* 0x000fe200078e0200 */
[----:B------:R-:W-:Y:S01]  /*2720*/  LOP3.LUT R0, R217, 0x200, R82, 0xf8, !PT ;  /* 0x00000200d9007812 */ /* 0x000fe200078ef852 */
[----:B------:R-:W-:Y:S01]  /*2730*/  IMAD R92, R92, 0x2, R7 ;  /* 0x000000025c5c7824 */ /* 0x000fe200078e0207 */
[----:B------:R-:W-:Y:S01]  /*2740*/  @!P4 LDGSTS.E.BYPASS.LTC128B.128 [R85+0xb800], desc[UR18][R14.64+0x80] ;  /* 0x0b8000800e55cfae */ /* 0x000fe2000b981a12 */
[----:B------:R-:W-:Y:S02]  /*2750*/  @!P3 LEA.HI.X R7, R4, R233, R5, 0x6, P2 ;  /* 0x000000e90407b211 */ /* 0x000fe400010f3405 */
[----:B------:R-:W-:Y:S01]  /*2760*/  IMAD.IADD R0, R81, 0x1, R0 ;  /* 0x0000000151007824 */ /* 0x000fe200078e0200 */
[----:B------:R-:W-:Y:S01]  /*2770*/  @!P4 LDGSTS.E.BYPASS.LTC128B.128 [R85+0xd800], desc[UR18][R14.64+0x100] ;  /* 0x0d8001000e55cfae */ /* 0x000fe2000b981a12 */
[----:B------:R-:W-:Y:S01]  /*2780*/  LOP3.LUT P2, RZ, R218, 0x2, RZ, 0xc0, !PT ;  /* 0x00000002daff7812 */ /* 0x000fe2000784c0ff */
[----:B------:R-:W-:-:S02]  /*2790*/  VIADD R87, R92, UR5 ;  /* 0x000000055c577c36 */ /* 0x000fc40008000000 */
[----:B------:R-:W-:Y:S01]  /*27a0*/  @!P4 LDGSTS.E.BYPASS.LTC128B.128 [R85+0xf800], desc[UR18][R14.64+0x180] ;  /* 0x0f8001800e55cfae */ /* 0x000fe2000b981a12 */
[----:B------:R-:W-:Y:S01]  /*27b0*/  LEA R93, R0, UR5, 0x1 ;  /* 0x00000005005d7c11 */ /* 0x000fe2000f8e08ff */
[----:B------:R-:W-:Y:S02]  /*27c0*/  IMAD.MOV.U32 R0, RZ, RZ, 0x20 ;  /* 0x00000020ff007424 */ /* 0x000fe400078e00ff */
[----:B------:R-:W0:Y:S01]  /*27d0*/  LDGDEPBAR ;  /* 0x00000000000079af */ /* 0x000e220000000000 */
[----:B-1----:R-:W-:Y:S02]  /*27e0*/  IMAD.SHL.U32 R13, R4, 0x10, RZ ;  /* 0x00000010040d7824 */ /* 0x002fe400078e00ff */
[----:B------:R-:W-:-:S03]  /*27f0*/  SEL R0, R0, 0xffffffe0, !P2 ;  /* 0xffffffe000007807 */ /* 0x000fc60005000000 */
[----:B------:R-:W-:Y:S02]  /*2800*/  @!P1 LEA R10, P4, R13, R232, 0x1 ;  /* 0x000000e80d0a9211 */ /* 0x000fe400078808ff */
[--C-:B------:R-:W-:Y:S02]  /*2810*/  IMAD.IADD R90, R93, 0x1, R0.reuse ;  /* 0x000000015d5a7824 */ /* 0x100fe400078e0200 */
[----:B------:R-:W-:Y:S01]  /*2820*/  @!P1 LEA.HI.X R11, R13, R233, R11, 0x1, P4 ;  /* 0x000000e90d0b9211 */ /* 0x000fe200020f0c0b */
[----:B------:R-:W-:Y:S01]  /*2830*/  IMAD.IADD R88, R87, 0x1, R0 ;  /* 0x0000000157587824 */ /* 0x000fe200078e0200 */
[----:B------:R-:W-:-:S04]  /*2840*/  DEPBAR.LE SB0, 0x0 ;  /* 0x000080000000791a */ /* 0x000fc80000000000 */
[----:B------:R-:W-:Y:S06]  /*2850*/  BAR.SYNC.DEFER_BLOCKING 0x0 ;  /* 0x0000000000007b1d */ /* 0x000fec0000010000 */
        /* <DEDUP_REMOVED lines=10> */
[----:B------:R-:W-:Y:S01]  /*2900*/  @P0 STS.128 [R85+0x16000], RZ ;  /* 0x016000ff55000388 */ /* 0x000fe20000000c00 */
[----:B------:R-:W-:-:S03]  /*2910*/  LOP3.LUT P0, RZ, R218, 0x4, RZ, 0xc0, !PT ;  /* 0x00000004daff7812 */ /* 0x000fc6000780c0ff */
[----:B------:R-:W-:Y:S01]  /*2920*/  @P1 STS.128 [R85+0x10800], RZ ;  /* 0x010800ff55001388 */ /* 0x000fe20000000c00 */
[----:B------:R-:W-:-:S03]  /*2930*/  SEL R80, R80, 0xffffffc0, !P0 ;  /* 0xffffffc050507807 */ /* 0x000fc60004000000 */
[----:B------:R-:W-:Y:S02]  /*2940*/  @P1 STS.128 [R85+0x12800], RZ ;  /* 0x012800ff55001388 */ /* 0x000fe40000000c00 */
[--C-:B------:R-:W-:Y:S02]  /*2950*/  IMAD.IADD R91, R93, 0x1, R80.reuse ;  /* 0x000000015d5b7824 */ /* 0x100fe400078e0250 */
[----:B------:R-:W-:Y:S01]  /*2960*/  @P1 STS.128 [R85+0x14800], RZ ;  /* 0x014800ff55001388 */ /* 0x000fe20000000c00 */
        /* <DEDUP_REMOVED lines=36> */
[----:B------:R-:W5:Y:S04]  /*2bb0*/  LDSM.16.M88.4 R60, [R92+UR5+0x9000] ;  /* 0x009000055c3c783b */ /* 0x000f680008000200 */
        /* <DEDUP_REMOVED lines=100> */
[----:B------:R-:W-:Y:S07]  /*3200*/  LDSM.16.M88.4 R72, [R93+0x6000] ;  /* 0x006000005d48783b */ /* 0x000fee0000000200 */
        /* <DEDUP_REMOVED lines=87> */
[----:B-----5:R-:W-:Y:S03]  /*3780*/  HMMA.16816.F32 R76, R48, R4, R76 ;  /* 0x00000004304c723c */ /* 0x020fe6000000184c */
        /* <DEDUP_REMOVED lines=96> */
.L_x_4318:
        /* <DEDUP_REMOVED lines=60> */
.L_x_4319:
[C---:B------:R-:W-:Y:S01]  /*4150*/  IMAD.SHL.U32 R4, R2.reuse, 0x20, RZ ;  /* 0x0000002002047824 */ /* 0x040fe200078e00ff */
[C---:B------:R-:W-:Y:S01]  /*4160*/  LEA R6, P1, R83.reuse, R226, 0x1 ;  /* 0x000000e253067211 */ /* 0x040fe200078208ff */
[----:B------:R-:W-:Y:S01]  /*4170*/  IMAD.MOV.U32 R224, RZ, RZ, R226 ;  /* 0x000000ffffe07224 */ /* 0x000fe200078e00e2 */
[----:B------:R-:W-:Y:S02]  /*4180*/  SHF.L.U64.HI R2, R2, 0x5, R3 ;  /* 0x0000000502027819 */ /* 0x000fe40000010203 */
[C---:B------:R-:W-:Y:S02]  /*4190*/  IADD3 R12, P3, PT, R4.reuse, R6, RZ ;  /* 0x00000006040c7210 */ /* 0x040fe40007f7e0ff */
[----:B------:R-:W-:Y:S01]  /*41a0*/  LEA.HI.X R7, R83, R225, R84, 0x1, P1 ;  /* 0x000000e153077211 */ /* 0x000fe200008f0c54 */
[----:B------:R-:W-:Y:S01]  /*41b0*/  @!PT LDS RZ, [RZ] ;  /* 0x00000000fffff984 */ /* 0x000fe20000000800 */
[----:B------:R-:W-:Y:S01]  /*41c0*/  @!PT LDS RZ, [RZ] ;  /* 0x00000000fffff984 */ /* 0x000fe20000000800 */
[----:B------:R-:W-:Y:S01]  /*41d0*/  @!PT LDS RZ, [RZ] ;  /* 0x00000000fffff984 */ /* 0x000fe20000000800 */
[----:B------:R1:W-:Y:S01]  /*41e0*/  LDGSTS.E.BYPASS.LTC128B.128 [R85+0x8000], desc[UR18][R224.64] ;  /* 0x08000000e0557fae */ /* 0x0003e2000b981a12 */
[----:B------:R-:W-:-:S03]  /*41f0*/  IADD3 R14, P1, PT, R4, R12, RZ ;  /* 0x0000000c040e7210 */ /* 0x000fc60007f3e0ff */
[----:B------:R1:W-:Y:S01]  /*4200*/  LDGSTS.E.BYPASS.LTC128B.128 [R85+0xa000], desc[UR18][R224.64+0x80] ;  /* 0x0a000080e0557fae */ /* 0x0003e2000b981a12 */
[----:B------:R-:W-:-:S03]  /*4210*/  IMAD.X R13, R2, 0x1, R7, P3 ;  /* 0x00000001020d7824 */ /* 0x000fc600018e0607 */
[----:B------:R1:W-:Y:S01]  /*4220*/  LDGSTS.E.BYPASS.LTC128B.128 [R85+0xc000], desc[UR18][R224.64+0x100] ;  /* 0x0c000100e0557fae */ /* 0x0003e2000b981a12 */
[----:B------:R-:W-:-:S03]  /*4230*/  IMAD.X R15, R2, 0x1, R13, P1 ;  /* 0x00000001020f7824 */ /* 0x000fc600008e060d */
        /* <DEDUP_REMOVED lines=14> */
.L_x_4317:
[----:B------:R-:W-:Y:S01]  /*4320*/  FMNMX3.FTZ R4, R45, R77, R47, !PT ;  /* 0x0000004d2d047276 */ /* 0x000fe2000781002f */
[----:B------:R-:W2:Y:S01]  /*4330*/  LDCU UR4, c[0x0][0x45c] ;  /* 0x00008b80ff0477ac */ /* 0x000ea20008000800 */
        /* <DEDUP_REMOVED lines=16> */
[----:B-1----:R-:W-:Y:S02]  /*4440*/  FMNMX.FTZ R13, R201, R2, !PT ;  /* 0x00000002c90d7209 */ /* 0x002fe40007810000 */
        /* <DEDUP_REMOVED lines=22> */
[C---:B------:R-:W-:Y:S01]  /*45b0*/  FSETP.NEU.FTZ.AND P1, PT, R164.reuse, -INF , PT ;  /* 0xff800000a400780b */ /* 0x040fe20003f3d000 */
[----:B--2---:R-:W-:Y:S01]  /*45c0*/  FMUL.FTZ R208, R164, UR4 ;  /* 0x00000004a4d07c20 */ /* 0x004fe20008410000 */
        /* <DEDUP_REMOVED lines=301> */
[----:B------:R-:W-:Y:S01]  /*58a0*/  MOV R216, 0x20 ;  /* 0x0000002000d87802 */ /* 0x000fe20000000f00 */
[----:B------:R-:W-:Y:S01]  /*58b0*/  IMAD.MOV.U32 R0, RZ, RZ, R3 ;  /* 0x000000ffff007224 */ /* 0x000fe200078e0003 */
[----:B------:R-:W-:Y:S01]  /*58c0*/  IADD3 R227, PT, PT, R219, 0x10000, RZ ;  /* 0x00010000dbe37810 */ /* 0x000fe20007ffe0ff */
[----:B------:R-:W-:Y:S01]  /*58d0*/  UISETP.NE.AND.EX UP0, UPT, UR9, URZ, UPT, UP0 ;  /* 0x000000ff0900728c */ /* 0x000fe2000bf05300 */
[----:B------:R-:W-:Y:S01]  /*58e0*/  SEL R216, R216, 0xffffffe0, !P2 ;  /* 0xffffffe0d8d87807 */ /* 0x000fe20005000000 */
[----:B------:R-:W-:Y:S01]  /*58f0*/  IMAD.MOV.U32 R165, RZ, RZ, R164 ;  /* 0x000000ffffa57224 */ /* 0x000fe200078e00a4 */
[----:B------:R-:W-:Y:S01]  /*5900*/  UMOV UR12, 0x400 ;  /* 0x00000400000c7882 */ /* 0x000fe20000000000 */
[----:B------:R-:W-:Y:S01]  /*5910*/  IMAD.MOV.U32 R230, RZ, RZ, RZ ;  /* 0x000000ffffe67224 */ /* 0x000fe200078e00ff */
[----:B------:R-:W2:Y:S01]  /*5920*/  LDCU UR4, c[0x0][0x45c] ;  /* 0x00008b80ff0477ac */ /* 0x000ea20008000800 */
[----:B------:R-:W-:Y:S01]  /*5930*/  PLOP3.LUT P1, PT, PT, PT, UP0, 0x80, 0x8 ;  /* 0x000000000008781c */ /* 0x000fe20003f2f008 */
[----:B------:R-:W-:Y:S01]  /*5940*/  IMAD.IADD R216, R216, 0x1, R219 ;  /* 0x00000001d8d87824 */ /* 0x000fe200078e02db */
[----:B------:R-:W3:Y:S01]  /*5950*/  LDCU.64 UR6, c[0x0][0x3a0] ;  /* 0x00007400ff0677ac */ /* 0x000ee20008000a00 */
[----:B------:R-:W4:Y:S01]  /*5960*/  LDCU.64 UR8, c[0x0][0x3a8] ;  /* 0x00007500ff0877ac */ /* 0x000f220008000a00 */
[----:B------:R-:W-:Y:S01]  /*5970*/  UMOV UR13, UR10 ;  /* 0x0000000a000d7c82 */ /* 0x000fe20008000000 */
[----:B-1----:R-:W-:-:S12]  /*5980*/  ULEA UR5, UR5, UR12, 0x18 ;  /* 0x0000000c05057291 */ /* 0x002fd8000f8ec0ff */
.L_x_4324:
[----:B------:R-:W-:Y:S01]  /*5990*/  @!P1 IADD3 R4, P0, PT, RZ, -R230, RZ ;  /* 0x800000e6ff049210 */ /* 0x000fe20007f1e0ff */
[----:B------:R-:W1:Y:S01]  /*59a0*/  @!P1 LDC R212, c[0x0][0x3c0] ;  /* 0x0000f000ffd49b82 */ /* 0x000e620000000800 */
[----:B------:R-:W5:Y:S01]  /*59b0*/  S2R R218, SR_TID.X ;  /* 0x0000000000da7919 */ /* 0x000f620000002100 */
[----:B------:R-:W-:Y:S06]  /*59c0*/  DEPBAR.LE SB0, 0x0 ;  /* 0x000080000000791a */ /* 0x000fec0000000000 */
[----:B------:R-:W2:Y:S08]  /*59d0*/  LDC R215, c[0x0][0x3c4] ;  /* 0x0000f100ffd77b82 */ /* 0x000eb00000000800 */
[----:B------:R-:W-:Y:S01]  /*59e0*/  BAR.SYNC.DEFER_BLOCKING 0x0 ;  /* 0x0000000000007b1d */ /* 0x000fe20000010000 */
[----:B-----5:R-:W-:Y:S01]  /*59f0*/  LOP3.LUT R237, R218, 0x38, RZ, 0xc0, !PT ;  /* 0x00000038daed7812 */ /* 0x020fe200078ec0ff */
[----:B-1----:R-:W-:Y:S02]  /*5a00*/  @!P1 IMAD.SHL.U32 R7, R212, 0x40, RZ ;  /* 0x00000040d4079824 */ /* 0x002fe400078e00ff */
[C---:B------:R-:W-:Y:S02]  /*5a10*/  IMAD.SHL.U32 R168, R218.reuse, 0x40, RZ ;  /* 0x00000040daa87824 */ /* 0x040fe400078e00ff */
[----:B------:R-:W-:Y:S02]  /*5a20*/  @!P1 IMAD.X R7, RZ, RZ, ~R7, P0 ;  /* 0x000000ffff079224 */ /* 0x000fe400000e0e07 */
[----:B------:R-:W-:Y:S01]  /*5a30*/  IMAD.SHL.U32 R2, R218, 0x8, RZ ;  /* 0x00000008da027824 */ /* 0x000fe200078e00ff */
[----:B------:R-:W-:Y:S01]  /*5a40*/  LOP3.LUT R3, R168, 0x1c0, RZ, 0xc0, !PT ;  /* 0x000001c0a8037812 */ /* 0x000fe200078ec0ff */
[----:B------:R-:W-:Y:S01]  /*5a50*/  IMAD.SHL.U32 R214, R218, 0x20, RZ ;  /* 0x00000020dad67824 */ /* 0x000fe200078e00ff */
[----:B------:R-:W-:Y:S01]  /*5a60*/  @!P1 SHF.R.S64 R5, R4, 0x1f, R7 ;  /* 0x0000001f04059819 */ /* 0x000fe20000001007 */
[----:B------:R-:W-:Y:S01]  /*5a70*/  IMAD.MOV.U32 R4, RZ, RZ, R233 ;  /* 0x000000ffff047224 */ /* 0x000fe200078e00e9 */
[----:B------:R-:W-:Y:S02]  /*5a80*/  LOP3.LUT R237, R237, 0x1f8, R2, 0x78, !PT ;  /* 0x000001f8eded7812 */ /* 0x000fe400078e7802 */
[----:B------:R-:W-:Y:S01]  /*5a90*/  @!P1 IADD3 R6, P0, PT, R232, R5, RZ ;  /* 0x00000005e8069210 */ /* 0x000fe20007f1e0ff */
[----:B------:R-:W-:Y:S01]  /*5aa0*/  IMAD.MOV.U32 R5, RZ, RZ, R232 ;  /* 0x000000ffff057224 */ /* 0x000fe200078e00e8 */
[--C-:B------:R-:W-:Y:S02]  /*5ab0*/  LOP3.LUT R164, R3, 0x38, R2.reuse, 0xf8, !PT ;  /* 0x0000003803a47812 */ /* 0x100fe400078ef802 */
[----:B------:R-:W-:Y:S01]  /*5ac0*/  LOP3.LUT R237, R237, 0x1e00, R2, 0xf8, !PT ;  /* 0x00001e00eded7812 */ /* 0x000fe200078ef802 */
[----:B------:R-:W-:Y:S01]  /*5ad0*/  @!P1 IMAD.MOV.U32 R232, RZ, RZ, R6 ;  /* 0x000000ffffe89224 */ /* 0x000fe200078e0006 */
[----:B------:R-:W-:Y:S01]  /*5ae0*/  @!P1 LEA.HI.X.SX32 R233, R7, R233, 0x1, P0 ;  /* 0x000000e907e99211 */ /* 0x000fe200000f0eff */
        /* <DEDUP_REMOVED lines=63> */
.L_x_4321:
[----:B------:R-:W-:Y:S01]  /*5ee0*/  LEA R237, R237, UR5, 0x1 ;  /* 0x00000005eded7c11 */ /* 0x000fe2000f8e08ff */
[C---:B------:R-:W-:Y:S01]  /*5ef0*/  IMAD.SHL.U32 R213, R212.reuse, 0x20, RZ ;  /* 0x00000020d4d57824 */ /* 0x040fe200078e00ff */
[----:B------:R-:W-:Y:S01]  /*5f00*/  SHF.L.U64.HI R215, R212, 0x5, R215 ;  /* 0x00000005d4d77819 */ /* 0x000fe200000102d7 */
[----:B------:R-:W-:Y:S01]  /*5f10*/  IMAD.MOV.U32 R221, RZ, RZ, 0x20 ;  /* 0x00000020ffdd7424 */ /* 0x000fe200078e00ff */
[----:B------:R-:W-:Y:S01]  /*5f20*/  LOP3.LUT R217, R214, 0x7c00, RZ, 0xc0, !PT ;  /* 0x00007c00d6d97812 */ /* 0x000fe200078ec0ff */
[----:B------:R-:W-:Y:S01]  /*5f30*/  @!PT LDS RZ, [RZ] ;  /* 0x00000000fffff984 */ /* 0x000fe20000000800 */
[----:B------:R-:W-:Y:S01]  /*5f40*/  @!PT LDS RZ, [RZ] ;  /* 0x00000000fffff984 */ /* 0x000fe20000000800 */
[----:B------:R-:W-:Y:S01]  /*5f50*/  @!PT LDS RZ, [RZ] ;  /* 0x00000000fffff984 */ /* 0x000fe20000000800 */
[----:B------:R-:W-:Y:S01]  /*5f60*/  LDGSTS.E.BYPASS.LTC128B.128 [R237+0x10000], desc[UR18][R232.64] ;  /* 0x10000000e8ed7fae */ /* 0x000fe2000b981a12 */
[----:B------:R-:W-:Y:S01]  /*5f70*/  IADD3 R238, P0, PT, R232, R213, RZ ;  /* 0x000000d5e8ee7210 */ /* 0x000fe20007f1e0ff */
[----:B------:R-:W-:Y:S01]  /*5f80*/  UIADD3 UR11, UPT, UPT, UR11, -0x1, URZ ;  /* 0xffffffff0b0b7890 */ /* 0x000fe2000fffe0ff */
        /* <DEDUP_REMOVED lines=10> */
[----:B------:R-:W-:Y:S01]  /*6030*/  LOP3.LUT R2, R220, 0x8, RZ, 0xc0, !PT ;  /* 0x00000008dc027812 */ /* 0x000fe200078ec0ff */
[----:B------:R-:W-:Y:S01]  /*6040*/  IMAD.X R213, R215, 0x1, R241, P0 ;  /* 0x00000001d7d57824 */ /* 0x000fe200000e06f1 */
[----:B------:R-:W-:Y:S01]  /*6050*/  LOP3.LUT R166, R168, 0x400, RZ, 0xc0, !PT ;  /* 0x00000400a8a67812 */ /* 0x000fe200078ec0ff */
[----:B------:R-:W-:Y:S01]  /*6060*/  LDGSTS.E.BYPASS.LTC128B.128 [R237+0x10800], desc[UR18][R238.64] ;  /* 0x10800000eeed7fae */ /* 0x000fe2000b981a12 */
[----:B------:R-:W-:Y:S01]  /*6070*/  LOP3.LUT R223, R164, R223, RZ, 0x3c, !PT ;  /* 0x000000dfa4df7212 */ /* 0x000fe200078e3cff */
[----:B------:R-:W-:Y:S01]  /*6080*/  UISETP.GT.AND UP0, UPT, UR11, UR14, UPT ;  /* 0x0000000e0b00728c */ /* 0x000fe2000bf04270 */
[----:B------:R-:W-:Y:S01]  /*6090*/  LOP3.LUT R2, R3, R164, R2, 0xf6, !PT ;  /* 0x000000a403027212 */ /* 0x000fe200078ef602 */
[----:B------:R-:W-:Y:S01]  /*60a0*/  LDGSTS.E.BYPASS.LTC128B.128 [R237+0x12800], desc[UR18][R238.64+0x80] ;  /* 0x12800080eeed7fae */ /* 0x000fe2000b981a12 */
[----:B------:R-:W-:Y:S01]  /*60b0*/  LOP3.LUT P0, RZ, R218, 0x2, RZ, 0xc0, !PT ;  /* 0x00000002daff7812 */ /* 0x000fe2000780c0ff */
[----:B------:R-:W-:Y:S01]  /*60c0*/  IMAD R223, R223, 0x2, R166 ;  /* 0x00000002dfdf7824 */ /* 0x000fe200078e02a6 */
[----:B------:R-:W-:Y:S01]  /*60d0*/  LEA R224, R2, UR5, 0x1 ;  /* 0x0000000502e07c11 */ /* 0x000fe2000f8e08ff */
[----:B------:R-:W-:Y:S01]  /*60e0*/  LDGSTS.E.BYPASS.LTC128B.128 [R237+0x14800], desc[UR18][R238.64+0x100] ;  /* 0x14800100eeed7fae */ /* 0x000fe2000b981a12 */
[----:B------:R-:W-:Y:S01]  /*60f0*/  SEL R221, R221, 0xffffffe0, !P0 ;  /* 0xffffffe0dddd7807 */ /* 0x000fe20004000000 */
[----:B------:R-:W-:Y:S01]  /*6100*/  VIADD R164, R223, UR5 ;  /* 0x00000005dfa47c36 */ /* 0x000fe20008000000 */
[----:B------:R-:W-:Y:S01]  /*6110*/  LOP3.LUT P0, RZ, R218, 0x4, RZ, 0xc0, !PT ;  /* 0x00000004daff7812 */ /* 0x000fe2000780c0ff */
[----:B------:R-:W-:Y:S01]  /*6120*/  LDGSTS.E.BYPASS.LTC128B.128 [R237+0x16800], desc[UR18][R238.64+0x180] ;  /* 0x16800180eeed7fae */ /* 0x000fe2000b981a12 */
[----:B------:R-:W-:Y:S02]  /*6130*/  IMAD.MOV.U32 R3, RZ, RZ, 0x40 ;  /* 0x00000040ff037424 */ /* 0x000fe400078e00ff */
[C---:B------:R-:W-:Y:S01]  /*6140*/  IMAD.IADD R222, R221.reuse, 0x1, R224 ;  /* 0x00000001ddde7824 */ /* 0x040fe200078e02e0 */
[----:B------:R-:W-:Y:S01]  /*6150*/  LDGSTS.E.BYPASS.LTC128B.128 [R237+0x11000], desc[UR18][R240.64] ;  /* 0x11000000f0ed7fae */ /* 0x000fe2000b981a12 */
[----:B------:R-:W-:Y:S01]  /*6160*/  IMAD.IADD R167, R221, 0x1, R164 ;  /* 0x00000001dda77824 */ /* 0x000fe200078e02a4 */
[----:B------:R-:W-:Y:S02]  /*6170*/  SEL R3, R3, 0xffffffc0, !P0 ;  /* 0xffffffc003037807 */ /* 0x000fe40004000000 */
[----:B------:R-:W-:Y:S03]  /*6180*/  LDGSTS.E.BYPASS.LTC128B.128 [R237+0x13000], desc[UR18][R240.64+0x80] ;  /* 0x13000080f0ed7fae */ /* 0x000fe6000b981a12 */
[C---:B------:R-:W-:Y:S01]  /*6190*/  IMAD.IADD R166, R3.reuse, 0x1, R224 ;  /* 0x0000000103a67824 */ /* 0x040fe200078e02e0 */
[----:B------:R-:W-:Y:S01]  /*61a0*/  LDGSTS.E.BYPASS.LTC128B.128 [R237+0x15000], desc[UR18][R240.64+0x100] ;  /* 0x15000100f0ed7fae */ /* 0x000fe2000b981a12 */
[----:B------:R-:W-:Y:S02]  /*61b0*/  IMAD.IADD R164, R3, 0x1, R164 ;  /* 0x0000000103a47824 */ /* 0x000fe400078e02a4 */
[C---:B------:R-:W-:Y:S01]  /*61c0*/  IMAD.IADD R3, R221.reuse, 0x1, R166 ;  /* 0x00000001dd037824 */ /* 0x040fe200078e02a6 */
[----:B------:R-:W-:Y:S01]  /*61d0*/  LDGSTS.E.BYPASS.LTC128B.128 [R237+0x17000], desc[UR18][R240.64+0x180] ;  /* 0x17000180f0ed7fae */ /* 0x000fe2000b981a12 */
[----:B------:R-:W-:Y:S03]  /*61e0*/  IMAD.IADD R2, R221, 0x1, R164 ;  /* 0x00000001dd027824 */ /* 0x000fe600078e02a4 */
[----:B------:R-:W-:Y:S04]  /*61f0*/  LDGSTS.E.BYPASS.LTC128B.128 [R237+0x11800], desc[UR18][R212.64] ;  /* 0x11800000d4ed7fae */ /* 0x000fe8000b981a12 */
        /* <DEDUP_REMOVED lines=294> */
.L_x_4323:
[----:B------:R-:W-:Y:S02]  /*7460*/  IMAD.MOV.U32 R224, RZ, RZ, R226 ;  /* 0x000000ffffe07224 */ /* 0x000fe400078e00e2 */
[C---:B------:R-:W-:Y:S01]  /*7470*/  IMAD.SHL.U32 R3, R2.reuse, 0x20, RZ ;  /* 0x0000002002037824 */ /* 0x040fe200078e00ff */
[----:B------:R-:W-:Y:S02]  /*7480*/  SHF.L.U64.HI R2, R2, 0x5, R167 ;  /* 0x0000000502027819 */ /* 0x000fe400000102a7 */
[----:B------:R-:W-:Y:S01]  /*7490*/  @!PT LDS RZ, [RZ] ;  /* 0x00000000fffff984 */ /* 0x000fe20000000800 */
[----:B------:R-:W-:Y:S01]  /*74a0*/  @!PT LDS RZ, [RZ] ;  /* 0x00000000fffff984 */ /* 0x000fe20000000800 */
[----:B------:R-:W-:Y:S01]  /*74b0*/  @!PT LDS RZ, [RZ] ;  /* 0x00000000fffff984 */ /* 0x000fe20000000800 */
[----:B------:R1:W-:Y:S02]  /*74c0*/  LDGSTS.E.BYPASS.LTC128B.128 [R237+0x8000], desc[UR18][R224.64] ;  /* 0x08000000e0ed7fae */ /* 0x0003e4000b981a12 */
[C---:B------:R-:W-:Y:S02]  /*74d0*/  IADD3 R166, P2, PT, R3.reuse, R226, RZ ;  /* 0x000000e203a67210 */ /* 0x040fe40007f5e0ff */
[----:B------:R1:W-:Y:S02]  /*74e0*/  LDGSTS.E.BYPASS.LTC128B.128 [R237+0xa000], desc[UR18][R224.64+0x80] ;  /* 0x0a000080e0ed7fae */ /* 0x0003e4000b981a12 */
[C---:B------:R-:W-:Y:S01]  /*74f0*/  IADD3 R168, P3, PT, R3.reuse, R166, RZ ;  /* 0x000000a603a87210 */ /* 0x040fe20007f7e0ff */
[C---:B------:R-:W-:Y:S01]  /*7500*/  IMAD.X R167, R2.reuse, 0x1, R225, P2 ;  /* 0x0000000102a77824 */ /* 0x040fe200010e06e1 */
[----:B------:R1:W-:Y:S02]  /*7510*/  LDGSTS.E.BYPASS.LTC128B.128 [R237+0xc000], desc[UR18][R224.64+0x100] ;  /* 0x0c000100e0ed7fae */ /* 0x0003e4000b981a12 */
[----:B------:R-:W-:Y:S02]  /*7520*/  IADD3 R170, P2, PT, R3, R168, RZ ;  /* 0x000000a803aa7210 */ /* 0x000fe40007f5e0ff */
[----:B------:R1:W-:Y:S01]  /*7530*/  LDGSTS.E.BYPASS.LTC128B.128 [R237+0xe000], desc[UR18][R224.64+0x180] ;  /* 0x0e000180e0ed7fae */ /* 0x0003e2000b981a12 */
[C---:B------:R-:W-:Y:S03]  /*7540*/  IADD3.X R169, PT, PT, R2.reuse, R167, RZ, P3, !PT ;  /* 0x000000a702a97210 */ /* 0x040fe60001ffe4ff */
[----:B------:R1:W-:Y:S01]  /*7550*/  LDGSTS.E.BYPASS.LTC128B.128 [R237+0x8800], desc[UR18][R166.64] ;  /* 0x08800000a6ed7fae */ /* 0x0003e2000b981a12 */
[----:B------:R-:W-:Y:S03]  /*7560*/  IADD3.X R171, PT, PT, R2, R169, RZ, P2, !PT ;  /* 0x000000a902ab7210 */ /* 0x000fe600017fe4ff */
        /* <DEDUP_REMOVED lines=12> */
.L_x_4322:
[----:B------:R-:W-:Y:S01]  /*7630*/  FMNMX3.FTZ R2, R0, R6, R7, !PT ;  /* 0x0000000600027276 */ /* 0x000fe20007810007 */
        /* <DEDUP_REMOVED lines=476> */
.L_x_4320:
[----:B------:R-:W1:Y:S01]  /*9400*/  SHFL.BFLY PT, R10, R235, 0x2, 0x1f ;  /* 0x0c401f00eb0a7f89 */ /* 0x000e6200000e0000 */
[C---:B------:R-:W-:Y:S01]  /*9410*/  SHF.L.U32 R2, R218.reuse, 0x4, RZ ;  /* 0x00000004da027819 */ /* 0x040fe200000006ff */
[----:B------:R-:W2:Y:S01]  /*9420*/  S2UR UR12, SR_CTAID.Y ;  /* 0x00000000000c79c3 */ /* 0x000ea20000002600 */
[C---:B------:R-:W-:Y:S01]  /*9430*/  SHF.L.U32 R6, R218.reuse, 0x2, RZ ;  /* 0x00000002da067819 */ /* 0x040fe200000006ff */
[----:B------:R-:W3:Y:S01]  /*9440*/  SHFL.BFLY PT, R0, R231, 0x2, 0x1f ;  /* 0x0c401f00e7007f89 */ /* 0x000ee200000e0000 */
[----:B------:R-:W-:Y:S01]  /*9450*/  SHF.L.U32 R8, R218, 0x1, RZ ;  /* 0x00000001da087819 */ /* 0x000fe200000006ff */
[----:B------:R-:W2:Y:S01]  /*9460*/  LDCU.64 UR6, c[0x0][0x430] ;  /* 0x00008600ff0677ac */ /* 0x000ea20008000a00 */
[C---:B------:R-:W-:Y:S01]  /*9470*/  LOP3.LUT R13, R2.reuse, 0x1c0, RZ, 0xc0, !PT ;  /* 0x000001c0020d7812 */ /* 0x040fe200078ec0ff */
[----:B------:R-:W-:Y:S01]  /*9480*/  BSSY.RECONVERGENT B0, `(.L_x_4325) ;  /* 0x000012d000007945 */ /* 0x000fe20003800200 */
[--C-:B------:R-:W-:Y:S01]  /*9490*/  LOP3.LUT R217, R217, 0x6, R8.reuse, 0xf8, !PT ;  /* 0x00000006d9d97812 */ /* 0x100fe200078ef808 */
[----:B------:R-:W4:Y:S01]  /*94a0*/  S2UR UR11, SR_CTAID.Z ;  /* 0x00000000000b79c3 */ /* 0x000f220000002700 */
[----:B------:R-:W-:Y:S01]  /*94b0*/  LOP3.LUT R8, R13, 0x38, R8, 0xf8, !PT ;  /* 0x000000380d087812 */ /* 0x000fe200078ef808 */
[----:B------:R-:W4:Y:S01]  /*94c0*/  LDCU UR9, c[0x0][0x3e0] ;  /* 0x00007c00ff0977ac */ /* 0x000f220008000800 */
[----:B------:R-:W-:-:S02]  /*94d0*/  LOP3.LUT R13, R2, 0x3f00, RZ, 0xc0, !PT ;  /* 0x00003f00020d7812 */ /* 0x000fc400078ec0ff */
[----:B------:R-:W-:Y:S01]  /*94e0*/  LOP3.LUT R2, R2, 0x10, RZ, 0xc0, !PT ;  /* 0x0000001002027812 */ /* 0x000fe200078ec0ff */
[----:B------:R-:W5:Y:S01]  /*94f0*/  LDCU UR4, c[0x0][0x44c] ;  /* 0x00008980ff0477ac */ /* 0x000f620008000800 */
[----:B------:R-:W-:Y:S01]  /*9500*/  LOP3.LUT R8, R217, R8, RZ, 0xfc, !PT ;  /* 0x00000008d9087212 */ /* 0x000fe200078efcff */
[----:B------:R-:W5:Y:S01]  /*9510*/  S2UR UR8, SR_CTAID.X ;  /* 0x00000000000879c3 */ /* 0x000f620000002500 */
[----:B------:R-:W-:Y:S01]  /*9520*/  SHF.R.U32.HI R15, RZ, 0x2, R218 ;  /* 0x00000002ff0f7819 */ /* 0x000fe200000116da */
[----:B------:R-:W-:Y:S01]  /*9530*/  UIADD3 UR10, UPT, UPT, -UR15, URZ, URZ ;  /* 0x000000ff0f0a7290 */ /* 0x000fe2000fffe1ff */
[----:B-1----:R-:W-:Y:S01]  /*9540*/  FADD.FTZ R10, R10, R235 ;  /* 0x000000eb0a0a7221 */ /* 0x002fe20000010000 */
[----:B--2---:R-:W-:Y:S01]  /*9550*/  UIMAD UR6, UR12, UR6, UR15 ;  /* 0x000000060c0672a4 */ /* 0x004fe2000f8e020f */
[----:B---3--:R-:W-:-:S03]  /*9560*/  FADD.FTZ R11, R0, R231 ;  /* 0x000000e7000b7221 */ /* 0x008fc60000010000 */
[----:B------:R-:W1:Y:S01]  /*9570*/  SHFL.BFLY PT, R5, R10, 0x1, 0x1f ;  /* 0x0c201f000a057f89 */ /* 0x000e6200000e0000 */
[----:B------:R-:W-:-:S03]  /*9580*/  LOP3.LUT R0, R220, 0x30, RZ, 0xc0, !PT ;  /* 0x00000030dc007812 */ /* 0x000fc600078ec0ff */
[----:B------:R-:W2:Y:S01]  /*9590*/  SHFL.BFLY PT, R4, R11, 0x1, 0x1f ;  /* 0x0c201f000b047f89 */ /* 0x000ea200000e0000 */
[----:B------:R-:W-:Y:S01]  /*95a0*/  LOP3.LUT R0, R0, 0x7, R15, 0xf8, !PT ;  /* 0x0000000700007812 */ /* 0x000fe200078ef80f */
[----:B----4-:R-:W-:-:S04]  /*95b0*/  UIMAD UR10, UR9, UR10, UR11 ;  /* 0x0000000a090a72a4 */ /* 0x010fc8000f8e020b */
[----:B------:R-:W-:Y:S02]  /*95c0*/  UIMAD UR6, UR6, UR9, UR10 ;  /* 0x00000009060672a4 */ /* 0x000fe4000f8e020a */
[----:B-----5:R-:W-:-:S04]  /*95d0*/  USHF.L.U32 UR8, UR8, 0x6, URZ ;  /* 0x0000000608087899 */ /* 0x020fc800080006ff */
[----:B------:R-:W-:-:S04]  /*95e0*/  UIMAD UR7, UR6, UR7, UR8 ;  /* 0x00000007060772a4 */ /* 0x000fc8000f8e0208 */
[----:B------:R-:W-:Y:S01]  /*95f0*/  UIMAD UR4, UR7, UR4, URZ ;  /* 0x00000004070472a4 */ /* 0x000fe2000f8e02ff */
[----:B-1----:R-:W-:Y:S01]  /*9600*/  FADD.FTZ R5, R10, R5 ;  /* 0x000000050a057221 */ /* 0x002fe20000010000 */
[----:B------:R-:W-:-:S03]  /*9610*/  MOV R10, 0x20 ;  /* 0x00000020000a7802 */ /* 0x000fc60000000f00 */
[----:B------:R-:W1:Y:S01]  /*9620*/  MUFU.RCP R9, R5 ;  /* 0x0000000500097308 */ /* 0x000e620000001000 */
[----:B--2---:R-:W-:Y:S01]  /*9630*/  FADD.FTZ R4, R11, R4 ;  /* 0x000000040b047221 */ /* 0x004fe20000010000 */
[----:B------:R-:W-:Y:S01]  /*9640*/  BAR.SYNC.DEFER_BLOCKING 0x0 ;  /* 0x0000000000007b1d */ /* 0x000fe20000010000 */
[----:B------:R-:W-:Y:S02]  /*9650*/  FSETP.NE.FTZ.AND P2, PT, R5, RZ, PT ;  /* 0x000000ff0500720b */ /* 0x000fe40003f55000 */
[----:B------:R-:W-:Y:S02]  /*9660*/  LOP3.LUT R11, R6, 0x1f8, RZ, 0xc0, !PT ;  /* 0x000001f8060b7812 */ /* 0x000fe400078ec0ff */
[----:B------:R-:W-:Y:S01]  /*9670*/  FSETP.NE.FTZ.AND P1, PT, R4, RZ, PT ;  /* 0x000000ff0400720b */ /* 0x000fe20003f35000 */
[----:B------:R-:W2:Y:S01]  /*9680*/  MUFU.RCP R7, R4 ;  /* 0x0000000400077308 */ /* 0x000ea20000001000 */
[----:B------:R-:W-:Y:S02]  /*9690*/  LOP3.LUT R11, R11, 0x38, R220, 0x78, !PT ;  /* 0x000000380b0b7812 */ /* 0x000fe400078e78dc */
[----:B------:R-:W-:-:S02]  /*96a0*/  R2P PR, R218, 0x18 ;  /* 0x00000018da007804 */ /* 0x000fc40000000000 */
[----:B------:R-:W-:Y:S02]  /*96b0*/  LEA R2, R11, R2, 0x2 ;  /* 0x000000020b027211 */ /* 0x000fe400078e10ff */
[----:B------:R-:W-:Y:S01]  /*96c0*/  LEA R11, R8, UR5, 0x2 ;  /* 0x00000005080b7c11 */ /* 0x000fe2000f8e10ff */
[----:B------:R-:W3:Y:S01]  /*96d0*/  @P2 LDC R17, c[0x0][0x458] ;  /* 0x00011600ff112b82 */ /* 0x000ee20000000800 */
[----:B------:R-:W-:Y:S01]  /*96e0*/  LOP3.LUT R6, R13, 0x3c, R6, 0xf8, !PT ;  /* 0x0000003c0d067812 */ /* 0x000fe200078ef806 */
[----:B------:R-:W-:Y:S01]  /*96f0*/  @P2 MUFU.LG2 R5, R5 ;  /* 0x0000000500052308 */ /* 0x000fe20000000c00 */
[----:B-1----:R-:W-:Y:S02]  /*9700*/  FSEL R9, R9, 1, P2 ;  /* 0x3f80000009097808 */ /* 0x002fe40001000000 */
[----:B------:R-:W-:Y:S02]  /*9710*/  SEL R10, R10, 0xffffffe0, !P0 ;  /* 0xffffffe00a0a7807 */ /* 0x000fe40004000000 */
        /* <DEDUP_REMOVED lines=66> */
[----:B------:R-:W-:Y:S01]  /*9b40*/  STS.64 [R11], R160 ;  /* 0x000000a00b007388 */ /* 0x000fe20000000a00 */
[----:B--2---:R-:W-:Y:S01]  /*9b50*/  FSEL R7, R7, 1, P1 ;  /* 0x3f80000007077808 */ /* 0x004fe20000800000 */
[----:B------:R-:W1:Y:S01]  /*9b60*/  @P1 LDC R14, c[0x0][0x458] ;  /* 0x00011600ff0e1b82 */ /* 0x000e620000000800 */
[----:B------:R-:W-:Y:S01]  /*9b70*/  SEL R8, R9, 0xffffffc0, !P3 ;  /* 0xffffffc009087807 */ /* 0x000fe20005800000 */
[----:B------:R-:W2:Y:S01]  /*9b80*/  @P1 MUFU.LG2 R4, R4 ;  /* 0x0000000400041308 */ /* 0x000ea20000000c00 */
[----:B------:R-:W-:Y:S01]  /*9b90*/  @P4 IADD3 R13, PT, PT, R11, -0x80, RZ ;  /* 0xffffff800b0d4810 */ /* 0x000fe20007ffe0ff */
[----:B------:R-:W-:Y:S01]  /*9ba0*/  FMUL.FTZ R162, R7, R162 ;  /* 0x000000a207a27220 */ /* 0x000fe20000410000 */
[----:B------:R-:W-:Y:S01]  /*9bb0*/  IADD3 R9, PT, PT, R11, R8, RZ ;  /* 0x000000080b097210 */ /* 0x000fe20007ffe0ff */
        /* <DEDUP_REMOVED lines=64> */
[----:B------:R-:W-:Y:S01]  /*9fc0*/  STS.64 [R11+0x800], R162 ;  /* 0x000800a20b007388 */ /* 0x000fe20000000a00 */
[----:B------:R-:W-:Y:S01]  /*9fd0*/  IADD3 R12, PT, PT, R10, R9, RZ ;  /* 0x000000090a0c7210 */ /* 0x000fe20007ffe0ff */
[----:B--2---:R-:W-:Y:S01]  /*9fe0*/  @P1 FMUL.FTZ R4, R4, 0.69314718246459960938 ;  /* 0x3f31721804041820 */ /* 0x004fe20000410000 */
[-C--:B------:R-:W-:Y:S01]  /*9ff0*/  IADD3 R15, PT, PT, R8, R13.reuse, RZ ;  /* 0x0000000d080f7210 */ /* 0x080fe20007ffe0ff */
[----:B------:R-:W-:Y:S01]  /*a000*/  STS.64 [R7], R36 ;  /* 0x0000002407007388 */ /* 0x000fe20000000a00 */
[C---:B------:R-:W-:Y:S01]  /*a010*/  IADD3 R8, PT, PT, R10.reuse, R13, RZ ;  /* 0x0000000d0a087210 */ /* 0x040fe20007ffe0ff */
[----:B------:R-:W-:Y:S01]  /*a020*/  @P2 FMUL.FTZ R5, R5, 0.69314718246459960938 ;  /* 0x3f31721805052820 */ /* 0x000fe20000410000 */
[----:B------:R-:W-:Y:S01]  /*a030*/  IADD3 R10, PT, PT, R10, R15, RZ ;  /* 0x0000000f0a0a7210 */ /* 0x000fe20007ffe0ff */
        /* <DEDUP_REMOVED lines=54> */
[----:B--2---:R-:W-:-:S03]  /*a3a0*/  MOV R132, 0xff800000 ;  /* 0xff80000000847802 */ /* 0x004fc60000000f00 */
[----:B------:R2:W-:Y:S01]  /*a3b0*/  STS.64 [R13+0xc800], R146 ;  /* 0x00c800920d007388 */ /* 0x0005e20000000a00 */
[----:B-1----:R-:W-:Y:S01]  /*a3c0*/  @P1 FFMA.FTZ R132, R3, R14, R4 ;  /* 0x0000000e03841223 */ /* 0x002fe20000010004 */
[----:B------:R-:W-:Y:S02]  /*a3d0*/  LOP3.LUT P1, RZ, R218, 0x3, RZ, 0xc0, !PT ;  /* 0x00000003daff7812 */ /* 0x000fe4000782c0ff */
[----:B------:R2:W-:Y:S01]  /*a3e0*/  STS.64 [R8+0xc000], R148 ;  /* 0x00c0009408007388 */ /* 0x0005e20000000a00 */
[----:B------:R-:W-:Y:S01]  /*a3f0*/  MOV R133, 0xff800000 ;  /* 0xff80000000857802 */ /* 0x000fe20000000f00 */
[----:B---3--:R-:W-:Y:S01]  /*a400*/  @P2 FFMA.FTZ R133, R164, R17, R5 ;  /* 0x00000011a4852223 */ /* 0x008fe20000010005 */
[----:B----4-:R-:W-:Y:S01]  /*a410*/  IADD3 R134, P0, PT, R6, UR4, RZ ;  /* 0x0000000406867c10 */ /* 0x010fe2000ff1e0ff */
[----:B------:R2:W-:Y:S01]  /*a420*/  STS.64 [R8+0xc800], R150 ;  /* 0x00c8009608007388 */ /* 0x0005e20000000a00 */
[----:B------:R-:W-:-:S03]  /*a430*/  MOV R3, UR4 ;  /* 0x0000000400037c02 */ /* 0x000fc60008000f00 */
        /* <DEDUP_REMOVED lines=41> */
[----:B--2---:R-:W-:Y:S01]  /*a6d0*/  IMAD.U32 R2, RZ, RZ, UR7 ;  /* 0x00000007ff027e24 */ /* 0x004fe2000f8e00ff */
[----:B------:R-:W-:Y:S02]  /*a6e0*/  ISETP.GE.AND P3, PT, R0, UR20, PT ;  /* 0x0000001400007c0c */ /* 0x000fe4000bf66270 */
[----:B------:R-:W-:Y:S02]  /*a6f0*/  ISETP.GE.AND P2, PT, R136, UR20, PT ;  /* 0x0000001488007c0c */ /* 0x000fe4000bf46270 */
[----:B------:R-:W-:Y:S02]  /*a700*/  LEA.HI.X.SX32 R2, R2, RZ, 0x1, P1 ;  /* 0x000000ff02027211 */ /* 0x000fe400008f0eff */
[----:B---3--:R-:W-:-:S04]  /*a710*/  LEA R136, P1, R135, UR4, 0x2 ;  /* 0x0000000487887c11 */ /* 0x008fc8000f8210ff */
[----:B------:R-:W-:-:S05]  /*a720*/  LEA.HI.X R137, R135, UR5, R2, 0x2, P1 ;  /* 0x0000000587897c11 */ /* 0x000fca00088f1402 */
[----:B------:R3:W-:Y:S04]  /*a730*/  @!P3 STG.E desc[UR18][R136.64], R133 ;  /* 0x000000858800b986 */ /* 0x0007e8000c101912 */
[----:B------:R3:W-:Y:S02]  /*a740*/  @!P2 STG.E desc[UR18][R136.64+0x20], R132 ;  /* 0x000020848800a986 */ /* 0x0007e4000c101912 */
.L_x_4326:
[----:B------:R-:W-:Y:S05]  /*a750*/  BSYNC.RECONVERGENT B0 ;  /* 0x0000000000007941 */ /* 0x000fea0003800200 */
.L_x_4325:
[----:B------:R-:W4:Y:S01]  /*a760*/  LDCU.64 UR4, c[0x0][0x3f8] ;  /* 0x00007f00ff0477ac */ /* 0x000f220008000a00 */
[----:B------:R-:W-:Y:S02]  /*a770*/  SHF.R.U32.HI R218, RZ, 0x4, R218 ;  /* 0x00000004ffda7819 */ /* 0x000fe400000116da */
[----:B------:R-:W-:Y:S02]  /*a780*/  LEA.HI.X.SX32 R3, R3, RZ, 0x1, P0 ;  /* 0x000000ff03037211 */ /* 0x000fe400000f0eff */
[C---:B------:R-:W-:Y:S01]  /*a790*/  ISETP.GE.AND P0, PT, R218.reuse, UR20, PT ;  /* 0x00000014da007c0c */ /* 0x040fe2000bf06270 */
[C---:B--2---:R-:W-:Y:S02]  /*a7a0*/  VIADD R2, R218.reuse, 0x8 ;  /* 0x00000008da027836 */ /* 0x044fe40000000000 */
[C---:B------:R-:W-:Y:S02]  /*a7b0*/  VIADD R0, R218.reuse, 0x10 ;  /* 0x00000010da007836 */ /* 0x040fe40000000000 */
[----:B---3--:R-:W-:Y:S01]  /*a7c0*/  VIADD R132, R218, 0x18 ;  /* 0x00000018da847836 */ /* 0x008fe20000000000 */
[----:B------:R-:W-:Y:S01]  /*a7d0*/  ISETP.GE.AND P6, PT, R2, UR20, PT ;  /* 0x0000001402007c0c */ /* 0x000fe2000bfc6270 */
[----:B------:R-:W-:Y:S01]  /*a7e0*/  VIADD R2, R218, 0x28 ;  /* 0x00000028da027836 */ /* 0x000fe20000000000 */
[----:B------:R-:W-:Y:S01]  /*a7f0*/  ISETP.GE.AND P5, PT, R0, UR20, PT ;  /* 0x0000001400007c0c */ /* 0x000fe2000bfa6270 */
[----:B------:R-:W-:Y:S01]  /*a800*/  VIADD R0, R218, 0x30 ;  /* 0x00000030da007836 */ /* 0x000fe20000000000 */
[----:B------:R-:W-:-:S02]  /*a810*/  ISETP.GE.AND P4, PT, R132, UR20, PT ;  /* 0x0000001484007c0c */ /* 0x000fc4000bf86270 */
[----:B------:R-:W-:Y:S02]  /*a820*/  ISETP.GE.AND P2, PT, R2, UR20, PT ;  /* 0x0000001402007c0c */ /* 0x000fe4000bf46270 */
[----:B----4-:R-:W-:-:S04]  /*a830*/  LEA R136, P1, R134, UR4, 0x2 ;  /* 0x0000000486887c11 */ /* 0x010fc8000f8210ff */
[----:B------:R-:W-:Y:S01]  /*a840*/  LEA.HI.X R137, R134, UR5, R3, 0x2, P1 ;  /* 0x0000000586897c11 */ /* 0x000fe200088f1403 */
[----:B------:R-:W-:Y:S01]  /*a850*/  VIADD R3, R218, 0x20 ;  /* 0x00000020da037836 */ /* 0x000fe20000000000 */
[----:B------:R-:W-:Y:S01]  /*a860*/  ISETP.GE.AND P1, PT, R0, UR20, PT ;  /* 0x0000001400007c0c */ /* 0x000fe2000bf26270 */
[----:B------:R-:W-:Y:S02]  /*a870*/  VIADD R218, R218, 0x38 ;  /* 0x00000038dada7836 */ /* 0x000fe40000000000 */
[----:B-1----:R1:W-:Y:S01]  /*a880*/  @!P0 STG.E.128 desc[UR18][R136.64], R128 ;  /* 0x0000008088008986 */ /* 0x0023e2000c101d12 */
[----:B------:R-:W-:-:S03]  /*a890*/  ISETP.GE.AND P3, PT, R3, UR20, PT ;  /* 0x0000001403007c0c */ /* 0x000fc6000bf66270 */
[----:B------:R1:W-:Y:S04]  /*a8a0*/  @!P0 STG.E.128 desc[UR18][R136.64+0x100], R96 ;  /* 0x0001006088008986 */ /* 0x0003e8000c101d12 */
[----:B------:R1:W-:Y:S04]  /*a8b0*/  @!P0 STG.E.128 desc[UR18][R136.64+0x200], R64 ;  /* 0x0002004088008986 */ /* 0x0003e8000c101d12 */
[----:B------:R1:W-:Y:S01]  /*a8c0*/  @!P0 STG.E.128 desc[UR18][R136.64+0x300], R32 ;  /* 0x0003002088008986 */ /* 0x0003e2000c101d12 */
[----:B------:R-:W-:-:S03]  /*a8d0*/  ISETP.GE.AND P0, PT, R218, UR20, PT ;  /* 0x00000014da007c0c */ /* 0x000fc6000bf06270 */
[----:B------:R1:W-:Y:S04]  /*a8e0*/  @!P6 STG.E.128 desc[UR18][R136.64+0x2000], R124 ;  /* 0x0020007c8800e986 */ /* 0x0003e8000c101d12 */
        /* <DEDUP_REMOVED lines=22> */
[----:B------:R1:W-:Y:S01]  /*aa50*/  @!P1 STG.E.128 desc[UR18][R136.64+0xc300], R8 ;  /* 0x00c3000888009986 */ /* 0x0003e2000c101d12 */
[----:B------:R-:W-:Y:S05]  /*aa60*/  @P0 EXIT ;  /* 0x000000000000094d */ /* 0x000fea0003800000 */
[----:B------:R-:W-:Y:S04]  /*aa70*/  STG.E.128 desc[UR18][R136.64+0xe000], R100 ;  /* 0x00e0006488007986 */ /* 0x000fe8000c101d12 */
[----:B------:R-:W-:Y:S04]  /*aa80*/  STG.E.128 desc[UR18][R136.64+0xe100], R68 ;  /* 0x00e1004488007986 */ /* 0x000fe8000c101d12 */
[----:B------:R-:W-:Y:S04]  /*aa90*/  STG.E.128 desc[UR18][R136.64+0xe200], R36 ;  /* 0x00e2002488007986 */ /* 0x000fe8000c101d12 */
[----:B------:R-:W-:Y:S01]  /*aaa0*/  STG.E.128 desc[UR18][R136.64+0xe300], R4 ;  /* 0x00e3000488007986 */ /* 0x000fe2000c101d12 */
[----:B------:R-:W-:Y:S05]  /*aab0*/  EXIT ;  /* 0x000000000000794d */ /* 0x000fea0003800000 */
.L_x_4327:
        /* <DEDUP_REMOVED lines=12> */
.L_x_7500:


//--------------------- .text._ZN5flash24flash_fwd_splitkv_kernelI23Flash_fwd_kernel_traitsILi256ELi64ELi64ELi4ELb0ELb0EN7cutlass6half_tE19Flash_kernel_traitsILi256ELi64ELi64ELi4ES3_EELb0ELb0ELb0ELb0ELb1ELb1ELb1ELb0EEEvNS_16Flash_fwd_paramsE --------------------------
	.section	.text._ZN5flash24flash_fwd_splitkv_kernelI23Flash_fwd_kernel_traitsILi256ELi64ELi64ELi4ELb0ELb0EN7cutlass6half_tE19Flash_kernel_traitsILi256ELi64ELi64ELi4ES3_EELb0ELb0ELb0ELb0ELb1ELb1ELb1ELb0EEEvNS_16Flash_fwd_paramsE,"ax",@progbits
	.align	128
        .global         _ZN5flash24flash_fwd_splitkv_kernelI23Flash_fwd_kernel_traitsILi256ELi64ELi64ELi4ELb0ELb0EN7cutlass6half_tE19Flash_kernel_traitsILi256ELi64ELi64ELi4ES3_EELb0ELb0ELb0ELb0ELb1ELb1ELb1ELb0EEEvNS_16Flash_fwd_paramsE
        .type           _ZN5flash24flash_fwd_splitkv_kernelI23Flash_fwd_kernel_traitsILi256ELi64ELi64ELi4ELb0ELb0EN7cutlass6half_tE19Flash_kernel_traitsILi256ELi64ELi64ELi4ES3_EELb0ELb0ELb0ELb0ELb1ELb1ELb1ELb0EEEvNS_16Flash_fwd_paramsE,@function
        .size           _ZN5flash24flash_fwd_splitkv_kernelI23Flash_fwd_kernel_traitsILi256ELi64ELi64ELi4ELb0ELb0EN7cutlass6half_tE19Flash_kernel_traitsILi256ELi64ELi64ELi4ES3_EELb0ELb0ELb0ELb0ELb1ELb1ELb1ELb0EEEvNS_16Flash_fwd_paramsE,(.L_x_7501 - _ZN5flash24flash_fwd_splitkv_kernelI23Flash_fwd_kernel_traitsILi256ELi64ELi64ELi4ELb0ELb0EN7cutlass6half_tE19Flash_kernel_traitsILi256ELi64ELi64ELi4ES3_EELb0ELb0ELb0ELb0ELb1ELb1ELb1ELb0EEEvNS_16Flash_fwd_paramsE)
        .other          _ZN5flash24flash_fwd_splitkv_kernelI23Flash_fwd_kernel_traitsILi256ELi64ELi64ELi4ELb0ELb0EN7cutlass6half_tE19Flash_kernel_traitsILi256ELi64ELi64ELi4ES3_EELb0ELb0ELb0ELb0ELb1ELb1ELb1ELb0EEEvNS_16Flash_fwd_paramsE,@"STO_CUDA_ENTRY STV_DEFAULT"
_ZN5flash24flash_fwd_splitkv_kernelI23Flash_fwd_kernel_traitsILi256ELi64ELi64ELi4ELb0ELb0EN7cutlass6half_tE19Flash_kernel_traitsILi256ELi64ELi64ELi4ES3_EELb0ELb0ELb0ELb0ELb1ELb1ELb1ELb0EEEvNS_16Flash_fwd_paramsE:
.text._ZN5flash24flash_fwd_splitkv_kernelI23Flash_fwd_kernel_traitsILi256ELi64ELi64ELi4ELb0ELb0EN7cutlass6half_tE19Flash_kernel_traitsILi256ELi64ELi64ELi4ES3_EELb0ELb0ELb0ELb0ELb1ELb1ELb1ELb0EEEvNS_16Flash_fwd_paramsE:
        /* <DEDUP_REMOVED lines=80> */
.L_x_4328:
        /* <DEDUP_REMOVED lines=173> */
.L_x_4329:
        /* <DEDUP_REMOVED lines=10> */
.L_x_4330:
        /* <DEDUP_REMOVED lines=106> */
.L_x_4331:
        /* <DEDUP_REMOVED lines=15> */
.L_x_4333:
[----:B-1----:R-:W1:Y:S01]  /*1800*/  LDC.64 R2, c[0x0][0x3b8] ;  /* 0x0000ee00ff027b82 */ /* 0x002e620000000a00 */
[----:B------:R-:W-:-:S06]  /*1810*/  UIADD3 UR4, UPT, UPT, UR6, UR7, URZ ;  /* 0x0000000706047290 */ /* 0x000fcc000fffe0ff */
[----:B-1----:R-:W-:Y:S02]  /*1820*/  IMAD R13, R3, UR4, RZ ;  /* 0x00000004030d7c24 */ /* 0x002fe4000f8e02ff */
[----:B------:R-:W-:-:S05]  /*1830*/  IMAD.WIDE.U32 R4, R2, UR4, RZ ;  /* 0x0000000402047c25 */ /* 0x000fca000f8e00ff */
[----:B------:R-:W-:Y:S02]  /*1840*/  IADD3 R13, PT, PT, R5, R13, RZ ;  /* 0x0000000d050d7210 */ /* 0x000fe40007ffe0ff */
[----:B------:R-:W-:Y:S02]  /*1850*/  MOV R12, R4 ;  /* 0x00000004000c7202 */ /* 0x000fe40000000f00 */
.L_x_4334:
        /* <DEDUP_REMOVED lines=14> */
.L_x_4335:
[----:B------:R-:W1:Y:S01]  /*1940*/  LDC.64 R4, c[0x0][0x3c0] ;  /* 0x0000f000ff047b82 */ /* 0x000e620000000a00 */
[----:B------:R-:W-:-:S06]  /*1950*/  UIADD3 UR6, UPT, UPT, UR6, UR7, URZ ;  /* 0x0000000706067290 */ /* 0x000fcc000fffe0ff */
[----:B-1----:R-:W-:Y:S02]  /*1960*/  IMAD R15, R5, UR6, RZ ;  /* 0x00000006050f7c24 */ /* 0x002fe4000f8e02ff */
[----:B-----5:R-:W-:-:S05]  /*1970*/  IMAD.WIDE.U32 R6, R4, UR6, RZ ;  /* 0x0000000604067c25 */ /* 0x020fca000f8e00ff */
[----:B------:R-:W-:Y:S02]  /*1980*/  IADD3 R15, PT, PT, R7, R15, RZ ;  /* 0x0000000f070f7210 */ /* 0x000fe40007ffe0ff */
[----:B------:R-:W-:-:S07]  /*1990*/  MOV R14, R6 ;  /* 0x00000006000e7202 */ /* 0x000fce0000000f00 */
.L_x_4336:
        /* <DEDUP_REMOVED lines=48> */
.L_x_4332:
        /* <DEDUP_REMOVED lines=98> */
[----:B------:R-:W-:Y:S01]  /*22c0*/  @!P3 IMAD.WIDE.U32 R32, R28, R8, R32 ;  /* 0x000000081c20b225 */ /* 0x000fe200078e0020 */
[----:B------:R-:W-:Y:S02]  /*22d0*/  @!P4 IADD3 R13, PT, PT, R35, R13, RZ ;  /* 0x0000000d230dc210 */ /* 0x000fe40007ffe0ff */
[----:B------:R-:W-:Y:S01]  /*22e0*/  @!P6 LDGSTS.E.BYPASS.LTC128B.128 [R89+0x2000], desc[UR18][R36.64+0x80] ;  /* 0x020000802459efae */ /* 0x000fe2000b981a12 */
[----:B--2---:R-:W-:Y:S01]  /*22f0*/  @!P5 LEA R14, P0, R30, R14, 0x1 ;  /* 0x0000000e1e0ed211 */ /* 0x004fe200078008ff */
[----:B------:R-:W-:Y:S02]  /*2300*/  @!P3 IMAD R9, R28, R9, R27 ;  /* 0x000000091c09b224 */ /* 0x000fe400078e021b */
[----:B------:R-:W-:Y:S01]  /*2310*/  @!P6 LDGSTS.E.BYPASS.LTC128B.128 [R89+0x4000], desc[UR18][R36.64+0x100] ;  /* 0x040001002459efae */ /* 0x000fe2000b981a12 */
[----:B------:R-:W-:Y:S01]  /*2320*/  @!P5 LEA.HI.X R15, R30, R15, R17, 0x1, P0 ;  /* 0x0000000f1e0fd211 */ /* 0x000fe200000f0c11 */
[----:B------:R-:W-:-:S02]  /*2330*/  @!P3 IMAD.IADD R9, R33, 0x1, R9 ;  /* 0x000000012109b824 */ /* 0x000fc400078e0209 */
[----:B------:R-:W-:Y:S01]  /*2340*/  @!P6 LDGSTS.E.BYPASS.LTC128B.128 [R89+0x6000], desc[UR18][R36.64+0x180] ;  /* 0x060001802459efae */ /* 0x000fe2000b981a12 */
[C---:B------:R-:W-:Y:S02]  /*2350*/  ISETP.GE.AND P6, PT, R23.reuse, UR4, PT ;  /* 0x0000000417007c0c */ /* 0x040fe4000bfc6270 */
[C---:B---3--:R-:W-:Y:S01]  /*2360*/  @!P4 LEA R10, P1, R34.reuse, R10, 0x1 ;  /* 0x0000000a220ac211 */ /* 0x048fe200078208ff */
[----:B------:R-:W-:Y:S03]  /*2370*/  @!P5 LDGSTS.E.BYPASS.LTC128B.128 [R89+0x800], desc[UR18][R14.64] ;  /* 0x008000000e59dfae */ /* 0x000fe6000b981a12 */
[----:B------:R-:W-:Y:S01]  /*2380*/  @!P4 LEA.HI.X R11, R34, R11, R13, 0x1, P1 ;  /* 0x0000000b220bc211 */ /* 0x000fe200008f0c0d */
[----:B------:R-:W-:Y:S01]  /*2390*/  @!P5 LDGSTS.E.BYPASS.LTC128B.128 [R89+0x2800], desc[UR18][R14.64+0x80] ;  /* 0x028000800e59dfae */ /* 0x000fe2000b981a12 */
[C---:B----4-:R-:W-:Y:S02]  /*23a0*/  @!P3 LEA R6, P0, R32.reuse, R6, 0x1 ;  /* 0x000000062006b211 */ /* 0x050fe400078008ff */
[----:B------:R-:W-:Y:S01]  /*23b0*/  ISETP.GE.AND P1, PT, R23, UR4, PT ;  /* 0x0000000417007c0c */ /* 0x000fe2000bf26270 */
[----:B------:R-:W-:Y:S01]  /*23c0*/  @!P5 LDGSTS.E.BYPASS.LTC128B.128 [R89+0x4800], desc[UR18][R14.64+0x100] ;  /* 0x048001000e59dfae */ /* 0x000fe2000b981a12 */
[----:B------:R-:W-:Y:S01]  /*23d0*/  @!P3 LEA.HI.X R7, R32, R7, R9, 0x1, P0 ;  /* 0x000000072007b211 */ /* 0x000fe200000f0c09 */
[----:B------:R-:W-:Y:S01]  /*23e0*/  IMAD.X R23, RZ, RZ, R20, P2 ;  /* 0x000000ffff177224 */ /* 0x000fe200010e0614 */
[C---:B------:R-:W-:Y:S01]  /*23f0*/  ISETP.GE.AND P0, PT, R18.reuse, UR4, PT ;  /* 0x0000000412007c0c */ /* 0x040fe2000bf06270 */
[----:B------:R-:W-:Y:S01]  /*2400*/  @!P5 LDGSTS.E.BYPASS.LTC128B.128 [R89+0x6800], desc[UR18][R14.64+0x180] ;  /* 0x068001800e59dfae */ /* 0x000fe2000b981a12 */
[----:B------:R-:W-:Y:S01]  /*2410*/  ISETP.GE.AND P5, PT, R21, UR4, PT ;  /* 0x0000000415007c0c */ /* 0x000fe2000bfa6270 */
[----:B------:R-:W-:-:S02]  /*2420*/  IMAD.WIDE.U32 R22, R18, R4, R22 ;  /* 0x0000000412167225 */ /* 0x000fc400078e0016 */
[----:B------:R-:W-:Y:S02]  /*2430*/  @!P4 LDGSTS.E.BYPASS.LTC128B.128 [R89+0x1000], desc[UR18][R10.64] ;  /* 0x010000000a59cfae */ /* 0x000fe4000b981a12 */
[----:B------:R-:W-:Y:S02]  /*2440*/  IMAD R18, R18, R5, R23 ;  /* 0x0000000512127224 */ /* 0x000fe400078e0217 */
[----:B------:R-:W-:Y:S04]  /*2450*/  @!P4 LDGSTS.E.BYPASS.LTC128B.128 [R89+0x3000], desc[UR18][R10.64+0x80] ;  /* 0x030000800a59cfae */ /* 0x000fe8000b981a12 */
[----:B------:R-:W-:Y:S01]  /*2460*/  @!P4 LDGSTS.E.BYPASS.LTC128B.128 [R89+0x5000], desc[UR18][R10.64+0x100] ;  /* 0x050001000a59cfae */ /* 0x000fe2000b981a12 */
[----:B------:R-:W-:Y:S01]  /*2470*/  @!P0 IMAD.MOV.U32 R224, RZ, RZ, R228 ;  /* 0x000000ffffe08224 */ /* 0x000fe200078e00e4 */
[----:B------:R-:W-:-:S02]  /*2480*/  @!P5 LEA R12, P2, R2, R228, 0x6 ;  /* 0x000000e4020cd211 */ /* 0x000fc400078430ff */
[----:B------:R2:W-:Y:S01]  /*2490*/  @!P4 LDGSTS.E.BYPASS.LTC128B.128 [R89+0x7000], desc[UR18][R10.64+0x180] ;  /* 0x070001800a59cfae */ /* 0x0005e2000b981a12 */
[C---:B------:R-:W-:Y:S02]  /*24a0*/  @!P6 LEA R16, P4, R87.reuse, R228, 0x1 ;  /* 0x000000e45710e211 */ /* 0x040fe400078808ff */
[-C--:B------:R-:W-:Y:S01]  /*24b0*/  @!P5 LEA.HI.X R13, R2, R225.reuse, R3, 0x6, P2 ;  /* 0x000000e1020dd211 */ /* 0x080fe200010f3403 */
[----:B------:R-:W-:Y:S01]  /*24c0*/  @!P3 LDGSTS.E.BYPASS.LTC128B.128 [R89+0x1800], desc[UR18][R6.64] ;  /* 0x018000000659bfae */ /* 0x000fe2000b981a12 */
[----:B------:R-:W-:Y:S02]  /*24d0*/  @!P6 LEA.HI.X R17, R87, R225, R88, 0x1, P4 ;  /* 0x000000e15711e211 */ /* 0x000fe400020f0c58 */
        /* <DEDUP_REMOVED lines=18> */
[----:B------:R-:W-:Y:S01]  /*2600*/  ISETP.GE.AND P6, PT, R19, UR4, PT ;  /* 0x0000000413007c0c */ /* 0x000fe2000bfc6270 */
[----:B------:R-:W1:Y:S01]  /*2610*/  LDCU UR4, c[0x0][0x50c] ;  /* 0x0000a180ff0477ac */ /* 0x000e620008000800 */
        /* <DEDUP_REMOVED lines=26> */
[----:B------:R-:W-:Y:S02]  /*27c0*/  LEA R97, R0, UR5, 0x1 ;  /* 0x0000000500617c11 */ /* 0x000fe4000f8e08ff */
[----:B------:R-:W-:Y:S01]  /*27d0*/  MOV R0, 0x20 ;  /* 0x0000002000007802 */ /* 0x000fe20000000f00 */
[----:B------:R-:W0:Y:S01]  /*27e0*/  LDGDEPBAR ;  /* 0x00000000000079af */ /* 0x000e220000000000 */
[----:B--2---:R-:W-:Y:S02]  /*27f0*/  IMAD.SHL.U32 R13, R4, 0x10, RZ ;  /* 0x00000010040d7824 */ /* 0x004fe400078e00ff */
        /* <DEDUP_REMOVED lines=58> */
[----:B------:R-:W4:Y:S04]  /*2ba0*/  LDSM.16.M88.4 R36, [R96+UR5+0x8800] ;  /* 0x008800056024783b */ /* 0x000f280008000200 */
[----:B------:R-:W5:Y:S04]  /*2bb0*/  LDSM.16.M88.4 R44, [R96+UR5+0x8000] ;  /* 0x00800005602c783b */ /* 0x000f680008000200 */
[----:B------:R-:W1:Y:S04]  /*2bc0*/  LDSM.16.M88.4 R28, [R96+UR5+0x9000] ;  /* 0x00900005601c783b */ /* 0x000e680008000200 */
        /* <DEDUP_REMOVED lines=174> */
[----:B------:R-:W4:Y:S03]  /*36b0*/  LDSM.16.M88.4 R96, [R96+UR5+0xf800] ;  /* 0x00f800056060783b */ /* 0x000f260008000200 */
[C---:B--2---:R-:W-:Y:S08]  /*36c0*/  HMMA.16816.F32 R40, R76.reuse, R12, R40 ;  /* 0x0000000c4c28723c */ /* 0x044ff00000001828 */
[----:B------:R-:W-:Y:S01]  /*36d0*/  HMMA.16816.F32 R36, R76, R14, R36 ;  /* 0x0000000e4c24723c */ /* 0x000fe20000001824 */
[----:B------:R-:W2:Y:S04]  /*36e0*/  LDSM.16.M88.4 R12, [R92+0xf000] ;  /* 0x00f000005c0c783b */ /* 0x000ea80000000200 */
[----:B------:R-:W5:Y:S03]  /*36f0*/  LDSM.16.M88.4 R92, [R92+0xf800] ;  /* 0x00f800005c5c783b */ /* 0x000f660000000200 */
        /* <DEDUP_REMOVED lines=8> */
[C---:B-1----:R-:W-:Y:S01]  /*3780*/  HMMA.16816.F32 R32, R52.reuse, R4, R32 ;  /* 0x000000043420723c */ /* 0x042fe20000001820 */
[----:B------:R-:W-:Y:S07]  /*3790*/  MUFU.TANH R48, R48 ;  /* 0x0000003000307308 */ /* 0x000fee0000002400 */
[C---:B------:R-:W-:Y:S01]  /*37a0*/  HMMA.16816.F32 R60, R52.reuse, R6, R60 ;  /* 0x00000006343c723c */ /* 0x040fe2000000183c */
[----:B------:R-:W1:Y:S01]  /*37b0*/  LDSM.16.M88.4 R4, [R91+0xf800] ;  /* 0x00f800005b04783b */ /* 0x000e620000000200 */
[----:B------:R-:W1:Y:S06]  /*37c0*/  MUFU.TANH R50, R50 ;  /* 0x0000003200327308 */ /* 0x000e6c0000002400 */
[----:B----4-:R-:W-:Y:S02]  /*37d0*/  HMMA.16816.F32 R64, R52, R96, R64 ;  /* 0x000000603440723c */ /* 0x010fe40000001840 */
[----:B------:R-:W-:Y:S06]  /*37e0*/  MUFU.TANH R49, R49 ;  /* 0x0000003100317308 */ /* 0x000fec0000002400 */
[C---:B--2---:R-:W-:Y:S02]  /*37f0*/  HMMA.16816.F32 R32, R76.reuse, R12, R32 ;  /* 0x0000000c4c20723c */ /* 0x044fe40000001820 */
[----:B------:R-:W2:Y:S06]  /*3800*/  MUFU.TANH R51, R51 ;  /* 0x0000003300337308 */ /* 0x000eac0000002400 */
[----:B------:R-:W-:Y:S08]  /*3810*/  HMMA.16816.F32 R60, R76, R14, R60 ;  /* 0x0000000e4c3c723c */ /* 0x000ff0000000183c */
[----:B------:R-:W-:Y:S08]  /*3820*/  HMMA.16816.F32 R72, R52, R98, R72 ;  /* 0x000000623448723c */ /* 0x000ff00000001848 */
[----:B-----5:R-:W-:Y:S08]  /*3830*/  HMMA.16816.F32 R64, R76, R92, R64 ;  /* 0x0000005c4c40723c */ /* 0x020ff00000001840 */
[----:B------:R-:W-:Y:S01]  /*3840*/  HMMA.16816.F32 R44, R28, R26, R44 ;  /* 0x0000001a1c2c723c */ /* 0x000fe2000000182c */
[----:B------:R-:W4:Y:S07]  /*3850*/  LDSM.16.M88.4 R24, [R90+0xf000] ;  /* 0x00f000005a18783b */ /* 0x000f2e0000000200 */
[C---:B---3--:R-:W-:Y:S08]  /*3860*/  HMMA.16816.F32 R32, R16.reuse, R8, R32 ;  /* 0x000000081020723c */ /* 0x048ff00000001820 */
[----:B------:R-:W-:Y:S01]  /*3870*/  HMMA.16816.F32 R60, R16, R10, R60 ;  /* 0x0000000a103c723c */ /* 0x000fe2000000183c */
[----:B------:R-:W3:Y:S01]  /*3880*/  LDSM.16.M88.4 R8, [R90+0xf800] ;  /* 0x00f800005a08783b */ /* 0x000ee20000000200 */
[----:B------:R-:W-:-:S04]  /*3890*/  DEPBAR.LE SB0, 0x0 ;  /* 0x000080000000791a */ /* 0x000fc80000000000 */
[----:B------:R-:W-:Y:S01]  /*38a0*/  FMUL.FTZ R44, R44, UR4 ;  /* 0x000000042c2c7c20 */ /* 0x000fe20008410000 */
[----:B------:R-:W-:Y:S01]  /*38b0*/  FMUL.FTZ R12, R46, UR4 ;  /* 0x000000042e0c7c20 */ /* 0x000fe20008410000 */
[----:B------:R-:W-:Y:S01]  /*38c0*/  HMMA.16816.F32 R72, R76, R94, R72 ;  /* 0x0000005e4c48723c */ /* 0x000fe20000001848 */
[----:B------:R-:W-:-:S03]  /*38d0*/  FMUL.FTZ R13, R47, UR4 ;  /* 0x000000042f0d7c20 */ /* 0x000fc60008410000 */
[----:B------:R-:W-:Y:S04]  /*38e0*/  MUFU.TANH R44, R44 ;  /* 0x0000002c002c7308 */ /* 0x000fe80000002400 */
[----:B-1----:R-:W-:Y:S01]  /*38f0*/  HMMA.16816.F32 R64, R16, R4, R64 ;  /* 0x000000041040723c */ /* 0x002fe20000001840 */
[----:B------:R-:W-:-:S03]  /*3900*/  IMAD.SHL.U32 R5, R216, 0x2, RZ ;  /* 0x00000002d8057824 */ /* 0x000fc600078e00ff */
[----:B------:R-:W1:Y:S02]  /*3910*/  MUFU.TANH R12, R12 ;  /* 0x0000000c000c7308 */ /* 0x000e640000002400 */
        /* <DEDUP_REMOVED lines=8> */
[----:B------:R-:W-:-:S02]  /*39a0*/  VIADD R6, R5, 0x9 ;  /* 0x0000000905067836 */ /* 0x000fc40000000000 */
[----:B------:R-:W-:Y:S01]  /*39b0*/  ISETP.GE.AND P6, PT, R4, UR17, PT ;  /* 0x0000001104007c0c */ /* 0x000fe2000bfc6270 */
[----:B------:R-:W-:Y:S01]  /*39c0*/  MUFU.TANH R20, R20 ;  /* 0x0000001400147308 */ /* 0x000fe20000002400 */
[C---:B------:R-:W-:Y:S01]  /*39d0*/  IADD3 R4, PT, PT, R5.reuse, 0x10, RZ ;  /* 0x0000001005047810 */ /* 0x040fe20007ffe0ff */
[C---:B------:R-:W-:Y:S01]  /*39e0*/  VIADD R7, R5.reuse, 0x8 ;  /* 0x0000000805077836 */ /* 0x040fe20000000000 */
[C---:B------:R-:W-:Y:S01]  /*39f0*/  HMMA.16816.F32 R36, R28.reuse, R22, R36 ;  /* 0x000000161c24723c */ /* 0x040fe20000001824 */
[----:B------:R-:W-:Y:S02]  /*3a00*/  FSEL R50, R50, -INF , !P1 ;  /* 0xff80000032327808 */ /* 0x000fe40004800000 */
[----:B------:R-:W-:Y:S01]  /*3a10*/  ISETP.GE.AND P3, PT, R4, UR17, PT ;  /* 0x0000001104007c0c */ /* 0x000fe2000bf66270 */
[----:B------:R-:W-:Y:S01]  /*3a20*/  FMUL.FTZ R23, R42, UR4 ;  /* 0x000000042a177c20 */ /* 0x000fe20008410000 */
[----:B------:R-:W-:Y:S02]  /*3a30*/  VIADD R4, R5, 0x11 ;  /* 0x0000001105047836 */ /* 0x000fe40000000000 */
[----:B------:R-:W-:Y:S01]  /*3a40*/  FMUL.FTZ R40, R40, UR4 ;  /* 0x0000000428287c20 */ /* 0x000fe20008410000 */
[----:B------:R-:W-:Y:S01]  /*3a50*/  FSEL R48, R48, -INF , !P1 ;  /* 0xff80000030307808 */ /* 0x000fe20004800000 */
[----:B------:R-:W-:Y:S01]  /*3a60*/  FMUL.FTZ R21, R41, UR4 ;  /* 0x0000000429157c20 */ /* 0x000fe20008410000 */
[----:B------:R-:W-:Y:S01]  /*3a70*/  FMUL.FTZ R15, R43, UR4 ;  /* 0x000000042b0f7c20 */ /* 0x000fe20008410000 */
[----:B------:R-:W-:Y:S01]  /*3a80*/  ISETP.GE.AND P1, PT, R4, UR17, PT ;  /* 0x0000001104007c0c */ /* 0x000fe2000bf26270 */
[----:B------:R-:W5:Y:S01]  /*3a90*/  MUFU.TANH R22, R40 ;  /* 0x0000002800167308 */ /* 0x000f620000002400 */
[----:B------:R-:W-:Y:S01]  /*3aa0*/  VIADD R4, R5, 0x18 ;  /* 0x0000001805047836 */ /* 0x000fe20000000000 */
[----:B----4-:R-:W-:Y:S01]  /*3ab0*/  HMMA.16816.F32 R32, R28, R24, R32 ;  /* 0x000000181c20723c */ /* 0x010fe20000001820 */
[----:B------:R-:W-:-:S02]  /*3ac0*/  ISETP.GE.AND P4, PT, R6, UR17, PT ;  /* 0x0000001106007c0c */ /* 0x000fc4000bf86270 */
[----:B--2---:R-:W-:Y:S02]  /*3ad0*/  FSEL R6, R51, -INF , !P6 ;  /* 0xff80000033067808 */ /* 0x004fe40007000000 */
[----:B------:R-:W-:Y:S01]  /*3ae0*/  ISETP.GE.AND P5, PT, R7, UR17, PT ;  /* 0x0000001107007c0c */ /* 0x000fe2000bfa6270 */
[----:B------:R-:W2:Y:S01]  /*3af0*/  MUFU.TANH R23, R23 ;  /* 0x0000001700177308 */ /* 0x000ea20000002400 */
[----:B------:R-:W-:Y:S01]  /*3b00*/  FMUL.FTZ R36, R36, UR4 ;  /* 0x0000000424247c20 */ /* 0x000fe20008410000 */
[C---:B------:R-:W-:Y:S01]  /*3b10*/  HMMA.16816.F32 R60, R28.reuse, R26, R60 ;  /* 0x0000001a1c3c723c */ /* 0x040fe2000000183c */
[----:B------:R-:W-:Y:S01]  /*3b20*/  FMUL.FTZ R25, R38, UR4 ;  /* 0x0000000426197c20 */ /* 0x000fe20008410000 */
[----:B------:R-:W-:Y:S01]  /*3b30*/  VIADD R7, R5, 0x20 ;  /* 0x0000002005077836 */ /* 0x000fe20000000000 */
[----:B-1----:R-:W-:Y:S01]  /*3b40*/  FSEL R26, R12, -INF , !P5 ;  /* 0xff8000000c1a7808 */ /* 0x002fe20006800000 */
[----:B------:R-:W-:Y:S01]  /*3b50*/  FMUL.FTZ R24, R37, UR4 ;  /* 0x0000000425187c20 */ /* 0x000fe20008410000 */
[----:B------:R-:W-:Y:S01]  /*3b60*/  FSEL R44, R44, -INF , !P5 ;  /* 0xff8000002c2c7808 */ /* 0x000fe20006800000 */
[----:B------:R-:W-:Y:S01]  /*3b70*/  MUFU.TANH R21, R21 ;  /* 0x0000001500157308 */ /* 0x000fe20000002400 */
[----:B------:R-:W-:Y:S01]  /*3b80*/  FMUL.FTZ R37, R39, UR4 ;  /* 0x0000000427257c20 */ /* 0x000fe20008410000 */
[----:B---3--:R-:W-:Y:S01]  /*3b90*/  HMMA.16816.F32 R64, R28, R8, R64 ;  /* 0x000000081c40723c */ /* 0x008fe20000001840 */
[----:B-----5:R-:W-:-:S02]  /*3ba0*/  FSEL R14, R22, -INF , !P3 ;  /* 0xff800000160e7808 */ /* 0x020fc40005800000 */
[----:B------:R-:W-:Y:S01]  /*3bb0*/  FMUL.FTZ R32, R32, UR4 ;  /* 0x0000000420207c20 */ /* 0x000fe20008410000 */
[----:B------:R-:W-:Y:S01]  /*3bc0*/  FMUL.FTZ R34, R34, UR4 ;  /* 0x0000000422227c20 */ /* 0x000fe20008410000 */
[----:B------:R-:W-:Y:S01]  /*3bd0*/  FMUL.FTZ R33, R33, UR4 ;  /* 0x0000000421217c20 */ /* 0x000fe20008410000 */
[----:B------:R-:W1:Y:S01]  /*3be0*/  MUFU.TANH R15, R15 ;  /* 0x0000000f000f7308 */ /* 0x000e620000002400 */
[----:B------:R-:W-:Y:S01]  /*3bf0*/  FMUL.FTZ R35, R35, UR4 ;  /* 0x0000000423237c20 */ /* 0x000fe20008410000 */
[----:B------:R-:W-:Y:S01]  /*3c00*/  HMMA.16816.F32 R72, R28, R10, R72 ;  /* 0x0000000a1c48723c */ /* 0x000fe20000001848 */
[----:B------:R-:W-:Y:S02]  /*3c10*/  FSEL R30, R49, -INF , !P6 ;  /* 0xff800000311e7808 */ /* 0x000fe40007000000 */
[----:B------:R-:W-:Y:S01]  /*3c20*/  ISETP.GE.AND P6, PT, R4, UR17, PT ;  /* 0x0000001104007c0c */ /* 0x000fe2000bfc6270 */
[----:B------:R-:W-:Y:S01]  /*3c30*/  VIADD R4, R5, 0x19 ;  /* 0x0000001905047836 */ /* 0x000fe20000000000 */
[----:B------:R-:W-:Y:S01]  /*3c40*/  FSEL R28, R20, -INF , !P4 ;  /* 0xff800000141c7808 */ /* 0x000fe20006000000 */
[----:B------:R-:W3:Y:S01]  /*3c50*/  MUFU.TANH R36, R36 ;  /* 0x0000002400247308 */ /* 0x000ee20000002400 */
[----:B--2---:R-:W-:Y:S01]  /*3c60*/  FSEL R8, R23, -INF , !P3 ;  /* 0xff80000017087808 */ /* 0x004fe20005800000 */
[----:B------:R-:W-:Y:S01]  /*3c70*/  FMUL.FTZ R60, R60, UR4 ;  /* 0x000000043c3c7c20 */ /* 0x000fe20008410000 */
[----:B------:R-:W-:Y:S01]  /*3c80*/  ISETP.GE.AND P5, PT, R4, UR17, PT ;  /* 0x0000001104007c0c */ /* 0x000fe2000bfa6270 */
[----:B------:R-:W-:Y:S01]  /*3c90*/  FMUL.FTZ R62, R62, UR4 ;  /* 0x000000043e3e7c20 */ /* 0x000fe20008410000 */
[----:B------:R-:W-:Y:S01]  /*3ca0*/  FSEL R4, R13, -INF , !P4 ;  /* 0xff8000000d047808 */ /* 0x000fe20006000000 */
[----:B------:R-:W-:Y:S01]  /*3cb0*/  FMUL.FTZ R61, R61, UR4 ;  /* 0x000000043d3d7c20 */ /* 0x000fe20008410000 */
[----:B------:R-:W-:Y:S01]  /*3cc0*/  ISETP.GE.AND P4, PT, R7, UR17, PT ;  /* 0x0000001107007c0c */ /* 0x000fe2000bf86270 */
[----:B------:R-:W2:Y:S01]  /*3cd0*/  MUFU.TANH R25, R25 ;  /* 0x0000001900197308 */ /* 0x000ea20000002400 */
[----:B------:R-:W-:Y:S01]  /*3ce0*/  VIADD R7, R5, 0x21 ;  /* 0x0000002105077836 */ /* 0x000fe20000000000 */
[----:B-1----:R-:W-:Y:S01]  /*3cf0*/  FSEL R20, R15, -INF , !P1 ;  /* 0xff8000000f147808 */ /* 0x002fe20004800000 */
[----:B------:R-:W-:Y:S01]  /*3d00*/  FMUL.FTZ R63, R63, UR4 ;  /* 0x000000043f3f7c20 */ /* 0x000fe20008410000 */
[----:B------:R-:W-:Y:S01]  /*3d10*/  FSEL R12, R21, -INF , !P1 ;  /* 0xff800000150c7808 */ /* 0x000fe20004800000 */
[----:B------:R-:W-:Y:S01]  /*3d20*/  FMUL.FTZ R64, R64, UR4 ;  /* 0x0000000440407c20 */ /* 0x000fe20008410000 */
[----:B------:R-:W-:Y:S01]  /*3d30*/  ISETP.GE.AND P3, PT, R7, UR17, PT ;  /* 0x0000001107007c0c */ /* 0x000fe2000bf66270 */
[----:B------:R-:W-:Y:S01]  /*3d40*/  VIADD R7, R5, 0x28 ;  /* 0x0000002805077836 */ /* 0x000fe20000000000 */
[----:B------:R-:W1:Y:S01]  /*3d50*/  MUFU.TANH R24, R24 ;  /* 0x0000001800187308 */ /* 0x000e620000002400 */
[----:B------:R-:W-:Y:S01]  /*3d60*/  FMUL.FTZ R65, R65, UR4 ;  /* 0x0000000441417c20 */ /* 0x000fe20008410000 */
[----:B---3--:R-:W-:Y:S01]  /*3d70*/  FSEL R22, R36, -INF , !P6 ;  /* 0xff80000024167808 */ /* 0x008fe20007000000 */
[----:B------:R-:W-:Y:S01]  /*3d80*/  FMUL.FTZ R66, R66, UR4 ;  /* 0x0000000442427c20 */ /* 0x000fe20008410000 */
[----:B------:R-:W-:Y:S01]  /*3d90*/  ISETP.GE.AND P1, PT, R7, UR17, PT ;  /* 0x0000001107007c0c */ /* 0x000fe2000bf26270 */
[----:B------:R-:W-:-:S02]  /*3da0*/  VIADD R7, R5, 0x29 ;  /* 0x0000002905077836 */ /* 0x000fc40000000000 */
[----:B------:R-:W-:Y:S01]  /*3db0*/  FMUL.FTZ R67, R67, UR4 ;  /* 0x0000000443437c20 */ /* 0x000fe20008410000 */
[----:B------:R-:W-:Y:S01]  /*3dc0*/  FMUL.FTZ R72, R72, UR4 ;  /* 0x0000000448487c20 */ /* 0x000fe20008410000 */
[----:B------:R-:W3:Y:S01]  /*3dd0*/  MUFU.TANH R37, R37 ;  /* 0x0000002500257308 */ /* 0x000ee20000002400 */
[----:B------:R-:W-:Y:S01]  /*3de0*/  FMUL.FTZ R74, R74, UR4 ;  /* 0x000000044a4a7c20 */ /* 0x000fe20008410000 */
[----:B--2---:R-:W-:Y:S01]  /*3df0*/  FSEL R18, R25, -INF , !P6 ;  /* 0xff80000019127808 */ /* 0x004fe20007000000 */
[----:B------:R-:W-:Y:S01]  /*3e00*/  FMUL.FTZ R75, R75, UR4 ;  /* 0x000000044b4b7c20 */ /* 0x000fe20008410000 */
[----:B------:R-:W-:Y:S01]  /*3e10*/  ISETP.GE.AND P6, PT, R7, UR17, PT ;  /* 0x0000001107007c0c */ /* 0x000fe2000bfc6270 */
[----:B------:R-:W-:Y:S02]  /*3e20*/  VIADD R7, R5, 0x30 ;  /* 0x0000003005077836 */ /* 0x000fe40000000000 */
[----:B------:R-:W-:Y:S01]  /*3e30*/  FMUL.FTZ R73, R73, UR4 ;  /* 0x0000000449497c20 */ /* 0x000fe20008410000 */
[----:B------:R-:W2:Y:S01]  /*3e40*/  MUFU.TANH R222, R32 ;  /* 0x0000002000de7308 */ /* 0x000ea20000002400 */
[----:B-1----:R-:W-:-:S07]  /*3e50*/  FSEL R10, R24, -INF , !P5 ;  /* 0xff800000180a7808 */ /* 0x002fce0006800000 */
[----:B------:R-:W1:Y:S01]  /*3e60*/  MUFU.TANH R196, R34 ;  /* 0x0000002200c47308 */ /* 0x000e620000002400 */
[----:B---3--:R-:W-:Y:S02]  /*3e70*/  FSEL R16, R37, -INF , !P5 ;  /* 0xff80000025107808 */ /* 0x008fe40006800000 */
[----:B------:R-:W-:Y:S01]  /*3e80*/  ISETP.GE.AND P5, PT, R7, UR17, PT ;  /* 0x0000001107007c0c */ /* 0x000fe2000bfa6270 */
[----:B------:R-:W-:-:S04]  /*3e90*/  VIADD R7, R5, 0x31 ;  /* 0x0000003105077836 */ /* 0x000fc80000000000 */
[----:B------:R-:W3:Y:S01]  /*3ea0*/  MUFU.TANH R194, R33 ;  /* 0x0000002100c27308 */ /* 0x000ee20000002400 */
[----:B--2---:R-:W-:-:S07]  /*3eb0*/  FSEL R222, R222, -INF , !P4 ;  /* 0xff800000dede7808 */ /* 0x004fce0006000000 */
[----:B------:R-:W2:Y:S01]  /*3ec0*/  MUFU.TANH R198, R35 ;  /* 0x0000002300c67308 */ /* 0x000ea20000002400 */
[----:B-1----:R-:W-:Y:S02]  /*3ed0*/  FSEL R196, R196, -INF , !P4 ;  /* 0xff800000c4c47808 */ /* 0x002fe40006000000 */
[----:B------:R-:W-:Y:S01]  /*3ee0*/  ISETP.GE.AND P4, PT, R7, UR17, PT ;  /* 0x0000001107007c0c */ /* 0x000fe2000bf86270 */
[C---:B------:R-:W-:Y:S02]  /*3ef0*/  VIADD R7, R5.reuse, 0x38 ;  /* 0x0000003805077836 */ /* 0x040fe40000000000 */
[----:B------:R-:W-:Y:S02]  /*3f00*/  VIADD R5, R5, 0x39 ;  /* 0x0000003905057836 */ /* 0x000fe40000000000 */
[----:B------:R-:W1:Y:S01]  /*3f10*/  MUFU.TANH R220, R60 ;  /* 0x0000003c00dc7308 */ /* 0x000e620000002400 */
[----:B---3--:R-:W-:-:S07]  /*3f20*/  FSEL R194, R194, -INF , !P3 ;  /* 0xff800000c2c27808 */ /* 0x008fce0005800000 */
[----:B------:R-:W3:Y:S01]  /*3f30*/  MUFU.TANH R182, R62 ;  /* 0x0000003e00b67308 */ /* 0x000ee20000002400 */
[----:B--2---:R-:W-:Y:S02]  /*3f40*/  FSEL R198, R198, -INF , !P3 ;  /* 0xff800000c6c67808 */ /* 0x004fe40005800000 */
[----:B------:R-:W-:-:S05]  /*3f50*/  ISETP.GE.AND P3, PT, R7, UR17, PT ;  /* 0x0000001107007c0c */ /* 0x000fca000bf66270 */
[----:B------:R-:W2:Y:S01]  /*3f60*/  MUFU.TANH R200, R61 ;  /* 0x0000003d00c87308 */ /* 0x000ea20000002400 */
[----:B-1----:R-:W-:-:S07]  /*3f70*/  FSEL R220, R220, -INF , !P1 ;  /* 0xff800000dcdc7808 */ /* 0x002fce0004800000 */
[----:B------:R-:W1:Y:S01]  /*3f80*/  MUFU.TANH R180, R63 ;  /* 0x0000003f00b47308 */ /* 0x000e620000002400 */
[----:B---3--:R-:W-:Y:S02]  /*3f90*/  FSEL R182, R182, -INF , !P1 ;  /* 0xff800000b6b67808 */ /* 0x008fe40004800000 */
[----:B------:R-:W-:-:S05]  /*3fa0*/  ISETP.GE.AND P1, PT, R5, UR17, PT ;  /* 0x0000001105007c0c */ /* 0x000fca000bf26270 */
        /* <DEDUP_REMOVED lines=15> */
[----:B-1----:R-:W-:Y:S02]  /*40a0*/  FSEL R203, R203, -INF , !P3 ;  /* 0xff800000cbcb7808 */ /* 0x002fe40005800000 */
[----:B---3--:R-:W-:Y:S02]  /*40b0*/  FSEL R202, R202, -INF , !P1 ;  /* 0xff800000caca7808 */ /* 0x008fe40004800000 */
[----:B--2---:R-:W-:Y:S01]  /*40c0*/  FSEL R206, R206, -INF , !P1 ;  /* 0xff800000cece7808 */ /* 0x004fe20004800000 */
        /* <DEDUP_REMOVED lines=13> */
.L_x_4338:
        /* <DEDUP_REMOVED lines=60> */
.L_x_4339:
[C---:B------:R-:W-:Y:S01]  /*4560*/  IMAD.SHL.U32 R5, R2.reuse, 0x20, RZ ;  /* 0x0000002002057824 */ /* 0x040fe200078e00ff */
[----:B------:R-:W-:Y:S01]  /*4570*/  LEA R24, P1, R87, R228, 0x1 ;  /* 0x000000e457187211 */ /* 0x000fe200078208ff */
[----:B------:R-:W-:Y:S01]  /*4580*/  IMAD.MOV.U32 R224, RZ, RZ, R228 ;  /* 0x000000ffffe07224 */ /* 0x000fe200078e00e4 */
[----:B------:R-:W-:Y:S02]  /*4590*/  SHF.L.U64.HI R2, R2, 0x5, R3 ;  /* 0x0000000502027819 */ /* 0x000fe40000010203 */
[----:B------:R-:W-:Y:S02]  /*45a0*/  IADD3 R32, P3, PT, R5, R24, RZ ;  /* 0x0000001805207210 */ /* 0x000fe40007f7e0ff */
        /* <DEDUP_REMOVED lines=24> */
.L_x_4337:
        /* <DEDUP_REMOVED lines=17> */
[----:B-1----:R-:W-:Y:S02]  /*4840*/  FMNMX.FTZ R24, R206, R3, !PT ;  /* 0x00000003ce187209 */ /* 0x002fe40007810000 */
        /* <DEDUP_REMOVED lines=337> */
[----:B------:R-:W3:Y:S01]  /*5d60*/  LDCU UR4, c[0x0][0x45c] ;  /* 0x00008b80ff0477ac */ /* 0x000ee20008000800 */
[----:B------:R-:W4:Y:S01]  /*5d70*/  LDCU.64 UR6, c[0x0][0x3a0] ;  /* 0x00007400ff0677ac */ /* 0x000f220008000a00 */
[----:B------:R-:W2:Y:S01]  /*5d80*/  LDCU.64 UR8, c[0x0][0x3a8] ;  /* 0x00007500ff0877ac */ /* 0x000ea20008000a00 */
[----:B-1----:R-:W-:Y:S01]  /*5d90*/  ULEA UR5, UR5, UR13, 0x18 ;  /* 0x0000000d05057291 */ /* 0x002fe2000f8ec0ff */
[----:B------:R-:W-:-:S11]  /*5da0*/  UMOV UR16, UR10 ;  /* 0x0000000a00107c82 */ /* 0x000fd60008000000 */
.L_x_4344:
        /* <DEDUP_REMOVED lines=85> */
.L_x_4341:
[----:B------:R-:W-:Y:S01]  /*6300*/  LEA R239, R239, UR5, 0x1 ;  /* 0x00000005efef7c11 */ /* 0x000fe2000f8e08ff */
[----:B------:R-:W-:Y:S01]  /*6310*/  UIADD3 UR11, UPT, UPT, UR11, -0x1, URZ ;  /* 0xffffffff0b0b7890 */ /* 0x000fe2000fffe0ff */
[C---:B------:R-:W-:Y:S02]  /*6320*/  SHF.L.U32 R167, R166.reuse, 0x5, RZ ;  /* 0x00000005a6a77819 */ /* 0x040fe400000006ff */
[----:B------:R-:W-:Y:S01]  /*6330*/  SHF.L.U64.HI R165, R166, 0x5, R165 ;  /* 0x00000005a6a57819 */ /* 0x000fe200000102a5 */
[----:B------:R-:W-:Y:S01]  /*6340*/  @!PT LDS RZ, [RZ] ;  /* 0x00000000fffff984 */ /* 0x000fe20000000800 */
[----:B------:R-:W-:Y:S01]  /*6350*/  @!PT LDS RZ, [RZ] ;  /* 0x00000000fffff984 */ /* 0x000fe20000000800 */
[----:B------:R-:W-:Y:S01]  /*6360*/  @!PT LDS RZ, [RZ] ;  /* 0x00000000fffff984 */ /* 0x000fe20000000800 */
[----:B------:R-:W-:Y:S01]  /*6370*/  LDGSTS.E.BYPASS.LTC128B.128 [R239+0x10000], desc[UR18][R232.64] ;  /* 0x10000000e8ef7fae */ /* 0x000fe2000b981a12 */
[----:B------:R-:W-:Y:S01]  /*6380*/  IADD3 R204, P0, PT, R232, R167, RZ ;  /* 0x000000a7e8cc7210 */ /* 0x000fe20007f1e0ff */
[----:B------:R-:W-:Y:S01]  /*6390*/  UISETP.GT.AND UP0, UPT, UR11, UR14, UPT ;  /* 0x0000000e0b00728c */ /* 0x000fe2000bf04270 */
[----:B------:R-:W-:Y:S02]  /*63a0*/  LOP3.LUT R171, R168, 0x7c00, RZ, 0xc0, !PT ;  /* 0x00007c00a8ab7812 */ /* 0x000fe400078ec0ff */
[----:B------:R-:W-:Y:S01]  /*63b0*/  LDGSTS.E.BYPASS.LTC128B.128 [R239+0x12000], desc[UR18][R232.64+0x80] ;  /* 0x12000080e8ef7fae */ /* 0x000fe2000b981a12 */
[----:B------:R-:W-:Y:S02]  /*63c0*/  IADD3.X R205, PT, PT, R233, R165, RZ, P0, !PT ;  /* 0x000000a5e9cd7210 */ /* 0x000fe400007fe4ff */
[----:B------:R-:W-:Y:S02]  /*63d0*/  IADD3 R206, P2, PT, R167, R204, RZ ;  /* 0x000000cca7ce7210 */ /* 0x000fe40007f5e0ff */
[----:B------:R-:W-:Y:S01]  /*63e0*/  LDGSTS.E.BYPASS.LTC128B.128 [R239+0x14000], desc[UR18][R232.64+0x100] ;  /* 0x14000100e8ef7fae */ /* 0x000fe2000b981a12 */
[----:B------:R-:W-:Y:S02]  /*63f0*/  SHF.R.U32.HI R218, RZ, 0x1, R216 ;  /* 0x00000001ffda7819 */ /* 0x000fe400000116d8 */
[----:B------:R-:W-:Y:S02]  /*6400*/  IADD3.X R207, PT, PT, R165, R205, RZ, P2, !PT ;  /* 0x000000cda5cf7210 */ /* 0x000fe400017fe4ff */
[----:B------:R-:W-:Y:S01]  /*6410*/  LDGSTS.E.BYPASS.LTC128B.128 [R239+0x16000], desc[UR18][R232.64+0x180] ;  /* 0x16000180e8ef7fae */ /* 0x000fe2000b981a12 */
[----:B------:R-:W-:Y:S02]  /*6420*/  IADD3 R166, P0, PT, R167, R206, RZ ;  /* 0x000000cea7a67210 */ /* 0x000fe40007f1e0ff */
[----:B------:R-:W-:Y:S02]  /*6430*/  LOP3.LUT R175, R216, 0x8, RZ, 0xc0, !PT ;  /* 0x00000008d8af7812 */ /* 0x000fe400078ec0ff */
[----:B------:R-:W-:Y:S01]  /*6440*/  LDGSTS.E.BYPASS.LTC128B.128 [R239+0x10800], desc[UR18][R204.64] ;  /* 0x10800000ccef7fae */ /* 0x000fe2000b981a12 */
[----:B------:R-:W-:Y:S02]  /*6450*/  IADD3.X R167, PT, PT, R165, R207, RZ, P0, !PT ;  /* 0x000000cfa5a77210 */ /* 0x000fe400007fe4ff */
[----:B------:R-:W-:Y:S02]  /*6460*/  LOP3.LUT R3, R171, 0x200, R172, 0xf8, !PT ;  /* 0x00000200ab037812 */ /* 0x000fe400078ef8ac */
[----:B------:R-:W-:Y:S01]  /*6470*/  LDGSTS.E.BYPASS.LTC128B.128 [R239+0x12800], desc[UR18][R204.64+0x80] ;  /* 0x12800080ccef7fae */ /* 0x000fe2000b981a12 */
[----:B------:R-:W-:Y:S02]  /*6480*/  LOP3.LUT R2, R218, 0x8, RZ, 0xc0, !PT ;  /* 0x00000008da027812 */ /* 0x000fe400078ec0ff */
[----:B------:R-:W-:Y:S02]  /*6490*/  LOP3.LUT R173, R172, 0x400, RZ, 0xc0, !PT ;  /* 0x00000400acad7812 */ /* 0x000fe400078ec0ff */
[----:B------:R-:W-:Y:S01]  /*64a0*/  LDGSTS.E.BYPASS.LTC128B.128 [R239+0x14800], desc[UR18][R204.64+0x100] ;  /* 0x14800100ccef7fae */ /* 0x000fe2000b981a12 */
[----:B------:R-:W-:Y:S02]  /*64b0*/  LOP3.LUT R224, R164, R175, RZ, 0x3c, !PT ;  /* 0x000000afa4e07212 */ /* 0x000fe400078e3cff */
[----:B------:R-:W-:Y:S02]  /*64c0*/  LOP3.LUT R2, R3, R164, R2, 0xf6, !PT ;  /* 0x000000a403027212 */ /* 0x000fe400078ef602 */
[----:B------:R-:W-:Y:S01]  /*64d0*/  LDGSTS.E.BYPASS.LTC128B.128 [R239+0x16800], desc[UR18][R204.64+0x180] ;  /* 0x16800180ccef7fae */ /* 0x000fe2000b981a12 */
[----:B------:R-:W-:Y:S02]  /*64e0*/  LEA R224, R224, R173, 0x1 ;  /* 0x000000ade0e07211 */ /* 0x000fe400078e08ff */
[----:B------:R-:W-:Y:S02]  /*64f0*/  LEA R226, R2, UR5, 0x1 ;  /* 0x0000000502e27c11 */ /* 0x000fe4000f8e08ff */
[----:B------:R-:W-:Y:S01]  /*6500*/  LDGSTS.E.BYPASS.LTC128B.128 [R239+0x11000], desc[UR18][R206.64] ;  /* 0x11000000ceef7fae */ /* 0x000fe2000b981a12 */
[----:B------:R-:W-:Y:S02]  /*6510*/  MOV R219, 0x20 ;  /* 0x0000002000db7802 */ /* 0x000fe40000000f00 */
[----:B------:R-:W-:Y:S02]  /*6520*/  LOP3.LUT P0, RZ, R216, 0x2, RZ, 0xc0, !PT ;  /* 0x00000002d8ff7812 */ /* 0x000fe4000780c0ff */
[----:B------:R-:W-:Y:S01]  /*6530*/  LDGSTS.E.BYPASS.LTC128B.128 [R239+0x13000], desc[UR18][R206.64+0x80] ;  /* 0x13000080ceef7fae */ /* 0x000fe2000b981a12 */
[----:B------:R-:W-:Y:S02]  /*6540*/  IADD3 R220, PT, PT, R224, UR5, RZ ;  /* 0x00000005e0dc7c10 */ /* 0x000fe4000fffe0ff */
[----:B------:R-:W-:Y:S02]  /*6550*/  SEL R219, R219, 0xffffffe0, !P0 ;  /* 0xffffffe0dbdb7807 */ /* 0x000fe40004000000 */
[----:B------:R-:W-:Y:S01]  /*6560*/  LDGSTS.E.BYPASS.LTC128B.128 [R239+0x15000], desc[UR18][R206.64+0x100] ;  /* 0x15000100ceef7fae */ /* 0x000fe2000b981a12 */
[----:B------:R-:W-:Y:S02]  /*6570*/  MOV R2, 0x40 ;  /* 0x0000004000027802 */ /* 0x000fe40000000f00 */
[C---:B------:R-:W-:Y:S02]  /*6580*/  IADD3 R223, PT, PT, R219.reuse, R226, RZ ;  /* 0x000000e2dbdf7210 */ /* 0x040fe40007ffe0ff */
[----:B------:R-:W-:Y:S01]  /*6590*/  LDGSTS.E.BYPASS.LTC128B.128 [R239+0x17000], desc[UR18][R206.64+0x180] ;  /* 0x17000180ceef7fae */ /* 0x000fe2000b981a12 */
[----:B------:R-:W-:Y:S02]  /*65a0*/  IADD3 R221, PT, PT, R219, R220, RZ ;  /* 0x000000dcdbdd7210 */ /* 0x000fe40007ffe0ff */
[----:B------:R-:W-:Y:S02]  /*65b0*/  LOP3.LUT P0, RZ, R216, 0x4, RZ, 0xc0, !PT ;  /* 0x00000004d8ff7812 */ /* 0x000fe4000780c0ff */
[----:B------:R-:W-:Y:S02]  /*65c0*/  LDGSTS.E.BYPASS.LTC128B.128 [R239+0x11800], desc[UR18][R166.64] ;  /* 0x11800000a6ef7fae */ /* 0x000fe4000b981a12 */
[----:B------:R-:W-:Y:S03]  /*65d0*/  SEL R3, R2, 0xffffffc0, !P0 ;  /* 0xffffffc002037807 */ /* 0x000fe60004000000 */
[----:B------:R-:W-:Y:S01]  /*65e0*/  LDGSTS.E.BYPASS.LTC128B.128 [R239+0x13800], desc[UR18][R166.64+0x80] ;  /* 0x13800080a6ef7fae */ /* 0x000fe2000b981a12 */
[C---:B------:R-:W-:Y:S04]  /*65f0*/  IADD3 R222, PT, PT, R3.reuse, R226, RZ ;  /* 0x000000e203de7210 */ /* 0x040fe80007ffe0ff */
[----:B------:R-:W-:Y:S01]  /*6600*/  LDGSTS.E.BYPASS.LTC128B.128 [R239+0x15800], desc[UR18][R166.64+0x100] ;  /* 0x15800100a6ef7fae */ /* 0x000fe2000b981a12 */
[----:B------:R-:W-:Y:S02]  /*6610*/  IADD3 R220, PT, PT, R3, R220, RZ ;  /* 0x000000dc03dc7210 */ /* 0x000fe40007ffe0ff */
[C---:B------:R-:W-:Y:S02]  /*6620*/  IADD3 R3, PT, PT, R219.reuse, R222, RZ ;  /* 0x000000dedb037210 */ /* 0x040fe40007ffe0ff */
[----:B------:R1:W-:Y:S01]  /*6630*/  LDGSTS.E.BYPASS.LTC128B.128 [R239+0x17800], desc[UR18][R166.64+0x180] ;  /* 0x17800180a6ef7fae */ /* 0x0003e2000b981a12 */
[----:B------:R-:W-:Y:S04]  /*6640*/  IADD3 R2, PT, PT, R219, R220, RZ ;  /* 0x000000dcdb027210 */ /* 0x000fe80007ffe0ff */
        /* <DEDUP_REMOVED lines=354> */
.L_x_4343:
        /* <DEDUP_REMOVED lines=29> */
.L_x_4342:
[----:B------:R-:W-:Y:S01]  /*7e40*/  FMNMX3.FTZ R2, R0, R251, R249, !PT ;  /* 0x000000fb00027276 */ /* 0x000fe200078100f9 */
        /* <DEDUP_REMOVED lines=476> */
.L_x_4340:
        /* <DEDUP_REMOVED lines=18> */
[----:B------:R-:W-:Y:S01]  /*9d30*/  MOV R12, 0x40 ;  /* 0x00000040000c7802 */ /* 0x000fe20000000f00 */
[----:B------:R-:W-:Y:S01]  /*9d40*/  UIADD3 UR10, UPT, UPT, -UR15, URZ, URZ ;  /* 0x000000ff0f0a7290 */ /* 0x000fe2000fffe1ff */
[----:B------:R-:W-:Y:S02]  /*9d50*/  LEA R14, R6, UR5, 0x2 ;  /* 0x00000005060e7c11 */ /* 0x000fe4000f8e10ff */
[----:B------:R-:W-:Y:S01]  /*9d60*/  SHF.R.U32.HI R15, RZ, 0x2, R216 ;  /* 0x00000002ff0f7819 */ /* 0x000fe200000116d8 */
[----:B-1----:R-:W-:Y:S01]  /*9d70*/  FADD.FTZ R4, R4, R237 ;  /* 0x000000ed04047221 */ /* 0x002fe20000010000 */
[----:B------:R-:W-:Y:S01]  /*9d80*/  IADD3 R18, PT, PT, R14, 0x80, RZ ;  /* 0x000000800e127810 */ /* 0x000fe20007ffe0ff */
[----:B--2---:R-:W-:Y:S01]  /*9d90*/  UIMAD UR6, UR12, UR6, UR15 ;  /* 0x000000060c0672a4 */ /* 0x004fe2000f8e020f */
[----:B---3--:R-:W-:-:S02]  /*9da0*/  FADD.FTZ R11, R0, R235 ;  /* 0x000000eb000b7221 */ /* 0x008fc40000010000 */
        /* <DEDUP_REMOVED lines=10> */
[----:B--2---:R-:W-:-:S03]  /*9e50*/  FADD.FTZ R8, R11, R8 ;  /* 0x000000080b087221 */ /* 0x004fc60000010000 */
[----:B------:R-:W1:Y:S01]  /*9e60*/  MUFU.RCP R5, R9 ;  /* 0x0000000900057308 */ /* 0x000e620000001000 */
[----:B------:R-:W-:Y:S01]  /*9e70*/  BAR.SYNC.DEFER_BLOCKING 0x0 ;  /* 0x0000000000007b1d */ /* 0x000fe20000010000 */
[----:B------:R-:W-:Y:S02]  /*9e80*/  FSETP.NE.FTZ.AND P2, PT, R9, RZ, PT ;  /* 0x000000ff0900720b */ /* 0x000fe40003f55000 */
[----:B------:R-:W-:Y:S02]  /*9e90*/  FSETP.NE.FTZ.AND P1, PT, R8, RZ, PT ;  /* 0x000000ff0800720b */ /* 0x000fe40003f35000 */
[----:B------:R-:W-:Y:S02]  /*9ea0*/  LOP3.LUT R11, R10, 0x1f8, RZ, 0xc0, !PT ;  /* 0x000001f80a0b7812 */ /* 0x000fe400078ec0ff */
[----:B------:R-:W2:Y:S01]  /*9eb0*/  MUFU.RCP R7, R8 ;  /* 0x0000000800077308 */ /* 0x000ea20000001000 */
[----:B------:R-:W-:Y:S02]  /*9ec0*/  R2P PR, R216, 0x18 ;  /* 0x00000018d8007804 */ /* 0x000fe40000000000 */
[----:B------:R-:W-:-:S02]  /*9ed0*/  LOP3.LUT R11, R11, 0x38, R218, 0x78, !PT ;  /* 0x000000380b0b7812 */ /* 0x000fc400078e78da */
[----:B------:R-:W-:Y:S02]  /*9ee0*/  LOP3.LUT R10, R13, 0x3c, R10, 0xf8, !PT ;  /* 0x0000003c0d0a7812 */ /* 0x000fe400078ef80a */
[----:B------:R-:W-:Y:S01]  /*9ef0*/  LEA R2, R11, R2, 0x2 ;  /* 0x000000020b027211 */ /* 0x000fe200078e10ff */
[----:B------:R-:W3:Y:S01]  /*9f00*/  @P2 LDC R17, c[0x0][0x458] ;  /* 0x00011600ff112b82 */ /* 0x000ee20000000800 */
[----:B------:R-:W-:Y:S01]  /*9f10*/  MOV R11, 0x20 ;  /* 0x00000020000b7802 */ /* 0x000fe20000000f00 */
[----:B------:R-:W4:Y:S01]  /*9f20*/  @P1 MUFU.LG2 R8, R8 ;  /* 0x0000000800081308 */ /* 0x000f220000000c00 */
[----:B-1----:R-:W-:Y:S02]  /*9f30*/  FSEL R5, R5, 1, P2 ;  /* 0x3f80000005057808 */ /* 0x002fe40001000000 */
[----:B------:R-:W-:Y:S02]  /*9f40*/  SEL R13, R12, 0xffffffc0, !P3 ;  /* 0xffffffc00c0d7807 */ /* 0x000fe40005800000 */
[----:B------:R-:W-:Y:S01]  /*9f50*/  SEL R11, R11, 0xffffffe0, !P0 ;  /* 0xffffffe00b0b7807 */ /* 0x000fe20004000000 */
[C---:B------:R-:W-:Y:S01]  /*9f60*/  FMUL.FTZ R160, R5.reuse, R160 ;  /* 0x000000a005a07220 */ /* 0x040fe20000410000 */
[C---:B------:R-:W-:Y:S01]  /*9f70*/  IADD3 R16, PT, PT, R14.reuse, R13, RZ ;  /* 0x0000000d0e107210 */ /* 0x040fe20007ffe0ff */
[----:B------:R-:W-:Y:S01]  /*9f80*/  FMUL.FTZ R161, R5, R161 ;  /* 0x000000a105a17220 */ /* 0x000fe20000410000 */
[----:B--2---:R-:W-:Y:S01]  /*9f90*/  FSEL R7, R7, 1, P1 ;  /* 0x3f80000007077808 */ /* 0x004fe20000800000 */
[C---:B------:R-:W-:Y:S01]  /*9fa0*/  FMUL.FTZ R156, R5.reuse, R156 ;  /* 0x0000009c059c7220 */ /* 0x040fe20000410000 */
[C---:B------:R-:W-:Y:S01]  /*9fb0*/  @P4 IADD3 R18, PT, PT, R14.reuse, -0x80, RZ ;  /* 0xffffff800e124810 */ /* 0x040fe20007ffe0ff */
[----:B------:R-:W-:Y:S01]  /*9fc0*/  FMUL.FTZ R157, R5, R157 ;  /* 0x0000009d059d7220 */ /* 0x000fe20000410000 */
[----:B------:R-:W-:Y:S01]  /*9fd0*/  IADD3 R12, PT, PT, R14, R11, RZ ;  /* 0x0000000b0e0c7210 */ /* 0x000fe20007ffe0ff */
[C---:B------:R-:W-:Y:S01]  /*9fe0*/  FMUL.FTZ R162, R7.reuse, R162 ;  /* 0x000000a207a27220 */ /* 0x040fe20000410000 */
[C---:B------:R-:W-:Y:S01]  /*9ff0*/  FMUL.FTZ R163, R7.reuse, R163 ;  /* 0x000000a307a37220 */ /* 0x040fe20000410000 */
        /* <DEDUP_REMOVED lines=10> */
[----:B------:R-:W-:Y:S01]  /*a0a0*/  IADD3 R15, PT, PT, R11, R16, RZ ;  /* 0x000000100b0f7210 */ /* 0x000fe20007ffe0ff */
[----:B------:R-:W-:Y:S01]  /*a0b0*/  FMUL.FTZ R144, R5, R144 ;  /* 0x0000009005907220 */ /* 0x000fe20000410000 */
[----:B------:R-:W-:Y:S01]  /*a0c0*/  IADD3 R20, PT, PT, R13, R18, RZ ;  /* 0x000000120d147210 */ /* 0x000fe20007ffe0ff */
[----:B------:R-:W-:Y:S01]  /*a0d0*/  FMUL.FTZ R145, R5, R145 ;  /* 0x0000009105917220 */ /* 0x000fe20000410000 */
[C---:B------:R-:W-:Y:S01]  /*a0e0*/  FMUL.FTZ R146, R7.reuse, R146 ;  /* 0x0000009207927220 */ /* 0x040fe20000410000 */
[----:B------:R-:W-:Y:S01]  /*a0f0*/  FMUL.FTZ R147, R7, R147 ;  /* 0x0000009307937220 */ /* 0x000fe20000410000 */
[C---:B------:R-:W-:Y:S01]  /*a100*/  FMUL.FTZ R140, R5.reuse, R140 ;  /* 0x0000008c058c7220 */ /* 0x040fe20000410000 */
[----:B------:R-:W-:Y:S01]  /*a110*/  FMUL.FTZ R141, R5, R141 ;  /* 0x0000008d058d7220 */ /* 0x000fe20000410000 */
[C---:B------:R-:W-:Y:S01]  /*a120*/  FMUL.FTZ R142, R7.reuse, R142 ;  /* 0x0000008e078e7220 */ /* 0x040fe20000410000 */
[----:B------:R-:W-:Y:S01]  /*a130*/  FMUL.FTZ R143, R7, R143 ;  /* 0x0000008f078f7220 */ /* 0x000fe20000410000 */
[----:B------:R-:W-:Y:S01]  /*a140*/  STS.64 [R14], R160 ;  /* 0x000000a00e007388 */ /* 0x000fe20000000a00 */
[----:B------:R-:W-:Y:S01]  /*a150*/  IADD3 R13, PT, PT, R11, R18, RZ ;  /* 0x000000120b0d7210 */ /* 0x000fe20007ffe0ff */
[C---:B------:R-:W-:Y:S01]  /*a160*/  FMUL.FTZ R136, R5.reuse, R136 ;  /* 0x0000008805887220 */ /* 0x040fe20000410000 */
[----:B------:R-:W-:Y:S01]  /*a170*/  FMUL.FTZ R137, R5, R137 ;  /* 0x0000008905897220 */ /* 0x000fe20000410000 */
[----:B------:R-:W-:Y:S01]  /*a180*/  STS.64 [R14+0x800], R162 ;  /* 0x000800a20e007388 */ /* 0x000fe20000000a00 */
[C---:B------:R-:W-:Y:S01]  /*a190*/  FMUL.FTZ R138, R7.reuse, R138 ;  /* 0x0000008a078a7220 */ /* 0x040fe20000410000 */
[----:B------:R-:W-:Y:S01]  /*a1a0*/  FMUL.FTZ R139, R7, R139 ;  /* 0x0000008b078b7220 */ /* 0x000fe20000410000 */
[C---:B------:R-:W-:Y:S01]  /*a1b0*/  FMUL.FTZ R132, R5.reuse, R132 ;  /* 0x0000008405847220 */ /* 0x040fe20000410000 */
[----:B------:R-:W-:Y:S01]  /*a1c0*/  STS.64 [R12], R156 ;  /* 0x0000009c0c007388 */ /* 0x000fe20000000a00 */
[----:B------:R-:W-:Y:S01]  /*a1d0*/  FMUL.FTZ R133, R5, R133 ;  /* 0x0000008505857220 */ /* 0x000fe20000410000 */
[C---:B------:R-:W-:Y:S01]  /*a1e0*/  FMUL.FTZ R134, R7.reuse, R134 ;  /* 0x0000008607867220 */ /* 0x040fe20000410000 */
[----:B------:R-:W-:Y:S01]  /*a1f0*/  FMUL.FTZ R135, R7, R135 ;  /* 0x0000008707877220 */ /* 0x000fe20000410000 */
[----:B------:R-:W-:Y:S01]  /*a200*/  STS.64 [R12+0x800], R158 ;  /* 0x0008009e0c007388 */ /* 0x000fe20000000a00 */
[----:B------:R-:W-:Y:S01]  /*a210*/  IADD3 R11, PT, PT, R11, R20, RZ ;  /* 0x000000140b0b7210 */ /* 0x000fe20007ffe0ff */
[C---:B------:R-:W-:Y:S01]  /*a220*/  FMUL.FTZ R36, R5.reuse, R36 ;  /* 0x0000002405247220 */ /* 0x040fe20000410000 */
[----:B------:R-:W-:Y:S01]  /*a230*/  FMUL.FTZ R37, R5, R37 ;  /* 0x0000002505257220 */ /* 0x000fe20000410000 */
[----:B------:R-:W-:Y:S01]  /*a240*/  STS.64 [R16], R152 ;  /* 0x0000009810007388 */ /* 0x000fe20000000a00 */
[C---:B------:R-:W-:Y:S01]  /*a250*/  FMUL.FTZ R38, R7.reuse, R38 ;  /* 0x0000002607267220 */ /* 0x040fe20000410000 */
[----:B------:R-:W-:Y:S01]  /*a260*/  FMUL.FTZ R39, R7, R39 ;  /* 0x0000002707277220 */ /* 0x000fe20000410000 */
[C---:B------:R-:W-:Y:S01]  /*a270*/  FMUL.FTZ R40, R5.reuse, R40 ;  /* 0x0000002805287220 */ /* 0x040fe20000410000 */
[----:B------:R-:W-:Y:S01]  /*a280*/  STS.64 [R16+0x800], R154 ;  /* 0x0008009a10007388 */ /* 0x000fe20000000a00 */
[----:B------:R-:W-:Y:S01]  /*a290*/  FMUL.FTZ R41, R5, R41 ;  /* 0x0000002905297220 */ /* 0x000fe20000410000 */
        /* <DEDUP_REMOVED lines=34> */
[----:B------:R1:W-:Y:S01]  /*a4c0*/  STS.64 [R11], R132 ;  /* 0x000000840b007388 */ /* 0x0003e20000000a00 */
[C---:B------:R-:W-:Y:S01]  /*a4d0*/  FMUL.FTZ R68, R5.reuse, R68 ;  /* 0x0000004405447220 */ /* 0x040fe20000410000 */
[----:B------:R-:W-:Y:S01]  /*a4e0*/  FMUL.FTZ R69, R5, R69 ;  /* 0x0000004505457220 */ /* 0x000fe20000410000 */
[C---:B------:R-:W-:Y:S01]  /*a4f0*/  FMUL.FTZ R70, R7.reuse, R70 ;  /* 0x0000004607467220 */ /* 0x040fe20000410000 */
[----:B------:R2:W-:Y:S01]  /*a500*/  STS.64 [R11+0x800], R134 ;  /* 0x000800860b007388 */ /* 0x0005e20000000a00 */
[----:B------:R-:W-:Y:S01]  /*a510*/  FMUL.FTZ R71, R7, R71 ;  /* 0x0000004707477220 */ /* 0x000fe20000410000 */
[C---:B------:R-:W-:Y:S01]  /*a520*/  FMUL.FTZ R72, R5.reuse, R72 ;  /* 0x0000004805487220 */ /* 0x040fe20000410000 */
[----:B------:R-:W-:Y:S01]  /*a530*/  FMUL.FTZ R73, R5, R73 ;  /* 0x0000004905497220 */ /* 0x000fe20000410000 */
[----:B------:R1:W-:Y:S01]  /*a540*/  STS.64 [R14+0x4000], R36 ;  /* 0x004000240e007388 */ /* 0x0003e20000000a00 */
        /* <DEDUP_REMOVED lines=40> */
[----:B------:R-:W5:Y:S01]  /*a7d0*/  @P1 LDC R22, c[0x0][0x458] ;  /* 0x00011600ff161b82 */ /* 0x000f620000000800 */
        /* <DEDUP_REMOVED lines=28> */
[C---:B------:R-:W-:Y:S01]  /*a9a0*/  FMUL.FTZ R125, R5.reuse, R125 ;  /* 0x0000007d057d7220 */ /* 0x040fe20000410000 */
[----:B------:R-:W-:Y:S01]  /*a9b0*/  FMUL.FTZ R4, R5, R128 ;  /* 0x0000008005047220 */ /* 0x000fe20000410000 */
[----:B------:R3:W-:Y:S01]  /*a9c0*/  STS.64 [R12+0x8000], R72 ;  /* 0x008000480c007388 */ /* 0x0007e20000000a00 */
[C---:B------:R-:W-:Y:S01]  /*a9d0*/  FMUL.FTZ R126, R7.reuse, R126 ;  /* 0x0000007e077e7220 */ /* 0x040fe20000410000 */
[C---:B------:R-:W-:Y:S01]  /*a9e0*/  FMUL.FTZ R127, R7.reuse, R127 ;  /* 0x0000007f077f7220 */ /* 0x040fe20000410000 */
[----:B------:R-:W-:Y:S01]  /*a9f0*/  FMUL.FTZ R6, R7, R130 ;  /* 0x0000008207067220 */ /* 0x000fe20000410000 */
[----:B------:R3:W-:Y:S01]  /*aa00*/  STS.64 [R12+0x8800], R74 ;  /* 0x0088004a0c007388 */ /* 0x0007e20000000a00 */
[----:B------:R-:W-:Y:S01]  /*aa10*/  FMUL.FTZ R5, R5, R129 ;  /* 0x0000008105057220 */ /* 0x000fe20000410000 */
[----:B------:R-:W-:Y:S01]  /*aa20*/  FMUL.FTZ R7, R7, R131 ;  /* 0x0000008307077220 */ /* 0x000fe20000410000 */
[----:B------:R-:W2:Y:S01]  /*aa30*/  @P2 MUFU.LG2 R9, R9 ;  /* 0x0000000900092308 */ /* 0x000ea20000000c00 */
[----:B------:R3:W-:Y:S01]  /*aa40*/  STS.64 [R16+0x8000], R76 ;  /* 0x0080004c10007388 */ /* 0x0007e20000000a00 */
[----:B----4-:R-:W-:Y:S01]  /*aa50*/  @P1 FMUL.FTZ R8, R8, 0.69314718246459960938 ;  /* 0x3f31721808081820 */ /* 0x010fe20000410000 */
[----:B-1----:R-:W-:-:S02]  /*aa60*/  MOV R132, 0xff800000 ;  /* 0xff80000000847802 */ /* 0x002fc40000000f00 */
[----:B------:R1:W-:Y:S01]  /*aa70*/  STS.64 [R16+0x8800], R78 ;  /* 0x0088004e10007388 */ /* 0x0003e20000000a00 */
[----:B-----5:R-:W-:Y:S01]  /*aa80*/  @P1 FFMA.FTZ R132, R3, R22, R8 ;  /* 0x0000001603841223 */ /* 0x020fe20000010008 */
[----:B------:R-:W-:Y:S02]  /*aa90*/  LOP3.LUT P1, RZ, R216, 0x3, RZ, 0xc0, !PT ;  /* 0x00000003d8ff7812 */ /* 0x000fe4000782c0ff */
[----:B------:R1:W-:Y:S01]  /*aaa0*/  STS.64 [R15+0x8000], R80 ;  /* 0x008000500f007388 */ /* 0x0003e20000000a00 */
[----:B------:R-:W-:Y:S02]  /*aab0*/  MOV R133, 0xff800000 ;  /* 0xff80000000857802 */ /* 0x000fe40000000f00 */
[----:B--2---:R-:W-:Y:S01]  /*aac0*/  IADD3 R134, P0, PT, R10, UR4, RZ ;  /* 0x000000040a867c10 */ /* 0x004fe2000ff1e0ff */
[----:B------:R1:W-:Y:S01]  /*aad0*/  STS.64 [R15+0x8800], R82 ;  /* 0x008800520f007388 */ /* 0x0003e20000000a00 */
[----:B------:R-:W-:-:S03]  /*aae0*/  MOV R3, UR4 ;  /* 0x0000000400037c02 */ /* 0x000fc60008000f00 */
[----:B------:R1:W-:Y:S01]  /*aaf0*/  STS.64 [R18+0x8000], R84 ;  /* 0x0080005412007388 */ /* 0x0003e20000000a00 */
[----:B------:R-:W-:-:S03]  /*ab00*/  @P2 FMUL.FTZ R9, R9, 0.69314718246459960938 ;  /* 0x3f31721809092820 */ /* 0x000fc60000410000 */
[----:B------:R1:W-:Y:S01]  /*ab10*/  STS.64 [R18+0x8800], R86 ;  /* 0x0088005612007388 */ /* 0x0003e20000000a00 */
[----:B---3--:R-:W-:-:S03]  /*ab20*/  @P2 FFMA.FTZ R133, R164, R17, R9 ;  /* 0x00000011a4852223 */ /* 0x008fc60000010009 */
[----:B------:R1:W-:Y:S04]  /*ab30*/  STS.64 [R13+0x8000], R88 ;  /* 0x008000580d007388 */ /* 0x0003e80000000a00 */
        /* <DEDUP_REMOVED lines=20> */
[----:B------:R1:W-:Y:S01]  /*ac80*/  STS.64 [R11+0xc800], R6 ;  /* 0x00c800060b007388 */ /* 0x0003e20000000a00 */
[----:B------:R-:W-:Y:S06]  /*ac90*/  BAR.SYNC.DEFER_BLOCKING 0x0 ;  /* 0x0000000000007b1d */ /* 0x000fec0000010000 */
        /* <DEDUP_REMOVED lines=36> */
[----:B-1----:R-:W-:Y:S01]  /*aee0*/  IMAD.U32 R2, RZ, RZ, UR7 ;  /* 0x00000007ff027e24 */ /* 0x002fe2000f8e00ff */
[----:B------:R-:W-:Y:S02]  /*aef0*/  ISETP.GE.AND P3, PT, R0, UR20, PT ;  /* 0x0000001400007c0c */ /* 0x000fe4000bf66270 */
[----:B------:R-:W-:Y:S02]  /*af00*/  ISETP.GE.AND P2, PT, R136, UR20, PT ;  /* 0x0000001488007c0c */ /* 0x000fe4000bf46270 */
[----:B------:R-:W-:Y:S02]  /*af10*/  LEA.HI.X.SX32 R2, R2, RZ, 0x1, P1 ;  /* 0x000000ff02027211 */ /* 0x000fe400008f0eff */
[----:B--2---:R-:W-:-:S04]  /*af20*/  LEA R136, P1, R135, UR4, 0x2 ;  /* 0x0000000487887c11 */ /* 0x004fc8000f8210ff */
[----:B------:R-:W-:-:S05]  /*af30*/  LEA.HI.X R137, R135, UR5, R2, 0x2, P1 ;  /* 0x0000000587897c11 */ /* 0x000fca00088f1402 */
[----:B------:R2:W-:Y:S04]  /*af40*/  @!P3 STG.E desc[UR18][R136.64], R133 ;  /* 0x000000858800b986 */ /* 0x0005e8000c101912 */
[----:B------:R2:W-:Y:S02]  /*af50*/  @!P2 STG.E desc[UR18][R136.64+0x20], R132 ;  /* 0x000020848800a986 */ /* 0x0005e4000c101912 */
.L_x_4346:
[----:B------:R-:W-:Y:S05]  /*af60*/  BSYNC.RECONVERGENT B0 ;  /* 0x0000000000007941 */ /* 0x000fea0003800200 */
.L_x_4345:
[----:B------:R-:W3:Y:S01]  /*af70*/  LDCU.64 UR4, c[0x0][0x3f8] ;  /* 0x00007f00ff0477ac */ /* 0x000ee20008000a00 */
[----:B------:R-:W-:Y:S02]  /*af80*/  SHF.R.U32.HI R216, RZ, 0x4, R216 ;  /* 0x00000004ffd87819 */ /* 0x000fe400000116d8 */
[----:B------:R-:W-:Y:S02]  /*af90*/  LEA.HI.X.SX32 R3, R3, RZ, 0x1, P0 ;  /* 0x000000ff03037211 */ /* 0x000fe400000f0eff */
[C---:B------:R-:W-:Y:S01]  /*afa0*/  ISETP.GE.AND P0, PT, R216.reuse, UR20, PT ;  /* 0x00000014d8007c0c */ /* 0x040fe2000bf06270 */
[C---:B-1----:R-:W-:Y:S02]  /*afb0*/  VIADD R2, R216.reuse, 0x8 ;  /* 0x00000008d8027836 */ /* 0x042fe40000000000 */
[C---:B------:R-:W-:Y:S02]  /*afc0*/  VIADD R0, R216.reuse, 0x10 ;  /* 0x00000010d8007836 */ /* 0x040fe40000000000 */
[----:B--2---:R-:W-:Y:S01]  /*afd0*/  VIADD R132, R216, 0x18 ;  /* 0x00000018d8847836 */ /* 0x004fe20000000000 */
[----:B------:R-:W-:Y:S01]  /*afe0*/  ISETP.GE.AND P6, PT, R2, UR20, PT ;  /* 0x0000001402007c0c */ /* 0x000fe2000bfc6270 */
[----:B------:R-:W-:Y:S01]  /*aff0*/  VIADD R2, R216, 0x28 ;  /* 0x00000028d8027836 */ /* 0x000fe20000000000 */
[----:B------:R-:W-:Y:S01]  /*b000*/  ISETP.GE.AND P5, PT, R0, UR20, PT ;  /* 0x0000001400007c0c */ /* 0x000fe2000bfa6270 */
[----:B------:R-:W-:Y:S01]  /*b010*/  VIADD R0, R216, 0x30 ;  /* 0x00000030d8007836 */ /* 0x000fe20000000000 */
[----:B------:R-:W-:-:S02]  /*b020*/  ISETP.GE.AND P4, PT, R132, UR20, PT ;  /* 0x0000001484007c0c */ /* 0x000fc4000bf86270 */
[----:B------:R-:W-:Y:S02]  /*b030*/  ISETP.GE.AND P2, PT, R2, UR20, PT ;  /* 0x0000001402007c0c */ /* 0x000fe4000bf46270 */
[----:B---3--:R-:W-:-:S04]  /*b040*/  LEA R136, P1, R134, UR4, 0x2 ;  /* 0x0000000486887c11 */ /* 0x008fc8000f8210ff */
[----:B------:R-:W-:Y:S01]  /*b050*/  LEA.HI.X R137, R134, UR5, R3, 0x2, P1 ;  /* 0x0000000586897c11 */ /* 0x000fe200088f1403 */
[----:B------:R-:W-:Y:S01]  /*b060*/  VIADD R3, R216, 0x20 ;  /* 0x00000020d8037836 */ /* 0x000fe20000000000 */
[----:B------:R-:W-:Y:S01]  /*b070*/  ISETP.GE.AND P1, PT, R0, UR20, PT ;  /* 0x0000001400007c0c */ /* 0x000fe2000bf26270 */
[----:B------:R-:W-:Y:S02]  /*b080*/  VIADD R216, R216, 0x38 ;  /* 0x00000038d8d87836 */ /* 0x000fe40000000000 */
[----:B------:R1:W-:Y:S01]  /*b090*/  @!P0 STG.E.128 desc[UR18][R136.64], R128 ;  /* 0x0000008088008986 */ /* 0x0003e2000c101d12 */
        /* <DEDUP_REMOVED lines=35> */
.L_x_4347:
        /* <DEDUP_REMOVED lines=11> */
.L_x_7501:


//--------------------- .text._ZN5flash24flash_fwd_splitkv_kernelI23Flash_fwd_kernel_traitsILi256ELi64ELi64ELi4ELb0ELb0EN7cutlass6half_tE19Flash_kernel_traitsILi256ELi64ELi64ELi4ES3_EELb0ELb0ELb1ELb0ELb0ELb0ELb1ELb0EEEvNS_16Flash_fwd_paramsE --------------------------
	.section	.text._ZN5flash24flash_fwd_splitkv_kernelI23Flash_fwd_kernel_traitsILi256ELi64ELi64ELi4ELb0ELb0EN7cutlass6half_tE19Flash_kernel_traitsILi256ELi64ELi64ELi4ES3_EELb0ELb0ELb1ELb0ELb0ELb0ELb1ELb0EEEvNS_16Flash_fwd_paramsE,"ax",@progbits
	.align	128
        .global         _ZN5flash24flash_fwd_splitkv_kernelI23Flash_fwd_kernel_traitsILi256ELi64ELi64ELi4ELb0ELb0EN7cutlass6half_tE19Flash_kernel_traitsILi256ELi64ELi64ELi4ES3_EELb0ELb0ELb1ELb0ELb0ELb0ELb1ELb0EEEvNS_16Flash_fwd_paramsE
        .type           _ZN5flash24flash_fwd_splitkv_kernelI23Flash_fwd_kernel_traitsILi256ELi64ELi64ELi4ELb0ELb0EN7cutlass6half_tE19Flash_kernel_traitsILi256ELi64ELi64ELi4ES3_EELb0ELb0ELb1ELb0ELb0ELb0ELb1ELb0EEEvNS_16Flash_fwd_paramsE,@function
        .size           _ZN5flash24flash_fwd_splitkv_kernelI23Flash_fwd_kernel_traitsILi256ELi64ELi64ELi4ELb0ELb0EN7cutlass6half_tE19Flash_kernel_traitsILi256ELi64ELi64ELi4ES3_EELb0ELb0ELb1ELb0ELb0ELb0ELb1ELb0EEEvNS_16Flash_fwd_paramsE,(.L_x_7502 - _ZN5flash24flash_fwd_splitkv_kernelI23Flash_fwd_kernel_traitsILi256ELi64ELi64ELi4ELb0ELb0EN7cutlass6half_tE19Flash_kernel_traitsILi256ELi64ELi64ELi4ES3_EELb0ELb0ELb1ELb0ELb0ELb0ELb1ELb0EEEvNS_16Flash_fwd_paramsE)
        .other          _ZN5flash24flash_fwd_splitkv_kernelI23Flash_fwd_kernel_traitsILi256ELi64ELi64ELi4ELb0ELb0EN7cutlass6half_tE19Flash_kernel_traitsILi256ELi64ELi64ELi4ES3_EELb0ELb0ELb1ELb0ELb0ELb0ELb1ELb0EEEvNS_16Flash_fwd_paramsE,@"STO_CUDA_ENTRY STV_DEFAULT"
_ZN5flash24flash_fwd_splitkv_kernelI23Flash_fwd_kernel_traitsILi256ELi64ELi64ELi4ELb0ELb0EN7cutlass6half_tE19Flash_kernel_traitsILi256ELi64ELi64ELi4ES3_EELb0ELb0ELb1ELb0ELb0ELb0ELb1ELb0EEEvNS_16Flash_fwd_paramsE:
.text._ZN5flash24flash_fwd_splitkv_kernelI23Flash_fwd_kernel_traitsILi256ELi64ELi64ELi4ELb0ELb0EN7cutlass6half_tE19Flash_kernel_traitsILi256ELi64ELi64ELi4ES3_EELb0ELb0ELb1ELb0ELb0ELb0ELb1ELb0EEEvNS_16Flash_fwd_paramsE:
[----:B------:R-:W-:Y:S01]  /*0000*/  LDC R1, c[0x0][0x37c] ;  /* 0x0000df00ff017b82 */ /* 0x000fe20000000800 */
[----:B------:R-:W1:Y:S07]  /*0010*/  LDCU UR8, c[0x0][0x3e0] ;  /* 0x00007c00ff0877ac */ /* 0x000e6e0008000800 */
[----:B------:R-:W2:Y:S01]  /*0020*/  S2UR UR22, SR_CTAID.Z ;  /* 0x00000000001679c3 */ /* 0x000ea20000002700 */
[----:B------:R-:W3:Y:S01]  /*0030*/  LDCU.64 UR12, c[0x0][0x470] ;  /* 0x00008e00ff0c77ac */ /* 0x000ee20008000a00 */
[----:B------:R-:W4:Y:S01]  /*0040*/  LDCU.64 UR10, c[0x0][0x460] ;  /* 0x00008c00ff0a77ac */ /* 0x000f220008000a00 */
[----:B------:R-:W4:Y:S01]  /*0050*/  LDCU.U8 UR9, c[0x0][0x532] ;  /* 0x0000a640ff0977ac */ /* 0x000f220008000000 */
        /* <DEDUP_REMOVED lines=26> */
[----:B------:R-:W-:-:S07]  /*0200*/  UISETP.GE.U32.AND UP1, UPT, UR6, UR8, UPT ;  /* 0x000000080600728c */ /* 0x000fce000bf26070 */
[----:B------:R-:W2:Y:S04]  /*0210*/  LDCU.64 UR6, c[0x0][0x478] ;  /* 0x00008f00ff0677ac */ /* 0x000ea80008000a00 */
[----:B------:R-:W-:Y:S02]  /*0220*/  @UP1 UIADD3 UR17, UPT, UPT, UR17, 0x1, URZ ;  /* 0x0000000111111890 */ /* 0x000fe4000fffe0ff */
[----:B------:R-:W-:-:S04]  /*0230*/  @!UP0 ULOP3.LUT UR17, URZ, UR8, URZ, 0x33, !UPT ;  /* 0x00000008ff118292 */ /* 0x000fc8000f8e33ff */
[----:B----4-:R-:W-:Y:S02]  /*0240*/  UIMAD.WIDE.U32 UR10, UR17, 0x4, UR10 ;  /* 0x00000004110a78a5 */ /* 0x010fe4000f8e000a */
[----:B------:R-:W-:Y:S02]  /*0250*/  UISETP.NE.AND UP5, UPT, UR9, URZ, UPT ;  /* 0x000000ff0900728c */ /* 0x000fe4000bfa5270 */
[----:B-1----:R-:W-:Y:S02]  /*0260*/  UISETP.EQ.U32.AND UP6, UPT, UR4, URZ, UPT ;  /* 0x000000ff0400728c */ /* 0x002fe4000bfc2070 */
[----:B------:R-:W-:Y:S01]  /*0270*/  IMAD.U32 R7, RZ, RZ, UR11 ;  /* 0x0000000bff077e24 */ /* 0x000fe2000f8e00ff */
[----:B--2---:R-:W-:Y:S01]  /*0280*/  UISETP.NE.U32.AND UP2, UPT, UR6, URZ, UPT ;  /* 0x000000ff0600728c */ /* 0x004fe2000bf45070 */
[----:B------:R-:W-:Y:S01]  /*0290*/  IMAD.U32 R6, RZ, RZ, UR10 ;  /* 0x0000000aff067e24 */ /* 0x000fe2000f8e00ff */
[----:B------:R-:W-:Y:S02]  /*02a0*/  USHF.L.U32 UR11, UR17, 0x2, URZ ;  /* 0x00000002110b7899 */ /* 0x000fe400080006ff */
[----:B------:R-:W-:-:S02]  /*02b0*/  UISETP.NE.AND.EX UP2, UPT, UR7, URZ, UPT, UP2 ;  /* 0x000000ff0700728c */ /* 0x000fc4000bf45320 */
[----:B------:R-:W-:Y:S01]  /*02c0*/  UISETP.EQ.OR.EX UP6, UPT, UR5, URZ, !UP5, UP6 ;  /* 0x000000ff0500728c */ /* 0x000fe2000efc2760 */
[----:B------:R-:W2:Y:S01]  /*02d0*/  @P4 LDG.E R5, desc[UR20][R6.64] ;  /* 0x0000001406054981 */ /* 0x000ea2000c1e1900 */
[----:B------:R-:W-:Y:S02]  /*02e0*/  USHF.R.U32.HI UR10, URZ, 0x1e, UR17 ;  /* 0x0000001eff0a7899 */ /* 0x000fe40008011611 */
[----:B------:R-:W-:Y:S01]  /*02f0*/  @UP3 UIADD3 UR12, UP0, UPT, UR11, UR12, URZ ;  /* 0x0000000c0b0c3290 */ /* 0x000fe2000ff1e0ff */
[----:B------:R1:W3:Y:S01]  /*0300*/  @P2 LDG.E R2, desc[UR20][R6.64+0x4] ;  /* 0x0000041406022981 */ /* 0x0002e2000c1e1900 */
[----:B------:R-:W-:Y:S01]  /*0310*/  UIADD3 UR9, UP1, UPT, UR11, UR4, URZ ;  /* 0x000000040b097290 */ /* 0x000fe2000ff3e0ff */
[----:B------:R-:W-:Y:S01]  /*0320*/  PLOP3.LUT P3, PT, PT, PT, UP6, 0x80, 0x8 ;  /* 0x000000000008781c */ /* 0x000fe20003f6f068 */
[----:B------:R-:W-:Y:S01]  /*0330*/  @UP3 UIADD3.X UR13, UPT, UPT, UR10, UR13, URZ, UP0, !UPT ;  /* 0x0000000d0a0d3290 */ /* 0x000fe200087fe4ff */
[----:B------:R-:W-:Y:S01]  /*0340*/  PLOP3.LUT P1, PT, PT, PT, UP3, 0x80, 0x8 ;  /* 0x000000000008781c */ /* 0x000fe20003f2f038 */
[----:B------:R-:W-:Y:S01]  /*0350*/  @UP2 UIADD3 UR14, UP0, UPT, UR11, UR6, URZ ;  /* 0x000000060b0e2290 */ /* 0x000fe2000ff1e0ff */
[----:B------:R-:W-:Y:S01]  /*0360*/  PLOP3.LUT P0, PT, PT, PT, UP2, 0x80, 0x8 ;  /* 0x000000000008781c */ /* 0x000fe20003f0f028 */
[----:B------:R-:W-:-:S02]  /*0370*/  UIADD3.X UR6, UPT, UPT, UR10, UR5, URZ, UP1, !UPT ;  /* 0x000000050a067290 */ /* 0x000fc40008ffe4ff */
[----:B------:R-:W-:Y:S01]  /*0380*/  @UP2 UIADD3.X UR15, UPT, UPT, UR10, UR7, URZ, UP0, !UPT ;  /* 0x000000070a0f2290 */ /* 0x000fe200087fe4ff */
[----:B------:R-:W-:Y:S02]  /*0390*/  IMAD.U32 R10, RZ, RZ, UR12 ;  /* 0x0000000cff0a7e24 */ /* 0x000fe4000f8e00ff */
[----:B------:R-:W-:Y:S02]  /*03a0*/  IMAD.U32 R11, RZ, RZ, UR13 ;  /* 0x0000000dff0b7e24 */ /* 0x000fe4000f8e00ff */
[----:B-1----:R-:W-:-:S03]  /*03b0*/  IMAD.U32 R6, RZ, RZ, UR9 ;  /* 0x00000009ff067e24 */ /* 0x002fc6000f8e00ff */
[----:B------:R1:W5:Y:S01]  /*03c0*/  @P1 LDG.E R3, desc[UR20][R10.64] ;  /* 0x000000140a031981 */ /* 0x000362000c1e1900 */
        /* <DEDUP_REMOVED lines=26> */
.L_x_4348:
[----:B------:R-:W-:Y:S05]  /*0570*/  @!P2 EXIT ;  /* 0x000000000000a94d */ /* 0x000fea0003800000 */
[----:B------:R-:W1:Y:S01]  /*0580*/  LDCU UR12, c[0x0][0x374] ;  /* 0x00006e80ff0c77ac */ /* 0x000e620008000800 */
[----:B------:R-:W2:Y:S01]  /*0590*/  LDC R2, c[0x0][0x374] ;  /* 0x0000dd00ff027b82 */ /* 0x000ea20000000800 */
[----:B------:R-:W3:Y:S01]  /*05a0*/  S2R R218, SR_TID.X ;  /* 0x0000000000da7919 */ /* 0x000ee20000002100 */
[----:B------:R-:W4:Y:S01]  /*05b0*/  LDCU UR5, c[0x0][0x438] ;  /* 0x00008700ff0577ac */ /* 0x000f220008000800 */
[----:B------:R-:W-:Y:S01]  /*05c0*/  UMOV UR26, URZ ;  /* 0x000000ff001a7c82 */ /* 0x000fe20008000000 */
        /* <DEDUP_REMOVED lines=24> */
[----:B------:R-:W-:Y:S01]  /*0750*/  @P0 R2UR UR27, R0 ;  /* 0x00000000001b02ca */ /* 0x000fe200000e0000 */
[----:B------:R-:W1:Y:S01]  /*0760*/  @!UP2 LDCU UR26, c[0x0][0x43c] ;  /* 0x00008780ff1aa7ac */ /* 0x000e620008000800 */
[----:B------:R-:W2:Y:S01]  /*0770*/  @!UP2 LDCU.64 UR4, c[0x0][0x488] ;  /* 0x00009100ff04a7ac */ /* 0x000ea20008000a00 */
[----:B------:R-:W-:-:S07]  /*0780*/  UIMAD.WIDE.U32 UR28, UR29, UR25, URZ ;  /* 0x000000191d1c72a5 */ /* 0x000fce000f8e00ff */
[----:B------:R-:W-:Y:S02]  /*0790*/  UMOV UR13, UR29 ;  /* 0x0000001d000d7c82 */ /* 0x000fe40008000000 */
[----:B------:R-:W-:Y:S02]  /*07a0*/  UIMAD UR25, UR13, UR19, UR25 ;  /* 0x000000130d1972a4 */ /* 0x000fe4000f8e0219 */
[----:B------:R-:W-:Y:S02]  /*07b0*/  @UP2 UIADD3 UR19, UPT, UPT, UR27, -UR6, URZ ;  /* 0x800000061b132290 */ /* 0x000fe4000fffe0ff */
[----:B------:R-:W-:Y:S02]  /*07c0*/  UISETP.GT.U32.AND UP1, UPT, UR9, UR25, UPT ;  /* 0x000000190900728c */ /* 0x000fe4000bf24070 */
[----:B--2---:R-:W-:Y:S01]  /*07d0*/  @!UP2 UISETP.NE.U32.AND UP0, UPT, UR4, URZ, UPT ;  /* 0x000000ff0400a28c */ /* 0x004fe2000bf05070 */
[----:B------:R-:W2:Y:S03]  /*07e0*/  S2UR UR4, SR_CTAID.Y ;  /* 0x00000000000479c3 */ /* 0x000ea60000002600 */
[----:B------:R-:W-:-:S04]  /*07f0*/  @!UP2 UISETP.NE.AND.EX UP0, UPT, UR5, URZ, UPT, UP0 ;  /* 0x000000ff0500a28c */ /* 0x000fc8000bf05300 */
[----:B-1----:R-:W-:Y:S02]  /*0800*/  @!UP2 USEL UR26, UR26, URZ, UP0 ;  /* 0x000000ff1a1aa287 */ /* 0x002fe40008000000 */
        /* <DEDUP_REMOVED lines=13> */
[----:B--2---:R-:W-:Y:S01]  /*08e0*/  UIMAD UR14, UR13, UR4, URZ ;  /* 0x000000040d0e72a4 */ /* 0x004fe2000f8e02ff */
[----:B------:R-:W-:Y:S01]  /*08f0*/  IMAD.U32 R3, RZ, RZ, UR5 ;  /* 0x00000005ff037e24 */ /* 0x000fe2000f8e00ff */
[----:B------:R-:W-:Y:S01]  /*0900*/  UIADD3 UR5, UPT, UPT, -UR17, URZ, URZ ;  /* 0x000000ff11057290 */ /* 0x000fe2000fffe1ff */
[----:B------:R-:W-:-:S03]  /*0910*/  IMAD.U32 R0, RZ, RZ, UR13 ;  /* 0x0000000dff007e24 */ /* 0x000fc6000f8e00ff */
[----:B------:R-:W-:Y:S02]  /*0920*/  UIMAD UR22, UR8, UR5, UR22 ;  /* 0x00000005081672a4 */ /* 0x000fe4000f8e0216 */
[----:B------:R-:W-:-:S04]  /*0930*/  VIADDMNMX R0, R0, UR14, R3, PT ;  /* 0x0000000e00007c46 */ /* 0x000fc8000b800103 */
[----:B------:R-:W-:-:S13]  /*0940*/  R2UR UR18, R0 ;  /* 0x00000000001272ca */ /* 0x000fda00000e0000 */
[----:B------:R-:W-:-:S09]  /*0950*/  UISETP.GE.AND UP0, UPT, UR14, UR18, UPT ;  /* 0x000000120e00728c */ /* 0x000fd2000bf06270 */
[----:B---3--:R-:W-:Y:S05]  /*0960*/  BRA.U !UP0, `(.L_x_4349) ;  /* 0x0000000d08fc7547 */ /* 0x008fea000b800000 */
        /* <DEDUP_REMOVED lines=41> */
.L_x_4351:
[----:B------:R-:W-:Y:S05]  /*0c00*/  BSYNC.RECONVERGENT B0 ;  /* 0x0000000000007941 */ /* 0x000fea0003800200 */
.L_x_4350:
        /* <DEDUP_REMOVED lines=31> */
.L_x_4353:
[----:B------:R-:W-:Y:S05]  /*0e00*/  BSYNC.RECONVERGENT B0 ;  /* 0x0000000000007941 */ /* 0x000fea0003800200 */
.L_x_4352:
        /* <DEDUP_REMOVED lines=24> */
.L_x_4355:
[----:B------:R-:W-:Y:S05]  /*0f90*/  BSYNC.RECONVERGENT B0 ;  /* 0x0000000000007941 */ /* 0x000fea0003800200 */
.L_x_4354:
        /* <DEDUP_REMOVED lines=24> */
.L_x_4357:
[----:B------:R-:W-:Y:S05]  /*1120*/  BSYNC.RECONVERGENT B0 ;  /* 0x0000000000007941 */ /* 0x000fea0003800200 */
.L_x_4356:
        /* <DEDUP_REMOVED lines=24> */
.L_x_4359:
[----:B------:R-:W-:Y:S05]  /*12b0*/  BSYNC.RECONVERGENT B0 ;  /* 0x0000000000007941 */ /* 0x000fea0003800200 */
.L_x_4358:
        /* <DEDUP_REMOVED lines=24> */
.L_x_4361:
[----:B------:R-:W-:Y:S05]  /*1440*/  BSYNC.RECONVERGENT B0 ;  /* 0x0000000000007941 */ /* 0x000fea0003800200 */
.L_x_4360:
        /* <DEDUP_REMOVED lines=23> */
.L_x_4363:
[----:B------:R-:W-:Y:S05]  /*15c0*/  BSYNC.RECONVERGENT B0 ;  /* 0x0000000000007941 */ /* 0x000fea0003800200 */
.L_x_4362:
        /* <DEDUP_REMOVED lines=23> */
.L_x_4365:
[----:B------:R-:W-:Y:S05]  /*1740*/  BSYNC.RECONVERGENT B0 ;  /* 0x0000000000007941 */ /* 0x000fea0003800200 */
.L_x_4364:
        /* <DEDUP_REMOVED lines=33> */
.L_x_4349:
        /* <DEDUP_REMOVED lines=13> */
.L_x_4366:
        /* <DEDUP_REMOVED lines=103> */
.L_x_4367:
        /* <DEDUP_REMOVED lines=15> */
.L_x_4369:
[----:B-1----:R-:W1:Y:S01]  /*2190*/  LDC.64 R2, c[0x0][0x3b8] ;  /* 0x0000ee00ff027b82 */ /* 0x002e620000000a00 */
[----:B------:R-:W-:-:S06]  /*21a0*/  UIADD3 UR4, UPT, UPT, UR6, UR7, URZ ;  /* 0x0000000706047290 */ /* 0x000fcc000fffe0ff */
[----:B-1----:R-:W-:Y:S02]  /*21b0*/  IMAD R13, R3, UR4, RZ ;  /* 0x00000004030d7c24 */ /* 0x002fe4000f8e02ff */
[----:B------:R-:W-:-:S05]  /*21c0*/  IMAD.WIDE.U32 R4, R2, UR4, RZ ;  /* 0x0000000402047c25 */ /* 0x000fca000f8e00ff */
[----:B------:R-:W-:Y:S02]  /*21d0*/  IADD3 R13, PT, PT, R5, R13, RZ ;  /* 0x0000000d050d7210 */ /* 0x000fe40007ffe0ff */
[----:B------:R-:W-:Y:S02]  /*21e0*/  MOV R12, R4 ;  /* 0x00000004000c7202 */ /* 0x000fe40000000f00 */
.L_x_4370:
        /* <DEDUP_REMOVED lines=14> */
.L_x_4371:
[----:B------:R-:W1:Y:S01]  /*22d0*/  LDC.64 R4, c[0x0][0x3c0] ;  /* 0x0000f000ff047b82 */ /* 0x000e620000000a00 */
[----:B------:R-:W-:-:S06]  /*22e0*/  UIADD3 UR6, UPT, UPT, UR6, UR7, URZ ;  /* 0x0000000706067290 */ /* 0x000fcc000fffe0ff */
[----:B-1----:R-:W-:Y:S02]  /*22f0*/  IMAD R15, R5, UR6, RZ ;  /* 0x00000006050f7c24 */ /* 0x002fe4000f8e02ff */
[----:B-----5:R-:W-:-:S05]  /*2300*/  IMAD.WIDE.U32 R6, R4, UR6, RZ ;  /* 0x0000000604067c25 */ /* 0x020fca000f8e00ff */
[----:B------:R-:W-:Y:S02]  /*2310*/  IADD3 R15, PT, PT, R7, R15, RZ ;  /* 0x0000000f070f7210 */ /* 0x000fe40007ffe0ff */
[----:B------:R-:W-:-:S07]  /*2320*/  MOV R14, R6 ;  /* 0x00000006000e7202 */ /* 0x000fce0000000f00 */
.L_x_4372:
        /* <DEDUP_REMOVED lines=49> */
.L_x_4368:
[----:B------:R-:W-:Y:S01]  /*2640*/  UISETP.NE.AND UP0, UPT, UR23, -0x1, UPT ;  /* 0xffffffff1700788c */ /* 0x000fe2000bf05270 */
[----:B------:R-:W-:Y:S01]  /*2650*/  IMAD.SHL.U32 R9, R218, 0x8, RZ ;  /* 0x00000008da097824 */ /* 0x000fe200078e00ff */
[----:B------:R-:W1:Y:S01]  /*2660*/  LDCU.64 UR10, c[0x0][0x388] ;  /* 0x00007100ff0a77ac */ /* 0x000e620008000a00 */
[----:B------:R-:W-:Y:S01]  /*2670*/  SHF.R.U32.HI R20, RZ, 0x3, R218 ;  /* 0x00000003ff147819 */ /* 0x000fe200000116da */
[----:B------:R-:W-:Y:S01]  /*2680*/  IMAD.U32 R17, RZ, RZ, UR15 ;  /* 0x0000000fff117e24 */ /* 0x000fe2000f8e00ff */
[----:B------:R-:W-:Y:S01]  /*2690*/  BSSY.RECONVERGENT B0, `(.L_x_4373) ;  /* 0x0000057000007945 */ /* 0x000fe20003800200 */
[----:B------:R-:W-:Y:S01]  /*26a0*/  LOP3.LUT R98, R9, 0x38, RZ, 0xc0, !PT ;  /* 0x0000003809627812 */ /* 0x000fe200078ec0ff */
[----:B------:R-:W2:Y:S01]  /*26b0*/  LDCU.64 UR6, c[0x0][0x390] ;  /* 0x00007200ff0677ac */ /* 0x000ea20008000a00 */
[----:B------:R-:W-:Y:S02]  /*26c0*/  VIADD R8, R20, 0x10 ;  /* 0x0000001014087836 */ /* 0x000fe40000000000 */
[C---:B------:R-:W-:Y:S01]  /*26d0*/  IADD3 R12, P0, PT, R98.reuse, R12, RZ ;  /* 0x0000000c620c7210 */ /* 0x040fe20007f1e0ff */
[----:B------:R-:W3:Y:S01]  /*26e0*/  @!UP0 LDCU.64 UR4, c[0x0][0x398] ;  /* 0x00007300ff0487ac */ /* 0x000ee20008000a00 */
[----:B------:R-:W-:Y:S01]  /*26f0*/  IMAD.MOV.U32 R21, RZ, RZ, RZ ;  /* 0x000000ffff157224 */ /* 0x000fe200078e00ff */
[C---:B------:R-:W-:Y:S01]  /*2700*/  LOP3.LUT R97, R98.reuse, 0x40, RZ, 0xfc, !PT ;  /* 0x0000004062617812 */ /* 0x040fe200078efcff */
[----:B------:R-:W4:Y:S01]  /*2710*/  @UP0 LDCU.64 UR12, c[0x0][0x3b0] ;  /* 0x00007600ff0c07ac */ /* 0x000f220008000a00 */
[----:B------:R-:W-:Y:S01]  /*2720*/  IMAD.X R13, RZ, RZ, R6, P0 ;  /* 0x000000ffff0d7224 */ /* 0x000fe200000e0606 */
[C---:B------:R-:W-:Y:S01]  /*2730*/  IADD3 R10, P0, PT, R98.reuse, R10, RZ ;  /* 0x0000000a620a7210 */ /* 0x040fe20007f1e0ff */
[----:B------:R-:W-:Y:S01]  /*2740*/  IMAD.WIDE.U32 R16, R17, 0x40, R20 ;  /* 0x0000004011107825 */ /* 0x000fe200078e0014 */
[----:B------:R-:W-:Y:S01]  /*2750*/  UIADD3 UR24, UPT, UPT, -UR24, UR16, URZ ;  /* 0x0000001018187290 */ /* 0x000fe2000fffe1ff */
[----:B------:R-:W-:-:S02]  /*2760*/  LOP3.LUT R96, R98, 0x80, RZ, 0xfc, !PT ;  /* 0x0000008062607812 */ /* 0x000fc400078efcff */
[----:B------:R-:W-:Y:S01]  /*2770*/  IMAD.WIDE.U32 R6, R20, R2, R12 ;  /* 0x0000000214067225 */ /* 0x000fe200078e000c */
[----:B------:R-:W-:Y:S02]  /*2780*/  LOP3.LUT R95, R98, 0xc0, RZ, 0xfc, !PT ;  /* 0x000000c0625f7812 */ /* 0x000fe400078efcff */
[C---:B------:R-:W-:Y:S01]  /*2790*/  ISETP.GE.AND P2, PT, R20.reuse, UR24, PT ;  /* 0x0000001814007c0c */ /* 0x040fe2000bf46270 */
[----:B------:R-:W-:Y:S01]  /*27a0*/  IMAD R225, R20, R3, R7 ;  /* 0x0000000314e17224 */ /* 0x000fe200078e0207 */
[C---:B-1----:R-:W-:Y:S01]  /*27b0*/  LEA R226, P1, R6.reuse, UR10, 0x1 ;  /* 0x0000000a06e27c11 */ /* 0x042fe2000f8208ff */
[----:B------:R-:W-:Y:S01]  /*27c0*/  IMAD.X R11, RZ, RZ, R0, P0 ;  /* 0x000000ffff0b7224 */ /* 0x000fe200000e0600 */
[----:B---3--:R-:W-:Y:S02]  /*27d0*/  @!UP0 UIMAD.WIDE.U32 UR26, UR17, UR4, URZ ;  /* 0x00000004111a82a5 */ /* 0x008fe4000f8e00ff */
[----:B------:R-:W-:Y:S01]  /*27e0*/  LEA.HI.X R225, R6, UR11, R225, 0x1, P1 ;  /* 0x0000000b06e17c11 */ /* 0x000fe200088f0ce1 */
[C---:B------:R-:W-:Y:S01]  /*27f0*/  IMAD.WIDE.U32 R10, R20.reuse, R4, R10 ;  /* 0x00000004140a7225 */ /* 0x040fe200078e000a */
[----:B----4-:R-:W-:Y:S01]  /*2800*/  @UP0 UIMAD.WIDE.U32 UR28, UR23, UR12, URZ ;  /* 0x0000000c171c02a5 */ /* 0x010fe2000f8e00ff */
[----:B------:R-:W1:Y:S01]  /*2810*/  S2UR UR12, SR_CgaCtaId ;  /* 0x00000000000c79c3 */ /* 0x000e620000008800 */
[----:B------:R-:W-:Y:S01]  /*2820*/  @!UP0 UIMAD UR25, UR17, UR5, UR27 ;  /* 0x00000005111982a4 */ /* 0x000fe2000f8e021b */
[----:B------:R-:W-:Y:S01]  /*2830*/  IMAD R233, R20, R5, R11 ;  /* 0x0000000514e97224 */ /* 0x000fe200078e020b */
[----:B------:R-:W3:Y:S01]  /*2840*/  LDCU.64 UR4, c[0x0][0x3c8] ;  /* 0x00007900ff0477ac */ /* 0x000ee20008000a00 */
[----:B------:R-:W-:-:S02]  /*2850*/  LOP3.LUT R11, R9, 0x1f8, RZ, 0xc0, !PT ;  /* 0x000001f8090b7812 */ /* 0x000fc400078ec0ff */
[----:B--2---:R-:W-:Y:S01]  /*2860*/  LEA R232, P1, R10, UR6, 0x1 ;  /* 0x000000060ae87c11 */ /* 0x004fe2000f8208ff */
[----:B------:R-:W-:Y:S01]  /*2870*/  @UP0 UIMAD UR25, UR23, UR13, UR29 ;  /* 0x0000000d171902a4 */ /* 0x000fe2000f8e021d */
[----:B------:R-:W-:Y:S01]  /*2880*/  LOP3.LUT R0, R11, 0x38, R218, 0x78, !PT ;  /* 0x000000380b007812 */ /* 0x000fe200078e78da */
[----:B------:R-:W-:Y:S01]  /*2890*/  @UP0 UMOV UR26, UR28 ;  /* 0x0000001c001a0c82 */ /* 0x000fe20008000000 */
[----:B------:R-:W-:Y:S01]  /*28a0*/  USHF.R.S32.HI UR23, URZ, 0x1f, UR22 ;  /* 0x0000001fff177899 */ /* 0x000fe20008011416 */
[----:B------:R-:W-:Y:S01]  /*28b0*/  IADD3 R6, P0, PT, R98, UR26, RZ ;  /* 0x0000001a62067c10 */ /* 0x000fe2000ff1e0ff */
[----:B------:R-:W-:Y:S01]  /*28c0*/  UIADD3 UR13, UPT, UPT, UR18, -0x1, URZ ;  /* 0xffffffff120d7890 */ /* 0x000fe2000fffe0ff */
[----:B------:R-:W-:Y:S01]  /*28d0*/  LEA.HI.X R233, R10, UR7, R233, 0x1, P1 ;  /* 0x000000070ae97c11 */ /* 0x000fe200088f0ce9 */
[----:B------:R-:W-:Y:S01]  /*28e0*/  UMOV UR10, 0x400 ;  /* 0x00000400000a7882 */ /* 0x000fe20000000000 */
[----:B------:R-:W-:Y:S01]  /*28f0*/  LOP3.LUT R99, R0, 0x1e00, R9, 0xf8, !PT ;  /* 0x00001e0000637812 */ /* 0x000fe200078ef809 */
[----:B------:R-:W-:Y:S01]  /*2900*/  IMAD.X R7, RZ, RZ, UR25, P0 ;  /* 0x00000019ff077e24 */ /* 0x000fe200080e06ff */
[----:B------:R-:W-:Y:S01]  /*2910*/  ISETP.GE.AND P0, PT, R8, UR24, PT ;  /* 0x0000001808007c0c */ /* 0x000fe2000bf06270 */
[----:B---3--:R-:W-:Y:S01]  /*2920*/  UIMAD UR11, UR23, UR4, URZ ;  /* 0x00000004170b72a4 */ /* 0x008fe2000f8e02ff */
[----:B------:R-:W-:Y:S01]  /*2930*/  IMAD.U32 R12, RZ, RZ, UR4 ;  /* 0x00000004ff0c7e24 */ /* 0x000fe2000f8e00ff */
[----:B-1----:R-:W-:-:S02]  /*2940*/  ULEA UR6, UR12, UR10, 0x18 ;  /* 0x0000000a0c067291 */ /* 0x002fc4000f8ec0ff */
[----:B------:R-:W-:Y:S01]  /*2950*/  UIMAD UR5, UR22, UR5, UR11 ;  /* 0x00000005160572a4 */ /* 0x000fe2000f8e020b */
[----:B------:R-:W-:Y:S01]  /*2960*/  IMAD.WIDE.U32 R12, R12, UR22, R6 ;  /* 0x000000160c0c7c25 */ /* 0x000fe2000f8e0006 */
[----:B------:R-:W-:Y:S02]  /*2970*/  USHF.L.U32 UR12, UR13, 0x6, URZ ;  /* 0x000000060d0c7899 */ /* 0x000fe400080006ff */
[----:B------:R-:W-:Y:S01]  /*2980*/  LEA R99, R99, UR6, 0x1 ;  /* 0x0000000663637c11 */ /* 0x000fe2000f8e08ff */
[----:B------:R-:W-:Y:S01]  /*2990*/  VIADD R7, R20, 0x20 ;  /* 0x0000002014077836 */ /* 0x000fe20000000000 */
[----:B------:R-:W-:Y:S01]  /*29a0*/  UIADD3 UR7, UPT, UPT, -UR12, UR19, URZ ;  /* 0x000000130c077290 */ /* 0x000fe2000fffe1ff */
[----:B------:R-:W-:-:S03]  /*29b0*/  VIADD R15, R13, UR5 ;  /* 0x000000050d0f7c36 */ /* 0x000fc60008000000 */
        /* <DEDUP_REMOVED lines=36> */
.L_x_4374:
[----:B------:R-:W-:Y:S05]  /*2c00*/  BSYNC.RECONVERGENT B0 ;  /* 0x0000000000007941 */ /* 0x000fea0003800200 */
.L_x_4373:
[----:B------:R-:W-:Y:S01]  /*2c10*/  BSSY.RECONVERGENT B0, `(.L_x_4375) ;  /* 0x0000029000007945 */ /* 0x000fe20003800200 */
[C---:B------:R-:W-:Y:S02]  /*2c20*/  ISETP.GE.AND P6, PT, R20.reuse, UR7, PT ;  /* 0x0000000714007c0c */ /* 0x040fe4000bfc6270 */
[----:B------:R-:W-:Y:S01]  /*2c30*/  IADD3 R6, PT, PT, R20, 0x30, RZ ;  /* 0x0000003014067810 */ /* 0x000fe20007ffe0ff */
[----:B------:R-:W-:Y:S05]  /*2c40*/  @P0 BRA `(.L_x_4376) ;  /* 0x0000000000940947 */ /* 0x000fea0003800000 */
        /* <DEDUP_REMOVED lines=37> */
.L_x_4376:
[----:B------:R-:W-:Y:S05]  /*2ea0*/  BSYNC.RECONVERGENT B0 ;  /* 0x0000000000007941 */ /* 0x000fea0003800200 */
.L_x_4375:
[----:B------:R-:W-:Y:S01]  /*2eb0*/  BSSY.RECONVERGENT B0, `(.L_x_4377) ;  /* 0x0000028000007945 */ /* 0x000fe20003800200 */
[----:B------:R-:W-:-:S03]  /*2ec0*/  ISETP.GE.AND P0, PT, R6, UR24, PT ;  /* 0x0000001806007c0c */ /* 0x000fc6000bf06270 */
[----:B------:R-:W-:Y:S10]  /*2ed0*/  @P1 BRA `(.L_x_4378) ;  /* 0x0000000000941947 */ /* 0x000ff40003800000 */
[----:B------:R-:W3:Y:S01]  /*2ee0*/  LDCU.64 UR10, c[0x0][0x3b0] ;  /* 0x00007600ff0a77ac */ /* 0x000ee20008000a00 */
[----:B-12---:R-:W-:Y:S01]  /*2ef0*/  IADD3 R11, P1, PT, R16, 0x20, RZ ;  /* 0x00000020100b7810 */ /* 0x006fe20007f3e0ff */
        /* <DEDUP_REMOVED lines=35> */
.L_x_4378:
[----:B------:R-:W-:Y:S05]  /*3130*/  BSYNC.RECONVERGENT B0 ;  /* 0x0000000000007941 */ /* 0x000fea0003800200 */
.L_x_4377:
[----:B------:R-:W-:Y:S01]  /*3140*/  BSSY.RECONVERGENT B0, `(.L_x_4379) ;  /* 0x000002a000007945 */ /* 0x000fe20003800200 */
[----:B------:R-:W-:Y:S01]  /*3150*/  ISETP.GE.AND P5, PT, R8, UR7, PT ;  /* 0x0000000708007c0c */ /* 0x000fe2000bfa6270 */
[C---:B------:R-:W-:Y:S01]  /*3160*/  IMAD.SHL.U32 R87, R2.reuse, 0x10, RZ ;  /* 0x0000001002577824 */ /* 0x040fe200078e00ff */
[----:B------:R-:W-:Y:S02]  /*3170*/  ISETP.GE.AND P4, PT, R7, UR7, PT ;  /* 0x0000000707007c0c */ /* 0x000fe4000bf86270 */
[----:B------:R-:W-:Y:S01]  /*3180*/  SHF.L.U64.HI R0, R2, 0x4, R3 ;  /* 0x0000000402007819 */ /* 0x000fe20000010203 */
[----:B------:R-:W-:Y:S05]  /*3190*/  @P0 BRA `(.L_x_4380) ;  /* 0x0000000000900947 */ /* 0x000fea0003800000 */
[----:B------:R-:W4:Y:S01]  /*31a0*/  LDCU.64 UR10, c[0x0][0x3b0] ;  /* 0x00007600ff0a77ac */ /* 0x000f220008000a00 */
[----:B-123--:R-:W-:Y:S01]  /*31b0*/  IADD3 R11, P0, PT, R16, 0x30, RZ ;  /* 0x00000030100b7810 */ /* 0x00efe20007f1e0ff */
[----:B------:R-:W-:Y:S01]  /*31c0*/  IMAD.MOV.U32 R13, RZ, RZ, R15 ;  /* 0x000000ffff0d7224 */ /* 0x000fe200078e000f */
[----:B------:R-:W1:Y:S03]  /*31d0*/  LDCU UR24, c[0x0][0x440] ;  /* 0x00008800ff1877ac */ /* 0x000e660008000800 */
[----:B------:R-:W-:Y:S01]  /*31e0*/  IMAD.X R10, RZ, RZ, R17, P0 ;  /* 0x000000ffff0a7224 */ /* 0x000fe200000e0611 */
[----:B------:R-:W2:Y:S03]  /*31f0*/  LDCU.64 UR4, c[0x0][0x380] ;  /* 0x00007000ff0477ac */ /* 0x000ea60008000a00 */
[----:B----4-:R-:W-:-:S02]  /*3200*/  IMAD R10, R10, UR10, RZ ;  /* 0x0000000a0a0a7c24 */ /* 0x010fc4000f8e02ff */
[----:B------:R-:W-:Y:S01]  /*3210*/  IMAD.WIDE.U32 R12, R11, UR10, R12 ;  /* 0x0000000a0b0c7c25 */ /* 0x000fe2000f8e000c */
[----:B-1----:R-:W-:-:S03]  /*3220*/  ISETP.GE.AND P3, PT, R98, UR24, PT ;  /* 0x0000001862007c0c */ /* 0x002fc6000bf66270 */
        /* <DEDUP_REMOVED lines=27> */
.L_x_4380:
[----:B------:R-:W-:Y:S05]  /*33e0*/  BSYNC.RECONVERGENT B0 ;  /* 0x0000000000007941 */ /* 0x000fea0003800200 */
.L_x_4379:
        /* <DEDUP_REMOVED lines=8> */
[----:B-1234-:R-:W-:Y:S01]  /*3470*/  @!P2 IMAD.MOV.U32 R10, RZ, RZ, R226 ;  /* 0x000000ffff0aa224 */ /* 0x01efe200078e00e2 */
        /* <DEDUP_REMOVED lines=23> */
.L_x_4382:
[----:B------:R-:W-:Y:S05]  /*35f0*/  BSYNC.RECONVERGENT B0 ;  /* 0x0000000000007941 */ /* 0x000fea0003800200 */
.L_x_4381:
[----:B------:R-:W-:Y:S04]  /*3600*/  BSSY.RECONVERGENT B0, `(.L_x_4383) ;  /* 0x000001d000007945 */ /* 0x000fe80003800200 */
[----:B------:R-:W-:Y:S05]  /*3610*/  @P5 BRA `(.L_x_4384) ;  /* 0x00000000006c5947 */ /* 0x000fea0003800000 */
[----:B------:R-:W5:Y:S01]  /*3620*/  LDCU UR4, c[0x0][0x440] ;  /* 0x00008800ff0477ac */ /* 0x000f620008000800 */
[----:B-1234-:R-:W-:-:S04]  /*3630*/  LEA R10, P5, R87, R226, 0x1 ;  /* 0x000000e2570a7211 */ /* 0x01efc800078a08ff */
        /* <DEDUP_REMOVED lines=25> */
.L_x_4384:
[----:B------:R-:W-:Y:S05]  /*37d0*/  BSYNC.RECONVERGENT B0 ;  /* 0x0000000000007941 */ /* 0x000fea0003800200 */
.L_x_4383:
[----:B------:R-:W-:Y:S01]  /*37e0*/  BSSY.RECONVERGENT B0, `(.L_x_4385) ;  /* 0x000001e000007945 */ /* 0x000fe20003800200 */
[----:B------:R-:W-:-:S03]  /*37f0*/  ISETP.GE.AND P0, PT, R6, UR7, PT ;  /* 0x0000000706007c0c */ /* 0x000fc6000bf06270 */
[----:B------:R-:W-:Y:S10]  /*3800*/  @P4 BRA `(.L_x_4386) ;  /* 0x00000000006c4947 */ /* 0x000ff40003800000 */
        /* <DEDUP_REMOVED lines=27> */
.L_x_4386:
[----:B------:R-:W-:Y:S05]  /*39c0*/  BSYNC.RECONVERGENT B0 ;  /* 0x0000000000007941 */ /* 0x000fea0003800200 */
.L_x_4385:
[----:B------:R-:W-:Y:S04]  /*39d0*/  BSSY.RECONVERGENT B0, `(.L_x_4387) ;  /* 0x000001f000007945 */ /* 0x000fe80003800200 */
[----:B------:R-:W-:Y:S05]  /*39e0*/  @P0 BRA `(.L_x_4388) ;  /* 0x0000000000740947 */ /* 0x000fea0003800000 */
[----:B------:R-:W5:Y:S01]  /*39f0*/  LDCU UR4, c[0x0][0x440] ;  /* 0x00008800ff0477ac */ /* 0x000f620008000800 */
[----:B--2---:R-:W-:Y:S02]  /*3a00*/  IMAD.MOV.U32 R224, RZ, RZ, R226 ;  /* 0x000000ffffe07224 */ /* 0x004fe400078e00e2 */
[----:B-1-34-:R-:W-:Y:S02]  /*3a10*/  IMAD R10, R3, 0x60, RZ ;  /* 0x00000060030a7824 */ /* 0x01afe400078e02ff */
[----:B------:R-:W-:-:S04]  /*3a20*/  IMAD.WIDE.U32 R12, R2, 0x60, R224 ;  /* 0x00000060020c7825 */ /* 0x000fc800078e00e0 */
        /* <DEDUP_REMOVED lines=25> */
.L_x_4388:
[----:B------:R-:W-:Y:S05]  /*3bc0*/  BSYNC.RECONVERGENT B0 ;  /* 0x0000000000007941 */ /* 0x000fea0003800200 */
.L_x_4387:
[----:B------:R-:W5:Y:S01]  /*3bd0*/  LDCU.64 UR10, c[0x0][0x540] ;  /* 0x0000a800ff0a77ac */ /* 0x000f620008000a00 */
[----:B------:R-:W0:Y:S01]  /*3be0*/  LDGDEPBAR ;  /* 0x00000000000079af */ /* 0x000e220000000000 */
[----:B------:R-:W2:Y:S01]  /*3bf0*/  LDCU.64 UR4, c[0x0][0x538] ;  /* 0x0000a700ff0477ac */ /* 0x000ea20008000a00 */
[----:B-----5:R-:W-:-:S04]  /*3c00*/  UIMAD.WIDE.U32 UR22, UR17, UR10, UR22 ;  /* 0x0000000a111672a5 */ /* 0x020fc8000f8e0016 */
[----:B------:R-:W-:Y:S02]  /*3c10*/  UIMAD UR11, UR17, UR11, UR23 ;  /* 0x0000000b110b72a4 */ /* 0x000fe4000f8e0217 */
[----:B--2---:R-:W-:Y:S01]  /*3c20*/  ULEA UR4, UP0, UR22, UR4, 0x2 ;  /* 0x0000000416047291 */ /* 0x004fe2000f8010ff */
[----:B------:R-:W-:Y:S01]  /*3c30*/  IMAD.SHL.U32 R86, R218, 0x40, RZ ;  /* 0x00000040da567824 */ /* 0x000fe200078e00ff */
[----:B------:R-:W-:Y:S01]  /*3c40*/  SHF.R.U32.HI R220, RZ, 0x1, R218 ;  /* 0x00000001ffdc7819 */ /* 0x000fe200000116da */
[----:B------:R-:W-:-:S04]  /*3c50*/  DEPBAR.LE SB0, 0x0 ;  /* 0x000080000000791a */ /* 0x000fc80000000000 */
[----:B------:R-:W-:Y:S01]  /*3c60*/  ULEA.HI.X UR5, UR22, UR5, UR11, 0x2, UP0 ;  /* 0x0000000516057291 */ /* 0x000fe200080f140b */
[----:B-1----:R-:W-:-:S03]  /*3c70*/  IMAD.U32 R12, RZ, RZ, UR4 ;  /* 0x00000004ff0c7e24 */ /* 0x002fc6000f8e00ff */
[----:B------:R-:W1:Y:S02]  /*3c80*/  LDCU UR4, c[0x0][0x458] ;  /* 0x00008b00ff0477ac */ /* 0x000e640008000800 */
[----:B------:R-:W-:-:S05]  /*3c90*/  IMAD.U32 R13, RZ, RZ, UR5 ;  /* 0x00000005ff0d7e24 */ /* 0x000fca000f8e00ff */
[----:B---34-:R-:W2:Y:S01]  /*3ca0*/  LDG.E R10, desc[UR20][R12.64] ;  /* 0x000000140c0a7981 */ /* 0x018ea2000c1e1900 */
[----:B------:R-:W-:Y:S01]  /*3cb0*/  BSSY.RECONVERGENT B0, `(.L_x_4389) ;  /* 0x0000028000007945 */ /* 0x000fe20003800200 */
[----:B-1----:R-:W2:Y:S01]  /*3cc0*/  MUFU.RCP R11, UR4 ;  /* 0x00000004000b7d08 */ /* 0x002ea20008001000 */
[----:B------:R-:W-:Y:S01]  /*3cd0*/  BAR.SYNC.DEFER_BLOCKING 0x0 ;  /* 0x0000000000007b1d */ /* 0x000fe20000010000 */
[----:B--2---:R-:W-:Y:S01]  /*3ce0*/  FMUL.FTZ R11, R10, R11 ;  /* 0x0000000b0a0b7220 */ /* 0x004fe20000410000 */
[----:B------:R-:W-:-:S04]  /*3cf0*/  LOP3.LUT R10, R86, 0x1c0, RZ, 0xc0, !PT ;  /* 0x000001c0560a7812 */ /* 0x000fc800078ec0ff */
[----:B------:R-:W-:Y:S02]  /*3d00*/  LOP3.LUT R9, R10, 0x38, R9, 0xf8, !PT ;  /* 0x000000380a097812 */ /* 0x000fe400078ef809 */
[----:B------:R-:W-:Y:S02]  /*3d10*/  LOP3.LUT R10, R220, 0x8, RZ, 0xc0, !PT ;  /* 0x00000008dc0a7812 */ /* 0x000fe400078ec0ff */
[----:B------:R-:W-:Y:S02]  /*3d20*/  R2UR UR5, R11 ;  /* 0x000000000b0572ca */ /* 0x000fe400000e0000 */
[----:B------:R-:W-:Y:S01]  /*3d30*/  LOP3.LUT R85, R9, R10, RZ, 0x3c, !PT ;  /* 0x0000000a09557212 */ /* 0x000fe200078e3cff */
        /* <DEDUP_REMOVED lines=27> */
.L_x_4390:
[----:B------:R2:W-:Y:S04]  /*3ef0*/  STS.128 [R99+0x10000], RZ ;  /* 0x010000ff63007388 */ /* 0x0005e80000000c00 */
[----:B------:R2:W-:Y:S04]  /*3f00*/  STS.128 [R99+0x12000], RZ ;  /* 0x012000ff63007388 */ /* 0x0005e80000000c00 */
[----:B------:R2:W-:Y:S04]  /*3f10*/  STS.128 [R99+0x14000], RZ ;  /* 0x014000ff63007388 */ /* 0x0005e80000000c00 */
[----:B------:R2:W-:Y:S02]  /*3f20*/  STS.128 [R99+0x16000], RZ ;  /* 0x016000ff63007388 */ /* 0x0005e40000000c00 */
.L_x_4391:
[----:B------:R-:W-:Y:S05]  /*3f30*/  BSYNC.RECONVERGENT B0 ;  /* 0x0000000000007941 */ /* 0x000fea0003800200 */
.L_x_4389:
        /* <DEDUP_REMOVED lines=18> */
[----:B------:R-:W4:Y:S01]  /*4060*/  LDCU UR4, c[0x0][0x440] ;  /* 0x00008800ff0477ac */ /* 0x000f220008000800 */
[C---:B------:R-:W-:Y:S01]  /*4070*/  IMAD.SHL.U32 R9, R4.reuse, 0x10, RZ ;  /* 0x0000001004097824 */ /* 0x040fe200078e00ff */
[----:B------:R-:W-:-:S04]  /*4080*/  SHF.L.U64.HI R7, R4, 0x4, R5 ;  /* 0x0000000404077819 */ /* 0x000fc80000010205 */
        /* <DEDUP_REMOVED lines=26> */
.L_x_4393:
[----:B------:R-:W-:Y:S05]  /*4230*/  BSYNC.RECONVERGENT B0 ;  /* 0x0000000000007941 */ /* 0x000fea0003800200 */
.L_x_4392:
        /* <DEDUP_REMOVED lines=35> */
.L_x_4395:
[----:B------:R-:W-:Y:S05]  /*4470*/  BSYNC.RECONVERGENT B0 ;  /* 0x0000000000007941 */ /* 0x000fea0003800200 */
.L_x_4394:
        /* <DEDUP_REMOVED lines=34> */
.L_x_4397:
[----:B------:R-:W-:Y:S05]  /*46a0*/  BSYNC.RECONVERGENT B0 ;  /* 0x0000000000007941 */ /* 0x000fea0003800200 */
.L_x_4396:
[----:B------:R-:W-:Y:S01]  /*46b0*/  LDSM.16.M88.4 R36, [R100] ;  /* 0x000000006424783b */ /* 0x000fe20000000200 */
[----:B------:R-:W-:Y:S01]  /*46c0*/  IMAD.MOV.U32 R84, RZ, RZ, 0x20 ;  /* 0x00000020ff547424 */ /* 0x000fe200078e00ff */
[----:B------:R-:W-:Y:S01]  /*46d0*/  LOP3.LUT P6, RZ, R218, 0x2, RZ, 0xc0, !PT ;  /* 0x00000002daff7812 */ /* 0x000fe200078cc0ff */
[----:B----4-:R-:W-:Y:S01]  /*46e0*/  VIADD R8, R94, UR6 ;  /* 0x000000065e087c36 */ /* 0x010fe20008000000 */
[----:B------:R-:W4:Y:S01]  /*46f0*/  LDSM.16.M88.4 R60, [R94+UR6+0x8000] ;  /* 0x008000065e3c783b */ /* 0x000f220008000200 */
[----:B------:R-:W-:Y:S01]  /*4700*/  LOP3.LUT P0, RZ, R218, 0x4, RZ, 0xc0, !PT ;  /* 0x00000004daff7812 */ /* 0x000fe2000780c0ff */
[----:B------:R-:W-:Y:S01]  /*4710*/  UISETP.GT.AND UP0, UPT, UR13, UR14, UPT ;  /* 0x0000000e0d00728c */ /* 0x000fe2000bf04270 */
[----:B------:R-:W-:Y:S01]  /*4720*/  SEL R69, R84, 0xffffffe0, !P6 ;  /* 0xffffffe054457807 */ /* 0x000fe20007000000 */
[----:B------:R-:W5:Y:S01]  /*4730*/  LDSM.16.M88.4 R52, [R94+UR6+0x8800] ;  /* 0x008800065e34783b */ /* 0x000f620008000200 */
[----:B------:R-:W-:Y:S02]  /*4740*/  MOV R89, 0x40 ;  /* 0x0000004000597802 */ /* 0x000fe40000000f00 */
[----:B------:R-:W-:Y:S01]  /*4750*/  IADD3 R93, PT, PT, R100, R69, RZ ;  /* 0x00000045645d7210 */ /* 0x000fe20007ffe0ff */
[----:B------:R-:W-:Y:S01]  /*4760*/  IMAD.IADD R90, R8, 0x1, R69 ;  /* 0x00000001085a7824 */ /* 0x000fe200078e0245 */
[----:B------:R-:W2:Y:S01]  /*4770*/  LDSM.16.M88.4 R44, [R94+UR6+0x9000] ;  /* 0x009000065e2c783b */ /* 0x000ea20008000200 */
[----:B------:R-:W-:-:S03]  /*4780*/  SEL R89, R89, 0xffffffc0, !P0 ;  /* 0xffffffc059597807 */ /* 0x000fc60004000000 */
[----:B------:R-:W3:Y:S02]  /*4790*/  LDSM.16.M88.4 R28, [R94+UR6+0x9800] ;  /* 0x009800065e1c783b */ /* 0x000ee40008000200 */
[----:B------:R-:W-:Y:S01]  /*47a0*/  IMAD.IADD R92, R100, 0x1, R89 ;  /* 0x00000001645c7824 */ /* 0x000fe200078e0259 */
[----:B------:R-:W-:Y:S01]  /*47b0*/  IADD3 R89, PT, PT, R8, R89, RZ ;  /* 0x0000005908597210 */ /* 0x000fe20007ffe0ff */
[----:B------:R-:W-:Y:S02]  /*47c0*/  LDSM.16.M88.4 R64, [R93] ;  /* 0x000000005d40783b */ /* 0x000fe40000000200 */
[C---:B------:R-:W-:Y:S01]  /*47d0*/  IMAD.IADD R91, R69.reuse, 0x1, R92 ;  /* 0x00000001455b7824 */ /* 0x040fe200078e025c */
[----:B------:R-:W-:Y:S01]  /*47e0*/  IADD3 R88, PT, PT, R69, R89, RZ ;  /* 0x0000005945587210 */ /* 0x000fe20007ffe0ff */
[----:B------:R-:W3:Y:S04]  /*47f0*/  LDSM.16.M88.4 R16, [R90+0x8000] ;  /* 0x008000005a10783b */ /* 0x000ee80000000200 */
[----:B-1----:R-:W1:Y:S04]  /*4800*/  LDSM.16.M88.4 R4, [R90+0x8800] ;  /* 0x008800005a04783b */ /* 0x002e680000000200 */
[----:B------:R-:W-:Y:S04]  /*4810*/  LDSM.16.M88.4 R20, [R92] ;  /* 0x000000005c14783b */ /* 0x000fe80000000200 */
[----:B------:R-:W1:Y:S04]  /*4820*/  LDSM.16.M88.4 R24, [R89+0x8000] ;  /* 0x008000005918783b */ /* 0x000e680000000200 */
[----:B------:R-:W1:Y:S01]  /*4830*/  LDSM.16.M88.4 R8, [R89+0x8800] ;  /* 0x008800005908783b */ /* 0x000e620000000200 */
[C---:B----4-:R-:W-:Y:S03]  /*4840*/  HMMA.16816.F32 R12, R36.reuse, R60, RZ ;  /* 0x0000003c240c723c */ /* 0x050fe600000018ff */
[----:B------:R-:W4:Y:S04]  /*4850*/  LDSM.16.M88.4 R76, [R90+0x9000] ;  /* 0x009000005a4c783b */ /* 0x000f280000000200 */
[----:B------:R-:W4:Y:S01]  /*4860*/  LDSM.16.M88.4 R72, [R90+0x9800] ;  /* 0x009800005a48783b */ /* 0x000f220000000200 */
[C---:B-----5:R-:W-:Y:S03]  /*4870*/  HMMA.16816.F32 R56, R36.reuse, R52, RZ ;  /* 0x000000342438723c */ /* 0x060fe600000018ff */
[----:B------:R-:W5:Y:S04]  /*4880*/  LDSM.16.M88.4 R32, [R89+0x9000] ;  /* 0x009000005920783b */ /* 0x000f680000000200 */
[----:B------:R-:W-:Y:S01]  /*4890*/  LDSM.16.M88.4 R68, [R91] ;  /* 0x000000005b44783b */ /* 0x000fe20000000200 */
[C---:B------:R-:W-:Y:S03]  /*48a0*/  HMMA.16816.F32 R60, R36.reuse, R62, RZ ;  /* 0x0000003e243c723c */ /* 0x040fe600000018ff */
[----:B------:R-:W-:Y:S04]  /*48b0*/  LDSM.16.M88.4 R80, [R89+0xc000] ;  /* 0x00c000005950783b */ /* 0x000fe80000000200 */
[----:B------:R-:W0:Y:S01]  /*48c0*/  LDGDEPBAR ;  /* 0x00000000000079af */ /* 0x000e220000000000 */
[C---:B------:R-:W-:Y:S08]  /*48d0*/  HMMA.16816.F32 R52, R36.reuse, R54, RZ ;  /* 0x000000362434723c */ /* 0x040ff000000018ff */
[C---:B--2---:R-:W-:Y:S08]  /*48e0*/  HMMA.16816.F32 R48, R36.reuse, R44, RZ ;  /* 0x0000002c2430723c */ /* 0x044ff000000018ff */
[C---:B------:R-:W-:Y:S08]  /*48f0*/  HMMA.16816.F32 R44, R36.reuse, R46, RZ ;  /* 0x0000002e242c723c */ /* 0x040ff000000018ff */
[C---:B---3--:R-:W-:Y:S08]  /*4900*/  HMMA.16816.F32 R40, R36.reuse, R28, RZ ;  /* 0x0000001c2428723c */ /* 0x048ff000000018ff */
[----:B------:R-:W-:Y:S01]  /*4910*/  HMMA.16816.F32 R36, R36, R30, RZ ;  /* 0x0000001e2424723c */ /* 0x000fe200000018ff */
[----:B------:R-:W2:Y:S07]  /*4920*/  LDSM.16.M88.4 R28, [R89+0x9800] ;  /* 0x00980000591c783b */ /* 0x000eae0000000200 */
        /* <DEDUP_REMOVED lines=9> */
[C---:B------:R-:W-:Y:S08]  /*49c0*/  HMMA.16816.F32 R56, R20.reuse, R8, R56 ;  /* 0x000000081438723c */ /* 0x040ff00000001838 */
[----:B------:R-:W-:Y:S01]  /*49d0*/  HMMA.16816.F32 R52, R20, R10, R52 ;  /* 0x0000000a1434723c */ /* 0x000fe20000001834 */
[----:B------:R-:W3:Y:S07]  /*49e0*/  LDSM.16.M88.4 R8, [R94+UR6+0xa000] ;  /* 0x00a000065e08783b */ /* 0x000eee0008000200 */
[C---:B----4-:R-:W-:Y:S08]  /*49f0*/  HMMA.16816.F32 R48, R64.reuse, R76, R48 ;  /* 0x0000004c4030723c */ /* 0x050ff00000001830 */
[C---:B------:R-:W-:Y:S01]  /*4a00*/  HMMA.16816.F32 R44, R64.reuse, R78, R44 ;  /* 0x0000004e402c723c */ /* 0x040fe2000000182c */
[----:B------:R-:W4:Y:S07]  /*4a10*/  LDSM.16.M88.4 R76, [R88+0x9000] ;  /* 0x00900000584c783b */ /* 0x000f2e0000000200 */
[C---:B------:R-:W-:Y:S08]  /*4a20*/  HMMA.16816.F32 R40, R64.reuse, R72, R40 ;  /* 0x000000484028723c */ /* 0x040ff00000001828 */
[----:B------:R-:W-:Y:S01]  /*4a30*/  HMMA.16816.F32 R36, R64, R74, R36 ;  /* 0x0000004a4024723c */ /* 0x000fe20000001824 */
[----:B------:R-:W4:Y:S04]  /*4a40*/  LDSM.16.M88.4 R72, [R88+0x9800] ;  /* 0x009800005848783b */ /* 0x000f280000000200 */
[----:B------:R-:W4:Y:S03]  /*4a50*/  LDSM.16.M88.4 R64, [R94+UR6+0xa800] ;  /* 0x00a800065e40783b */ /* 0x000f260008000200 */
[C---:B-----5:R-:W-:Y:S08]  /*4a60*/  HMMA.16816.F32 R48, R20.reuse, R32, R48 ;  /* 0x000000201430723c */ /* 0x060ff00000001830 */
[C---:B------:R-:W-:Y:S01]  /*4a70*/  HMMA.16816.F32 R44, R20.reuse, R34, R44 ;  /* 0x00000022142c723c */ /* 0x040fe2000000182c */
[----:B------:R-:W5:Y:S07]  /*4a80*/  LDSM.16.M88.4 R32, [R94+UR6+0xb000] ;  /* 0x00b000065e20783b */ /* 0x000f6e0008000200 */
[C---:B--2---:R-:W-:Y:S08]  /*4a90*/  HMMA.16816.F32 R40, R20.reuse, R28, R40 ;  /* 0x0000001c1428723c */ /* 0x044ff00000001828 */
[----:B------:R-:W-:Y:S01]  /*4aa0*/  HMMA.16816.F32 R36, R20, R30, R36 ;  /* 0x0000001e1424723c */ /* 0x000fe20000001824 */
[----:B------:R-:W2:Y:S04]  /*4ab0*/  LDSM.16.M88.4 R28, [R94+UR6+0xb800] ;  /* 0x00b800065e1c783b */ /* 0x000ea80008000200 */
[----:B------:R-:W-:Y:S03]  /*4ac0*/  LDSM.16.M88.4 R20, [R90+0xa000] ;  /* 0x00a000005a14783b */ /* 0x000fe60000000200 */
[C---:B-1----:R-:W-:Y:S08]  /*4ad0*/  HMMA.16816.F32 R12, R68.reuse, R4, R12 ;  /* 0x00000004440c723c */ /* 0x042ff0000000180c */
[C---:B------:R-:W-:Y:S01]  /*4ae0*/  HMMA.16816.F32 R60, R68.reuse, R6, R60 ;  /* 0x00000006443c723c */ /* 0x040fe2000000183c */
[----:B------:R-:W1:Y:S07]  /*4af0*/  LDSM.16.M88.4 R4, [R93+0x2000] ;  /* 0x002000005d04783b */ /* 0x000e6e0000000200 */
[C---:B------:R-:W-:Y:S08]  /*4b00*/  HMMA.16816.F32 R56, R68.reuse, R16, R56 ;  /* 0x000000104438723c */ /* 0x040ff00000001838 */
        /* <DEDUP_REMOVED lines=8> */
[C---:B------:R-:W-:Y:S08]  /*4b90*/  HMMA.16816.F32 R40, R68.reuse, R72, R40 ;  /* 0x000000484428723c */ /* 0x040ff00000001828 */
[----:B------:R-:W-:Y:S01]  /*4ba0*/  HMMA.16816.F32 R36, R68, R74, R36 ;  /* 0x0000004a4424723c */ /* 0x000fe20000001824 */
[----:B------:R-:W4:Y:S04]  /*4bb0*/  LDSM.16.M88.4 R68, [R90+0xb800] ;  /* 0x00b800005a44783b */ /* 0x000f280000000200 */
[----:B------:R-:W-:Y:S03]  /*4bc0*/  LDSM.16.M88.4 R72, [R88+0xb000] ;  /* 0x00b000005848783b */ /* 0x000fe60000000200 */
[C---:B------:R-:W-:Y:S08]  /*4bd0*/  HMMA.16816.F32 R56, R24.reuse, R64, R56 ;  /* 0x000000401838723c */ /* 0x040ff00000001838 */
[C---:B------:R-:W-:Y:S01]  /*4be0*/  HMMA.16816.F32 R52, R24.reuse, R66, R52 ;  /* 0x000000421834723c */ /* 0x040fe20000001834 */
[----:B------:R-:W-:Y:S07]  /*4bf0*/  LDSM.16.M88.4 R64, [R89+0xa000] ;  /* 0x00a000005940783b */ /* 0x000fee0000000200 */
[C---:B-----5:R-:W-:Y:S08]  /*4c00*/  HMMA.16816.F32 R48, R24.reuse, R32, R48 ;  /* 0x000000201830723c */ /* 0x060ff00000001830 */
[C---:B------:R-:W-:Y:S01]  /*4c10*/  HMMA.16816.F32 R44, R24.reuse, R34, R44 ;  /* 0x00000022182c723c */ /* 0x040fe2000000182c */
[----:B------:R-:W-:Y:S07]  /*4c20*/  LDSM.16.M88.4 R32, [R89+0xa800] ;  /* 0x00a800005920783b */ /* 0x000fee0000000200 */
[C---:B--2---:R-:W-:Y:S08]  /*4c30*/  HMMA.16816.F32 R40, R24.reuse, R28, R40 ;  /* 0x0000001c1828723c */ /* 0x044ff00000001828 */
        /* <DEDUP_REMOVED lines=9> */
[C---:B---3--:R-:W-:Y:S08]  /*4cd0*/  HMMA.16816.F32 R48, R4.reuse, R8, R48 ;  /* 0x000000080430723c */ /* 0x048ff00000001830 */
[C---:B------:R-:W-:Y:S01]  /*4ce0*/  HMMA.16816.F32 R44, R4.reuse, R10, R44 ;  /* 0x0000000a042c723c */ /* 0x040fe2000000182c */
[----:B------:R-:W2:Y:S07]  /*4cf0*/  LDSM.16.M88.4 R8, [R88+0xa000] ;  /* 0x00a000005808783b */ /* 0x000eae0000000200 */
[C---:B----4-:R-:W-:Y:S08]  /*4d00*/  HMMA.16816.F32 R40, R4.reuse, R68, R40 ;  /* 0x000000440428723c */ /* 0x050ff00000001828 */
        /* <DEDUP_REMOVED lines=56> */
[C---:B------:R-:W-:Y:S01]  /*5090*/  HMMA.16816.F32 R60, R76.reuse, R82, R60 ;  /* 0x000000524c3c723c */ /* 0x040fe2000000183c */
[----:B------:R-:W-:Y:S07]  /*50a0*/  LDSM.16.M88.4 R80, [R88+0xf800] ;  /* 0x00f800005850783b */ /* 0x000fee0000000200 */
        /* <DEDUP_REMOVED lines=77> */
.L_x_4399:
        /* <DEDUP_REMOVED lines=61> */
.L_x_4400:
        /* <DEDUP_REMOVED lines=98> */
.L_x_4398:
[----:B------:R-:W-:Y:S01]  /*5f70*/  LOP3.LUT R165, R220, 0x1f0, RZ, 0xc0, !PT ;  /* 0x000001f0dca57812 */ /* 0x000fe200078ec0ff */
[----:B--2---:R-:W-:Y:S01]  /*5f80*/  IMAD.U32 R4, RZ, RZ, UR15 ;  /* 0x0000000fff047e24 */ /* 0x004fe2000f8e00ff */
[----:B------:R-:W-:Y:S01]  /*5f90*/  SHF.R.U32.HI R0, RZ, 0x2, R218 ;  /* 0x00000002ff007819 */ /* 0x000fe200000116da */
[----:B------:R-:W-:Y:S01]  /*5fa0*/  IMAD.SHL.U32 R2, R218, 0x2, RZ ;  /* 0x00000002da027824 */ /* 0x000fe200078e00ff */
[----:B------:R-:W-:Y:S01]  /*5fb0*/  USHF.L.U32 UR4, UR18, 0x6, URZ ;  /* 0x0000000612047899 */ /* 0x000fe200080006ff */
[----:B------:R-:W-:Y:S01]  /*5fc0*/  IMAD R9, R4, 0x40, R165 ;  /* 0x0000004004097824 */ /* 0x000fe200078e02a5 */
[----:B------:R-:W-:Y:S02]  /*5fd0*/  LOP3.LUT R0, R0, 0x7, RZ, 0xc0, !PT ;  /* 0x0000000700007812 */ /* 0x000fe400078ec0ff */
[----:B------:R-:W-:Y:S02]  /*5fe0*/  LOP3.LUT R2, R2, 0x6, RZ, 0xc0, !PT ;  /* 0x0000000602027812 */ /* 0x000fe400078ec0ff */
[----:B------:R-:W-:-:S02]  /*5ff0*/  IADD3 R9, PT, PT, R9, -UR16, R0 ;  /* 0x8000001009097c10 */ /* 0x000fc4000fffe000 */
[----:B------:R-:W-:Y:S02]  /*6000*/  LOP3.LUT R18, R2, UR4, RZ, 0xfc, !PT ;  /* 0x0000000402127c12 */ /* 0x000fe4000f8efcff */
[----:B------:R-:W-:Y:S01]  /*6010*/  LOP3.LUT R219, R85, 0x200, R86, 0xf8, !PT ;  /* 0x0000020055db7812 */ /* 0x000fe200078ef856 */
[----:B------:R-:W-:Y:S01]  /*6020*/  VIADD R9, R9, UR19 ;  /* 0x0000001309097c36 */ /* 0x000fe20008000000 */
[----:B------:R-:W1:Y:S01]  /*6030*/  LDCU UR4, c[0x0][0x45c] ;  /* 0x00008b80ff0477ac */ /* 0x000e620008000800 */
[----:B------:R-:W-:Y:S01]  /*6040*/  VIADD R4, R18, 0xffffffc1 ;  /* 0xffffffc112047836 */ /* 0x000fe20000000000 */
[----:B------:R-:W-:Y:S01]  /*6050*/  SEL R84, R84, 0xffffffe0, !P6 ;  /* 0xffffffe054547807 */ /* 0x000fe20007000000 */
[----:B------:R-:W-:Y:S01]  /*6060*/  VIADD R6, R18, 0xffffffc8 ;  /* 0xffffffc812067836 */ /* 0x000fe20000000000 */
[----:B------:R-:W-:Y:S01]  /*6070*/  LEA R219, R219, UR6, 0x1 ;  /* 0x00000006dbdb7c11 */ /* 0x000fe2000f8e08ff */
[C---:B------:R-:W-:Y:S01]  /*6080*/  IMAD.IADD R8, R9.reuse, 0x1, -R4 ;  /* 0x0000000109087824 */ /* 0x040fe200078e0a04 */
[----:B------:R-:W-:Y:S01]  /*6090*/  ISETP.GE.AND P5, PT, R4, UR19, PT ;  /* 0x0000001304007c0c */ /* 0x000fe2000bfa6270 */
[C---:B------:R-:W-:Y:S01]  /*60a0*/  IMAD.IADD R7, R9.reuse, 0x1, -R6 ;  /* 0x0000000109077824 */ /* 0x040fe200078e0a06 */
[----:B------:R-:W-:Y:S01]  /*60b0*/  ISETP.GE.AND P4, PT, R6, UR19, PT ;  /* 0x0000001306007c0c */ /* 0x000fe2000bf86270 */
[C---:B------:R-:W-:Y:S01]  /*60c0*/  VIADD R10, R18.reuse, 0xffffffd0 ;  /* 0xffffffd0120a7836 */ /* 0x040fe20000000000 */
[----:B------:R-:W-:Y:S01]  /*60d0*/  IABS R8, R8 ;  /* 0x0000000800087213 */ /* 0x000fe20000000000 */
[C---:B------:R-:W-:Y:S01]  /*60e0*/  VIADD R6, R18.reuse, 0xffffffd1 ;  /* 0xffffffd112067836 */ /* 0x040fe20000000000 */
[----:B------:R-:W-:Y:S01]  /*60f0*/  IABS R7, R7 ;  /* 0x0000000700077213 */ /* 0x000fe20000000000 */
[C---:B------:R-:W-:Y:S01]  /*6100*/  VIADD R16, R18.reuse, 0xffffffc9 ;  /* 0xffffffc912107836 */ /* 0x040fe20000000000 */
[----:B------:R-:W-:Y:S01]  /*6110*/  I2FP.F32.S32 R8, R8 ;  /* 0x0000000800087245 */ /* 0x000fe20000201400 */
[----:B------:R-:W-:Y:S01]  /*6120*/  VIADD R24, R18, 0xffffffd8 ;  /* 0xffffffd812187836 */ /* 0x000fe20000000000 */
[----:B------:R-:W-:Y:S01]  /*6130*/  I2FP.F32.S32 R7, R7 ;  /* 0x0000000700077245 */ /* 0x000fe20000201400 */
[C---:B------:R-:W-:Y:S01]  /*6140*/  IMAD.IADD R11, R9.reuse, 0x1, -R10 ;  /* 0x00000001090b7824 */ /* 0x040fe200078e0a0a */
[----:B------:R-:W-:Y:S01]  /*6150*/  ISETP.GE.AND P2, PT, R10, UR19, PT ;  /* 0x000000130a007c0c */ /* 0x000fe2000bf46270 */
[----:B------:R-:W-:-:S02]  /*6160*/  IMAD.IADD R20, R9, 0x1, -R6 ;  /* 0x0000000109147824 */ /* 0x000fc400078e0a06 */
[----:B------:R-:W-:Y:S01]  /*6170*/  FFMA.FTZ R19, R8, -UR5, R13 ;  /* 0x8000000508137c23 */ /* 0x000fe2000801000d */
[C---:B------:R-:W-:Y:S01]  /*6180*/  IMAD.IADD R26, R9.reuse, 0x1, -R16 ;  /* 0x00000001091a7824 */ /* 0x040fe200078e0a10 */
[----:B------:R-:W-:Y:S01]  /*6190*/  IABS R11, R11 ;  /* 0x0000000b000b7213 */ /* 0x000fe20000000000 */
[C---:B------:R-:W-:Y:S01]  /*61a0*/  VIADD R22, R18.reuse, 0xffffffd9 ;  /* 0xffffffd912167836 */ /* 0x040fe20000000000 */
[----:B------:R-:W-:Y:S01]  /*61b0*/  IABS R20, R20 ;  /* 0x0000001400147213 */ /* 0x000fe20000000000 */
[C---:B------:R-:W-:Y:S01]  /*61c0*/  IMAD.IADD R3, R9.reuse, 0x1, -R24 ;  /* 0x0000000109037824 */ /* 0x040fe200078e0a18 */
[----:B------:R-:W-:Y:S01]  /*61d0*/  IABS R26, R26 ;  /* 0x0000001a001a7213 */ /* 0x000fe20000000000 */
[----:B------:R-:W-:Y:S01]  /*61e0*/  IMAD.IADD R8, R9, 0x1, -R22 ;  /* 0x0000000109087824 */ /* 0x000fe200078e0a16 */
[----:B------:R-:W-:Y:S01]  /*61f0*/  I2FP.F32.S32 R11, R11 ;  /* 0x0000000b000b7245 */ /* 0x000fe20000201400 */
[C---:B------:R-:W-:Y:S01]  /*6200*/  VIADD R28, R18.reuse, 0xffffffe1 ;  /* 0xffffffe1121c7836 */ /* 0x040fe20000000000 */
[----:B------:R-:W-:Y:S01]  /*6210*/  IABS R3, R3 ;  /* 0x0000000300037213 */ /* 0x000fe20000000000 */
[----:B------:R-:W-:Y:S01]  /*6220*/  VIADD R30, R18, 0xffffffe0 ;  /* 0xffffffe0121e7836 */ /* 0x000fe20000000000 */
[----:B------:R-:W-:Y:S01]  /*6230*/  I2FP.F32.S32 R20, R20 ;  /* 0x0000001400147245 */ /* 0x000fe20000201400 */
[----:B------:R-:W-:Y:S01]  /*6240*/  FFMA.FTZ R56, R11, -UR5, R56 ;  /* 0x800000050b387c23 */ /* 0x000fe20008010038 */
[----:B------:R-:W-:Y:S01]  /*6250*/  I2FP.F32.S32 R26, R26 ;  /* 0x0000001a001a7245 */ /* 0x000fe20000201400 */
[----:B------:R-:W-:Y:S01]  /*6260*/  IMAD.IADD R25, R9, 0x1, -R30 ;  /* 0x0000000109197824 */ /* 0x000fe200078e0a1e */
[----:B------:R-:W-:Y:S01]  /*6270*/  IABS R8, R8 ;  /* 0x0000000800087213 */ /* 0x000fe20000000000 */
[----:B------:R-:W-:Y:S01]  /*6280*/  FFMA.FTZ R11, R20, -UR5, R57 ;  /* 0x80000005140b7c23 */ /* 0x000fe20008010039 */
[----:B------:R-:W-:Y:S01]  /*6290*/  I2FP.F32.S32 R3, R3 ;  /* 0x0000000300037245 */ /* 0x000fe20000201400 */
[----:B------:R-:W-:Y:S01]  /*62a0*/  FFMA.FTZ R5, R26, -UR5, R61 ;  /* 0x800000051a057c23 */ /* 0x000fe2000801003d */
[----:B------:R-:W-:Y:S01]  /*62b0*/  I2FP.F32.S32 R8, R8 ;  /* 0x0000000800087245 */ /* 0x000fe20000201400 */
[C---:B------:R-:W-:Y:S01]  /*62c0*/  VIADD R20, R18.reuse, 0xffffffc0 ;  /* 0xffffffc012147836 */ /* 0x040fe20000000000 */
[----:B------:R-:W-:Y:S01]  /*62d0*/  IABS R25, R25 ;  /* 0x0000001900197213 */ /* 0x000fe20000000000 */
[----:B------:R-:W-:-:S02]  /*62e0*/  VIADD R26, R18, 0xffffffe8 ;  /* 0xffffffe8121a7836 */ /* 0x000fc40000000000 */
[----:B------:R-:W-:Y:S01]  /*62f0*/  FFMA.FTZ R52, R3, -UR5, R52 ;  /* 0x8000000503347c23 */ /* 0x000fe20008010034 */
[C---:B------:R-:W-:Y:S02]  /*6300*/  VIADD R3, R9.reuse, 0x8 ;  /* 0x0000000809037836 */ /* 0x040fe40000000000 */
[----:B------:R-:W-:Y:S01]  /*6310*/  FFMA.FTZ R13, R8, -UR5, R53 ;  /* 0x80000005080d7c23 */ /* 0x000fe20008010035 */
[C---:B------:R-:W-:Y:S01]  /*6320*/  IMAD.IADD R21, R9.reuse, 0x1, -R20 ;  /* 0x0000000109157824 */ /* 0x040fe200078e0a14 */
[----:B------:R-:W-:Y:S01]  /*6330*/  ISETP.GE.AND P1, PT, R20, UR19, PT ;  /* 0x0000001314007c0c */ /* 0x000fe2000bf26270 */
[----:B------:R-:W-:Y:S02]  /*6340*/  IMAD.IADD R23, R9, 0x1, -R26 ;  /* 0x0000000109177824 */ /* 0x000fe400078e0a1a */
[----:B------:R-:W-:Y:S01]  /*6350*/  FFMA.FTZ R7, R7, -UR5, R60 ;  /* 0x8000000507077c23 */ /* 0x000fe2000801003c */
[----:B------:R-:W-:Y:S01]  /*6360*/  IMAD.IADD R8, R9, 0x1, -R28 ;  /* 0x0000000109087824 */ /* 0x000fe200078e0a1c */
[----:B------:R-:W-:Y:S01]  /*6370*/  IABS R21, R21 ;  /* 0x0000001500157213 */ /* 0x000fe20000000000 */
[C---:B------:R-:W-:Y:S01]  /*6380*/  IMAD.IADD R17, R3.reuse, 0x1, -R20 ;  /* 0x0000000103117824 */ /* 0x040fe200078e0a14 */
[----:B------:R-:W-:Y:S01]  /*6390*/  IABS R23, R23 ;  /* 0x0000001700177213 */ /* 0x000fe20000000000 */
[----:B------:R-:W-:Y:S01]  /*63a0*/  IMAD.IADD R20, R3, 0x1, -R6 ;  /* 0x0000000103147824 */ /* 0x000fe200078e0a06 */
[----:B------:R-:W-:Y:S01]  /*63b0*/  IABS R8, R8 ;  /* 0x0000000800087213 */ /* 0x000fe20000000000 */
[----:B------:R-:W-:Y:S01]  /*63c0*/  IMAD.IADD R200, R84, 0x1, R219 ;  /* 0x0000000154c87824 */ /* 0x000fe200078e02db */
[----:B------:R-:W-:Y:S01]  /*63d0*/  IABS R17, R17 ;  /* 0x0000001100117213 */ /* 0x000fe20000000000 */
[----:B------:R-:W-:Y:S01]  /*63e0*/  VIADD R199, R219, 0x10040 ;  /* 0x00010040dbc77836 */ /* 0x000fe20000000000 */
[----:B------:R-:W-:Y:S01]  /*63f0*/  I2FP.F32.S32 R21, R21 ;  /* 0x0000001500157245 */ /* 0x000fe20000201400 */
[----:B------:R-:W-:Y:S01]  /*6400*/  LDSM.16.MT88.4 R156, [R219+0x10000] ;  /* 0x01000000db9c783b */ /* 0x000fe20000004200 */
[----:B------:R-:W-:-:S02]  /*6410*/  I2FP.F32.S32 R23, R23 ;  /* 0x0000001700177245 */ /* 0x000fc40000201400 */
[----:B------:R-:W-:Y:S01]  /*6420*/  I2FP.F32.S32 R8, R8 ;  /* 0x0000000800087245 */ /* 0x000fe20000201400 */
[----:B------:R-:W-:Y:S01]  /*6430*/  FFMA.FTZ R12, R21, -UR5, R12 ;  /* 0x80000005150c7c23 */ /* 0x000fe2000801000c */
[----:B------:R-:W-:Y:S01]  /*6440*/  I2FP.F32.S32 R17, R17 ;  /* 0x0000001100117245 */ /* 0x000fe20000201400 */
[----:B------:R-:W-:Y:S01]  /*6450*/  FFMA.FTZ R44, R23, -UR5, R44 ;  /* 0x80000005172c7c23 */ /* 0x000fe2000801002c */
[----:B------:R-:W-:Y:S02]  /*6460*/  IMAD.IADD R23, R3, 0x1, -R10 ;  /* 0x0000000103177824 */ /* 0x000fe400078e0a0a */
[----:B------:R-:W-:Y:S01]  /*6470*/  FFMA.FTZ R49, R8, -UR5, R49 ;  /* 0x8000000508317c23 */ /* 0x000fe20008010031 */
[----:B------:R-:W-:Y:S01]  /*6480*/  I2FP.F32.S32 R25, R25 ;  /* 0x0000001900197245 */ /* 0x000fe20000201400 */
[----:B------:R-:W-:Y:S01]  /*6490*/  FFMA.FTZ R8, R17, -UR5, R14 ;  /* 0x8000000511087c23 */ /* 0x000fe2000801000e */
[----:B------:R-:W-:Y:S01]  /*64a0*/  FSEL R17, R12, -INF , !P1 ;  /* 0xff8000000c117808 */ /* 0x000fe20004800000 */
[C---:B------:R-:W-:Y:S01]  /*64b0*/  IMAD.IADD R12, R3.reuse, 0x1, -R4 ;  /* 0x00000001030c7824 */ /* 0x040fe200078e0a04 */
[----:B------:R-:W-:Y:S01]  /*64c0*/  IABS R23, R23 ;  /* 0x0000001700177213 */ /* 0x000fe20000000000 */
[----:B------:R-:W-:Y:S01]  /*64d0*/  IMAD.IADD R4, R3, 0x1, -R16 ;  /* 0x0000000103047824 */ /* 0x000fe200078e0a10 */
[----:B------:R-:W-:Y:S01]  /*64e0*/  FSEL R8, R8, -INF , !P1 ;  /* 0xff80000008087808 */ /* 0x000fe20004800000 */
[----:B------:R-:W-:Y:S01]  /*64f0*/  FFMA.FTZ R48, R25, -UR5, R48 ;  /* 0x8000000519307c23 */ /* 0x000fe20008010030 */
[----:B------:R-:W-:Y:S01]  /*6500*/  ISETP.GE.AND P1, PT, R6, UR19, PT ;  /* 0x0000001306007c0c */ /* 0x000fe2000bf26270 */
[----:B------:R-:W-:Y:S01]  /*6510*/  FFMA.FTZ R6, R21, -UR5, R62 ;  /* 0x8000000515067c23 */ /* 0x000fe2000801003e */
[----:B------:R-:W-:Y:S01]  /*6520*/  IABS R10, R12 ;  /* 0x0000000c000a7213 */ /* 0x000fe20000000000 */
[C---:B------:R-:W-:Y:S01]  /*6530*/  IMAD.IADD R12, R3.reuse, 0x1, -R22 ;  /* 0x00000001030c7824 */ /* 0x040fe200078e0a16 */
[----:B------:R-:W-:Y:S01]  /*6540*/  IABS R20, R20 ;  /* 0x0000001400147213 */ /* 0x000fe20000000000 */
[C---:B------:R-:W-:Y:S01]  /*6550*/  IMAD.IADD R25, R3.reuse, 0x1, -R24 ;  /* 0x0000000103197824 */ /* 0x040fe200078e0a18 */
[----:B------:R-:W-:Y:S01]  /*6560*/  I2FP.F32.S32 R23, R23 ;  /* 0x0000001700177245 */ /* 0x000fe20000201400 */
[----:B------:R-:W-:Y:S01]  /*6570*/  IMAD.IADD R21, R3, 0x1, -R26 ;  /* 0x0000000103157824 */ /* 0x000fe200078e0a1a */
[----:B------:R-:W-:Y:S01]  /*6580*/  ISETP.GE.AND P3, PT, R16, UR19, PT ;  /* 0x0000001310007c0c */ /* 0x000fe2000bf66270 */
[----:B------:R-:W-:Y:S01]  /*6590*/  LDSM.16.MT88.4 R72, [R200+0x12000] ;  /* 0x01200000c848783b */ /* 0x000fe20000004200 */
[----:B------:R-:W-:Y:S01]  /*65a0*/  I2FP.F32.S32 R20, R20 ;  /* 0x0000001400147245 */ /* 0x000fe20000201400 */
[----:B------:R-:W-:Y:S01]  /*65b0*/  FFMA.FTZ R16, R23, -UR5, R58 ;  /* 0x8000000517107c23 */ /* 0x000fe2000801003a */
[----:B------:R-:W-:Y:S01]  /*65c0*/  FSEL R7, R7, -INF , !P4 ;  /* 0xff80000007077808 */ /* 0x000fe20006000000 */
[C---:B------:R-:W-:Y:S01]  /*65d0*/  IMAD.IADD R23, R3.reuse, 0x1, -R30 ;  /* 0x0000000103177824 */ /* 0x040fe200078e0a1e */
[----:B------:R-:W-:Y:S01]  /*65e0*/  FSEL R6, R6, -INF , !P4 ;  /* 0xff80000006067808 */ /* 0x000fe20006000000 */
[----:B------:R-:W-:Y:S01]  /*65f0*/  FFMA.FTZ R20, R20, -UR5, R59 ;  /* 0x8000000514147c23 */ /* 0x000fe2000801003b */
[----:B------:R-:W-:Y:S01]  /*6600*/  I2FP.F32.S32 R10, R10 ;  /* 0x0000000a000a7245 */ /* 0x000fe20000201400 */
[----:B------:R-:W-:Y:S01]  /*6610*/  LDSM.16.MT88.4 R104, [R200+0x14000] ;  /* 0x01400000c868783b */ /* 0x000fe20000004200 */
[----:B------:R-:W-:Y:S01]  /*6620*/  ISETP.GE.AND P4, PT, R22, UR19, PT ;  /* 0x0000001316007c0c */ /* 0x000fe2000bf86270 */
[----:B------:R-:W-:Y:S01]  /*6630*/  IMAD.IADD R22, R3, 0x1, -R28 ;  /* 0x0000000103167824 */ /* 0x000fe200078e0a1c */
[----:B------:R-:W-:Y:S01]  /*6640*/  IABS R12, R12 ;  /* 0x0000000c000c7213 */ /* 0x000fe20000000000 */
[----:B------:R-:W-:Y:S01]  /*6650*/  FFMA.FTZ R10, R10, -UR5, R15 ;  /* 0x800000050a0a7c23 */ /* 0x000fe2000801000f */
[----:B------:R-:W-:Y:S01]  /*6660*/  IABS R25, R25 ;  /* 0x0000001900197213 */ /* 0x000fe20000000000 */
[----:B------:R-:W-:Y:S01]  /*6670*/  LDSM.16.MT88.4 R136, [R200+0x16000] ;  /* 0x01600000c888783b */ /* 0x000fe20000004200 */
[----:B------:R-:W-:-:S02]  /*6680*/  I2FP.F32.S32 R12, R12 ;  /* 0x0000000c000c7245 */ /* 0x000fc40000201400 */
[----:B------:R-:W-:Y:S01]  /*6690*/  IABS R23, R23 ;  /* 0x0000001700177213 */ /* 0x000fe20000000000 */
[----:B------:R-:W-:Y:S01]  /*66a0*/  LDSM.16.MT88.4 R64, [R219+0x12000] ;  /* 0x01200000db40783b */ /* 0x000fe20000004200 */
[----:B------:R-:W-:Y:S01]  /*66b0*/  IABS R22, R22 ;  /* 0x0000001600167213 */ /* 0x000fe20000000000 */
[----:B------:R-:W-:Y:S01]  /*66c0*/  FFMA.FTZ R12, R12, -UR5, R55 ;  /* 0x800000050c0c7c23 */ /* 0x000fe20008010037 */
[----:B------:R-:W-:Y:S01]  /*66d0*/  IABS R4, R4 ;  /* 0x0000000400047213 */ /* 0x000fe20000000000 */
[----:B------:R-:W-:Y:S01]  /*66e0*/  LDSM.16.MT88.4 R96, [R219+0x14000] ;  /* 0x01400000db60783b */ /* 0x000fe20000004200 */
[----:B------:R-:W-:Y:S02]  /*66f0*/  FSEL R11, R11, -INF , !P1 ;  /* 0xff8000000b0b7808 */ /* 0x000fe40004800000 */
[----:B------:R-:W-:Y:S01]  /*6700*/  FSEL R20, R20, -INF , !P1 ;  /* 0xff80000014147808 */ /* 0x000fe20004800000 */
[----:B------:R-:W-:Y:S01]  /*6710*/  LDSM.16.MT88.4 R128, [R219+0x16000] ;  /* 0x01600000db80783b */ /* 0x000fe20000004200 */
[----:B------:R-:W-:-:S02]  /*6720*/  FSEL R19, R19, -INF , !P5 ;  /* 0xff80000013137808 */ /* 0x000fc40006800000 */
[----:B------:R-:W-:Y:S01]  /*6730*/  FSEL R10, R10, -INF , !P5 ;  /* 0xff8000000a0a7808 */ /* 0x000fe20006800000 */
[----:B------:R-:W-:Y:S01]  /*6740*/  LDSM.16.MT88.4 R180, [R200+0x16800] ;  /* 0x01680000c8b4783b */ /* 0x000fe20000004200 */
[----:B------:R-:W-:Y:S01]  /*6750*/  ISETP.GE.AND P1, PT, R26, UR19, PT ;  /* 0x000000131a007c0c */ /* 0x000fe2000bf26270 */
[----:B------:R-:W-:Y:S01]  /*6760*/  VIADD R26, R18, 0xfffffff0 ;  /* 0xfffffff0121a7836 */ /* 0x000fe20000000000 */
[----:B------:R-:W-:Y:S01]  /*6770*/  IABS R21, R21 ;  /* 0x0000001500157213 */ /* 0x000fe20000000000 */
[----:B------:R-:W-:Y:S01]  /*6780*/  LDSM.16.MT88.4 R176, [R219+0x10800] ;  /* 0x01080000dbb0783b */ /* 0x000fe20000004200 */
[----:B------:R-:W-:Y:S02]  /*6790*/  I2FP.F32.S32 R25, R25 ;  /* 0x0000001900197245 */ /* 0x000fe40000201400 */
[----:B------:R-:W-:Y:S02]  /*67a0*/  I2FP.F32.S32 R23, R23 ;  /* 0x0000001700177245 */ /* 0x000fe40000201400 */
[----:B------:R-:W-:Y:S01]  /*67b0*/  I2FP.F32.S32 R22, R22 ;  /* 0x0000001600167245 */ /* 0x000fe20000201400 */
[----:B------:R-:W-:Y:S01]  /*67c0*/  FFMA.FTZ R14, R25, -UR5, R54 ;  /* 0x80000005190e7c23 */ /* 0x000fe20008010036 */
[----:B------:R-:W-:Y:S01]  /*67d0*/  ISETP.GE.AND P5, PT, R24, UR19, PT ;  /* 0x0000001318007c0c */ /* 0x000fe2000bfa6270 */
[----:B------:R-:W-:Y:S01]  /*67e0*/  VIADD R24, R18, 0xfffffff1 ;  /* 0xfffffff112187836 */ /* 0x000fe20000000000 */
[----:B------:R-:W-:Y:S01]  /*67f0*/  I2FP.F32.S32 R4, R4 ;  /* 0x0000000400047245 */ /* 0x000fe20000201400 */
[----:B------:R-:W-:Y:S01]  /*6800*/  FFMA.FTZ R50, R23, -UR5, R50 ;  /* 0x8000000517327c23 */ /* 0x000fe20008010032 */
[----:B------:R-:W-:Y:S01]  /*6810*/  I2FP.F32.S32 R21, R21 ;  /* 0x0000001500157245 */ /* 0x000fe20000201400 */
[----:B------:R-:W-:Y:S01]  /*6820*/  FFMA.FTZ R51, R22, -UR5, R51 ;  /* 0x8000000516337c23 */ /* 0x000fe20008010033 */
[----:B------:R-:W-:Y:S01]  /*6830*/  FSEL R13, R13, -INF , !P4 ;  /* 0xff8000000d0d7808 */ /* 0x000fe20006000000 */
[----:B------:R-:W-:Y:S01]  /*6840*/  VIADD R22, R18, 0xfffffff8 ;  /* 0xfffffff812167836 */ /* 0x000fe20000000000 */
[----:B------:R-:W-:Y:S01]  /*6850*/  FSEL R12, R12, -INF , !P4 ;  /* 0xff8000000c0c7808 */ /* 0x000fe20006000000 */
[C---:B------:R-:W-:Y:S01]  /*6860*/  IMAD.IADD R25, R9.reuse, 0x1, -R26 ;  /* 0x0000000109197824 */ /* 0x040fe200078e0a1a */
[----:B------:R-:W-:Y:S01]  /*6870*/  ISETP.GE.AND P4, PT, R26, UR19, PT ;  /* 0x000000131a007c0c */ /* 0x000fe2000bf86270 */
[----:B------:R-:W-:Y:S01]  /*6880*/  IMAD.IADD R23, R9, 0x1, -R24 ;  /* 0x0000000109177824 */ /* 0x000fe200078e0a18 */
[----:B------:R-:W-:Y:S01]  /*6890*/  FSEL R15, R56, -INF , !P2 ;  /* 0xff800000380f7808 */ /* 0x000fe20005000000 */
[----:B------:R-:W-:Y:S01]  /*68a0*/  IMAD.IADD R26, R3, 0x1, -R26 ;  /* 0x00000001031a7824 */ /* 0x000fe200078e0a1a */
[----:B------:R-:W-:Y:S01]  /*68b0*/  FSEL R16, R16, -INF , !P2 ;  /* 0xff80000010107808 */ /* 0x000fe20005000000 */
[----:B------:R-:W-:Y:S01]  /*68c0*/  FFMA.FTZ R4, R4, -UR5, R63 ;  /* 0x8000000504047c23 */ /* 0x000fe2000801003f */
[----:B------:R-:W-:Y:S01]  /*68d0*/  ISETP.GE.AND P2, PT, R28, UR19, PT ;  /* 0x000000131c007c0c */ /* 0x000fe2000bf46270 */
[----:B------:R-:W-:Y:S01]  /*68e0*/  FFMA.FTZ R46, R21, -UR5, R46 ;  /* 0x80000005152e7c23 */ /* 0x000fe2000801002e */
[C---:B------:R-:W-:Y:S01]  /*68f0*/  VIADD R28, R18.reuse, 0xffffffe9 ;  /* 0xffffffe9121c7836 */ /* 0x040fe20000000000 */
[----:B------:R-:W-:Y:S01]  /*6900*/  IABS R23, R23 ;  /* 0x0000001700177213 */ /* 0x000fe20000000000 */
[----:B------:R-:W-:Y:S01]  /*6910*/  IMAD.IADD R21, R9, 0x1, -R22 ;  /* 0x0000000109157824 */ /* 0x000fe200078e0a16 */
[----:B------:R-:W-:Y:S01]  /*6920*/  IABS R26, R26 ;  /* 0x0000001a001a7213 */ /* 0x000fe20000000000 */
[----:B------:R-:W-:Y:S01]  /*6930*/  VIADD R18, R18, 0xfffffff9 ;  /* 0xfffffff912127836 */ /* 0x000fe20000000000 */
[----:B------:R-:W-:Y:S01]  /*6940*/  FSEL R5, R5, -INF , !P3 ;  /* 0xff80000005057808 */ /* 0x000fe20005800000 */
[C---:B------:R-:W-:Y:S01]  /*6950*/  IMAD.IADD R27, R9.reuse, 0x1, -R28 ;  /* 0x00000001091b7824 */ /* 0x040fe200078e0a1c */
[----:B------:R-:W-:Y:S01]  /*6960*/  FSEL R4, R4, -INF , !P3 ;  /* 0xff80000004047808 */ /* 0x000fe20005800000 */
[----:B------:R-:W-:Y:S01]  /*6970*/  IMAD.IADD R29, R9, 0x1, -R18 ;  /* 0x00000001091d7824 */ /* 0x000fe200078e0a12 */
[----:B------:R-:W-:-:S02]  /*6980*/  FSEL R221, R49, -INF , !P2 ;  /* 0xff80000031dd7808 */ /* 0x000fc40005000000 */
[----:B------:R-:W-:Y:S02]  /*6990*/  FSEL R214, R51, -INF , !P2 ;  /* 0xff80000033d67808 */ /* 0x000fe40005000000 */
[----:B------:R-:W-:Y:S02]  /*69a0*/  ISETP.GE.AND P3, PT, R30, UR19, PT ;  /* 0x000000131e007c0c */ /* 0x000fe4000bf66270 */
[----:B------:R-:W-:Y:S01]  /*69b0*/  ISETP.GE.AND P2, PT, R22, UR19, PT ;  /* 0x0000001316007c0c */ /* 0x000fe2000bf46270 */
[----:B------:R-:W-:Y:S01]  /*69c0*/  IMAD.IADD R22, R3, 0x1, -R22 ;  /* 0x0000000103167824 */ /* 0x000fe200078e0a16 */
[----:B------:R-:W-:Y:S02]  /*69d0*/  IABS R21, R21 ;  /* 0x0000001500157213 */ /* 0x000fe40000000000 */
[----:B------:R-:W-:Y:S02]  /*69e0*/  I2FP.F32.S32 R30, R23 ;  /* 0x00000017001e7245 */ /* 0x000fe40000201400 */
[----:B------:R-:W-:-:S02]  /*69f0*/  I2FP.F32.S32 R23, R26 ;  /* 0x0000001a00177245 */ /* 0x000fc40000201400 */
[----:B------:R-:W-:Y:S01]  /*6a00*/  FSEL R9, R52, -INF , !P5 ;  /* 0xff80000034097808 */ /* 0x000fe20006800000 */
[----:B------:R-:W-:Y:S01]  /*6a10*/  FFMA.FTZ R30, R30, -UR5, R41 ;  /* 0x800000051e1e7c23 */ /* 0x000fe20008010029 */
[----:B------:R-:W-:Y:S01]  /*6a20*/  FSEL R14, R14, -INF , !P5 ;  /* 0xff8000000e0e7808 */ /* 0x000fe20006800000 */
[----:B------:R-:W-:Y:S01]  /*6a30*/  FFMA.FTZ R42, R23, -UR5, R42 ;  /* 0x80000005172a7c23 */ /* 0x000fe2000801002a */
[----:B------:R-:W-:Y:S02]  /*6a40*/  FMNMX3.FTZ R26, R17, R19, R7, !PT ;  /* 0x00000013111a7276 */ /* 0x000fe40007810007 */
[----:B------:R-:W-:Y:S01]  /*6a50*/  ISETP.GE.AND P5, PT, R28, UR19, PT ;  /* 0x000000131c007c0c */ /* 0x000fe2000bfa6270 */
[----:B------:R-:W-:Y:S01]  /*6a60*/  IMAD.IADD R28, R3, 0x1, -R28 ;  /* 0x00000001031c7824 */ /* 0x000fe200078e0a1c */
[----:B------:R-:W-:Y:S02]  /*6a70*/  FSEL R223, R48, -INF , !P3 ;  /* 0xff80000030df7808 */ /* 0x000fe40005800000 */
[----:B------:R-:W-:-:S02]  /*6a80*/  FSEL R216, R50, -INF , !P3 ;  /* 0xff80000032d87808 */ /* 0x000fc40005800000 */
[----:B------:R-:W-:Y:S02]  /*6a90*/  IABS R27, R27 ;  /* 0x0000001b001b7213 */ /* 0x000fe40000000000 */
[----:B------:R-:W-:Y:S01]  /*6aa0*/  ISETP.GE.AND P3, PT, R24, UR19, PT ;  /* 0x0000001318007c0c */ /* 0x000fe2000bf66270 */
[C---:B------:R-:W-:Y:S01]  /*6ab0*/  IMAD.IADD R24, R3.reuse, 0x1, -R24 ;  /* 0x0000000103187824 */ /* 0x040fe200078e0a18 */
[----:B------:R-:W-:Y:S01]  /*6ac0*/  IABS R25, R25 ;  /* 0x0000001900197213 */ /* 0x000fe20000000000 */
[----:B------:R-:W-:Y:S01]  /*6ad0*/  IMAD.IADD R3, R3, 0x1, -R18 ;  /* 0x0000000103037824 */ /* 0x000fe200078e0a12 */
[----:B------:R-:W-:Y:S02]  /*6ae0*/  I2FP.F32.S32 R21, R21 ;  /* 0x0000001500157245 */ /* 0x000fe40000201400 */
[----:B------:R-:W-:Y:S02]  /*6af0*/  FSEL R207, R44, -INF , !P1 ;  /* 0xff8000002ccf7808 */ /* 0x000fe40004800000 */
[----:B------:R-:W-:Y:S01]  /*6b00*/  FSEL R206, R46, -INF , !P1 ;  /* 0xff8000002ece7808 */ /* 0x000fe20004800000 */
[----:B------:R-:W-:Y:S01]  /*6b10*/  FFMA.FTZ R21, R21, -UR5, R76 ;  /* 0x8000000515157c23 */ /* 0x000fe2000801004c */
[----:B------:R-:W-:-:S02]  /*6b20*/  IABS R22, R22 ;  /* 0x0000001600167213 */ /* 0x000fc40000000000 */
[----:B------:R-:W-:Y:S02]  /*6b30*/  ISETP.GE.AND P1, PT, R18, UR19, PT ;  /* 0x0000001312007c0c */ /* 0x000fe4000bf26270 */
[----:B------:R-:W-:Y:S02]  /*6b40*/  FMNMX3.FTZ R26, R26, R5, R15, !PT ;  /* 0x000000051a1a7276 */ /* 0x000fe4000781000f */
[----:B------:R-:W-:Y:S02]  /*6b50*/  I2FP.F32.S32 R18, R27 ;  /* 0x0000001b00127245 */ /* 0x000fe40000201400 */
[----:B------:R-:W-:Y:S02]  /*6b60*/  FMNMX3.FTZ R23, R8, R10, R6, !PT ;  /* 0x0000000a08177276 */ /* 0x000fe40007810006 */
[----:B------:R-:W-:Y:S01]  /*6b70*/  I2FP.F32.S32 R25, R25 ;  /* 0x0000001900197245 */ /* 0x000fe20000201400 */
[----:B------:R-:W-:Y:S01]  /*6b80*/  FFMA.FTZ R18, R18, -UR5, R45 ;  /* 0x8000000512127c23 */ /* 0x000fe2000801002d */
[----:B------:R-:W-:-:S02]  /*6b90*/  IABS R28, R28 ;  /* 0x0000001c001c7213 */ /* 0x000fc40000000000 */
[----:B------:R-:W-:Y:S01]  /*6ba0*/  I2FP.F32.S32 R27, R22 ;  /* 0x00000016001b7245 */ /* 0x000fe20000201400 */
[----:B------:R-:W-:Y:S01]  /*6bb0*/  FFMA.FTZ R25, R25, -UR5, R40 ;  /* 0x8000000519197c23 */ /* 0x000fe20008010028 */
[----:B------:R-:W-:Y:S02]  /*6bc0*/  FMNMX3.FTZ R22, R26, R11, R9, !PT ;  /* 0x0000000b1a167276 */ /* 0x000fe40007810009 */
[----:B------:R-:W-:Y:S01]  /*6bd0*/  FMNMX3.FTZ R23, R23, R4, R16, !PT ;  /* 0x0000000417177276 */ /* 0x000fe20007810010 */
[----:B------:R-:W-:Y:S01]  /*6be0*/  FFMA.FTZ R78, R27, -UR5, R78 ;  /* 0x800000051b4e7c23 */ /* 0x000fe2000801004e */
[----:B------:R-:W-:Y:S02]  /*6bf0*/  IABS R29, R29 ;  /* 0x0000001d001d7213 */ /* 0x000fe40000000000 */
[----:B------:R-:W-:Y:S02]  /*6c00*/  IABS R24, R24 ;  /* 0x0000001800187213 */ /* 0x000fe40000000000 */
[----:B------:R-:W-:-:S02]  /*6c10*/  I2FP.F32.S32 R28, R28 ;  /* 0x0000001c001c7245 */ /* 0x000fc40000201400 */
[----:B------:R-:W-:Y:S02]  /*6c20*/  IABS R3, R3 ;  /* 0x0000000300037213 */ /* 0x000fe40000000000 */
[----:B------:R-:W-:Y:S01]  /*6c30*/  FMNMX3.FTZ R22, R22, R13, R223, !PT ;  /* 0x0000000d16167276 */ /* 0x000fe200078100df */
[----:B------:R-:W-:Y:S01]  /*6c40*/  FFMA.FTZ R47, R28, -UR5, R47 ;  /* 0x800000051c2f7c23 */ /* 0x000fe2000801002f */
[----:B------:R-:W-:Y:S02]  /*6c50*/  FSEL R211, R21, -INF , !P2 ;  /* 0xff80000015d37808 */ /* 0x000fe40005000000 */
[----:B------:R-:W-:Y:S02]  /*6c60*/  FMNMX3.FTZ R21, R23, R20, R14, !PT ;  /* 0x0000001417157276 */ /* 0x000fe4000781000e */
[----:B------:R-:W-:Y:S02]  /*6c70*/  I2FP.F32.S32 R32, R29 ;  /* 0x0000001d00207245 */ /* 0x000fe40000201400 */
[----:B------:R-:W-:-:S02]  /*6c80*/  I2FP.F32.S32 R24, R24 ;  /* 0x0000001800187245 */ /* 0x000fc40000201400 */
[----:B------:R-:W-:Y:S01]  /*6c90*/  FSEL R201, R18, -INF , !P5 ;  /* 0xff80000012c97808 */ /* 0x000fe20006800000 */
[----:B------:R-:W-:Y:S01]  /*6ca0*/  FFMA.FTZ R32, R32, -UR5, R77 ;  /* 0x8000000520207c23 */ /* 0x000fe2000801004d */
[----:B------:R-:W-:Y:S01]  /*6cb0*/  FSEL R215, R25, -INF , !P4 ;  /* 0xff80000019d77808 */ /* 0x000fe20006000000 */
[----:B------:R-:W-:Y:S01]  /*6cc0*/  FFMA.FTZ R43, R24, -UR5, R43 ;  /* 0x80000005182b7c23 */ /* 0x000fe2000801002b */
[----:B------:R-:W-:Y:S02]  /*6cd0*/  FMNMX3.FTZ R22, R22, R221, R207, !PT ;  /* 0x000000dd16167276 */ /* 0x000fe400078100cf */
[----:B------:R-:W-:Y:S02]  /*6ce0*/  I2FP.F32.S32 R18, R3 ;  /* 0x0000000300127245 */ /* 0x000fe40000201400 */
[----:B------:R-:W-:Y:S02]  /*6cf0*/  FMNMX3.FTZ R3, R21, R12, R216, !PT ;  /* 0x0000000c15037276 */ /* 0x000fe400078100d8 */
        /* <DEDUP_REMOVED lines=9> */
[----:B------:R-:W-:Y:S01]  /*6d90*/  FSEL R203, R78, -INF , !P2 ;  /* 0xff8000004ecb7808 */ /* 0x000fe20005000000 */
[----:B------:R-:W-:Y:S01]  /*6da0*/  LDSM.16.MT88.4 R40, [R200+0x10000] ;  /* 0x01000000c828783b */ /* 0x000fe20000004200 */
[----:B------:R-:W-:Y:S02]  /*6db0*/  FMNMX3.FTZ R3, R3, R208, R210, !PT ;  /* 0x000000d003037276 */ /* 0x000fe400078100d2 */
[----:B------:R-:W-:Y:S02]  /*6dc0*/  FMNMX.FTZ R21, R209, R22, !PT ;  /* 0x00000016d1157209 */ /* 0x000fe40007810000 */
[----:B------:R-:W-:Y:S02]  /*6dd0*/  FSEL R202, R18, -INF , !P1 ;  /* 0xff80000012ca7808 */ /* 0x000fe40004800000 */
[----:B------:R-:W-:Y:S01]  /*6de0*/  FMNMX3.FTZ R3, R3, R204, R203, !PT ;  /* 0x000000cc03037276 */ /* 0x000fe200078100cb */
[----:B------:R-:W2:Y:S03]  /*6df0*/  SHFL.BFLY PT, R22, R21, 0x2, 0x1f ;  /* 0x0c401f0015167f89 */ /* 0x000ea600000e0000 */
[----:B------:R-:W-:-:S05]  /*6e00*/  FMNMX.FTZ R25, R202, R3, !PT ;  /* 0x00000003ca197209 */ /* 0x000fca0007810000 */
        /* <DEDUP_REMOVED lines=21> */
[----:B------:R-:W-:Y:S01]  /*6f60*/  FFMA.FTZ R190, R4, UR4, -R205 ;  /* 0x0000000404be7c23 */ /* 0x000fe200080108cd */
[----:B------:R-:W-:-:S02]  /*6f70*/  VIADD R4, R219, 0x10000 ;  /* 0x00010000db047836 */ /* 0x000fc40000000000 */
[--C-:B------:R-:W-:Y:S01]  /*6f80*/  FFMA.FTZ R191, R6, UR4, -R205.reuse ;  /* 0x0000000406bf7c23 */ /* 0x100fe200080108cd */
[--C-:B------:R-:W-:Y:S01]  /*6f90*/  FFMA.FTZ R195, R8, UR4, -R205.reuse ;  /* 0x0000000408c37c23 */ /* 0x100fe200080108cd */
[--C-:B------:R-:W-:Y:S01]  /*6fa0*/  FFMA.FTZ R194, R10, UR4, -R205.reuse ;  /* 0x000000040ac27c23 */ /* 0x100fe200080108cd */
[----:B------:R-:W-:Y:S01]  /*6fb0*/  @P0 VIADD R199, R4, 0xffffffc0 ;  /* 0xffffffc004c70836 */ /* 0x000fe20000000000 */
[----:B------:R-:W-:Y:S01]  /*6fc0*/  MUFU.EX2 R197, R197 ;  /* 0x000000c500c57308 */ /* 0x000fe20000000800 */
[----:B------:R-:W-:Y:S01]  /*6fd0*/  LDSM.16.MT88.4 R8, [R200+0x10800] ;  /* 0x01080000c808783b */ /* 0x000fe20000004200 */
[----:B------:R-:W-:Y:S01]  /*6fe0*/  FFMA.FTZ R187, R16, UR4, -R205 ;  /* 0x0000000410bb7c23 */ /* 0x000fe200080108cd */
[----:B------:R-:W-:Y:S01]  /*6ff0*/  IMAD.IADD R198, R84, 0x1, R199 ;  /* 0x0000000154c67824 */ /* 0x000fe200078e02c7 */
[----:B------:R-:W1:Y:S01]  /*7000*/  MUFU.EX2 R196, R196 ;  /* 0x000000c400c47308 */ /* 0x000e620000000800 */
[----:B------:R-:W2:Y:S01]  /*7010*/  LDSM.16.MT88.4 R48, [R199] ;  /* 0x00000000c730783b */ /* 0x000ea20000004200 */
[--C-:B------:R-:W-:Y:S01]  /*7020*/  FFMA.FTZ R189, R15, UR4, -R212.reuse ;  /* 0x000000040fbd7c23 */ /* 0x100fe200080108d4 */
[--C-:B------:R-:W-:Y:S01]  /*7030*/  FFMA.FTZ R184, R13, UR4, -R212.reuse ;  /* 0x000000040db87c23 */ /* 0x100fe200080108d4 */
[----:B------:R-:W3:Y:S01]  /*7040*/  MUFU.EX2 R192, R192 ;  /* 0x000000c000c07308 */ /* 0x000ee20000000800 */
[----:B------:R-:W4:Y:S01]  /*7050*/  LDSM.16.MT88.4 R56, [R198] ;  /* 0x00000000c638783b */ /* 0x000f220000004200 */
[--C-:B------:R-:W-:Y:S01]  /*7060*/  FFMA.FTZ R186, R20, UR4, -R205.reuse ;  /* 0x0000000414ba7c23 */ /* 0x100fe200080108cd */
[--C-:B------:R-:W-:Y:S01]  /*7070*/  FFMA.FTZ R167, R14, UR4, -R205.reuse ;  /* 0x000000040ea77c23 */ /* 0x100fe200080108cd */
[----:B------:R-:W-:Y:S01]  /*7080*/  MUFU.EX2 R195, R195 ;  /* 0x000000c300c37308 */ /* 0x000fe20000000800 */
[----:B------:R-:W5:Y:S01]  /*7090*/  LDSM.16.MT88.4 R80, [R199+0x2000] ;  /* 0x00200000c750783b */ /* 0x000f620000004200 */
[--C-:B------:R-:W-:Y:S01]  /*70a0*/  FFMA.FTZ R166, R12, UR4, -R205.reuse ;  /* 0x000000040ca67c23 */ /* 0x100fe200080108cd */
[--C-:B------:R-:W-:Y:S01]  /*70b0*/  FFMA.FTZ R208, R208, UR4, -R205.reuse ;  /* 0x00000004d0d07c23 */ /* 0x100fe200080108cd */
[----:B------:R-:W3:Y:S01]  /*70c0*/  MUFU.EX2 R194, R194 ;  /* 0x000000c200c27308 */ /* 0x000ee20000000800 */
[----:B------:R-:W5:Y:S01]  /*70d0*/  LDSM.16.MT88.4 R88, [R198+0x2000] ;  /* 0x00200000c658783b */ /* 0x000f620000004200 */
[----:B-1----:R-:W-:Y:S01]  /*70e0*/  F2FP.F16.F32.PACK_AB R148, R196, R197 ;  /* 0x000000c5c494723e */ /* 0x002fe200000000ff */
[--C-:B------:R-:W-:Y:S01]  /*70f0*/  FFMA.FTZ R214, R214, UR4, -R205.reuse ;  /* 0x00000004d6d67c23 */ /* 0x100fe200080108cd */
[----:B------:R-:W-:Y:S01]  /*7100*/  MUFU.EX2 R191, R191 ;  /* 0x000000bf00bf7308 */ /* 0x000fe20000000800 */
[----:B------:R-:W1:Y:S01]  /*7110*/  LDSM.16.MT88.4 R112, [R199+0x4000] ;  /* 0x00400000c770783b */ /* 0x000e620000004200 */
[----:B---3--:R-:W-:Y:S01]  /*7120*/  F2FP.F16.F32.PACK_AB R150, R192, R193 ;  /* 0x000000c1c096723e */ /* 0x008fe200000000ff */
[----:B------:R-:W-:Y:S01]  /*7130*/  FFMA.FTZ R237, R209, UR4, -R212 ;  /* 0x00000004d1ed7c23 */ /* 0x000fe200080108d4 */
[----:B------:R-:W3:Y:S01]  /*7140*/  MUFU.EX2 R190, R190 ;  /* 0x000000be00be7308 */ /* 0x000ee20000000800 */
[----:B------:R-:W1:Y:S01]  /*7150*/  LDSM.16.MT88.4 R120, [R198+0x4000] ;  /* 0x00400000c678783b */ /* 0x000e620000004200 */
[--C-:B------:R-:W-:Y:S01]  /*7160*/  FFMA.FTZ R204, R204, UR4, -R205.reuse ;  /* 0x00000004cccc7c23 */ /* 0x100fe200080108cd */
[--C-:B------:R-:W-:Y:S01]  /*7170*/  FFMA.FTZ R235, R202, UR4, -R205.reuse ;  /* 0x00000004caeb7c23 */ /* 0x100fe200080108cd */
[----:B------:R-:W-:Y:S01]  /*7180*/  MUFU.EX2 R189, R189 ;  /* 0x000000bd00bd7308 */ /* 0x000fe20000000800 */
[----:B------:R-:W1:Y:S01]  /*7190*/  LDSM.16.MT88.4 R144, [R199+0x6000] ;  /* 0x00600000c790783b */ /* 0x000e620000004200 */
[----:B------:R-:W-:Y:S01]  /*71a0*/  F2FP.F16.F32.PACK_AB R149, R194, R195 ;  /* 0x000000c3c295723e */ /* 0x000fe200000000ff */
[----:B------:R-:W-:Y:S01]  /*71b0*/  FFMA.FTZ R203, R203, UR4, -R205 ;  /* 0x00000004cbcb7c23 */ /* 0x000fe200080108cd */
[----:B------:R-:W1:Y:S01]  /*71c0*/  MUFU.EX2 R188, R188 ;  /* 0x000000bc00bc7308 */ /* 0x000e620000000800 */
[----:B------:R-:W1:Y:S01]  /*71d0*/  LDSM.16.MT88.4 R4, [R198+0x6000] ;  /* 0x00600000c604783b */ /* 0x000e620000004200 */
[----:B------:R-:W-:Y:S01]  /*71e0*/  FADD.FTZ R196, R197, R196 ;  /* 0x000000c4c5c47221 */ /* 0x000fe20000010000 */
[----:B------:R-:W-:Y:S01]  /*71f0*/  FADD.FTZ R194, R195, R194 ;  /* 0x000000c2c3c27221 */ /* 0x000fe20000010000 */
        /* <DEDUP_REMOVED lines=10> */
[----:B------:R-:W-:Y:S01]  /*72a0*/  LDSM.16.MT88.4 R172, [R199+0x800] ;  /* 0x00080000c7ac783b */ /* 0x000fe20000004200 */
[----:B------:R-:W-:Y:S01]  /*72b0*/  FADD.FTZ R190, R190, R191 ;  /* 0x000000bfbebe7221 */ /* 0x000fe20000010000 */
[----:B------:R-:W3:Y:S02]  /*72c0*/  MUFU.EX2 R186, R186 ;  /* 0x000000ba00ba7308 */ /* 0x000ee40000000800 */
[----:B------:R-:W-:Y:S02]  /*72d0*/  LDSM.16.MT88.4 R168, [R198+0x800] ;  /* 0x00080000c6a8783b */ /* 0x000fe40000004200 */
[----:B------:R-:W-:Y:S01]  /*72e0*/  MUFU.EX2 R167, R167 ;  /* 0x000000a700a77308 */ /* 0x000fe20000000800 */
[C---:B------:R-:W-:Y:S01]  /*72f0*/  HMMA.16816.F32 R40, R148.reuse, R42, RZ ;  /* 0x0000002a9428723c */ /* 0x040fe200000018ff */
[----:B------:R-:W-:Y:S02]  /*7300*/  LDSM.16.MT88.4 R32, [R199+0x2800] ;  /* 0x00280000c720783b */ /* 0x000fe40000004200 */
[----:B------:R-:W3:Y:S02]  /*7310*/  MUFU.EX2 R166, R166 ;  /* 0x000000a600a67308 */ /* 0x000ee40000000800 */
[----:B------:R-:W-:Y:S02]  /*7320*/  LDSM.16.MT88.4 R28, [R198+0x2800] ;  /* 0x00280000c61c783b */ /* 0x000fe40000004200 */
[----:B------:R-:W-:Y:S01]  /*7330*/  MUFU.EX2 R208, R208 ;  /* 0x000000d000d07308 */ /* 0x000fe20000000800 */
[C---:B------:R-:W-:Y:S01]  /*7340*/  HMMA.16816.F32 R68, R148.reuse, R72, RZ ;  /* 0x000000489444723c */ /* 0x040fe200000018ff */
[----:B------:R-:W-:Y:S02]  /*7350*/  LDSM.16.MT88.4 R20, [R199+0x4800] ;  /* 0x00480000c714783b */ /* 0x000fe40000004200 */
        /* <DEDUP_REMOVED lines=8> */
[C---:B--2---:R-:W-:Y:S08]  /*73e0*/  HMMA.16816.F32 R44, R148.reuse, R48, RZ ;  /* 0x00000030942c723c */ /* 0x044ff000000018ff */
[C---:B----4-:R-:W-:Y:S08]  /*73f0*/  HMMA.16816.F32 R52, R148.reuse, R56, RZ ;  /* 0x000000389434723c */ /* 0x050ff000000018ff */
[C---:B------:R-:W-:Y:S08]  /*7400*/  HMMA.16816.F32 R60, R148.reuse, R64, RZ ;  /* 0x00000040943c723c */ /* 0x040ff000000018ff */
[C---:B-----5:R-:W-:Y:S08]  /*7410*/  HMMA.16816.F32 R76, R148.reuse, R80, RZ ;  /* 0x00000050944c723c */ /* 0x060ff000000018ff */
[C---:B------:R-:W-:Y:S08]  /*7420*/  HMMA.16816.F32 R84, R148.reuse, R88, RZ ;  /* 0x000000589454723c */ /* 0x040ff000000018ff */
[C---:B------:R-:W-:Y:S08]  /*7430*/  HMMA.16816.F32 R92, R148.reuse, R96, RZ ;  /* 0x00000060945c723c */ /* 0x040ff000000018ff */
        /* <DEDUP_REMOVED lines=20> */
[----:B---3--:R-:W-:Y:S01]  /*7580*/  F2FP.F16.F32.PACK_AB R5, R186, R187 ;  /* 0x000000bbba05723e */ /* 0x008fe200000000ff */
        /* <DEDUP_REMOVED lines=30> */
[----:B------:R-:W-:Y:S01]  /*7770*/  FFMA.FTZ R182, R201, UR4, -R212 ;  /* 0x00000004c9b67c23 */ /* 0x000fe200080108d4 */
[--C-:B------:R-:W-:Y:S01]  /*7780*/  FFMA.FTZ R207, R216, UR4, -R205.reuse ;  /* 0x00000004d8cf7c23 */ /* 0x100fe200080108cd */
[----:B------:R-:W-:-:S02]  /*7790*/  FFMA.FTZ R201, R206, UR4, -R205 ;  /* 0x00000004cec97c23 */ /* 0x000fc400080108cd */
[----:B------:R-:W-:Y:S02]  /*77a0*/  MUFU.EX2 R206, R214 ;  /* 0x000000d600ce7308 */ /* 0x000fe40000000800 */
[C---:B------:R-:W-:Y:S01]  /*77b0*/  HMMA.16816.F32 R132, R4.reuse, R180, R132 ;  /* 0x000000b40484723c */ /* 0x040fe20000001884 */
[--C-:B------:R-:W-:Y:S01]  /*77c0*/  FFMA.FTZ R181, R223, UR4, -R212.reuse ;  /* 0x00000004dfb57c23 */ /* 0x100fe200080108d4 */
[----:B------:R-:W-:Y:S01]  /*77d0*/  FFMA.FTZ R180, R221, UR4, -R212 ;  /* 0x00000004ddb47c23 */ /* 0x000fe200080108d4 */
[----:B------:R-:W-:Y:S04]  /*77e0*/  MUFU.EX2 R183, R183 ;  /* 0x000000b700b77308 */ /* 0x000fe80000000800 */
[----:B------:R-:W-:Y:S01]  /*77f0*/  MUFU.EX2 R181, R181 ;  /* 0x000000b500b57308 */ /* 0x000fe20000000800 */
[C---:B------:R-:W-:Y:S03]  /*7800*/  HMMA.16816.F32 R160, R4.reuse, R176, R160 ;  /* 0x000000b004a0723c */ /* 0x040fe600000018a0 */
[----:B------:R-:W5:Y:S04]  /*7810*/  MUFU.EX2 R180, R180 ;  /* 0x000000b400b47308 */ /* 0x000f680000000800 */
[----:B------:R-:W2:Y:S01]  /*7820*/  MUFU.EX2 R182, R182 ;  /* 0x000000b600b67308 */ /* 0x000ea20000000800 */
[C---:B------:R-:W-:Y:S01]  /*7830*/  HMMA.16816.F32 R156, R4.reuse, R178, R156 ;  /* 0x000000b2049c723c */ /* 0x040fe2000000189c */
[----:B------:R-:W-:Y:S02]  /*7840*/  LDSM.16.MT88.4 R176, [R219+0x11000] ;  /* 0x01100000dbb0783b */ /* 0x000fe40000004200 */
[----:B------:R-:W2:Y:S04]  /*7850*/  MUFU.EX2 R207, R207 ;  /* 0x000000cf00cf7308 */ /* 0x000ea80000000800 */
        /* <DEDUP_REMOVED lines=67> */
[----:B------:R-:W-:Y:S01]  /*7c90*/  FFMA.FTZ R178, R211, UR4, -R212 ;  /* 0x00000004d3b27c23 */ /* 0x000fe200080108d4 */
[----:B------:R-:W-:Y:S01]  /*7ca0*/  FFMA.FTZ R179, R210, UR4, -R205 ;  /* 0x00000004d2b37c23 */ /* 0x000fe200080108cd */
[----:B------:R-:W1:Y:S01]  /*7cb0*/  MUFU.EX2 R177, R177 ;  /* 0x000000b100b17308 */ /* 0x000e620000000800 */
[----:B------:R-:W-:-:S03]  /*7cc0*/  UIADD3 UR4, UPT, UPT, UR18, -0x2, URZ ;  /* 0xfffffffe12047890 */ /* 0x000fc6000fffe0ff */
[----:B------:R-:W3:Y:S01]  /*7cd0*/  MUFU.EX2 R178, R178 ;  /* 0x000000b200b27308 */ /* 0x000ee20000000800 */
[C---:B------:R-:W-:Y:S01]  /*7ce0*/  HMMA.16816.F32 R44, R4.reuse, R172, R44 ;  /* 0x000000ac042c723c */ /* 0x040fe2000000182c */
[----:B------:R-:W-:Y:S02]  /*7cf0*/  UISETP.GE.AND UP0, UPT, UR4, UR14, UPT ;  /* 0x0000000e0400728c */ /* 0x000fe4000bf06270 */
        /* <DEDUP_REMOVED lines=75> */
[----:B------:R-:W-:Y:S02]  /*81b0*/  IMAD.MOV.U32 R216, RZ, RZ, 0x20 ;  /* 0x00000020ffd87424 */ /* 0x000fe400078e00ff */
[----:B------:R-:W-:Y:S01]  /*81c0*/  VIADD R228, R219, 0x10000 ;  /* 0x00010000dbe47836 */ /* 0x000fe20000000000 */
[----:B------:R-:W-:Y:S02]  /*81d0*/  ULEA UR19, UR15, UR19, 0x6 ;  /* 0x000000130f137291 */ /* 0x000fe4000f8e30ff */
[----:B------:R-:W-:Y:S01]  /*81e0*/  UIADD3 UR22, UPT, UPT, UR18, -0x1, URZ ;  /* 0xffffffff12167890 */ /* 0x000fe2000fffe0ff */
[----:B------:R-:W-:Y:S01]  /*81f0*/  SEL R216, R216, 0xffffffe0, !P6 ;  /* 0xffffffe0d8d87807 */ /* 0x000fe20007000000 */
[----:B------:R-:W-:Y:S02]  /*8200*/  USHF.L.U32 UR18, UR18, 0x6, URZ ;  /* 0x0000000612127899 */ /* 0x000fe400080006ff */
[----:B------:R-:W-:Y:S01]  /*8210*/  IADD3 R165, PT, PT, R0, UR19, R165 ;  /* 0x0000001300a57c10 */ /* 0x000fe2000fffe0a5 */
[----:B------:R-:W-:Y:S01]  /*8220*/  UISETP.NE.U32.AND UP1, UPT, UR8, URZ, UPT ;  /* 0x000000ff0800728c */ /* 0x000fe2000bf25070 */
[----:B------:R-:W-:Y:S01]  /*8230*/  IMAD.MOV.U32 R0, RZ, RZ, R3 ;  /* 0x000000ffff007224 */ /* 0x000fe200078e0003 */
[----:B------:R-:W-:Y:S01]  /*8240*/  IADD3 R216, PT, PT, R216, R219, RZ ;  /* 0x000000dbd8d87210 */ /* 0x000fe20007ffe0ff */
[----:B------:R-:W-:Y:S01]  /*8250*/  IMAD.U32 R229, RZ, RZ, UR18 ;  /* 0x00000012ffe57e24 */ /* 0x000fe2000f8e00ff */
[----:B------:R-:W-:Y:S01]  /*8260*/  IADD3 R2, PT, PT, R165, -UR16, -R2 ;  /* 0x80000010a5027c10 */ /* 0x000fe2000fffe802 */
[----:B------:R-:W-:Y:S01]  /*8270*/  UISETP.NE.AND.EX UP1, UPT, UR9, URZ, UPT, UP1 ;  /* 0x000000ff0900728c */ /* 0x000fe2000bf25310 */
[----:B------:R-:W-:Y:S01]  /*8280*/  MOV R165, R164 ;  /* 0x000000a400a57202 */ /* 0x000fe20000000f00 */
[----:B--2---:R-:W-:Y:S01]  /*8290*/  UISETP.NE.U32.AND UP0, UPT, UR6, URZ, UPT ;  /* 0x000000ff0600728c */ /* 0x004fe2000bf05070 */
[----:B------:R-:W-:Y:S01]  /*82a0*/  IADD3 R229, PT, PT, R2, 0x88, -R229 ;  /* 0x0000008802e57810 */ /* 0x000fe20007ffe8e5 */
[----:B------:R-:W2:Y:S01]  /*82b0*/  LDCU UR25, c[0x0][0x440] ;  /* 0x00008800ff1977ac */ /* 0x000ea20008000800 */
[----:B------:R-:W-:Y:S01]  /*82c0*/  UMOV UR6, 0x400 ;  /* 0x0000040000067882 */ /* 0x000fe20000000000 */
[----:B------:R-:W3:Y:S01]  /*82d0*/  LDCU UR4, c[0x0][0x45c] ;  /* 0x00008b80ff0477ac */ /* 0x000ee20008000800 */
[----:B------:R-:W4:Y:S01]  /*82e0*/  LDCU UR24, c[0x0][0x3c4] ;  /* 0x00007880ff1877ac */ /* 0x000f220008000800 */
[----:B------:R-:W2:Y:S01]  /*82f0*/  LDCU UR23, c[0x0][0x3bc] ;  /* 0x00007780ff1777ac */ /* 0x000ea20008000800 */
[----:B------:R-:W2:Y:S01]  /*8300*/  LDCU.64 UR10, c[0x0][0x3c0] ;  /* 0x00007800ff0a77ac */ /* 0x000ea20008000a00 */
[----:B------:R-:W2:Y:S01]  /*8310*/  LDCU.64 UR8, c[0x0][0x3b8] ;  /* 0x00007700ff0877ac */ /* 0x000ea20008000a00 */
[----:B------:R-:W2:Y:S01]  /*8320*/  LDCU.64 UR12, c[0x0][0x3a0] ;  /* 0x00007400ff0c77ac */ /* 0x000ea20008000a00 */
[----:B------:R-:W2:Y:S01]  /*8330*/  LDCU.64 UR18, c[0x0][0x3a8] ;  /* 0x00007500ff1277ac */ /* 0x000ea20008000a00 */
[----:B------:R-:W-:-:S02]  /*8340*/  UISETP.NE.AND.EX UP0, UPT, UR7, URZ, UPT, UP0 ;  /* 0x000000ff0700728c */ /* 0x000fc4000bf05300 */
[----:B------:R-:W-:Y:S02]  /*8350*/  USHF.L.U32 UR28, UR22, 0x6, URZ ;  /* 0x00000006161c7899 */ /* 0x000fe400080006ff */
[----:B-1----:R-:W-:-:S12]  /*8360*/  ULEA UR6, UR26, UR6, 0x18 ;  /* 0x000000061a067291 */ /* 0x002fd8000f8ec0ff */
.L_x_4405:
[----:B------:R-:W-:Y:S01]  /*8370*/  PLOP3.LUT P4, PT, PT, PT, UP1, 0x80, 0x8 ;  /* 0x000000000008781c */ /* 0x000fe20003f8f018 */
[----:B------:R-:W1:Y:S01]  /*8380*/  S2R R218, SR_TID.X ;  /* 0x0000000000da7919 */ /* 0x000e620000002100 */
[----:B------:R-:W-:Y:S01]  /*8390*/  PLOP3.LUT P1, PT, PT, PT, UP1, 0x80, 0x8 ;  /* 0x000000000008781c */ /* 0x000fe20003f2f018 */
[----:B------:R-:W5:Y:S01]  /*83a0*/  @!UP1 LDCU UR7, c[0x0][0x3c0] ;  /* 0x00007800ff0797ac */ /* 0x000f620008000800 */
[----:B------:R-:W-:Y:S01]  /*83b0*/  PLOP3.LUT P0, PT, PT, PT, UP1, 0x80, 0x8 ;  /* 0x000000000008781c */ /* 0x000fe20003f0f018 */
[----:B------:R-:W-:Y:S04]  /*83c0*/  DEPBAR.LE SB0, 0x0 ;  /* 0x000080000000791a */ /* 0x000fe80000000000 */
[----:B------:R-:W-:Y:S01]  /*83d0*/  BAR.SYNC.DEFER_BLOCKING 0x0 ;  /* 0x0000000000007b1d */ /* 0x000fe20000010000 */
[----:B------:R-:W-:Y:S01]  /*83e0*/  IMAD.MOV.U32 R4, RZ, RZ, R232 ;  /* 0x000000ffff047224 */ /* 0x000fe200078e00e8 */
[C---:B-1----:R-:W-:Y:S04]  /*83f0*/  LOP3.LUT R239, R218.reuse, 0x38, RZ, 0xc0, !PT ;  /* 0x00000038daef7812 */ /* 0x042fe800078ec0ff */
[----:B------:R-:W-:Y:S01]  /*8400*/  @!UP1 UMOV UR27, URZ ;  /* 0x000000ff001b9c82 */ /* 0x000fe20008000000 */
[----:B------:R-:W-:Y:S01]  /*8410*/  SHF.R.U32.HI R220, RZ, 0x1, R218 ;  /* 0x00000001ffdc7819 */ /* 0x000fe200000116da */
[C---:B------:R-:W-:Y:S01]  /*8420*/  IMAD.SHL.U32 R2, R218.reuse, 0x8, RZ ;  /* 0x00000008da027824 */ /* 0x040fe200078e00ff */
[----:B-----5:R-:W-:Y:S01]  /*8430*/  @!UP1 USHF.L.U32 UR26, UR7, 0x6, URZ ;  /* 0x00000006071a9899 */ /* 0x020fe200080006ff */
[C---:B------:R-:W-:Y:S01]  /*8440*/  IMAD.SHL.U32 R166, R218.reuse, 0x40, RZ ;  /* 0x00000040daa67824 */ /* 0x040fe200078e00ff */
[----:B------:R-:W-:Y:S01]  /*8450*/  @!UP1 UIADD3 UR27, UP2, UPT, URZ, -UR27, URZ ;  /* 0x8000001bff1b9290 */ /* 0x000fe2000ff5e0ff */
[----:B------:R-:W-:Y:S01]  /*8460*/  IMAD.SHL.U32 R213, R218, 0x20, RZ ;  /* 0x00000020dad57824 */ /* 0x000fe200078e00ff */
[----:B------:R-:W-:Y:S02]  /*8470*/  LOP3.LUT R212, R2, 0x38, RZ, 0xc0, !PT ;  /* 0x0000003802d47812 */ /* 0x000fe400078ec0ff */
[--C-:B------:R-:W-:Y:S01]  /*8480*/  LOP3.LUT R239, R239, 0x1f8, R2.reuse, 0x78, !PT ;  /* 0x000001f8efef7812 */ /* 0x100fe200078e7802 */
[----:B------:R-:W-:Y:S01]  /*8490*/  @!UP1 UIADD3.X UR26, UPT, UPT, URZ, ~UR26, URZ, UP2, !UPT ;  /* 0x8000001aff1a9290 */ /* 0x000fe200097fe4ff */
[----:B------:R-:W-:Y:S02]  /*84a0*/  LOP3.LUT R3, R212, 0x40, RZ, 0xfc, !PT ;  /* 0x00000040d4037812 */ /* 0x000fe400078efcff */
[----:B------:R-:W-:Y:S01]  /*84b0*/  LOP3.LUT R167, R166, 0x1c0, RZ, 0xc0, !PT ;  /* 0x000001c0a6a77812 */ /* 0x000fe200078ec0ff */
[----:B------:R-:W-:Y:S01]  /*84c0*/  @!UP1 USHF.R.S64 UR27, UR27, 0x1f, UR26 ;  /* 0x0000001f1b1b9899 */ /* 0x000fe2000800101a */
[----:B--2---:R-:W-:Y:S01]  /*84d0*/  ISETP.GE.AND P3, PT, R3, UR25, PT ;  /* 0x0000001903007c0c */ /* 0x004fe2000bf66270 */
[----:B------:R-:W-:Y:S01]  /*84e0*/  IMAD.U32 R5, RZ, RZ, UR26 ;  /* 0x0000001aff057e24 */ /* 0x000fe2000f8e00ff */
[----:B------:R-:W-:Y:S02]  /*84f0*/  LOP3.LUT R3, R212, 0x80, RZ, 0xfc, !PT ;  /* 0x00000080d4037812 */ /* 0x000fe400078efcff */
[--C-:B------:R-:W-:Y:S02]  /*8500*/  LOP3.LUT R239, R239, 0x1e00, R2.reuse, 0xf8, !PT ;  /* 0x00001e00efef7812 */ /* 0x100fe400078ef802 */
[----:B------:R-:W-:Y:S02]  /*8510*/  @!P4 IADD3 R6, P4, PT, R232, UR27, RZ ;  /* 0x0000001be806cc10 */ /* 0x000fe4000ff9e0ff */
[----:B------:R-:W-:Y:S01]  /*8520*/  ISETP.GE.AND P2, PT, R3, UR25, PT ;  /* 0x0000001903007c0c */ /* 0x000fe2000bf46270 */
[----:B------:R-:W-:Y:S01]  /*8530*/  IMAD.MOV.U32 R3, RZ, RZ, R233 ;  /* 0x000000ffff037224 */ /* 0x000fe200078e00e9 */
[----:B------:R-:W-:Y:S01]  /*8540*/  LOP3.LUT R167, R167, 0x38, R2, 0xf8, !PT ;  /* 0x00000038a7a77812 */ /* 0x000fe200078ef802 */
[----:B------:R-:W-:Y:S01]  /*8550*/  @!P0 IMAD.MOV.U32 R232, RZ, RZ, R6 ;  /* 0x000000ffffe88224 */ /* 0x000fe200078e0006 */
[----:B------:R-:W-:Y:S01]  /*8560*/  @!P1 LEA.HI.X.SX32 R233, R5, R233, 0x1, P4 ;  /* 0x000000e905e99211 */ /* 0x000fe200020f0eff */
[----:B------:R-:W-:Y:S08]  /*8570*/  BRA.U !UP1, `(.L_x_4402) ;  /* 0x0000000109f87547 */ /* 0x000ff0000b800000 */
        /* <DEDUP_REMOVED lines=62> */
.L_x_4402:
[C---:B------:R-:W-:Y:S01]  /*8960*/  ISETP.GE.AND P4, PT, R212.reuse, UR25, PT ;  /* 0x00000019d4007c0c */ /* 0x040fe2000bf86270 */
[----:B------:R-:W-:Y:S01]  /*8970*/  USHF.L.U32 UR26, UR7, 0x5, URZ ;  /* 0x00000005071a7899 */ /* 0x000fe200080006ff */
[----:B------:R-:W-:Y:S01]  /*8980*/  LEA R239, R239, UR6, 0x1 ;  /* 0x00000006efef7c11 */ /* 0x000fe2000f8e08ff */
[----:B----4-:R-:W-:Y:S01]  /*8990*/  USHF.L.U64.HI UR7, UR7, 0x5, UR24 ;  /* 0x0000000507077899 */ /* 0x010fe20008010218 */
[----:B------:R-:W-:Y:S01]  /*89a0*/  LOP3.LUT R212, R212, 0xc0, RZ, 0xfc, !PT ;  /* 0x000000c0d4d47812 */ /* 0x000fe200078efcff */
[----:B------:R-:W-:Y:S01]  /*89b0*/  IMAD.MOV.U32 R221, RZ, RZ, 0x20 ;  /* 0x00000020ffdd7424 */ /* 0x000fe200078e00ff */
[----:B------:R-:W-:Y:S01]  /*89c0*/  LOP3.LUT R217, R213, 0x7c00, RZ, 0xc0, !PT ;  /* 0x00007c00d5d97812 */ /* 0x000fe200078ec0ff */
[----:B------:R-:W-:Y:S01]  /*89d0*/  UIADD3 UR22, UPT, UPT, UR22, -0x1, URZ ;  /* 0xffffffff16167890 */ /* 0x000fe2000fffe0ff */
[----:B------:R-:W-:Y:S02]  /*89e0*/  ISETP.GE.AND P1, PT, R212, UR25, PT ;  /* 0x00000019d4007c0c */ /* 0x000fe4000bf26270 */
[----:B------:R-:W-:Y:S01]  /*89f0*/  IADD3 R214, P0, PT, R232, UR26, RZ ;  /* 0x0000001ae8d67c10 */ /* 0x000fe2000ff1e0ff */
[----:B------:R-:W-:Y:S01]  /*8a00*/  UISETP.GT.AND UP2, UPT, UR22, UR14, UPT ;  /* 0x0000000e1600728c */ /* 0x000fe2000bf44270 */
[----:B------:R-:W-:Y:S01]  /*8a10*/  LOP3.LUT R3, R217, 0x200, R166, 0xf8, !PT ;  /* 0x00000200d9037812 */ /* 0x000fe200078ef8a6 */
[----:B------:R-:W-:Y:S01]  /*8a20*/  @!PT LDS RZ, [RZ] ;  /* 0x00000000fffff984 */ /* 0x000fe20000000800 */
[----:B------:R-:W-:Y:S01]  /*8a30*/  @!PT LDS RZ, [RZ] ;  /* 0x00000000fffff984 */ /* 0x000fe20000000800 */
[----:B------:R-:W-:Y:S01]  /*8a40*/  @!PT LDS RZ, [RZ] ;  /* 0x00000000fffff984 */ /* 0x000fe20000000800 */
[----:B------:R-:W-:Y:S01]  /*8a50*/  @!P4 LDGSTS.E.BYPASS.LTC128B.128 [R239+0x10000], desc[UR20][R232.64] ;  /* 0x10000000e8efcfae */ /* 0x000fe2000b981a14 */
[----:B------:R-:W-:Y:S02]  /*8a60*/  IADD3.X R215, PT, PT, R233, UR7, RZ, P0, !PT ;  /* 0x00000007e9d77c10 */ /* 0x000fe400087fe4ff */
[----:B------:R-:W-:Y:S01]  /*8a70*/  IADD3 R240, P0, PT, R214, UR26, RZ ;  /* 0x0000001ad6f07c10 */ /* 0x000fe2000ff1e0ff */
[----:B------:R-:W-:Y:S01]  /*8a80*/  @P4 STS.128 [R239+0x10000], RZ ;  /* 0x010000ffef004388 */ /* 0x000fe20000000c00 */
[----:B------:R-:W-:Y:S02]  /*8a90*/  LOP3.LUT R2, R220, 0x8, RZ, 0xc0, !PT ;  /* 0x00000008dc027812 */ /* 0x000fe400078ec0ff */
        /* <DEDUP_REMOVED lines=9> */
[----:B------:R-:W-:Y:S01]  /*8b30*/  LOP3.LUT R223, R167, 0x8, R218, 0x78, !PT ;  /* 0x00000008a7df7812 */ /* 0x000fe200078e78da */
[----:B------:R-:W-:Y:S01]  /*8b40*/  @!PT LDS RZ, [RZ] ;  /* 0x00000000fffff984 */ /* 0x000fe20000000800 */
[----:B------:R-:W-:Y:S01]  /*8b50*/  @!PT LDS RZ, [RZ] ;  /* 0x00000000fffff984 */ /* 0x000fe20000000800 */
[----:B------:R-:W-:Y:S01]  /*8b60*/  @!PT LDS RZ, [RZ] ;  /* 0x00000000fffff984 */ /* 0x000fe20000000800 */
[----:B------:R-:W-:Y:S01]  /*8b70*/  @!P2 LDGSTS.E.BYPASS.LTC128B.128 [R239+0x14000], desc[UR20][R232.64+0x100] ;  /* 0x14000100e8efafae */ /* 0x000fe2000b981a14 */
[----:B------:R-:W-:Y:S01]  /*8b80*/  LOP3.LUT R2, R3, R167, R2, 0xf6, !PT ;  /* 0x000000a703027212 */ /* 0x000fe200078ef602 */
[----:B------:R-:W-:Y:S01]  /*8b90*/  IMAD.MOV.U32 R3, RZ, RZ, 0x40 ;  /* 0x00000040ff037424 */ /* 0x000fe200078e00ff */
[----:B------:R-:W-:Y:S01]  /*8ba0*/  LOP3.LUT P0, RZ, R218, 0x2, RZ, 0xc0, !PT ;  /* 0x00000002daff7812 */ /* 0x000fe2000780c0ff */
[----:B------:R-:W-:Y:S01]  /*8bb0*/  @P2 STS.128 [R239+0x14000], RZ ;  /* 0x014000ffef002388 */ /* 0x000fe20000000c00 */
[----:B------:R-:W-:Y:S01]  /*8bc0*/  IMAD R223, R223, 0x2, R164 ;  /* 0x00000002dfdf7824 */ /* 0x000fe200078e02a4 */
[----:B------:R-:W-:Y:S02]  /*8bd0*/  LEA R224, R2, UR6, 0x1 ;  /* 0x0000000602e07c11 */ /* 0x000fe4000f8e08ff */
[----:B------:R-:W-:Y:S01]  /*8be0*/  @!PT LDS RZ, [RZ] ;  /* 0x00000000fffff984 */ /* 0x000fe20000000800 */
[----:B------:R-:W-:Y:S01]  /*8bf0*/  @!PT LDS RZ, [RZ] ;  /* 0x00000000fffff984 */ /* 0x000fe20000000800 */
[----:B------:R-:W-:Y:S01]  /*8c00*/  @!PT LDS RZ, [RZ] ;  /* 0x00000000fffff984 */ /* 0x000fe20000000800 */
[----:B------:R-:W-:Y:S01]  /*8c10*/  @!P1 LDGSTS.E.BYPASS.LTC128B.128 [R239+0x16000], desc[UR20][R232.64+0x180] ;  /* 0x16000180e8ef9fae */ /* 0x000fe2000b981a14 */
[----:B------:R-:W-:Y:S01]  /*8c20*/  SEL R221, R221, 0xffffffe0, !P0 ;  /* 0xffffffe0dddd7807 */ /* 0x000fe20004000000 */
[----:B------:R-:W-:Y:S01]  /*8c30*/  VIADD R164, R223, UR6 ;  /* 0x00000006dfa47c36 */ /* 0x000fe20008000000 */
        /* <DEDUP_REMOVED lines=359> */
.L_x_4404:
        /* <DEDUP_REMOVED lines=93> */
.L_x_4403:
[----:B--2---:R-:W-:Y:S01]  /*a880*/  IABS R2, R229 ;  /* 0x000000e500027213 */ /* 0x004fe20000000000 */
[----:B------:R-:W-:Y:S01]  /*a890*/  LDSM.16.MT88.4 R172, [R216+0x10000] ;  /* 0x01000000d8ac783b */ /* 0x000fe20000004200 */
[C---:B------:R-:W-:Y:S01]  /*a8a0*/  IADD3 R166, PT, PT, R229.reuse, -0x1, RZ ;  /* 0xffffffffe5a67810 */ /* 0x040fe20007ffe0ff */
[----:B------:R-:W-:Y:S01]  /*a8b0*/  UISETP.GT.AND UP2, UPT, UR22, UR14, UPT ;  /* 0x0000000e1600728c */ /* 0x000fe2000bf44270 */
[----:B------:R-:W-:Y:S01]  /*a8c0*/  I2FP.F32.S32 R3, R2 ;  /* 0x0000000200037245 */ /* 0x000fe20000201400 */
[----:B------:R-:W-:Y:S01]  /*a8d0*/  UIADD3 UR28, UPT, UPT, UR28, -0x40, URZ ;  /* 0xffffffc01c1c7890 */ /* 0x000fe2000fffe0ff */
[----:B------:R-:W-:Y:S02]  /*a8e0*/  IADD3 R2, PT, PT, R229, -0x9, RZ ;  /* 0xfffffff7e5027810 */ /* 0x000fe40007ffe0ff */
[----:B------:R-:W-:Y:S01]  /*a8f0*/  IABS R166, R166 ;  /* 0x000000a600a67213 */ /* 0x000fe20000000000 */
[----:B------:R-:W-:Y:S01]  /*a900*/  FFMA.FTZ R6, R3, -UR5, R6 ;  /* 0x8000000503067c23 */ /* 0x000fe20008010006 */
[C---:B------:R-:W-:Y:S01]  /*a910*/  IADD3 R3, PT, PT, R229.reuse, -0x10, RZ ;  /* 0xfffffff0e5037810 */ /* 0x040fe20007ffe0ff */
[----:B------:R-:W-:Y:S01]  /*a920*/  LDSM.16.MT88.4 R180, [R216+0x14800] ;  /* 0x01480000d8b4783b */ /* 0x000fe20000004200 */
[----:B------:R-:W-:Y:S02]  /*a930*/  IABS R2, R2 ;  /* 0x0000000200027213 */ /* 0x000fe40000000000 */
[----:B------:R-:W-:Y:S02]  /*a940*/  I2FP.F32.S32 R166, R166 ;  /* 0x000000a600a67245 */ /* 0x000fe40000201400 */
[C---:B------:R-:W-:Y:S02]  /*a950*/  IADD3 R164, PT, PT, R229.reuse, -0x11, RZ ;  /* 0xffffffefe5a47810 */ /* 0x040fe40007ffe0ff */
[----:B------:R-:W-:Y:S01]  /*a960*/  IABS R3, R3 ;  /* 0x0000000300037213 */ /* 0x000fe20000000000 */
[----:B------:R-:W-:Y:S01]  /*a970*/  FFMA.FTZ R7, R166, -UR5, R7 ;  /* 0x80000005a6077c23 */ /* 0x000fe20008010007 */
[C---:B------:R-:W-:Y:S01]  /*a980*/  IADD3 R167, PT, PT, R229.reuse, -0x8, RZ ;  /* 0xfffffff8e5a77810 */ /* 0x040fe20007ffe0ff */
[----:B------:R-:W-:Y:S01]  /*a990*/  LDSM.16.MT88.4 R192, [R216+0x16800] ;  /* 0x01680000d8c0783b */ /* 0x000fe20000004200 */
[----:B------:R-:W-:Y:S02]  /*a9a0*/  I2FP.F32.S32 R2, R2 ;  /* 0x0000000200027245 */ /* 0x000fe40000201400 */
[----:B------:R-:W-:Y:S02]  /*a9b0*/  IABS R164, R164 ;  /* 0x000000a400a47213 */ /* 0x000fe40000000000 */
        /* <DEDUP_REMOVED lines=9> */
[C---:B------:R-:W-:Y:S01]  /*aa50*/  IADD3 R2, PT, PT, R229.reuse, -0x21, RZ ;  /* 0xffffffdfe5027810 */ /* 0x040fe20007ffe0ff */
[C---:B------:R-:W-:Y:S01]  /*aa60*/  FFMA.FTZ R9, R164.reuse, -UR5, R9 ;  /* 0x80000005a4097c23 */ /* 0x040fe20008010009 */
[----:B------:R-:W-:Y:S01]  /*aa70*/  IABS R166, R166 ;  /* 0x000000a600a67213 */ /* 0x000fe20000000000 */
[----:B------:R-:W-:Y:S01]  /*aa80*/  FFMA.FTZ R15, R164, -UR5, R15 ;  /* 0x80000005a40f7c23 */ /* 0x000fe2000801000f */
[----:B------:R-:W-:Y:S01]  /*aa90*/  IADD3 R3, PT, PT, R229, -0x20, RZ ;  /* 0xffffffe0e5037810 */ /* 0x000fe20007ffe0ff */
[C---:B------:R-:W-:Y:S01]  /*aaa0*/  FFMA.FTZ R10, R167.reuse, -UR5, R10 ;  /* 0x80000005a70a7c23 */ /* 0x040fe2000801000a */
[----:B------:R-:W-:Y:S01]  /*aab0*/  IABS R2, R2 ;  /* 0x0000000200027213 */ /* 0x000fe20000000000 */
[----:B------:R-:W-:Y:S01]  /*aac0*/  FFMA.FTZ R4, R167, -UR5, R4 ;  /* 0x80000005a7047c23 */ /* 0x000fe20008010004 */
[----:B------:R-:W-:Y:S02]  /*aad0*/  I2FP.F32.S32 R164, R166 ;  /* 0x000000a600a47245 */ /* 0x000fe40000201400 */
[----:B------:R-:W-:Y:S02]  /*aae0*/  IABS R3, R3 ;  /* 0x0000000300037213 */ /* 0x000fe40000000000 */
[C---:B------:R-:W-:Y:S01]  /*aaf0*/  IADD3 R167, PT, PT, R229.reuse, -0x18, RZ ;  /* 0xffffffe8e5a77810 */ /* 0x040fe20007ffe0ff */
[C---:B------:R-:W-:Y:S01]  /*ab00*/  FFMA.FTZ R13, R164.reuse, -UR5, R13 ;  /* 0x80000005a40d7c23 */ /* 0x040fe2000801000d */
        /* <DEDUP_REMOVED lines=12> */
[----:B------:R-:W-:Y:S01]  /*abd0*/  IADD3 R164, PT, PT, R229, -0x29, RZ ;  /* 0xffffffd7e5a47810 */ /* 0x000fe20007ffe0ff */
[----:B------:R-:W-:Y:S01]  /*abe0*/  FFMA.FTZ R12, R167, -UR5, R12 ;  /* 0x80000005a70c7c23 */ /* 0x000fe2000801000c */
[----:B------:R-:W-:Y:S01]  /*abf0*/  IADD3 R3, PT, PT, R229, -0x30, RZ ;  /* 0xffffffd0e5037810 */ /* 0x000fe20007ffe0ff */
[----:B------:R-:W-:Y:S01]  /*ac00*/  FFMA.FTZ R18, R167, -UR5, R18 ;  /* 0x80000005a7127c23 */ /* 0x000fe20008010012 */
[----:B------:R-:W-:Y:S02]  /*ac10*/  I2FP.F32.S32 R2, R2 ;  /* 0x0000000200027245 */ /* 0x000fe40000201400 */
[----:B------:R-:W-:Y:S02]  /*ac20*/  IABS R164, R164 ;  /* 0x000000a400a47213 */ /* 0x000fe40000000000 */
[----:B------:R-:W-:Y:S01]  /*ac30*/  IABS R3, R3 ;  /* 0x0000000300037213 */ /* 0x000fe20000000000 */
[C---:B------:R-:W-:Y:S01]  /*ac40*/  FFMA.FTZ R25, R2.reuse, -UR5, R25 ;  /* 0x8000000502197c23 */ /* 0x040fe20008010019 */
        /* <DEDUP_REMOVED lines=14> */
[----:B------:R-:W-:Y:S01]  /*ad30*/  FFMA.FTZ R26, R167, -UR5, R26 ;  /* 0x80000005a71a7c23 */ /* 0x000fe2000801001a */
[----:B------:R-:W-:Y:S01]  /*ad40*/  IADD3 R3, PT, PT, R229, -0x38, RZ ;  /* 0xffffffc8e5037810 */ /* 0x000fe20007ffe0ff */
[----:B------:R-:W-:Y:S01]  /*ad50*/  FFMA.FTZ R20, R167, -UR5, R20 ;  /* 0x80000005a7147c23 */ /* 0x000fe20008010014 */
[C---:B------:R-:W-:Y:S02]  /*ad60*/  IADD3 R164, PT, PT, R229.reuse, -0x39, RZ ;  /* 0xffffffc7e5a47810 */ /* 0x040fe40007ffe0ff */
        /* <DEDUP_REMOVED lines=46> */
[----:B------:R-:W-:Y:S01]  /*b050*/  FMUL.FTZ R2, R166, UR4 ;  /* 0x00000004a6027c20 */ /* 0x000fe20008410000 */
[----:B------:R-:W-:Y:S01]  /*b060*/  IADD3 R166, PT, PT, R219, 0x10040, RZ ;  /* 0x00010040dba67810 */ /* 0x000fe20007ffe0ff */
        /* <DEDUP_REMOVED lines=10> */
[----:B------:R-:W-:Y:S01]  /*b110*/  @P0 IADD3 R166, PT, PT, R228, -0x40, RZ ;  /* 0xffffffc0e4a60810 */ /* 0x000fe20007ffe0ff */
[--C-:B------:R-:W-:Y:S01]  /*b120*/  FFMA.FTZ R205, R12, UR4, -R203.reuse ;  /* 0x000000040ccd7c23 */ /* 0x100fe200080108cb */
[--C-:B------:R-:W-:Y:S07]  /*b130*/  FFMA.FTZ R204, R13, UR4, -R203.reuse ;  /* 0x000000040dcc7c23 */ /* 0x100fee00080108cb */
[----:B------:R-:W3:Y:S01]  /*b140*/  MUFU.EX2 R0, R0 ;  /* 0x0000000000007308 */ /* 0x000ee20000000800 */
[----:B------:R-:W-:Y:S01]  /*b150*/  IADD3 R221, PT, PT, R221, R166, RZ ;  /* 0x000000a6dddd7210 */ /* 0x000fe20007ffe0ff */
[----:B------:R-:W4:Y:S01]  /*b160*/  LDSM.16.MT88.4 R176, [R166] ;  /* 0x00000000a6b0783b */ /* 0x000f220000004200 */
[--C-:B------:R-:W-:Y:S07]  /*b170*/  FFMA.FTZ R209, R14, UR4, -R202.reuse ;  /* 0x000000040ed17c23 */ /* 0x100fee00080108ca */
[----:B------:R-:W-:Y:S01]  /*b180*/  MUFU.EX2 R201, R201 ;  /* 0x000000c900c97308 */ /* 0x000fe20000000800 */
[--C-:B------:R-:W-:Y:S01]  /*b190*/  FFMA.FTZ R208, R15, UR4, -R202.reuse ;  /* 0x000000040fd07c23 */ /* 0x100fe200080108ca */
[--C-:B------:R-:W-:Y:S01]  /*b1a0*/  FFMA.FTZ R206, R16, UR4, -R203.reuse ;  /* 0x0000000410ce7c23 */ /* 0x100fe200080108cb */
[----:B------:R-:W-:Y:S07]  /*b1b0*/  FFMA.FTZ R211, R17, UR4, -R203 ;  /* 0x0000000411d37c23 */ /* 0x000fee00080108cb */
[----:B------:R-:W5:Y:S01]  /*b1c0*/  MUFU.EX2 R200, R200 ;  /* 0x000000c800c87308 */ /* 0x000f620000000800 */
[--C-:B------:R-:W-:Y:S01]  /*b1d0*/  FFMA.FTZ R207, R18, UR4, -R202.reuse ;  /* 0x0000000412cf7c23 */ /* 0x100fe200080108ca */
        /* <DEDUP_REMOVED lines=19> */
[C---:B------:R-:W-:Y:S01]  /*b310*/  FMUL.FTZ R40, R2.reuse, R40 ;  /* 0x0000002802287220 */ /* 0x040fe20000410000 */
        /* <DEDUP_REMOVED lines=155> */
[----:B------:R-:W-:Y:S01]  /*bcd0*/  FFMA.FTZ R210, R19, UR4, -R202 ;  /* 0x0000000413d27c23 */ /* 0x000fe200080108ca */
[----:B------:R-:W-:Y:S01]  /*bce0*/  FMUL.FTZ R16, R2, R148 ;  /* 0x0000009402107220 */ /* 0x000fe20000410000 */
[----:B--2---:R-:W-:Y:S01]  /*bcf0*/  F2FP.F16.F32.PACK_AB R148, R204, R205 ;  /* 0x000000cdcc94723e */ /* 0x004fe200000000ff */
[----:B------:R-:W-:Y:S01]  /*bd00*/  FMUL.FTZ R17, R2, R149 ;  /* 0x0000009502117220 */ /* 0x000fe20000410000 */
[----:B------:R-:W-:Y:S01]  /*bd10*/  F2FP.F16.F32.PACK_AB R149, R208, R209 ;  /* 0x000000d1d095723e */ /* 0x000fe200000000ff */
[C---:B-1----:R-:W-:Y:S01]  /*bd20*/  HMMA.16816.F32 R108, R160.reuse, R168, R108 ;  /* 0x000000a8a06c723c */ /* 0x042fe2000000186c */
[----:B------:R-:W1:Y:S02]  /*bd30*/  MUFU.EX2 R210, R210 ;  /* 0x000000d200d27308 */ /* 0x000e640000000800 */
[C---:B------:R-:W-:Y:S01]  /*bd40*/  FMUL.FTZ R18, R0.reuse, R150 ;  /* 0x0000009600127220 */ /* 0x040fe20000410000 */
[----:B----4-:R-:W-:Y:S01]  /*bd50*/  F2FP.F16.F32.PACK_AB R150, R211, R206 ;  /* 0x000000ced396723e */ /* 0x010fe200000000ff */
[----:B------:R-:W-:Y:S01]  /*bd60*/  FMUL.FTZ R19, R0, R151 ;  /* 0x0000009700137220 */ /* 0x000fe20000410000 */
[----:B------:R-:W-:Y:S01]  /*bd70*/  FFMA.FTZ R201, R2, R237, R201 ;  /* 0x000000ed02c97223 */ /* 0x000fe200000100c9 */
[----:B------:R-:W-:Y:S01]  /*bd80*/  FFMA.FTZ R199, R0, R235, R199 ;  /* 0x000000eb00c77223 */ /* 0x000fe200000100c7 */
[C---:B------:R-:W-:Y:S01]  /*bd90*/  HMMA.16816.F32 R112, R160.reuse, R170, R112 ;  /* 0x000000aaa070723c */ /* 0x040fe20000001870 */
[----:B------:R-:W2:Y:S02]  /*bda0*/  LDSM.16.MT88.4 R168, [R216+0x16000] ;  /* 0x01600000d8a8783b */ /* 0x000ea40000004200 */
[----:B------:R-:W-:Y:S01]  /*bdb0*/  FADD.FTZ R201, R200, R201 ;  /* 0x000000c9c8c97221 */ /* 0x000fe20000010000 */
[----:B------:R-:W-:Y:S01]  /*bdc0*/  FADD.FTZ R199, R197, R199 ;  /* 0x000000c7c5c77221 */ /* 0x000fe20000010000 */
[----:B-1----:R-:W-:Y:S03]  /*bdd0*/  F2FP.F16.F32.PACK_AB R151, R210, R207 ;  /* 0x000000cfd297723e */ /* 0x002fe600000000ff */
[C---:B-----5:R-:W-:Y:S03]  /*bde0*/  HMMA.16816.F32 R116, R160.reuse, R172, R116 ;  /* 0x000000aca074723c */ /* 0x060fe60000001874 */
[----:B------:R-:W-:Y:S01]  /*bdf0*/  FADD.FTZ R0, R198, R201 ;  /* 0x000000c9c6007221 */ /* 0x000fe20000010000 */
[----:B------:R-:W-:Y:S03]  /*be00*/  FADD.FTZ R2, R196, R199 ;  /* 0x000000c7c4027221 */ /* 0x000fe60000010000 */
[----:B------:R-:W-:Y:S01]  /*be10*/  FADD.FTZ R0, R167, R0 ;  /* 0x00000000a7007221 */ /* 0x000fe20000010000 */
[C---:B------:R-:W-:Y:S01]  /*be20*/  HMMA.16816.F32 R120, R160.reuse, R174, R120 ;  /* 0x000000aea078723c */ /* 0x040fe20000001878 */
[----:B------:R-:W1:Y:S02]  /*be30*/  LDSM.16.MT88.4 R172, [R166+0x6000] ;  /* 0x00600000a6ac783b */ /* 0x000e640000004200 */
[----:B------:R-:W-:Y:S01]  /*be40*/  FADD.FTZ R2, R165, R2 ;  /* 0x00000002a5027221 */ /* 0x000fe20000010000 */
[----:B------:R-:W-:Y:S03]  /*be50*/  MOV R165, R164 ;  /* 0x000000a400a57202 */ /* 0x000fe60000000f00 */
        /* <DEDUP_REMOVED lines=209> */
[----:B------:R-:W-:Y:S01]  /*cb70*/  MOV R0, R3 ;  /* 0x0000000300007202 */ /* 0x000fe20000000f00 */
[----:B------:R-:W-:Y:S02]  /*cb80*/  FADD.FTZ R237, R203, R180 ;  /* 0x000000b4cbed7221 */ /* 0x000fe40000010000 */
[----:B------:R-:W-:Y:S01]  /*cb90*/  FADD.FTZ R235, R202, R181 ;  /* 0x000000b5caeb7221 */ /* 0x000fe20000010000 */
[----:B------:R-:W-:Y:S06]  /*cba0*/  BRA.U UP2, `(.L_x_4405) ;  /* 0xffffffb502f07547 */ /* 0x000fec000b83ffff */
.L_x_4401:
[----:B------:R-:W1:Y:S01]  /*cbb0*/  SHFL.BFLY PT, R2, R237, 0x2, 0x1f ;  /* 0x0c401f00ed027f89 */ /* 0x000e6200000e0000 */
[----:B------:R-:W-:Y:S01]  /*cbc0*/  SHF.L.U32 R4, R218, 0x4, RZ ;  /* 0x00000004da047819 */ /* 0x000fe200000006ff */
[----:B------:R-:W-:Y:S01]  /*cbd0*/  USHF.L.U32 UR15, UR15, 0x6, URZ ;  /* 0x000000060f0f7899 */ /* 0x000fe200080006ff */
[----:B------:R-:W-:Y:S01]  /*cbe0*/  LOP3.LUT R11, R220, 0x30, RZ, 0xc0, !PT ;  /* 0x00000030dc0b7812 */ /* 0x000fe200078ec0ff */
[----:B------:R-:W2:Y:S01]  /*cbf0*/  SHFL.BFLY PT, R0, R235, 0x2, 0x1f ;  /* 0x0c401f00eb007f89 */ /* 0x000ea200000e0000 */
[----:B------:R-:W-:Y:S01]  /*cc00*/  SHF.L.U32 R10, R218, 0x1, RZ ;  /* 0x00000001da0a7819 */ /* 0x000fe200000006ff */
[----:B------:R-:W-:Y:S01]  /*cc10*/  UIADD3 UR16, UPT, UPT, -UR15, UR16, URZ ;  /* 0x000000100f107290 */ /* 0x000fe2000fffe1ff */
[----:B------:R-:W-:Y:S01]  /*cc20*/  LOP3.LUT R9, R4, 0x1c0, RZ, 0xc0, !PT ;  /* 0x000001c004097812 */ /* 0x000fe200078ec0ff */
[----:B------:R-:W-:Y:S01]  /*cc30*/  BAR.SYNC.DEFER_BLOCKING 0x0 ;  /* 0x0000000000007b1d */ /* 0x000fe20000010000 */
[--C-:B------:R-:W-:Y:S01]  /*cc40*/  LOP3.LUT R217, R217, 0x6, R10.reuse, 0xf8, !PT ;  /* 0x00000006d9d97812 */ /* 0x100fe200078ef80a */
[----:B------:R-:W-:Y:S01]  /*cc50*/  UIADD3 UR10, UPT, UPT, -UR17, URZ, URZ ;  /* 0x000000ff110a7290 */ /* 0x000fe2000fffe1ff */
[----:B------:R-:W-:-:S02]  /*cc60*/  LOP3.LUT R10, R9, 0x38, R10, 0xf8, !PT ;  /* 0x00000038090a7812 */ /* 0x000fc400078ef80a */
[----:B------:R-:W-:-:S03]  /*cc70*/  R2P PR, R218, 0x18 ;  /* 0x00000018da007804 */ /* 0x000fc60000000000 */
[----:B------:R-:W3:Y:S01]  /*cc80*/  S2UR UR12, SR_CTAID.Y ;  /* 0x00000000000c79c3 */ /* 0x000ee20000002600 */
[----:B------:R-:W-:Y:S01]  /*cc90*/  LOP3.LUT P5, RZ, R218, 0x3, RZ, 0xc0, !PT ;  /* 0x00000003daff7812 */ /* 0x000fe200078ac0ff */
[----:B------:R-:W3:Y:S01]  /*cca0*/  LDCU.64 UR4, c[0x0][0x430] ;  /* 0x00008600ff0477ac */ /* 0x000ee20008000a00 */
[----:B------:R-:W-:Y:S01]  /*ccb0*/  MOV R8, 0x40 ;  /* 0x0000004000087802 */ /* 0x000fe20000000f00 */
[----:B------:R-:W-:Y:S01]  /*ccc0*/  BSSY.RECONVERGENT B0, `(.L_x_4406) ;  /* 0x000012f000007945 */ /* 0x000fe20003800200 */
[----:B------:R-:W-:Y:S01]  /*ccd0*/  LOP3.LUT R10, R217, R10, RZ, 0xfc, !PT ;  /* 0x0000000ad90a7212 */ /* 0x000fe200078efcff */
[----:B------:R-:W4:Y:S01]  /*cce0*/  LDCU UR9, c[0x0][0x3e0] ;  /* 0x00007c00ff0977ac */ /* 0x000f220008000800 */
[----:B------:R-:W-:Y:S01]  /*ccf0*/  SEL R8, R8, 0xffffffc0, !P3 ;  /* 0xffffffc008087807 */ /* 0x000fe20005800000 */
[----:B------:R-:W4:Y:S01]  /*cd00*/  S2UR UR11, SR_CTAID.Z ;  /* 0x00000000000b79c3 */ /* 0x000f220000002700 */
[----:B------:R-:W-:Y:S01]  /*cd10*/  LEA R10, R10, UR6, 0x2 ;  /* 0x000000060a0a7c11 */ /* 0x000fe2000f8e10ff */
[----:B-1----:R-:W-:Y:S01]  /*cd20*/  FADD.FTZ R2, R2, R237 ;  /* 0x000000ed02027221 */ /* 0x002fe20000010000 */
[----:B------:R-:W1:Y:S01]  /*cd30*/  LDCU UR7, c[0x0][0x44c] ;  /* 0x00008980ff0777ac */ /* 0x000e620008000800 */
[----:B------:R-:W-:Y:S01]  /*cd40*/  LOP3.LUT R165, R4, 0x10, RZ, 0xc0, !PT ;  /* 0x0000001004a57812 */ /* 0x000fe200078ec0ff */
[----:B--2---:R-:W-:-:S02]  /*cd50*/  FADD.FTZ R7, R0, R235 ;  /* 0x000000eb00077221 */ /* 0x004fc40000010000 */
[----:B------:R-:W2:Y:S01]  /*cd60*/  SHFL.BFLY PT, R5, R2, 0x1, 0x1f ;  /* 0x0c201f0002057f89 */ /* 0x000ea200000e0000 */
[----:B------:R-:W-:Y:S01]  /*cd70*/  SHF.R.U32.HI R0, RZ, 0x2, R218 ;  /* 0x00000002ff007819 */ /* 0x000fe200000116da */
[----:B------:R-:W5:Y:S02]  /*cd80*/  S2UR UR8, SR_CTAID.X ;  /* 0x00000000000879c3 */ /* 0x000f640000002500 */
[----:B------:R-:W1:Y:S01]  /*cd90*/  SHFL.BFLY PT, R6, R7, 0x1, 0x1f ;  /* 0x0c201f0007067f89 */ /* 0x000e6200000e0000 */
[----:B------:R-:W-:Y:S01]  /*cda0*/  LOP3.LUT R0, R11, 0x7, R0, 0xf8, !PT ;  /* 0x000000070b007812 */ /* 0x000fe200078ef800 */
[----:B---3--:R-:W-:Y:S02]  /*cdb0*/  UIMAD UR4, UR12, UR4, UR17 ;  /* 0x000000040c0472a4 */ /* 0x008fe4000f8e0211 */
[----:B----4-:R-:W-:-:S04]  /*cdc0*/  UIMAD UR10, UR9, UR10, UR11 ;  /* 0x0000000a090a72a4 */ /* 0x010fc8000f8e020b */
[----:B------:R-:W-:Y:S01]  /*cdd0*/  UIMAD UR4, UR4, UR9, UR10 ;  /* 0x00000009040472a4 */ /* 0x000fe2000f8e020a */
[----:B--2---:R-:W-:Y:S01]  /*cde0*/  FADD.FTZ R5, R2, R5 ;  /* 0x0000000502057221 */ /* 0x004fe20000010000 */
[----:B------:R-:W-:Y:S01]  /*cdf0*/  SHF.L.U32 R2, R218, 0x2, RZ ;  /* 0x00000002da027819 */ /* 0x000fe200000006ff */
[----:B-----5:R-:W-:Y:S01]  /*ce00*/  USHF.L.U32 UR8, UR8, 0x6, URZ ;  /* 0x0000000608087899 */ /* 0x020fe200080006ff */
[----:B------:R-:W-:Y:S01]  /*ce10*/  SHF.R.U32.HI R218, RZ, 0x4, R218 ;  /* 0x00000004ffda7819 */ /* 0x000fe200000116da */
[----:B-1----:R-:W-:Y:S01]  /*ce20*/  FADD.FTZ R6, R7, R6 ;  /* 0x0000000607067221 */ /* 0x002fe20000010000 */
[----:B------:R-:W1:Y:S01]  /*ce30*/  MUFU.RCP R11, R5 ;  /* 0x00000005000b7308 */ /* 0x000e620000001000 */
[----:B------:R-:W-:Y:S01]  /*ce40*/  LOP3.LUT R7, R2, 0x1f8, RZ, 0xc0, !PT ;  /* 0x000001f802077812 */ /* 0x000fe200078ec0ff */
[----:B------:R-:W-:Y:S01]  /*ce50*/  UIMAD UR8, UR4, UR5, UR8 ;  /* 0x00000005040872a4 */ /* 0x000fe2000f8e0208 */
[----:B------:R-:W-:Y:S02]  /*ce60*/  FSETP.NE.FTZ.AND P6, PT, R5, RZ, PT ;  /* 0x000000ff0500720b */ /* 0x000fe40003fd5000 */
[----:B------:R-:W-:Y:S01]  /*ce70*/  IADD3 R12, PT, PT, R218, 0x10, RZ ;  /* 0x00000010da0c7810 */ /* 0x000fe20007ffe0ff */
[----:B------:R-:W-:Y:S01]  /*ce80*/  UIMAD UR7, UR8, UR7, URZ ;  /* 0x00000007080772a4 */ /* 0x000fe2000f8e02ff */
[----:B------:R-:W-:Y:S01]  /*ce90*/  FSETP.NE.FTZ.AND P3, PT, R6, RZ, PT ;  /* 0x000000ff0600720b */ /* 0x000fe20003f75000 */
[----:B------:R-:W2:Y:S01]  /*cea0*/  MUFU.RCP R9, R6 ;  /* 0x0000000600097308 */ /* 0x000ea20000001000 */
[----:B------:R-:W-:-:S02]  /*ceb0*/  LOP3.LUT R220, R7, 0x38, R220, 0x78, !PT ;  /* 0x0000003807dc7812 */ /* 0x000fc400078e78dc */
[----:B------:R-:W-:Y:S02]  /*cec0*/  MOV R7, 0x20 ;  /* 0x0000002000077802 */ /* 0x000fe40000000f00 */
[----:B------:R-:W-:Y:S02]  /*ced0*/  ISETP.GE.AND P1, PT, R12, UR16, PT ;  /* 0x000000100c007c0c */ /* 0x000fe4000bf26270 */
[C---:B------:R-:W-:Y:S01]  /*cee0*/  IADD3 R12, PT, PT, R218.reuse, 0x18, RZ ;  /* 0x00000018da0c7810 */ /* 0x040fe20007ffe0ff */
[----:B------:R-:W3:Y:S01]  /*cef0*/  @P6 LDC R15, c[0x0][0x458] ;  /* 0x00011600ff0f6b82 */ /* 0x000ee20000000800 */
[----:B------:R-:W-:Y:S01]  /*cf00*/  SEL R7, R7, 0xffffffe0, !P0 ;  /* 0xffffffe007077807 */ /* 0x000fe20004000000 */
[----:B------:R-:W4:Y:S01]  /*cf10*/  @P6 MUFU.LG2 R5, R5 ;  /* 0x0000000500056308 */ /* 0x000f220000000c00 */
[----:B-1----:R-:W-:Y:S02]  /*cf20*/  FSEL R11, R11, 1, P6 ;  /* 0x3f8000000b0b7808 */ /* 0x002fe40003000000 */
[----:B------:R-:W-:-:S02]  /*cf30*/  IADD3 R13, PT, PT, R218, 0x8, RZ ;  /* 0x00000008da0d7810 */ /* 0x000fc40007ffe0ff */
[----:B------:R-:W-:Y:S01]  /*cf40*/  ISETP.GE.AND P0, PT, R12, UR16, PT ;  /* 0x000000100c007c0c */ /* 0x000fe2000bf06270 */
        /* <DEDUP_REMOVED lines=143> */
[----:B----4-:R-:W-:Y:S01]  /*d840*/  @P6 FMUL.FTZ R5, R5, 0.69314718246459960938 ;  /* 0x3f31721805056820 */ /* 0x010fe20000410000 */
[----:B------:R-:W-:Y:S01]  /*d850*/  LEA R165, R220, R165, 0x2 ;  /* 0x000000a5dca57211 */ /* 0x000fe200078e10ff */
[----:B------:R-:W-:Y:S04]  /*d860*/  STS.64 [R9+0x800], R158 ;  /* 0x0008009e09007388 */ /* 0x000fe80000000a00 */
[----:B------:R-:W-:Y:S04]  /*d870*/  STS.64 [R12], R36 ;  /* 0x000000240c007388 */ /* 0x000fe80000000a00 */
[----:B------:R-:W-:Y:S04]  /*d880*/  STS.64 [R12+0x800], R38 ;  /* 0x000800260c007388 */ /* 0x000fe80000000a00 */
[----:B------:R-:W-:Y:S01]  /*d890*/  STS.64 [R13], R40 ;  /* 0x000000280d007388 */ /* 0x000fe20000000a00 */
[----:B--2---:R-:W-:-:S03]  /*d8a0*/  @P3 FMUL.FTZ R6, R6, 0.69314718246459960938 ;  /* 0x3f31721806063820 */ /* 0x004fc60000410000 */
        /* <DEDUP_REMOVED lines=51> */
[----:B--2---:R-:W-:-:S03]  /*dbe0*/  LOP3.LUT R9, R4, 0x3f00, RZ, 0xc0, !PT ;  /* 0x00003f0004097812 */ /* 0x004fc600078ec0ff */
[----:B------:R2:W-:Y:S01]  /*dbf0*/  STS.64 [R14+0xc000], R144 ;  /* 0x00c000900e007388 */ /* 0x0005e20000000a00 */
[----:B------:R-:W-:-:S03]  /*dc00*/  LOP3.LUT R9, R9, 0x3c, R2, 0xf8, !PT ;  /* 0x0000003c09097812 */ /* 0x000fc600078ef802 */
[----:B------:R2:W-:Y:S01]  /*dc10*/  STS.64 [R14+0xc800], R146 ;  /* 0x00c800920e007388 */ /* 0x0005e20000000a00 */
[----:B----4-:R-:W-:Y:S01]  /*dc20*/  MOV R133, 0xff800000 ;  /* 0xff80000000857802 */ /* 0x010fe20000000f00 */
[----:B-1----:R-:W-:Y:S01]  /*dc30*/  @P3 FFMA.FTZ R133, R3, R16, R6 ;  /* 0x0000001003853223 */ /* 0x002fe20000010006 */
[----:B-----5:R-:W-:Y:S01]  /*dc40*/  MOV R134, 0xff800000 ;  /* 0xff80000000867802 */ /* 0x020fe20000000f00 */
[----:B------:R2:W-:Y:S01]  /*dc50*/  STS.64 [R8+0xc000], R152 ;  /* 0x00c0009808007388 */ /* 0x0005e20000000a00 */
[----:B---3--:R-:W-:Y:S01]  /*dc60*/  @P6 FFMA.FTZ R134, R164, R15, R5 ;  /* 0x0000000fa4866223 */ /* 0x008fe20000010005 */
[----:B------:R-:W-:Y:S02]  /*dc70*/  IADD3 R132, P3, PT, R9, UR7, RZ ;  /* 0x0000000709847c10 */ /* 0x000fe4000ff7e0ff */
[----:B------:R2:W-:Y:S01]  /*dc80*/  STS.64 [R8+0xc800], R154 ;  /* 0x00c8009a08007388 */ /* 0x0005e20000000a00 */
[----:B------:R-:W-:Y:S02]  /*dc90*/  MOV R137, UR7 ;  /* 0x0000000700897c02 */ /* 0x000fe40008000f00 */
[C---:B------:R-:W-:Y:S01]  /*dca0*/  IADD3 R135, PT, PT, R218.reuse, 0x20, RZ ;  /* 0x00000020da877810 */ /* 0x040fe20007ffe0ff */
[----:B------:R2:W-:Y:S01]  /*dcb0*/  STS.64 [R7+0xc000], R148 ;  /* 0x00c0009407007388 */ /* 0x0005e20000000a00 */
[----:B------:R-:W-:-:S03]  /*dcc0*/  IADD3 R3, PT, PT, R218, 0x28, RZ ;  /* 0x00000028da037810 */ /* 0x000fc60007ffe0ff */
        /* <DEDUP_REMOVED lines=46> */
.L_x_4407:
[----:B------:R-:W-:Y:S05]  /*dfb0*/  BSYNC.RECONVERGENT B0 ;  /* 0x0000000000007941 */ /* 0x000fea0003800200 */
.L_x_4406:
[----:B------:R-:W-:Y:S01]  /*dfc0*/  ISETP.GE.AND P4, PT, R218, UR16, PT ;  /* 0x00000010da007c0c */ /* 0x000fe2000bf86270 */
[----:B------:R-:W-:Y:S01]  /*dfd0*/  BSSY.RECONVERGENT B0, `(.L_x_4408) ;  /* 0x0000018000007945 */ /* 0x000fe20003800200 */
[----:B------:R-:W-:Y:S02]  /*dfe0*/  ISETP.GE.AND P6, PT, R135, UR16, PT ;  /* 0x0000001087007c0c */ /* 0x000fe4000bfc6270 */
[----:B------:R-:W-:Y:S02]  /*dff0*/  ISETP.GE.AND P5, PT, R3, UR16, PT ;  /* 0x0000001003007c0c */ /* 0x000fe4000bfa6270 */
[----:B------:R-:W-:Y:S01]  /*e000*/  LOP3.LUT R136, R2, 0x3c, RZ, 0xc0, !PT ;  /* 0x0000003c02887812 */ /* 0x000fe200078ec0ff */
[----:B------:R-:W-:Y:S01]  /*e010*/  VIADD R2, R218, 0x30 ;  /* 0x00000030da027836 */ /* 0x000fe20000000000 */
[----:B------:R-:W-:Y:S02]  /*e020*/  P2R R0, PR, RZ, 0x40 ;  /* 0x00000040ff007803 */ /* 0x000fe40000000000 */
[----:B------:R-:W-:-:S02]  /*e030*/  P2R R138, PR, RZ, 0x20 ;  /* 0x00000020ff8a7803 */ /* 0x000fc40000000000 */
[C---:B------:R-:W-:Y:S02]  /*e040*/  LOP3.LUT R135, R136.reuse, 0x40, RZ, 0xfc, !PT ;  /* 0x0000004088877812 */ /* 0x040fe400078efcff */
[C---:B---3--:R-:W-:Y:S02]  /*e050*/  LOP3.LUT R134, R136.reuse, 0x80, RZ, 0xfc, !PT ;  /* 0x0000008088867812 */ /* 0x048fe400078efcff */
        /* <DEDUP_REMOVED lines=15> */
.L_x_4409:
[----:B------:R-:W-:Y:S05]  /*e150*/  BSYNC.RECONVERGENT B0 ;  /* 0x0000000000007941 */ /* 0x000fea0003800200 */
.L_x_4408:
        /* <DEDUP_REMOVED lines=26> */
.L_x_4411:
[----:B------:R-:W-:Y:S05]  /*e300*/  BSYNC.RECONVERGENT B0 ;  /* 0x0000000000007941 */ /* 0x000fea0003800200 */
.L_x_4410:
        /* <DEDUP_REMOVED lines=24> */
.L_x_4413:
[----:B------:R-:W-:Y:S05]  /*e490*/  BSYNC.RECONVERGENT B0 ;  /* 0x0000000000007941 */ /* 0x000fea0003800200 */
.L_x_4412:
        /* <DEDUP_REMOVED lines=23> */
.L_x_4415:
[----:B------:R-:W-:Y:S05]  /*e610*/  BSYNC.RECONVERGENT B0 ;  /* 0x0000000000007941 */ /* 0x000fea0003800200 */
.L_x_4414:
        /* <DEDUP_REMOVED lines=24> */
.L_x_4417:
[----:B------:R-:W-:Y:S05]  /*e7a0*/  BSYNC.RECONVERGENT B0 ;  /* 0x0000000000007941 */ /* 0x000fea0003800200 */
.L_x_4416:
        /* <DEDUP_REMOVED lines=24> */
.L_x_4419:
[----:B------:R-:W-:Y:S05]  /*e930*/  BSYNC.RECONVERGENT B0 ;  /* 0x0000000000007941 */ /* 0x000fea0003800200 */
.L_x_4418:
        /* <DEDUP_REMOVED lines=24> */
.L_x_4421:
[----:B------:R-:W-:Y:S05]  /*eac0*/  BSYNC.RECONVERGENT B0 ;  /* 0x0000000000007941 */ /* 0x000fea0003800200 */
.L_x_4420:
        /* <DEDUP_REMOVED lines=9> */
[C-C-:B------:R-:W-:Y:S02]  /*eb60*/  @!P5 LEA.HI.X R11, R132.reuse, R11, R137.reuse, 0x2, P0 ;  /* 0x0000000b840bd211 */ /* 0x140fe400000f1489 */
        /* <DEDUP_REMOVED lines=14> */
.L_x_4422:
        /* <DEDUP_REMOVED lines=11> */
.L_x_7502:


//--------------------- .text._ZN5flash24flash_fwd_splitkv_kernelI23Flash_fwd_kernel_traitsILi256ELi64ELi64ELi4ELb0ELb0EN7cutlass6half_tE19Flash_kernel_traitsILi256ELi64ELi64ELi4ES3_EELb0ELb0ELb1ELb0ELb0ELb1ELb1ELb0EEEvNS_16Flash_fwd_paramsE --------------------------
	.section	.text._ZN5flash24flash_fwd_splitkv_kernelI23Flash_fwd_kernel_traitsILi256ELi64ELi64ELi4ELb0ELb0EN7cutlass6half_tE19Flash_kernel_traitsILi256ELi64ELi64ELi4ES3_EELb0ELb0ELb1ELb0ELb0ELb1ELb1ELb0EEEvNS_16Flash_fwd_paramsE,"ax",@progbits
	.align	128
        .global         _ZN5flash24flash_fwd_splitkv_kernelI23Flash_fwd_kernel_traitsILi256ELi64ELi64ELi4ELb0ELb0EN7cutlass6half_tE19Flash_kernel_traitsILi256ELi64ELi64ELi4ES3_EELb0ELb0ELb1ELb0ELb0ELb1ELb1ELb0EEEvNS_16Flash_fwd_paramsE
        .type           _ZN5flash24flash_fwd_splitkv_kernelI23Flash_fwd_kernel_traitsILi256ELi64ELi64ELi4ELb0ELb0EN7cutlass6half_tE19Flash_kernel_traitsILi256ELi64ELi64ELi4ES3_EELb0ELb0ELb1ELb0ELb0ELb1ELb1ELb0EEEvNS_16Flash_fwd_paramsE,@function
        .size           _ZN5flash24flash_fwd_splitkv_kernelI23Flash_fwd_kernel_traitsILi256ELi64ELi64ELi4ELb0ELb0EN7cutlass6half_tE19Flash_kernel_traitsILi256ELi64ELi64ELi4ES3_EELb0ELb0ELb1ELb0ELb0ELb1ELb1ELb0EEEvNS_16Flash_fwd_paramsE,(.L_x_7503 - _ZN5flash24flash_fwd_splitkv_kernelI23Flash_fwd_kernel_traitsILi256ELi64ELi64ELi4ELb0ELb0EN7cutlass6half_tE19Flash_kernel_traitsILi256ELi64ELi64ELi4ES3_EELb0ELb0ELb1ELb0ELb0ELb1ELb1ELb0EEEvNS_16Flash_fwd_paramsE)
        .other          _ZN5flash24flash_fwd_splitkv_kernelI23Flash_fwd_kernel_traitsILi256ELi64ELi64ELi4ELb0ELb0EN7cutlass6half_tE19Flash_kernel_traitsILi256ELi64ELi64ELi4ES3_EELb0ELb0ELb1ELb0ELb0ELb1ELb1ELb0EEEvNS_16Flash_fwd_paramsE,@"STO_CUDA_ENTRY STV_DEFAULT"
_ZN5flash24flash_fwd_splitkv_kernelI23Flash_fwd_kernel_traitsILi256ELi64ELi64ELi4ELb0ELb0EN7cutlass6half_tE19Flash_kernel_traitsILi256ELi64ELi64ELi4ES3_EELb0ELb0ELb1ELb0ELb0ELb1ELb1ELb0EEEvNS_16Flash_fwd_paramsE:
.text._ZN5flash24flash_fwd_splitkv_kernelI23Flash_fwd_kernel_traitsILi256ELi64ELi64ELi4ELb0ELb0EN7cutlass6half_tE19Flash_kernel_traitsILi256ELi64ELi64ELi4ES3_EELb0ELb0ELb1ELb0ELb0ELb1ELb1ELb0EEEvNS_16Flash_fwd_paramsE:
        /* <DEDUP_REMOVED lines=87> */
.L_x_4423:
        /* <DEDUP_REMOVED lines=105> */
.L_x_4426:
[----:B------:R-:W-:Y:S05]  /*0c00*/  BSYNC.RECONVERGENT B0 ;  /* 0x0000000000007941 */ /* 0x000fea0003800200 */
.L_x_4425:
        /* <DEDUP_REMOVED lines=31> */
.L_x_4428:
[----:B------:R-:W-:Y:S05]  /*0e00*/  BSYNC.RECONVERGENT B0 ;  /* 0x0000000000007941 */ /* 0x000fea0003800200 */
.L_x_4427:
        /* <DEDUP_REMOVED lines=24> */
.L_x_4430:
[----:B------:R-:W-:Y:S05]  /*0f90*/  BSYNC.RECONVERGENT B0 ;  /* 0x0000000000007941 */ /* 0x000fea0003800200 */
.L_x_4429:
        /* <DEDUP_REMOVED lines=24> */
.L_x_4432:
[----:B------:R-:W-:Y:S05]  /*1120*/  BSYNC.RECONVERGENT B0 ;  /* 0x0000000000007941 */ /* 0x000fea0003800200 */
.L_x_4431:
        /* <DEDUP_REMOVED lines=24> */
.L_x_4434:
[----:B------:R-:W-:Y:S05]  /*12b0*/  BSYNC.RECONVERGENT B0 ;  /* 0x0000000000007941 */ /* 0x000fea0003800200 */
.L_x_4433:
        /* <DEDUP_REMOVED lines=24> */
.L_x_4436:
[----:B------:R-:W-:Y:S05]  /*1440*/  BSYNC.RECONVERGENT B0 ;  /* 0x0000000000007941 */ /* 0x000fea0003800200 */
.L_x_4435:
        /* <DEDUP_REMOVED lines=23> */
.L_x_4438:
[----:B------:R-:W-:Y:S05]  /*15c0*/  BSYNC.RECONVERGENT B0 ;  /* 0x0000000000007941 */ /* 0x000fea0003800200 */
.L_x_4437:
        /* <DEDUP_REMOVED lines=23> */
.L_x_4440:
[----:B------:R-:W-:Y:S05]  /*1740*/  BSYNC.RECONVERGENT B0 ;  /* 0x0000000000007941 */ /* 0x000fea0003800200 */
.L_x_4439:
        /* <DEDUP_REMOVED lines=33> */
.L_x_4424:
        /* <DEDUP_REMOVED lines=13> */
.L_x_4441:
        /* <DEDUP_REMOVED lines=103> */
.L_x_4442:
        /* <DEDUP_REMOVED lines=15> */
.L_x_4444:
[----:B-1----:R-:W1:Y:S01]  /*2190*/  LDC.64 R2, c[0x0][0x3b8] ;  /* 0x0000ee00ff027b82 */ /* 0x002e620000000a00 */
[----:B------:R-:W-:-:S06]  /*21a0*/  UIADD3 UR4, UPT, UPT, UR6, UR7, URZ ;  /* 0x0000000706047290 */ /* 0x000fcc000fffe0ff */
[----:B-1----:R-:W-:Y:S02]  /*21b0*/  IMAD R13, R3, UR4, RZ ;  /* 0x00000004030d7c24 */ /* 0x002fe4000f8e02ff */
[----:B------:R-:W-:-:S05]  /*21c0*/  IMAD.WIDE.U32 R4, R2, UR4, RZ ;  /* 0x0000000402047c25 */ /* 0x000fca000f8e00ff */
[----:B------:R-:W-:Y:S02]  /*21d0*/  IADD3 R13, PT, PT, R5, R13, RZ ;  /* 0x0000000d050d7210 */ /* 0x000fe40007ffe0ff */
[----:B------:R-:W-:Y:S02]  /*21e0*/  MOV R12, R4 ;  /* 0x00000004000c7202 */ /* 0x000fe40000000f00 */
.L_x_4445:
        /* <DEDUP_REMOVED lines=14> */
.L_x_4446:
[----:B------:R-:W1:Y:S01]  /*22d0*/  LDC.64 R4, c[0x0][0x3c0] ;  /* 0x0000f000ff047b82 */ /* 0x000e620000000a00 */
[----:B------:R-:W-:-:S06]  /*22e0*/  UIADD3 UR6, UPT, UPT, UR6, UR7, URZ ;  /* 0x0000000706067290 */ /* 0x000fcc000fffe0ff */
[----:B-1----:R-:W-:Y:S02]  /*22f0*/  IMAD R15, R5, UR6, RZ ;  /* 0x00000006050f7c24 */ /* 0x002fe4000f8e02ff */
[----:B-----5:R-:W-:-:S05]  /*2300*/  IMAD.WIDE.U32 R6, R4, UR6, RZ ;  /* 0x0000000604067c25 */ /* 0x020fca000f8e00ff */
[----:B------:R-:W-:Y:S02]  /*2310*/  IADD3 R15, PT, PT, R7, R15, RZ ;  /* 0x0000000f070f7210 */ /* 0x000fe40007ffe0ff */
[----:B------:R-:W-:-:S07]  /*2320*/  MOV R14, R6 ;  /* 0x00000006000e7202 */ /* 0x000fce0000000f00 */
.L_x_4447:
        /* <DEDUP_REMOVED lines=49> */
.L_x_4443:
        /* <DEDUP_REMOVED lines=92> */
.L_x_4449:
[----:B------:R-:W-:Y:S05]  /*2c00*/  BSYNC.RECONVERGENT B0 ;  /* 0x0000000000007941 */ /* 0x000fea0003800200 */
.L_x_4448:
        /* <DEDUP_REMOVED lines=41> */
.L_x_4451:
[----:B------:R-:W-:Y:S05]  /*2ea0*/  BSYNC.RECONVERGENT B0 ;  /* 0x0000000000007941 */ /* 0x000fea0003800200 */
.L_x_4450:
        /* <DEDUP_REMOVED lines=40> */
.L_x_4453:
[----:B------:R-:W-:Y:S05]  /*3130*/  BSYNC.RECONVERGENT B0 ;  /* 0x0000000000007941 */ /* 0x000fea0003800200 */
.L_x_4452:
        /* <DEDUP_REMOVED lines=42> */
.L_x_4455:
[----:B------:R-:W-:Y:S05]  /*33e0*/  BSYNC.RECONVERGENT B0 ;  /* 0x0000000000007941 */ /* 0x000fea0003800200 */
.L_x_4454:
        /* <DEDUP_REMOVED lines=9> */
[----:B-1234-:R-:W-:Y:S01]  /*3480*/  @!P1 IMAD.MOV.U32 R10, RZ, RZ, R226 ;  /* 0x000000ffff0a9224 */ /* 0x01efe200078e00e2 */
        /* <DEDUP_REMOVED lines=21> */
.L_x_4457:
[----:B------:R-:W-:Y:S05]  /*35e0*/  BSYNC.RECONVERGENT B0 ;  /* 0x0000000000007941 */ /* 0x000fea0003800200 */
.L_x_4456:
        /* <DEDUP_REMOVED lines=29> */
.L_x_4459:
[----:B------:R-:W-:Y:S05]  /*37c0*/  BSYNC.RECONVERGENT B0 ;  /* 0x0000000000007941 */ /* 0x000fea0003800200 */
.L_x_4458:
        /* <DEDUP_REMOVED lines=30> */
.L_x_4461:
[----:B------:R-:W-:Y:S05]  /*39b0*/  BSYNC.RECONVERGENT B0 ;  /* 0x0000000000007941 */ /* 0x000fea0003800200 */
.L_x_4460:
[----:B------:R-:W-:Y:S04]  /*39c0*/  BSSY.RECONVERGENT B0, `(.L_x_4462) ;  /* 0x000001e000007945 */ /* 0x000fe80003800200 */
[----:B------:R-:W-:Y:S05]  /*39d0*/  @P0 BRA `(.L_x_4463) ;  /* 0x0000000000700947 */ /* 0x000fea0003800000 */
[----:B------:R-:W5:Y:S01]  /*39e0*/  LDCU UR4, c[0x0][0x440] ;  /* 0x00008800ff0477ac */ /* 0x000f620008000800 */
[----:B-1234-:R-:W-:Y:S02]  /*39f0*/  IMAD R10, R3, 0x60, RZ ;  /* 0x00000060030a7824 */ /* 0x01efe400078e02ff */
        /* <DEDUP_REMOVED lines=26> */
.L_x_4463:
[----:B------:R-:W-:Y:S05]  /*3ba0*/  BSYNC.RECONVERGENT B0 ;  /* 0x0000000000007941 */ /* 0x000fea0003800200 */
.L_x_4462:
        /* <DEDUP_REMOVED lines=50> */
.L_x_4465:
[----:B------:R2:W-:Y:S04]  /*3ed0*/  STS.128 [R91+0x10000], RZ ;  /* 0x010000ff5b007388 */ /* 0x0005e80000000c00 */
[----:B------:R2:W-:Y:S04]  /*3ee0*/  STS.128 [R91+0x12000], RZ ;  /* 0x012000ff5b007388 */ /* 0x0005e80000000c00 */
[----:B------:R2:W-:Y:S04]  /*3ef0*/  STS.128 [R91+0x14000], RZ ;  /* 0x014000ff5b007388 */ /* 0x0005e80000000c00 */
[----:B------:R2:W-:Y:S02]  /*3f00*/  STS.128 [R91+0x16000], RZ ;  /* 0x016000ff5b007388 */ /* 0x0005e40000000c00 */
.L_x_4466:
[----:B------:R-:W-:Y:S05]  /*3f10*/  BSYNC.RECONVERGENT B0 ;  /* 0x0000000000007941 */ /* 0x000fea0003800200 */
.L_x_4464:
        /* <DEDUP_REMOVED lines=47> */
.L_x_4468:
[----:B------:R-:W-:Y:S05]  /*4210*/  BSYNC.RECONVERGENT B0 ;  /* 0x0000000000007941 */ /* 0x000fea0003800200 */
.L_x_4467:
        /* <DEDUP_REMOVED lines=35> */
.L_x_4470:
[----:B------:R-:W-:Y:S05]  /*4450*/  BSYNC.RECONVERGENT B0 ;  /* 0x0000000000007941 */ /* 0x000fea0003800200 */
.L_x_4469:
        /* <DEDUP_REMOVED lines=34> */
.L_x_4472:
[----:B------:R-:W-:Y:S05]  /*4680*/  BSYNC.RECONVERGENT B0 ;  /* 0x0000000000007941 */ /* 0x000fea0003800200 */
.L_x_4471:
[----:B------:R-:W-:Y:S01]  /*4690*/  LDSM.16.M88.4 R48, [R87] ;  /* 0x000000005730783b */ /* 0x000fe20000000200 */
[----:B------:R-:W-:Y:S01]  /*46a0*/  LOP3.LUT P6, RZ, R218, 0x2, RZ, 0xc0, !PT ;  /* 0x00000002daff7812 */ /* 0x000fe200078cc0ff */
[----:B------:R-:W5:Y:S01]  /*46b0*/  LDCU UR4, c[0x0][0x50c] ;  /* 0x0000a180ff0477ac */ /* 0x000f620008000800 */
[----:B------:R-:W-:Y:S01]  /*46c0*/  MOV R76, 0x20 ;  /* 0x00000020004c7802 */ /* 0x000fe20000000f00 */
[----:B------:R-:W2:Y:S01]  /*46d0*/  LDSM.16.M88.4 R20, [R86+UR6+0x8000] ;  /* 0x008000065614783b */ /* 0x000ea20008000200 */
[----:B------:R-:W-:Y:S01]  /*46e0*/  IADD3 R81, PT, PT, R86, UR6, RZ ;  /* 0x0000000656517c10 */ /* 0x000fe2000fffe0ff */
[----:B------:R-:W-:Y:S01]  /*46f0*/  UISETP.GT.AND UP0, UPT, UR13, UR14, UPT ;  /* 0x0000000e0d00728c */ /* 0x000fe2000bf04270 */
[----:B------:R-:W-:Y:S01]  /*4700*/  SEL R80, R76, 0xffffffe0, !P6 ;  /* 0xffffffe04c507807 */ /* 0x000fe20007000000 */
[----:B------:R-:W3:Y:S01]  /*4710*/  LDSM.16.M88.4 R12, [R86+UR6+0x8800] ;  /* 0x00880006560c783b */ /* 0x000ee20008000200 */
[----:B------:R-:W-:Y:S02]  /*4720*/  LOP3.LUT P0, RZ, R218, 0x4, RZ, 0xc0, !PT ;  /* 0x00000004daff7812 */ /* 0x000fe4000780c0ff */
[-C--:B------:R-:W-:Y:S01]  /*4730*/  IADD3 R85, PT, PT, R87, R80.reuse, RZ ;  /* 0x0000005057557210 */ /* 0x080fe20007ffe0ff */
[----:B------:R-:W5:Y:S01]  /*4740*/  LDSM.16.M88.4 R56, [R86+UR6+0x9000] ;  /* 0x009000065638783b */ /* 0x000f620008000200 */
[----:B------:R-:W-:-:S02]  /*4750*/  IADD3 R82, PT, PT, R81, R80, RZ ;  /* 0x0000005051527210 */ /* 0x000fc40007ffe0ff */
[----:B------:R-:W-:Y:S01]  /*4760*/  MOV R36, 0x40 ;  /* 0x0000004000247802 */ /* 0x000fe20000000f00 */
[----:B------:R-:W5:Y:S03]  /*4770*/  LDSM.16.M88.4 R28, [R86+UR6+0x9800] ;  /* 0x00980006561c783b */ /* 0x000f660008000200 */
[----:B------:R-:W-:Y:S01]  /*4780*/  SEL R36, R36, 0xffffffc0, !P0 ;  /* 0xffffffc024247807 */ /* 0x000fe20004000000 */
[----:B-1----:R-:W-:Y:S03]  /*4790*/  LDSM.16.M88.4 R4, [R85] ;  /* 0x000000005504783b */ /* 0x002fe60000000200 */
[-C--:B------:R-:W-:Y:S01]  /*47a0*/  IADD3 R84, PT, PT, R87, R36.reuse, RZ ;  /* 0x0000002457547210 */ /* 0x080fe20007ffe0ff */
[----:B------:R-:W1:Y:S01]  /*47b0*/  LDSM.16.M88.4 R32, [R82+0x8000] ;  /* 0x008000005220783b */ /* 0x000e620000000200 */
[----:B------:R-:W-:-:S02]  /*47c0*/  IADD3 R81, PT, PT, R81, R36, RZ ;  /* 0x0000002451517210 */ /* 0x000fc40007ffe0ff */
[C---:B------:R-:W-:Y:S01]  /*47d0*/  IADD3 R83, PT, PT, R80.reuse, R84, RZ ;  /* 0x0000005450537210 */ /* 0x040fe20007ffe0ff */
[----:B----4-:R-:W4:Y:S01]  /*47e0*/  LDSM.16.M88.4 R8, [R82+0x8800] ;  /* 0x008800005208783b */ /* 0x010f220000000200 */
[----:B------:R-:W-:-:S03]  /*47f0*/  IADD3 R80, PT, PT, R80, R81, RZ ;  /* 0x0000005150507210 */ /* 0x000fc60007ffe0ff */
[----:B------:R-:W4:Y:S04]  /*4800*/  LDSM.16.M88.4 R72, [R82+0x9000] ;  /* 0x009000005248783b */ /* 0x000f280000000200 */
[----:B------:R-:W4:Y:S04]  /*4810*/  LDSM.16.M88.4 R44, [R82+0x9800] ;  /* 0x00980000522c783b */ /* 0x000f280000000200 */
[----:B------:R-:W-:Y:S01]  /*4820*/  LDSM.16.M88.4 R36, [R81+0x8000] ;  /* 0x008000005124783b */ /* 0x000fe20000000200 */
[C---:B--2---:R-:W-:Y:S03]  /*4830*/  HMMA.16816.F32 R24, R48.reuse, R20, RZ ;  /* 0x000000143018723c */ /* 0x044fe600000018ff */
[----:B------:R-:W-:Y:S04]  /*4840*/  LDSM.16.M88.4 R68, [R81+0x8800] ;  /* 0x008800005144783b */ /* 0x000fe80000000200 */
[----:B------:R-:W-:Y:S01]  /*4850*/  LDSM.16.M88.4 R64, [R81+0x9000] ;  /* 0x009000005140783b */ /* 0x000fe20000000200 */
[C---:B---3--:R-:W-:Y:S03]  /*4860*/  HMMA.16816.F32 R16, R48.reuse, R12, RZ ;  /* 0x0000000c3010723c */ /* 0x048fe600000018ff */
[----:B------:R-:W-:Y:S04]  /*4870*/  LDSM.16.M88.4 R40, [R81+0x9800] ;  /* 0x009800005128783b */ /* 0x000fe80000000200 */
[----:B------:R-:W0:Y:S01]  /*4880*/  LDGDEPBAR ;  /* 0x00000000000079af */ /* 0x000e220000000000 */
[C---:B-----5:R-:W-:Y:S08]  /*4890*/  HMMA.16816.F32 R60, R48.reuse, R56, RZ ;  /* 0x00000038303c723c */ /* 0x060ff000000018ff */
[C---:B------:R-:W-:Y:S08]  /*48a0*/  HMMA.16816.F32 R20, R48.reuse, R22, RZ ;  /* 0x000000163014723c */ /* 0x040ff000000018ff */
[C---:B------:R-:W-:Y:S08]  /*48b0*/  HMMA.16816.F32 R12, R48.reuse, R14, RZ ;  /* 0x0000000e300c723c */ /* 0x040ff000000018ff */
[C---:B------:R-:W-:Y:S08]  /*48c0*/  HMMA.16816.F32 R56, R48.reuse, R58, RZ ;  /* 0x0000003a3038723c */ /* 0x040ff000000018ff */
[C---:B------:R-:W-:Y:S08]  /*48d0*/  HMMA.16816.F32 R52, R48.reuse, R28, RZ ;  /* 0x0000001c3034723c */ /* 0x040ff000000018ff */
[----:B------:R-:W-:Y:S01]  /*48e0*/  HMMA.16816.F32 R48, R48, R30, RZ ;  /* 0x0000001e3030723c */ /* 0x000fe200000018ff */
[----:B------:R-:W2:Y:S07]  /*48f0*/  LDSM.16.M88.4 R28, [R84] ;  /* 0x00000000541c783b */ /* 0x000eae0000000200 */
[C---:B-1----:R-:W-:Y:S08]  /*4900*/  HMMA.16816.F32 R24, R4.reuse, R32, R24 ;  /* 0x000000200418723c */ /* 0x042ff00000001818 */
[C---:B------:R-:W-:Y:S01]  /*4910*/  HMMA.16816.F32 R20, R4.reuse, R34, R20 ;  /* 0x000000220414723c */ /* 0x040fe20000001814 */
[----:B------:R-:W-:Y:S07]  /*4920*/  LDSM.16.M88.4 R32, [R83] ;  /* 0x000000005320783b */ /* 0x000fee0000000200 */
[C---:B----4-:R-:W-:Y:S08]  /*4930*/  HMMA.16816.F32 R16, R4.reuse, R8, R16 ;  /* 0x000000080410723c */ /* 0x050ff00000001810 */
        /* <DEDUP_REMOVED lines=128> */
[----:B------:R-:W-:Y:S07]  /*5140*/  LDSM.16.M88.4 R8, [R86+UR6+0xe800] ;  /* 0x00e800065608783b */ /* 0x000fee0008000200 */
[C---:B---3--:R-:W-:Y:S08]  /*5150*/  HMMA.16816.F32 R16, R40.reuse, R28, R16 ;  /* 0x0000001c2810723c */ /* 0x048ff00000001810 */
[----:B------:R-:W-:Y:S01]  /*5160*/  HMMA.16816.F32 R12, R40, R30, R12 ;  /* 0x0000001e280c723c */ /* 0x000fe2000000180c */
[----:B------:R-:W-:Y:S07]  /*5170*/  LDSM.16.M88.4 R28, [R81+0xe000] ;  /* 0x00e00000511c783b */ /* 0x000fee0000000200 */
        /* <DEDUP_REMOVED lines=10> */
[----:B------:R-:W2:Y:S03]  /*5220*/  LDSM.16.M88.4 R32, [R80+0xe000] ;  /* 0x00e000005020783b */ /* 0x000ea60000000200 */
[C---:B-----5:R-:W-:Y:S08]  /*5230*/  HMMA.16816.F32 R24, R44.reuse, R36, R24 ;  /* 0x000000242c18723c */ /* 0x060ff00000001818 */
[----:B------:R-:W-:Y:S08]  /*5240*/  HMMA.16816.F32 R20, R44, R38, R20 ;  /* 0x000000262c14723c */ /* 0x000ff00000001814 */
[----:B-1----:R-:W-:Y:S08]  /*5250*/  HMMA.16816.F32 R60, R68, R4, R60 ;  /* 0x00000004443c723c */ /* 0x002ff0000000183c */
[----:B------:R-:W-:Y:S08]  /*5260*/  HMMA.16816.F32 R24, R72, R28, R24 ;  /* 0x0000001c4818723c */ /* 0x000ff00000001818 */
[----:B------:R-:W-:Y:S01]  /*5270*/  HMMA.16816.F32 R56, R68, R6, R56 ;  /* 0x000000064438723c */ /* 0x000fe20000001838 */
[----:B------:R-:W1:Y:S07]  /*5280*/  LDSM.16.M88.4 R4, [R82+0xf000] ;  /* 0x00f000005204783b */ /* 0x000e6e0000000200 */
[----:B------:R-:W-:Y:S08]  /*5290*/  HMMA.16816.F32 R20, R72, R30, R20 ;  /* 0x0000001e4814723c */ /* 0x000ff00000001814 */
[----:B--2---:R-:W-:Y:S08]  /*52a0*/  HMMA.16816.F32 R24, R40, R32, R24 ;  /* 0x000000202818723c */ /* 0x004ff00000001818 */
[C---:B------:R-:W-:Y:S08]  /*52b0*/  HMMA.16816.F32 R16, R68.reuse, R8, R16 ;  /* 0x000000084410723c */ /* 0x040ff00000001810 */
[----:B------:R-:W-:Y:S01]  /*52c0*/  HMMA.16816.F32 R12, R68, R10, R12 ;  /* 0x0000000a440c723c */ /* 0x000fe2000000180c */
[----:B------:R-:W2:Y:S02]  /*52d0*/  LDSM.16.M88.4 R8, [R81+0xe800] ;  /* 0x00e800005108783b */ /* 0x000ea40000000200 */
[----:B------:R-:W-:Y:S01]  /*52e0*/  FMUL.FTZ R24, R24, UR4 ;  /* 0x0000000418187c20 */ /* 0x000fe20008410000 */
[----:B------:R-:W-:Y:S01]  /*52f0*/  FMUL.FTZ R37, R25, UR4 ;  /* 0x0000000419257c20 */ /* 0x000fe20008410000 */
[----:B------:R-:W-:Y:S01]  /*5300*/  FMUL.FTZ R38, R26, UR4 ;  /* 0x000000041a267c20 */ /* 0x000fe20008410000 */
[----:B------:R-:W-:Y:S01]  /*5310*/  FMUL.FTZ R39, R27, UR4 ;  /* 0x000000041b277c20 */ /* 0x000fe20008410000 */
[----:B------:R3:W4:Y:S01]  /*5320*/  MUFU.TANH R36, R24 ;  /* 0x0000001800247308 */ /* 0x0007220000002400 */
[----:B------:R-:W-:Y:S01]  /*5330*/  HMMA.16816.F32 R20, R40, R34, R20 ;  /* 0x000000222814723c */ /* 0x000fe20000001814 */
[----:B------:R-:W5:Y:S06]  /*5340*/  LDSM.16.M88.4 R32, [R82+0xf800] ;  /* 0x00f800005220783b */ /* 0x000f6c0000000200 */
[----:B------:R-:W2:Y:S01]  /*5350*/  MUFU.TANH R37, R37 ;  /* 0x0000002500257308 */ /* 0x000ea20000002400 */
[C---:B------:R-:W-:Y:S01]  /*5360*/  HMMA.16816.F32 R28, R44.reuse, R48, R16 ;  /* 0x000000302c1c723c */ /* 0x040fe20000001810 */
[----:B------:R-:W-:Y:S06]  /*5370*/  LDSM.16.M88.4 R16, [R80+0xe800] ;  /* 0x00e800005010783b */ /* 0x000fec0000000200 */
[----:B------:R-:W2:Y:S01]  /*5380*/  MUFU.TANH R38, R38 ;  /* 0x0000002600267308 */ /* 0x000ea20000002400 */
[----:B------:R-:W-:Y:S01]  /*5390*/  HMMA.16816.F32 R12, R44, R50, R12 ;  /* 0x000000322c0c723c */ /* 0x000fe2000000180c */
[----:B---3--:R-:W3:Y:S02]  /*53a0*/  LDSM.16.M88.4 R24, [R81+0xf000] ;  /* 0x00f000005118783b */ /* 0x008ee40000000200 */
[----:B------:R-:W-:-:S04]  /*53b0*/  FMUL.FTZ R20, R20, UR4 ;  /* 0x0000000414147c20 */ /* 0x000fc80008410000 */
[----:B------:R-:W2:Y:S01]  /*53c0*/  MUFU.TANH R39, R39 ;  /* 0x0000002700277308 */ /* 0x000ea20000002400 */
[C---:B-1----:R-:W-:Y:S07]  /*53d0*/  HMMA.16816.F32 R60, R44.reuse, R4, R60 ;  /* 0x000000042c3c723c */ /* 0x042fee000000183c */
[----:B------:R-:W1:Y:S01]  /*53e0*/  MUFU.TANH R20, R20 ;  /* 0x0000001400147308 */ /* 0x000e620000002400 */
[----:B------:R-:W-:Y:S01]  /*53f0*/  HMMA.16816.F32 R56, R44, R6, R56 ;  /* 0x000000062c38723c */ /* 0x000fe20000001838 */
[----:B------:R-:W4:Y:S07]  /*5400*/  LDSM.16.M88.4 R4, [R81+0xf800] ;  /* 0x00f800005104783b */ /* 0x000f2e0000000200 */
[C---:B------:R-:W-:Y:S08]  /*5410*/  HMMA.16816.F32 R52, R68.reuse, R84, R52 ;  /* 0x000000544434723c */ /* 0x040ff00000001834 */
[----:B------:R-:W-:Y:S08]  /*5420*/  HMMA.16816.F32 R64, R68, R86, R64 ;  /* 0x000000564440723c */ /* 0x000ff00000001840 */
[C---:B--2---:R-:W-:Y:S08]  /*5430*/  HMMA.16816.F32 R28, R72.reuse, R8, R28 ;  /* 0x00000008481c723c */ /* 0x044ff0000000181c */
[----:B------:R-:W-:Y:S01]  /*5440*/  HMMA.16816.F32 R12, R72, R10, R12 ;  /* 0x0000000a480c723c */ /* 0x000fe2000000180c */
[----:B------:R-:W2:Y:S04]  /*5450*/  LDSM.16.M88.4 R8, [R80+0xf000] ;  /* 0x00f000005008783b */ /* 0x000ea80000000200 */
[----:B------:R-:W1:Y:S01]  /*5460*/  LDSM.16.M88.4 R80, [R80+0xf800] ;  /* 0x00f800005050783b */ /* 0x000e620000000200 */
[----:B------:R-:W-:-:S04]  /*5470*/  DEPBAR.LE SB0, 0x0 ;  /* 0x000080000000791a */ /* 0x000fc80000000000 */
[C---:B-----5:R-:W-:Y:S08]  /*5480*/  HMMA.16816.F32 R52, R44.reuse, R32, R52 ;  /* 0x000000202c34723c */ /* 0x060ff00000001834 */
[----:B------:R-:W-:Y:S08]  /*5490*/  HMMA.16816.F32 R64, R44, R34, R64 ;  /* 0x000000222c40723c */ /* 0x000ff00000001840 */
[C---:B---3--:R-:W-:Y:S08]  /*54a0*/  HMMA.16816.F32 R60, R72.reuse, R24, R60 ;  /* 0x00000018483c723c */ /* 0x048ff0000000183c */
[C---:B------:R-:W-:Y:S08]  /*54b0*/  HMMA.16816.F32 R56, R72.reuse, R26, R56 ;  /* 0x0000001a4838723c */ /* 0x040ff00000001838 */
[C---:B----4-:R-:W-:Y:S08]  /*54c0*/  HMMA.16816.F32 R52, R72.reuse, R4, R52 ;  /* 0x000000044834723c */ /* 0x050ff00000001834 */
[----:B------:R-:W-:Y:S08]  /*54d0*/  HMMA.16816.F32 R64, R72, R6, R64 ;  /* 0x000000064840723c */ /* 0x000ff00000001840 */
[----:B------:R-:W-:Y:S01]  /*54e0*/  HMMA.16816.F32 R28, R40, R16, R28 ;  /* 0x00000010281c723c */ /* 0x000fe2000000181c */
[----:B------:R-:W-:Y:S01]  /*54f0*/  FMUL.FTZ R16, R21, UR4 ;  /* 0x0000000415107c20 */ /* 0x000fe20008410000 */
[----:B------:R-:W-:Y:S01]  /*5500*/  FMUL.FTZ R17, R22, UR4 ;  /* 0x0000000416117c20 */ /* 0x000fe20008410000 */
[----:B------:R-:W-:-:S04]  /*5510*/  FMUL.FTZ R21, R23, UR4 ;  /* 0x0000000417157c20 */ /* 0x000fc80008410000 */
[----:B------:R-:W3:Y:S01]  /*5520*/  MUFU.TANH R16, R16 ;  /* 0x0000001000107308 */ /* 0x000ee20000002400 */
[C---:B------:R-:W-:Y:S07]  /*5530*/  HMMA.16816.F32 R12, R40.reuse, R18, R12 ;  /* 0x00000012280c723c */ /* 0x040fee000000180c */
[----:B------:R-:W4:Y:S01]  /*5540*/  MUFU.TANH R17, R17 ;  /* 0x0000001100117308 */ /* 0x000f220000002400 */
[C---:B--2---:R-:W-:Y:S03]  /*5550*/  HMMA.16816.F32 R60, R40.reuse, R8, R60 ;  /* 0x00000008283c723c */ /* 0x044fe6000000183c */
        /* <DEDUP_REMOVED lines=9> */
[----:B------:R-:W-:Y:S01]  /*55f0*/  FMUL.FTZ R4, R15, UR4 ;  /* 0x000000040f047c20 */ /* 0x000fe20008410000 */
[----:B------:R-:W2:Y:S01]  /*5600*/  MUFU.TANH R22, R22 ;  /* 0x0000001600167308 */ /* 0x000ea20000002400 */
[C---:B-1----:R-:W-:Y:S03]  /*5610*/  HMMA.16816.F32 R52, R40.reuse, R80, R52 ;  /* 0x000000502834723c */ /* 0x042fe60000001834 */
[----:B------:R-:W-:Y:S01]  /*5620*/  FMUL.FTZ R5, R60, UR4 ;  /* 0x000000043c057c20 */ /* 0x000fe20008410000 */
[----:B------:R-:W-:Y:S01]  /*5630*/  FMUL.FTZ R11, R61, UR4 ;  /* 0x000000043d0b7c20 */ /* 0x000fe20008410000 */
[----:B------:R-:W-:Y:S01]  /*5640*/  FMUL.FTZ R10, R62, UR4 ;  /* 0x000000043e0a7c20 */ /* 0x000fe20008410000 */
[----:B------:R-:W-:Y:S01]  /*5650*/  FMUL.FTZ R13, R63, UR4 ;  /* 0x000000043f0d7c20 */ /* 0x000fe20008410000 */
[----:B------:R-:W1:Y:S01]  /*5660*/  MUFU.TANH R18, R18 ;  /* 0x0000001200127308 */ /* 0x000e620000002400 */
        /* <DEDUP_REMOVED lines=48> */
.L_x_4474:
        /* <DEDUP_REMOVED lines=48> */
[----:B------:R-:W-:Y:S01]  /*5c70*/  IMAD.WIDE.U32 R42, R33, R2, RZ ;  /* 0x00000002212a7225 */ /* 0x000fe200078e00ff */
[----:B------:R-:W-:-:S05]  /*5c80*/  SHF.R.S32.HI R15, RZ, 0x1f, R33 ;  /* 0x0000001fff0f7819 */ /* 0x000fca0000011421 */
[----:B------:R-:W-:-:S04]  /*5c90*/  IMAD R40, R15, R2, RZ ;  /* 0x000000020f287224 */ /* 0x000fc800078e02ff */
[----:B------:R-:W-:-:S04]  /*5ca0*/  IMAD R40, R33, R3, R40 ;  /* 0x0000000321287224 */ /* 0x000fc800078e0228 */
        /* <DEDUP_REMOVED lines=9> */
.L_x_4475:
[----:B------:R-:W2:Y:S01]  /*5d40*/  LDCU UR4, c[0x0][0x440] ;  /* 0x00008800ff0477ac */ /* 0x000ea20008000800 */
[C---:B------:R-:W-:Y:S01]  /*5d50*/  LEA R34, P1, R79.reuse, R226, 0x1 ;  /* 0x000000e24f227211 */ /* 0x040fe200078208ff */
[C---:B------:R-:W-:Y:S01]  /*5d60*/  IMAD.SHL.U32 R15, R2.reuse, 0x20, RZ ;  /* 0x00000020020f7824 */ /* 0x040fe200078e00ff */
[----:B------:R-:W-:Y:S02]  /*5d70*/  SHF.L.U64.HI R3, R2, 0x5, R3 ;  /* 0x0000000502037819 */ /* 0x000fe40000010203 */
[----:B------:R-:W-:Y:S02]  /*5d80*/  LEA.HI.X R35, R79, R227, R0, 0x1, P1 ;  /* 0x000000e34f237211 */ /* 0x000fe400008f0c00 */
[----:B------:R-:W-:-:S05]  /*5d90*/  IADD3 R40, P1, PT, R15, R34, RZ ;  /* 0x000000220f287210 */ /* 0x000fca0007f3e0ff */
[----:B------:R-:W-:Y:S01]  /*5da0*/  IMAD.X R41, R3, 0x1, R35, P1 ;  /* 0x0000000103297824 */ /* 0x000fe200008e0623 */
[----:B------:R-:W-:Y:S02]  /*5db0*/  IADD3 R2, P1, PT, R15, R40, RZ ;  /* 0x000000280f027210 */ /* 0x000fe40007f3e0ff */
[----:B--2---:R-:W-:-:S03]  /*5dc0*/  ISETP.GE.AND P5, PT, R92, UR4, PT ;  /* 0x000000045c007c0c */ /* 0x004fc6000bfa6270 */
[----:B------:R-:W-:Y:S01]  /*5dd0*/  IMAD.X R3, R3, 0x1, R41, P1 ;  /* 0x0000000103037824 */ /* 0x000fe200008e0629 */
[----:B------:R-:W-:Y:S02]  /*5de0*/  ISETP.GE.AND P4, PT, R90, UR4, PT ;  /* 0x000000045a007c0c */ /* 0x000fe4000bf86270 */
[----:B------:R-:W-:Y:S02]  /*5df0*/  ISETP.GE.AND P3, PT, R89, UR4, PT ;  /* 0x0000000459007c0c */ /* 0x000fe4000bf66270 */
[----:B------:R-:W-:-:S05]  /*5e00*/  ISETP.GE.AND P2, PT, R88, UR4, PT ;  /* 0x0000000458007c0c */ /* 0x000fca000bf46270 */
        /* <DEDUP_REMOVED lines=81> */
.L_x_4473:
        /* <DEDUP_REMOVED lines=12> */
[----:B------:R-:W2:Y:S01]  /*63e0*/  LDCU UR4, c[0x0][0x45c] ;  /* 0x00008b80ff0477ac */ /* 0x000ea20008000800 */
        /* <DEDUP_REMOVED lines=12> */
[----:B------:R-:W-:Y:S01]  /*64b0*/  VIADD R52, R40, 0xffffffd1 ;  /* 0xffffffd128347836 */ /* 0x000fe20000000000 */
[----:B------:R-:W-:Y:S01]  /*64c0*/  I2FP.F32.S32 R44, R44 ;  /* 0x0000002c002c7245 */ /* 0x000fe20000201400 */
[C---:B------:R-:W-:Y:S01]  /*64d0*/  IMAD.IADD R3, R35.reuse, 0x1, -R42 ;  /* 0x0000000123037824 */ /* 0x040fe200078e0a2a */
[----:B------:R-:W-:Y:S01]  /*64e0*/  I2FP.F32.S32 R41, R41 ;  /* 0x0000002900297245 */ /* 0x000fe20000201400 */
[C---:B------:R-:W-:Y:S01]  /*64f0*/  IMAD.IADD R15, R35.reuse, 0x1, -R54 ;  /* 0x00000001230f7824 */ /* 0x040fe200078e0a36 */
[----:B------:R-:W-:Y:S01]  /*6500*/  ISETP.GE.AND P2, PT, R54, UR19, PT ;  /* 0x0000001336007c0c */ /* 0x000fe2000bf46270 */
[----:B------:R-:W-:Y:S01]  /*6510*/  FFMA.FTZ R43, R44, -UR5, R37 ;  /* 0x800000052c2b7c23 */ /* 0x000fe20008010025 */
        /* <DEDUP_REMOVED lines=8> */
[C---:B------:R-:W-:Y:S01]  /*65a0*/  VIADD R58, R40.reuse, 0xffffffc0 ;  /* 0xffffffc0283a7836 */ /* 0x040fe20000000000 */
[----:B------:R-:W-:Y:S01]  /*65b0*/  IABS R37, R37 ;  /* 0x0000002500257213 */ /* 0x000fe20000000000 */
[----:B------:R-:W-:Y:S01]  /*65c0*/  FFMA.FTZ R41, R41, -UR5, R20 ;  /* 0x8000000529297c23 */ /* 0x000fe20008010014 */
[----:B------:R-:W-:Y:S01]  /*65d0*/  I2FP.F32.S32 R15, R15 ;  /* 0x0000000f000f7245 */ /* 0x000fe20000201400 */
[C---:B------:R-:W-:Y:S01]  /*65e0*/  VIADD R46, R40.reuse, 0xffffffe8 ;  /* 0xffffffe8282e7836 */ /* 0x040fe20000000000 */
[----:B------:R-:W-:Y:S01]  /*65f0*/  I2FP.F32.S32 R37, R37 ;  /* 0x0000002500257245 */ /* 0x000fe20000201400 */
[----:B------:R-:W-:Y:S01]  /*6600*/  VIADD R56, R40, 0xffffffc9 ;  /* 0xffffffc928387836 */ /* 0x000fe20000000000 */
[----:B------:R-:W-:Y:S01]  /*6610*/  I2FP.F32.S32 R33, R33 ;  /* 0x0000002100217245 */ /* 0x000fe20000201400 */
[----:B------:R-:W-:Y:S01]  /*6620*/  FFMA.FTZ R15, R15, -UR5, R22 ;  /* 0x800000050f0f7c23 */ /* 0x000fe20008010016 */
[----:B------:R-:W-:-:S02]  /*6630*/  IMAD.IADD R22, R35, 0x1, -R50 ;  /* 0x0000000123167824 */ /* 0x000fc400078e0a32 */
[----:B-1----:R-:W-:Y:S01]  /*6640*/  FFMA.FTZ R37, R37, -UR5, R12 ;  /* 0x8000000525257c23 */ /* 0x002fe2000801000c */
[----:B------:R-:W-:Y:S01]  /*6650*/  FFMA.FTZ R12, R3, -UR5, R8 ;  /* 0x80000005030c7c23 */ /* 0x000fe20008010008 */
[----:B------:R-:W-:Y:S02]  /*6660*/  VIADD R3, R35, 0x8 ;  /* 0x0000000823037836 */ /* 0x000fe40000000000 */
[----:B------:R-:W-:Y:S01]  /*6670*/  FFMA.FTZ R20, R33, -UR5, R18 ;  /* 0x8000000521147c23 */ /* 0x000fe20008010012 */
[----:B------:R-:W-:Y:S01]  /*6680*/  IMAD.IADD R207, R35, 0x1, -R46 ;  /* 0x0000000123cf7824 */ /* 0x000fe200078e0a2e */
[----:B------:R-:W-:Y:S01]  /*6690*/  IABS R22, R22 ;  /* 0x0000001600167213 */ /* 0x000fe20000000000 */
[--C-:B------:R-:W-:Y:S01]  /*66a0*/  IMAD.IADD R33, R3, 0x1, -R58.reuse ;  /* 0x0000000103217824 */ /* 0x100fe200078e0a3a */
[----:B------:R-:W-:Y:S01]  /*66b0*/  ISETP.GE.AND P1, PT, R58, UR19, PT ;  /* 0x000000133a007c0c */ /* 0x000fe2000bf26270 */
[C---:B------:R-:W-:Y:S01]  /*66c0*/  IMAD.IADD R8, R35.reuse, 0x1, -R58 ;  /* 0x0000000123087824 */ /* 0x040fe200078e0a3a */
[----:B------:R-:W-:Y:S01]  /*66d0*/  IABS R207, R207 ;  /* 0x000000cf00cf7213 */ /* 0x000fe20000000000 */
[----:B------:R-:W-:Y:S01]  /*66e0*/  VIADD R48, R40, 0xffffffe1 ;  /* 0xffffffe128307836 */ /* 0x000fe20000000000 */
[----:B------:R-:W-:Y:S01]  /*66f0*/  IABS R33, R33 ;  /* 0x0000002100217213 */ /* 0x000fe20000000000 */
[C---:B------:R-:W-:Y:S01]  /*6700*/  IMAD.IADD R45, R35.reuse, 0x1, -R56 ;  /* 0x00000001232d7824 */ /* 0x040fe200078e0a38 */
[----:B------:R-:W-:Y:S01]  /*6710*/  I2FP.F32.S32 R22, R22 ;  /* 0x0000001600167245 */ /* 0x000fe20000201400 */
[--C-:B------:R-:W-:Y:S01]  /*6720*/  IMAD.IADD R18, R35, 0x1, -R48.reuse ;  /* 0x0000000123127824 */ /* 0x100fe200078e0a30 */
[----:B------:R-:W-:Y:S01]  /*6730*/  I2FP.F32.S32 R33, R33 ;  /* 0x0000002100217245 */ /* 0x000fe20000201400 */
[----:B------:R-:W-:Y:S01]  /*6740*/  IMAD.IADD R214, R3, 0x1, -R48 ;  /* 0x0000000103d67824 */ /* 0x000fe200078e0a30 */
[----:B------:R-:W-:Y:S01]  /*6750*/  IABS R8, R8 ;  /* 0x0000000800087213 */ /* 0x000fe20000000000 */
[----:B------:R-:W-:Y:S01]  /*6760*/  FFMA.FTZ R223, R22, -UR5, R5 ;  /* 0x8000000516df7c23 */ /* 0x000fe20008010005 */
[----:B------:R-:W-:Y:S01]  /*6770*/  I2FP.F32.S32 R207, R207 ;  /* 0x000000cf00cf7245 */ /* 0x000fe20000201400 */
[----:B------:R-:W-:Y:S01]  /*6780*/  FFMA.FTZ R22, R33, -UR5, R38 ;  /* 0x8000000521167c23 */ /* 0x000fe20008010026 */
[----:B------:R-:W-:Y:S01]  /*6790*/  I2FP.F32.S32 R8, R8 ;  /* 0x0000000800087245 */ /* 0x000fe20000201400 */
[C---:B------:R-:W-:Y:S01]  /*67a0*/  IMAD.IADD R38, R3.reuse, 0x1, -R34 ;  /* 0x0000000103267824 */ /* 0x040fe200078e0a22 */
[----:B------:R-:W-:Y:S01]  /*67b0*/  IABS R45, R45 ;  /* 0x0000002d002d7213 */ /* 0x000fe20000000000 */
[----:B------:R-:W-:-:S02]  /*67c0*/  IMAD.IADD R34, R3, 0x1, -R54 ;  /* 0x0000000103227824 */ /* 0x000fc400078e0a36 */
[----:B------:R-:W-:Y:S01]  /*67d0*/  FFMA.FTZ R207, R207, -UR5, R14 ;  /* 0x80000005cfcf7c23 */ /* 0x000fe2000801000e */
[----:B------:R-:W-:Y:S02]  /*67e0*/  IMAD.IADD R14, R3, 0x1, -R52 ;  /* 0x00000001030e7824 */ /* 0x000fe400078e0a34 */
[----:B------:R-:W-:Y:S01]  /*67f0*/  FFMA.FTZ R36, R8, -UR5, R36 ;  /* 0x8000000508247c23 */ /* 0x000fe20008010024 */
[----:B------:R-:W-:Y:S01]  /*6800*/  IABS R18, R18 ;  /* 0x0000001200127213 */ /* 0x000fe20000000000 */
[----:B------:R-:W-:Y:S01]  /*6810*/  IMAD.IADD R200, R76, 0x1, R219 ;  /* 0x000000014cc87824 */ /* 0x000fe200078e02db */
[----:B------:R-:W-:Y:S01]  /*6820*/  IABS R34, R34 ;  /* 0x0000002200227213 */ /* 0x000fe20000000000 */
[----:B------:R-:W-:Y:S01]  /*6830*/  VIADD R199, R219, 0x10040 ;  /* 0x00010040dbc77836 */ /* 0x000fe20000000000 */
[----:B------:R-:W-:Y:S01]  /*6840*/  IABS R14, R14 ;  /* 0x0000000e000e7213 */ /* 0x000fe20000000000 */
[----:B------:R-:W-:Y:S01]  /*6850*/  LDSM.16.MT88.4 R156, [R219+0x10000] ;  /* 0x01000000db9c783b */ /* 0x000fe20000004200 */
[----:B------:R-:W-:-:S02]  /*6860*/  I2FP.F32.S32 R45, R45 ;  /* 0x0000002d002d7245 */ /* 0x000fc40000201400 */
[----:B------:R-:W-:Y:S01]  /*6870*/  I2FP.F32.S32 R18, R18 ;  /* 0x0000001200127245 */ /* 0x000fe20000201400 */
[----:B------:R-:W-:Y:S01]  /*6880*/  LDSM.16.MT88.4 R148, [R200+0x10000] ;  /* 0x01000000c894783b */ /* 0x000fe20000004200 */
[----:B------:R-:W-:Y:S01]  /*6890*/  FSEL R33, R36, -INF , !P1 ;  /* 0xff80000024217808 */ /* 0x000fe20004800000 */
[----:B------:R-:W-:Y:S01]  /*68a0*/  IMAD.IADD R36, R3, 0x1, -R56 ;  /* 0x0000000103247824 */ /* 0x000fe200078e0a38 */
[----:B------:R-:W-:Y:S01]  /*68b0*/  I2FP.F32.S32 R34, R34 ;  /* 0x0000002200227245 */ /* 0x000fe20000201400 */
[----:B------:R-:W-:Y:S01]  /*68c0*/  FFMA.FTZ R16, R45, -UR5, R16 ;  /* 0x800000052d107c23 */ /* 0x000fe20008010010 */
[----:B------:R-:W-:Y:S01]  /*68d0*/  I2FP.F32.S32 R14, R14 ;  /* 0x0000000e000e7245 */ /* 0x000fe20000201400 */
[----:B------:R-:W-:Y:S01]  /*68e0*/  FFMA.FTZ R221, R18, -UR5, R11 ;  /* 0x8000000512dd7c23 */ /* 0x000fe2000801000b */
[----:B------:R-:W-:Y:S01]  /*68f0*/  ISETP.GE.AND P3, PT, R56, UR19, PT ;  /* 0x0000001338007c0c */ /* 0x000fe2000bf66270 */
[----:B------:R-:W-:Y:S01]  /*6900*/  FFMA.FTZ R11, R34, -UR5, R19 ;  /* 0x80000005220b7c23 */ /* 0x000fe20008010013 */
[----:B------:R-:W-:Y:S01]  /*6910*/  IABS R36, R36 ;  /* 0x0000002400247213 */ /* 0x000fe20000000000 */
[----:B------:R-:W-:Y:S01]  /*6920*/  FFMA.FTZ R23, R14, -UR5, R23 ;  /* 0x800000050e177c23 */ /* 0x000fe20008010017 */
[----:B------:R-:W-:Y:S01]  /*6930*/  FSEL R22, R22, -INF , !P1 ;  /* 0xff80000016167808 */ /* 0x000fe20004800000 */
[----:B------:R-:W-:Y:S01]  /*6940*/  FFMA.FTZ R18, R8, -UR5, R17 ;  /* 0x8000000508127c23 */ /* 0x000fe20008010011 */
[----:B------:R-:W-:Y:S01]  /*6950*/  ISETP.GE.AND P1, PT, R52, UR19, PT ;  /* 0x0000001334007c0c */ /* 0x000fe2000bf26270 */
[----:B------:R-:W-:Y:S01]  /*6960*/  IMAD.IADD R14, R3, 0x1, -R44 ;  /* 0x00000001030e7824 */ /* 0x000fe200078e0a2c */
[----:B------:R-:W-:Y:S01]  /*6970*/  I2FP.F32.S32 R36, R36 ;  /* 0x0000002400247245 */ /* 0x000fe20000201400 */
[----:B------:R-:W-:Y:S01]  /*6980*/  LDSM.16.MT88.4 R80, [R200+0x14000] ;  /* 0x01400000c850783b */ /* 0x000fe20000004200 */
[----:B------:R-:W-:-:S02]  /*6990*/  FSEL R5, R16, -INF , !P3 ;  /* 0xff80000010057808 */ /* 0x000fc40005800000 */
[----:B------:R-:W-:Y:S01]  /*69a0*/  FSEL R16, R11, -INF , !P2 ;  /* 0xff8000000b107808 */ /* 0x000fe20005000000 */
[----:B------:R-:W-:Y:S01]  /*69b0*/  FFMA.FTZ R8, R36, -UR5, R21 ;  /* 0x8000000524087c23 */ /* 0x000fe20008010015 */
[----:B------:R-:W-:Y:S01]  /*69c0*/  FSEL R11, R20, -INF , !P1 ;  /* 0xff800000140b7808 */ /* 0x000fe20004800000 */
[----:B------:R-:W-:Y:S01]  /*69d0*/  IMAD.IADD R36, R3, 0x1, -R46 ;  /* 0x0000000103247824 */ /* 0x000fe200078e0a2e */
[----:B------:R-:W-:Y:S01]  /*69e0*/  FSEL R20, R23, -INF , !P1 ;  /* 0xff80000017147808 */ /* 0x000fe20004800000 */
[C---:B------:R-:W-:Y:S01]  /*69f0*/  IMAD.IADD R23, R3.reuse, 0x1, -R42 ;  /* 0x0000000103177824 */ /* 0x040fe200078e0a2a */
[----:B------:R-:W-:Y:S01]  /*6a00*/  IABS R38, R38 ;  /* 0x0000002600267213 */ /* 0x000fe20000000000 */
[----:B------:R-:W-:Y:S01]  /*6a10*/  IMAD.IADD R21, R3, 0x1, -R50 ;  /* 0x0000000103157824 */ /* 0x000fe200078e0a32 */
[----:B------:R-:W-:Y:S01]  /*6a20*/  IABS R36, R36 ;  /* 0x0000002400247213 */ /* 0x000fe20000000000 */
[----:B------:R-:W-:Y:S01]  /*6a30*/  LDSM.16.MT88.4 R112, [R200+0x16000] ;  /* 0x01600000c870783b */ /* 0x000fe20000004200 */
[----:B------:R-:W-:-:S02]  /*6a40*/  IABS R23, R23 ;  /* 0x0000001700177213 */ /* 0x000fc40000000000 */
[----:B------:R-:W-:Y:S01]  /*6a50*/  IABS R21, R21 ;  /* 0x0000001500157213 */ /* 0x000fe20000000000 */
[----:B------:R-:W-:Y:S01]  /*6a60*/  LDSM.16.MT88.4 R72, [R219+0x14000] ;  /* 0x01400000db48783b */ /* 0x000fe20000004200 */
[----:B------:R-:W-:Y:S02]  /*6a70*/  I2FP.F32.S32 R23, R23 ;  /* 0x0000001700177245 */ /* 0x000fe40000201400 */
[----:B------:R-:W-:Y:S01]  /*6a80*/  IABS R214, R214 ;  /* 0x000000d600d67213 */ /* 0x000fe20000000000 */
[----:B------:R-:W-:Y:S01]  /*6a90*/  LDSM.16.MT88.4 R104, [R219+0x16000] ;  /* 0x01600000db68783b */ /* 0x000fe20000004200 */
[----:B------:R-:W-:Y:S02]  /*6aa0*/  I2FP.F32.S32 R36, R36 ;  /* 0x0000002400247245 */ /* 0x000fe40000201400 */
[----:B------:R-:W-:Y:S01]  /*6ab0*/  I2FP.F32.S32 R38, R38 ;  /* 0x0000002600267245 */ /* 0x000fe20000201400 */
[----:B------:R-:W-:Y:S01]  /*6ac0*/  LDSM.16.MT88.4 R180, [R200+0x16800] ;  /* 0x01680000c8b4783b */ /* 0x000fe20000004200 */
[----:B------:R-:W-:Y:S01]  /*6ad0*/  FSEL R17, R41, -INF , !P4 ;  /* 0xff80000029117808 */ /* 0x000fe20006000000 */
[----:B------:R-:W-:Y:S01]  /*6ae0*/  FFMA.FTZ R25, R36, -UR5, R25 ;  /* 0x8000000524197c23 */ /* 0x000fe20008010019 */
[----:B------:R-:W-:Y:S01]  /*6af0*/  FSEL R18, R18, -INF , !P4 ;  /* 0xff80000012127808 */ /* 0x000fe20006000000 */
[----:B------:R-:W-:Y:S01]  /*6b00*/  FFMA.FTZ R38, R38, -UR5, R39 ;  /* 0x8000000526267c23 */ /* 0x000fe20008010027 */
[----:B------:R-:W-:Y:S01]  /*6b10*/  I2FP.F32.S32 R21, R21 ;  /* 0x0000001500157245 */ /* 0x000fe20000201400 */
[----:B------:R-:W-:Y:S01]  /*6b20*/  VIADD R36, R40, 0xfffffff0 ;  /* 0xfffffff028247836 */ /* 0x000fe20000000000 */
[----:B------:R-:W-:Y:S01]  /*6b30*/  ISETP.GE.AND P4, PT, R42, UR19, PT ;  /* 0x000000132a007c0c */ /* 0x000fe2000bf86270 */
[----:B------:R-:W-:Y:S01]  /*6b40*/  FFMA.FTZ R42, R23, -UR5, R4 ;  /* 0x80000005172a7c23 */ /* 0x000fe20008010004 */
[----:B------:R-:W-:Y:S01]  /*6b50*/  IABS R14, R14 ;  /* 0x0000000e000e7213 */ /* 0x000fe20000000000 */
[C---:B------:R-:W-:Y:S01]  /*6b60*/  VIADD R4, R40.reuse, 0xfffffff8 ;  /* 0xfffffff828047836 */ /* 0x040fe20000000000 */
[----:B------:R-:W-:Y:S01]  /*6b70*/  I2FP.F32.S32 R214, R214 ;  /* 0x000000d600d67245 */ /* 0x000fe20000201400 */
[----:B------:R-:W-:Y:S01]  /*6b80*/  FFMA.FTZ R216, R21, -UR5, R10 ;  /* 0x8000000515d87c23 */ /* 0x000fe2000801000a */
[----:B------:R-:W-:Y:S01]  /*6b90*/  I2FP.F32.S32 R14, R14 ;  /* 0x0000000e000e7245 */ /* 0x000fe20000201400 */
[----:B------:R-:W-:Y:S01]  /*6ba0*/  VIADD R10, R40, 0xfffffff1 ;  /* 0xfffffff1280a7836 */ /* 0x000fe20000000000 */
[----:B------:R-:W-:Y:S01]  /*6bb0*/  FSEL R19, R43, -INF , !P5 ;  /* 0xff8000002b137808 */ /* 0x000fe20006800000 */
[----:B------:R-:W-:Y:S01]  /*6bc0*/  FFMA.FTZ R214, R214, -UR5, R13 ;  /* 0x80000005d6d67c23 */ /* 0x000fe2000801000d */
[C---:B------:R-:W-:Y:S01]  /*6bd0*/  IMAD.IADD R21, R35.reuse, 0x1, -R4 ;  /* 0x0000000123157824 */ /* 0x040fe200078e0a04 */
[----:B------:R-:W-:Y:S01]  /*6be0*/  FSEL R13, R12, -INF , !P4 ;  /* 0xff8000000c0d7808 */ /* 0x000fe20006000000 */
[----:B------:R-:W-:Y:S01]  /*6bf0*/  FFMA.FTZ R14, R14, -UR5, R9 ;  /* 0x800000050e0e7c23 */ /* 0x000fe20008010009 */
[----:B------:R-:W-:Y:S01]  /*6c00*/  FSEL R12, R42, -INF , !P4 ;  /* 0xff8000002a0c7808 */ /* 0x000fe20006000000 */
[C---:B------:R-:W-:Y:S01]  /*6c10*/  IMAD.IADD R39, R35.reuse, 0x1, -R36 ;  /* 0x0000000123277824 */ /* 0x040fe200078e0a24 */
[----:B------:R-:W-:Y:S01]  /*6c20*/  FSEL R34, R38, -INF , !P5 ;  /* 0xff80000026227808 */ /* 0x000fe20006800000 */
[----:B------:R-:W-:Y:S01]  /*6c30*/  IMAD.IADD R23, R35, 0x1, -R10 ;  /* 0x0000000123177824 */ /* 0x000fe200078e0a0a */
[----:B------:R-:W-:Y:S01]  /*6c40*/  FSEL R8, R8, -INF , !P3 ;  /* 0xff80000008087808 */ /* 0x000fe20005800000 */
[C---:B------:R-:W-:Y:S01]  /*6c50*/  VIADD R38, R40.reuse, 0xffffffe9 ;  /* 0xffffffe928267836 */ /* 0x040fe20000000000 */
[----:B------:R-:W-:Y:S01]  /*6c60*/  FSEL R15, R15, -INF , !P2 ;  /* 0xff8000000f0f7808 */ /* 0x000fe20005000000 */
[----:B------:R-:W-:Y:S01]  /*6c70*/  VIADD R40, R40, 0xfffffff9 ;  /* 0xfffffff928287836 */ /* 0x000fe20000000000 */
[----:B------:R-:W-:Y:S01]  /*6c80*/  ISETP.GE.AND P4, PT, R36, UR19, PT ;  /* 0x0000001324007c0c */ /* 0x000fe2000bf86270 */
[----:B------:R-:W-:Y:S01]  /*6c90*/  IMAD.IADD R36, R3, 0x1, -R36 ;  /* 0x0000000103247824 */ /* 0x000fe200078e0a24 */
[----:B------:R-:W-:Y:S01]  /*6ca0*/  ISETP.GE.AND P5, PT, R44, UR19, PT ;  /* 0x000000132c007c0c */ /* 0x000fe2000bfa6270 */
[C---:B------:R-:W-:Y:S01]  /*6cb0*/  IMAD.IADD R41, R35.reuse, 0x1, -R38 ;  /* 0x0000000123297824 */ /* 0x040fe200078e0a26 */
[----:B------:R-:W-:Y:S01]  /*6cc0*/  ISETP.GE.AND P3, PT, R50, UR19, PT ;  /* 0x0000001332007c0c */ /* 0x000fe2000bf66270 */
[----:B------:R-:W-:Y:S01]  /*6cd0*/  IMAD.IADD R35, R35, 0x1, -R40 ;  /* 0x0000000123237824 */ /* 0x000fe200078e0a28 */
[----:B------:R-:W-:Y:S01]  /*6ce0*/  ISETP.GE.AND P2, PT, R48, UR19, PT ;  /* 0x0000001330007c0c */ /* 0x000fe2000bf46270 */
[----:B------:R-:W-:Y:S01]  /*6cf0*/  LDSM.16.MT88.4 R176, [R219+0x10800] ;  /* 0x01080000dbb0783b */ /* 0x000fe20000004200 */
[----:B------:R-:W-:-:S02]  /*6d00*/  IABS R21, R21 ;  /* 0x0000001500157213 */ /* 0x000fc40000000000 */
[----:B------:R-:W-:Y:S01]  /*6d10*/  ISETP.GE.AND P1, PT, R46, UR19, PT ;  /* 0x000000132e007c0c */ /* 0x000fe2000bf26270 */
[----:B------:R-:W-:Y:S01]  /*6d20*/  LDSM.16.MT88.4 R48, [R200+0x12000] ;  /* 0x01200000c830783b */ /* 0x000fe20000004200 */
[----:B------:R-:W-:Y:S02]  /*6d30*/  FSEL R9, R37, -INF , !P5 ;  /* 0xff80000025097808 */ /* 0x000fe40006800000 */
[----:B------:R-:W-:Y:S02]  /*6d40*/  FSEL R14, R14, -INF , !P5 ;  /* 0xff8000000e0e7808 */ /* 0x000fe40006800000 */
[----:B------:R-:W-:Y:S02]  /*6d50*/  FSEL R223, R223, -INF , !P3 ;  /* 0xff800000dfdf7808 */ /* 0x000fe40005800000 */
[----:B------:R-:W-:Y:S02]  /*6d60*/  FSEL R216, R216, -INF , !P3 ;  /* 0xff800000d8d87808 */ /* 0x000fe40005800000 */
[----:B------:R-:W-:-:S02]  /*6d70*/  FSEL R221, R221, -INF , !P2 ;  /* 0xff800000dddd7808 */ /* 0x000fc40005000000 */
        /* <DEDUP_REMOVED lines=8> */
[----:B------:R-:W-:Y:S01]  /*6e00*/  I2FP.F32.S32 R21, R21 ;  /* 0x0000001500157245 */ /* 0x000fe20000201400 */
[----:B------:R-:W-:Y:S01]  /*6e10*/  IMAD.IADD R3, R3, 0x1, -R40 ;  /* 0x0000000103037824 */ /* 0x000fe200078e0a28 */
[----:B------:R-:W-:-:S02]  /*6e20*/  IABS R36, R36 ;  /* 0x0000002400247213 */ /* 0x000fc40000000000 */
[----:B------:R-:W-:Y:S01]  /*6e30*/  FSEL R207, R207, -INF , !P1 ;  /* 0xff800000cfcf7808 */ /* 0x000fe20004800000 */
[----:B------:R-:W-:Y:S01]  /*6e40*/  FFMA.FTZ R21, R21, -UR5, R30 ;  /* 0x8000000515157c23 */ /* 0x000fe2000801001e */
[----:B------:R-:W-:Y:S02]  /*6e50*/  FSEL R206, R25, -INF , !P1 ;  /* 0xff80000019ce7808 */ /* 0x000fe40004800000 */
[----:B------:R-:W-:Y:S02]  /*6e60*/  ISETP.GE.AND P1, PT, R40, UR19, PT ;  /* 0x0000001328007c0c */ /* 0x000fe4000bf26270 */
[----:B------:R-:W-:Y:S02]  /*6e70*/  I2FP.F32.S32 R40, R23 ;  /* 0x0000001700287245 */ /* 0x000fe40000201400 */
[----:B------:R-:W-:Y:S02]  /*6e80*/  I2FP.F32.S32 R23, R36 ;  /* 0x0000002400177245 */ /* 0x000fe40000201400 */
[----:B------:R-:W-:Y:S01]  /*6e90*/  FMNMX3.FTZ R30, R33, R19, R17, !PT ;  /* 0x00000013211e7276 */ /* 0x000fe20007810011 */
[----:B------:R-:W-:Y:S01]  /*6ea0*/  FFMA.FTZ R27, R40, -UR5, R27 ;  /* 0x80000005281b7c23 */ /* 0x000fe2000801001b */
[----:B------:R-:W-:Y:S01]  /*6eb0*/  IABS R41, R41 ;  /* 0x0000002900297213 */ /* 0x000fe20000000000 */
[----:B------:R-:W-:Y:S01]  /*6ec0*/  FFMA.FTZ R28, R23, -UR5, R28 ;  /* 0x80000005171c7c23 */ /* 0x000fe2000801001c */
[----:B------:R-:W-:-:S02]  /*6ed0*/  IABS R39, R39 ;  /* 0x0000002700277213 */ /* 0x000fc40000000000 */
[----:B------:R-:W-:Y:S02]  /*6ee0*/  IABS R4, R4 ;  /* 0x0000000400047213 */ /* 0x000fe40000000000 */
[----:B------:R-:W-:Y:S02]  /*6ef0*/  FMNMX3.FTZ R30, R30, R5, R15, !PT ;  /* 0x000000051e1e7276 */ /* 0x000fe4000781000f */
[----:B------:R-:W-:Y:S02]  /*6f00*/  FMNMX3.FTZ R23, R22, R34, R18, !PT ;  /* 0x0000002216177276 */ /* 0x000fe40007810012 */
[----:B------:R-:W-:Y:S02]  /*6f10*/  I2FP.F32.S32 R41, R41 ;  /* 0x0000002900297245 */ /* 0x000fe40000201400 */
[----:B------:R-:W-:Y:S02]  /*6f20*/  IABS R38, R38 ;  /* 0x0000002600267213 */ /* 0x000fe40000000000 */
[----:B------:R-:W-:Y:S01]  /*6f30*/  I2FP.F32.S32 R39, R39 ;  /* 0x0000002700277245 */ /* 0x000fe20000201400 */
[----:B------:R-:W-:Y:S01]  /*6f40*/  FFMA.FTZ R6, R41, -UR5, R6 ;  /* 0x8000000529067c23 */ /* 0x000fe20008010006 */
[----:B------:R-:W-:-:S02]  /*6f50*/  I2FP.F32.S32 R25, R4 ;  /* 0x0000000400197245 */ /* 0x000fc40000201400 */
[----:B------:R-:W-:Y:S01]  /*6f60*/  FMNMX3.FTZ R4, R30, R11, R9, !PT ;  /* 0x0000000b1e047276 */ /* 0x000fe20007810009 */
[----:B------:R-:W-:Y:S01]  /*6f70*/  FFMA.FTZ R24, R39, -UR5, R24 ;  /* 0x8000000527187c23 */ /* 0x000fe20008010018 */
[----:B------:R-:W-:Y:S01]  /*6f80*/  FMNMX3.FTZ R23, R23, R8, R16, !PT ;  /* 0x0000000817177276 */ /* 0x000fe20007810010 */
[----:B------:R-:W-:Y:S01]  /*6f90*/  FFMA.FTZ R32, R25, -UR5, R32 ;  /* 0x8000000519207c23 */ /* 0x000fe20008010020 */
[----:B------:R-:W-:Y:S02]  /*6fa0*/  I2FP.F32.S32 R38, R38 ;  /* 0x0000002600267245 */ /* 0x000fe40000201400 */
[----:B------:R-:W-:Y:S02]  /*6fb0*/  IABS R35, R35 ;  /* 0x0000002300237213 */ /* 0x000fe40000000000 */
[----:B------:R-:W-:Y:S01]  /*6fc0*/  IABS R10, R10 ;  /* 0x0000000a000a7213 */ /* 0x000fe20000000000 */
[----:B------:R-:W-:Y:S01]  /*6fd0*/  FFMA.FTZ R7, R38, -UR5, R7 ;  /* 0x8000000526077c23 */ /* 0x000fe20008010007 */
[----:B------:R-:W-:-:S02]  /*6fe0*/  FSEL R211, R21, -INF , !P2 ;  /* 0xff80000015d37808 */ /* 0x000fc40005000000 */
[----:B------:R-:W-:Y:S02]  /*6ff0*/  FMNMX3.FTZ R4, R4, R13, R223, !PT ;  /* 0x0000000d04047276 */ /* 0x000fe400078100df */
[----:B------:R-:W-:Y:S02]  /*7000*/  FMNMX3.FTZ R21, R23, R20, R14, !PT ;  /* 0x0000001417157276 */ /* 0x000fe4000781000e */
[----:B------:R-:W-:Y:S02]  /*7010*/  I2FP.F32.S32 R42, R35 ;  /* 0x00000023002a7245 */ /* 0x000fe40000201400 */
[----:B------:R-:W-:Y:S02]  /*7020*/  I2FP.F32.S32 R10, R10 ;  /* 0x0000000a000a7245 */ /* 0x000fe40000201400 */
[----:B------:R-:W-:Y:S01]  /*7030*/  IABS R3, R3 ;  /* 0x0000000300037213 */ /* 0x000fe20000000000 */
[----:B------:R-:W-:Y:S01]  /*7040*/  FFMA.FTZ R31, R42, -UR5, R31 ;  /* 0x800000052a1f7c23 */ /* 0x000fe2000801001f */
[----:B------:R-:W-:Y:S01]  /*7050*/  FSEL R201, R6, -INF , !P5 ;  /* 0xff80000006c97808 */ /* 0x000fe20006800000 */
[----:B------:R-:W-:Y:S01]  /*7060*/  FFMA.FTZ R29, R10, -UR5, R29 ;  /* 0x800000050a1d7c23 */ /* 0x000fe2000801001d */
[----:B------:R-:W-:Y:S01]  /*7070*/  FSEL R215, R24, -INF , !P4 ;  /* 0xff80000018d77808 */ /* 0x000fe20006000000 */
[----:B------:R-:W-:Y:S01]  /*7080*/  LDSM.16.MT88.4 R40, [R219+0x12000] ;  /* 0x01200000db28783b */ /* 0x000fe20000004200 */
[----:B------:R-:W-:-:S02]  /*7090*/  FMNMX3.FTZ R6, R4, R221, R207, !PT ;  /* 0x000000dd04067276 */ /* 0x000fc400078100cf */
[----:B------:R-:W-:Y:S02]  /*70a0*/  FMNMX3.FTZ R21, R21, R12, R216, !PT ;  /* 0x0000000c15157276 */ /* 0x000fe400078100d8 */
[----:B------:R-:W-:Y:S02]  /*70b0*/  I2FP.F32.S32 R3, R3 ;  /* 0x0000000300037245 */ /* 0x000fe40000201400 */
[----:B------:R-:W-:Y:S02]  /*70c0*/  FSEL R208, R7, -INF , !P5 ;  /* 0xff80000007d07808 */ /* 0x000fe40006800000 */
[----:B------:R-:W-:Y:S01]  /*70d0*/  FSEL R213, R27, -INF , !P3 ;  /* 0xff8000001bd57808 */ /* 0x000fe20005800000 */
[----:B------:R-:W-:Y:S01]  /*70e0*/  FFMA.FTZ R3, R3, -UR5, R26 ;  /* 0x8000000503037c23 */ /* 0x000fe2000801001a */
[----:B------:R-:W-:Y:S01]  /*70f0*/  FMNMX3.FTZ R6, R6, R201, R215, !PT ;  /* 0x000000c906067276 */ /* 0x000fe200078100d7 */
[----:B------:R-:W-:Y:S01]  /*7100*/  LDSM.16.MT88.4 R24, [R219+0x14800] ;  /* 0x01480000db18783b */ /* 0x000fe20000004200 */
[----:B------:R-:W-:-:S02]  /*7110*/  FSEL R210, R28, -INF , !P4 ;  /* 0xff8000001cd27808 */ /* 0x000fc40006000000 */
[----:B------:R-:W-:Y:S02]  /*7120*/  FMNMX3.FTZ R7, R21, R214, R206, !PT ;  /* 0x000000d615077276 */ /* 0x000fe400078100ce */
[----:B------:R-:W-:Y:S02]  /*7130*/  FSEL R209, R31, -INF , !P1 ;  /* 0xff8000001fd17808 */ /* 0x000fe40004800000 */
[----:B------:R-:W-:Y:S02]  /*7140*/  FMNMX3.FTZ R6, R6, R213, R211, !PT ;  /* 0x000000d506067276 */ /* 0x000fe400078100d3 */
        /* <DEDUP_REMOVED lines=16> */
[----:B---3--:R-:W-:Y:S01]  /*7250*/  FMNMX.FTZ R3, R4, R3, !PT ;  /* 0x0000000304037209 */ /* 0x008fe20007810000 */
[----:B------:R-:W-:-:S03]  /*7260*/  VIADD R4, R219, 0x10000 ;  /* 0x00010000db047836 */ /* 0x000fc60000000000 */
[----:B------:R-:W-:Y:S02]  /*7270*/  FSEL R212, R212, RZ, P1 ;  /* 0x000000ffd4d47208 */ /* 0x000fe40000800000 */
[C---:B------:R-:W-:Y:S01]  /*7280*/  FSETP.NEU.FTZ.AND P1, PT, R3.reuse, -INF , PT ;  /* 0xff8000000300780b */ /* 0x040fe20003f3d000 */
[----:B------:R-:W-:Y:S02]  /*7290*/  @P0 VIADD R199, R4, 0xffffffc0 ;  /* 0xffffffc004c70836 */ /* 0x000fe40000000000 */
[----:B------:R-:W-:Y:S01]  /*72a0*/  FMUL.FTZ R205, R3, UR4 ;  /* 0x0000000403cd7c20 */ /* 0x000fe20008410000 */
[--C-:B------:R-:W-:Y:S01]  /*72b0*/  FFMA.FTZ R192, R5, UR4, -R212.reuse ;  /* 0x0000000405c07c23 */ /* 0x100fe200080108d4 */
[--C-:B------:R-:W-:Y:S01]  /*72c0*/  FFMA.FTZ R197, R33, UR4, -R212.reuse ;  /* 0x0000000421c57c23 */ /* 0x100fe200080108d4 */
[----:B------:R-:W-:Y:S01]  /*72d0*/  IMAD.IADD R198, R76, 0x1, R199 ;  /* 0x000000014cc67824 */ /* 0x000fe200078e02c7 */
[----:B------:R-:W1:Y:S01]  /*72e0*/  LDSM.16.MT88.4 R140, [R199] ;  /* 0x00000000c78c783b */ /* 0x000e620000004200 */
[----:B------:R-:W-:Y:S01]  /*72f0*/  FSEL R205, R205, RZ, P1 ;  /* 0x000000ffcdcd7208 */ /* 0x000fe20000800000 */
[--C-:B------:R-:W-:Y:S01]  /*7300*/  FFMA.FTZ R196, R19, UR4, -R212.reuse ;  /* 0x0000000413c47c23 */ /* 0x100fe200080108d4 */
[--C-:B------:R-:W-:Y:S01]  /*7310*/  FFMA.FTZ R193, R17, UR4, -R212.reuse ;  /* 0x0000000411c17c23 */ /* 0x100fe200080108d4 */
[----:B------:R-:W2:Y:S01]  /*7320*/  LDSM.16.MT88.4 R132, [R198] ;  /* 0x00000000c684783b */ /* 0x000ea20000004200 */
[----:B------:R-:W-:Y:S01]  /*7330*/  MUFU.EX2 R197, R197 ;  /* 0x000000c500c57308 */ /* 0x000fe20000000800 */
[--C-:B------:R-:W-:Y:S01]  /*7340*/  FFMA.FTZ R195, R22, UR4, -R205.reuse ;  /* 0x0000000416c37c23 */ /* 0x100fe200080108cd */
[--C-:B------:R-:W-:Y:S01]  /*7350*/  FFMA.FTZ R194, R34, UR4, -R205.reuse ;  /* 0x0000000422c27c23 */ /* 0x100fe200080108cd */
        /* <DEDUP_REMOVED lines=53> */
[----:B------:R-:W-:Y:S02]  /*76b0*/  LDSM.16.MT88.4 R20, [R199+0x4800] ;  /* 0x00480000c714783b */ /* 0x000fe40000004200 */
        /* <DEDUP_REMOVED lines=247> */
[----:B------:R-:W-:-:S02]  /*8630*/  UISETP.NE.AND.EX UP1, UPT, UR9, URZ, UPT, UP1 ;  /* 0x000000ff0900728c */ /* 0x000fc4000bf25310 */
[----:B--2---:R-:W-:Y:S01]  /*8640*/  UISETP.NE.U32.AND UP0, UPT, UR6, URZ, UPT ;  /* 0x000000ff0600728c */ /* 0x004fe2000bf05070 */
[----:B------:R-:W-:Y:S01]  /*8650*/  IADD3 R230, PT, PT, R5, 0x88, -R230 ;  /* 0x0000008805e67810 */ /* 0x000fe20007ffe8e6 */
[----:B------:R-:W2:Y:S01]  /*8660*/  LDCU UR26, c[0x0][0x440] ;  /* 0x00008800ff1a77ac */ /* 0x000ea20008000800 */
[----:B------:R-:W-:Y:S01]  /*8670*/  UMOV UR6, 0x400 ;  /* 0x0000040000067882 */ /* 0x000fe20000000000 */
[----:B------:R-:W3:Y:S01]  /*8680*/  LDCU UR24, c[0x0][0x50c] ;  /* 0x0000a180ff1877ac */ /* 0x000ee20008000800 */
[----:B------:R-:W4:Y:S01]  /*8690*/  LDCU UR4, c[0x0][0x45c] ;  /* 0x00008b80ff0477ac */ /* 0x000f220008000800 */
[----:B------:R-:W2:Y:S01]  /*86a0*/  LDCU UR25, c[0x0][0x3c4] ;  /* 0x00007880ff1977ac */ /* 0x000ea20008000800 */
        /* <DEDUP_REMOVED lines=8> */
.L_x_4480:
        /* <DEDUP_REMOVED lines=95> */
.L_x_4477:
[----:B------:R-:W-:Y:S01]  /*8d20*/  ISETP.GE.AND P4, PT, R165, UR26, PT ;  /* 0x0000001aa5007c0c */ /* 0x000fe2000bf86270 */
[----:B------:R-:W-:Y:S01]  /*8d30*/  USHF.L.U32 UR27, UR7, 0x5, URZ ;  /* 0x00000005071b7899 */ /* 0x000fe200080006ff */
[----:B------:R-:W-:Y:S01]  /*8d40*/  LEA R237, R237, UR6, 0x1 ;  /* 0x00000006eded7c11 */ /* 0x000fe2000f8e08ff */
[----:B------:R-:W-:Y:S01]  /*8d50*/  USHF.L.U64.HI UR7, UR7, 0x5, UR25 ;  /* 0x0000000507077899 */ /* 0x000fe20008010219 */
[----:B------:R-:W-:Y:S01]  /*8d60*/  LOP3.LUT R165, R165, 0xc0, RZ, 0xfc, !PT ;  /* 0x000000c0a5a57812 */ /* 0x000fe200078efcff */
[----:B------:R-:W-:Y:S01]  /*8d70*/  UIADD3 UR22, UPT, UPT, UR22, -0x1, URZ ;  /* 0xffffffff16167890 */ /* 0x000fe2000fffe0ff */
[----:B------:R-:W-:Y:S02]  /*8d80*/  LOP3.LUT R217, R166, 0x7c00, RZ, 0xc0, !PT ;  /* 0x00007c00a6d97812 */ /* 0x000fe400078ec0ff */
[----:B------:R-:W-:Y:S01]  /*8d90*/  ISETP.GE.AND P1, PT, R165, UR26, PT ;  /* 0x0000001aa5007c0c */ /* 0x000fe2000bf26270 */
[----:B------:R-:W-:Y:S01]  /*8da0*/  UISETP.GT.AND UP2, UPT, UR22, UR14, UPT ;  /* 0x0000000e1600728c */ /* 0x000fe2000bf44270 */
        /* <DEDUP_REMOVED lines=9> */
[----:B------:R-:W-:Y:S02]  /*8e40*/  LOP3.LUT R3, R217, 0x200, R170, 0xf8, !PT ;  /* 0x00000200d9037812 */ /* 0x000fe400078ef8aa */
[----:B------:R-:W-:Y:S02]  /*8e50*/  IADD3.X R207, PT, PT, R167, UR7, RZ, P0, !PT ;  /* 0x00000007a7cf7c10 */ /* 0x000fe400087fe4ff */
[----:B------:R-:W-:Y:S01]  /*8e60*/  @!PT LDS RZ, [RZ] ;  /* 0x00000000fffff984 */ /* 0x000fe20000000800 */
[----:B------:R-:W-:Y:S01]  /*8e70*/  @!PT LDS RZ, [RZ] ;  /* 0x00000000fffff984 */ /* 0x000fe20000000800 */
[----:B------:R-:W-:Y:S01]  /*8e80*/  @!PT LDS RZ, [RZ] ;  /* 0x00000000fffff984 */ /* 0x000fe20000000800 */
[----:B------:R-:W-:Y:S01]  /*8e90*/  @!P3 LDGSTS.E.BYPASS.LTC128B.128 [R237+0x12000], desc[UR20][R232.64+0x80] ;  /* 0x12000080e8edbfae */ /* 0x000fe2000b981a14 */
[----:B------:R-:W-:Y:S02]  /*8ea0*/  IADD3 R204, P0, PT, R206, UR27, RZ ;  /* 0x0000001bcecc7c10 */ /* 0x000fe4000ff1e0ff */
[----:B------:R-:W-:Y:S02]  /*8eb0*/  LOP3.LUT R164, R170, 0x400, RZ, 0xc0, !PT ;  /* 0x00000400aaa47812 */ /* 0x000fe400078ec0ff */
[----:B------:R-:W-:Y:S01]  /*8ec0*/  @P3 STS.128 [R237+0x12000], RZ ;  /* 0x012000ffed003388 */ /* 0x000fe20000000c00 */
[----:B------:R-:W-:Y:S02]  /*8ed0*/  IADD3.X R205, PT, PT, R207, UR7, RZ, P0, !PT ;  /* 0x00000007cfcd7c10 */ /* 0x000fe400087fe4ff */
[----:B------:R-:W-:Y:S02]  /*8ee0*/  LOP3.LUT R223, R171, 0x8, R218, 0x78, !PT ;  /* 0x00000008abdf7812 */ /* 0x000fe400078e78da */
[----:B------:R-:W-:Y:S01]  /*8ef0*/  @!PT LDS RZ, [RZ] ;  /* 0x00000000fffff984 */ /* 0x000fe20000000800 */
[----:B------:R-:W-:Y:S01]  /*8f00*/  @!PT LDS RZ, [RZ] ;  /* 0x00000000fffff984 */ /* 0x000fe20000000800 */
[----:B------:R-:W-:Y:S01]  /*8f10*/  @!PT LDS RZ, [RZ] ;  /* 0x00000000fffff984 */ /* 0x000fe20000000800 */
[----:B------:R-:W-:Y:S01]  /*8f20*/  @!P2 LDGSTS.E.BYPASS.LTC128B.128 [R237+0x14000], desc[UR20][R232.64+0x100] ;  /* 0x14000100e8edafae */ /* 0x000fe2000b981a14 */
[----:B------:R-:W-:Y:S02]  /*8f30*/  LOP3.LUT R2, R3, R171, R2, 0xf6, !PT ;  /* 0x000000ab03027212 */ /* 0x000fe400078ef602 */
[----:B------:R-:W-:Y:S02]  /*8f40*/  LEA R223, R223, R164, 0x1 ;  /* 0x000000a4dfdf7211 */ /* 0x000fe400078e08ff */
[----:B------:R-:W-:Y:S01]  /*8f50*/  @P2 STS.128 [R237+0x14000], RZ ;  /* 0x014000ffed002388 */ /* 0x000fe20000000c00 */
[----:B------:R-:W-:Y:S02]  /*8f60*/  LEA R225, R2, UR6, 0x1 ;  /* 0x0000000602e17c11 */ /* 0x000fe4000f8e08ff */
[----:B------:R-:W-:Y:S02]  /*8f70*/  MOV R170, 0x20 ;  /* 0x0000002000aa7802 */ /* 0x000fe40000000f00 */
[----:B------:R-:W-:Y:S01]  /*8f80*/  @!PT LDS RZ, [RZ] ;  /* 0x00000000fffff984 */ /* 0x000fe20000000800 */
[----:B------:R-:W-:Y:S01]  /*8f90*/  @!PT LDS RZ, [RZ] ;  /* 0x00000000fffff984 */ /* 0x000fe20000000800 */
[----:B------:R-:W-:Y:S01]  /*8fa0*/  @!PT LDS RZ, [RZ] ;  /* 0x00000000fffff984 */ /* 0x000fe20000000800 */
[----:B------:R-:W-:Y:S01]  /*8fb0*/  @!P1 LDGSTS.E.BYPASS.LTC128B.128 [R237+0x16000], desc[UR20][R232.64+0x180] ;  /* 0x16000180e8ed9fae */ /* 0x000fe2000b981a14 */
[----:B------:R-:W-:Y:S02]  /*8fc0*/  LOP3.LUT P0, RZ, R218, 0x2, RZ, 0xc0, !PT ;  /* 0x00000002daff7812 */ /* 0x000fe4000780c0ff */
[----:B------:R-:W-:Y:S02]  /*8fd0*/  IADD3 R3, PT, PT, R223, UR6, RZ ;  /* 0x00000006df037c10 */ /* 0x000fe4000fffe0ff */
[----:B------:R-:W-:Y:S01]  /*8fe0*/  @P1 STS.128 [R237+0x16000], RZ ;  /* 0x016000ffed001388 */ /* 0x000fe20000000c00 */
[----:B------:R-:W-:Y:S02]  /*8ff0*/  SEL R170, R170, 0xffffffe0, !P0 ;  /* 0xffffffe0aaaa7807 */ /* 0x000fe40004000000 */
[----:B------:R-:W-:Y:S02]  /*9000*/  MOV R2, 0x40 ;  /* 0x0000004000027802 */ /* 0x000fe40000000f00 */
[----:B------:R-:W-:Y:S01]  /*9010*/  @!PT LDS RZ, [RZ] ;  /* 0x00000000fffff984 */ /* 0x000fe20000000800 */
[----:B------:R-:W-:Y:S01]  /*9020*/  @!PT LDS RZ, [RZ] ;  /* 0x00000000fffff984 */ /* 0x000fe20000000800 */
[----:B------:R-:W-:Y:S01]  /*9030*/  @!PT LDS RZ, [RZ] ;  /* 0x00000000fffff984 */ /* 0x000fe20000000800 */
[----:B------:R-:W-:Y:S01]  /*9040*/  @!P4 LDGSTS.E.BYPASS.LTC128B.128 [R237+0x10800], desc[UR20][R166.64] ;  /* 0x10800000a6edcfae */ /* 0x000fe2000b981a14 */
[C---:B------:R-:W-:Y:S02]  /*9050*/  IADD3 R222, PT, PT, R170.reuse, R225, RZ ;  /* 0x000000e1aade7210 */ /* 0x040fe40007ffe0ff */
[----:B------:R-:W-:Y:S02]  /*9060*/  IADD3 R171, PT, PT, R170, R3, RZ ;  /* 0x00000003aaab7210 */ /* 0x000fe40007ffe0ff */
[----:B------:R-:W-:Y:S01]  /*9070*/  @P4 STS.128 [R237+0x10800], RZ ;  /* 0x010800ffed004388 */ /* 0x000fe20000000c00 */
[----:B------:R-:W-:Y:S04]  /*9080*/  LOP3.LUT P0, RZ, R218, 0x4, RZ, 0xc0, !PT ;  /* 0x00000004daff7812 */ /* 0x000fe8000780c0ff */
[----:B------:R-:W-:Y:S01]  /*9090*/  @!PT LDS RZ, [RZ] ;  /* 0x00000000fffff984 */ /* 0x000fe20000000800 */
[----:B------:R-:W-:Y:S01]  /*90a0*/  @!PT LDS RZ, [RZ] ;  /* 0x00000000fffff984 */ /* 0x000fe20000000800 */
[----:B------:R-:W-:Y:S01]  /*90b0*/  @!PT LDS RZ, [RZ] ;  /* 0x00000000fffff984 */ /* 0x000fe20000000800 */
[----:B------:R-:W-:Y:S01]  /*90c0*/  @!P3 LDGSTS.E.BYPASS.LTC128B.128 [R237+0x12800], desc[UR20][R166.64+0x80] ;  /* 0x12800080a6edbfae */ /* 0x000fe2000b981a14 */
[----:B------:R-:W-:Y:S04]  /*90d0*/  SEL R2, R2, 0xffffffc0, !P0 ;  /* 0xffffffc002027807 */ /* 0x000fe80004000000 */
[----:B------:R-:W-:Y:S01]  /*90e0*/  @P3 STS.128 [R237+0x12800], RZ ;  /* 0x012800ffed003388 */ /* 0x000fe20000000c00 */
[C---:B------:R-:W-:Y:S02]  /*90f0*/  IADD3 R221, PT, PT, R2.reuse, R225, RZ ;  /* 0x000000e102dd7210 */ /* 0x040fe40007ffe0ff */
        /* <DEDUP_REMOVED lines=54> */
[----:B------:R-:W5:Y:S05]  /*9460*/  LDSM.16.M88.4 R176, [R223+UR6+0x8000] ;  /* 0x00800006dfb0783b */ /* 0x000f6a0008000200 */
[----:B------:R-:W3:Y:S05]  /*9470*/  LDSM.16.M88.4 R180, [R223+UR6+0x8800] ;  /* 0x00880006dfb4783b */ /* 0x000eea0008000200 */
[----:B------:R-:W4:Y:S05]  /*9480*/  LDSM.16.M88.4 R184, [R223+UR6+0x9000] ;  /* 0x00900006dfb8783b */ /* 0x000f2a0008000200 */
[----:B------:R-:W0:Y:S05]  /*9490*/  LDGDEPBAR ;  /* 0x00000000000079af */ /* 0x000e2a0000000000 */
[----:B------:R-:W4:Y:S05]  /*94a0*/  LDSM.16.M88.4 R188, [R223+UR6+0x9800] ;  /* 0x00980006dfbc783b */ /* 0x000f2a0008000200 */
[----:B------:R-:W-:Y:S05]  /*94b0*/  LDSM.16.M88.4 R192, [R222] ;  /* 0x00000000dec0783b */ /* 0x000fea0000000200 */
[----:B------:R-:W4:Y:S05]  /*94c0*/  LDSM.16.M88.4 R196, [R171+0x8000] ;  /* 0x00800000abc4783b */ /* 0x000f2a0000000200 */
[----:B------:R-:W4:Y:S05]  /*94d0*/  LDSM.16.M88.4 R200, [R171+0x8800] ;  /* 0x00880000abc8783b */ /* 0x000f2a0000000200 */
[----:B-1----:R-:W-:Y:S01]  /*94e0*/  LDSM.16.M88.4 R164, [R3+0x8000] ;  /* 0x0080000003a4783b */ /* 0x002fe20000000200 */
[C---:B-----5:R-:W-:Y:S04]  /*94f0*/  HMMA.16816.F32 R4, R172.reuse, R176, RZ ;  /* 0x000000b0ac04723c */ /* 0x060fe800000018ff */
[----:B--2---:R-:W-:Y:S04]  /*9500*/  LDSM.16.M88.4 R204, [R2+0x8000] ;  /* 0x0080000002cc783b */ /* 0x004fe80000000200 */
[C---:B------:R-:W-:Y:S01]  /*9510*/  HMMA.16816.F32 R8, R172.reuse, R178, RZ ;  /* 0x000000b2ac08723c */ /* 0x040fe200000018ff */
[----:B------:R-:W-:Y:S05]  /*9520*/  LDSM.16.M88.4 R176, [R171+0x9800] ;  /* 0x00980000abb0783b */ /* 0x000fea0000000200 */
[----:B------:R-:W-:Y:S02]  /*9530*/  LDSM.16.M88.4 R208, [R3+0xa000] ;  /* 0x00a0000003d0783b */ /* 0x000fe40000000200 */
[C---:B---3--:R-:W-:Y:S03]  /*9540*/  HMMA.16816.F32 R12, R172.reuse, R180, RZ ;  /* 0x000000b4ac0c723c */ /* 0x048fe600000018ff */
[----:B------:R-:W-:Y:S05]  /*9550*/  LDSM.16.M88.4 R212, [R171+0xc000] ;  /* 0x00c00000abd4783b */ /* 0x000fea0000000200 */
[C---:B------:R-:W-:Y:S01]  /*9560*/  HMMA.16816.F32 R16, R172.reuse, R182, RZ ;  /* 0x000000b6ac10723c */ /* 0x040fe200000018ff */
[----:B------:R-:W-:Y:S07]  /*9570*/  LDSM.16.M88.4 R180, [R221] ;  /* 0x00000000ddb4783b */ /* 0x000fee0000000200 */
[C---:B----4-:R-:W-:Y:S08]  /*9580*/  HMMA.16816.F32 R20, R172.reuse, R184, RZ ;  /* 0x000000b8ac14723c */ /* 0x050ff000000018ff */
[C---:B------:R-:W-:Y:S01]  /*9590*/  HMMA.16816.F32 R24, R172.reuse, R186, RZ ;  /* 0x000000baac18723c */ /* 0x040fe200000018ff */
[----:B------:R-:W-:Y:S07]  /*95a0*/  LDSM.16.M88.4 R184, [R3+0x8800] ;  /* 0x0088000003b8783b */ /* 0x000fee0000000200 */
[C---:B------:R-:W-:Y:S08]  /*95b0*/  HMMA.16816.F32 R28, R172.reuse, R188, RZ ;  /* 0x000000bcac1c723c */ /* 0x040ff000000018ff */
        /* <DEDUP_REMOVED lines=223> */
[----:B------:R-:W-:Y:S01]  /*a3b0*/  FMUL.FTZ R166, R34, UR24 ;  /* 0x0000001822a67c20 */ /* 0x000fe20008410000 */
[----:B------:R-:W-:Y:S01]  /*a3c0*/  FMUL.FTZ R242, R32, UR24 ;  /* 0x0000001820f27c20 */ /* 0x000fe20008410000 */
[----:B------:R-:W-:Y:S06]  /*a3d0*/  FMUL.FTZ R241, R33, UR24 ;  /* 0x0000001821f17c20 */ /* 0x000fec0008410000 */
[----:B------:R3:W1:Y:S01]  /*a3e0*/  MUFU.TANH R196, R165 ;  /* 0x000000a500c47308 */ /* 0x0006620000002400 */
[----:B--2---:R-:W-:Y:S09]  /*a3f0*/  FMUL.FTZ R206, R27, UR24 ;  /* 0x000000181bce7c20 */ /* 0x004ff20008410000 */
[----:B------:R-:W2:Y:S01]  /*a400*/  MUFU.TANH R207, R207 ;  /* 0x000000cf00cf7308 */ /* 0x000ea20000002400 */
[----:B----4-:R-:W-:Y:S09]  /*a410*/  FMUL.FTZ R168, R30, UR24 ;  /* 0x000000181ea87c20 */ /* 0x010ff20008410000 */
[----:B------:R-:W4:Y:S01]  /*a420*/  MUFU.TANH R209, R209 ;  /* 0x000000d100d17308 */ /* 0x000f220000002400 */
[----:B---3--:R-:W-:Y:S09]  /*a430*/  FMUL.FTZ R165, R35, UR24 ;  /* 0x0000001823a57c20 */ /* 0x008ff20008410000 */
[----:B------:R-:W3:Y:S10]  /*a440*/  MUFU.TANH R213, R213 ;  /* 0x000000d500d57308 */ /* 0x000ef40000002400 */
        /* <DEDUP_REMOVED lines=97> */
.L_x_4479:
        /* <DEDUP_REMOVED lines=91> */
.L_x_4478:
[C---:B--2---:R-:W-:Y:S01]  /*b010*/  IADD3 R3, PT, PT, R230.reuse, -0x8, RZ ;  /* 0xfffffff8e6037810 */ /* 0x044fe20007ffe0ff */
[----:B------:R-:W-:Y:S01]  /*b020*/  LDSM.16.MT88.4 R12, [R219+0x10000] ;  /* 0x01000000db0c783b */ /* 0x000fe20000004200 */
[C---:B------:R-:W-:Y:S01]  /*b030*/  IADD3 R2, PT, PT, R230.reuse, -0x9, RZ ;  /* 0xfffffff7e6027810 */ /* 0x040fe20007ffe0ff */
[----:B------:R-:W-:Y:S01]  /*b040*/  UISETP.GT.AND UP2, UPT, UR22, UR14, UPT ;  /* 0x0000000e1600728c */ /* 0x000fe2000bf44270 */
[----:B------:R-:W-:Y:S01]  /*b050*/  IABS R3, R3 ;  /* 0x0000000300037213 */ /* 0x000fe20000000000 */
[----:B------:R-:W-:Y:S01]  /*b060*/  UIADD3 UR29, UPT, UPT, UR29, -0x40, URZ ;  /* 0xffffffc01d1d7890 */ /* 0x000fe2000fffe0ff */
[----:B------:R-:W-:Y:S02]  /*b070*/  IABS R2, R2 ;  /* 0x0000000200027213 */ /* 0x000fe40000000000 */
        /* <DEDUP_REMOVED lines=555> */
.L_x_4476:
        /* <DEDUP_REMOVED lines=220> */
[----:B--2---:R-:W-:-:S03]  /*e0f0*/  MOV R137, UR7 ;  /* 0x0000000700897c02 */ /* 0x004fc60008000f00 */
[----:B------:R-:W-:Y:S04]  /*e100*/  STS.64 [R9+0x4800], R42 ;  /* 0x0048002a09007388 */ /* 0x000fe80000000a00 */
[----:B------:R-:W-:Y:S01]  /*e110*/  STS.64 [R12+0x4000], R44 ;  /* 0x0040002c0c007388 */ /* 0x000fe20000000a00 */
[----:B----4-:R-:W-:-:S03]  /*e120*/  MOV R133, 0xff800000 ;  /* 0xff80000000857802 */ /* 0x010fc60000000f00 */
[----:B------:R-:W-:Y:S01]  /*e130*/  STS.64 [R12+0x4800], R46 ;  /* 0x0048002e0c007388 */ /* 0x000fe20000000a00 */
[----:B-1----:R-:W-:Y:S01]  /*e140*/  @P3 FFMA.FTZ R133, R3, R16, R6 ;  /* 0x0000001003853223 */ /* 0x002fe20000010006 */
[----:B------:R-:W-:Y:S02]  /*e150*/  IADD3 R3, PT, PT, R218, 0x28, RZ ;  /* 0x00000028da037810 */ /* 0x000fe40007ffe0ff */
[----:B------:R-:W-:Y:S01]  /*e160*/  STS.64 [R13+0x4000], R48 ;  /* 0x004000300d007388 */ /* 0x000fe20000000a00 */
[----:B-----5:R-:W-:Y:S01]  /*e170*/  MOV R134, 0xff800000 ;  /* 0xff80000000867802 */ /* 0x020fe20000000f00 */
[----:B---3--:R-:W-:Y:S01]  /*e180*/  @P6 FFMA.FTZ R134, R164, R15, R5 ;  /* 0x0000000fa4866223 */ /* 0x008fe20000010005 */
        /* <DEDUP_REMOVED lines=90> */
.L_x_4482:
[----:B------:R-:W-:Y:S05]  /*e730*/  BSYNC.RECONVERGENT B0 ;  /* 0x0000000000007941 */ /* 0x000fea0003800200 */
.L_x_4481:
        /* <DEDUP_REMOVED lines=25> */
.L_x_4484:
[----:B------:R-:W-:Y:S05]  /*e8d0*/  BSYNC.RECONVERGENT B0 ;  /* 0x0000000000007941 */ /* 0x000fea0003800200 */
.L_x_4483:
        /* <DEDUP_REMOVED lines=26> */
.L_x_4486:
[----:B------:R-:W-:Y:S05]  /*ea80*/  BSYNC.RECONVERGENT B0 ;  /* 0x0000000000007941 */ /* 0x000fea0003800200 */
.L_x_4485:
        /* <DEDUP_REMOVED lines=24> */
.L_x_4488:
[----:B------:R-:W-:Y:S05]  /*ec10*/  BSYNC.RECONVERGENT B0 ;  /* 0x0000000000007941 */ /* 0x000fea0003800200 */
.L_x_4487:
        /* <DEDUP_REMOVED lines=23> */
.L_x_4490:
[----:B------:R-:W-:Y:S05]  /*ed90*/  BSYNC.RECONVERGENT B0 ;  /* 0x0000000000007941 */ /* 0x000fea0003800200 */
.L_x_4489:
        /* <DEDUP_REMOVED lines=24> */
.L_x_4492:
[----:B------:R-:W-:Y:S05]  /*ef20*/  BSYNC.RECONVERGENT B0 ;  /* 0x0000000000007941 */ /* 0x000fea0003800200 */
.L_x_4491:
        /* <DEDUP_REMOVED lines=24> */
.L_x_4494:
[----:B------:R-:W-:Y:S05]  /*f0b0*/  BSYNC.RECONVERGENT B0 ;  /* 0x0000000000007941 */ /* 0x000fea0003800200 */
.L_x_4493:
        /* <DEDUP_REMOVED lines=24> */
.L_x_4496:
[----:B------:R-:W-:Y:S05]  /*f240*/  BSYNC.RECONVERGENT B0 ;  /* 0x0000000000007941 */ /* 0x000fea0003800200 */
.L_x_4495:
        /* <DEDUP_REMOVED lines=24> */
.L_x_4497:
        /* <DEDUP_REMOVED lines=11> */
.L_x_7503:


//--------------------- .text._ZN5flash24flash_fwd_splitkv_kernelI23Flash_fwd_kernel_traitsILi256ELi64ELi64ELi4ELb0ELb0EN7cutlass6half_tE19Flash_kernel_traitsILi256ELi64ELi64ELi4ES3_EELb0ELb0ELb0ELb0ELb1ELb0ELb1ELb1EEEvNS_16Flash_fwd_paramsE --------------------------
	.section	.text._ZN5flash24flash_fwd_splitkv_kernelI23Flash_fwd_kernel_traitsILi256ELi64ELi64ELi4ELb0ELb0EN7cutlass6half_tE19Flash_kernel_traitsILi256ELi64ELi64ELi4ES3_EELb0ELb0ELb0ELb0ELb1ELb0ELb1ELb1EEEvNS_16Flash_fwd_paramsE,"ax",@progbits
	.align	128
        .global         _ZN5flash24flash_fwd_splitkv_kernelI23Flash_fwd_kernel_traitsILi256ELi64ELi64ELi4ELb0ELb0EN7cutlass6half_tE19Flash_kernel_traitsILi256ELi64ELi64ELi4ES3_EELb0ELb0ELb0ELb0ELb1ELb0ELb1ELb1EEEvNS_16Flash_fwd_paramsE
        .type           _ZN5flash24flash_fwd_splitkv_kernelI23Flash_fwd_kernel_traitsILi256ELi64ELi64ELi4ELb0ELb0EN7cutlass6half_tE19Flash_kernel_traitsILi256ELi64ELi64ELi4ES3_EELb0ELb0ELb0ELb0ELb1ELb0ELb1ELb1EEEvNS_16Flash_fwd_paramsE,@function
        .size           _ZN5flash24flash_fwd_splitkv_kernelI23Flash_fwd_kernel_traitsILi256ELi64ELi64ELi4ELb0ELb0EN7cutlass6half_tE19Flash_kernel_traitsILi256ELi64ELi64ELi4ES3_EELb0ELb0ELb0ELb0ELb1ELb0ELb1ELb1EEEvNS_16Flash_fwd_paramsE,(.L_x_7504 - _ZN5flash24flash_fwd_splitkv_kernelI23Flash_fwd_kernel_traitsILi256ELi64ELi64ELi4ELb0ELb0EN7cutlass6half_tE19Flash_kernel_traitsILi256ELi64ELi64ELi4ES3_EELb0ELb0ELb0ELb0ELb1ELb0ELb1ELb1EEEvNS_16Flash_fwd_paramsE)
        .other          _ZN5flash24flash_fwd_splitkv_kernelI23Flash_fwd_kernel_traitsILi256ELi64ELi64ELi4ELb0ELb0EN7cutlass6half_tE19Flash_kernel_traitsILi256ELi64ELi64ELi4ES3_EELb0ELb0ELb0ELb0ELb1ELb0ELb1ELb1EEEvNS_16Flash_fwd_paramsE,@"STO_CUDA_ENTRY STV_DEFAULT"
_ZN5flash24flash_fwd_splitkv_kernelI23Flash_fwd_kernel_traitsILi256ELi64ELi64ELi4ELb0ELb0EN7cutlass6half_tE19Flash_kernel_traitsILi256ELi64ELi64ELi4ES3_EELb0ELb0ELb0ELb0ELb1ELb0ELb1ELb1EEEvNS_16Flash_fwd_paramsE:
.text._ZN5flash24flash_fwd_splitkv_kernelI23Flash_fwd_kernel_traitsILi256ELi64ELi64ELi4ELb0ELb0EN7cutlass6half_tE19Flash_kernel_traitsILi256ELi64ELi64ELi4ES3_EELb0ELb0ELb0ELb0ELb1ELb0ELb1ELb1EEEvNS_16Flash_fwd_paramsE:
[----:B------:R-:W-:Y:S01]  /*0000*/  LDC R1, c[0x0][0x37c] ;  /* 0x0000df00ff017b82 */ /* 0x000fe20000000800 */
[----:B------:R-:W1:Y:S07]  /*0010*/  LDCU UR12, c[0x0][0x3e0] ;  /* 0x00007c00ff0c77ac */ /* 0x000e6e0008000800 */
[----:B------:R-:W2:Y:S01]  /*0020*/  S2UR UR13, SR_CTAID.Z ;  /* 0x00000000000d79c3 */ /* 0x000ea20000002700 */
[----:B------:R-:W3:Y:S01]  /*0030*/  LDCU.64 UR10, c[0x0][0x460] ;  /* 0x00008c00ff0a77ac */ /* 0x000ee20008000a00 */
[----:B------:R-:W4:Y:S01]  /*0040*/  LDCU.U8 UR14, c[0x0][0x532] ;  /* 0x0000a640ff0e77ac */ /* 0x000f220008000000 */
        /* <DEDUP_REMOVED lines=22> */
[----:B--2---:R-:W-:-:S09]  /*01b0*/  UISETP.EQ.U32.AND UP4, UPT, UR6, URZ, UPT ;  /* 0x000000ff0600728c */ /* 0x004fd2000bf82070 */
[----:B------:R-:W-:Y:S02]  /*01c0*/  @UP3 UIADD3 UR8, UPT, UPT, UR8, -UR12, URZ ;  /* 0x8000000c08083290 */ /* 0x000fe4000fffe0ff */
[----:B------:R-:W-:Y:S02]  /*01d0*/  @UP3 UIADD3 UR21, UPT, UPT, UR21, 0x1, URZ ;  /* 0x0000000115153890 */ /* 0x000fe4000fffe0ff */
[----:B------:R-:W-:Y:S02]  /*01e0*/  UISETP.GE.U32.AND UP1, UPT, UR8, UR12, UPT ;  /* 0x0000000c0800728c */ /* 0x000fe4000bf26070 */
[----:B----4-:R-:W-:-:S04]  /*01f0*/  UISETP.NE.AND UP3, UPT, UR14, URZ, UPT ;  /* 0x000000ff0e00728c */ /* 0x010fc8000bf65270 */
[----:B------:R-:W-:Y:S01]  /*0200*/  UISETP.EQ.OR.EX UP4, UPT, UR7, URZ, !UP3, UP4 ;  /* 0x000000ff0700728c */ /* 0x000fe2000df82740 */
[----:B------:R-:W2:Y:S04]  /*0210*/  LDCU.64 UR8, c[0x0][0x470] ;  /* 0x00008e00ff0877ac */ /* 0x000ea80008000a00 */
[----:B------:R-:W-:Y:S01]  /*0220*/  @UP1 UIADD3 UR21, UPT, UPT, UR21, 0x1, URZ ;  /* 0x0000000115151890 */ /* 0x000fe2000fffe0ff */
[----:B------:R-:W-:Y:S01]  /*0230*/  PLOP3.LUT P2, PT, PT, PT, UP4, 0x80, 0x8 ;  /* 0x000000000008781c */ /* 0x000fe20003f4f048 */
[----:B------:R-:W-:-:S04]  /*0240*/  @!UP0 ULOP3.LUT UR21, URZ, UR12, URZ, 0x33, !UPT ;  /* 0x0000000cff158292 */ /* 0x000fc8000f8e33ff */
[----:B------:R-:W-:Y:S02]  /*0250*/  USHF.L.U32 UR15, UR21, 0x2, URZ ;  /* 0x00000002150f7899 */ /* 0x000fe400080006ff */
[----:B------:R-:W-:Y:S02]  /*0260*/  USHF.R.U32.HI UR14, URZ, 0x1e, UR21 ;  /* 0x0000001eff0e7899 */ /* 0x000fe40008011615 */
[----:B------:R-:W-:Y:S02]  /*0270*/  UIADD3 UR10, UP1, UPT, UR15, UR6, URZ ;  /* 0x000000060f0a7290 */ /* 0x000fe4000ff3e0ff */
[----:B-----5:R-:W-:Y:S01]  /*0280*/  UIMAD.WIDE.U32 UR16, UR21, 0x4, UR16 ;  /* 0x00000004151078a5 */ /* 0x020fe2000f8e0010 */
[----:B--2---:R-:W-:Y:S01]  /*0290*/  ISETP.NE.U32.AND P0, PT, RZ, UR8, PT ;  /* 0x00000008ff007c0c */ /* 0x004fe2000bf05070 */
[----:B------:R-:W-:Y:S02]  /*02a0*/  UIADD3 UR8, UP0, UPT, UR15, UR8, URZ ;  /* 0x000000080f087290 */ /* 0x000fe4000ff1e0ff */
[----:B------:R-:W-:Y:S01]  /*02b0*/  UIADD3.X UR11, UPT, UPT, UR14, UR7, URZ, UP1, !UPT ;  /* 0x000000070e0b7290 */ /* 0x000fe20008ffe4ff */
[----:B------:R-:W-:Y:S01]  /*02c0*/  ISETP.NE.AND.EX P0, PT, RZ, UR9, PT, P0 ;  /* 0x00000009ff007c0c */ /* 0x000fe2000bf05300 */
[----:B------:R-:W-:Y:S01]  /*02d0*/  UIADD3.X UR9, UPT, UPT, UR14, UR9, URZ, UP0, !UPT ;  /* 0x000000090e097290 */ /* 0x000fe200087fe4ff */
[----:B------:R-:W-:-:S02]  /*02e0*/  IMAD.U32 R8, RZ, RZ, UR16 ;  /* 0x00000010ff087e24 */ /* 0x000fc4000f8e00ff */
[----:B------:R-:W-:Y:S02]  /*02f0*/  IMAD.U32 R9, RZ, RZ, UR17 ;  /* 0x00000011ff097e24 */ /* 0x000fe4000f8e00ff */
[----:B------:R-:W-:Y:S02]  /*0300*/  IMAD.U32 R6, RZ, RZ, UR10 ;  /* 0x0000000aff067e24 */ /* 0x000fe4000f8e00ff */
[----:B------:R-:W-:Y:S01]  /*0310*/  IMAD.U32 R100, RZ, RZ, UR8 ;  /* 0x00000008ff647e24 */ /* 0x000fe2000f8e00ff */
[----:B-1----:R-:W2:Y:S01]  /*0320*/  @P3 LDG.E R4, desc[UR4][R8.64] ;  /* 0x0000000408043981 */ /* 0x002ea2000c1e1900 */
[----:B------:R-:W-:Y:S02]  /*0330*/  IMAD.U32 R7, RZ, RZ, UR11 ;  /* 0x0000000bff077e24 */ /* 0x000fe4000f8e00ff */
[----:B------:R-:W-:Y:S01]  /*0340*/  IMAD.U32 R101, RZ, RZ, UR9 ;  /* 0x00000009ff657e24 */ /* 0x000fe2000f8e00ff */
[----:B------:R-:W3:Y:S04]  /*0350*/  @P1 LDG.E R0, desc[UR4][R8.64+0x4] ;  /* 0x0000040408001981 */ /* 0x000ee8000c1e1900 */
[----:B------:R-:W4:Y:S04]  /*0360*/  @!P2 LDG.E R3, desc[UR4][R6.64] ;  /* 0x000000040603a981 */ /* 0x000f28000c1e1900 */
[----:B------:R-:W5:Y:S01]  /*0370*/  @P0 LDG.E R2, desc[UR4][R100.64] ;  /* 0x0000000464020981 */ /* 0x000f62000c1e1900 */
[----:B------:R-:W-:Y:S01]  /*0380*/  UISETP.NE.U32.AND UP0, UPT, UR6, URZ, UPT ;  /* 0x000000ff0600728c */ /* 0x000fe2000bf05070 */
[----:B------:R-:W1:Y:S01]  /*0390*/  S2UR UR24, SR_CTAID.X ;  /* 0x00000000001879c3 */ /* 0x000e620000002500 */
[----:B------:R-:W-:-:S02]  /*03a0*/  UIADD3 UR6, UPT, UPT, -UR21, URZ, URZ ;  /* 0x000000ff15067290 */ /* 0x000fc4000fffe1ff */
[----:B------:R-:W-:Y:S02]  /*03b0*/  UISETP.NE.AND.EX UP0, UPT, UR7, URZ, UPT, UP0 ;  /* 0x000000ff0700728c */ /* 0x000fe4000bf05300 */
[----:B------:R-:W-:Y:S01]  /*03c0*/  UIMAD UR6, UR12, UR6, UR13 ;  /* 0x000000060c0672a4 */ /* 0x000fe2000f8e020d */
[----:B------:R-:W-:Y:S02]  /*03d0*/  UMOV UR18, 0xffffffff ;  /* 0xffffffff00127882 */ /* 0x000fe40000000000 */
[----:B------:R-:W1:Y:S01]  /*03e0*/  S2UR UR13, SR_CTAID.Y ;  /* 0x00000000000d79c3 */ /* 0x000e620000002600 */
[----:B------:R-:W-:Y:S01]  /*03f0*/  UMOV UR11, 0xffffffff ;  /* 0xffffffff000b7882 */ /* 0x000fe20000000000 */
[----:B------:R-:W-:Y:S01]  /*0400*/  UMOV UR10, URZ ;  /* 0x000000ff000a7c82 */ /* 0x000fe20008000000 */
[----:B------:R-:W1:Y:S03]  /*0410*/  @!UP2 LDCU UR20, c[0x0][0x434] ;  /* 0x00008680ff14a7ac */ /* 0x000e660008000800 */
[----:B------:R-:W1:Y:S01]  /*0420*/  @!UP0 LDCU UR23, c[0x0][0x438] ;  /* 0x00008700ff1787ac */ /* 0x000e620008000800 */
[----:B--2---:R-:W-:-:S02]  /*0430*/  @P3 R2UR UR18, R4 ;  /* 0x00000000041232ca */ /* 0x004fc400000e0000 */
[----:B---3--:R-:W-:Y:S02]  /*0440*/  @P1 R2UR UR7, R0 ;  /* 0x00000000000712ca */ /* 0x008fe400000e0000 */
[----:B----4-:R-:W-:Y:S02]  /*0450*/  @!P2 R2UR UR11, R3 ;  /* 0x00000000030ba2ca */ /* 0x010fe400000e0000 */
[----:B-----5:R-:W-:-:S09]  /*0460*/  @P0 R2UR UR10, R2 ;  /* 0x00000000020a02ca */ /* 0x020fd200000e0000 */
        /* <DEDUP_REMOVED lines=8> */
.L_x_4498:
        /* <DEDUP_REMOVED lines=11> */
[----:B------:R-:W-:Y:S02]  /*05a0*/  USHF.L.U32 UR24, UR24, 0x6, URZ ;  /* 0x0000000618187899 */ /* 0x000fe400080006ff */
[----:B------:R-:W-:Y:S02]  /*05b0*/  UIADD3 UR23, UPT, UPT, UR23, -UR10, URZ ;  /* 0x8000000a17177290 */ /* 0x000fe4000fffe0ff */
[----:B------:R-:W-:Y:S02]  /*05c0*/  UISETP.GT.AND UP1, UPT, UR20, UR24, UPT ;  /* 0x000000181400728c */ /* 0x000fe4000bf24270 */
[----:B---3--:R-:W-:-:S04]  /*05d0*/  @!UP2 UISETP.NE.U32.AND UP0, UPT, UR8, URZ, UPT ;  /* 0x000000ff0800a28c */ /* 0x008fc8000bf05070 */
[----:B------:R-:W-:-:S04]  /*05e0*/  @!UP2 UISETP.NE.AND.EX UP0, UPT, UR9, URZ, UPT, UP0 ;  /* 0x000000ff0900a28c */ /* 0x000fc8000bf05300 */
[----:B-1----:R-:W-:Y:S01]  /*05f0*/  @!UP2 USEL UR7, UR7, URZ, UP0 ;  /* 0x000000ff0707a287 */ /* 0x002fe20008000000 */
[----:B--2---:R-:W-:Y:S02]  /*0600*/  @P1 R2UR UR25, R0 ;  /* 0x00000000001912ca */ /* 0x004fe400000e0000 */
[----:B------:R-:W-:-:S11]  /*0610*/  PLOP3.LUT P1, PT, PT, PT, UP1, 0x80, 0x8 ;  /* 0x000000000008781c */ /* 0x000fd60003f2f018 */
[----:B------:R-:W-:Y:S02]  /*0620*/  @UP2 UIADD3 UR25, UPT, UPT, UR25, -UR10, URZ ;  /* 0x8000000a19192290 */ /* 0x000fe4000fffe0ff */
[----:B------:R-:W-:Y:S01]  /*0630*/  @!UP2 UIADD3 UR25, UPT, UPT, UR23, UR7, URZ ;  /* 0x000000071719a290 */ /* 0x000fe2000fffe0ff */
        /* <DEDUP_REMOVED lines=28> */
[----:B------:R-:W-:-:S04]  /*0800*/  R2UR UR7, R0 ;  /* 0x00000000000772ca */ /* 0x000fc800000e0000 */
[----:B------:R-:W-:Y:S02]  /*0810*/  UMOV UR19, UR27 ;  /* 0x0000001b00137c82 */ /* 0x000fe40008000000 */
[----:B------:R-:W-:-:S07]  /*0820*/  UIMAD.WIDE.U32 UR26, UR19, UR8, URZ ;  /* 0x00000008131a72a5 */ /* 0x000fce000f8e00ff */
[----:B------:R-:W-:Y:S02]  /*0830*/  UMOV UR19, UR27 ;  /* 0x0000001b00137c82 */ /* 0x000fe40008000000 */
[----:B------:R-:W-:Y:S02]  /*0840*/  UIMAD UR7, UR19, UR7, UR8 ;  /* 0x00000007130772a4 */ /* 0x000fe4000f8e0208 */
[----:B------:R-:W-:Y:S02]  /*0850*/  UIADD3 UR8, UPT, UPT, UR25, 0x3f, URZ ;  /* 0x0000003f19087890 */ /* 0x000fe4000fffe0ff */
[----:B------:R-:W-:-:S11]  /*0860*/  UISETP.GT.U32.AND UP0, UPT, UR9, UR7, UPT ;  /* 0x000000070900728c */ /* 0x000fd6000bf04070 */
[----:B------:R-:W-:Y:S02]  /*0870*/  @!UP0 UIADD3 UR7, UPT, UPT, UR7, -UR9, URZ ;  /* 0x8000000907078290 */ /* 0x000fe4000fffe0ff */
[----:B------:R-:W-:Y:S02]  /*0880*/  @!UP0 UIADD3 UR19, UPT, UPT, UR19, 0x1, URZ ;  /* 0x0000000113138890 */ /* 0x000fe4000fffe0ff */
[----:B------:R-:W-:Y:S02]  /*0890*/  UISETP.GE.U32.AND UP2, UPT, UR7, UR9, UPT ;  /* 0x000000090700728c */ /* 0x000fe4000bf46070 */
[----:B------:R-:W-:Y:S02]  /*08a0*/  UISETP.GE.AND UP0, UPT, UR17, URZ, UPT ;  /* 0x000000ff1100728c */ /* 0x000fe4000bf06270 */
[----:B------:R-:W-:-:S04]  /*08b0*/  USHF.R.S32.HI UR7, URZ, 0x1f, UR8 ;  /* 0x0000001fff077899 */ /* 0x000fc80008011408 */
[----:B------:R-:W-:-:S03]  /*08c0*/  ULEA.HI UR8, UR7, UR8, URZ, 0x6 ;  /* 0x0000000807087291 */ /* 0x000fc6000f8f30ff */
[----:B------:R-:W-:Y:S02]  /*08d0*/  @UP2 UIADD3 UR19, UPT, UPT, UR19, 0x1, URZ ;  /* 0x0000000113132890 */ /* 0x000fe4000fffe0ff */
[----:B------:R-:W-:Y:S02]  /*08e0*/  USHF.R.S32.HI UR8, URZ, 0x6, UR8 ;  /* 0x00000006ff087899 */ /* 0x000fe40008011408 */
[----:B------:R-:W-:Y:S02]  /*08f0*/  @!UP0 UIADD3 UR19, UPT, UPT, -UR19, URZ, URZ ;  /* 0x000000ff13138290 */ /* 0x000fe4000fffe1ff */
[----:B------:R-:W-:Y:S02]  /*0900*/  @!UP1 ULOP3.LUT UR19, URZ, UR16, URZ, 0x33, !UPT ;  /* 0x00000010ff139292 */ /* 0x000fe4000f8e33ff */
[----:B------:R-:W-:Y:S02]  /*0910*/  IMAD.U32 R3, RZ, RZ, UR8 ;  /* 0x00000008ff037e24 */ /* 0x000fe4000f8e00ff */
[----:B------:R-:W-:-:S02]  /*0920*/  UIMAD UR7, UR19, UR13, URZ ;  /* 0x0000000d130772a4 */ /* 0x000fc4000f8e02ff */
        /* <DEDUP_REMOVED lines=12> */
[----:B------:R-:W3:Y:S01]  /*09f0*/  LDCU.64 UR10, c[0x0][0x3f8] ;  /* 0x00007f00ff0a77ac */ /* 0x000ee20008000a00 */
[C---:B------:R-:W-:Y:S02]  /*0a00*/  VIADD R2, R0.reuse, 0x8 ;  /* 0x0000000800027836 */ /* 0x040fe40000000000 */
[----:B------:R-:W-:Y:S01]  /*0a10*/  LOP3.LUT R3, R3, 0x3c, R4, 0xf8, !PT ;  /* 0x0000003c03037812 */ /* 0x000fe200078ef804 */
[----:B------:R-:W-:-:S02]  /*0a20*/  VIADD R5, R0, 0x10 ;  /* 0x0000001000057836 */ /* 0x000fc40000000000 */
[C---:B------:R-:W-:Y:S02]  /*0a30*/  VIADD R4, R0.reuse, 0x18 ;  /* 0x0000001800047836 */ /* 0x040fe40000000000 */
[----:B------:R-:W-:Y:S01]  /*0a40*/  VIADD R6, R0, 0x20 ;  /* 0x0000002000067836 */ /* 0x000fe20000000000 */
[----:B-1----:R-:W-:-:S04]  /*0a50*/  UIMAD UR8, UR13, UR8, UR21 ;  /* 0x000000080d0872a4 */ /* 0x002fc8000f8e0215 */
[----:B------:R-:W-:Y:S02]  /*0a60*/  UIMAD UR12, UR8, UR12, UR6 ;  /* 0x0000000c080c72a4 */ /* 0x000fe4000f8e0206 */
[----:B------:R-:W-:Y:S02]  /*0a70*/  UIADD3 UR6, UPT, UPT, -UR24, UR20, URZ ;  /* 0x0000001418067290 */ /* 0x000fe4000fffe1ff */
[----:B------:R-:W-:-:S03]  /*0a80*/  UIMAD UR12, UR12, UR9, UR24 ;  /* 0x000000090c0c72a4 */ /* 0x000fc6000f8e0218 */
[----:B------:R-:W1:Y:S01]  /*0a90*/  LDCU.64 UR8, c[0x0][0x428] ;  /* 0x00008500ff0877ac */ /* 0x000e620008000a00 */
[----:B------:R-:W-:Y:S02]  /*0aa0*/  ISETP.GE.AND P6, PT, R2, UR6, PT ;  /* 0x0000000602007c0c */ /* 0x000fe4000bfc6270 */
[C---:B------:R-:W-:Y:S01]  /*0ab0*/  ISETP.GE.OR P2, PT, R0.reuse, UR6, P2 ;  /* 0x0000000600007c0c */ /* 0x040fe20009746670 */
[----:B--2---:R-:W-:Y:S01]  /*0ac0*/  UIMAD UR14, UR12, UR14, URZ ;  /* 0x0000000e0c0e72a4 */ /* 0x004fe2000f8e02ff */
[C---:B------:R-:W-:Y:S02]  /*0ad0*/  ISETP.GE.AND P1, PT, R0.reuse, UR6, PT ;  /* 0x0000000600007c0c */ /* 0x040fe4000bf26270 */
[----:B------:R-:W-:Y:S02]  /*0ae0*/  P2R R7, PR, RZ, 0x4 ;  /* 0x00000004ff077803 */ /* 0x000fe40000000000 */
[----:B------:R-:W-:Y:S01]  /*0af0*/  ISETP.GE.AND P5, PT, R5, UR6, PT ;  /* 0x0000000605007c0c */ /* 0x000fe2000bfa6270 */
[----:B------:R-:W-:Y:S01]  /*0b00*/  VIADD R5, R0, 0x28 ;  /* 0x0000002800057836 */ /* 0x000fe20000000000 */
[----:B------:R-:W-:Y:S01]  /*0b10*/  IADD3 R2, P0, PT, R3, UR14, RZ ;  /* 0x0000000e03027c10 */ /* 0x000fe2000ff1e0ff */
[----:B------:R-:W-:Y:S01]  /*0b20*/  IMAD.U32 R3, RZ, RZ, UR14 ;  /* 0x0000000eff037e24 */ /* 0x000fe2000f8e00ff */
[----:B------:R-:W-:Y:S01]  /*0b30*/  ISETP.GE.AND P4, PT, R4, UR6, PT ;  /* 0x0000000604007c0c */ /* 0x000fe2000bf86270 */
[----:B------:R-:W-:Y:S01]  /*0b40*/  VIADD R4, R0, 0x30 ;  /* 0x0000003000047836 */ /* 0x000fe20000000000 */
[----:B------:R-:W-:-:S02]  /*0b50*/  ISETP.GE.AND P3, PT, R6, UR6, PT ;  /* 0x0000000606007c0c */ /* 0x000fc4000bf66270 */
[----:B------:R-:W-:Y:S02]  /*0b60*/  LEA.HI.X.SX32 R3, R3, RZ, 0x1, P0 ;  /* 0x000000ff03037211 */ /* 0x000fe400000f0eff */
[C---:B---3--:R-:W-:Y:S02]  /*0b70*/  LEA R8, P0, R2.reuse, UR10, 0x2 ;  /* 0x0000000a02087c11 */ /* 0x048fe4000f8010ff */
[----:B------:R-:W-:Y:S02]  /*0b80*/  ISETP.GE.AND P2, PT, R5, UR6, PT ;  /* 0x0000000605007c0c */ /* 0x000fe4000bf46270 */
[----:B------:R-:W-:Y:S01]  /*0b90*/  LEA.HI.X R9, R2, UR11, R3, 0x2, P0 ;  /* 0x0000000b02097c11 */ /* 0x000fe200080f1403 */
[----:B------:R-:W-:Y:S01]  /*0ba0*/  IMAD.U32 R2, RZ, RZ, UR12 ;  /* 0x0000000cff027e24 */ /* 0x000fe2000f8e00ff */
[C---:B------:R-:W-:Y:S01]  /*0bb0*/  IADD3 R3, P0, PT, R0.reuse, UR12, RZ ;  /* 0x0000000c00037c10 */ /* 0x040fe2000ff1e0ff */
[----:B------:R-:W-:Y:S02]  /*0bc0*/  VIADD R0, R0, 0x38 ;  /* 0x0000003800007836 */ /* 0x000fe40000000000 */
[----:B------:R-:W-:Y:S01]  /*0bd0*/  @!P1 STG.E.128 desc[UR4][R8.64], RZ ;  /* 0x000000ff08009986 */ /* 0x000fe2000c101d04 */
[----:B------:R-:W-:-:S02]  /*0be0*/  LEA.HI.X.SX32 R2, R2, RZ, 0x1, P0 ;  /* 0x000000ff02027211 */ /* 0x000fc400000f0eff */
[C---:B-1----:R-:W-:Y:S01]  /*0bf0*/  LEA R10, P0, R3.reuse, UR8, 0x2 ;  /* 0x00000008030a7c11 */ /* 0x042fe2000f8010ff */
[----:B------:R-:W-:Y:S03]  /*0c00*/  @!P1 STG.E.128 desc[UR4][R8.64+0x100], RZ ;  /* 0x000100ff08009986 */ /* 0x000fe6000c101d04 */
[----:B------:R-:W-:Y:S01]  /*0c10*/  LEA.HI.X R11, R3, UR9, R2, 0x2, P0 ;  /* 0x00000009030b7c11 */ /* 0x000fe200080f1402 */
[----:B------:R-:W-:Y:S01]  /*0c20*/  @!P1 STG.E.128 desc[UR4][R8.64+0x200], RZ ;  /* 0x000200ff08009986 */ /* 0x000fe2000c101d04 */
[----:B------:R-:W-:Y:S02]  /*0c30*/  ISETP.NE.AND P0, PT, R7, RZ, PT ;  /* 0x000000ff0700720c */ /* 0x000fe40003f05270 */
        /* <DEDUP_REMOVED lines=59> */
.L_x_4499:
[----:B------:R-:W1:Y:S01]  /*0ff0*/  LDCU.64 UR8, c[0x0][0x4d8] ;  /* 0x00009b00ff0877ac */ /* 0x000e620008000a00 */
[----:B------:R-:W-:Y:S01]  /*1000*/  MOV R5, UR21 ;  /* 0x0000001500057c02 */ /* 0x000fe20008000f00 */
[----:B------:R-:W2:Y:S01]  /*1010*/  LDCU.64 UR12, c[0x0][0x4e0] ;  /* 0x00009c00ff0c77ac */ /* 0x000ea20008000a00 */
[----:B-1----:R-:W-:-:S04]  /*1020*/  UISETP.NE.U32.AND UP0, UPT, UR8, URZ, UPT ;  /* 0x000000ff0800728c */ /* 0x002fc8000bf05070 */
[----:B------:R-:W-:-:S09]  /*1030*/  UISETP.NE.AND.EX UP0, UPT, UR9, URZ, UPT, UP0 ;  /* 0x000000ff0900728c */ /* 0x000fd2000bf05300 */
[----:B--2---:R-:W-:Y:S05]  /*1040*/  BRA.U !UP0, `(.L_x_4500) ;  /* 0x0000000108147547 */ /* 0x004fea000b800000 */
[----:B------:R-:W-:-:S04]  /*1050*/  UIADD3 UR8, UP0, UPT, UR15, UR8, URZ ;  /* 0x000000080f087290 */ /* 0x000fc8000ff1e0ff */
[----:B------:R-:W-:Y:S02]  /*1060*/  UIADD3.X UR9, UPT, UPT, UR14, UR9, URZ, UP0, !UPT ;  /* 0x000000090e097290 */ /* 0x000fe400087fe4ff */
[----:B------:R-:W-:-:S04]  /*1070*/  MOV R2, UR8 ;  /* 0x0000000800027c02 */ /* 0x000fc80008000f00 */
[----:B------:R-:W-:-:S05]  /*1080*/  MOV R3, UR9 ;  /* 0x0000000900037c02 */ /* 0x000fca0008000f00 */
[----:B------:R1:W5:Y:S02]  /*1090*/  LDG.E R5, desc[UR4][R2.64] ;  /* 0x0000000402057981 */ /* 0x000364000c1e1900 */
.L_x_4500:
[----:B------:R-:W-:-:S04]  /*10a0*/  UISETP.NE.U32.AND UP0, UPT, UR12, URZ, UPT ;  /* 0x000000ff0c00728c */ /* 0x000fc8000bf05070 */
[----:B------:R-:W-:-:S09]  /*10b0*/  UISETP.NE.AND.EX UP0, UPT, UR13, URZ, UPT, UP0 ;  /* 0x000000ff0d00728c */ /* 0x000fd2000bf05300 */
[----:B------:R-:W-:Y:S05]  /*10c0*/  BRA.U !UP0, `(.L_x_4501) ;  /* 0x0000000508a47547 */ /* 0x000fea000b800000 */
[----:B-1----:R-:W1:Y:S01]  /*10d0*/  LDC R3, c[0x0][0x4f0] ;  /* 0x00013c00ff037b82 */ /* 0x002e620000000800 */
        /* <DEDUP_REMOVED lines=18> */
[----:B-1----:R-:W-:Y:S01]  /*1200*/  IADD3 R6, PT, PT, R6, 0xffffffe, RZ ;  /* 0x0ffffffe06067810 */ /* 0x002fe20007ffe0ff */
[----:B------:R-:W1:Y:S05]  /*1210*/  LDC R8, c[0x0][0x3e8] ;  /* 0x0000fa00ff087b82 */ /* 0x000e6a0000000800 */
[----:B------:R-:W3:Y:S02]  /*1220*/  F2I.FTZ.U32.TRUNC.NTZ R7, R6 ;  /* 0x0000000600077305 */ /* 0x000ee4000021f000 */
[----:B---3-5:R-:W-:-:S02]  /*1230*/  IMAD.MOV R5, RZ, RZ, -R7 ;  /* 0x000000ffff057224 */ /* 0x028fc400078e0a07 */
        /* <DEDUP_REMOVED lines=17> */
[----:B------:R-:W-:-:S06]  /*1350*/  IMAD.WIDE R6, R4, 0x4, R228 ;  /* 0x0000000404067825 */ /* 0x000fcc00078e02e4 */
[----:B------:R3:W2:Y:S01]  /*1360*/  LDG.E R6, desc[UR4][R6.64] ;  /* 0x0000000406067981 */ /* 0x0006a2000c1e1900 */
[----:B-1----:R-:W-:Y:S02]  /*1370*/  IABS R2, R8 ;  /* 0x0000000800027213 */ /* 0x002fe40000000000 */
[----:B------:R-:W-:Y:S02]  /*1380*/  MOV R0, UR6 ;  /* 0x0000000600007c02 */ /* 0x000fe40008000f00 */
[----:B------:R-:W1:Y:S01]  /*1390*/  I2F.RP R9, R2 ;  /* 0x0000000200097306 */ /* 0x000e620000209400 */
[----:B------:R-:W-:Y:S02]  /*13a0*/  IADD3 R4, PT, PT, -R4, RZ, RZ ;  /* 0x000000ff04047210 */ /* 0x000fe40007ffe1ff */
[----:B------:R-:W-:Y:S02]  /*13b0*/  IABS R0, R0 ;  /* 0x0000000000007213 */ /* 0x000fe40000000000 */
[----:B----4-:R-:W-:Y:S01]  /*13c0*/  MOV R62, UR14 ;  /* 0x0000000e003e7c02 */ /* 0x010fe20008000f00 */
[----:B------:R-:W-:Y:S01]  /*13d0*/  IMAD R4, R3, R4, UR19 ;  /* 0x0000001303047e24 */ /* 0x000fe2000f8e0204 */
[----:B------:R-:W-:Y:S01]  /*13e0*/  ISETP.NE.AND P4, PT, R8, RZ, PT ;  /* 0x000000ff0800720c */ /* 0x000fe20003f85270 */
[----:B------:R-:W-:Y:S01]  /*13f0*/  IMAD.U32 R3, RZ, RZ, UR17 ;  /* 0x00000011ff037e24 */ /* 0x000fe2000f8e00ff */
[----:B------:R-:W-:Y:S01]  /*1400*/  MOV R63, UR15 ;  /* 0x0000000f003f7c02 */ /* 0x000fe20008000f00 */
[----:B-1----:R-:W1:Y:S01]  /*1410*/  MUFU.RCP R11, R9 ;  /* 0x00000009000b7308 */ /* 0x002e620000001000 */
[----:B---3--:R-:W-:-:S02]  /*1420*/  MOV R7, R0 ;  /* 0x0000000000077202 */ /* 0x008fc40000000f00 */
[----:B-1----:R-:W-:-:S06]  /*1430*/  IADD3 R11, PT, PT, R11, 0xffffffe, RZ ;  /* 0x0ffffffe0b0b7810 */ /* 0x002fcc0007ffe0ff */
[----:B------:R-:W1:Y:S02]  /*1440*/  F2I.FTZ.U32.TRUNC.NTZ R11, R11 ;  /* 0x0000000b000b7305 */ /* 0x000e64000021f000 */
[----:B-1----:R-:W-:-:S04]  /*1450*/  IMAD.MOV R5, RZ, RZ, -R11 ;  /* 0x000000ffff057224 */ /* 0x002fc800078e0a0b */
        /* <DEDUP_REMOVED lines=18> */
[C---:B------:R-:W-:Y:S02]  /*1580*/  IMAD R12, R6.reuse, UR11, R7 ;  /* 0x0000000b060c7c24 */ /* 0x040fe4000f8e0207 */
[C---:B------:R-:W-:Y:S01]  /*1590*/  IMAD R10, R6.reuse, UR9, R5 ;  /* 0x00000009060a7c24 */ /* 0x040fe2000f8e0205 */
[----:B------:R-:W-:Y:S01]  /*15a0*/  SHF.R.S32.HI R5, RZ, 0x1f, R4 ;  /* 0x0000001fff057819 */ /* 0x000fe20000011404 */
[----:B------:R-:W-:Y:S01]  /*15b0*/  IMAD.WIDE.U32 R6, R6, UR8, RZ ;  /* 0x0000000806067c25 */ /* 0x000fe2000f8e00ff */
[----:B------:R-:W1:Y:S03]  /*15c0*/  LDCU.128 UR8, c[0x0][0x3d0] ;  /* 0x00007a00ff0877ac */ /* 0x000e660008000c00 */
[----:B------:R-:W-:Y:S01]  /*15d0*/  IMAD.IADD R13, R15, 0x1, R12 ;  /* 0x000000010f0d7824 */ /* 0x000fe200078e020c */
[----:B------:R-:W-:Y:S01]  /*15e0*/  IADD3 R11, PT, PT, R7, R10, RZ ;  /* 0x0000000a070b7210 */ /* 0x000fe20007ffe0ff */
[----:B------:R-:W-:Y:S01]  /*15f0*/  IMAD.MOV.U32 R12, RZ, RZ, R14 ;  /* 0x000000ffff0c7224 */ /* 0x000fe200078e000e */
[----:B------:R-:W-:-:S02]  /*1600*/  MOV R7, R0 ;  /* 0x0000000000077202 */ /* 0x000fc40000000f00 */
[----:B------:R-:W-:Y:S01]  /*1610*/  MOV R10, R6 ;  /* 0x00000006000a7202 */ /* 0x000fe20000000f00 */
[C---:B------:R-:W-:Y:S02]  /*1620*/  IMAD R6, R5.reuse, R2, RZ ;  /* 0x0000000205067224 */ /* 0x040fe400078e02ff */
[----:B------:R-:W-:Y:S02]  /*1630*/  @!P3 IMAD.MOV R7, RZ, RZ, -R7 ;  /* 0x000000ffff07b224 */ /* 0x000fe400078e0a07 */
[----:B------:R-:W-:Y:S02]  /*1640*/  IMAD R5, R5, R62, RZ ;  /* 0x0000003e05057224 */ /* 0x000fe400078e02ff */
[----:B------:R-:W-:Y:S01]  /*1650*/  IMAD R6, R4, R3, R6 ;  /* 0x0000000304067224 */ /* 0x000fe200078e0206 */
[----:B------:R-:W-:Y:S01]  /*1660*/  SEL R7, R8, R7, !P4 ;  /* 0x0000000708077207 */ /* 0x000fe20006000000 */
        /* <DEDUP_REMOVED lines=10> */
[----:B------:R-:W-:Y:S01]  /*1710*/  IMAD R5, R7, UR11, R4 ;  /* 0x0000000b07057c24 */ /* 0x000fe2000f8e0204 */
[----:B------:R-:W-:Y:S01]  /*1720*/  IADD3 R4, PT, PT, R13, R6, RZ ;  /* 0x000000060d047210 */ /* 0x000fe20007ffe0ff */
[----:B------:R-:W-:-:S05]  /*1730*/  IMAD.WIDE.U32 R14, R7, UR10, R10 ;  /* 0x0000000a070e7c25 */ /* 0x000fca000f8e000a */
[----:B------:R-:W-:Y:S01]  /*1740*/  IADD3 R5, PT, PT, R15, R5, RZ ;  /* 0x000000050f057210 */ /* 0x000fe20007ffe0ff */
[----:B------:R-:W-:Y:S06]  /*1750*/  BRA `(.L_x_4502) ;  /* 0x0000000400787947 */ /* 0x000fec0003800000 */
.L_x_4501:
        /* <DEDUP_REMOVED lines=15> */
.L_x_4503:
[----:B-1----:R-:W1:Y:S01]  /*1850*/  LDC.64 R2, c[0x0][0x3b8] ;  /* 0x0000ee00ff027b82 */ /* 0x002e620000000a00 */
[----:B------:R-:W-:-:S06]  /*1860*/  UIADD3 UR8, UPT, UPT, UR10, UR11, URZ ;  /* 0x0000000b0a087290 */ /* 0x000fcc000fffe0ff */
[----:B-1----:R-:W-:Y:S02]  /*1870*/  IMAD R15, R3, UR8, RZ ;  /* 0x00000008030f7c24 */ /* 0x002fe4000f8e02ff */
[----:B------:R-:W-:-:S05]  /*1880*/  IMAD.WIDE.U32 R6, R2, UR8, RZ ;  /* 0x0000000802067c25 */ /* 0x000fca000f8e00ff */
[----:B------:R-:W-:Y:S02]  /*1890*/  IADD3 R15, PT, PT, R7, R15, RZ ;  /* 0x0000000f070f7210 */ /* 0x000fe40007ffe0ff */
[----:B------:R-:W-:Y:S02]  /*18a0*/  MOV R14, R6 ;  /* 0x00000006000e7202 */ /* 0x000fe40000000f00 */
.L_x_4504:
        /* <DEDUP_REMOVED lines=14> */
.L_x_4505:
[----:B------:R-:W1:Y:S01]  /*1990*/  LDC.64 R62, c[0x0][0x3c0] ;  /* 0x0000f000ff3e7b82 */ /* 0x000e620000000a00 */
[----:B------:R-:W-:-:S06]  /*19a0*/  UIADD3 UR10, UPT, UPT, UR10, UR11, URZ ;  /* 0x0000000b0a0a7290 */ /* 0x000fcc000fffe0ff */
[----:B-1---5:R-:W-:Y:S02]  /*19b0*/  IMAD R5, R63, UR10, RZ ;  /* 0x0000000a3f057c24 */ /* 0x022fe4000f8e02ff */
[----:B------:R-:W-:-:S05]  /*19c0*/  IMAD.WIDE.U32 R6, R62, UR10, RZ ;  /* 0x0000000a3e067c25 */ /* 0x000fca000f8e00ff */
[----:B------:R-:W-:-:S07]  /*19d0*/  IADD3 R5, PT, PT, R7, R5, RZ ;  /* 0x0000000507057210 */ /* 0x000fce0007ffe0ff */
.L_x_4506:
[----:B------:R-:W1:Y:S01]  /*19e0*/  LDC R8, c[0x0][0x3e8] ;  /* 0x0000fa00ff087b82 */ /* 0x000e620000000800 */
[----:B------:R-:W-:Y:S01]  /*19f0*/  MOV R0, UR6 ;  /* 0x0000000600007c02 */ /* 0x000fe20008000f00 */
[----:B------:R-:W-:Y:S01]  /*1a00*/  IMAD.MOV.U32 R10, RZ, RZ, RZ ;  /* 0x000000ffff0a7224 */ /* 0x000fe200078e00ff */
[----:B------:R-:W-:Y:S01]  /*1a10*/  MOV R17, R5 ;  /* 0x0000000500117202 */ /* 0x000fe20000000f00 */
[----:B------:R-:W-:Y:S01]  /*1a20*/  ULEA UR8, UR22, 0xffffffc0, 0x6 ;  /* 0xffffffc016087891 */ /* 0x000fe2000f8e30ff */
[----:B------:R-:W-:Y:S02]  /*1a30*/  IABS R0, R0 ;  /* 0x0000000000007213 */ /* 0x000fe40000000000 */
[----:B------:R-:W-:Y:S02]  /*1a40*/  CS2R R228, SRZ ;  /* 0x0000000000e47805 */ /* 0x000fe4000001ff00 */
[----:B------:R-:W-:Y:S01]  /*1a50*/  MOV R16, R6 ;  /* 0x0000000600107202 */ /* 0x000fe20000000f00 */
        /* <DEDUP_REMOVED lines=9> */
[----:B------:R-:W-:-:S05]  /*1af0*/  IMAD R12, R2, UR9, RZ ;  /* 0x00000009020c7c24 */ /* 0x000fca000f8e02ff */
[----:B------:R-:W1:Y:S02]  /*1b00*/  F2I.FTZ.U32.TRUNC.NTZ R11, R11 ;  /* 0x0000000b000b7305 */ /* 0x000e64000021f000 */
[----:B-1----:R-:W-:-:S04]  /*1b10*/  IMAD.MOV R7, RZ, RZ, -R11 ;  /* 0x000000ffff077224 */ /* 0x002fc800078e0a0b */
[----:B------:R-:W-:-:S04]  /*1b20*/  IMAD R7, R7, R4, RZ ;  /* 0x0000000407077224 */ /* 0x000fc800078e02ff */
[----:B------:R-:W-:-:S06]  /*1b30*/  IMAD.HI.U32 R10, R11, R7, R10 ;  /* 0x000000070b0a7227 */ /* 0x000fcc00078e000a */
[----:B------:R-:W-:-:S04]  /*1b40*/  IMAD.HI.U32 R0, R10, R9, RZ ;  /* 0x000000090a007227 */ /* 0x000fc800078e00ff */
[----:B------:R-:W-:Y:S02]  /*1b50*/  IMAD.MOV R7, RZ, RZ, -R0 ;  /* 0x000000ffff077224 */ /* 0x000fe400078e0a00 */
[----:B------:R-:W-:Y:S02]  /*1b60*/  IMAD R10, R62, UR9, RZ ;  /* 0x000000093e0a7c24 */ /* 0x000fe4000f8e02ff */
[C---:B------:R-:W-:Y:S02]  /*1b70*/  IMAD R7, R4.reuse, R7, R9 ;  /* 0x0000000704077224 */ /* 0x040fe400078e0209 */
[----:B------:R-:W-:Y:S02]  /*1b80*/  IMAD R9, R3, UR8, R12 ;  /* 0x0000000803097c24 */ /* 0x000fe4000f8e020c */
[----:B------:R-:W-:Y:S01]  /*1b90*/  IMAD R10, R63, UR8, R10 ;  /* 0x000000083f0a7c24 */ /* 0x000fe2000f8e020a */
[----:B------:R-:W-:Y:S02]  /*1ba0*/  ISETP.GT.U32.AND P2, PT, R4, R7, PT ;  /* 0x000000070400720c */ /* 0x000fe40003f44070 */
[----:B------:R-:W-:Y:S01]  /*1bb0*/  IADD3 R15, PT, PT, R15, R9, RZ ;  /* 0x000000090f0f7210 */ /* 0x000fe20007ffe0ff */
[----:B------:R-:W-:-:S10]  /*1bc0*/  IMAD.IADD R17, R17, 0x1, R10 ;  /* 0x0000000111117824 */ /* 0x000fd400078e020a */
[----:B------:R-:W-:Y:S01]  /*1bd0*/  @!P2 IADD3 R7, PT, PT, R7, -R4, RZ ;  /* 0x800000040707a210 */ /* 0x000fe20007ffe0ff */
[----:B------:R-:W-:-:S03]  /*1be0*/  @!P2 VIADD R0, R0, 0x1 ;  /* 0x000000010000a836 */ /* 0x000fc60000000000 */
[----:B------:R-:W-:Y:S02]  /*1bf0*/  ISETP.GE.U32.AND P1, PT, R7, R4, PT ;  /* 0x000000040700720c */ /* 0x000fe40003f26070 */
[----:B------:R-:W-:Y:S01]  /*1c00*/  LOP3.LUT R4, R8, UR6, RZ, 0x3c, !PT ;  /* 0x0000000608047c12 */ /* 0x000fe2000f8e3cff */
[----:B------:R-:W1:Y:S01]  /*1c10*/  LDC.64 R6, c[0x0][0x3d8] ;  /* 0x0000f600ff067b82 */ /* 0x000e620000000a00 */
[----:B------:R-:W-:Y:S02]  /*1c20*/  LOP3.LUT R8, RZ, R8, RZ, 0x33, !PT ;  /* 0x00000008ff087212 */ /* 0x000fe400078e33ff */
[----:B------:R-:W-:-:S05]  /*1c30*/  ISETP.GE.AND P3, PT, R4, RZ, PT ;  /* 0x000000ff0400720c */ /* 0x000fca0003f66270 */
[----:B------:R-:W2:Y:S02]  /*1c40*/  LDC.64 R4, c[0x0][0x3d0] ;  /* 0x0000f400ff047b82 */ /* 0x000ea40000000a00 */
[----:B------:R-:W-:-:S05]  /*1c50*/  @P1 VIADD R0, R0, 0x1 ;  /* 0x0000000100001836 */ /* 0x000fca0000000000 */
[----:B------:R-:W-:-:S04]  /*1c60*/  MOV R11, R0 ;  /* 0x00000000000b7202 */ /* 0x000fc80000000f00 */
[----:B------:R-:W-:-:S04]  /*1c70*/  @!P3 IADD3 R11, PT, PT, -R11, RZ, RZ ;  /* 0x000000ff0b0bb210 */ /* 0x000fc80007ffe1ff */
[----:B------:R-:W-:-:S04]  /*1c80*/  SEL R11, R8, R11, !P4 ;  /* 0x0000000b080b7207 */ /* 0x000fc80006000000 */
[----:B------:R-:W-:Y:S01]  /*1c90*/  SHF.R.S32.HI R13, RZ, 0x1f, R11 ;  /* 0x0000001fff0d7819 */ /* 0x000fe2000001140b */
[----:B-1----:R-:W-:-:S04]  /*1ca0*/  IMAD.WIDE.U32 R16, R11, R6, R16 ;  /* 0x000000060b107225 */ /* 0x002fc800078e0010 */
[C---:B--2---:R-:W-:Y:S02]  /*1cb0*/  IMAD R12, R13.reuse, R4, RZ ;  /* 0x000000040d0c7224 */ /* 0x044fe400078e02ff */
[----:B------:R-:W-:Y:S02]  /*1cc0*/  IMAD R10, R13, R6, RZ ;  /* 0x000000060d0a7224 */ /* 0x000fe400078e02ff */
[----:B------:R-:W-:Y:S01]  /*1cd0*/  IMAD.WIDE.U32 R18, R11, R4, R14 ;  /* 0x000000040b127225 */ /* 0x000fe200078e000e */
[----:B------:R-:W-:-:S03]  /*1ce0*/  MOV R14, R16 ;  /* 0x00000010000e7202 */ /* 0x000fc60000000f00 */
[C---:B------:R-:W-:Y:S01]  /*1cf0*/  IMAD R4, R11.reuse, R5, R12 ;  /* 0x000000050b047224 */ /* 0x040fe200078e020c */
[----:B------:R-:W-:Y:S01]  /*1d00*/  MOV R12, R18 ;  /* 0x00000012000c7202 */ /* 0x000fe20000000f00 */
[----:B------:R-:W-:-:S03]  /*1d10*/  IMAD R7, R11, R7, R10 ;  /* 0x000000070b077224 */ /* 0x000fc600078e020a */
[----:B------:R-:W-:Y:S01]  /*1d20*/  IADD3 R4, PT, PT, R19, R4, RZ ;  /* 0x0000000413047210 */ /* 0x000fe20007ffe0ff */
[----:B------:R-:W-:-:S07]  /*1d30*/  IMAD.IADD R5, R17, 0x1, R7 ;  /* 0x0000000111057824 */ /* 0x000fce00078e0207 */
.L_x_4502:
[----:B------:R-:W-:Y:S01]  /*1d40*/  UISETP.NE.AND UP0, UPT, UR18, -0x1, UPT ;  /* 0xffffffff1200788c */ /* 0x000fe2000bf05270 */
[----:B------:R-:W-:Y:S01]  /*1d50*/  IMAD.MOV.U32 R10, RZ, RZ, RZ ;  /* 0x000000ffff0a7224 */ /* 0x000fe200078e00ff */
[----:B------:R-:W1:Y:S01]  /*1d60*/  LDCU.64 UR14, c[0x0][0x3b0] ;  /* 0x00007600ff0e77ac */ /* 0x000e620008000a00 */
[----:B------:R-:W2:Y:S01]  /*1d70*/  LDCU.64 UR8, c[0x0][0x3c8] ;  /* 0x00007900ff0877ac */ /* 0x000ea20008000a00 */
[----:B------:R-:W-:Y:S01]  /*1d80*/  IMAD.SHL.U32 R92, R60, 0x8, RZ ;  /* 0x000000083c5c7824 */ /* 0x000fe200078e00ff */
[----:B------:R-:W3:Y:S06]  /*1d90*/  S2R R7, SR_CTAID.X ;  /* 0x0000000000077919 */ /* 0x000eec0000002500 */
[----:B------:R-:W4:Y:S01]  /*1da0*/  @!UP0 LDCU.64 UR10, c[0x0][0x398] ;  /* 0x00007300ff0a87ac */ /* 0x000f220008000a00 */
[----:B------:R-:W-:Y:S01]  /*1db0*/  LOP3.LUT R22, R92, 0x38, RZ, 0xc0, !PT ;  /* 0x000000385c167812 */ /* 0x000fe200078ec0ff */
[----:B------:R3:W5:Y:S01]  /*1dc0*/  @P0 LDG.E R10, desc[UR4][R100.64] ;  /* 0x00000004640a0981 */ /* 0x000762000c1e1900 */
[----:B------:R-:W-:Y:S01]  /*1dd0*/  SHF.R.U32.HI R98, RZ, 0x3, R60 ;  /* 0x00000003ff627819 */ /* 0x000fe2000001163c */
[----:B------:R-:W-:Y:S01]  /*1de0*/  USHF.R.S32.HI UR16, URZ, 0x1f, UR6 ;  /* 0x0000001fff107899 */ /* 0x000fe20008011406 */
[----:B------:R-:W-:Y:S01]  /*1df0*/  IADD3 R16, P1, PT, R22, R12, RZ ;  /* 0x0000000c16107210 */ /* 0x000fe20007f3e0ff */
[----:B------:R-:W-:Y:S01]  /*1e00*/  IMAD.SHL.U32 R59, R2, 0x10, RZ ;  /* 0x00000010023b7824 */ /* 0x000fe200078e00ff */
[----:B------:R-:W-:Y:S01]  /*1e10*/  IADD3 R12, P0, PT, R22, R14, RZ ;  /* 0x0000000e160c7210 */ /* 0x000fe20007f1e0ff */
[----:B-1----:R-:W-:Y:S01]  /*1e20*/  @UP0 UIMAD.WIDE.U32 UR26, UR18, UR14, URZ ;  /* 0x0000000e121a02a5 */ /* 0x002fe2000f8e00ff */
[----:B------:R-:W-:-:S02]  /*1e30*/  IADD3.X R17, PT, PT, RZ, R4, RZ, P1, !PT ;  /* 0x00000004ff117210 */ /* 0x000fc40000ffe4ff */
[----:B------:R-:W1:Y:S01]  /*1e40*/  LDC R4, c[0x0][0x450] ;  /* 0x00011400ff047b82 */ /* 0x000e620000000800 */
[----:B--2---:R-:W-:Y:S01]  /*1e50*/  UIMAD UR16, UR16, UR8, URZ ;  /* 0x00000008101072a4 */ /* 0x004fe2000f8e02ff */
[----:B------:R-:W-:Y:S01]  /*1e60*/  IMAD.U32 R96, RZ, RZ, UR8 ;  /* 0x00000008ff607e24 */ /* 0x000fe2000f8e00ff */
[----:B------:R-:W-:Y:S01]  /*1e70*/  MOV R99, RZ ;  /* 0x000000ff00637202 */ /* 0x000fe20000000f00 */
[----:B------:R-:W-:Y:S01]  /*1e80*/  IMAD.X R13, RZ, RZ, R5, P0 ;  /* 0x000000ffff0d7224 */ /* 0x000fe200000e0605 */
[----:B------:R-:W-:Y:S01]  /*1e90*/  UIMAD UR16, UR6, UR9, UR16 ;  /* 0x00000009061072a4 */ /* 0x000fe2000f8e0210 */
[----:B------:R-:W-:Y:S01]  /*1ea0*/  IMAD.WIDE.U32 R14, R98, R2, R16 ;  /* 0x00000002620e7225 */ /* 0x000fe200078e0010 */
[----:B----4-:R-:W-:Y:S01]  /*1eb0*/  @!UP0 UIMAD.WIDE.U32 UR28, UR21, UR10, URZ ;  /* 0x0000000a151c82a5 */ /* 0x010fe2000f8e00ff */
[----:B------:R-:W-:Y:S01]  /*1ec0*/  SHF.L.U64.HI R61, R62, 0x4, R63 ;  /* 0x000000043e3d7819 */ /* 0x000fe2000001023f */
[----:B------:R-:W2:Y:S01]  /*1ed0*/  LDCU.64 UR8, c[0x0][0x390] ;  /* 0x00007200ff0877ac */ /* 0x000ea20008000a00 */
[----:B------:R-:W-:Y:S01]  /*1ee0*/  IMAD.WIDE.U32 R12, R98, R62, R12 ;  /* 0x0000003e620c7225 */ /* 0x000fe200078e000c */
[----:B------:R-:W-:Y:S01]  /*1ef0*/  SHF.L.U64.HI R58, R2, 0x4, R3 ;  /* 0x00000004023a7819 */ /* 0x000fe20000010203 */
[----:B------:R-:W-:-:S02]  /*1f00*/  @!UP0 UIMAD UR11, UR21, UR11, UR29 ;  /* 0x0000000b150b82a4 */ /* 0x000fc4000f8e021d */
[----:B------:R-:W-:Y:S01]  /*1f10*/  IMAD R69, R98, R3, R15 ;  /* 0x0000000362457224 */ /* 0x000fe200078e020f */
[----:B------:R-:W-:Y:S01]  /*1f20*/  @!UP0 UMOV UR10, UR28 ;  /* 0x0000001c000a8c82 */ /* 0x000fe20008000000 */
[----:B------:R-:W-:Y:S01]  /*1f30*/  @UP0 UMOV UR10, UR26 ;  /* 0x0000001a000a0c82 */ /* 0x000fe20008000000 */
[----:B------:R-:W-:Y:S01]  /*1f40*/  @UP0 UIMAD UR11, UR18, UR15, UR27 ;  /* 0x0000000f120b02a4 */ /* 0x000fe2000f8e021b */
[----:B------:R-:W-:Y:S01]  /*1f50*/  IADD3 R18, P2, PT, R22, UR10, RZ ;  /* 0x0000000a16127c10 */ /* 0x000fe2000ff5e0ff */
[C---:B------:R-:W-:Y:S01]  /*1f60*/  IMAD.SHL.U32 R68, R14.reuse, 0x2, RZ ;  /* 0x000000020e447824 */ /* 0x040fe200078e00ff */
[----:B------:R-:W-:Y:S01]  /*1f70*/  SHF.L.U64.HI R69, R14, 0x1, R69 ;  /* 0x000000010e457819 */ /* 0x000fe20000010245 */
[----:B---3--:R-:W-:Y:S01]  /*1f80*/  IMAD.WIDE.U32 R6, R7, 0x40, R98 ;  /* 0x0000004007067825 */ /* 0x008fe200078e0062 */
[----:B------:R-:W-:Y:S01]  /*1f90*/  UIADD3 UR27, UPT, UPT, UR22, -0x1, URZ ;  /* 0xffffffff161b7890 */ /* 0x000fe2000fffe0ff */
[----:B------:R-:W-:Y:S02]  /*1fa0*/  SHF.L.U32 R62, R62, 0x4, RZ ;  /* 0x000000043e3e7819 */ /* 0x000fe400000006ff */
[----:B------:R-:W-:Y:S01]  /*1fb0*/  IMAD.X R19, RZ, RZ, UR11, P2 ;  /* 0x0000000bff137e24 */ /* 0x000fe200090e06ff */
[----:B-1----:R-:W-:Y:S01]  /*1fc0*/  LEA.HI R93, R4, R4, RZ, 0x1 ;  /* 0x00000004045d7211 */ /* 0x002fe200078f08ff */
[----:B------:R-:W-:Y:S01]  /*1fd0*/  IMAD R65, R98, R63, R13 ;  /* 0x0000003f62417224 */ /* 0x000fe200078e020d */
[----:B------:R-:W1:Y:S01]  /*1fe0*/  LDCU.64 UR10, c[0x0][0x388] ;  /* 0x00007100ff0a77ac */ /* 0x000e620008000a00 */
[----:B------:R-:W-:Y:S01]  /*1ff0*/  IMAD.WIDE.U32 R96, R96, UR6, R18 ;  /* 0x0000000660607c25 */ /* 0x000fe2000f8e0012 */
[----:B------:R-:W-:Y:S01]  /*2000*/  SHF.R.S32.HI R93, RZ, 0x1, R93 ;  /* 0x00000001ff5d7819 */ /* 0x000fe2000001145d */
[----:B------:R-:W-:-:S02]  /*2010*/  USHF.R.S32.HI UR6, URZ, 0x1f, UR23 ;  /* 0x0000001fff067899 */ /* 0x000fc40008011417 */
[C---:B------:R-:W-:Y:S01]  /*2020*/  IMAD.SHL.U32 R66, R12.reuse, 0x2, RZ ;  /* 0x000000020c427824 */ /* 0x040fe200078e00ff */
[----:B------:R-:W-:Y:S01]  /*2030*/  IADD3 R97, PT, PT, R97, UR16, RZ ;  /* 0x0000001061617c10 */ /* 0x000fe2000fffe0ff */
[----:B------:R-:W-:Y:S01]  /*2040*/  IMAD R5, R7, UR14, RZ ;  /* 0x0000000e07057c24 */ /* 0x000fe2000f8e02ff */
[----:B------:R-:W-:Y:S01]  /*2050*/  ULEA.HI UR6, UR6, UR23, URZ, 0x6 ;  /* 0x0000001706067291 */ /* 0x000fe2000f8f30ff */
[----:B------:R-:W-:Y:S01]  /*2060*/  SHF.L.U64.HI R65, R12, 0x1, R65 ;  /* 0x000000010c417819 */ /* 0x000fe20000010241 */
[----:B------:R-:W-:Y:S01]  /*2070*/  IMAD.SHL.U32 R63, R60, 0x40, RZ ;  /* 0x000000403c3f7824 */ /* 0x000fe200078e00ff */
[----:B--2---:R-:W-:Y:S01]  /*2080*/  IADD3 R66, P0, PT, R66, UR8, RZ ;  /* 0x0000000842427c10 */ /* 0x004fe2000ff1e0ff */
[----:B------:R-:W-:Y:S01]  /*2090*/  USHF.R.S32.HI UR6, URZ, 0x6, UR6 ;  /* 0x00000006ff067899 */ /* 0x000fe20008011406 */
[C---:B------:R-:W-:Y:S01]  /*20a0*/  IMAD R5, R6.reuse, UR15, R5 ;  /* 0x0000000f06057c24 */ /* 0x040fe2000f8e0205 */
[----:B------:R-:W-:Y:S01]  /*20b0*/  USHF.L.U32 UR26, UR27, 0x6, URZ ;  /* 0x000000061b1a7899 */ /* 0x000fe200080006ff */
[----:B------:R-:W-:Y:S01]  /*20c0*/  IMAD.WIDE.U32 R96, R6, UR14, R96 ;  /* 0x0000000e06607c25 */ /* 0x000fe2000f8e0060 */
[----:B------:R-:W-:Y:S01]  /*20d0*/  UISETP.LT.AND UP0, UPT, UR7, UR6, UPT ;  /* 0x000000060700728c */ /* 0x000fe2000bf01270 */
[----:B------:R-:W-:-:S02]  /*20e0*/  IADD3.X R65, PT, PT, R65, UR9, RZ, P0, !PT ;  /* 0x0000000941417c10 */ /* 0x000fc400087fe4ff */
[----:B-1----:R-:W-:Y:S01]  /*20f0*/  IADD3 R68, P1, PT, R68, UR10, RZ ;  /* 0x0000000a44447c10 */ /* 0x002fe2000ff3e0ff */
[----:B------:R-:W-:Y:S01]  /*2100*/  USEL UR6, UR7, UR6, !UP0 ;  /* 0x0000000607067287 */ /* 0x000fe2000c000000 */
[----:B------:R-:W-:Y:S01]  /*2110*/  LOP3.LUT R63, R63, 0x1c0, RZ, 0xc0, !PT ;  /* 0x000001c03f3f7812 */ /* 0x000fe200078ec0ff */
[----:B------:R-:W-:Y:S01]  /*2120*/  IMAD.MOV.U32 R230, RZ, RZ, R66 ;  /* 0x000000ffffe67224 */ /* 0x000fe200078e0042 */
[----:B------:R-:W-:Y:S01]  /*2130*/  IADD3.X R69, PT, PT, R69, UR11, RZ, P1, !PT ;  /* 0x0000000b45457c10 */ /* 0x000fe20008ffe4ff */
[----:B------:R-:W-:Y:S01]  /*2140*/  UISETP.GT.AND UP0, UPT, UR22, UR6, UPT ;  /* 0x000000061600728c */ /* 0x000fe2000bf04270 */
[----:B------:R-:W-:Y:S02]  /*2150*/  MOV R226, R68 ;  /* 0x0000004400e27202 */ /* 0x000fe40000000f00 */
[----:B------:R-:W-:Y:S01]  /*2160*/  IADD3 R64, PT, PT, R97, R5, RZ ;  /* 0x0000000561407210 */ /* 0x000fe20007ffe0ff */
[----:B------:R-:W-:Y:S01]  /*2170*/  IMAD.MOV.U32 R225, RZ, RZ, R69 ;  /* 0x000000ffffe17224 */ /* 0x000fe200078e0045 */
[----:B------:R-:W-:-:S04]  /*2180*/  MOV R231, R65 ;  /* 0x0000004100e77202 */ /* 0x000fc80000000f00 */
[----:B------:R-:W-:Y:S05]  /*2190*/  BRA.U !UP0, `(.L_x_4507) ;  /* 0x000000a108e87547 */ /* 0x000fea000b800000 */
[----:B------:R-:W1:Y:S01]  /*21a0*/  LDC.64 R2, c[0x0][0x4a0] ;  /* 0x00012800ff027b82 */ /* 0x000e620000000a00 */
[----:B------:R-:W2:Y:S01]  /*21b0*/  LDCU.128 UR8, c[0x0][0x490] ;  /* 0x00009200ff0877ac */ /* 0x000ea20008000c00 */
[----:B------:R-:W-:Y:S01]  /*21c0*/  IMAD.MOV.U32 R23, RZ, RZ, RZ ;  /* 0x000000ffff177224 */ /* 0x000fe200078e00ff */
[----:B-----5:R-:W-:Y:S01]  /*21d0*/  IADD3 R10, PT, PT, R10, UR26, RZ ;  /* 0x0000001a0a0a7c10 */ /* 0x020fe2000fffe0ff */
[----:B------:R-:W-:Y:S01]  /*21e0*/  @!P3 IMAD.MOV R0, RZ, RZ, -R0 ;  /* 0x000000ffff00b224 */ /* 0x000fe200078e0a00 */
[----:B------:R-:W3:Y:S01]  /*21f0*/  LDCU.128 UR12, c[0x0][0x4b0] ;  /* 0x00009600ff0c77ac */ /* 0x000ee20008000c00 */
[C---:B------:R-:W-:Y:S01]  /*2200*/  IMAD.SHL.U32 R91, R93.reuse, 0x10, RZ ;  /* 0x000000105d5b7824 */ /* 0x040fe200078e00ff */
[C---:B------:R-:W-:Y:S01]  /*2210*/  SHF.L.U32 R86, R93.reuse, 0x5, RZ ;  /* 0x000000055d567819 */ /* 0x040fe200000006ff */
[----:B------:R-:W4:Y:S01]  /*2220*/  LDC.64 R82, c[0x0][0x4a8] ;  /* 0x00012a00ff527b82 */ /* 0x000f220000000a00 */
[----:B------:R-:W4:Y:S01]  /*2230*/  LDCU.128 UR16, c[0x0][0x4c0] ;  /* 0x00009800ff1077ac */ /* 0x000f220008000c00 */
[----:B------:R-:W-:Y:S01]  /*2240*/  SEL R8, R8, R0, !P4 ;  /* 0x0000000008087207 */ /* 0x000fe20006000000 */
[----:B------:R-:W-:Y:S01]  /*2250*/  IMAD.SHL.U32 R0, R60, 0x4, RZ ;  /* 0x000000043c007824 */ /* 0x000fe200078e00ff */
[----:B------:R-:W-:Y:S01]  /*2260*/  IADD3 R89, PT, PT, R98, 0x20, RZ ;  /* 0x0000002062597810 */ /* 0x000fe20007ffe0ff */
[----:B------:R-:W-:Y:S01]  /*2270*/  USHF.R.S32.HI UR28, URZ, 0x1f, UR26 ;  /* 0x0000001fff1c7899 */ /* 0x000fe2000801141a */
[----:B------:R-:W-:Y:S01]  /*2280*/  IMAD R87, R93, 0x30, RZ ;  /* 0x000000305d577824 */ /* 0x000fe200078e02ff */
[----:B------:R-:W4:Y:S01]  /*2290*/  LDCU UR29, c[0x0][0x450] ;  /* 0x00008a00ff1d77ac */ /* 0x000f220008000800 */
[----:B------:R-:W-:Y:S01]  /*22a0*/  LOP3.LUT R0, R0, 0x1c, RZ, 0xc0, !PT ;  /* 0x0000001c00007812 */ /* 0x000fe200078ec0ff */
[----:B------:R-:W-:Y:S01]  /*22b0*/  VIADD R90, R98, 0x10 ;  /* 0x00000010625a7836 */ /* 0x000fe20000000000 */
[C---:B------:R-:W-:Y:S01]  /*22c0*/  LOP3.LUT R19, R22.reuse, 0x40, RZ, 0xfc, !PT ;  /* 0x0000004016137812 */ /* 0x040fe200078efcff */
[----:B--2---:R-:W-:Y:S01]  /*22d0*/  IMAD.U32 R5, RZ, RZ, UR10 ;  /* 0x0000000aff057e24 */ /* 0x004fe2000f8e00ff */
[----:B------:R-:W2:Y:S01]  /*22e0*/  LDCU.U8 UR30, c[0x0][0x533] ;  /* 0x0000a660ff1e77ac */ /* 0x000ea20008000000 */
[----:B------:R-:W-:Y:S01]  /*22f0*/  IMAD.U32 R12, RZ, RZ, UR11 ;  /* 0x0000000bff0c7e24 */ /* 0x000fe2000f8e00ff */
[C---:B------:R-:W-:Y:S01]  /*2300*/  LOP3.LUT R18, R22.reuse, 0x80, RZ, 0xfc, !PT ;  /* 0x0000008016127812 */ /* 0x040fe200078efcff */
[--C-:B------:R-:W-:Y:S01]  /*2310*/  IMAD.WIDE.U32 R4, R5, UR21, R22.reuse ;  /* 0x0000001505047c25 */ /* 0x100fe2000f8e0016 */
[----:B---3--:R-:W-:Y:S01]  /*2320*/  UIMAD UR10, UR28, UR12, URZ ;  /* 0x0000000c1c0a72a4 */ /* 0x008fe2000f8e02ff */
[----:B------:R-:W-:Y:S01]  /*2330*/  LOP3.LUT R17, R22, 0xc0, RZ, 0xfc, !PT ;  /* 0x000000c016117812 */ /* 0x000fe200078efcff */
[----:B------:R-:W-:Y:S01]  /*2340*/  UMOV UR31, URZ ;  /* 0x000000ff001f7c82 */ /* 0x000fe20008000000 */
[----:B-1----:R-:W-:Y:S01]  /*2350*/  IMAD.WIDE.U32 R6, R2, UR21, R22 ;  /* 0x0000001502067c25 */ /* 0x002fe2000f8e0016 */
[----:B------:R-:W-:Y:S01]  /*2360*/  MOV R2, UR12 ;  /* 0x0000000c00027c02 */ /* 0x000fe20008000f00 */
[----:B------:R-:W-:Y:S01]  /*2370*/  UIMAD UR10, UR26, UR13, UR10 ;  /* 0x0000000d1a0a72a4 */ /* 0x000fe2000f8e020a */
[----:B------:R-:W-:Y:S01]  /*2380*/  SHF.R.S32.HI R80, RZ, 0x1f, R86 ;  /* 0x0000001fff507819 */ /* 0x000fe20000011456 */
[----:B------:R-:W-:Y:S01]  /*2390*/  IMAD R7, R3, UR21, R7 ;  /* 0x0000001503077c24 */ /* 0x000fe2000f8e0207 */
[----:B----4-:R-:W-:Y:S01]  /*23a0*/  SHF.L.U32 R79, R82, 0x6, RZ ;  /* 0x00000006524f7819 */ /* 0x010fe200000006ff */
[----:B------:R-:W-:Y:S01]  /*23b0*/  IMAD R13, R12, UR21, R5 ;  /* 0x000000150c0d7c24 */ /* 0x000fe2000f8e0205 */
[----:B------:R-:W-:Y:S01]  /*23c0*/  SHF.R.S32.HI R5, RZ, 0x1f, R8 ;  /* 0x0000001fff057819 */ /* 0x000fe20000011408 */
[----:B------:R-:W-:Y:S01]  /*23d0*/  IMAD.WIDE.U32 R14, R2, UR26, R6 ;  /* 0x0000001a020e7c25 */ /* 0x000fe2000f8e0006 */
[----:B------:R-:W-:-:S02]  /*23e0*/  IADD3 R2, P0, PT, R98, -UR23, RZ ;  /* 0x8000001762027c10 */ /* 0x000fc4000ff1e0ff */
[----:B------:R-:W-:Y:S01]  /*23f0*/  SHF.R.S32.HI R78, RZ, 0x1f, R87 ;  /* 0x0000001fff4e7819 */ /* 0x000fe20000011457 */
[----:B------:R-:W-:Y:S01]  /*2400*/  IMAD R3, R5, UR16, RZ ;  /* 0x0000001005037c24 */ /* 0x000fe2000f8e02ff */
[----:B------:R-:W-:Y:S01]  /*2410*/  IADD3 R15, PT, PT, R15, UR10, RZ ;  /* 0x0000000a0f0f7c10 */ /* 0x000fe2000fffe0ff */
[----:B------:R-:W-:Y:S01]  /*2420*/  USHF.R.S32.HI UR10, URZ, 0x1f, UR23 ;  /* 0x0000001fff0a7899 */ /* 0x000fe20008011417 */
[-C--:B------:R-:W-:Y:S01]  /*2430*/  IMAD R6, R98, R93.reuse, R22 ;  /* 0x0000005d62067224 */ /* 0x080fe200078e0216 */
[----:B------:R-:W-:Y:S01]  /*2440*/  MOV R26, UR29 ;  /* 0x0000001d001a7c02 */ /* 0x000fe20008000f00 */
[----:B------:R-:W-:Y:S01]  /*2450*/  IMAD R7, R10, R93, RZ ;  /* 0x0000005d0a077224 */ /* 0x000fe200078e02ff */
[----:B--2---:R-:W-:Y:S01]  /*2460*/  UISETP.NE.AND UP1, UPT, UR30, URZ, UPT ;  /* 0x000000ff1e00728c */ /* 0x004fe2000bf25270 */
[----:B------:R-:W-:Y:S01]  /*2470*/  IMAD.MOV.U32 R12, RZ, RZ, R4 ;  /* 0x000000ffff0c7224 */ /* 0x000fe200078e0004 */
[----:B------:R-:W-:Y:S01]  /*2480*/  IADD3.X R21, PT, PT, RZ, ~UR10, RZ, P0, !PT ;  /* 0x8000000aff157c10 */ /* 0x000fe200087fe4ff */
[----:B------:R-:W-:Y:S01]  /*2490*/  IMAD R4, R82, UR28, RZ ;  /* 0x0000001c52047c24 */ /* 0x000fe2000f8e02ff */
[----:B------:R-:W-:Y:S01]  /*24a0*/  IADD3 R72, P1, PT, R7, R6, RZ ;  /* 0x0000000607487210 */ /* 0x000fe20007f3e0ff */
[C---:B------:R-:W-:Y:S01]  /*24b0*/  IMAD R10, R8.reuse, UR17, R3 ;  /* 0x00000011080a7c24 */ /* 0x040fe2000f8e0203 */
[----:B------:R-:W-:Y:S01]  /*24c0*/  SHF.R.S32.HI R3, RZ, 0x1f, R7 ;  /* 0x0000001fff037819 */ /* 0x000fe20000011407 */
[----:B------:R-:W-:Y:S01]  /*24d0*/  IMAD.WIDE.U32 R14, R8, UR16, R14 ;  /* 0x00000010080e7c25 */ /* 0x000fe2000f8e000e */
[----:B------:R-:W-:-:S02]  /*24e0*/  USHF.L.U32 UR28, UR12, 0x6, URZ ;  /* 0x000000060c1c7899 */ /* 0x000fc400080006ff */
[----:B------:R-:W-:Y:S01]  /*24f0*/  LEA.HI.X.SX32 R73, R6, R3, 0x1, P1 ;  /* 0x0000000306497211 */ /* 0x000fe200008f0eff */
[----:B------:R-:W-:Y:S01]  /*2500*/  IMAD R0, R98, R93, R0 ;  /* 0x0000005d62007224 */ /* 0x000fe200078e0200 */
[----:B------:R-:W1:Y:S01]  /*2510*/  LDCU.64 UR10, c[0x0][0x488] ;  /* 0x00009100ff0a77ac */ /* 0x000e620008000a00 */
[----:B------:R-:W-:Y:S01]  /*2520*/  IMAD R4, R83, UR26, R4 ;  /* 0x0000001a53047c24 */ /* 0x000fe2000f8e0204 */
[----:B------:R-:W-:Y:S01]  /*2530*/  SHF.L.U64.HI R73, R72, 0x1, R73 ;  /* 0x0000000148497819 */ /* 0x000fe20000010249 */
[----:B------:R-:W-:Y:S01]  /*2540*/  IMAD.WIDE.U32 R12, R82, UR26, R12 ;  /* 0x0000001a520c7c25 */ /* 0x000fe2000f8e000c */
[----:B------:R-:W-:Y:S01]  /*2550*/  IADD3 R52, P2, PT, R7, R0, RZ ;  /* 0x0000000007347210 */ /* 0x000fe20007f5e0ff */
[----:B------:R-:W2:Y:S01]  /*2560*/  LDCU.64 UR16, c[0x0][0x3c0] ;  /* 0x00007800ff1077ac */ /* 0x000ea20008000a00 */
[----:B------:R-:W-:Y:S01]  /*2570*/  SHF.L.U32 R72, R72, 0x1, RZ ;  /* 0x0000000148487819 */ /* 0x000fe200000006ff */
[----:B------:R-:W-:Y:S01]  /*2580*/  IMAD.IADD R11, R15, 0x1, R10 ;  /* 0x000000010f0b7824 */ /* 0x000fe200078e020a */
[----:B------:R-:W-:Y:S01]  /*2590*/  LEA.HI.X.SX32 R3, R0, R3, 0x1, P2 ;  /* 0x0000000300037211 */ /* 0x000fe200010f0eff */
[----:B------:R-:W-:Y:S01]  /*25a0*/  IMAD R5, R5, UR14, RZ ;  /* 0x0000000e05057c24 */ /* 0x000fe2000f8e02ff */
[----:B------:R-:W-:Y:S01]  /*25b0*/  IADD3 R74, P1, PT, R72, UR18, RZ ;  /* 0x00000012484a7c10 */ /* 0x000fe2000ff3e0ff */
[----:B------:R-:W-:Y:S01]  /*25c0*/  IMAD.MOV.U32 R10, RZ, RZ, R14 ;  /* 0x000000ffff0a7224 */ /* 0x000fe200078e000e */
[----:B------:R-:W-:Y:S01]  /*25d0*/  SHF.L.U64.HI R0, R52, 0x1, R3 ;  /* 0x0000000134007819 */ /* 0x000fe20000010203 */
[----:B------:R-:W-:Y:S01]  /*25e0*/  IMAD R71, R21, UR12, RZ ;  /* 0x0000000c15477c24 */ /* 0x000fe2000f8e02ff */
[----:B------:R-:W-:Y:S01]  /*25f0*/  IADD3.X R75, PT, PT, R73, UR19, RZ, P1, !PT ;  /* 0x00000013494b7c10 */ /* 0x000fe20008ffe4ff */
[----:B------:R-:W-:-:S02]  /*2600*/  IMAD.IADD R13, R13, 0x1, R4 ;  /* 0x000000010d0d7824 */ /* 0x000fc400078e0204 */
[----:B------:R-:W-:Y:S02]  /*2610*/  IMAD R6, R8, UR15, R5 ;  /* 0x0000000f08067c24 */ /* 0x000fe4000f8e0205 */
[C---:B------:R-:W-:Y:S02]  /*2620*/  IMAD R71, R2.reuse, UR13, R71 ;  /* 0x0000000d02477c24 */ /* 0x040fe4000f8e0247 */
[----:B------:R-:W-:Y:S01]  /*2630*/  IMAD.WIDE.U32 R4, R2, UR12, R10 ;  /* 0x0000000c02047c25 */ /* 0x000fe2000f8e000a */
[----:B------:R-:W3:Y:S03]  /*2640*/  LDCU.64 UR12, c[0x0][0x4d0] ;  /* 0x00009a00ff0c77ac */ /* 0x000ee60008000a00 */
[----:B------:R-:W-:Y:S01]  /*2650*/  IMAD.SHL.U32 R52, R52, 0x2, RZ ;  /* 0x0000000234347824 */ /* 0x000fe200078e00ff */
[----:B------:R-:W-:Y:S01]  /*2660*/  LEA R70, P2, R4, UR8, 0x1 ;  /* 0x0000000804467c11 */ /* 0x000fe2000f8408ff */
[----:B------:R-:W-:Y:S01]  /*2670*/  IMAD.WIDE.U32 R8, R8, UR14, R12 ;  /* 0x0000000e08087c25 */ /* 0x000fe2000f8e000c */
[----:B------:R-:W-:Y:S01]  /*2680*/  IADD3 R71, PT, PT, R5, R71, RZ ;  /* 0x0000004705477210 */ /* 0x000fe20007ffe0ff */
[----:B------:R-:W4:Y:S01]  /*2690*/  LDCU.64 UR14, c[0x0][0x3b8] ;  /* 0x00007700ff0e77ac */ /* 0x000f220008000a00 */
[----:B------:R-:W-:Y:S01]  /*26a0*/  IADD3 R24, P0, PT, R52, UR18, RZ ;  /* 0x0000001234187c10 */ /* 0x000fe2000ff1e0ff */
[-C--:B------:R-:W-:Y:S01]  /*26b0*/  IMAD R21, R21, R82.reuse, RZ ;  /* 0x0000005215157224 */ /* 0x080fe200078e02ff */
[----:B------:R-:W-:Y:S01]  /*26c0*/  LEA.HI.X R71, R4, UR9, R71, 0x1, P2 ;  /* 0x0000000904477c11 */ /* 0x000fe200090f0c47 */
[----:B------:R-:W-:Y:S01]  /*26d0*/  IMAD.IADD R7, R9, 0x1, R6 ;  /* 0x0000000109077824 */ /* 0x000fe200078e0206 */
[----:B------:R-:W-:Y:S01]  /*26e0*/  IADD3.X R25, PT, PT, R0, UR19, RZ, P0, !PT ;  /* 0x0000001300197c10 */ /* 0x000fe200087fe4ff */
[----:B------:R-:W-:Y:S01]  /*26f0*/  IMAD.MOV.U32 R6, RZ, RZ, R8 ;  /* 0x000000ffff067224 */ /* 0x000fe200078e0008 */
[----:B------:R-:W-:Y:S01]  /*2700*/  UIMAD UR18, UR22, -0x40, UR23 ;  /* 0xffffffc0161278a4 */ /* 0x000fe2000f8e0217 */
[----:B------:R-:W-:Y:S01]  /*2710*/  IMAD R21, R2, R83, R21 ;  /* 0x0000005302157224 */ /* 0x000fe200078e0215 */
[----:B------:R-:W-:Y:S01]  /*2720*/  SHF.L.U64.HI R83, R82, 0x4, R83 ;  /* 0x0000000452537819 */ /* 0x000fe20000010253 */
[----:B------:R-:W-:Y:S01]  /*2730*/  IMAD.WIDE.U32 R2, R2, R82, R6 ;  /* 0x0000005202027225 */ /* 0x000fe200078e0006 */
[----:B---3--:R-:W-:Y:S01]  /*2740*/  IADD3 R52, P0, PT, R52, UR12, RZ ;  /* 0x0000000c34347c10 */ /* 0x008fe2000ff1e0ff */
[----:B------:R-:W-:Y:S01]  /*2750*/  UIMAD UR19, UR22, -0x40, UR25 ;  /* 0xffffffc0161378a4 */ /* 0x000fe2000f8e0219 */
[----:B------:R-:W-:Y:S01]  /*2760*/  IADD3 R72, P1, PT, R72, UR12, RZ ;  /* 0x0000000c48487c10 */ /* 0x000fe2000ff3e0ff */
[----:B------:R-:W-:Y:S01]  /*2770*/  IMAD.IADD R21, R3, 0x1, R21 ;  /* 0x0000000103157824 */ /* 0x000fe200078e0215 */
[----:B------:R-:W-:Y:S01]  /*2780*/  IADD3.X R53, PT, PT, R0, UR13, RZ, P0, !PT ;  /* 0x0000000d00357c10 */ /* 0x000fe200087fe4ff */
[----:B------:R-:W-:Y:S01]  /*2790*/  IMAD.SHL.U32 R85, R82, 0x10, RZ ;  /* 0x0000001052557824 */ /* 0x000fe200078e00ff */
[----:B------:R-:W-:Y:S01]  /*27a0*/  IADD3 R0, P0, PT, RZ, -UR31, RZ ;  /* 0x8000001fff007c10 */ /* 0x000fe2000ff1e0ff */
[----:B------:R-:W-:Y:S01]  /*27b0*/  VIADD R88, R98, 0x30 ;  /* 0x0000003062587836 */ /* 0x000fe20000000000 */
[----:B-1----:R-:W-:Y:S01]  /*27c0*/  LEA R20, P2, R2, UR10, 0x1 ;  /* 0x0000000a02147c11 */ /* 0x002fe2000f8408ff */
[----:B------:R-:W-:Y:S01]  /*27d0*/  IMAD.U32 R84, RZ, RZ, UR26 ;  /* 0x0000001aff547e24 */ /* 0x000fe2000f8e00ff */
[----:B------:R-:W-:Y:S01]  /*27e0*/  IADD3.X R3, PT, PT, RZ, ~UR28, RZ, P0, !PT ;  /* 0x8000001cff037c10 */ /* 0x000fe200087fe4ff */
[----:B------:R-:W-:Y:S01]  /*27f0*/  IMAD.X R79, RZ, RZ, ~R79, P0 ;  /* 0x000000ffff4f7224 */ /* 0x000fe200000e0e4f */
[----:B------:R-:W-:Y:S01]  /*2800*/  SHF.R.S32.HI R82, RZ, 0x1f, R91 ;  /* 0x0000001fff527819 */ /* 0x000fe2000001145b */
[----:B------:R-:W-:Y:S01]  /*2810*/  UMOV UR28, UR22 ;  /* 0x00000016001c7c82 */ /* 0x000fe20008000000 */
[----:B------:R-:W-:-:S02]  /*2820*/  SHF.R.S64 R77, R0, 0x1f, R3 ;  /* 0x0000001f004d7819 */ /* 0x000fc40000001003 */
[----:B------:R-:W-:Y:S02]  /*2830*/  SHF.R.S64 R81, R0, 0x1f, R79 ;  /* 0x0000001f00517819 */ /* 0x000fe4000000104f */
[----:B------:R-:W-:Y:S02]  /*2840*/  SHF.R.S32.HI R76, RZ, 0x1f, R3 ;  /* 0x0000001fff4c7819 */ /* 0x000fe40000011403 */
[----:B------:R-:W-:Y:S02]  /*2850*/  SHF.R.S32.HI R79, RZ, 0x1f, R79 ;  /* 0x0000001fff4f7819 */ /* 0x000fe4000001144f */
[----:B------:R-:W-:Y:S01]  /*2860*/  LEA.HI.X R21, R2, UR11, R21, 0x1, P2 ;  /* 0x0000000b02157c11 */ /* 0x000fe200090f0c15 */
[----:B------:R-:W1:Y:S01]  /*2870*/  LDCU.128 UR8, c[0x0][0x3a0] ;  /* 0x00007400ff0877ac */ /* 0x000e620008000c00 */
[----:B------:R-:W-:Y:S01]  /*2880*/  IADD3.X R73, PT, PT, R73, UR13, RZ, P1, !PT ;  /* 0x0000000d49497c10 */ /* 0x000fe20008ffe4ff */
[----:B--2-4-:R-:W3:Y:S06]  /*2890*/  LDCU.64 UR12, c[0x0][0x4e0] ;  /* 0x00009c00ff0c77ac */ /* 0x014eec0008000a00 */
.L_x_4529:
[----:B------:R-:W-:Y:S01]  /*28a0*/  UIADD3 UR19, UPT, UPT, UR19, 0x40, URZ ;  /* 0x0000004013137890 */ /* 0x000fe2000fffe0ff */
[----:B------:R-:W-:Y:S01]  /*28b0*/  BSSY.RECONVERGENT B1, `(.L_x_4508) ;  /* 0x0000969000017945 */ /* 0x000fe20003800200 */
[----:B------:R-:W-:Y:S01]  /*28c0*/  UIADD3 UR18, UPT, UPT, UR18, 0x40, URZ ;  /* 0x0000004012127890 */ /* 0x000fe2000fffe0ff */
[----:B------:R-:W-:Y:S01]  /*28d0*/  IMAD.MOV.U32 R94, RZ, RZ, R84 ;  /* 0x000000ffff5e7224 */ /* 0x000fe200078e0054 */
[----:B------:R-:W-:Y:S01]  /*28e0*/  UIADD3 UR28, UPT, UPT, UR28, -0x1, URZ ;  /* 0xffffffff1c1c7890 */ /* 0x000fe2000fffe0ff */
[----:B------:R-:W-:Y:S01]  /*28f0*/  VIADD R84, R84, 0xffffffc0 ;  /* 0xffffffc054547836 */ /* 0x000fe20000000000 */
[----:B------:R-:W-:Y:S02]  /*2900*/  ISETP.GE.AND P0, PT, R98, UR19, PT ;  /* 0x0000001362007c0c */ /* 0x000fe4000bf06270 */
[----:B------:R-:W-:Y:S02]  /*2910*/  ISETP.GE.AND P5, PT, R90, UR19, PT ;  /* 0x000000135a007c0c */ /* 0x000fe4000bfa6270 */
[----:B------:R-:W-:Y:S02]  /*2920*/  ISETP.GE.AND P0, PT, R98, UR18, !P0 ;  /* 0x0000001262007c0c */ /* 0x000fe4000c706270 */
[----:B------:R-:W-:Y:S02]  /*2930*/  ISETP.GE.AND P5, PT, R90, UR18, !P5 ;  /* 0x000000125a007c0c */ /* 0x000fe4000efa6270 */
[C---:B------:R-:W-:Y:S02]  /*2940*/  ISETP.GE.AND P4, PT, R89.reuse, UR19, PT ;  /* 0x0000001359007c0c */ /* 0x040fe4000bf86270 */
[C---:B------:R-:W-:Y:S02]  /*2950*/  ISETP.GE.AND P3, PT, R88.reuse, UR19, PT ;  /* 0x0000001358007c0c */ /* 0x040fe4000bf66270 */
[----:B------:R-:W-:Y:S02]  /*2960*/  ISETP.GE.AND P4, PT, R89, UR18, !P4 ;  /* 0x0000001259007c0c */ /* 0x000fe4000e786270 */
[----:B------:R-:W-:Y:S03]  /*2970*/  ISETP.GE.AND P3, PT, R88, UR18, !P3 ;  /* 0x0000001258007c0c */ /* 0x000fe6000df66270 */
[----:B------:R-:W2:Y:S01]  /*2980*/  @P0 LDG.E.128 R28, desc[UR4][R70.64] ;  /* 0x00000004461c0981 */ /* 0x000ea2000c1e1d00 */
[----:B------:R-:W-:Y:S01]  /*2990*/  @P0 IMAD.MOV.U32 R67, RZ, RZ, R65 ;  /* 0x000000ffff430224 */ /* 0x000fe200078e0041 */
[----:B------:R-:W4:Y:S04]  /*29a0*/  @P5 LDC.64 R2, c[0x0][0x4b0] ;  /* 0x00012c00ff025b82 */ /* 0x000f280000000a00 */
[----:B--2---:R2:W-:Y:S01]  /*29b0*/  @P0 STG.E.128 desc[UR4][R66.64], R28 ;  /* 0x0000001c42000986 */ /* 0x0045e2000c101d04 */
[C---:B-1--4-:R-:W-:Y:S03]  /*29c0*/  @P5 LEA R42, P1, R2.reuse, R70, 0x5 ;  /* 0x00000046022a5211 */ /* 0x052fe600078228ff */
[----:B------:R-:W4:Y:S01]  /*29d0*/  @P0 LDG.E.128 R12, desc[UR4][R70.64+0x80] ;  /* 0x00008004460c0981 */ /* 0x000f22000c1e1d00 */
[----:B------:R-:W-:Y:S02]  /*29e0*/  @P5 LEA.HI.X R43, R2, R71, R3, 0x5, P1 ;  /* 0x00000047022b5211 */ /* 0x000fe400008f2c03 */
[----:B------:R-:W5:Y:S01]  /*29f0*/  @P4 LDC.64 R2, c[0x0][0x4b0] ;  /* 0x00012c00ff024b82 */ /* 0x000f620000000a00 */
[C---:B------:R-:W-:Y:S04]  /*2a00*/  @P5 LEA R40, P1, R62.reuse, R66, 0x1 ;  /* 0x000000423e285211 */ /* 0x040fe800078208ff */
[----:B------:R-:W-:Y:S02]  /*2a10*/  @P5 LEA.HI.X R41, R62, R65, R61, 0x1, P1 ;  /* 0x000000413e295211 */ /* 0x000fe400008f0c3d */
[C---:B-----5:R-:W-:Y:S04]  /*2a20*/  @P4 LEA R38, P1, R2.reuse, R70, 0x6 ;  /* 0x0000004602264211 */ /* 0x060fe800078230ff */
[----:B------:R-:W-:Y:S02]  /*2a30*/  @P4 LEA.HI.X R39, R2, R71, R3, 0x6, P1 ;  /* 0x0000004702274211 */ /* 0x000fe400008f3403 */
[----:B------:R-:W5:Y:S02]  /*2a40*/  @P4 LDC.64 R2, c[0x0][0x3c0] ;  /* 0x0000f000ff024b82 */ /* 0x000f640000000a00 */
[C---:B-----5:R-:W-:Y:S04]  /*2a50*/  @P4 LEA R36, P1, R2.reuse, R66, 0x6 ;  /* 0x0000004202244211 */ /* 0x060fe800078230ff */
[----:B------:R-:W-:Y:S02]  /*2a60*/  @P4 LEA.HI.X R37, R2, R65, R3, 0x6, P1 ;  /* 0x0000004102254211 */ /* 0x000fe400008f3403 */
[----:B------:R-:W5:Y:S01]  /*2a70*/  @P3 LDC.64 R2, c[0x0][0x4b0] ;  /* 0x00012c00ff023b82 */ /* 0x000f620000000a00 */
[----:B------:R-:W-:Y:S01]  /*2a80*/  ISETP.NE.AND P1, PT, R26, RZ, PT ;  /* 0x000000ff1a00720c */ /* 0x000fe20003f25270 */
[----:B-----5:R-:W-:Y:S01]  /*2a90*/  @P3 IMAD R3, R3, 0x60, RZ ;  /* 0x0000006003033824 */ /* 0x020fe200078e02ff */
[----:B----4-:R-:W-:Y:S04]  /*2aa0*/  @P0 STG.E.128 desc[UR4][R66.64+0x80], R12 ;  /* 0x0000800c42000986 */ /* 0x010fe8000c101d04 */
[----:B------:R-:W4:Y:S04]  /*2ab0*/  @P0 LDG.E.128 R8, desc[UR4][R70.64+0x100] ;  /* 0x0001000446080981 */ /* 0x000f28000c1e1d00 */
[----:B----4-:R4:W-:Y:S04]  /*2ac0*/  @P0 STG.E.128 desc[UR4][R66.64+0x100], R8 ;  /* 0x0001000842000986 */ /* 0x0109e8000c101d04 */
[----:B------:R-:W5:Y:S04]  /*2ad0*/  @P0 LDG.E.128 R4, desc[UR4][R70.64+0x180] ;  /* 0x0001800446040981 */ /* 0x000f68000c1e1d00 */
[----:B-----5:R5:W-:Y:S04]  /*2ae0*/  @P0 STG.E.128 desc[UR4][R66.64+0x180], R4 ;  /* 0x0001800442000986 */ /* 0x020be8000c101d04 */
[----:B------:R-:W3:Y:S04]  /*2af0*/  @P5 LDG.E.128 R32, desc[UR4][R42.64] ;  /* 0x000000042a205981 */ /* 0x000ee8000c1e1d00 */
[----:B---3--:R-:W-:Y:S04]  /*2b00*/  @P5 STG.E.128 desc[UR4][R40.64], R32 ;  /* 0x0000002028005986 */ /* 0x008fe8000c101d04 */
[----:B--2---:R-:W2:Y:S04]  /*2b10*/  @P5 LDG.E.128 R28, desc[UR4][R42.64+0x80] ;  /* 0x000080042a1c5981 */ /* 0x004ea8000c1e1d00 */
[----:B--2---:R-:W-:Y:S04]  /*2b20*/  @P5 STG.E.128 desc[UR4][R40.64+0x80], R28 ;  /* 0x0000801c28005986 */ /* 0x004fe8000c101d04 */
[----:B----4-:R-:W2:Y:S04]  /*2b30*/  @P5 LDG.E.128 R8, desc[UR4][R42.64+0x100] ;  /* 0x000100042a085981 */ /* 0x010ea8000c1e1d00 */
[----:B--2---:R-:W-:Y:S04]  /*2b40*/  @P5 STG.E.128 desc[UR4][R40.64+0x100], R8 ;  /* 0x0001000828005986 */ /* 0x004fe8000c101d04 */
[----:B------:R-:W2:Y:S04]  /*2b50*/  @P5 LDG.E.128 R12, desc[UR4][R42.64+0x180] ;  /* 0x000180042a0c5981 */ /* 0x000ea8000c1e1d00 */
[----:B--2---:R2:W-:Y:S04]  /*2b60*/  @P5 STG.E.128 desc[UR4][R40.64+0x180], R12 ;  /* 0x0001800c28005986 */ /* 0x0045e8000c101d04 */
[----:B-----5:R-:W3:Y:S01]  /*2b70*/  @P4 LDG.E.128 R4, desc[UR4][R38.64] ;  /* 0x0000000426044981 */ /* 0x020ee2000c1e1d00 */
[----:B--2---:R-:W-:Y:S04]  /*2b80*/  @P3 IMAD.WIDE.U32 R40, R2, 0x60, R70 ;  /* 0x0000006002283825 */ /* 0x004fe800078e0046 */
[----:B------:R-:W-:Y:S02]  /*2b90*/  @P3 IMAD.IADD R41, R41, 0x1, R3 ;  /* 0x0000000129293824 */ /* 0x000fe400078e0203 */
[----:B------:R-:W2:Y:S01]  /*2ba0*/  @P3 LDC.64 R2, c[0x0][0x3c0] ;  /* 0x0000f000ff023b82 */ /* 0x000ea20000000a00 */
[----:B------:R-:W-:Y:S02]  /*2bb0*/  @P3 IMAD.MOV.U32 R67, RZ, RZ, R65 ;  /* 0x000000ffff433224 */ /* 0x000fe400078e0041 */
[----:B--2---:R-:W-:Y:S01]  /*2bc0*/  @P3 IMAD R3, R3, 0x60, RZ ;  /* 0x0000006003033824 */ /* 0x004fe200078e02ff */
[----:B---3--:R-:W-:Y:S04]  /*2bd0*/  @P4 STG.E.128 desc[UR4][R36.64], R4 ;  /* 0x0000000424004986 */ /* 0x008fe8000c101d04 */
[----:B------:R-:W2:Y:S04]  /*2be0*/  @P4 LDG.E.128 R32, desc[UR4][R38.64+0x80] ;  /* 0x0000800426204981 */ /* 0x000ea8000c1e1d00 */
[----:B--2---:R2:W-:Y:S04]  /*2bf0*/  @P4 STG.E.128 desc[UR4][R36.64+0x80], R32 ;  /* 0x0000802024004986 */ /* 0x0045e8000c101d04 */
[----:B------:R-:W3:Y:S01]  /*2c00*/  @P4 LDG.E.128 R28, desc[UR4][R38.64+0x100] ;  /* 0x00010004261c4981 */ /* 0x000ee2000c1e1d00 */
[----:B--2---:R-:W-:Y:S04]  /*2c10*/  @P3 IMAD.WIDE.U32 R32, R2, 0x60, R66 ;  /* 0x0000006002203825 */ /* 0x004fe800078e0042 */
[----:B------:R-:W-:Y:S01]  /*2c20*/  @P3 IMAD.IADD R33, R33, 0x1, R3 ;  /* 0x0000000121213824 */ /* 0x000fe200078e0203 */
[----:B---3--:R2:W-:Y:S04]  /*2c30*/  @P4 STG.E.128 desc[UR4][R36.64+0x100], R28 ;  /* 0x0001001c24004986 */ /* 0x0085e8000c101d04 */
[----:B------:R-:W3:Y:S04]  /*2c40*/  @P4 LDG.E.128 R8, desc[UR4][R38.64+0x180] ;  /* 0x0001800426084981 */ /* 0x000ee8000c1e1d00 */
[----:B---3--:R3:W-:Y:S04]  /*2c50*/  @P4 STG.E.128 desc[UR4][R36.64+0x180], R8 ;  /* 0x0001800824004986 */ /* 0x0087e8000c101d04 */
[----:B------:R-:W4:Y:S04]  /*2c60*/  @P3 LDG.E.128 R4, desc[UR4][R40.64] ;  /* 0x0000000428043981 */ /* 0x000f28000c1e1d00 */
[----:B----4-:R4:W-:Y:S04]  /*2c70*/  @P3 STG.E.128 desc[UR4][R32.64], R4 ;  /* 0x0000000420003986 */ /* 0x0109e8000c101d04 */
[----:B--2---:R-:W2:Y:S04]  /*2c80*/  @P3 LDG.E.128 R28, desc[UR4][R40.64+0x80] ;  /* 0x00008004281c3981 */ /* 0x004ea8000c1e1d00 */
[----:B--2---:R4:W-:Y:S04]  /*2c90*/  @P3 STG.E.128 desc[UR4][R32.64+0x80], R28 ;  /* 0x0000801c20003986 */ /* 0x0049e8000c101d04 */
[----:B------:R-:W2:Y:S04]  /*2ca0*/  @P3 LDG.E.128 R12, desc[UR4][R40.64+0x100] ;  /* 0x00010004280c3981 */ /* 0x000ea8000c1e1d00 */
[----:B--2---:R4:W-:Y:S04]  /*2cb0*/  @P3 STG.E.128 desc[UR4][R32.64+0x100], R12 ;  /* 0x0001000c20003986 */ /* 0x0049e8000c101d04 */
[----:B---3--:R-:W2:Y:S04]  /*2cc0*/  @P3 LDG.E.128 R8, desc[UR4][R40.64+0x180] ;  /* 0x0001800428083981 */ /* 0x008ea8000c1e1d00 */
[----:B--2---:R4:W-:Y:S01]  /*2cd0*/  @P3 STG.E.128 desc[UR4][R32.64+0x180], R8 ;  /* 0x0001800820003986 */ /* 0x0049e2000c101d04 */
[----:B------:R-:W-:Y:S05]  /*2ce0*/  @P1 BRA `(.L_x_4509) ;  /* 0x0000000000d41947 */ /* 0x000fea0003800000 */
[----:B----4-:R-:W2:Y:S01]  /*2cf0*/  @P0 LDG.E.128 R28, desc[UR4][R20.64] ;  /* 0x00000004141c0981 */ /* 0x010ea2000c1e1d00 */
[----:B------:R-:W3:Y:S01]  /*2d00*/  @P4 LDC.64 R2, c[0x0][0x4a8] ;  /* 0x00012a00ff024b82 */ /* 0x000ee20000000a00 */
        /* <DEDUP_REMOVED lines=13> */
[C---:B------:R-:W-:Y:S04]  /*2de0*/  @P4 LEA R36, P0, R2.reuse, R20, 0x6 ;  /* 0x0000001402244211 */ /* 0x040fe800078030ff */
        /* <DEDUP_REMOVED lines=30> */
[----:B------:R-:W3:Y:S04]  /*2fd0*/  LDG.E.128 R28, desc[UR4][R32.64+0x80] ;  /* 0x00008004201c7981 */ /* 0x000ee8000c1e1d00 */
[----:B---3--:R2:W-:Y:S04]  /*2fe0*/  STG.E.128 desc[UR4][R34.64+0x80], R28 ;  /* 0x0000801c22007986 */ /* 0x0085e8000c101d04 */
[----:B------:R-:W3:Y:S04]  /*2ff0*/  LDG.E.128 R12, desc[UR4][R32.64+0x100] ;  /* 0x00010004200c7981 */ /* 0x000ee8000c1e1d00 */
[----:B---3--:R2:W-:Y:S04]  /*3000*/  STG.E.128 desc[UR4][R34.64+0x100], R12 ;  /* 0x0001000c22007986 */ /* 0x0085e8000c101d04 */
[----:B------:R-:W3:Y:S04]  /*3010*/  LDG.E.128 R8, desc[UR4][R32.64+0x180] ;  /* 0x0001800420087981 */ /* 0x000ee8000c1e1d00 */
[----:B---3--:R2:W-:Y:S01]  /*3020*/  STG.E.128 desc[UR4][R34.64+0x180], R8 ;  /* 0x0001800822007986 */ /* 0x0085e2000c101d04 */
[----:B------:R-:W-:Y:S05]  /*3030*/  BRA `(.L_x_4510) ;  /* 0x0000008c00c07947 */ /* 0x000fea0003800000 */
.L_x_4509:
[----:B------:R-:W-:Y:S05]  /*3040*/  BRA.U !UP1, `(.L_x_4511) ;  /* 0x0000003509107547 */ /* 0x000fea000b800000 */
[C---:B------:R-:W-:Y:S01]  /*3050*/  SHF.L.U64.HI R3, R91.reuse, 0x1, R82 ;  /* 0x000000015b037819 */ /* 0x040fe20000010252 */
[----:B----4-:R-:W-:Y:S01]  /*3060*/  IMAD.SHL.U32 R5, R91, 0x2, RZ ;  /* 0x000000025b057824 */ /* 0x010fe200078e00ff */
[----:B------:R-:W2:Y:S01]  /*3070*/  LDC R67, c[0x0][0x450] ;  /* 0x00011400ff437b82 */ /* 0x000ea20000000800 */
[----:B------:R-:W-:Y:S03]  /*3080*/  BSSY.RECONVERGENT B0, `(.L_x_4512) ;  /* 0x00000ca000007945 */ /* 0x000fe60003800200 */
[-C--:B------:R-:W-:Y:S02]  /*3090*/  IADD3 R28, P2, PT, R24, R5.reuse, RZ ;  /* 0x00000005181c7210 */ /* 0x080fe40007f5e0ff */
[----:B------:R-:W-:Y:S03]  /*30a0*/  IADD3 R54, P1, PT, R52, R5, RZ ;  /* 0x0000000534367210 */ /* 0x000fe60007f3e0ff */
[--C-:B------:R-:W-:Y:S02]  /*30b0*/  IMAD.X R29, R25, 0x1, R3.reuse, P2 ;  /* 0x00000001191d7824 */ /* 0x100fe400010e0603 */
[----:B------:R-:W-:Y:S01]  /*30c0*/  IMAD.X R55, R53, 0x1, R3, P1 ;  /* 0x0000000135377824 */ /* 0x000fe200008e0603 */
[----:B------:R-:W-:Y:S07]  /*30d0*/  @!P0 BRA `(.L_x_4513) ;  /* 0x0000000c00108947 */ /* 0x000fee0003800000 */
[-C--:B------:R-:W-:Y:S01]  /*30e0*/  ISETP.GE.AND P0, PT, R22, R26.reuse, PT ;  /* 0x0000001a1600720c */ /* 0x080fe20003f06270 */
[----:B------:R-:W3:Y:S01]  /*30f0*/  LDG.E.128 R36, desc[UR4][R20.64] ;  /* 0x0000000414247981 */ /* 0x000ee2000c1e1d00 */
[----:B------:R-:W-:Y:S11]  /*3100*/  ISETP.GE.AND P1, PT, R19, R26, PT ;  /* 0x0000001a1300720c */ /* 0x000ff60003f26270 */
[----:B------:R-:W4:Y:S06]  /*3110*/  @!P0 LDG.E.64 R48, desc[UR4][R52.64] ;  /* 0x0000000434308981 */ /* 0x000f2c000c1e1b00 */
[----:B------:R-:W5:Y:S01]  /*3120*/  @!P0 LDG.E.64 R30, desc[UR4][R24.64] ;  /* 0x00000004181e8981 */ /* 0x000f62000c1e1b00 */
[--C-:B----4-:R-:W-:Y:S01]  /*3130*/  @!P0 HADD2.F32 R45, -RZ, R48.reuse.H0_H0 ;  /* 0x20000030ff2d8230 */ /* 0x110fe20000004100 */
[----:B---3--:R-:W-:Y:S01]  /*3140*/  @!P0 MOV R35, R36 ;  /* 0x0000002400238202 */ /* 0x008fe20000000f00 */
        /* <DEDUP_REMOVED lines=46> */
[----:B------:R-:W2:Y:S01]  /*3430*/  @!P1 LDG.E.64 R48, desc[UR4][R52.64+0x40] ;  /* 0x0000400434309981 */ /* 0x000ea2000c1e1b00 */
[----:B----4-:R-:W-:Y:S02]  /*3440*/  @!P1 MOV R41, R32 ;  /* 0x0000002000299202 */ /* 0x010fe40000000f00 */
[----:B---3--:R-:W-:Y:S02]  /*3450*/  @!P1 MOV R38, R34 ;  /* 0x0000002200269202 */ /* 0x008fe40000000f00 */
        /* <DEDUP_REMOVED lines=8> */
[--C-:B--2---:R-:W-:Y:S02]  /*34e0*/  @!P1 HADD2.F32 R42, -RZ, R48.reuse.H0_H0 ;  /* 0x20000030ff2a9230 */ /* 0x104fe40000004100 */
        /* <DEDUP_REMOVED lines=131> */
.L_x_4513:
[----:B-1----:R-:W-:Y:S05]  /*3d20*/  BSYNC.RECONVERGENT B0 ;  /* 0x0000000000007941 */ /* 0x002fea0003800200 */
.L_x_4512:
[----:B------:R-:W-:Y:S04]  /*3d30*/  BSSY.RECONVERGENT B0, `(.L_x_4514) ;  /* 0x00000ca000007945 */ /* 0x000fe80003800200 */
[----:B------:R-:W-:Y:S05]  /*3d40*/  @!P5 BRA `(.L_x_4515) ;  /* 0x0000000c0020d947 */ /* 0x000fea0003800000 */
[C---:B------:R-:W-:Y:S02]  /*3d50*/  LEA R56, P1, R85.reuse, R20, 0x1 ;  /* 0x0000001455387211 */ /* 0x040fe400078208ff */
[----:B------:R-:W-:Y:S02]  /*3d60*/  ISETP.GE.AND P0, PT, R22, R26, PT ;  /* 0x0000001a1600720c */ /* 0x000fe40003f06270 */
[----:B------:R-:W-:Y:S02]  /*3d70*/  LEA.HI.X R57, R85, R21, R83, 0x1, P1 ;  /* 0x0000001555397211 */ /* 0x000fe400008f0c53 */
[----:B------:R-:W-:Y:S02]  /*3d80*/  LEA R50, P2, R59, R68, 0x1 ;  /* 0x000000443b327211 */ /* 0x000fe400078408ff */
[----:B------:R-:W-:Y:S01]  /*3d90*/  ISETP.GE.AND P1, PT, R19, R26, PT ;  /* 0x0000001a1300720c */ /* 0x000fe20003f26270 */
[----:B------:R-:W3:Y:S08]  /*3da0*/  LDG.E.128 R36, desc[UR4][R56.64] ;  /* 0x0000000438247981 */ /* 0x000ef0000c1e1d00 */
[----:B------:R-:W4:Y:S06]  /*3db0*/  @!P0 LDG.E.64 R48, desc[UR4][R54.64] ;  /* 0x0000000436308981 */ /* 0x000f2c000c1e1b00 */
[----:B------:R-:W5:Y:S01]  /*3dc0*/  @!P0 LDG.E.64 R30, desc[UR4][R28.64] ;  /* 0x000000041c1e8981 */ /* 0x000f62000c1e1b00 */
[--C-:B----4-:R-:W-:Y:S01]  /*3dd0*/  @!P0 HADD2.F32 R45, -RZ, R48.reuse.H0_H0 ;  /* 0x20000030ff2d8230 */ /* 0x110fe20000004100 */
[----:B---3--:R-:W-:Y:S01]  /*3de0*/  @!P0 MOV R34, R36 ;  /* 0x0000002400228202 */ /* 0x008fe20000000f00 */
[----:B------:R-:W-:Y:S01]  /*3df0*/  @!P0 HADD2.F32 R44, -RZ, R49.H0_H0 ;  /* 0x20000031ff2c8230 */ /* 0x000fe20000004100 */
[----:B------:R-:W-:Y:S01]  /*3e00*/  @!P0 MOV R32, R37 ;  /* 0x0000002500208202 */ /* 0x000fe20000000f00 */
[----:B------:R-:W-:Y:S02]  /*3e10*/  @!P0 HADD2.F32 R47, -RZ, R48.H1_H1 ;  /* 0x30000030ff2f8230 */ /* 0x000fe40000004100 */
[----:B------:R-:W-:Y:S02]  /*3e20*/  @!P0 HADD2.F32 R40, -RZ, R34.H1_H1 ;  /* 0x30000022ff288230 */ /* 0x000fe40000004100 */
[----:B-----5:R-:W-:Y:S02]  /*3e30*/  @!P0 HADD2.F32 R33, -RZ, R30.H0_H0 ;  /* 0x2000001eff218230 */ /* 0x020fe40000004100 */
        /* <DEDUP_REMOVED lines=44> */
[----:B-1----:R-:W-:Y:S02]  /*4100*/  @!P1 MOV R38, R34 ;  /* 0x0000002200269202 */ /* 0x002fe40000000f00 */
        /* <DEDUP_REMOVED lines=140> */
.L_x_4515:
[----:B------:R-:W-:Y:S05]  /*49d0*/  BSYNC.RECONVERGENT B0 ;  /* 0x0000000000007941 */ /* 0x000fea0003800200 */
.L_x_4514:
        /* <DEDUP_REMOVED lines=9> */
[----:B-1----:R-:W5:Y:S06]  /*4a70*/  @!P0 LDG.E.64 R50, desc[UR4][R56.64] ;  /* 0x0000000438328981 */ /* 0x002f6c000c1e1b00 */
[----:B------:R-:W3:Y:S01]  /*4a80*/  @!P0 LDG.E.64 R30, desc[UR4][R40.64] ;  /* 0x00000004281e8981 */ /* 0x000ee2000c1e1b00 */
[--C-:B-----5:R-:W-:Y:S01]  /*4a90*/  @!P0 HADD2.F32 R47, -RZ, R50.reuse.H0_H0 ;  /* 0x20000032ff2f8230 */ /* 0x120fe20000004100 */
[C---:B----4-:R-:W-:Y:S01]  /*4aa0*/  LEA R106, P4, R102.reuse, R20, 0x6 ;  /* 0x00000014666a7211 */ /* 0x050fe200078830ff */
[----:B------:R-:W-:Y:S02]  /*4ab0*/  @!P0 HADD2.F32 R46, -RZ, R51.H0_H0 ;  /* 0x20000033ff2e8230 */ /* 0x000fe40000004100 */
[----:B------:R-:W-:Y:S01]  /*4ac0*/  @!P0 HADD2.F32 R49, -RZ, R50.H1_H1 ;  /* 0x30000032ff318230 */ /* 0x000fe20000004100 */
[----:B------:R-:W-:Y:S01]  /*4ad0*/  LEA.HI.X R107, R102, R21, R103, 0x6, P4 ;  /* 0x00000015666b7211 */ /* 0x000fe200020f3467 */
[--C-:B---3--:R-:W-:Y:S01]  /*4ae0*/  @!P0 HADD2.F32 R33, -RZ, R30.reuse.H0_H0 ;  /* 0x2000001eff218230 */ /* 0x108fe20000004100 */
[----:B------:R-:W1:Y:S01]  /*4af0*/  LDC.64 R102, c[0x0][0x3b8] ;  /* 0x0000ee00ff667b82 */ /* 0x000e620000000a00 */
[----:B------:R-:W-:Y:S02]  /*4b00*/  @!P0 HADD2.F32 R30, -RZ, R30.H1_H1 ;  /* 0x3000001eff1e8230 */ /* 0x000fe40000004100 */
[--C-:B------:R-:W-:Y:S01]  /*4b10*/  @!P0 HADD2.F32 R27, -RZ, R31.reuse.H0_H0 ;  /* 0x2000001fff1b8230 */ /* 0x100fe20000004100 */
[----:B------:R-:W3:Y:S01]  /*4b20*/  LDG.E.128 R36, desc[UR4][R106.64] ;  /* 0x000000046a247981 */ /* 0x000ee2000c1e1d00 */
[----:B------:R-:W-:Y:S02]  /*4b30*/  @!P0 HADD2.F32 R31, -RZ, R31.H1_H1 ;  /* 0x3000001fff1f8230 */ /* 0x000fe40000004100 */
[----:B------:R-:W-:Y:S01]  /*4b40*/  @!P0 HADD2.F32 R51, -RZ, R51.H1_H1 ;  /* 0x30000033ff338230 */ /* 0x000fe20000004100 */
[----:B-1----:R-:W-:Y:S02]  /*4b50*/  LEA R104, P2, R102, R68, 0x6 ;  /* 0x0000004466687211 */ /* 0x002fe400078430ff */
        /* <DEDUP_REMOVED lines=184> */
.L_x_4517:
[----:B------:R-:W-:Y:S05]  /*56e0*/  BSYNC.RECONVERGENT B0 ;  /* 0x0000000000007941 */ /* 0x000fea0003800200 */
.L_x_4516:
[----:B------:R-:W-:Y:S04]  /*56f0*/  BSSY.RECONVERGENT B0, `(.L_x_4518) ;  /* 0x00000d2000007945 */ /* 0x000fe80003800200 */
[----:B------:R-:W-:Y:S05]  /*5700*/  @!P3 BRA `(.L_x_4519) ;  /* 0x0000000c0040b947 */ /* 0x000fea0003800000 */
[----:B-1----:R-:W1:Y:S01]  /*5710*/  LDC.64 R50, c[0x0][0x4a8] ;  /* 0x00012a00ff327b82 */ /* 0x002e620000000a00 */
        /* <DEDUP_REMOVED lines=8> */
[----:B------:R-:W3:Y:S01]  /*57a0*/  @!P0 LDG.E.64 R14, desc[UR4][R36.64] ;  /* 0x00000004240e8981 */ /* 0x000ee2000c1e1b00 */
[----:B-1----:R-:W-:Y:S02]  /*57b0*/  IMAD R9, R51, 0x60, RZ ;  /* 0x0000006033097824 */ /* 0x002fe400078e02ff */
[----:B------:R-:W-:Y:S04]  /*57c0*/  IMAD.WIDE.U32 R50, R50, 0x60, R20 ;  /* 0x0000006032327825 */ /* 0x000fe800078e0014 */
[----:B-----5:R-:W-:Y:S01]  /*57d0*/  IMAD R11, R11, 0x60, RZ ;  /* 0x000000600b0b7824 */ /* 0x020fe200078e02ff */
[----:B------:R-:W-:Y:S05]  /*57e0*/  IADD3 R51, PT, PT, R51, R9, RZ ;  /* 0x0000000933337210 */ /* 0x000fea0007ffe0ff */
[----:B------:R-:W4:Y:S01]  /*57f0*/  LDG.E.128 R28, desc[UR4][R50.64] ;  /* 0x00000004321c7981 */ /* 0x000f22000c1e1d00 */
[--C-:B--2---:R-:W-:Y:S02]  /*5800*/  @!P0 HADD2.F32 R39, -RZ, R42.reuse.H0_H0 ;  /* 0x2000002aff278230 */ /* 0x104fe40000004100 */
[----:B------:R-:W-:Y:S02]  /*5810*/  @!P0 HADD2.F32 R41, -RZ, R42.H1_H1 ;  /* 0x3000002aff298230 */ /* 0x000fe40000004100 */
[----:B------:R-:W-:Y:S02]  /*5820*/  @!P0 HADD2.F32 R44, -RZ, R43.H0_H0 ;  /* 0x2000002bff2c8230 */ /* 0x000fe40000004100 */
[--C-:B---3--:R-:W-:Y:S02]  /*5830*/  @!P0 HADD2.F32 R27, -RZ, R14.reuse.H0_H0 ;  /* 0x2000000eff1b8230 */ /* 0x108fe40000004100 */
[----:B------:R-:W-:Y:S02]  /*5840*/  @!P0 HADD2.F32 R14, -RZ, R14.H1_H1 ;  /* 0x3000000eff0e8230 */ /* 0x000fe40000004100 */
[--C-:B------:R-:W-:Y:S02]  /*5850*/  @!P0 HADD2.F32 R13, -RZ, R15.reuse.H0_H0 ;  /* 0x2000000fff0d8230 */ /* 0x100fe40000004100 */
[----:B------:R-:W-:Y:S02]  /*5860*/  @!P0 HADD2.F32 R15, -RZ, R15.H1_H1 ;  /* 0x3000000fff0f8230 */ /* 0x000fe40000004100 */
[----:B------:R-:W-:Y:S01]  /*5870*/  @!P0 HADD2.F32 R43, -RZ, R43.H1_H1 ;  /* 0x3000002bff2b8230 */ /* 0x000fe20000004100 */
[----:B----4-:R-:W-:Y:S02]  /*5880*/  @!P0 MOV R32, R28 ;  /* 0x0000001c00208202 */ /* 0x010fe40000000f00 */
        /* <DEDUP_REMOVED lines=39> */
[----:B------:R-:W2:Y:S08]  /*5b00*/  LDG.E.128 R32, desc[UR4][R50.64+0x80] ;  /* 0x0000800432207981 */ /* 0x000eb0000c1e1d00 */
[----:B------:R-:W3:Y:S06]  /*5b10*/  @!P1 LDG.E.64 R44, desc[UR4][R48.64+0x40] ;  /* 0x00004004302c9981 */ /* 0x000eec000c1e1b00 */
[----:B------:R-:W4:Y:S01]  /*5b20*/  @!P1 LDG.E.64 R14, desc[UR4][R36.64+0x40] ;  /* 0x00004004240e9981 */ /* 0x000f22000c1e1b00 */
[----:B--2---:R-:W-:Y:S02]  /*5b30*/  @!P1 MOV R38, R32 ;  /* 0x0000002000269202 */ /* 0x004fe40000000f00 */
[----:B-1----:R-:W-:Y:S02]  /*5b40*/  @!P1 MOV R28, R34 ;  /* 0x00000022001c9202 */ /* 0x002fe40000000f00 */
[----:B------:R-:W-:Y:S01]  /*5b50*/  @!P1 MOV R16, R33 ;  /* 0x0000002100109202 */ /* 0x000fe20000000f00 */
[----:B------:R-:W-:Y:S02]  /*5b60*/  @!P1 HADD2.F32 R40, -RZ, R38.H1_H1 ;  /* 0x30000026ff289230 */ /* 0x000fe40000004100 */
[----:B------:R-:W-:Y:S02]  /*5b70*/  @!P1 HADD2.F32 R30, -RZ, R28.H1_H1 ;  /* 0x3000001cff1e9230 */ /* 0x000fe40000004100 */
[--C-:B---3--:R-:W-:Y:S02]  /*5b80*/  @!P1 HADD2.F32 R42, -RZ, R44.reuse.H0_H0 ;  /* 0x2000002cff2a9230 */ /* 0x108fe40000004100 */
[----:B------:R-:W-:Y:S02]  /*5b90*/  @!P1 HADD2.F32 R39, -RZ, R44.H1_H1 ;  /* 0x3000002cff279230 */ /* 0x000fe40000004100 */
[----:B------:R-:W-:Y:S02]  /*5ba0*/  @!P1 HADD2.F32 R44, -RZ, R38.H0_H0 ;  /* 0x20000026ff2c9230 */ /* 0x000fe40000004100 */
[C---:B------:R-:W-:Y:S01]  /*5bb0*/  @!P1 FMUL.FTZ R10, R40.reuse, R42 ;  /* 0x0000002a280a9220 */ /* 0x040fe20000410000 */
[--C-:B----4-:R-:W-:Y:S02]  /*5bc0*/  @!P1 HADD2.F32 R27, -RZ, R14.reuse.H0_H0 ;  /* 0x2000000eff1b9230 */ /* 0x110fe40000004100 */
        /* <DEDUP_REMOVED lines=39> */
[----:B--2---:R-:W-:Y:S05]  /*5e40*/  @!P0 MOV R9, R28 ;  /* 0x0000001c00098202 */ /* 0x004fea0000000f00 */
[--C-:B------:R-:W-:Y:S02]  /*5e50*/  @!P0 HADD2.F32 R16, -RZ, R9.reuse.H1_H1 ;  /* 0x30000009ff108230 */ /* 0x100fe40000004100 */
[--C-:B---3--:R-:W-:Y:S02]  /*5e60*/  @!P0 HADD2.F32 R42, -RZ, R44.reuse.H0_H0 ;  /* 0x2000002cff2a8230 */ /* 0x108fe40000004100 */
[----:B------:R-:W-:Y:S02]  /*5e70*/  @!P0 HADD2.F32 R39, -RZ, R44.H1_H1 ;  /* 0x3000002cff278230 */ /* 0x000fe40000004100 */
[----:B------:R-:W-:Y:S02]  /*5e80*/  @!P0 HADD2.F32 R44, -RZ, R9.H0_H0 ;  /* 0x20000009ff2c8230 */ /* 0x000fe40000004100 */
[C---:B------:R-:W-:Y:S01]  /*5e90*/  @!P0 FMUL.FTZ R102, R16.reuse, R42 ;  /* 0x0000002a10668220 */ /* 0x040fe20000410000 */
[--C-:B----4-:R-:W-:Y:S02]  /*5ea0*/  @!P0 HADD2.F32 R15, -RZ, R10.reuse.H0_H0 ;  /* 0x2000000aff0f8230 */ /* 0x110fe40000004100 */
        /* <DEDUP_REMOVED lines=8> */
[--C-:B-1----:R-:W-:Y:S01]  /*5f30*/  @!P0 HADD2.F32 R33, -RZ, R10.reuse.H1_H1 ;  /* 0x3000000aff218230 */ /* 0x102fe20000004100 */
        /* <DEDUP_REMOVED lines=29> */
[----:B------:R-:W2:Y:S08]  /*6110*/  LDG.E.128 R32, desc[UR4][R50.64+0x180] ;  /* 0x0001800432207981 */ /* 0x000eb0000c1e1d00 */
[----:B------:R-:W3:Y:S06]  /*6120*/  @!P1 LDG.E.64 R48, desc[UR4][R48.64+0xc0] ;  /* 0x0000c00430309981 */ /* 0x000eec000c1e1b00 */
[----:B------:R-:W4:Y:S01]  /*6130*/  @!P1 LDG.E.64 R10, desc[UR4][R36.64+0xc0] ;  /* 0x0000c004240a9981 */ /* 0x000f22000c1e1b00 */
[----:B--2---:R-:W-:Y:S05]  /*6140*/  @!P1 MOV R9, R32 ;  /* 0x0000002000099202 */ /* 0x004fea0000000f00 */
[--C-:B------:R-:W-:Y:S02]  /*6150*/  @!P1 HADD2.F32 R16, -RZ, R9.reuse.H1_H1 ;  /* 0x30000009ff109230 */ /* 0x100fe40000004100 */
[----:B------:R-:W-:Y:S02]  /*6160*/  @!P1 HADD2.F32 R44, -RZ, R9.H0_H0 ;  /* 0x20000009ff2c9230 */ /* 0x000fe40000004100 */
[--C-:B---3--:R-:W-:Y:S02]  /*6170*/  @!P1 HADD2.F32 R42, -RZ, R48.reuse.H0_H0 ;  /* 0x20000030ff2a9230 */ /* 0x108fe40000004100 */
[----:B------:R-:W-:Y:S02]  /*6180*/  @!P1 HADD2.F32 R46, -RZ, R49.H0_H0 ;  /* 0x20000031ff2e9230 */ /* 0x000fe40000004100 */
[----:B------:R-:W-:Y:S02]  /*6190*/  @!P1 HADD2.F32 R39, -RZ, R48.H1_H1 ;  /* 0x30000030ff279230 */ /* 0x000fe40000004100 */
[C---:B------:R-:W-:Y:S01]  /*61a0*/  @!P1 FMUL.FTZ R50, R16.reuse, R42 ;  /* 0x0000002a10329220 */ /* 0x040fe20000410000 */
[--C-:B----4-:R-:W-:Y:S02]  /*61b0*/  @!P1 HADD2.F32 R15, -RZ, R10.reuse.H0_H0 ;  /* 0x2000000aff0f9230 */ /* 0x110fe40000004100 */
        /* <DEDUP_REMOVED lines=8> */
[--C-:B-1----:R-:W-:Y:S02]  /*6240*/  @!P1 HADD2.F32 R29, -RZ, R10.reuse.H1_H1 ;  /* 0x3000000aff1d9230 */ /* 0x102fe40000004100 */
        /* <DEDUP_REMOVED lines=28> */
.L_x_4519:
[----:B------:R-:W-:Y:S05]  /*6410*/  BSYNC.RECONVERGENT B0 ;  /* 0x0000000000007941 */ /* 0x000fea0003800200 */
.L_x_4518:
[----:B------:R-:W1:Y:S01]  /*6420*/  LDC R26, c[0x0][0x450] ;  /* 0x00011400ff1a7b82 */ /* 0x000e620000000800 */
[----:B--2---:R-:W-:Y:S05]  /*6430*/  IMAD.U32 R67, R67, -0x20, RZ ;  /* 0xffffffe043437824 */ /* 0x004fea00078e00ff */
[C---:B------:R-:W-:Y:S02]  /*6440*/  LEA R24, P1, R67.reuse, R24, 0x1 ;  /* 0x0000001843187211 */ /* 0x040fe400078208ff */
[C---:B------:R-:W-:Y:S02]  /*6450*/  LEA R52, P0, R67.reuse, R52, 0x1 ;  /* 0x0000003443347211 */ /* 0x040fe400078008ff */
[C---:B------:R-:W-:Y:S02]  /*6460*/  LEA.HI.X.SX32 R25, R67.reuse, R25, 0x1, P1 ;  /* 0x0000001943197211 */ /* 0x040fe400008f0eff */
[----:B------:R-:W-:Y:S01]  /*6470*/  LEA.HI.X.SX32 R53, R67, R53, 0x1, P0 ;  /* 0x0000003543357211 */ /* 0x000fe200000f0eff */
[----:B------:R-:W-:Y:S05]  /*6480*/  BRA `(.L_x_4510) ;  /* 0x0000005800ac7947 */ /* 0x000fea0003800000 */
.L_x_4511:
[----:B----4-:R-:W-:Y:S01]  /*6490*/  LEA.HI R10, R26, R26, RZ, 0x1 ;  /* 0x0000001a1a0a7211 */ /* 0x010fe200078f08ff */
[----:B------:R-:W2:Y:S01]  /*64a0*/  LDC R44, c[0x0][0x450] ;  /* 0x00011400ff2c7b82 */ /* 0x000ea20000000800 */
[----:B------:R-:W-:Y:S01]  /*64b0*/  SHF.R.U32.HI R9, RZ, 0x1, R26 ;  /* 0x00000001ff097819 */ /* 0x000fe2000001161a */
[----:B------:R-:W-:Y:S01]  /*64c0*/  BSSY.RECONVERGENT B0, `(.L_x_4520) ;  /* 0x0000164000007945 */ /* 0x000fe20003800200 */
[----:B------:R-:W-:Y:S05]  /*64d0*/  SHF.R.S32.HI R10, RZ, 0x1, R10 ;  /* 0x00000001ff0a7819 */ /* 0x000fea000001140a */
[----:B------:R-:W-:Y:S05]  /*64e0*/  IMAD.MOV R10, RZ, RZ, -R10 ;  /* 0x000000ffff0a7224 */ /* 0x000fea00078e0a0a */
[----:B------:R-:W-:Y:S01]  /*64f0*/  SHF.R.S32.HI R45, RZ, 0x1f, R10 ;  /* 0x0000001fff2d7819 */ /* 0x000fe2000001140a */
[----:B------:R-:W-:Y:S06]  /*6500*/  @!P0 BRA `(.L_x_4521) ;  /* 0x00000014007c8947 */ /* 0x000fec0003800000 */
[C---:B------:R-:W-:Y:S01]  /*6510*/  ISETP.GE.AND P0, PT, R22.reuse, R26, PT ;  /* 0x0000001a1600720c */ /* 0x040fe20003f06270 */
[----:B------:R-:W3:Y:S11]  /*6520*/  LDG.E.128 R36, desc[UR4][R20.64] ;  /* 0x0000000414247981 */ /* 0x000ef6000c1e1d00 */
        /* <DEDUP_REMOVED lines=15> */
[----:B------:R1:W2:Y:S01]  /*6620*/  @!P0 LDG.E.128 R32, desc[UR4][R14.64] ;  /* 0x000000040e208981 */ /* 0x0002a2000c1e1d00 */
        /* <DEDUP_REMOVED lines=12> */
[----:B---3--:R-:W-:Y:S01]  /*66f0*/  @!P0 MOV R13, R36 ;  /* 0x00000024000d8202 */ /* 0x008fe20000000f00 */
[----:B-1----:R-:W-:Y:S02]  /*6700*/  @!P0 HADD2.F32 R15, -RZ, R41.H1_H1 ;  /* 0x30000029ff0f8230 */ /* 0x002fe40000004100 */
        /* <DEDUP_REMOVED lines=10> */
[----:B--2---:R-:W-:Y:S02]  /*67b0*/  @!P0 HADD2.F32 R28, -RZ, R34.H0_H0 ;  /* 0x20000022ff1c8230 */ /* 0x004fe40000004100 */
        /* <DEDUP_REMOVED lines=145> */
[----:B-1----:R-:W3:Y:S01]  /*70d0*/  LDG.E.128 R36, desc[UR4][R20.64+0x100] ;  /* 0x0001000414247981 */ /* 0x002ee2000c1e1d00 */
        /* <DEDUP_REMOVED lines=90> */
[----:B------:R-:W4:Y:S08]  /*7680*/  @!P1 LDG.E.128 R48, desc[UR4][R48.64] ;  /* 0x0000000430309981 */ /* 0x000f30000c1e1d00 */
[----:B------:R-:W5:Y:S08]  /*7690*/  @!P1 LDG.E.128 R4, desc[UR4][R4.64+0x180] ;  /* 0x0001800404049981 */ /* 0x000f70000c1e1d00 */
[----:B------:R1:W3:Y:S01]  /*76a0*/  @!P1 LDG.E.128 R32, desc[UR4][R14.64] ;  /* 0x000000040e209981 */ /* 0x0002e2000c1e1d00 */
        /* <DEDUP_REMOVED lines=25> */
[----:B--2---:R-:W-:Y:S01]  /*7840*/  @!P1 MOV R13, R40 ;  /* 0x00000028000d9202 */ /* 0x004fe20000000f00 */
[--C-:B---3--:R-:W-:Y:S02]  /*7850*/  @!P1 HADD2.F32 R14, -RZ, R32.reuse.H1_H1 ;  /* 0x30000020ff0e9230 */ /* 0x108fe40000004100 */
        /* <DEDUP_REMOVED lines=42> */
.L_x_4521:
[----:B-1----:R-:W-:Y:S05]  /*7b00*/  BSYNC.RECONVERGENT B0 ;  /* 0x0000000000007941 */ /* 0x002fea0003800200 */
.L_x_4520:
[----:B------:R-:W-:Y:S04]  /*7b10*/  BSSY.RECONVERGENT B0, `(.L_x_4522) ;  /* 0x0000166000007945 */ /* 0x000fe80003800200 */
[----:B------:R-:W-:Y:S05]  /*7b20*/  @!P5 BRA `(.L_x_4523) ;  /* 0x000000140090d947 */ /* 0x000fea0003800000 */
[C---:B------:R-:W-:Y:S02]  /*7b30*/  ISETP.GE.AND P0, PT, R22.reuse, R26, PT ;  /* 0x0000001a1600720c */ /* 0x040fe40003f06270 */
[----:B------:R-:W-:Y:S02]  /*7b40*/  LEA R12, P2, R85, R20, 0x1 ;  /* 0x00000014550c7211 */ /* 0x000fe400078408ff */
[----:B------:R-:W-:Y:S02]  /*7b50*/  LEA R46, P5, R59, R68, 0x1 ;  /* 0x000000443b2e7211 */ /* 0x000fe400078a08ff */
[----:B------:R-:W-:Y:S02]  /*7b60*/  LEA.HI.X R13, R85, R21, R83, 0x1, P2 ;  /* 0x00000015550d7211 */ /* 0x000fe400010f0c53 */
[----:B------:R-:W-:Y:S03]  /*7b70*/  LEA.HI.X R47, R59, R69, R58, 0x1, P5 ;  /* 0x000000453b2f7211 */ /* 0x000fe600028f0c3a */
[----:B------:R-:W4:Y:S02]  /*7b80*/  LDG.E.128 R36, desc[UR4][R12.64] ;  /* 0x000000040c247981 */ /* 0x000f24000c1e1d00 */
        /* <DEDUP_REMOVED lines=9> */
[C---:B---3--:R-:W-:Y:S03]  /*7c20*/  @!P0 IADD3 R40, P1, PT, R11.reuse, R72, RZ ;  /* 0x000000480b288210 */ /* 0x048fe60007f3e0ff */
[----:B------:R-:W3:Y:S01]  /*7c30*/  @!P0 LDG.E.128 R4, desc[UR4][R4.64] ;  /* 0x0000000404048981 */ /* 0x000ee2000c1e1d00 */
[C---:B------:R-:W-:Y:S02]  /*7c40*/  @!P0 IADD3.X R41, PT, PT, R0.reuse, R73, RZ, P1, !PT ;  /* 0x0000004900298210 */ /* 0x040fe40000ffe4ff */
[----:B------:R-:W-:Y:S04]  /*7c50*/  @!P0 IADD3 R28, P1, PT, R11, R74, RZ ;  /* 0x0000004a0b1c8210 */ /* 0x000fe80007f3e0ff */
[----:B------:R-:W-:Y:S01]  /*7c60*/  @!P0 IADD3.X R29, PT, PT, R0, R75, RZ, P1, !PT ;  /* 0x0000004b001d8210 */ /* 0x000fe20000ffe4ff */
[----:B------:R-:W5:Y:S01]  /*7c70*/  @!P0 LDG.E.128 R40, desc[UR4][R40.64] ;  /* 0x0000000428288981 */ /* 0x000f62000c1e1d00 */
[----:B------:R-:W-:Y:S07]  /*7c80*/  ISETP.GE.U32.OR P1, PT, R22, R9, P0 ;  /* 0x000000091600720c */ /* 0x000fee0000726470 */
[----:B------:R5:W2:Y:S01]  /*7c90*/  @!P0 LDG.E.128 R32, desc[UR4][R28.64] ;  /* 0x000000041c208981 */ /* 0x000aa2000c1e1d00 */
[--C-:B---3--:R-:W-:Y:S02]  /*7ca0*/  @!P0 HADD2.F32 R2, -RZ, R4.reuse.H1_H1 ;  /* 0x30000004ff028230 */ /* 0x108fe40000004100 */
[----:B------:R-:W-:Y:S02]  /*7cb0*/  @!P0 HADD2.F32 R0, -RZ, R4.H0_H0 ;  /* 0x20000004ff008230 */ /* 0x000fe40000004100 */
[--C-:B------:R-:W-:Y:S02]  /*7cc0*/  @!P0 HADD2.F32 R3, -RZ, R5.reuse.H0_H0 ;  /* 0x20000005ff038230 */ /* 0x100fe40000004100 */
[----:B------:R-:W-:Y:S02]  /*7cd0*/  @!P0 HADD2.F32 R4, -RZ, R5.H1_H1 ;  /* 0x30000005ff048230 */ /* 0x000fe40000004100 */
[----:B-----5:R-:W-:Y:S02]  /*7ce0*/  @!P0 HADD2.F32 R29, -RZ, R40.H1_H1 ;  /* 0x30000028ff1d8230 */ /* 0x020fe40000004100 */
        /* <DEDUP_REMOVED lines=21> */
[--C-:B--2---:R-:W-:Y:S02]  /*7e40*/  @!P0 HADD2.F32 R16, -RZ, R32.reuse.H0_H0 ;  /* 0x20000020ff108230 */ /* 0x104fe40000004100 */
        /* <DEDUP_REMOVED lines=56> */
[----:B------:R-:W2:Y:S01]  /*81d0*/  @!P1 LDG.E.128 R48, desc[UR4][R48.64+0x80] ;  /* 0x0000800430309981 */ /* 0x000ea2000c1e1d00 */
[----:B------:R-:W-:Y:S07]  /*81e0*/  ISETP.GE.U32.OR P0, PT, R19, R9, P1 ;  /* 0x000000091300720c */ /* 0x000fee0000f06470 */
[----:B------:R-:W3:Y:S08]  /*81f0*/  @!P1 LDG.E.128 R4, desc[UR4][R4.64+0x80] ;  /* 0x0000800404049981 */ /* 0x000ef0000c1e1d00 */
[----:B------:R-:W4:Y:S08]  /*8200*/  LDG.E.128 R40, desc[UR4][R12.64+0x80] ;  /* 0x000080040c287981 */ /* 0x000f30000c1e1d00 */
[----:B------:R2:W5:Y:S02]  /*8210*/  @!P1 LDG.E.128 R32, desc[UR4][R28.64+0x80] ;  /* 0x000080041c209981 */ /* 0x000564000c1e1d00 */
[--C-:B--2---:R-:W-:Y:S02]  /*8220*/  @!P1 HADD2.F32 R29, -RZ, R48.reuse.H1_H1 ;  /* 0x30000030ff1d9230 */ /* 0x104fe40000004100 */
[----:B------:R-:W-:Y:S02]  /*8230*/  @!P1 HADD2.F32 R31, -RZ, R48.H0_H0 ;  /* 0x20000030ff1f9230 */ /* 0x000fe40000004100 */
[--C-:B------:R-:W-:Y:S02]  /*8240*/  @!P1 HADD2.F32 R27, -RZ, R49.reuse.H1_H1 ;  /* 0x30000031ff1b9230 */ /* 0x100fe40000004100 */
[----:B------:R-:W-:Y:S01]  /*8250*/  @!P0 FADD.FTZ R29, -R29, -RZ ;  /* 0x800000ff1d1d8221 */ /* 0x000fe20000010100 */
[----:B------:R-:W-:Y:S02]  /*8260*/  @!P1 HADD2.F32 R16, -RZ, R50.H0_H0 ;  /* 0x20000032ff109230 */ /* 0x000fe40000004100 */
[----:B------:R-:W-:Y:S01]  /*8270*/  @!P0 FADD.FTZ R31, -R31, -RZ ;  /* 0x800000ff1f1f8221 */ /* 0x000fe20000010100 */
[--C-:B---3--:R-:W-:Y:S02]  /*8280*/  @!P1 HADD2.F32 R2, -RZ, R4.reuse.H1_H1 ;  /* 0x30000004ff029230 */ /* 0x108fe40000004100 */
        /* <DEDUP_REMOVED lines=8> */
[----:B----4-:R-:W-:Y:S01]  /*8310*/  @!P1 MOV R29, R40 ;  /* 0x00000028001d9202 */ /* 0x010fe20000000f00 */
        /* <DEDUP_REMOVED lines=10> */
[----:B-----5:R-:W-:Y:S02]  /*83c0*/  @!P1 HADD2.F32 R16, -RZ, R32.H0_H0 ;  /* 0x20000020ff109230 */ /* 0x020fe40000004100 */
        /* <DEDUP_REMOVED lines=143> */
[----:B------:R-:W1:Y:S03]  /*8cc0*/  LDG.E.128 R40, desc[UR4][R12.64+0x180] ;  /* 0x000180040c287981 */ /* 0x000e66000c1e1d00 */
[----:B------:R-:W-:Y:S02]  /*8cd0*/  @!P1 IADD3.X R31, PT, PT, R0, R75, RZ, P0, !PT ;  /* 0x0000004b001f9210 */ /* 0x000fe400007fe4ff */
[----:B------:R-:W-:Y:S03]  /*8ce0*/  ISETP.GE.U32.OR P0, PT, R17, R9, P1 ;  /* 0x000000091100720c */ /* 0x000fe60000f06470 */
[----:B------:R-:W2:Y:S08]  /*8cf0*/  @!P1 LDG.E.128 R48, desc[UR4][R48.64+0x180] ;  /* 0x0001800430309981 */ /* 0x000eb0000c1e1d00 */
[----:B------:R-:W3:Y:S08]  /*8d00*/  @!P1 LDG.E.128 R4, desc[UR4][R4.64+0x180] ;  /* 0x0001800404049981 */ /* 0x000ef0000c1e1d00 */
[----:B------:R-:W4:Y:S01]  /*8d10*/  @!P1 LDG.E.128 R32, desc[UR4][R30.64+0x180] ;  /* 0x000180041e209981 */ /* 0x000f22000c1e1d00 */
[----:B-1----:R-:W-:Y:S01]  /*8d20*/  @!P1 MOV R36, R41 ;  /* 0x0000002900249202 */ /* 0x002fe20000000f00 */
[--C-:B--2---:R-:W-:Y:S02]  /*8d30*/  @!P1 HADD2.F32 R13, -RZ, R50.reuse.H1_H1 ;  /* 0x30000032ff0d9230 */ /* 0x104fe40000004100 */
[----:B------:R-:W-:Y:S02]  /*8d40*/  @!P1 HADD2.F32 R12, -RZ, R50.H0_H0 ;  /* 0x20000032ff0c9230 */ /* 0x000fe40000004100 */
[----:B------:R-:W-:Y:S02]  /*8d50*/  @!P1 HADD2.F32 R8, -RZ, R51.H1_H1 ;  /* 0x30000033ff089230 */ /* 0x000fe40000004100 */
[----:B------:R-:W-:Y:S01]  /*8d60*/  @!P0 FADD.FTZ R13, -R13, -RZ ;  /* 0x800000ff0d0d8221 */ /* 0x000fe20000010100 */
[----:B------:R-:W-:Y:S02]  /*8d70*/  @!P1 HADD2.F32 R29, -RZ, R48.H0_H0 ;  /* 0x20000030ff1d9230 */ /* 0x000fe40000004100 */
        /* <DEDUP_REMOVED lines=22> */
[--C-:B----4-:R-:W-:Y:S02]  /*8ee0*/  @!P1 HADD2.F32 R12, -RZ, R32.reuse.H0_H0 ;  /* 0x20000020ff0c9230 */ /* 0x110fe40000004100 */
        /* <DEDUP_REMOVED lines=40> */
.L_x_4523:
[----:B------:R-:W-:Y:S05]  /*9170*/  BSYNC.RECONVERGENT B0 ;  /* 0x0000000000007941 */ /* 0x000fea0003800200 */
.L_x_4522:
        /* <DEDUP_REMOVED lines=17> */
[C---:B-1-3--:R-:W-:Y:S03]  /*9290*/  @!P0 IADD3 R40, P1, PT, R11.reuse, R72, RZ ;  /* 0x000000480b288210 */ /* 0x04afe60007f3e0ff */
        /* <DEDUP_REMOVED lines=26> */
[----:B------:R-:W1:Y:S01]  /*9440*/  LDC.64 R40, c[0x0][0x3b8] ;  /* 0x0000ee00ff287b82 */ /* 0x000e620000000a00 */
[--C-:B------:R-:W-:Y:S02]  /*9450*/  @!P0 HADD2.F32 R14, -RZ, R7.reuse.H0_H0 ;  /* 0x20000007ff0e8230 */ /* 0x100fe40000004100 */
[----:B------:R-:W-:Y:S01]  /*9460*/  @!P1 FADD.FTZ R31, -R31, -RZ ;  /* 0x800000ff1f1f9221 */ /* 0x000fe20000010100 */
[----:B------:R-:W-:Y:S02]  /*9470*/  @!P0 HADD2.F32 R11, -RZ, R7.H1_H1 ;  /* 0x30000007ff0b8230 */ /* 0x000fe40000004100 */
[----:B------:R-:W-:Y:S01]  /*9480*/  @!P1 FADD.FTZ R28, -R28, -RZ ;  /* 0x800000ff1c1c9221 */ /* 0x000fe20000010100 */
[----:B------:R-:W-:Y:S02]  /*9490*/  @!P0 HADD2.F32 R7, -RZ, R43.H0_H0 ;  /* 0x2000002bff078230 */ /* 0x000fe40000004100 */
[----:B------:R-:W-:Y:S01]  /*94a0*/  @!P1 FADD.FTZ R27, -R27, -RZ ;  /* 0x800000ff1b1b9221 */ /* 0x000fe20000010100 */
[----:B--2---:R-:W-:Y:S02]  /*94b0*/  @!P0 HADD2.F32 R30, -RZ, R35.H1_H1 ;  /* 0x30000023ff1e8230 */ /* 0x004fe40000004100 */
        /* <DEDUP_REMOVED lines=18> */
[----:B-1----:R-:W-:Y:S01]  /*95e0*/  LEA R46, P4, R40, R68, 0x6 ;  /* 0x00000044282e7211 */ /* 0x002fe200078830ff */
        /* <DEDUP_REMOVED lines=219> */
[----:B------:R2:W1:Y:S08]  /*a3a0*/  LDG.E.128 R40, desc[UR4][R12.64+0x180] ;  /* 0x000180040c287981 */ /* 0x000470000c1e1d00 */
[----:B------:R-:W4:Y:S01]  /*a3b0*/  @!P1 LDG.E.128 R32, desc[UR4][R30.64+0x180] ;  /* 0x000180041e209981 */ /* 0x000f22000c1e1d00 */
        /* <DEDUP_REMOVED lines=13> */
[--C-:B------:R-:W-:Y:S01]  /*a490*/  @!P1 HADD2.F32 R5, -RZ, R6.reuse.H0_H0 ;  /* 0x20000006ff059230 */ /* 0x100fe20000004100 */
[----:B-1----:R-:W-:Y:S01]  /*a4a0*/  @!P1 MOV R36, R41 ;  /* 0x0000002900249202 */ /* 0x002fe20000000f00 */
        /* <DEDUP_REMOVED lines=54> */
.L_x_4525:
[----:B------:R-:W-:Y:S05]  /*a810*/  BSYNC.RECONVERGENT B0 ;  /* 0x0000000000007941 */ /* 0x000fea0003800200 */
.L_x_4524:
        /* <DEDUP_REMOVED lines=17> */
[----:B-1-34-:R-:W-:Y:S01]  /*a930*/  @!P0 IADD3 R40, P1, PT, R11, R72, RZ ;  /* 0x000000480b288210 */ /* 0x01afe20007f3e0ff */
[----:B------:R-:W-:Y:S03]  /*a940*/  @!P0 IMAD.WIDE R4, R3, 0x2, R12 ;  /* 0x0000000203048825 */ /* 0x000fe600078e020c */
[C---:B------:R-:W-:Y:S02]  /*a950*/  @!P0 IADD3.X R41, PT, PT, R0.reuse, R73, RZ, P1, !PT ;  /* 0x0000004900298210 */ /* 0x040fe40000ffe4ff */
[----:B------:R-:W-:Y:S01]  /*a960*/  @!P0 IADD3 R28, P1, PT, R11, R74, RZ ;  /* 0x0000004a0b1c8210 */ /* 0x000fe20007f3e0ff */
[----:B------:R-:W3:Y:S03]  /*a970*/  @!P0 LDG.E.128 R4, desc[UR4][R4.64] ;  /* 0x0000000404048981 */ /* 0x000ee6000c1e1d00 */
[----:B------:R-:W-:Y:S02]  /*a980*/  @!P0 IADD3.X R29, PT, PT, R0, R75, RZ, P1, !PT ;  /* 0x0000004b001d8210 */ /* 0x000fe40000ffe4ff */
[----:B------:R-:W-:Y:S03]  /*a990*/  ISETP.GE.U32.OR P1, PT, R22, R9, P0 ;  /* 0x000000091600720c */ /* 0x000fe60000726470 */
[----:B------:R-:W4:Y:S08]  /*a9a0*/  @!P0 LDG.E.128 R40, desc[UR4][R40.64] ;  /* 0x0000000428288981 */ /* 0x000f30000c1e1d00 */
[----:B------:R1:W2:Y:S01]  /*a9b0*/  @!P0 LDG.E.128 R32, desc[UR4][R28.64] ;  /* 0x000000041c208981 */ /* 0x0002a2000c1e1d00 */
[--C-:B---3--:R-:W-:Y:S02]  /*a9c0*/  @!P0 HADD2.F32 R0, -RZ, R4.reuse.H0_H0 ;  /* 0x20000004ff008230 */ /* 0x108fe40000004100 */
[----:B------:R-:W-:Y:S02]  /*a9d0*/  @!P0 HADD2.F32 R2, -RZ, R4.H1_H1 ;  /* 0x30000004ff028230 */ /* 0x000fe40000004100 */
[--C-:B------:R-:W-:Y:S02]  /*a9e0*/  @!P0 HADD2.F32 R3, -RZ, R5.reuse.H0_H0 ;  /* 0x20000005ff038230 */ /* 0x100fe40000004100 */
[----:B------:R-:W-:Y:S02]  /*a9f0*/  @!P0 HADD2.F32 R4, -RZ, R5.H1_H1 ;  /* 0x30000005ff048230 */ /* 0x000fe40000004100 */
[----:B----4-:R-:W-:Y:S02]  /*aa00*/  @!P0 HADD2.F32 R15, -RZ, R42.H1_H1 ;  /* 0x3000002aff0f8230 */ /* 0x010fe40000004100 */
[--C-:B------:R-:W-:Y:S02]  /*aa10*/  @!P0 HADD2.F32 R5, -RZ, R6.reuse.H0_H0 ;  /* 0x20000006ff058230 */ /* 0x100fe40000004100 */
[----:B------:R-:W-:Y:S02]  /*aa20*/  @!P0 HADD2.F32 R6, -RZ, R6.H1_H1 ;  /* 0x30000006ff068230 */ /* 0x000fe40000004100 */
[----:B------:R-:W-:Y:S01]  /*aa30*/  @!P1 FADD.FTZ R15, -R15, -RZ ;  /* 0x800000ff0f0f9221 */ /* 0x000fe20000010100 */
[--C-:B------:R-:W-:Y:S02]  /*aa40*/  @!P0 HADD2.F32 R14, -RZ, R7.reuse.H0_H0 ;  /* 0x20000007ff0e8230 */ /* 0x100fe40000004100 */
[----:B------:R-:W-:Y:S02]  /*aa50*/  @!P0 HADD2.F32 R11, -RZ, R7.H1_H1 ;  /* 0x30000007ff0b8230 */ /* 0x000fe40000004100 */
[----:B------:R-:W-:Y:S01]  /*aa60*/  @!P0 FMUL.FTZ R6, R6, R15 ;  /* 0x0000000f06068220 */ /* 0x000fe20000410000 */
[----:B-1----:R-:W-:Y:S01]  /*aa70*/  @!P0 HADD2.F32 R29, -RZ, R40.H1_H1 ;  /* 0x30000028ff1d8230 */ /* 0x002fe20000004100 */
[----:B-----5:R-:W-:Y:S01]  /*aa80*/  @!P0 MOV R15, R36 ;  /* 0x00000024000f8202 */ /* 0x020fe20000000f00 */
[--C-:B------:R-:W-:Y:S02]  /*aa90*/  @!P0 HADD2.F32 R7, -RZ, R43.reuse.H0_H0 ;  /* 0x2000002bff078230 */ /* 0x100fe40000004100 */
[----:B------:R-:W-:Y:S02]  /*aaa0*/  @!P0 HADD2.F32 R8, -RZ, R43.H1_H1 ;  /* 0x3000002bff088230 */ /* 0x000fe40000004100 */
[----:B------:R-:W-:Y:S01]  /*aab0*/  @!P1 FADD.FTZ R29, -R29, -RZ ;  /* 0x800000ff1d1d9221 */ /* 0x000fe20000010100 */
[----:B------:R-:W-:Y:S02]  /*aac0*/  @!P0 HADD2.F32 R16, -RZ, R42.H0_H0 ;  /* 0x2000002aff108230 */ /* 0x000fe40000004100 */
[----:B------:R-:W-:Y:S01]  /*aad0*/  @!P1 FADD.FTZ R7, -R7, -RZ ;  /* 0x800000ff07079221 */ /* 0x000fe20000010100 */
[----:B------:R-:W-:Y:S02]  /*aae0*/  @!P0 HADD2.F32 R31, -RZ, R40.H0_H0 ;  /* 0x20000028ff1f8230 */ /* 0x000fe40000004100 */
[----:B------:R-:W-:Y:S01]  /*aaf0*/  @!P1 FADD.FTZ R8, -R8, -RZ ;  /* 0x800000ff08089221 */ /* 0x000fe20000010100 */
[--C-:B------:R-:W-:Y:S02]  /*ab00*/  @!P0 HADD2.F32 R27, -RZ, R41.reuse.H1_H1 ;  /* 0x30000029ff1b8230 */ /* 0x100fe40000004100 */
[----:B------:R-:W-:Y:S01]  /*ab10*/  @!P1 FADD.FTZ R16, -R16, -RZ ;  /* 0x800000ff10109221 */ /* 0x000fe20000010100 */
[----:B------:R-:W-:Y:S02]  /*ab20*/  @!P0 HADD2.F32 R28, -RZ, R41.H0_H0 ;  /* 0x20000029ff1c8230 */ /* 0x000fe40000004100 */
[----:B------:R-:W-:Y:S01]  /*ab30*/  @!P1 FADD.FTZ R31, -R31, -RZ ;  /* 0x800000ff1f1f9221 */ /* 0x000fe20000010100 */
[----:B--2---:R-:W-:Y:S02]  /*ab40*/  @!P0 HADD2.F32 R30, -RZ, R33.H1_H1 ;  /* 0x30000021ff1e8230 */ /* 0x004fe40000004100 */
[----:B------:R-:W-:Y:S01]  /*ab50*/  @!P1 FADD.FTZ R27, -R27, -RZ ;  /* 0x800000ff1b1b9221 */ /* 0x000fe20000010100 */
[----:B------:R-:W-:Y:S01]  /*ab60*/  @!P0 FMUL.FTZ R2, R2, R29 ;  /* 0x0000001d02028220 */ /* 0x000fe20000410000 */
[----:B------:R-:W-:Y:S01]  /*ab70*/  @!P1 FADD.FTZ R28, -R28, -RZ ;  /* 0x800000ff1c1c9221 */ /* 0x000fe20000010100 */
[----:B------:R-:W-:Y:S01]  /*ab80*/  @!P0 FMUL.FTZ R7, R14, R7 ;  /* 0x000000070e078220 */ /* 0x000fe20000410000 */
[--C-:B------:R-:W-:Y:S02]  /*ab90*/  @!P0 HADD2.F32 R14, -RZ, R32.reuse.H0_H0 ;  /* 0x20000020ff0e8230 */ /* 0x100fe40000004100 */
[----:B------:R-:W-:Y:S01]  /*aba0*/  @!P0 FMUL.FTZ R8, R11, R8 ;  /* 0x000000080b088220 */ /* 0x000fe20000410000 */
[--C-:B------:R-:W-:Y:S01]  /*abb0*/  @!P0 HADD2.F32 R11, -RZ, R15.reuse.H0_H0 ;  /* 0x2000000fff0b8230 */ /* 0x100fe20000004100 */
[----:B------:R-:W-:Y:S01]  /*abc0*/  @!P0 MOV R29, R37 ;  /* 0x00000025001d8202 */ /* 0x000fe20000000f00 */
[----:B------:R-:W-:Y:S02]  /*abd0*/  @!P0 HADD2.F32 R15, -RZ, R15.H1_H1 ;  /* 0x3000000fff0f8230 */ /* 0x000fe40000004100 */
[----:B------:R-:W-:Y:S01]  /*abe0*/  @!P0 FMUL.FTZ R5, R5, R16 ;  /* 0x0000001005058220 */ /* 0x000fe20000410000 */
[----:B------:R-:W-:Y:S01]  /*abf0*/  @!P0 HADD2.F32 R16, -RZ, R32.H1_H1 ;  /* 0x30000020ff108230 */ /* 0x000fe20000004100 */
[----:B------:R-:W-:Y:S01]  /*ac00*/  ISETP.GE.AND P1, PT, R19, R26, PT ;  /* 0x0000001a1300720c */ /* 0x000fe20003f26270 */
[--C-:B------:R-:W-:Y:S02]  /*ac10*/  @!P0 HADD2.F32 R32, -RZ, R34.reuse.H1_H1 ;  /* 0x30000022ff208230 */ /* 0x100fe40000004100 */
[----:B------:R-:W-:Y:S01]  /*ac20*/  @!P0 FMUL.FTZ R0, R0, R31 ;  /* 0x0000001f00008220 */ /* 0x000fe20000410000 */
[----:B------:R-:W-:Y:S02]  /*ac30*/  @!P0 HADD2.F32 R31, -RZ, R34.H0_H0 ;  /* 0x20000022ff1f8230 */ /* 0x000fe40000004100 */
[----:B------:R-:W-:Y:S01]  /*ac40*/  @!P0 FMUL.FTZ R4, R4, R27 ;  /* 0x0000001b04048220 */ /* 0x000fe20000410000 */
[----:B------:R-:W-:Y:S01]  /*ac50*/  @!P0 HADD2.F32 R27, -RZ, R33.H0_H0 ;  /* 0x20000021ff1b8230 */ /* 0x000fe20000004100 */
[----:B------:R-:W1:Y:S01]  /*ac60*/  LDC.64 R40, c[0x0][0x3b8] ;  /* 0x0000ee00ff287b82 */ /* 0x000e620000000a00 */
        /* <DEDUP_REMOVED lines=12> */
[----:B------:R-:W-:Y:S01]  /*ad30*/  @!P0 FFMA.FTZ R4, R29, R30, R4 ;  /* 0x0000001e1d048223 */ /* 0x000fe20000010004 */
[----:B------:R-:W-:Y:S01]  /*ad40*/  @!P0 F2FP.F16.F32.PACK_AB R2, R2, R0 ;  /* 0x000000000202823e */ /* 0x000fe200000000ff */
[--C-:B------:R-:W-:Y:S01]  /*ad50*/  @!P0 HADD2.F32 R0, -RZ, R15.reuse.H0_H0 ;  /* 0x2000000fff008230 */ /* 0x100fe20000004100 */
[----:B------:R-:W-:Y:S01]  /*ad60*/  @!P1 ISETP.GE.U32.AND P2, PT, R19, R9, PT ;  /* 0x000000091300920c */ /* 0x000fe20003f46070 */
[----:B------:R-:W-:Y:S01]  /*ad70*/  @!P0 FFMA.FTZ R5, R14, R31, R5 ;  /* 0x0000001f0e058223 */ /* 0x000fe20000010005 */
[----:B------:R-:W-:Y:S01]  /*ad80*/  @!P0 F2FP.F16.F32.PACK_AB R27, R4, R3 ;  /* 0x00000003041b823e */ /* 0x000fe200000000ff */
[----:B------:R-:W-:Y:S02]  /*ad90*/  @!P0 HADD2.F32 R3, -RZ, R15.H1_H1 ;  /* 0x3000000fff038230 */ /* 0x000fe40000004100 */
[----:B------:R-:W-:Y:S01]  /*ada0*/  @!P0 FFMA.FTZ R6, R11, R32, R6 ;  /* 0x000000200b068223 */ /* 0x000fe20000010006 */
[----:B------:R-:W-:Y:S01]  /*adb0*/  @!P0 FFMA.FTZ R7, R0, R33, R7 ;  /* 0x0000002100078223 */ /* 0x000fe20000010007 */
[----:B------:R-:W-:Y:S01]  /*adc0*/  @!P1 SEL R0, R10, RZ, P2 ;  /* 0x000000ff0a009207 */ /* 0x000fe20001000000 */
[----:B-1----:R-:W-:Y:S04]  /*add0*/  IMAD.WIDE.U32 R46, R40, 0x60, R68 ;  /* 0x00000060282e7825 */ /* 0x002fe800078e0044 */
[----:B------:R-:W-:Y:S01]  /*ade0*/  @!P0 FFMA.FTZ R8, R3, R34, R8 ;  /* 0x0000002203088223 */ /* 0x000fe20000010008 */
[----:B------:R-:W-:Y:S01]  /*adf0*/  @!P1 SEL R3, R45, RZ, P2 ;  /* 0x000000ff2d039207 */ /* 0x000fe20001000000 */
[----:B------:R-:W-:Y:S01]  /*ae00*/  IMAD R41, R41, 0x60, RZ ;  /* 0x0000006029297824 */ /* 0x000fe200078e02ff */
        /* <DEDUP_REMOVED lines=106> */
[----:B-1----:R-:W3:Y:S01]  /*b4b0*/  LDG.E.128 R36, desc[UR4][R12.64+0x100] ;  /* 0x000100040c247981 */ /* 0x002ee2000c1e1d00 */
        /* <DEDUP_REMOVED lines=19> */
[----:B------:R-:W-:Y:S01]  /*b5f0*/  @!P0 HADD2.F32 R3, -RZ, R5.H0_H0 ;  /* 0x20000005ff038230 */ /* 0x000fe20000004100 */
[----:B------:R-:W-:Y:S01]  /*b600*/  @!P0 MOV R29, R37 ;  /* 0x00000025001d8202 */ /* 0x000fe20000000f00 */
[----:B------:R-:W-:Y:S02]  /*b610*/  @!P0 HADD2.F32 R31, -RZ, R48.H0_H0 ;  /* 0x20000030ff1f8230 */ /* 0x000fe40000004100 */
[----:B------:R-:W-:Y:S01]  /*b620*/  @!P0 FMUL.FTZ R4, R4, R27 ;  /* 0x0000001b04048220 */ /* 0x000fe20000410000 */
[--C-:B------:R-:W-:Y:S01]  /*b630*/  @!P0 HADD2.F32 R5, -RZ, R6.reuse.H0_H0 ;  /* 0x20000006ff058230 */ /* 0x100fe20000004100 */
[----:B------:R-:W-:Y:S01]  /*b640*/  @!P0 MOV R27, R36 ;  /* 0x00000024001b8202 */ /* 0x000fe20000000f00 */
[----:B------:R-:W-:Y:S02]  /*b650*/  @!P0 HADD2.F32 R6, -RZ, R6.H1_H1 ;  /* 0x30000006ff068230 */ /* 0x000fe40000004100 */
        /* <DEDUP_REMOVED lines=8> */
[----:B------:R-:W-:Y:S01]  /*b6e0*/  @!P0 FMUL.FTZ R6, R6, R15 ;  /* 0x0000000f06068220 */ /* 0x000fe20000410000 */
[--C-:B--2---:R-:W-:Y:S02]  /*b6f0*/  @!P0 HADD2.F32 R16, -RZ, R32.reuse.H0_H0 ;  /* 0x20000020ff108230 */ /* 0x104fe40000004100 */
[----:B------:R-:W-:Y:S01]  /*b700*/  @!P0 FMUL.FTZ R3, R3, R26 ;  /* 0x0000001a03038220 */ /* 0x000fe20000410000 */
        /* <DEDUP_REMOVED lines=124> */
.L_x_4527:
[----:B------:R-:W-:Y:S05]  /*bed0*/  BSYNC.RECONVERGENT B0 ;  /* 0x0000000000007941 */ /* 0x000fea0003800200 */
.L_x_4526:
[----:B------:R-:W1:Y:S01]  /*bee0*/  LDC R26, c[0x0][0x450] ;  /* 0x00011400ff1a7b82 */ /* 0x000e620000000800 */
[----:B--2---:R-:W-:Y:S05]  /*bef0*/  IMAD.U32 R3, R44, -0x20, RZ ;  /* 0xffffffe02c037824 */ /* 0x004fea00078e00ff */
[C---:B------:R-:W-:Y:S02]  /*bf00*/  LEA R74, P1, R3.reuse, R74, 0x1 ;  /* 0x0000004a034a7211 */ /* 0x040fe400078208ff */
[C---:B------:R-:W-:Y:S02]  /*bf10*/  LEA R72, P0, R3.reuse, R72, 0x1 ;  /* 0x0000004803487211 */ /* 0x040fe400078008ff */
[C---:B------:R-:W-:Y:S02]  /*bf20*/  LEA.HI.X.SX32 R75, R3.reuse, R75, 0x1, P1 ;  /* 0x0000004b034b7211 */ /* 0x040fe400008f0eff */
[----:B------:R-:W-:Y:S09]  /*bf30*/  LEA.HI.X.SX32 R73, R3, R73, 0x1, P0 ;  /* 0x0000004903497211 */ /* 0x000ff200000f0eff */
.L_x_4510:
[----:B------:R-:W-:Y:S05]  /*bf40*/  BSYNC.RECONVERGENT B1 ;  /* 0x0000000000017941 */ /* 0x000fea0003800200 */
.L_x_4508:
        /* <DEDUP_REMOVED lines=11> */
[C---:B--23--:R-:W-:Y:S02]  /*c000*/  @!P2 SHF.R.S64 R5, R3.reuse, 0x1f, R2 ;  /* 0x0000001f0305a819 */ /* 0x04cfe40000001002 */
        /* <DEDUP_REMOVED lines=8> */
[----:B------:R-:W2:Y:S01]  /*c090*/  LDC R3, c[0x0][0x4f0] ;  /* 0x00013c00ff037b82 */ /* 0x000ea20000000800 */
[----:B------:R-:W-:Y:S02]  /*c0a0*/  MOV R8, RZ ;  /* 0x000000ff00087202 */ /* 0x000fe40000000f00 */
[----:B------:R-:W-:Y:S02]  /*c0b0*/  IABS R4, R94 ;  /* 0x0000005e00047213 */ /* 0x000fe40000000000 */
[----:B--2---:R-:W-:Y:S04]  /*c0c0*/  IABS R0, R3 ;  /* 0x0000000300007213 */ /* 0x004fe80000000000 */
[----:B------:R-:W2:Y:S10]  /*c0d0*/  I2F.RP R7, R0 ;  /* 0x0000000000077306 */ /* 0x000eb40000209400 */
[----:B--2---:R-:W2:Y:S02]  /*c0e0*/  MUFU.RCP R2, R7 ;  /* 0x0000000700027308 */ /* 0x004ea40000001000 */
[----:B--2---:R-:W-:Y:S08]  /*c0f0*/  VIADD R6, R2, 0xffffffe ;  /* 0x0ffffffe02067836 */ /* 0x004ff00000000000 */
[----:B------:R-:W2:Y:S02]  /*c100*/  F2I.FTZ.U32.TRUNC.NTZ R9, R6 ;  /* 0x0000000600097305 */ /* 0x000ea4000021f000 */
[--C-:B--2---:R-:W-:Y:S04]  /*c110*/  IMAD.MOV R2, RZ, RZ, -R9.reuse ;  /* 0x000000ffff027224 */ /* 0x104fe800078e0a09 */
        /* <DEDUP_REMOVED lines=60> */
.L_x_4528:
[----:B------:R-:W-:Y:S01]  /*c4e0*/  UISETP.GT.AND UP0, UPT, UR28, UR6, UPT ;  /* 0x000000061c00728c */ /* 0x000fe2000bf04270 */
[----:B------:R-:W-:Y:S02]  /*c4f0*/  IADD3 R70, P1, PT, R70, R77, RZ ;  /* 0x0000004d46467210 */ /* 0x000fe40007f3e0ff */
[----:B------:R-:W-:Y:S03]  /*c500*/  IADD3 R20, P0, PT, R20, R81, RZ ;  /* 0x0000005114147210 */ /* 0x000fe60007f1e0ff */
[----:B------:R-:W-:Y:S02]  /*c510*/  IMAD.X R71, R71, 0x1, R76, P1 ;  /* 0x0000000147477824 */ /* 0x000fe400008e064c */
[----:B------:R-:W-:Y:S01]  /*c520*/  IMAD.X R21, R21, 0x1, R79, P0 ;  /* 0x0000000115157824 */ /* 0x000fe200000e064f */
[----:B------:R-:W-:Y:S07]  /*c530*/  BRA.U UP0, `(.L_x_4529) ;  /* 0xffffff6100d87547 */ /* 0x000fee000b83ffff */
.L_x_4507:
[----:B------:R-:W2:Y:S01]  /*c540*/  LDC R19, c[0x0][0x450] ;  /* 0x00011400ff137b82 */ /* 0x000ea20000000800 */
[----:B------:R-:W-:Y:S01]  /*c550*/  LOP3.LUT R3, R92, 0x1f8, RZ, 0xc0, !PT ;  /* 0x000001f85c037812 */ /* 0x000fe200078ec0ff */
[----:B------:R-:W-:Y:S01]  /*c560*/  UMOV UR8, 0x400 ;  /* 0x0000040000087882 */ /* 0x000fe20000000000 */
[----:B------:R-:W-:Y:S02]  /*c570*/  BSSY.RECONVERGENT B2, `(.L_x_4530) ;  /* 0x00008c3000027945 */ /* 0x000fe40003800200 */
[----:B------:R-:W-:-:S03]  /*c580*/  LOP3.LUT R3, R3, 0x38, R60, 0x78, !PT ;  /* 0x0000003803037812 */ /* 0x000fc600078e783c */
[----:B------:R-:W3:Y:S01]  /*c590*/  S2UR UR6, SR_CgaCtaId ;  /* 0x00000000000679c3 */ /* 0x000ee20000008800 */
[----:B------:R-:W-:-:S07]  /*c5a0*/  LOP3.LUT R3, R3, 0x1e00, R92, 0xf8, !PT ;  /* 0x00001e0003037812 */ /* 0x000fce00078ef85c */
[----:B------:R-:W1:Y:S08]  /*c5b0*/  LDC.64 R16, c[0x0][0x3b0] ;  /* 0x0000ec00ff107b82 */ /* 0x000e700000000a00 */
[----:B------:R-:W-:Y:S01]  /*c5c0*/  BAR.SYNC.DEFER_BLOCKING 0x0 ;  /* 0x0000000000007b1d */ /* 0x000fe20000010000 */
[----:B--2---:R-:W-:Y:S01]  /*c5d0*/  ISETP.NE.AND P0, PT, R19, RZ, PT ;  /* 0x000000ff1300720c */ /* 0x004fe20003f05270 */
[----:B---3--:R-:W-:-:S06]  /*c5e0*/  ULEA UR6, UR6, UR8, 0x18 ;  /* 0x0000000806067291 */ /* 0x008fcc000f8ec0ff */
[----:B------:R-:W-:Y:S02]  /*c5f0*/  LEA R3, R3, UR6, 0x1 ;  /* 0x0000000603037c11 */ /* 0x000fe4000f8e08ff */
[C---:B-1----:R-:W-:Y:S01]  /*c600*/  SHF.L.U64.HI R41, R16.reuse, 0x4, R17 ;  /* 0x0000000410297819 */ /* 0x042fe20000010211 */
        /* <DEDUP_REMOVED lines=10> */
[----:B-1----:R-:W-:-:S04]  /*c6b0*/  LEA R4, P0, R96, UR8, 0x1 ;  /* 0x0000000860047c11 */ /* 0x002fc8000f8008ff */
[----:B------:R-:W-:-:S05]  /*c6c0*/  LEA.HI.X R5, R96, UR9, R64, 0x1, P0 ;  /* 0x0000000960057c11 */ /* 0x000fca00080f0c40 */
[C---:B------:R-:W-:Y:S02]  /*c6d0*/  @!P1 LEA R6, P0, R43.reuse, R4, 0x1 ;  /* 0x000000042b069211 */ /* 0x040fe400078008ff */
[----:B------:R-:W-:Y:S01]  /*c6e0*/  @!PT LDS RZ, [RZ] ;  /* 0x00000000fffff984 */ /* 0x000fe20000000800 */
[----:B------:R-:W-:Y:S01]  /*c6f0*/  @!PT LDS RZ, [RZ] ;  /* 0x00000000fffff984 */ /* 0x000fe20000000800 */
[----:B------:R-:W-:Y:S01]  /*c700*/  @!PT LDS RZ, [RZ] ;  /* 0x00000000fffff984 */ /* 0x000fe20000000800 */
[----:B------:R1:W-:Y:S02]  /*c710*/  @!P2 LDGSTS.E.BYPASS.LTC128B.128 [R3], desc[UR4][R4.64] ;  /* 0x000000000403afae */ /* 0x0003e4000b981a04 */
[----:B------:R-:W-:Y:S02]  /*c720*/  @!P1 LEA.HI.X R7, R43, R5, R41, 0x1, P0 ;  /* 0x000000052b079211 */ /* 0x000fe400000f0c29 */
[----:B------:R-:W-:Y:S01]  /*c730*/  ISETP.GE.AND P0, PT, R27, UR24, PT ;  /* 0x000000181b007c0c */ /* 0x000fe2000bf06270 */
[----:B------:R1:W-:Y:S04]  /*c740*/  @!P2 LDGSTS.E.BYPASS.LTC128B.128 [R3+0x2000], desc[UR4][R4.64+0x80] ;  /* 0x020000800403afae */ /* 0x0003e8000b981a04 */
[----:B------:R1:W-:Y:S04]  /*c750*/  @!P2 LDGSTS.E.BYPASS.LTC128B.128 [R3+0x4000], desc[UR4][R4.64+0x100] ;  /* 0x040001000403afae */ /* 0x0003e8000b981a04 */
[----:B------:R1:W-:Y:S04]  /*c760*/  @!P2 LDGSTS.E.BYPASS.LTC128B.128 [R3+0x6000], desc[UR4][R4.64+0x180] ;  /* 0x060001800403afae */ /* 0x0003e8000b981a04 */
[----:B------:R1:W-:Y:S04]  /*c770*/  @!P1 LDGSTS.E.BYPASS.LTC128B.128 [R3+0x800], desc[UR4][R6.64] ;  /* 0x0080000006039fae */ /* 0x0003e8000b981a04 */
[----:B------:R1:W-:Y:S04]  /*c780*/  @!P1 LDGSTS.E.BYPASS.LTC128B.128 [R3+0x2800], desc[UR4][R6.64+0x80] ;  /* 0x0280008006039fae */ /* 0x0003e8000b981a04 */
[----:B------:R1:W-:Y:S04]  /*c790*/  @!P1 LDGSTS.E.BYPASS.LTC128B.128 [R3+0x4800], desc[UR4][R6.64+0x100] ;  /* 0x0480010006039fae */ /* 0x0003e8000b981a04 */
[----:B------:R1:W-:Y:S01]  /*c7a0*/  @!P1 LDGSTS.E.BYPASS.LTC128B.128 [R3+0x6800], desc[UR4][R6.64+0x180] ;  /* 0x0680018006039fae */ /* 0x0003e2000b981a04 */
[----:B------:R-:W-:Y:S01]  /*c7b0*/  ISETP.GE.AND P1, PT, R40, UR24, PT ;  /* 0x0000001828007c0c */ /* 0x000fe2000bf26270 */
[----:B------:R-:W-:-:S12]  /*c7c0*/  @P0 BRA `(.L_x_4533) ;  /* 0x0000000000240947 */ /* 0x000fd80003800000 */
[----:B-1----:R-:W-:-:S04]  /*c7d0*/  LEA R6, P0, R16, R4, 0x6 ;  /* 0x0000000410067211 */ /* 0x002fc800078030ff */
        /* <DEDUP_REMOVED lines=8> */
.L_x_4533:
[----:B------:R-:W-:Y:S05]  /*c860*/  BSYNC.RECONVERGENT B0 ;  /* 0x0000000000007941 */ /* 0x000fea0003800200 */
.L_x_4532:
        /* <DEDUP_REMOVED lines=12> */
.L_x_4531:
        /* <DEDUP_REMOVED lines=40> */
[--C-:B-----5:R-:W-:Y:S02]  /*cbb0*/  HADD2.F32 R31, -RZ, R37.reuse.H0_H0 ;  /* 0x20000025ff1f7230 */ /* 0x120fe40000004100 */
[----:B------:R-:W-:Y:S02]  /*cbc0*/  HADD2.F32 R37, -RZ, R37.H1_H1 ;  /* 0x30000025ff257230 */ /* 0x000fe40000004100 */
[--C-:B------:R-:W-:Y:S02]  /*cbd0*/  HADD2.F32 R27, -RZ, R39.reuse.H1_H1 ;  /* 0x30000027ff1b7230 */ /* 0x100fe40000004100 */
[----:B------:R-:W-:-:S02]  /*cbe0*/  HADD2.F32 R40, -RZ, R39.H0_H0 ;  /* 0x20000027ff287230 */ /* 0x000fc40000004100 */
[----:B--2---:R-:W-:Y:S02]  /*cbf0*/  HADD2.F32 R2, -RZ, R4.H1_H1 ;  /* 0x30000004ff027230 */ /* 0x004fe40000004100 */
[----:B------:R-:W-:Y:S02]  /*cc00*/  HADD2.F32 R0, -RZ, R5.H1_H1 ;  /* 0x30000005ff007230 */ /* 0x000fe40000004100 */
[--C-:B---3--:R-:W-:Y:S02]  /*cc10*/  HADD2.F32 R26, -RZ, R6.reuse.H1_H1 ;  /* 0x30000006ff1a7230 */ /* 0x108fe40000004100 */
[C---:B------:R-:W-:Y:S01]  /*cc20*/  FMUL.FTZ R30, R37.reuse, R2 ;  /* 0x00000002251e7220 */ /* 0x040fe20000410000 */
[----:B------:R-:W-:Y:S02]  /*cc30*/  HADD2.F32 R18, -RZ, R7.H1_H1 ;  /* 0x30000007ff127230 */ /* 0x000fe40000004100 */
[----:B------:R-:W-:Y:S02]  /*cc40*/  HADD2.F32 R6, -RZ, R6.H0_H0 ;  /* 0x20000006ff067230 */ /* 0x000fe40000004100 */
[----:B------:R-:W-:Y:S01]  /*cc50*/  FMUL.FTZ R39, R37, R26 ;  /* 0x0000001a25277220 */ /* 0x000fe20000410000 */
[C---:B------:R-:W-:Y:S01]  /*cc60*/  FMUL.FTZ R37, R27.reuse, R0 ;  /* 0x000000001b257220 */ /* 0x040fe20000410000 */
[----:B------:R-:W-:Y:S01]  /*cc70*/  FMUL.FTZ R27, R27, R18 ;  /* 0x000000121b1b7220 */ /* 0x000fe20000410000 */
[----:B------:R-:W-:-:S02]  /*cc80*/  HADD2.F32 R4, -RZ, R4.H0_H0 ;  /* 0x20000004ff047230 */ /* 0x000fc40000004100 */
[C---:B------:R-:W-:Y:S01]  /*cc90*/  FFMA.FTZ R39, R31.reuse, R2, R39 ;  /* 0x000000021f277223 */ /* 0x040fe20000010027 */
[----:B------:R-:W-:Y:S02]  /*cca0*/  HADD2.F32 R5, -RZ, R5.H0_H0 ;  /* 0x20000005ff057230 */ /* 0x000fe40000004100 */
[C---:B------:R-:W-:Y:S01]  /*ccb0*/  FFMA.FTZ R0, R40.reuse, R0, R27 ;  /* 0x0000000028007223 */ /* 0x040fe2000001001b */
[----:B------:R-:W-:Y:S02]  /*ccc0*/  HADD2.F32 R27, -RZ, R36.H1_H1 ;  /* 0x30000024ff1b7230 */ /* 0x000fe40000004100 */
[----:B------:R-:W-:Y:S01]  /*ccd0*/  FFMA.FTZ R37, R40, R18, -R37 ;  /* 0x0000001228257223 */ /* 0x000fe20000010825 */
[----:B------:R-:W-:Y:S02]  /*cce0*/  HADD2.F32 R2, -RZ, R38.H1_H1 ;  /* 0x30000026ff027230 */ /* 0x000fe40000004100 */
[----:B------:R-:W-:Y:S01]  /*ccf0*/  FFMA.FTZ R30, R31, R26, -R30 ;  /* 0x0000001a1f1e7223 */ /* 0x000fe2000001081e */
[----:B------:R-:W-:-:S02]  /*cd00*/  HADD2.F32 R7, -RZ, R7.H0_H0 ;  /* 0x20000007ff077230 */ /* 0x000fc40000004100 */
[C---:B------:R-:W-:Y:S01]  /*cd10*/  FMUL.FTZ R18, R27.reuse, R4 ;  /* 0x000000041b127220 */ /* 0x040fe20000410000 */
        /* <DEDUP_REMOVED lines=14> */
.L_x_4539:
[----:B------:R-:W-:Y:S05]  /*ce00*/  BSYNC.RECONVERGENT B0 ;  /* 0x0000000000007941 */ /* 0x000fea0003800200 */
.L_x_4538:
[----:B-----5:R2:W-:Y:S01]  /*ce10*/  STS.128 [R3], R36 ;  /* 0x0000002403007388 */ /* 0x0205e20000000c00 */
[----:B------:R-:W-:Y:S01]  /*ce20*/  LOP3.LUT R0, R22, 0x40, RZ, 0xfc, !PT ;  /* 0x0000004016007812 */ /* 0x000fe200078efcff */
[----:B------:R-:W-:Y:S03]  /*ce30*/  BSSY.RECONVERGENT B0, `(.L_x_4540) ;  /* 0x000002a000007945 */ /* 0x000fe60003800200 */
[----:B------:R-:W-:-:S13]  /*ce40*/  ISETP.GE.AND P0, PT, R0, R19, PT ;  /* 0x000000130000720c */ /* 0x000fda0003f06270 */
[----:B------:R-:W-:Y:S05]  /*ce50*/  @P0 BRA `(.L_x_4541) ;  /* 0x00000000009c0947 */ /* 0x000fea0003800000 */
[----:B------:R-:W3:Y:S04]  /*ce60*/  LDG.E.64 R4, desc[UR4][R20.64+0x40] ;  /* 0x0000400414047981 */ /* 0x000ee8000c1e1b00 */
[----:B------:R-:W4:Y:S01]  /*ce70*/  LDG.E.64 R6, desc[UR4][R28.64+0x40] ;  /* 0x000040041c067981 */ /* 0x000f22000c1e1b00 */
[--C-:B------:R-:W-:Y:S02]  /*ce80*/  HADD2.F32 R31, -RZ, R33.reuse.H0_H0 ;  /* 0x20000021ff1f7230 */ /* 0x100fe40000004100 */
[----:B------:R-:W-:Y:S02]  /*ce90*/  HADD2.F32 R33, -RZ, R33.H1_H1 ;  /* 0x30000021ff217230 */ /* 0x000fe40000004100 */
[--C-:B------:R-:W-:Y:S02]  /*cea0*/  HADD2.F32 R27, -RZ, R35.reuse.H1_H1 ;  /* 0x30000023ff1b7230 */ /* 0x100fe40000004100 */
[----:B--2---:R-:W-:-:S02]  /*ceb0*/  HADD2.F32 R36, -RZ, R35.H0_H0 ;  /* 0x20000023ff247230 */ /* 0x004fc40000004100 */
[----:B---3--:R-:W-:Y:S02]  /*cec0*/  HADD2.F32 R2, -RZ, R4.H1_H1 ;  /* 0x30000004ff027230 */ /* 0x008fe40000004100 */
        /* <DEDUP_REMOVED lines=32> */
.L_x_4541:
[----:B------:R-:W-:Y:S05]  /*d0d0*/  BSYNC.RECONVERGENT B0 ;  /* 0x0000000000007941 */ /* 0x000fea0003800200 */
.L_x_4540:
[----:B------:R3:W-:Y:S01]  /*d0e0*/  STS.128 [R3+0x2000], R32 ;  /* 0x0020002003007388 */ /* 0x0007e20000000c00 */
[----:B------:R-:W-:Y:S01]  /*d0f0*/  LOP3.LUT R0, R22, 0x80, RZ, 0xfc, !PT ;  /* 0x0000008016007812 */ /* 0x000fe200078efcff */
[----:B------:R-:W-:Y:S03]  /*d100*/  BSSY.RECONVERGENT B0, `(.L_x_4542) ;  /* 0x000002b000007945 */ /* 0x000fe60003800200 */
[----:B------:R-:W-:-:S13]  /*d110*/  ISETP.GE.AND P0, PT, R0, R19, PT ;  /* 0x000000130000720c */ /* 0x000fda0003f06270 */
[----:B------:R-:W-:Y:S05]  /*d120*/  @P0 BRA `(.L_x_4543) ;  /* 0x0000000000a00947 */ /* 0x000fea0003800000 */
[----:B------:R-:W4:Y:S04]  /*d130*/  LDG.E.64 R4, desc[UR4][R20.64+0x80] ;  /* 0x0000800414047981 */ /* 0x000f28000c1e1b00 */
[----:B------:R-:W5:Y:S01]  /*d140*/  LDG.E.64 R6, desc[UR4][R28.64+0x80] ;  /* 0x000080041c067981 */ /* 0x000f62000c1e1b00 */
[----:B------:R-:W-:Y:S01]  /*d150*/  MOV R26, R14 ;  /* 0x0000000e001a7202 */ /* 0x000fe20000000f00 */
[--C-:B------:R-:W-:Y:S02]  /*d160*/  HADD2.F32 R27, -RZ, R13.reuse.H0_H0 ;  /* 0x2000000dff1b7230 */ /* 0x100fe40000004100 */
[----:B---3--:R-:W-:Y:S02]  /*d170*/  HADD2.F32 R33, -RZ, R13.H1_H1 ;  /* 0x3000000dff217230 */ /* 0x008fe40000004100 */
[----:B------:R-:W-:-:S02]  /*d180*/  HADD2.F32 R18, -RZ, R15.H1_H1 ;  /* 0x3000000fff127230 */ /* 0x000fc40000004100 */
[----:B------:R-:W-:Y:S02]  /*d190*/  HADD2.F32 R31, -RZ, R15.H0_H0 ;  /* 0x2000000fff1f7230 */ /* 0x000fe40000004100 */
        /* <DEDUP_REMOVED lines=11> */
[----:B------:R-:W-:Y:S02]  /*d250*/  HADD2.F32 R13, -RZ, R12.H1_H1 ;  /* 0x3000000cff0d7230 */ /* 0x000fe40000004100 */
[----:B------:R-:W-:Y:S01]  /*d260*/  FFMA.FTZ R15, R27, R2, R15 ;  /* 0x000000021b0f7223 */ /* 0x000fe2000001000f */
[----:B------:R-:W-:Y:S01]  /*d270*/  FFMA.FTZ R33, R31, R0, R33 ;  /* 0x000000001f217223 */ /* 0x000fe20000010021 */
[----:B------:R-:W-:Y:S02]  /*d280*/  HADD2.F32 R5, -RZ, R5.H0_H0 ;  /* 0x20000005ff057230 */ /* 0x000fe40000004100 */
[----:B------:R-:W-:Y:S01]  /*d290*/  FFMA.FTZ R32, R27, R14, -R32 ;  /* 0x0000000e1b207223 */ /* 0x000fe20000010820 */
        /* <DEDUP_REMOVED lines=10> */
[----:B------:R-:W-:Y:S01]  /*d340*/  F2FP.F16.F32.PACK_AB R15, R33, R30 ;  /* 0x0000001e210f723e */ /* 0x000fe200000000ff */
[----:B------:R-:W-:Y:S01]  /*d350*/  FFMA.FTZ R0, R26, R5, R0 ;  /* 0x000000051a007223 */ /* 0x000fe20000010000 */
[C---:B------:R-:W-:Y:S01]  /*d360*/  FFMA.FTZ R2, R27.reuse, R6, -R2 ;  /* 0x000000061b027223 */ /* 0x040fe20000010802 */
[----:B------:R-:W-:-:S03]  /*d370*/  FFMA.FTZ R31, R27, R4, R31 ;  /* 0x000000041b1f7223 */ /* 0x000fc6000001001f */
[----:B------:R-:W-:Y:S02]  /*d380*/  F2FP.F16.F32.PACK_AB R14, R0, R13 ;  /* 0x0000000d000e723e */ /* 0x000fe400000000ff */
[----:B------:R-:W-:Y:S02]  /*d390*/  F2FP.F16.F32.PACK_AB R12, R31, R2 ;  /* 0x000000021f0c723e */ /* 0x000fe400000000ff */
[----:B------:R-:W-:Y:S02]  /*d3a0*/  MOV R13, R32 ;  /* 0x00000020000d7202 */ /* 0x000fe40000000f00 */
.L_x_4543:
[----:B------:R-:W-:Y:S05]  /*d3b0*/  BSYNC.RECONVERGENT B0 ;  /* 0x0000000000007941 */ /* 0x000fea0003800200 */
.L_x_4542:
        /* <DEDUP_REMOVED lines=8> */
[--C-:B------:R-:W-:Y:S02]  /*d440*/  HADD2.F32 R15, -RZ, R9.reuse.H0_H0 ;  /* 0x20000009ff0f7230 */ /* 0x100fe40000004100 */
[----:B------:R-:W-:Y:S02]  /*d450*/  HADD2.F32 R31, -RZ, R9.H1_H1 ;  /* 0x30000009ff1f7230 */ /* 0x000fe40000004100 */
[----:B------:R-:W-:-:S02]  /*d460*/  HADD2.F32 R12, -RZ, R11.H1_H1 ;  /* 0x3000000bff0c7230 */ /* 0x000fc40000004100 */
[----:B------:R-:W-:Y:S02]  /*d470*/  HADD2.F32 R27, -RZ, R11.H0_H0 ;  /* 0x2000000bff1b7230 */ /* 0x000fe40000004100 */
[----:B-----5:R-:W-:Y:S02]  /*d480*/  HADD2.F32 R2, -RZ, R4.H1_H1 ;  /* 0x30000004ff027230 */ /* 0x020fe40000004100 */
[----:B------:R-:W-:Y:S02]  /*d490*/  HADD2.F32 R0, -RZ, R5.H1_H1 ;  /* 0x30000005ff007230 */ /* 0x000fe40000004100 */
[--C-:B--2---:R-:W-:Y:S02]  /*d4a0*/  HADD2.F32 R10, -RZ, R6.reuse.H1_H1 ;  /* 0x30000006ff0a7230 */ /* 0x104fe40000004100 */
        /* <DEDUP_REMOVED lines=30> */
.L_x_4545:
[----:B------:R-:W-:Y:S05]  /*d690*/  BSYNC.RECONVERGENT B0 ;  /* 0x0000000000007941 */ /* 0x000fea0003800200 */
.L_x_4544:
[----:B------:R1:W-:Y:S02]  /*d6a0*/  STS.128 [R3+0x6000], R8 ;  /* 0x0060000803007388 */ /* 0x0003e40000000c00 */
.L_x_4537:
[----:B------:R-:W-:Y:S05]  /*d6b0*/  BSYNC.RECONVERGENT B1 ;  /* 0x0000000000017941 */ /* 0x000fea0003800200 */
.L_x_4536:
[----:B------:R-:W-:Y:S01]  /*d6c0*/  IADD3 R26, PT, PT, R98, 0x10, RZ ;  /* 0x00000010621a7810 */ /* 0x000fe20007ffe0ff */
[----:B------:R-:W-:Y:S03]  /*d6d0*/  BSSY.RECONVERGENT B1, `(.L_x_4546) ;  /* 0x00000bc000017945 */ /* 0x000fe60003800200 */
[----:B------:R-:W-:-:S13]  /*d6e0*/  ISETP.GE.AND P0, PT, R26, UR24, PT ;  /* 0x000000181a007c0c */ /* 0x000fda000bf06270 */
        /* <DEDUP_REMOVED lines=49> */
.L_x_4549:
[----:B------:R-:W-:Y:S05]  /*da00*/  BSYNC.RECONVERGENT B0 ;  /* 0x0000000000007941 */ /* 0x000fea0003800200 */
.L_x_4548:
        /* <DEDUP_REMOVED lines=44> */
.L_x_4551:
[----:B------:R-:W-:Y:S05]  /*dcd0*/  BSYNC.RECONVERGENT B0 ;  /* 0x0000000000007941 */ /* 0x000fea0003800200 */
.L_x_4550:
[----:B------:R2:W-:Y:S01]  /*dce0*/  STS.128 [R3+0x2800], R32 ;  /* 0x0028002003007388 */ /* 0x0005e20000000c00 */
[----:B------:R-:W-:Y:S01]  /*dcf0*/  LOP3.LUT R0, R22, 0x80, RZ, 0xfc, !PT ;  /* 0x0000008016007812 */ /* 0x000fe200078efcff */
[----:B------:R-:W-:Y:S03]  /*dd00*/  BSSY.RECONVERGENT B0, `(.L_x_4552) ;  /* 0x000002a000007945 */ /* 0x000fe60003800200 */
[----:B------:R-:W-:-:S13]  /*dd10*/  ISETP.GE.AND P0, PT, R0, R19, PT ;  /* 0x000000130000720c */ /* 0x000fda0003f06270 */
[----:B------:R-:W-:Y:S05]  /*dd20*/  @P0 BRA `(.L_x_4553) ;  /* 0x00000000009c0947 */ /* 0x000fea0003800000 */
[----:B---3--:R-:W3:Y:S04]  /*dd30*/  LDG.E.64 R4, desc[UR4][R20.64+0x80] ;  /* 0x0000800414047981 */ /* 0x008ee8000c1e1b00 */
[----:B------:R-:W4:Y:S01]  /*dd40*/  LDG.E.64 R6, desc[UR4][R28.64+0x80] ;  /* 0x000080041c067981 */ /* 0x000f22000c1e1b00 */
[----:B------:R-:W-:Y:S01]  /*dd50*/  MOV R27, R14 ;  /* 0x0000000e001b7202 */ /* 0x000fe20000000f00 */
[--C-:B------:R-:W-:Y:S02]  /*dd60*/  HADD2.F32 R31, -RZ, R13.reuse.H0_H0 ;  /* 0x2000000dff1f7230 */ /* 0x100fe40000004100 */
[----:B-1----:R-:W-:Y:S02]  /*dd70*/  HADD2.F32 R37, -RZ, R13.H1_H1 ;  /* 0x3000000dff257230 */ /* 0x002fe40000004100 */
[----:B------:R-:W-:-:S02]  /*dd80*/  HADD2.F32 R18, -RZ, R15.H1_H1 ;  /* 0x3000000fff127230 */ /* 0x000fc40000004100 */
[----:B--2---:R-:W-:Y:S02]  /*dd90*/  HADD2.F32 R35, -RZ, R15.H0_H0 ;  /* 0x2000000fff237230 */ /* 0x004fe40000004100 */
        /* <DEDUP_REMOVED lines=32> */
.L_x_4553:
[----:B------:R-:W-:Y:S05]  /*dfa0*/  BSYNC.RECONVERGENT B0 ;  /* 0x0000000000007941 */ /* 0x000fea0003800200 */
.L_x_4552:
[----:B------:R4:W-:Y:S01]  /*dfb0*/  STS.128 [R3+0x4800], R12 ;  /* 0x0048000c03007388 */ /* 0x0009e20000000c00 */
[----:B------:R-:W-:Y:S01]  /*dfc0*/  LOP3.LUT R0, R22, 0xc0, RZ, 0xfc, !PT ;  /* 0x000000c016007812 */ /* 0x000fe200078efcff */
[----:B------:R-:W-:Y:S03]  /*dfd0*/  BSSY.RECONVERGENT B0, `(.L_x_4554) ;  /* 0x000002a000007945 */ /* 0x000fe60003800200 */
[----:B------:R-:W-:-:S13]  /*dfe0*/  ISETP.GE.AND P0, PT, R0, R19, PT ;  /* 0x000000130000720c */ /* 0x000fda0003f06270 */
[----:B------:R-:W-:Y:S05]  /*dff0*/  @P0 BRA `(.L_x_4555) ;  /* 0x00000000009c0947 */ /* 0x000fea0003800000 */
[----:B---3--:R-:W3:Y:S04]  /*e000*/  LDG.E.64 R4, desc[UR4][R20.64+0xc0] ;  /* 0x0000c00414047981 */ /* 0x008ee8000c1e1b00 */
[----:B------:R-:W5:Y:S01]  /*e010*/  LDG.E.64 R6, desc[UR4][R28.64+0xc0] ;  /* 0x0000c0041c067981 */ /* 0x000f62000c1e1b00 */
[----:B----4-:R-:W-:Y:S01]  /*e020*/  MOV R13, R10 ;  /* 0x0000000a000d7202 */ /* 0x010fe20000000f00 */
[--C-:B------:R-:W-:Y:S02]  /*e030*/  HADD2.F32 R15, -RZ, R9.reuse.H0_H0 ;  /* 0x20000009ff0f7230 */ /* 0x100fe40000004100 */
[----:B--2---:R-:W-:Y:S02]  /*e040*/  HADD2.F32 R33, -RZ, R9.H1_H1 ;  /* 0x30000009ff217230 */ /* 0x004fe40000004100 */
[----:B------:R-:W-:-:S02]  /*e050*/  HADD2.F32 R12, -RZ, R11.H1_H1 ;  /* 0x3000000bff0c7230 */ /* 0x000fc40000004100 */
[----:B------:R-:W-:Y:S02]  /*e060*/  HADD2.F32 R31, -RZ, R11.H0_H0 ;  /* 0x2000000bff1f7230 */ /* 0x000fe40000004100 */
        /* <DEDUP_REMOVED lines=32> */
.L_x_4555:
[----:B------:R-:W-:Y:S05]  /*e270*/  BSYNC.RECONVERGENT B0 ;  /* 0x0000000000007941 */ /* 0x000fea0003800200 */
.L_x_4554:
[----:B------:R1:W-:Y:S02]  /*e280*/  STS.128 [R3+0x6800], R8 ;  /* 0x0068000803007388 */ /* 0x0003e40000000c00 */
.L_x_4547:
[----:B------:R-:W-:Y:S05]  /*e290*/  BSYNC.RECONVERGENT B1 ;  /* 0x0000000000017941 */ /* 0x000fea0003800200 */
.L_x_4546:
[----:B------:R-:W-:Y:S01]  /*e2a0*/  IADD3 R27, PT, PT, R98, 0x20, RZ ;  /* 0x00000020621b7810 */ /* 0x000fe20007ffe0ff */
[----:B------:R-:W-:Y:S03]  /*e2b0*/  BSSY.RECONVERGENT B1, `(.L_x_4556) ;  /* 0x00000bd000017945 */ /* 0x000fe60003800200 */
[----:B------:R-:W-:-:S13]  /*e2c0*/  ISETP.GE.AND P0, PT, R27, UR24, PT ;  /* 0x000000181b007c0c */ /* 0x000fda000bf06270 */
[----:B------:R-:W-:Y:S05]  /*e2d0*/  @P0 BRA `(.L_x_4557) ;  /* 0x0000000800e80947 */ /* 0x000fea0003800000 */
[----:B---3--:R-:W-:-:S04]  /*e2e0*/  LEA R4, P0, R16, R24, 0x6 ;  /* 0x0000001810047211 */ /* 0x008fc800078030ff */
[----:B------:R-:W-:-:S05]  /*e2f0*/  LEA.HI.X R5, R16, R25, R17, 0x6, P0 ;  /* 0x0000001910057211 */ /* 0x000fca00000f3411 */
[----:B--2---:R2:W5:Y:S04]  /*e300*/  LDG.E.128 R32, desc[UR4][R4.64+0x80] ;  /* 0x0000800404207981 */ /* 0x004568000c1e1d00 */
[----:B----4-:R2:W5:Y:S04]  /*e310*/  LDG.E.128 R12, desc[UR4][R4.64+0x100] ;  /* 0x00010004040c7981 */ /* 0x010568000c1e1d00 */
[----:B-1---5:R2:W5:Y:S04]  /*e320*/  LDG.E.128 R8, desc[UR4][R4.64+0x180] ;  /* 0x0001800404087981 */ /* 0x022568000c1e1d00 */
[----:B------:R2:W5:Y:S01]  /*e330*/  LDG.E.128 R36, desc[UR4][R4.64] ;  /* 0x0000000404247981 */ /* 0x000562000c1e1d00 */
        /* <DEDUP_REMOVED lines=42> */
.L_x_4559:
[----:B------:R-:W-:Y:S05]  /*e5e0*/  BSYNC.RECONVERGENT B0 ;  /* 0x0000000000007941 */ /* 0x000fea0003800200 */
.L_x_4558:
[----:B-----5:R1:W-:Y:S01]  /*e5f0*/  STS.128 [R3+0x1000], R36 ;  /* 0x0010002403007388 */ /* 0x0203e20000000c00 */
[----:B------:R-:W-:Y:S01]  /*e600*/  LOP3.LUT R0, R22, 0x40, RZ, 0xfc, !PT ;  /* 0x0000004016007812 */ /* 0x000fe200078efcff */
[----:B------:R-:W-:Y:S03]  /*e610*/  BSSY.RECONVERGENT B0, `(.L_x_4560) ;  /* 0x000002a000007945 */ /* 0x000fe60003800200 */
[----:B------:R-:W-:-:S13]  /*e620*/  ISETP.GE.AND P0, PT, R0, R19, PT ;  /* 0x000000130000720c */ /* 0x000fda0003f06270 */
[----:B------:R-:W-:Y:S05]  /*e630*/  @P0 BRA `(.L_x_4561) ;  /* 0x00000000009c0947 */ /* 0x000fea0003800000 */
[----:B--2---:R-:W2:Y:S04]  /*e640*/  LDG.E.64 R4, desc[UR4][R20.64+0x40] ;  /* 0x0000400414047981 */ /* 0x004ea8000c1e1b00 */
[----:B------:R-:W3:Y:S01]  /*e650*/  LDG.E.64 R6, desc[UR4][R28.64+0x40] ;  /* 0x000040041c067981 */ /* 0x000ee2000c1e1b00 */
[----:B-1----:R-:W-:Y:S01]  /*e660*/  MOV R37, R33 ;  /* 0x0000002100257202 */ /* 0x002fe20000000f00 */
        /* <DEDUP_REMOVED lines=36> */
.L_x_4561:
[----:B------:R-:W-:Y:S05]  /*e8b0*/  BSYNC.RECONVERGENT B0 ;  /* 0x0000000000007941 */ /* 0x000fea0003800200 */
.L_x_4560:
[----:B------:R3:W-:Y:S01]  /*e8c0*/  STS.128 [R3+0x3000], R32 ;  /* 0x0030002003007388 */ /* 0x0007e20000000c00 */
[----:B------:R-:W-:Y:S01]  /*e8d0*/  LOP3.LUT R0, R22, 0x80, RZ, 0xfc, !PT ;  /* 0x0000008016007812 */ /* 0x000fe200078efcff */
[----:B------:R-:W-:Y:S03]  /*e8e0*/  BSSY.RECONVERGENT B0, `(.L_x_4562) ;  /* 0x000002b000007945 */ /* 0x000fe60003800200 */
[----:B------:R-:W-:-:S13]  /*e8f0*/  ISETP.GE.AND P0, PT, R0, R19, PT ;  /* 0x000000130000720c */ /* 0x000fda0003f06270 */
[----:B------:R-:W-:Y:S05]  /*e900*/  @P0 BRA `(.L_x_4563) ;  /* 0x0000000000a00947 */ /* 0x000fea0003800000 */
[----:B--2---:R-:W2:Y:S04]  /*e910*/  LDG.E.64 R4, desc[UR4][R20.64+0x80] ;  /* 0x0000800414047981 */ /* 0x004ea8000c1e1b00 */
[----:B------:R-:W4:Y:S01]  /*e920*/  LDG.E.64 R6, desc[UR4][R28.64+0x80] ;  /* 0x000080041c067981 */ /* 0x000f22000c1e1b00 */
[----:B------:R-:W-:Y:S01]  /*e930*/  HADD2.F32 R18, -RZ, R15.H1_H1 ;  /* 0x3000000fff127230 */ /* 0x000fe20000004100 */
[----:B------:R-:W-:Y:S01]  /*e940*/  MOV R30, R14 ;  /* 0x0000000e001e7202 */ /* 0x000fe20000000f00 */
[--C-:B------:R-:W-:Y:S02]  /*e950*/  HADD2.F32 R31, -RZ, R13.reuse.H0_H0 ;  /* 0x2000000dff1f7230 */ /* 0x100fe40000004100 */
[----:B-1----:R-:W-:Y:S02]  /*e960*/  HADD2.F32 R37, -RZ, R13.H1_H1 ;  /* 0x3000000dff257230 */ /* 0x002fe40000004100 */
[----:B---3--:R-:W-:-:S02]  /*e970*/  HADD2.F32 R35, -RZ, R15.H0_H0 ;  /* 0x2000000fff237230 */ /* 0x008fc40000004100 */
        /* <DEDUP_REMOVED lines=14> */
[----:B------:R-:W-:Y:S02]  /*ea60*/  HADD2.F32 R5, -RZ, R5.H0_H0 ;  /* 0x20000005ff057230 */ /* 0x000fe40000004100 */
[----:B------:R-:W-:Y:S01]  /*ea70*/  FFMA.FTZ R2, R2, R31, R15 ;  /* 0x0000001f02027223 */ /* 0x000fe2000001000f */
[----:B------:R-:W-:-:S02]  /*ea80*/  HADD2.F32 R0, -RZ, R30.H1_H1 ;  /* 0x3000001eff007230 */ /* 0x000fc40000004100 */
[-C--:B------:R-:W-:Y:S01]  /*ea90*/  FMUL.FTZ R31, R4, R13.reuse ;  /* 0x0000000d041f7220 */ /* 0x080fe20000410000 */
[----:B------:R-:W-:Y:S02]  /*eaa0*/  HADD2.F32 R7, -RZ, R7.H0_H0 ;  /* 0x20000007ff077230 */ /* 0x000fe40000004100 */
[C---:B------:R-:W-:Y:S01]  /*eab0*/  FMUL.FTZ R13, R6.reuse, R13 ;  /* 0x0000000d060d7220 */ /* 0x040fe20000410000 */
        /* <DEDUP_REMOVED lines=13> */
.L_x_4563:
[----:B------:R-:W-:Y:S05]  /*eb90*/  BSYNC.RECONVERGENT B0 ;  /* 0x0000000000007941 */ /* 0x000fea0003800200 */
.L_x_4562:
[----:B------:R4:W-:Y:S01]  /*eba0*/  STS.128 [R3+0x5000], R12 ;  /* 0x0050000c03007388 */ /* 0x0009e20000000c00 */
[----:B------:R-:W-:Y:S01]  /*ebb0*/  LOP3.LUT R0, R22, 0xc0, RZ, 0xfc, !PT ;  /* 0x000000c016007812 */ /* 0x000fe200078efcff */
[----:B------:R-:W-:Y:S03]  /*ebc0*/  BSSY.RECONVERGENT B0, `(.L_x_4564) ;  /* 0x000002a000007945 */ /* 0x000fe60003800200 */
[----:B------:R-:W-:-:S13]  /*ebd0*/  ISETP.GE.AND P0, PT, R0, R19, PT ;  /* 0x000000130000720c */ /* 0x000fda0003f06270 */
[----:B------:R-:W-:Y:S05]  /*ebe0*/  @P0 BRA `(.L_x_4565) ;  /* 0x00000000009c0947 */ /* 0x000fea0003800000 */
[----:B--2---:R-:W2:Y:S04]  /*ebf0*/  LDG.E.64 R4, desc[UR4][R20.64+0xc0] ;  /* 0x0000c00414047981 */ /* 0x004ea8000c1e1b00 */
[----:B------:R-:W5:Y:S01]  /*ec00*/  LDG.E.64 R6, desc[UR4][R28.64+0xc0] ;  /* 0x0000c0041c067981 */ /* 0x000f62000c1e1b00 */
[----:B----4-:R-:W-:Y:S01]  /*ec10*/  MOV R13, R10 ;  /* 0x0000000a000d7202 */ /* 0x010fe20000000f00 */
[--C-:B------:R-:W-:Y:S02]  /*ec20*/  HADD2.F32 R15, -RZ, R9.reuse.H0_H0 ;  /* 0x20000009ff0f7230 */ /* 0x100fe40000004100 */
[----:B---3--:R-:W-:Y:S02]  /*ec30*/  HADD2.F32 R35, -RZ, R9.H1_H1 ;  /* 0x30000009ff237230 */ /* 0x008fe40000004100 */
[----:B------:R-:W-:-:S02]  /*ec40*/  HADD2.F32 R12, -RZ, R11.H1_H1 ;  /* 0x3000000bff0c7230 */ /* 0x000fc40000004100 */
[----:B------:R-:W-:Y:S02]  /*ec50*/  HADD2.F32 R33, -RZ, R11.H0_H0 ;  /* 0x2000000bff217230 */ /* 0x000fe40000004100 */
[----:B--2---:R-:W-:Y:S02]  /*ec60*/  HADD2.F32 R2, -RZ, R4.H1_H1 ;  /* 0x30000004ff027230 */ /* 0x004fe40000004100 */
        /* <DEDUP_REMOVED lines=31> */
.L_x_4565:
[----:B------:R-:W-:Y:S05]  /*ee60*/  BSYNC.RECONVERGENT B0 ;  /* 0x0000000000007941 */ /* 0x000fea0003800200 */
.L_x_4564:
[----:B------:R1:W-:Y:S02]  /*ee70*/  STS.128 [R3+0x7000], R8 ;  /* 0x0070000803007388 */ /* 0x0003e40000000c00 */
.L_x_4557:
[----:B------:R-:W-:Y:S05]  /*ee80*/  BSYNC.RECONVERGENT B1 ;  /* 0x0000000000017941 */ /* 0x000fea0003800200 */
.L_x_4556:
[----:B------:R-:W-:-:S04]  /*ee90*/  IADD3 R40, PT, PT, R98, 0x30, RZ ;  /* 0x0000003062287810 */ /* 0x000fc80007ffe0ff */
[----:B------:R-:W-:-:S13]  /*eea0*/  ISETP.GE.AND P0, PT, R40, UR24, PT ;  /* 0x0000001828007c0c */ /* 0x000fda000bf06270 */
[----:B------:R-:W-:Y:S05]  /*eeb0*/  @P0 BRA `(.L_x_4534) ;  /* 0x0000006000b80947 */ /* 0x000fea0003800000 */
[----:B--23--:R-:W-:-:S04]  /*eec0*/  IMAD.WIDE.U32 R4, R16, 0x60, R24 ;  /* 0x0000006010047825 */ /* 0x00cfc800078e0018 */
[----:B------:R-:W-:-:S05]  /*eed0*/  IMAD R17, R17, 0x60, RZ ;  /* 0x0000006011117824 */ /* 0x000fca00078e02ff */
[----:B------:R-:W-:-:S05]  /*eee0*/  IADD3 R5, PT, PT, R17, R5, RZ ;  /* 0x0000000511057210 */ /* 0x000fca0007ffe0ff */
[----:B------:R2:W5:Y:S04]  /*eef0*/  LDG.E.128 R32, desc[UR4][R4.64+0x80] ;  /* 0x0000800404207981 */ /* 0x000568000c1e1d00 */
        /* <DEDUP_REMOVED lines=45> */
.L_x_4567:
[----:B------:R-:W-:Y:S05]  /*f1d0*/  BSYNC.RECONVERGENT B0 ;  /* 0x0000000000007941 */ /* 0x000fea0003800200 */
.L_x_4566:
[----:B-----5:R1:W-:Y:S01]  /*f1e0*/  STS.128 [R3+0x1800], R36 ;  /* 0x0018002403007388 */ /* 0x0203e20000000c00 */
[----:B------:R-:W-:Y:S01]  /*f1f0*/  LOP3.LUT R0, R22, 0x40, RZ, 0xfc, !PT ;  /* 0x0000004016007812 */ /* 0x000fe200078efcff */
[----:B------:R-:W-:Y:S03]  /*f200*/  BSSY.RECONVERGENT B0, `(.L_x_4568) ;  /* 0x000002a000007945 */ /* 0x000fe60003800200 */
[----:B------:R-:W-:-:S13]  /*f210*/  ISETP.GE.AND P0, PT, R0, R19, PT ;  /* 0x000000130000720c */ /* 0x000fda0003f06270 */
[----:B------:R-:W-:Y:S05]  /*f220*/  @P0 BRA `(.L_x_4569) ;  /* 0x00000000009c0947 */ /* 0x000fea0003800000 */
[----:B--2---:R-:W2:Y:S04]  /*f230*/  LDG.E.64 R4, desc[UR4][R20.64+0x40] ;  /* 0x0000400414047981 */ /* 0x004ea8000c1e1b00 */
[----:B------:R-:W3:Y:S01]  /*f240*/  LDG.E.64 R6, desc[UR4][R28.64+0x40] ;  /* 0x000040041c067981 */ /* 0x000ee2000c1e1b00 */
[--C-:B------:R-:W-:Y:S02]  /*f250*/  HADD2.F32 R18, -RZ, R33.reuse.H0_H0 ;  /* 0x20000021ff127230 */ /* 0x100fe40000004100 */
        /* <DEDUP_REMOVED lines=36> */
.L_x_4569:
[----:B------:R-:W-:Y:S05]  /*f4a0*/  BSYNC.RECONVERGENT B0 ;  /* 0x0000000000007941 */ /* 0x000fea0003800200 */
.L_x_4568:
[----:B------:R3:W-:Y:S01]  /*f4b0*/  STS.128 [R3+0x3800], R32 ;  /* 0x0038002003007388 */ /* 0x0007e20000000c00 */
[----:B------:R-:W-:Y:S01]  /*f4c0*/  LOP3.LUT R0, R22, 0x80, RZ, 0xfc, !PT ;  /* 0x0000008016007812 */ /* 0x000fe200078efcff */
[----:B------:R-:W-:Y:S03]  /*f4d0*/  BSSY.RECONVERGENT B0, `(.L_x_4570) ;  /* 0x000002a000007945 */ /* 0x000fe60003800200 */
[----:B------:R-:W-:-:S13]  /*f4e0*/  ISETP.GE.AND P0, PT, R0, R19, PT ;  /* 0x000000130000720c */ /* 0x000fda0003f06270 */
[----:B------:R-:W-:Y:S05]  /*f4f0*/  @P0 BRA `(.L_x_4571) ;  /* 0x00000000009c0947 */ /* 0x000fea0003800000 */
[----:B--2---:R-:W2:Y:S04]  /*f500*/  LDG.E.64 R4, desc[UR4][R20.64+0x80] ;  /* 0x0000800414047981 */ /* 0x004ea8000c1e1b00 */
[----:B------:R-:W4:Y:S01]  /*f510*/  LDG.E.64 R6, desc[UR4][R28.64+0x80] ;  /* 0x000080041c067981 */ /* 0x000f22000c1e1b00 */
[----:B------:R-:W-:Y:S01]  /*f520*/  MOV R17, R14 ;  /* 0x0000000e00117202 */ /* 0x000fe20000000f00 */
[--C-:B------:R-:W-:Y:S02]  /*f530*/  HADD2.F32 R25, -RZ, R13.reuse.H0_H0 ;  /* 0x2000000dff197230 */ /* 0x100fe40000004100 */
[----:B---3--:R-:W-:Y:S02]  /*f540*/  HADD2.F32 R35, -RZ, R13.H1_H1 ;  /* 0x3000000dff237230 */ /* 0x008fe40000004100 */
        /* <DEDUP_REMOVED lines=34> */
.L_x_4571:
[----:B------:R-:W-:Y:S05]  /*f770*/  BSYNC.RECONVERGENT B0 ;  /* 0x0000000000007941 */ /* 0x000fea0003800200 */
.L_x_4570:
[----:B------:R4:W-:Y:S01]  /*f780*/  STS.128 [R3+0x5800], R12 ;  /* 0x0058000c03007388 */ /* 0x0009e20000000c00 */
[----:B------:R-:W-:Y:S01]  /*f790*/  LOP3.LUT R22, R22, 0xc0, RZ, 0xfc, !PT ;  /* 0x000000c016167812 */ /* 0x000fe200078efcff */
[----:B------:R-:W-:Y:S03]  /*f7a0*/  BSSY.RECONVERGENT B0, `(.L_x_4572) ;  /* 0x000002a000007945 */ /* 0x000fe60003800200 */
[----:B------:R-:W-:-:S13]  /*f7b0*/  ISETP.GE.AND P0, PT, R22, R19, PT ;  /* 0x000000131600720c */ /* 0x000fda0003f06270 */
[----:B------:R-:W-:Y:S05]  /*f7c0*/  @P0 BRA `(.L_x_4573) ;  /* 0x00000000009c0947 */ /* 0x000fea0003800000 */
[----:B------:R-:W5:Y:S04]  /*f7d0*/  LDG.E.64 R20, desc[UR4][R20.64+0xc0] ;  /* 0x0000c00414147981 */ /* 0x000f68000c1e1b00 */
[----:B------:R-:W2:Y:S01]  /*f7e0*/  LDG.E.64 R28, desc[UR4][R28.64+0xc0] ;  /* 0x0000c0041c1c7981 */ /* 0x000ea2000c1e1b00 */
[--C-:B------:R-:W-:Y:S02]  /*f7f0*/  HADD2.F32 R6, -RZ, R9.reuse.H0_H0 ;  /* 0x20000009ff067230 */ /* 0x100fe40000004100 */
[----:B------:R-:W-:Y:S02]  /*f800*/  HADD2.F32 R9, -RZ, R9.H1_H1 ;  /* 0x30000009ff097230 */ /* 0x000fe40000004100 */
[--C-:B------:R-:W-:Y:S02]  /*f810*/  HADD2.F32 R7, -RZ, R11.reuse.H1_H1 ;  /* 0x3000000bff077230 */ /* 0x100fe40000004100 */
[----:B----4-:R-:W-:-:S02]  /*f820*/  HADD2.F32 R13, -RZ, R11.H0_H0 ;  /* 0x2000000bff0d7230 */ /* 0x010fc40000004100 */
[----:B-----5:R-:W-:Y:S02]  /*f830*/  HADD2.F32 R2, -RZ, R20.H1_H1 ;  /* 0x30000014ff027230 */ /* 0x020fe40000004100 */
[----:B------:R-:W-:Y:S02]  /*f840*/  HADD2.F32 R0, -RZ, R21.H1_H1 ;  /* 0x30000015ff007230 */ /* 0x000fe40000004100 */
[----:B--2---:R-:W-:Y:S02]  /*f850*/  HADD2.F32 R5, -RZ, R28.H1_H1 ;  /* 0x3000001cff057230 */ /* 0x004fe40000004100 */
        /* <DEDUP_REMOVED lines=30> */
.L_x_4573:
[----:B------:R-:W-:Y:S05]  /*fa40*/  BSYNC.RECONVERGENT B0 ;  /* 0x0000000000007941 */ /* 0x000fea0003800200 */
.L_x_4572:
[----:B------:R1:W-:Y:S01]  /*fa50*/  STS.128 [R3+0x7800], R8 ;  /* 0x0078000803007388 */ /* 0x0003e20000000c00 */
[----:B------:R-:W-:Y:S05]  /*fa60*/  BRA `(.L_x_4534) ;  /* 0x0000005400cc7947 */ /* 0x000fea0003800000 */
.L_x_4535:
        /* <DEDUP_REMOVED lines=31> */
[----:B---3-5:R-:W-:-:S04]  /*fc60*/  IADD3 R10, P0, PT, R9, UR8, RZ ;  /* 0x00000008090a7c10 */ /* 0x028fc8000ff1e0ff */
        /* <DEDUP_REMOVED lines=21> */
[----:B------:R-:W-:Y:S01]  /*fdc0*/  FMUL.FTZ R27, R27, R4 ;  /* 0x000000041b1b7220 */ /* 0x000fe20000410000 */
[----:B------:R-:W-:-:S02]  /*fdd0*/  HADD2.F32 R53, -RZ, R6.H1_H1 ;  /* 0x30000006ff357230 */ /* 0x000fc40000004100 */
[----:B------:R-:W-:Y:S01]  /*fde0*/  @!P1 FADD.FTZ R7, -R7, -RZ ;  /* 0x800000ff07079221 */ /* 0x000fe20000010100 */
[----:B------:R-:W-:Y:S01]  /*fdf0*/  FMUL.FTZ R40, R40, R5 ;  /* 0x0000000528287220 */ /* 0x000fe20000410000 */
[----:B------:R-:W-:Y:S02]  /*fe00*/  HADD2.F32 R5, -RZ, R44.H0_H0 ;  /* 0x2000002cff057230 */ /* 0x000fe40000004100 */
[----:B------:R-:W-:Y:S01]  /*fe10*/  FMUL.FTZ R26, R26, R15 ;  /* 0x0000000f1a1a7220 */ /* 0x000fe20000410000 */
[----:B------:R-:W-:Y:S01]  /*fe20*/  FMUL.FTZ R48, R48, R7 ;  /* 0x0000000730307220 */ /* 0x000fe20000410000 */
[----:B---3--:R-:W-:Y:S02]  /*fe30*/  HADD2.F32 R4, -RZ, R8.H0_H0 ;  /* 0x20000008ff047230 */ /* 0x008fe40000004100 */
[----:B------:R-:W-:Y:S01]  /*fe40*/  FMUL.FTZ R12, R12, R49 ;  /* 0x000000310c0c7220 */ /* 0x000fe20000410000 */
[----:B------:R-:W-:Y:S02]  /*fe50*/  HADD2.F32 R44, -RZ, R44.H1_H1 ;  /* 0x3000002cff2c7230 */ /* 0x000fe40000004100 */
[----:B------:R-:W-:Y:S01]  /*fe60*/  @!P1 FADD.FTZ R50, -R50, -RZ ;  /* 0x800000ff32329221 */ /* 0x000fe20000010100 */
[----:B------:R-:W-:-:S02]  /*fe70*/  HADD2.F32 R7, -RZ, R45.H0_H0 ;  /* 0x2000002dff077230 */ /* 0x000fc40000004100 */
[----:B------:R-:W-:Y:S01]  /*fe80*/  @!P1 FADD.FTZ R53, -R53, -RZ ;  /* 0x800000ff35359221 */ /* 0x000fe20000010100 */
[----:B------:R-:W-:Y:S02]  /*fe90*/  HADD2.F32 R8, -RZ, R8.H1_H1 ;  /* 0x30000008ff087230 */ /* 0x000fe40000004100 */
[----:B------:R-:W-:Y:S01]  /*fea0*/  @!P1 FADD.FTZ R51, -R51, -RZ ;  /* 0x800000ff33339221 */ /* 0x000fe20000010100 */
[----:B------:R-:W-:Y:S02]  /*feb0*/  HADD2.F32 R6, -RZ, R9.H0_H0 ;  /* 0x20000009ff067230 */ /* 0x000fe40000004100 */
[----:B------:R-:W-:Y:S01]  /*fec0*/  FFMA.FTZ R4, R5, R4, R26 ;  /* 0x0000000405047223 */ /* 0x000fe2000001001a */
[----:B------:R-:W-:Y:S01]  /*fed0*/  FMUL.FTZ R13, R13, R50 ;  /* 0x000000320d0d7220 */ /* 0x000fe20000410000 */
[----:B------:R-:W-:Y:S02]  /*fee0*/  HADD2.F32 R15, -RZ, R11.H0_H0 ;  /* 0x2000000bff0f7230 */ /* 0x000fe40000004100 */
[----:B------:R-:W-:Y:S01]  /*fef0*/  FFMA.FTZ R27, R44, R8, R27 ;  /* 0x000000082c1b7223 */ /* 0x000fe2000001001b */
[----:B------:R-:W-:Y:S01]  /*ff00*/  FFMA.FTZ R6, R7, R6, R12 ;  /* 0x0000000607067223 */ /* 0x000fe2000001000c */
[----:B------:R-:W-:-:S02]  /*ff10*/  HADD2.F32 R5, -RZ, R47.H0_H0 ;  /* 0x2000002fff057230 */ /* 0x000fc40000004100 */
[----:B------:R-:W-:Y:S01]  /*ff20*/  FMUL.FTZ R42, R42, R53 ;  /* 0x000000352a2a7220 */ /* 0x000fe20000410000 */
[----:B------:R-:W-:Y:S02]  /*ff30*/  HADD2.F32 R9, -RZ, R9.H1_H1 ;  /* 0x30000009ff097230 */ /* 0x000fe40000004100 */
[----:B------:R-:W-:Y:S01]  /*ff40*/  FMUL.FTZ R14, R14, R51 ;  /* 0x000000330e0e7220 */ /* 0x000fe20000410000 */
[--C-:B------:R-:W-:Y:S01]  /*ff50*/  HADD2.F32 R50, -RZ, R10.reuse.H0_H0 ;  /* 0x2000000aff327230 */ /* 0x100fe20000004100 */
[----:B------:R-:W-:Y:S01]  /*ff60*/  F2FP.F16.F32.PACK_AB R44, R27, R4 ;  /* 0x000000041b2c723e */ /* 0x000fe200000000ff */
[----:B------:R-:W-:Y:S02]  /*ff70*/  HADD2.F32 R49, -RZ, R10.H1_H1 ;  /* 0x3000000aff317230 */ /* 0x000fe40000004100 */
[----:B------:R-:W-:Y:S01]  /*ff80*/  FFMA.FTZ R5, R5, R15, R14 ;  /* 0x0000000f05057223 */ /* 0x000fe2000001000e */
[----:B------:R-:W-:Y:S02]  /*ff90*/  HADD2.F32 R11, -RZ, R11.H1_H1 ;  /* 0x3000000bff0b7230 */ /* 0x000fe40000004100 */
[----:B------:R-:W-:-:S02]  /*ffa0*/  HADD2.F32 R45, -RZ, R45.H1_H1 ;  /* 0x3000002dff2d7230 */ /* 0x000fc40000004100 */
[--C-:B------:R-:W-:Y:S02]  /*ffb0*/  HADD2.F32 R8, -RZ, R46.reuse.H0_H0 ;  /* 0x2000002eff087230 */ /* 0x100fe40000004100 */
[----:B------:R-:W-:Y:S02]  /*ffc0*/  HADD2.F32 R7, -RZ, R46.H1_H1 ;  /* 0x3000002eff077230 */ /* 0x000fe40000004100 */
[----:B------:R-:W-:Y:S01]  /*ffd0*/  FFMA.FTZ R9, R45, R9, R40 ;  /* 0x000000092d097223 */ /* 0x000fe20000010028 */
[----:B------:R-:W-:Y:S02]  /*ffe0*/  HADD2.F32 R47, -RZ, R47.H1_H1 ;  /* 0x3000002fff2f7230 */ /* 0x000fe40000004100 */
[----:B------:R-:W-:Y:S01]  /*fff0*/  FFMA.FTZ R8, R8, R50, R13 ;  /* 0x0000003208087223 */ /* 0x000fe2000001000d */
[----:B------:R-:W-:Y:S01]  /*10000*/  FFMA.FTZ R7, R7, R49, R42 ;  /* 0x0000003107077223 */ /* 0x000fe2000001002a */
[----:B------:R-:W-:Y:S01]  /*10010*/  F2FP.F16.F32.PACK_AB R45, R9, R6 ;  /* 0x00000006092d723e */ /* 0x000fe200000000ff */
[----:B------:R-:W-:-:S03]  /*10020*/  FFMA.FTZ R48, R47, R11, R48 ;  /* 0x0000000b2f307223 */ /* 0x000fc60000010030 */
[----:B------:R-:W-:Y:S02]  /*10030*/  F2FP.F16.F32.PACK_AB R46, R7, R8 ;  /* 0x00000008072e723e */ /* 0x000fe400000000ff */
[----:B------:R-:W-:Y:S02]  /*10040*/  F2FP.F16.F32.PACK_AB R47, R48, R5 ;  /* 0x00000005302f723e */ /* 0x000fe400000000ff */
.L_x_4577:
[----:B------:R-:W-:Y:S05]  /*10050*/  BSYNC.RECONVERGENT B0 ;  /* 0x0000000000007941 */ /* 0x000fea0003800200 */
.L_x_4576:
        /* <DEDUP_REMOVED lines=49> */
[----:B----4-:R-:W-:Y:S02]  /*10370*/  HADD2.F32 R4, -RZ, R8.H0_H0 ;  /* 0x20000008ff047230 */ /* 0x010fe40000004100 */
        /* <DEDUP_REMOVED lines=33> */
.L_x_4579:
[----:B------:R-:W-:Y:S05]  /*10590*/  BSYNC.RECONVERGENT B0 ;  /* 0x0000000000007941 */ /* 0x000fea0003800200 */
.L_x_4578:
        /* <DEDUP_REMOVED lines=24> */
[----:B------:R-:W-:Y:S02]  /*10720*/  HADD2.F32 R27, -RZ, R12.H1_H1 ;  /* 0x3000000cff1b7230 */ /* 0x000fe40000004100 */
[--C-:B------:R-:W-:Y:S02]  /*10730*/  HADD2.F32 R12, -RZ, R13.reuse.H0_H0 ;  /* 0x2000000dff0c7230 */ /* 0x100fe40000004100 */
[----:B---3--:R-:W-:Y:S02]  /*10740*/  HADD2.F32 R36, -RZ, R13.H1_H1 ;  /* 0x3000000dff247230 */ /* 0x008fe40000004100 */
        /* <DEDUP_REMOVED lines=18> */
[----:B------:R-:W-:Y:S02]  /*10870*/  HADD2.F32 R5, -RZ, R32.H0_H0 ;  /* 0x20000020ff057230 */ /* 0x000fe40000004100 */
[----:B------:R-:W-:Y:S01]  /*10880*/  FMUL.FTZ R26, R26, R15 ;  /* 0x0000000f1a1a7220 */ /* 0x000fe20000410000 */
[----:B-----5:R-:W-:Y:S02]  /*10890*/  HADD2.F32 R4, -RZ, R8.H0_H0 ;  /* 0x20000008ff047230 */ /* 0x020fe40000004100 */
        /* <DEDUP_REMOVED lines=35> */
.L_x_4581:
[----:B------:R-:W-:Y:S05]  /*10ad0*/  BSYNC.RECONVERGENT B0 ;  /* 0x0000000000007941 */ /* 0x000fea0003800200 */
.L_x_4580:
        /* <DEDUP_REMOVED lines=26> */
[----:B----4-:R-:W-:Y:S02]  /*10c80*/  HADD2.F32 R32, -RZ, R13.H1_H1 ;  /* 0x3000000dff207230 */ /* 0x010fe40000004100 */
        /* <DEDUP_REMOVED lines=10> */
[--C-:B---3--:R-:W-:Y:S02]  /*10d30*/  HADD2.F32 R36, -RZ, R6.reuse.H0_H0 ;  /* 0x20000006ff247230 */ /* 0x108fe40000004100 */
        /* <DEDUP_REMOVED lines=9> */
[----:B------:R-:W-:Y:S02]  /*10dd0*/  HADD2.F32 R4, -RZ, R8.H0_H0 ;  /* 0x20000008ff047230 */ /* 0x000fe40000004100 */
        /* <DEDUP_REMOVED lines=35> */
.L_x_4583:
[----:B------:R-:W-:Y:S05]  /*11010*/  BSYNC.RECONVERGENT B0 ;  /* 0x0000000000007941 */ /* 0x000fea0003800200 */
.L_x_4582:
[----:B------:R1:W-:Y:S02]  /*11020*/  STS.128 [R3+0x6000], R28 ;  /* 0x0060001c03007388 */ /* 0x0003e40000000c00 */
.L_x_4575:
[----:B------:R-:W-:Y:S05]  /*11030*/  BSYNC.RECONVERGENT B1 ;  /* 0x0000000000017941 */ /* 0x000fea0003800200 */
.L_x_4574:
[----:B------:R-:W-:Y:S01]  /*11040*/  IADD3 R26, PT, PT, R98, 0x10, RZ ;  /* 0x00000010621a7810 */ /* 0x000fe20007ffe0ff */
[----:B------:R-:W-:Y:S03]  /*11050*/  BSSY.RECONVERGENT B1, `(.L_x_4584) ;  /* 0x000015c000017945 */ /* 0x000fe60003800200 */
[----:B------:R-:W-:-:S13]  /*11060*/  ISETP.GE.AND P0, PT, R26, UR24, PT ;  /* 0x000000181a007c0c */ /* 0x000fda000bf06270 */
        /* <DEDUP_REMOVED lines=27> */
[----:B-----5:R-:W2:Y:S01]  /*11220*/  LDG.E.128 R8, desc[UR4][R8.64] ;  /* 0x0000000408087981 */ /* 0x020ea2000c1e1d00 */
        /* <DEDUP_REMOVED lines=61> */
.L_x_4587:
[----:B------:R-:W-:Y:S05]  /*11600*/  BSYNC.RECONVERGENT B0 ;  /* 0x0000000000007941 */ /* 0x000fea0003800200 */
.L_x_4586:
        /* <DEDUP_REMOVED lines=84> */
.L_x_4589:
[----:B------:R-:W-:Y:S05]  /*11b50*/  BSYNC.RECONVERGENT B0 ;  /* 0x0000000000007941 */ /* 0x000fea0003800200 */
.L_x_4588:
        /* <DEDUP_REMOVED lines=84> */
.L_x_4591:
[----:B------:R-:W-:Y:S05]  /*120a0*/  BSYNC.RECONVERGENT B0 ;  /* 0x0000000000007941 */ /* 0x000fea0003800200 */
.L_x_4590:
        /* <DEDUP_REMOVED lines=84> */
.L_x_4593:
[----:B------:R-:W-:Y:S05]  /*125f0*/  BSYNC.RECONVERGENT B0 ;  /* 0x0000000000007941 */ /* 0x000fea0003800200 */
.L_x_4592:
[----:B------:R1:W-:Y:S02]  /*12600*/  STS.128 [R3+0x6800], R28 ;  /* 0x0068001c03007388 */ /* 0x0003e40000000c00 */
.L_x_4585:
[----:B------:R-:W-:Y:S05]  /*12610*/  BSYNC.RECONVERGENT B1 ;  /* 0x0000000000017941 */ /* 0x000fea0003800200 */
.L_x_4584:
        /* <DEDUP_REMOVED lines=31> */
[----:B------:R-:W-:Y:S01]  /*12810*/  MOV R46, R42 ;  /* 0x0000002a002e7202 */ /* 0x000fe20000000f00 */
[--C-:B---3--:R-:W-:Y:S02]  /*12820*/  HADD2.F32 R42, -RZ, R12.reuse.H0_H0 ;  /* 0x2000000cff2a7230 */ /* 0x108fe40000004100 */
        /* <DEDUP_REMOVED lines=26> */
[----:B--2---:R-:W-:Y:S02]  /*129d0*/  HADD2.F32 R7, -RZ, R8.H0_H0 ;  /* 0x20000008ff077230 */ /* 0x004fe40000004100 */
        /* <DEDUP_REMOVED lines=32> */
.L_x_4597:
[----:B------:R-:W-:Y:S05]  /*12be0*/  BSYNC.RECONVERGENT B0 ;  /* 0x0000000000007941 */ /* 0x000fea0003800200 */
.L_x_4596:
        /* <DEDUP_REMOVED lines=23> */
[----:B-1----:R-:W-:Y:S01]  /*12d60*/  MOV R40, R38 ;  /* 0x0000002600287202 */ /* 0x002fe20000000f00 */
[--C-:B---3--:R-:W-:Y:S02]  /*12d70*/  HADD2.F32 R38, -RZ, R12.reuse.H0_H0 ;  /* 0x2000000cff267230 */ /* 0x108fe40000004100 */
[----:B------:R-:W-:Y:S02]  /*12d80*/  HADD2.F32 R41, -RZ, R12.H1_H1 ;  /* 0x3000000cff297230 */ /* 0x000fe40000004100 */
[--C-:B------:R-:W-:Y:S02]  /*12d90*/  HADD2.F32 R12, -RZ, R13.reuse.H0_H0 ;  /* 0x2000000dff0c7230 */ /* 0x100fe40000004100 */
[----:B------:R-:W-:Y:S02]  /*12da0*/  HADD2.F32 R42, -RZ, R13.H1_H1 ;  /* 0x3000000dff2a7230 */ /* 0x000fe40000004100 */
[----:B-----5:R-:W-:-:S02]  /*12db0*/  HADD2.F32 R47, -RZ, R5.H0_H0 ;  /* 0x20000005ff2f7230 */ /* 0x020fc40000004100 */
        /* <DEDUP_REMOVED lines=55> */
.L_x_4599:
[----:B------:R-:W-:Y:S05]  /*13130*/  BSYNC.RECONVERGENT B0 ;  /* 0x0000000000007941 */ /* 0x000fea0003800200 */
.L_x_4598:
        /* <DEDUP_REMOVED lines=23> */
[----:B---3--:R-:W-:Y:S01]  /*132b0*/  MOV R36, R34 ;  /* 0x0000002200247202 */ /* 0x008fe20000000f00 */
[--C-:B----4-:R-:W-:Y:S02]  /*132c0*/  HADD2.F32 R34, -RZ, R12.reuse.H0_H0 ;  /* 0x2000000cff227230 */ /* 0x110fe40000004100 */
[----:B------:R-:W-:Y:S02]  /*132d0*/  HADD2.F32 R37, -RZ, R12.H1_H1 ;  /* 0x3000000cff257230 */ /* 0x000fe40000004100 */
[--C-:B------:R-:W-:Y:S02]  /*132e0*/  HADD2.F32 R12, -RZ, R13.reuse.H0_H0 ;  /* 0x2000000dff0c7230 */ /* 0x100fe40000004100 */
[----:B------:R-:W-:Y:S02]  /*132f0*/  HADD2.F32 R38, -RZ, R13.H1_H1 ;  /* 0x3000000dff267230 */ /* 0x000fe40000004100 */
[----:B-1----:R-:W-:-:S02]  /*13300*/  HADD2.F32 R41, -RZ, R5.H0_H0 ;  /* 0x20000005ff297230 */ /* 0x002fc40000004100 */
        /* <DEDUP_REMOVED lines=22> */
[----:B-----5:R-:W-:Y:S02]  /*13470*/  HADD2.F32 R7, -RZ, R8.H0_H0 ;  /* 0x20000008ff077230 */ /* 0x020fe40000004100 */
        /* <DEDUP_REMOVED lines=32> */
.L_x_4601:
[----:B------:R-:W-:Y:S05]  /*13680*/  BSYNC.RECONVERGENT B0 ;  /* 0x0000000000007941 */ /* 0x000fea0003800200 */
.L_x_4600:
        /* <DEDUP_REMOVED lines=23> */
[----:B----4-:R-:W-:Y:S01]  /*13800*/  MOV R32, R30 ;  /* 0x0000001e00207202 */ /* 0x010fe20000000f00 */
[--C-:B-----5:R-:W-:Y:S02]  /*13810*/  HADD2.F32 R30, -RZ, R12.reuse.H0_H0 ;  /* 0x2000000cff1e7230 */ /* 0x120fe40000004100 */
        /* <DEDUP_REMOVED lines=59> */
.L_x_4603:
[----:B------:R-:W-:Y:S05]  /*13bd0*/  BSYNC.RECONVERGENT B0 ;  /* 0x0000000000007941 */ /* 0x000fea0003800200 */
.L_x_4602:
[----:B------:R1:W-:Y:S02]  /*13be0*/  STS.128 [R3+0x7000], R28 ;  /* 0x0070001c03007388 */ /* 0x0003e40000000c00 */
.L_x_4595:
[----:B------:R-:W-:Y:S05]  /*13bf0*/  BSYNC.RECONVERGENT B1 ;  /* 0x0000000000017941 */ /* 0x000fea0003800200 */
.L_x_4594:
[----:B-1----:R-:W-:-:S04]  /*13c00*/  IADD3 R40, PT, PT, R98, 0x30, RZ ;  /* 0x0000003062287810 */ /* 0x002fc80007ffe0ff */
[----:B------:R-:W-:-:S13]  /*13c10*/  ISETP.GE.AND P0, PT, R40, UR24, PT ;  /* 0x0000001828007c0c */ /* 0x000fda000bf06270 */
        /* <DEDUP_REMOVED lines=29> */
[----:B-----5:R-:W3:Y:S01]  /*13df0*/  LDG.E.128 R8, desc[UR4][R8.64] ;  /* 0x0000000408087981 */ /* 0x020ee2000c1e1d00 */
        /* <DEDUP_REMOVED lines=25> */
[----:B------:R-:W-:Y:S02]  /*13f90*/  HADD2.F32 R5, -RZ, R44.H0_H0 ;  /* 0x2000002cff057230 */ /* 0x000fe40000004100 */
[----:B------:R-:W-:Y:S01]  /*13fa0*/  @!P1 FADD.FTZ R4, -R4, -RZ ;  /* 0x800000ff04049221 */ /* 0x000fe20000010100 */
[----:B---3--:R-:W-:Y:S02]  /*13fb0*/  HADD2.F32 R7, -RZ, R8.H0_H0 ;  /* 0x20000008ff077230 */ /* 0x008fe40000004100 */
        /* <DEDUP_REMOVED lines=32> */
.L_x_4605:
[----:B------:R-:W-:Y:S05]  /*141c0*/  BSYNC.RECONVERGENT B0 ;  /* 0x0000000000007941 */ /* 0x000fea0003800200 */
.L_x_4604:
        /* <DEDUP_REMOVED lines=83> */
.L_x_4607:
[----:B------:R-:W-:Y:S05]  /*14700*/  BSYNC.RECONVERGENT B0 ;  /* 0x0000000000007941 */ /* 0x000fea0003800200 */
.L_x_4606:
        /* <DEDUP_REMOVED lines=27> */
[----:B--2---:R-:W-:Y:S02]  /*148c0*/  HADD2.F32 R39, -RZ, R5.H0_H0 ;  /* 0x20000005ff277230 */ /* 0x004fe40000004100 */
        /* <DEDUP_REMOVED lines=55> */
.L_x_4609:
[----:B------:R-:W-:Y:S05]  /*14c40*/  BSYNC.RECONVERGENT B0 ;  /* 0x0000000000007941 */ /* 0x000fea0003800200 */
.L_x_4608:
        /* <DEDUP_REMOVED lines=27> */
[----:B--2---:R-:W-:Y:S02]  /*14e00*/  HADD2.F32 R19, -RZ, R5.H0_H0 ;  /* 0x20000005ff137230 */ /* 0x004fe40000004100 */
        /* <DEDUP_REMOVED lines=16> */
[----:B------:R-:W-:Y:S01]  /*14f10*/  @!P1 FADD.FTZ R21, -R21, -RZ ;  /* 0x800000ff15159221 */ /* 0x000fe20000010100 */
[----:B------:R-:W-:-:S02]  /*14f20*/  HADD2.F32 R6, -RZ, R6.H1_H1 ;  /* 0x30000006ff067230 */ /* 0x000fc40000004100 */
[----:B------:R-:W-:Y:S01]  /*14f30*/  @!P1 FADD.FTZ R4, -R4, -RZ ;  /* 0x800000ff04049221 */ /* 0x000fe20000010100 */
[----:B------:R-:W-:Y:S02]  /*14f40*/  HADD2.F32 R12, -RZ, R12.H1_H1 ;  /* 0x3000000cff0c7230 */ /* 0x000fe40000004100 */
[----:B------:R-:W-:Y:S01]  /*14f50*/  FMUL.FTZ R0, R15, R0 ;  /* 0x000000000f007220 */ /* 0x000fe20000410000 */
[----:B------:R-:W-:Y:S02]  /*14f60*/  HADD2.F32 R5, -RZ, R28.H0_H0 ;  /* 0x2000001cff057230 */ /* 0x000fe40000004100 */
[----:B------:R-:W-:Y:S01]  /*14f70*/  @!P1 FADD.FTZ R6, -R6, -RZ ;  /* 0x800000ff06069221 */ /* 0x000fe20000010100 */
[----:B---3--:R-:W-:Y:S02]  /*14f80*/  HADD2.F32 R7, -RZ, R8.H0_H0 ;  /* 0x20000008ff077230 */ /* 0x008fe40000004100 */
[----:B------:R-:W-:Y:S01]  /*14f90*/  FMUL.FTZ R12, R21, R12 ;  /* 0x0000000c150c7220 */ /* 0x000fe20000410000 */
[----:B------:R-:W-:Y:S01]  /*14fa0*/  FMUL.FTZ R13, R4, R13 ;  /* 0x0000000d040d7220 */ /* 0x000fe20000410000 */
[----:B------:R-:W-:Y:S01]  /*14fb0*/  FMUL.FTZ R17, R6, R17 ;  /* 0x0000001106117220 */ /* 0x000fe20000410000 */
[----:B------:R-:W-:Y:S01]  /*14fc0*/  FMUL.FTZ R2, R19, R2 ;  /* 0x0000000213027220 */ /* 0x000fe20000410000 */
[----:B------:R-:W-:Y:S01]  /*14fd0*/  FFMA.FTZ R0, R7, R5, R0 ;  /* 0x0000000507007223 */ /* 0x000fe20000010000 */
[----:B------:R-:W-:Y:S01]  /*14fe0*/  FMUL.FTZ R14, R23, R14 ;  /* 0x0000000e170e7220 */ /* 0x000fe20000410000 */
[----:B------:R-:W-:-:S02]  /*14ff0*/  HADD2.F32 R15, -RZ, R29.H0_H0 ;  /* 0x2000001dff0f7230 */ /* 0x000fc40000004100 */
[----:B------:R-:W-:Y:S02]  /*15000*/  HADD2.F32 R21, -RZ, R9.H0_H0 ;  /* 0x20000009ff157230 */ /* 0x000fe40000004100 */
[----:B------:R-:W-:Y:S02]  /*15010*/  HADD2.F32 R4, -RZ, R10.H0_H0 ;  /* 0x2000000aff047230 */ /* 0x000fe40000004100 */
        /* <DEDUP_REMOVED lines=10> */
[----:B------:R-:W-:Y:S01]  /*150c0*/  FFMA.FTZ R19, R23, R19, R12 ;  /* 0x0000001317137223 */ /* 0x000fe2000001000c */
[----:B------:R-:W-:Y:S02]  /*150d0*/  HADD2.F32 R11, -RZ, R11.H1_H1 ;  /* 0x3000000bff0b7230 */ /* 0x000fe40000004100 */
[----:B------:R-:W-:-:S02]  /*150e0*/  HADD2.F32 R29, -RZ, R29.H1_H1 ;  /* 0x3000001dff1d7230 */ /* 0x000fc40000004100 */
[----:B------:R-:W-:Y:S01]  /*150f0*/  HADD2.F32 R30, -RZ, R30.H1_H1 ;  /* 0x3000001eff1e7230 */ /* 0x000fe20000004100 */
[----:B------:R-:W-:Y:S01]  /*15100*/  F2FP.F16.F32.PACK_AB R28, R19, R0 ;  /* 0x00000000131c723e */ /* 0x000fe200000000ff */
[----:B------:R-:W-:Y:S02]  /*15110*/  HADD2.F32 R31, -RZ, R31.H1_H1 ;  /* 0x3000001fff1f7230 */ /* 0x000fe40000004100 */
[----:B------:R-:W-:Y:S01]  /*15120*/  FFMA.FTZ R9, R9, R29, R16 ;  /* 0x0000001d09097223 */ /* 0x000fe20000010010 */
[----:B------:R-:W-:Y:S02]  /*15130*/  FFMA.FTZ R17, R10, R30, R17 ;  /* 0x0000001e0a117223 */ /* 0x000fe40000010011 */
[----:B------:R-:W-:Y:S02]  /*15140*/  FFMA.FTZ R11, R11, R31, R18 ;  /* 0x0000001f0b0b7223 */ /* 0x000fe40000010012 */
[----:B------:R-:W-:Y:S02]  /*15150*/  F2FP.F16.F32.PACK_AB R29, R9, R2 ;  /* 0x00000002091d723e */ /* 0x000fe400000000ff */
[----:B------:R-:W-:-:S02]  /*15160*/  F2FP.F16.F32.PACK_AB R30, R17, R4 ;  /* 0x00000004111e723e */ /* 0x000fc400000000ff */
[----:B------:R-:W-:Y:S02]  /*15170*/  F2FP.F16.F32.PACK_AB R31, R11, R6 ;  /* 0x000000060b1f723e */ /* 0x000fe400000000ff */
.L_x_4611:
[----:B------:R-:W-:Y:S05]  /*15180*/  BSYNC.RECONVERGENT B0 ;  /* 0x0000000000007941 */ /* 0x000fea0003800200 */
.L_x_4610:
[----:B------:R1:W-:Y:S02]  /*15190*/  STS.128 [R3+0x7800], R28 ;  /* 0x0078001c03007388 */ /* 0x0003e40000000c00 */
.L_x_4534:
[----:B------:R-:W-:Y:S05]  /*151a0*/  BSYNC.RECONVERGENT B2 ;  /* 0x0000000000027941 */ /* 0x000fea0003800200 */
.L_x_4530:
[----:B------:R-:W-:Y:S01]  /*151b0*/  UIADD3 UR8, UPT, UPT, -UR26, UR25, URZ ;  /* 0x000000191a087290 */ /* 0x000fe2000fffe1ff */
[C---:B------:R-:W-:Y:S01]  /*151c0*/  IMAD.SHL.U32 R2, R60.reuse, 0x8, RZ ;  /* 0x000000083c027824 */ /* 0x040fe200078e00ff */
[----:B------:R-:W-:Y:S01]  /*151d0*/  SHF.R.U32.HI R218, RZ, 0x1, R60 ;  /* 0x00000001ffda7819 */ /* 0x000fe2000001163c */
[----:B------:R-:W-:Y:S01]  /*151e0*/  IMAD.SHL.U32 R219, R60, 0x20, RZ ;  /* 0x000000203cdb7824 */ /* 0x000fe200078e00ff */
[----:B------:R-:W-:Y:S01]  /*151f0*/  UISETP.GT.AND UP0, UPT, UR27, UR7, UPT ;  /* 0x000000071b00728c */ /* 0x000fe2000bf04270 */
[----:B------:R-:W-:Y:S01]  /*15200*/  IMAD.MOV.U32 R57, RZ, RZ, 0x20 ;  /* 0x00000020ff397424 */ /* 0x000fe200078e00ff */
[----:B------:R-:W-:Y:S02]  /*15210*/  ISETP.GE.AND P4, PT, R27, UR8, PT ;  /* 0x000000081b007c0c */ /* 0x000fe4000bf86270 */
[----:B------:R-:W-:Y:S02]  /*15220*/  ISETP.GE.AND P3, PT, R40, UR8, PT ;  /* 0x0000000828007c0c */ /* 0x000fe4000bf66270 */
[----:B------:R-:W-:-:S02]  /*15230*/  ISETP.GE.AND P6, PT, R98, UR8, PT ;  /* 0x0000000862007c0c */ /* 0x000fc4000bfc6270 */
[----:B------:R-:W-:Y:S02]  /*15240*/  ISETP.GE.AND P5, PT, R26, UR8, PT ;  /* 0x000000081a007c0c */ /* 0x000fe4000bfa6270 */
[----:B------:R-:W-:Y:S02]  /*15250*/  ISETP.GE.AND P2, PT, R27, UR8, PT ;  /* 0x000000081b007c0c */ /* 0x000fe4000bf46270 */
[----:B------:R-:W-:Y:S02]  /*15260*/  ISETP.GE.AND P1, PT, R40, UR8, PT ;  /* 0x0000000828007c0c */ /* 0x000fe4000bf26270 */
[----:B------:R-:W-:Y:S01]  /*15270*/  LOP3.LUT R2, R2, 0x38, RZ, 0xc0, !PT ;  /* 0x0000003802027812 */ /* 0x000fe200078ec0ff */
[----:B-12---:R-:W1:Y:S01]  /*15280*/  @!P4 LDC.64 R6, c[0x0][0x3b8] ;  /* 0x0000ee00ff06cb82 */ /* 0x006e620000000a00 */
[----:B------:R-:W-:Y:S02]  /*15290*/  LOP3.LUT R0, R218, 0x8, RZ, 0xc0, !PT ;  /* 0x00000008da007812 */ /* 0x000fe400078ec0ff */
[----:B------:R-:W-:Y:S01]  /*152a0*/  LOP3.LUT R219, R219, 0x7c00, RZ, 0xc0, !PT ;  /* 0x00007c00dbdb7812 */ /* 0x000fe200078ec0ff */
[----:B------:R-:W-:Y:S01]  /*152b0*/  @!P6 IMAD.MOV.U32 R224, RZ, RZ, R226 ;  /* 0x000000ffffe0e224 */ /* 0x000fe200078e00e2 */
[----:B------:R-:W-:-:S02]  /*152c0*/  LOP3.LUT R0, R2, R63, R0, 0x1e, !PT ;  /* 0x0000003f02007212 */ /* 0x000fc400078e1e00 */
[CC--:B------:R-:W-:Y:S01]  /*152d0*/  @!P5 LEA R8, P0, R59.reuse, R226.reuse, 0x1 ;  /* 0x000000e23b08d211 */ /* 0x0c0fe200078008ff */
[----:B---3--:R-:W2:Y:S01]  /*152e0*/  @!P3 LDC.64 R4, c[0x0][0x3b8] ;  /* 0x0000ee00ff04bb82 */ /* 0x008ea20000000a00 */
[----:B------:R-:W-:Y:S01]  /*152f0*/  @!PT LDS RZ, [RZ] ;  /* 0x00000000fffff984 */ /* 0x000fe20000000800 */
[----:B------:R-:W-:Y:S01]  /*15300*/  @!PT LDS RZ, [RZ] ;  /* 0x00000000fffff984 */ /* 0x000fe20000000800 */
[----:B------:R-:W-:Y:S01]  /*15310*/  @!PT LDS RZ, [RZ] ;  /* 0x00000000fffff984 */ /* 0x000fe20000000800 */
[----:B------:R-:W-:Y:S02]  /*15320*/  @!P6 LDGSTS.E.BYPASS.LTC128B.128 [R3+0x8000], desc[UR4][R224.64] ;  /* 0x08000000e003efae */ /* 0x000fe4000b981a04 */
[----:B------:R-:W-:Y:S02]  /*15330*/  @!P5 LEA.HI.X R9, R59, R225, R58, 0x1, P0 ;  /* 0x000000e13b09d211 */ /* 0x000fe400000f0c3a */
[----:B------:R-:W-:Y:S04]  /*15340*/  @!P6 LDGSTS.E.BYPASS.LTC128B.128 [R3+0xa000], desc[UR4][R224.64+0x80] ;  /* 0x0a000080e003efae */ /* 0x000fe8000b981a04 */
[----:B------:R-:W-:Y:S04]  /*15350*/  @!P6 LDGSTS.E.BYPASS.LTC128B.128 [R3+0xc000], desc[UR4][R224.64+0x100] ;  /* 0x0c000100e003efae */ /* 0x000fe8000b981a04 */
[----:B------:R3:W-:Y:S01]  /*15360*/  @!P6 LDGSTS.E.BYPASS.LTC128B.128 [R3+0xe000], desc[UR4][R224.64+0x180] ;  /* 0x0e000180e003efae */ /* 0x0007e2000b981a04 */
[----:B-1---5:R-:W-:-:S03]  /*15370*/  @!P4 LEA R10, P0, R6, R226, 0x6 ;  /* 0x000000e2060ac211 */ /* 0x022fc600078030ff */
[----:B------:R-:W-:Y:S01]  /*15380*/  @!P5 LDGSTS.E.BYPASS.LTC128B.128 [R3+0x8800], desc[UR4][R8.64] ;  /* 0x088000000803dfae */ /* 0x000fe2000b981a04 */
[----:B------:R-:W-:-:S03]  /*15390*/  @!P4 LEA.HI.X R11, R6, R225, R7, 0x6, P0 ;  /* 0x000000e1060bc211 */ /* 0x000fc600000f3407 */
[----:B------:R-:W-:Y:S01]  /*153a0*/  @!P5 LDGSTS.E.BYPASS.LTC128B.128 [R3+0xa800], desc[UR4][R8.64+0x80] ;  /* 0x0a8000800803dfae */ /* 0x000fe2000b981a04 */
[----:B------:R-:W1:Y:S01]  /*153b0*/  @!P2 LDC.64 R6, c[0x0][0x3c0] ;  /* 0x0000f000ff06ab82 */ /* 0x000e620000000a00 */
[----:B------:R-:W-:Y:S01]  /*153c0*/  ISETP.GE.AND P0, PT, R26, UR8, PT ;  /* 0x000000081a007c0c */ /* 0x000fe2000bf06270 */
[----:B--2---:R-:W-:Y:S01]  /*153d0*/  @!P3 IMAD R5, R5, 0x60, RZ ;  /* 0x000000600505b824 */ /* 0x004fe200078e02ff */
[----:B------:R-:W-:Y:S04]  /*153e0*/  @!P5 LDGSTS.E.BYPASS.LTC128B.128 [R3+0xc800], desc[UR4][R8.64+0x100] ;  /* 0x0c8001000803dfae */ /* 0x000fe8000b981a04 */
[----:B------:R2:W-:Y:S04]  /*153f0*/  @!P5 LDGSTS.E.BYPASS.LTC128B.128 [R3+0xe800], desc[UR4][R8.64+0x180] ;  /* 0x0e8001800803dfae */ /* 0x0005e8000b981a04 */
[----:B------:R-:W-:Y:S04]  /*15400*/  @!P4 LDGSTS.E.BYPASS.LTC128B.128 [R3+0x9000], desc[UR4][R10.64] ;  /* 0x090000000a03cfae */ /* 0x000fe8000b981a04 */
[----:B------:R-:W-:Y:S01]  /*15410*/  @!P4 LDGSTS.E.BYPASS.LTC128B.128 [R3+0xb000], desc[UR4][R10.64+0x80] ;  /* 0x0b0000800a03cfae */ /* 0x000fe2000b981a04 */
[----:B---3--:R-:W-:-:S03]  /*15420*/  @!P3 IMAD.MOV.U32 R224, RZ, RZ, R226 ;  /* 0x000000ffffe0b224 */ /* 0x008fc600078e00e2 */
[----:B------:R-:W-:Y:S01]  /*15430*/  @!P4 LDGSTS.E.BYPASS.LTC128B.128 [R3+0xd000], desc[UR4][R10.64+0x100] ;  /* 0x0d0001000a03cfae */ /* 0x000fe2000b981a04 */
[----:B----4-:R-:W-:-:S03]  /*15440*/  @!P3 IMAD.WIDE.U32 R12, R4, 0x60, R224 ;  /* 0x00000060040cb825 */ /* 0x010fc600078e00e0 */
[----:B------:R3:W-:Y:S01]  /*15450*/  @!P4 LDGSTS.E.BYPASS.LTC128B.128 [R3+0xf000], desc[UR4][R10.64+0x180] ;  /* 0x0f0001800a03cfae */ /* 0x0007e2000b981a04 */
[----:B------:R-:W-:Y:S02]  /*15460*/  @!P3 IMAD.IADD R13, R5, 0x1, R13 ;  /* 0x00000001050db824 */ /* 0x000fe400078e020d */
[----:B------:R-:W4:Y:S03]  /*15470*/  @!P1 LDC.64 R4, c[0x0][0x3c0] ;  /* 0x0000f000ff049b82 */ /* 0x000f260000000a00 */
[----:B------:R-:W-:Y:S01]  /*15480*/  @!P3 LDGSTS.E.BYPASS.LTC128B.128 [R3+0x9800], desc[UR4][R12.64] ;  /* 0x098000000c03bfae */ /* 0x000fe2000b981a04 */
[----:B--2---:R-:W-:-:S03]  /*15490*/  SHF.R.U32.HI R8, RZ, 0x4, R60 ;  /* 0x00000004ff087819 */ /* 0x004fc6000001163c */
[----:B------:R-:W-:Y:S01]  /*154a0*/  @!P3 LDGSTS.E.BYPASS.LTC128B.128 [R3+0xb800], desc[UR4][R12.64+0x80] ;  /* 0x0b8000800c03bfae */ /* 0x000fe2000b981a04 */
[----:B------:R-:W-:-:S03]  /*154b0*/  LOP3.LUT R9, R63, 0x8, R60, 0x78, !PT ;  /* 0x000000083f097812 */ /* 0x000fc600078e783c */
[----:B------:R-:W-:Y:S01]  /*154c0*/  @!P3 LDGSTS.E.BYPASS.LTC128B.128 [R3+0xd800], desc[UR4][R12.64+0x100] ;  /* 0x0d8001000c03bfae */ /* 0x000fe2000b981a04 */
[----:B------:R-:W-:Y:S01]  /*154d0*/  LOP3.LUT R9, R9, R2, RZ, 0x3c, !PT ;  /* 0x0000000209097212 */ /* 0x000fe200078e3cff */
[----:B------:R-:W-:Y:S02]  /*154e0*/  IMAD.SHL.U32 R8, R8, 0x400, RZ ;  /* 0x0000040008087824 */ /* 0x000fe400078e00ff */
[----:B------:R1:W-:Y:S01]  /*154f0*/  @!P3 LDGSTS.E.BYPASS.LTC128B.128 [R3+0xf800], desc[UR4][R12.64+0x180] ;  /* 0x0f8001800c03bfae */ /* 0x0003e2000b981a04 */
[----:B------:R-:W-:Y:S02]  /*15500*/  IMAD.SHL.U32 R2, R60, 0x40, RZ ;  /* 0x000000403c027824 */ /* 0x000fe400078e00ff */
[----:B------:R-:W-:Y:S01]  /*15510*/  LOP3.LUT R8, R8, 0x400, RZ, 0xc0, !PT ;  /* 0x0000040008087812 */ /* 0x000fe200078ec0ff */
[----:B------:R-:W0:Y:S02]  /*15520*/  LDGDEPBAR ;  /* 0x00000000000079af */ /* 0x000e240000000000 */
[----:B------:R-:W-:-:S02]  /*15530*/  LOP3.LUT R2, R2, 0x200, RZ, 0xc0, !PT ;  /* 0x0000020002027812 */ /* 0x000fc400078ec0ff */
[C---:B---3--:R-:W-:Y:S01]  /*15540*/  @!P0 LEA R10, P3, R62.reuse, R230, 0x1 ;  /* 0x000000e63e0a8211 */ /* 0x048fe200078608ff */
[----:B------:R-:W-:Y:S02]  /*15550*/  IMAD R90, R9, 0x2, R8 ;  /* 0x00000002095a7824 */ /* 0x000fe400078e0208 */
[----:B----4-:R-:W-:Y:S01]  /*15560*/  @!P1 IMAD R5, R5, 0x60, RZ ;  /* 0x0000006005059824 */ /* 0x010fe200078e02ff */
[----:B------:R-:W-:Y:S01]  /*15570*/  @!P0 LEA.HI.X R11, R62, R231, R61, 0x1, P3 ;  /* 0x000000e73e0b8211 */ /* 0x000fe200018f0c3d */
[----:B------:R-:W-:-:S04]  /*15580*/  @!P1 IMAD.WIDE.U32 R8, R4, 0x60, R230 ;  /* 0x0000006004089825 */ /* 0x000fc800078e00e6 */
[----:B------:R-:W-:Y:S02]  /*15590*/  @!P1 IMAD.IADD R9, R5, 0x1, R9 ;  /* 0x0000000105099824 */ /* 0x000fe400078e0209 */
[----:B------:R-:W-:Y:S01]  /*155a0*/  VIADD R62, R90, UR6 ;  /* 0x000000065a3e7c36 */ /* 0x000fe20008000000 */
[----:B-1----:R-:W-:Y:S01]  /*155b0*/  @!P2 LEA R12, P3, R6, R230, 0x6 ;  /* 0x000000e6060ca211 */ /* 0x002fe200078630ff */
[----:B------:R-:W-:-:S04]  /*155c0*/  DEPBAR.LE SB0, 0x0 ;  /* 0x000080000000791a */ /* 0x000fc80000000000 */
[----:B------:R-:W-:Y:S01]  /*155d0*/  BAR.SYNC.DEFER_BLOCKING 0x0 ;  /* 0x0000000000007b1d */ /* 0x000fe20000010000 */
[----:B------:R-:W-:Y:S02]  /*155e0*/  @!P2 LEA.HI.X R13, R6, R231, R7, 0x6, P3 ;  /* 0x000000e7060da211 */ /* 0x000fe400018f3407 */
[----:B------:R-:W-:-:S05]  /*155f0*/  LOP3.LUT R7, R2, R219, RZ, 0xfc, !PT ;  /* 0x000000db02077212 */ /* 0x000fca00078efcff */
[----:B------:R-:W-:-:S05]  /*15600*/  IMAD.IADD R7, R7, 0x1, R0 ;  /* 0x0000000107077824 */ /* 0x000fca00078e0200 */
[----:B------:R-:W-:Y:S01]  /*15610*/  LEA R92, R7, UR6, 0x1 ;  /* 0x00000006075c7c11 */ /* 0x000fe2000f8e08ff */
        /* <DEDUP_REMOVED lines=34> */
[C---:B------:R-:W-:Y:S01]  /*15840*/  LOP3.LUT P2, RZ, R60.reuse, 0x2, RZ, 0xc0, !PT ;  /* 0x000000023cff7812 */ /* 0x040fe2000784c0ff */
[----:B------:R-:W-:-:S02]  /*15850*/  IMAD.SHL.U32 R60, R60, 0x2, RZ ;  /* 0x000000023c3c7824 */ /* 0x000fc400078e00ff */
        /* <DEDUP_REMOVED lines=17> */
[----:B------:R-:W-:Y:S04]  /*15970*/  LDSM.16.M88.4 R40, [R89] ;  /* 0x000000005928783b */ /* 0x000fe80000000200 */
[----:B------:R-:W4:Y:S04]  /*15980*/  LDSM.16.M88.4 R4, [R61+0x8000] ;  /* 0x008000003d04783b */ /* 0x000f280000000200 */
[----:B------:R-:W4:Y:S04]  /*15990*/  LDSM.16.M88.4 R68, [R90+UR6+0x9000] ;  /* 0x009000065a44783b */ /* 0x000f280008000200 */
[----:B------:R-:W4:Y:S04]  /*159a0*/  LDSM.16.M88.4 R32, [R90+UR6+0x9800] ;  /* 0x009800065a20783b */ /* 0x000f280008000200 */
[----:B-1----:R-:W1:Y:S04]  /*159b0*/  LDSM.16.M88.4 R8, [R61+0x8800] ;  /* 0x008800003d08783b */ /* 0x002e680000000200 */
[----:B------:R-:W1:Y:S04]  /*159c0*/  LDSM.16.M88.4 R12, [R61+0x9000] ;  /* 0x009000003d0c783b */ /* 0x000e680000000200 */
[----:B------:R-:W1:Y:S04]  /*159d0*/  LDSM.16.M88.4 R80, [R61+0x9800] ;  /* 0x009800003d50783b */ /* 0x000e680000000200 */
[----:B------:R-:W0:Y:S01]  /*159e0*/  LDGDEPBAR ;  /* 0x00000000000079af */ /* 0x000e220000000000 */
[C---:B--2---:R-:W-:Y:S08]  /*159f0*/  HMMA.16816.F32 R28, R52.reuse, R24, RZ ;  /* 0x00000018341c723c */ /* 0x044ff000000018ff */
[C---:B---3--:R-:W-:Y:S08]  /*15a00*/  HMMA.16816.F32 R20, R52.reuse, R16, RZ ;  /* 0x000000103414723c */ /* 0x048ff000000018ff */
[C---:B------:R-:W-:Y:S08]  /*15a10*/  HMMA.16816.F32 R24, R52.reuse, R26, RZ ;  /* 0x0000001a3418723c */ /* 0x040ff000000018ff */
[----:B------:R-:W-:Y:S08]  /*15a20*/  HMMA.16816.F32 R16, R52, R18, RZ ;  /* 0x000000123410723c */ /* 0x000ff000000018ff */
[----:B----4-:R-:W-:Y:S01]  /*15a30*/  HMMA.16816.F32 R28, R40, R4, R28 ;  /* 0x00000004281c723c */ /* 0x010fe2000000181c */
        /* <DEDUP_REMOVED lines=10> */
[----:B------:R-:W-:Y:S02]  /*15ae0*/  HMMA.16816.F32 R64, R52, R32, RZ ;  /* 0x000000203440723c */ /* 0x000fe400000018ff */
[----:B------:R-:W-:Y:S04]  /*15af0*/  LDSM.16.M88.4 R76, [R62+0x9800] ;  /* 0x009800003e4c783b */ /* 0x000fe80000000200 */
[----:B------:R-:W-:Y:S02]  /*15b00*/  LDSM.16.M88.4 R44, [R56+0x8000] ;  /* 0x00800000382c783b */ /* 0x000fe40000000200 */
[C---:B------:R-:W-:Y:S02]  /*15b10*/  HMMA.16816.F32 R24, R40.reuse, R6, R24 ;  /* 0x000000062818723c */ /* 0x040fe40000001818 */
[----:B------:R-:W2:Y:S04]  /*15b20*/  LDSM.16.M88.4 R4, [R88] ;  /* 0x000000005804783b */ /* 0x000ea80000000200 */
[----:B------:R-:W-:Y:S02]  /*15b30*/  LDSM.16.M88.4 R84, [R88+0x2000] ;  /* 0x002000005854783b */ /* 0x000fe40000000200 */
[C---:B-1----:R-:W-:Y:S08]  /*15b40*/  HMMA.16816.F32 R20, R40.reuse, R8, R20 ;  /* 0x000000082814723c */ /* 0x042ff00000001814 */
[----:B------:R-:W-:Y:S01]  /*15b50*/  HMMA.16816.F32 R16, R40, R10, R16 ;  /* 0x0000000a2810723c */ /* 0x000fe20000001810 */
[----:B------:R-:W1:Y:S07]  /*15b60*/  LDSM.16.M88.4 R8, [R62+0x9000] ;  /* 0x009000003e08783b */ /* 0x000e6e0000000200 */
[----:B------:R-:W-:Y:S01]  /*15b70*/  HMMA.16816.F32 R52, R52, R34, RZ ;  /* 0x000000223434723c */ /* 0x000fe200000018ff */
[----:B------:R-:W3:Y:S07]  /*15b80*/  LDSM.16.M88.4 R32, [R63] ;  /* 0x000000003f20783b */ /* 0x000eee0000000200 */
[C---:B------:R-:W-:Y:S08]  /*15b90*/  HMMA.16816.F32 R72, R40.reuse, R12, R72 ;  /* 0x0000000c2848723c */ /* 0x040ff00000001848 */
[C---:B------:R-:W-:Y:S01]  /*15ba0*/  HMMA.16816.F32 R68, R40.reuse, R14, R68 ;  /* 0x0000000e2844723c */ /* 0x040fe20000001844 */
[----:B------:R-:W4:Y:S07]  /*15bb0*/  LDSM.16.M88.4 R12, [R56+0x8800] ;  /* 0x00880000380c783b */ /* 0x000f2e0000000200 */
[C---:B------:R-:W-:Y:S08]  /*15bc0*/  HMMA.16816.F32 R64, R40.reuse, R80, R64 ;  /* 0x000000502840723c */ /* 0x040ff00000001840 */
[----:B------:R-:W-:Y:S01]  /*15bd0*/  HMMA.16816.F32 R52, R40, R82, R52 ;  /* 0x000000522834723c */ /* 0x000fe20000001834 */
[----:B------:R-:W4:Y:S04]  /*15be0*/  LDSM.16.M88.4 R40, [R56+0x9000] ;  /* 0x009000003828783b */ /* 0x000f280000000200 */
[----:B------:R-:W-:Y:S03]  /*15bf0*/  LDSM.16.M88.4 R80, [R90+UR6+0xb000] ;  /* 0x00b000065a50783b */ /* 0x000fe60008000200 */
[C---:B--2---:R-:W-:Y:S08]  /*15c00*/  HMMA.16816.F32 R28, R4.reuse, R48, R28 ;  /* 0x00000030041c723c */ /* 0x044ff0000000181c */
[C---:B------:R-:W-:Y:S01]  /*15c10*/  HMMA.16816.F32 R24, R4.reuse, R50, R24 ;  /* 0x000000320418723c */ /* 0x040fe20000001818 */
[----:B------:R-:W-:Y:S07]  /*15c20*/  LDSM.16.M88.4 R48, [R92+0x2000] ;  /* 0x002000005c30783b */ /* 0x000fee0000000200 */
[C---:B------:R-:W-:Y:S08]  /*15c30*/  HMMA.16816.F32 R20, R4.reuse, R36, R20 ;  /* 0x000000240414723c */ /* 0x040ff00000001814 */
[C---:B------:R-:W-:Y:S01]  /*15c40*/  HMMA.16816.F32 R16, R4.reuse, R38, R16 ;  /* 0x000000260410723c */ /* 0x040fe20000001810 */
[----:B------:R-:W2:Y:S07]  /*15c50*/  LDSM.16.M88.4 R36, [R56+0x9800] ;  /* 0x009800003824783b */ /* 0x000eae0000000200 */
[C---:B-1----:R-:W-:Y:S08]  /*15c60*/  HMMA.16816.F32 R72, R4.reuse, R8, R72 ;  /* 0x000000080448723c */ /* 0x042ff00000001848 */
[C---:B------:R-:W-:Y:S01]  /*15c70*/  HMMA.16816.F32 R68, R4.reuse, R10, R68 ;  /* 0x0000000a0444723c */ /* 0x040fe20000001844 */
[----:B------:R-:W1:Y:S07]  /*15c80*/  LDSM.16.M88.4 R8, [R90+UR6+0xa000] ;  /* 0x00a000065a08783b */ /* 0x000e6e0008000200 */
[C---:B------:R-:W-:Y:S08]  /*15c90*/  HMMA.16816.F32 R64, R4.reuse, R76, R64 ;  /* 0x0000004c0440723c */ /* 0x040ff00000001840 */
[----:B------:R-:W-:Y:S01]  /*15ca0*/  HMMA.16816.F32 R52, R4, R78, R52 ;  /* 0x0000004e0434723c */ /* 0x000fe20000001834 */
[----:B------:R-:W1:Y:S04]  /*15cb0*/  LDSM.16.M88.4 R4, [R90+UR6+0xa800] ;  /* 0x00a800065a04783b */ /* 0x000e680008000200 */
[----:B------:R-:W1:Y:S03]  /*15cc0*/  LDSM.16.M88.4 R76, [R90+UR6+0xb800] ;  /* 0x00b800065a4c783b */ /* 0x000e660008000200 */
        /* <DEDUP_REMOVED lines=9> */
[C---:B--2---:R-:W-:Y:S08]  /*15d60*/  HMMA.16816.F32 R64, R32.reuse, R36, R64 ;  /* 0x000000242040723c */ /* 0x044ff00000001840 */
[----:B------:R-:W-:Y:S01]  /*15d70*/  HMMA.16816.F32 R52, R32, R38, R52 ;  /* 0x000000262034723c */ /* 0x000fe20000001834 */
[----:B------:R-:W2:Y:S04]  /*15d80*/  LDSM.16.M88.4 R36, [R61+0xb000] ;  /* 0x00b000003d24783b */ /* 0x000ea80000000200 */
[----:B------:R-:W2:Y:S03]  /*15d90*/  LDSM.16.M88.4 R32, [R61+0xb800] ;  /* 0x00b800003d20783b */ /* 0x000ea60000000200 */
[C---:B-1----:R-:W-:Y:S08]  /*15da0*/  HMMA.16816.F32 R28, R48.reuse, R8, R28 ;  /* 0x00000008301c723c */ /* 0x042ff0000000181c */
[C---:B------:R-:W-:Y:S01]  /*15db0*/  HMMA.16816.F32 R24, R48.reuse, R10, R24 ;  /* 0x0000000a3018723c */ /* 0x040fe20000001818 */
[----:B------:R-:W1:Y:S07]  /*15dc0*/  LDSM.16.M88.4 R8, [R62+0xa000] ;  /* 0x00a000003e08783b */ /* 0x000e6e0000000200 */
        /* <DEDUP_REMOVED lines=8> */
[----:B------:R-:W1:Y:S04]  /*15e50*/  LDSM.16.M88.4 R76, [R62+0xb800] ;  /* 0x00b800003e4c783b */ /* 0x000e680000000200 */
[----:B------:R-:W-:Y:S03]  /*15e60*/  LDSM.16.M88.4 R48, [R63+0x2000] ;  /* 0x002000003f30783b */ /* 0x000fe60000000200 */
[C---:B---3--:R-:W-:Y:S08]  /*15e70*/  HMMA.16816.F32 R28, R12.reuse, R44, R28 ;  /* 0x0000002c0c1c723c */ /* 0x048ff0000000181c */
[C---:B------:R-:W-:Y:S01]  /*15e80*/  HMMA.16816.F32 R24, R12.reuse, R46, R24 ;  /* 0x0000002e0c18723c */ /* 0x040fe20000001818 */
[----:B------:R-:W3:Y:S07]  /*15e90*/  LDSM.16.M88.4 R44, [R56+0xa000] ;  /* 0x00a00000382c783b */ /* 0x000eee0000000200 */
        /* <DEDUP_REMOVED lines=9> */
[----:B------:R-:W-:Y:S03]  /*15f30*/  LDSM.16.M88.4 R12, [R92+0x4000] ;  /* 0x004000005c0c783b */ /* 0x000fe60000000200 */
[C---:B-1----:R-:W-:Y:S01]  /*15f40*/  HMMA.16816.F32 R28, R84.reuse, R8, R28 ;  /* 0x00000008541c723c */ /* 0x042fe2000000181c */
[----:B------:R-:W-:Y:S07]  /*15f50*/  LDSM.16.M88.4 R92, [R92+0x6000] ;  /* 0x006000005c5c783b */ /* 0x000fee0000000200 */
[C---:B------:R-:W-:Y:S01]  /*15f60*/  HMMA.16816.F32 R24, R84.reuse, R10, R24 ;  /* 0x0000000a5418723c */ /* 0x040fe20000001818 */
[----:B------:R-:W1:Y:S07]  /*15f70*/  LDSM.16.M88.4 R8, [R90+UR6+0xc000] ;  /* 0x00c000065a08783b */ /* 0x000e6e0008000200 */
[C---:B------:R-:W-:Y:S08]  /*15f80*/  HMMA.16816.F32 R20, R84.reuse, R4, R20 ;  /* 0x000000045414723c */ /* 0x040ff00000001814 */
[C---:B------:R-:W-:Y:S01]  /*15f90*/  HMMA.16816.F32 R16, R84.reuse, R6, R16 ;  /* 0x000000065410723c */ /* 0x040fe20000001810 */
[----:B------:R-:W1:Y:S07]  /*15fa0*/  LDSM.16.M88.4 R4, [R90+UR6+0xc800] ;  /* 0x00c800065a04783b */ /* 0x000e6e0008000200 */
        /* <DEDUP_REMOVED lines=12> */
[C---:B--2---:R-:W-:Y:S08]  /*16070*/  HMMA.16816.F32 R72, R48.reuse, R36, R72 ;  /* 0x000000243048723c */ /* 0x044ff00000001848 */
        /* <DEDUP_REMOVED lines=47> */
[----:B------:R-:W2:Y:S07]  /*16370*/  LDSM.16.M88.4 R12, [R90+UR6+0xf800] ;  /* 0x00f800065a0c783b */ /* 0x000eae0008000200 */
        /* <DEDUP_REMOVED lines=14> */
[C---:B------:R-:W-:Y:S01]  /*16460*/  HMMA.16816.F32 R68, R92.reuse, R6, R68 ;  /* 0x000000065c44723c */ /* 0x040fe20000001844 */
[----:B------:R-:W1:Y:S07]  /*16470*/  LDSM.16.M88.4 R4, [R62+0xe000] ;  /* 0x00e000003e04783b */ /* 0x000e6e0000000200 */
[C---:B------:R-:W-:Y:S08]  /*16480*/  HMMA.16816.F32 R28, R92.reuse, R76, R28 ;  /* 0x0000004c5c1c723c */ /* 0x040ff0000000181c */
[C---:B------:R-:W-:Y:S08]  /*16490*/  HMMA.16816.F32 R24, R92.reuse, R78, R24 ;  /* 0x0000004e5c18723c */ /* 0x040ff00000001818 */
[C---:B--2---:R-:W-:Y:S01]  /*164a0*/  HMMA.16816.F32 R76, R92.reuse, R12, R64 ;  /* 0x0000000c5c4c723c */ /* 0x044fe20000001840 */
[----:B------:R-:W-:Y:S07]  /*164b0*/  LDSM.16.M88.4 R64, [R62+0xe800] ;  /* 0x00e800003e40783b */ /* 0x000fee0000000200 */
[----:B------:R-:W-:Y:S01]  /*164c0*/  HMMA.16816.F32 R52, R92, R14, R52 ;  /* 0x0000000e5c34723c */ /* 0x000fe20000001834 */
[----:B------:R-:W2:Y:S04]  /*164d0*/  LDSM.16.M88.4 R12, [R62+0xf000] ;  /* 0x00f000003e0c783b */ /* 0x000ea80000000200 */
[----:B------:R-:W-:Y:S03]  /*164e0*/  LDSM.16.M88.4 R92, [R56+0xe000] ;  /* 0x00e00000385c783b */ /* 0x000fe60000000200 */
[C---:B---3--:R-:W-:Y:S01]  /*164f0*/  HMMA.16816.F32 R84, R36.reuse, R32, R28 ;  /* 0x000000202454723c */ /* 0x048fe2000000181c */
[----:B------:R-:W3:Y:S07]  /*16500*/  LDSM.16.M88.4 R28, [R63+0x6000] ;  /* 0x006000003f1c783b */ /* 0x000eee0000000200 */
[C---:B------:R-:W-:Y:S08]  /*16510*/  HMMA.16816.F32 R24, R36.reuse, R34, R24 ;  /* 0x000000222418723c */ /* 0x040ff00000001818 */
[----:B----4-:R-:W-:Y:S01]  /*16520*/  HMMA.16816.F32 R72, R36, R40, R72 ;  /* 0x000000282448723c */ /* 0x010fe20000001848 */
[----:B------:R-:W-:-:S05]  /*16530*/  LOP3.LUT R40, R60, 0x6, RZ, 0xc0, !PT ;  /* 0x000000063c287812 */ /* 0x000fca00078ec0ff */
[----:B------:R-:W-:Y:S02]  /*16540*/  VIADD R40, R40, UR26 ;  /* 0x0000001a28287c36 */ /* 0x000fe40008000000 */
[----:B-1----:R-:W-:Y:S02]  /*16550*/  HMMA.16816.F32 R20, R36, R8, R20 ;  /* 0x000000082414723c */ /* 0x002fe40000001814 */
[C---:B------:R-:W-:Y:S01]  /*16560*/  VIADD R32, R40.reuse, 0x8 ;  /* 0x0000000828207836 */ /* 0x040fe20000000000 */
[----:B------:R-:W-:-:S04]  /*16570*/  ISETP.GE.AND P1, PT, R40, UR25, PT ;  /* 0x0000001928007c0c */ /* 0x000fc8000bf26270 */
[----:B------:R-:W-:Y:S01]  /*16580*/  ISETP.GE.AND P5, PT, R32, UR25, PT ;  /* 0x0000001920007c0c */ /* 0x000fe2000bfa6270 */
[C---:B------:R-:W-:Y:S01]  /*16590*/  HMMA.16816.F32 R16, R36.reuse, R10, R16 ;  /* 0x0000000a2410723c */ /* 0x040fe20000001810 */
[----:B------:R-:W1:Y:S07]  /*165a0*/  LDSM.16.M88.4 R8, [R56+0xe800] ;  /* 0x00e800003808783b */ /* 0x000e6e0000000200 */
[----:B------:R-:W-:Y:S08]  /*165b0*/  HMMA.16816.F32 R68, R36, R42, R68 ;  /* 0x0000002a2444723c */ /* 0x000ff00000001844 */
[C---:B------:R-:W-:Y:S08]  /*165c0*/  HMMA.16816.F32 R84, R48.reuse, R4, R84 ;  /* 0x000000043054723c */ /* 0x040ff00000001854 */
[C---:B------:R-:W-:Y:S01]  /*165d0*/  HMMA.16816.F32 R24, R48.reuse, R6, R24 ;  /* 0x000000063018723c */ /* 0x040fe20000001818 */
[----:B------:R-:W4:Y:S07]  /*165e0*/  LDSM.16.M88.4 R4, [R56+0xf000] ;  /* 0x00f000003804783b */ /* 0x000f2e0000000200 */
[----:B--2---:R-:W-:Y:S01]  /*165f0*/  HMMA.16816.F32 R72, R48, R12, R72 ;  /* 0x0000000c3048723c */ /* 0x004fe20000001848 */
[----:B------:R-:W-:-:S05]  /*16600*/  VIADD R12, R40, 0x1 ;  /* 0x00000001280c7836 */ /* 0x000fca0000000000 */
[----:B------:R-:W-:Y:S02]  /*16610*/  ISETP.GE.AND P6, PT, R12, UR25, PT ;  /* 0x000000190c007c0c */ /* 0x000fe4000bfc6270 */
[C---:B------:R-:W-:Y:S08]  /*16620*/  HMMA.16816.F32 R20, R48.reuse, R64, R20 ;  /* 0x000000403014723c */ /* 0x040ff00000001814 */
[----:B------:R-:W-:Y:S01]  /*16630*/  HMMA.16816.F32 R68, R48, R14, R68 ;  /* 0x0000000e3044723c */ /* 0x000fe20000001844 */
[----:B------:R-:W2:Y:S01]  /*16640*/  LDSM.16.M88.4 R12, [R56+0xf800] ;  /* 0x00f80000380c783b */ /* 0x000ea20000000200 */
        /* <DEDUP_REMOVED lines=31> */
[C---:B----4-:R-:W-:Y:S01]  /*16840*/  HMMA.16816.F32 R72, R28.reuse, R4, R72 ;  /* 0x000000041c48723c */ /* 0x050fe20000001848 */
        /* <DEDUP_REMOVED lines=10> */
[C---:B--2---:R-:W-:Y:S01]  /*168f0*/  HMMA.16816.F32 R76, R28.reuse, R12, R76 ;  /* 0x0000000c1c4c723c */ /* 0x044fe2000000184c */
        /* <DEDUP_REMOVED lines=43> */
.L_x_4613:
        /* <DEDUP_REMOVED lines=31> */
[C---:B------:R-:W-:Y:S01]  /*16da0*/  LOP3.LUT R4, R6.reuse, UR8, RZ, 0x3c, !PT ;  /* 0x0000000806047c12 */ /* 0x040fe2000f8e3cff */
[----:B------:R-:W1:Y:S01]  /*16db0*/  LDCU.64 UR8, c[0x0][0x3a0] ;  /* 0x00007400ff0877ac */ /* 0x000e620008000a00 */
[----:B------:R-:W-:-:S02]  /*16dc0*/  LOP3.LUT R7, R6, UR26, RZ, 0x3c, !PT ;  /* 0x0000001a06077c12 */ /* 0x000fc4000f8e3cff */
        /* <DEDUP_REMOVED lines=28> */
.L_x_4614:
[----:B------:R-:W1:Y:S01]  /*16f90*/  LDCU UR8, c[0x0][0x3bc] ;  /* 0x00007780ff0877ac */ /* 0x000e620008000800 */
[C---:B------:R-:W-:Y:S01]  /*16fa0*/  LEA R6, P1, R59.reuse, R226, 0x1 ;  /* 0x000000e23b067211 */ /* 0x040fe200078208ff */
[----:B------:R-:W-:Y:S01]  /*16fb0*/  IMAD.MOV.U32 R224, RZ, RZ, R226 ;  /* 0x000000ffffe07224 */ /* 0x000fe200078e00e2 */
[----:B------:R-:W-:Y:S02]  /*16fc0*/  USHF.L.U32 UR9, UR10, 0x5, URZ ;  /* 0x000000050a097899 */ /* 0x000fe400080006ff */
[----:B------:R-:W-:Y:S02]  /*16fd0*/  LEA.HI.X R7, R59, R225, R58, 0x1, P1 ;  /* 0x000000e13b077211 */ /* 0x000fe400008f0c3a */
[----:B------:R-:W-:Y:S01]  /*16fe0*/  @!PT LDS RZ, [RZ] ;  /* 0x00000000fffff984 */ /* 0x000fe20000000800 */
[----:B------:R-:W-:Y:S01]  /*16ff0*/  @!PT LDS RZ, [RZ] ;  /* 0x00000000fffff984 */ /* 0x000fe20000000800 */
[----:B------:R-:W-:Y:S01]  /*17000*/  @!PT LDS RZ, [RZ] ;  /* 0x00000000fffff984 */ /* 0x000fe20000000800 */
[----:B------:R2:W-:Y:S02]  /*17010*/  LDGSTS.E.BYPASS.LTC128B.128 [R3+0x8000], desc[UR4][R224.64] ;  /* 0x08000000e0037fae */ /* 0x0005e4000b981a04 */
[----:B------:R-:W-:Y:S02]  /*17020*/  IADD3 R14, P1, PT, R6, UR9, RZ ;  /* 0x00000009060e7c10 */ /* 0x000fe4000ff3e0ff */
        /* <DEDUP_REMOVED lines=20> */
.L_x_4612:
        /* <DEDUP_REMOVED lines=59> */
[----:B------:R-:W2:Y:S01]  /*17520*/  LDSM.16.MT88.4 R84, [R192+0x2000] ;  /* 0x00200000c054783b */ /* 0x000ea20000004200 */
[--C-:B------:R-:W-:Y:S01]  /*17530*/  FFMA.FTZ R189, R41, UR4, -R206.reuse ;  /* 0x0000000429bd7c23 */ /* 0x100fe200080108ce */
[----:B------:R-:W-:Y:S01]  /*17540*/  FFMA.FTZ R185, R43, UR4, -R206 ;  /* 0x000000042bb97c23 */ /* 0x000fe200080108ce */
[----:B------:R-:W-:Y:S01]  /*17550*/  MUFU.EX2 R191, R191 ;  /* 0x000000bf00bf7308 */ /* 0x000fe20000000800 */
[----:B------:R-:W3:Y:S01]  /*17560*/  LDSM.16.MT88.4 R148, [R192+0x6000] ;  /* 0x00600000c094783b */ /* 0x000ee20000004200 */
[----:B------:R-:W-:Y:S01]  /*17570*/  FFMA.FTZ R167, R11, UR4, -R208 ;  /* 0x000000040ba77c23 */ /* 0x000fe200080108d0 */
        /* <DEDUP_REMOVED lines=16> */
[----:B------:R-:W-:Y:S01]  /*17680*/  FFMA.FTZ R202, R197, UR4, -R206 ;  /* 0x00000004c5ca7c23 */ /* 0x000fe200080108ce */
[----:B------:R-:W4:Y:S01]  /*17690*/  MUFU.EX2 R186, R186 ;  /* 0x000000ba00ba7308 */ /* 0x000f220000000800 */
[----:B------:R-:W5:Y:S01]  /*176a0*/  LDSM.16.MT88.4 R20, [R196+0x14800] ;  /* 0x01480000c414783b */ /* 0x000f620000004200 */
[--C-:B------:R-:W-:Y:S01]  /*176b0*/  FFMA.FTZ R198, R193, UR4, -R208.reuse ;  /* 0x00000004c1c67c23 */ /* 0x100fe200080108d0 */
[----:B------:R-:W-:Y:S01]  /*176c0*/  FFMA.FTZ R194, R195, UR4, -R208 ;  /* 0x00000004c3c27c23 */ /* 0x000fe200080108d0 */
[----:B------:R-:W-:Y:S01]  /*176d0*/  MUFU.EX2 R185, R185 ;  /* 0x000000b900b97308 */ /* 0x000fe20000000800 */
[----:B------:R-:W-:Y:S01]  /*176e0*/  LDSM.16.MT88.4 R24, [R220+0x14800] ;  /* 0x01480000dc18783b */ /* 0x000fe20000004200 */
[----:B-1----:R-:W-:Y:S01]  /*176f0*/  F2FP.F16.F32.PACK_AB R154, R184, R187 ;  /* 0x000000bbb89a723e */ /* 0x002fe200000000ff */
        /* <DEDUP_REMOVED lines=31> */
[----:B------:R-:W1:Y:S04]  /*178f0*/  MUFU.EX2 R0, R0 ;  /* 0x0000000000007308 */ /* 0x000e680000000800 */
[----:B------:R2:W-:Y:S01]  /*17900*/  MUFU.EX2 R193, R217 ;  /* 0x000000d900c17308 */ /* 0x0005e20000000800 */
[C---:B------:R-:W-:Y:S03]  /*17910*/  HMMA.16816.F32 R72, R152.reuse, R76, RZ ;  /* 0x0000004c9848723c */ /* 0x040fe600000018ff */
[----:B------:R-:W1:Y:S04]  /*17920*/  MUFU.EX2 R198, R198 ;  /* 0x000000c600c67308 */ /* 0x000e680000000800 */
[----:B------:R-:W-:Y:S01]  /*17930*/  MUFU.EX2 R195, R215 ;  /* 0x000000d700c37308 */ /* 0x000fe20000000800 */
[C---:B------:R-:W-:Y:S03]  /*17940*/  HMMA.16816.F32 R76, R152.reuse, R78, RZ ;  /* 0x0000004e984c723c */ /* 0x040fe600000018ff */
[----:B------:R-:W-:Y:S01]  /*17950*/  MUFU.EX2 R194, R194 ;  /* 0x000000c200c27308 */ /* 0x000fe20000000800 */
[----:B--2---:R-:W2:Y:S03]  /*17960*/  S2R R217, SR_TID.X ;  /* 0x0000000000d97919 */ /* 0x004ea60000002100 */
        /* <DEDUP_REMOVED lines=53> */
[----:B------:R-:W-:Y:S07]  /*17cc0*/  LDSM.16.MT88.4 R16, [R190+0x4800] ;  /* 0x00480000be10783b */ /* 0x000fee0000004200 */
        /* <DEDUP_REMOVED lines=15> */
[C---:B------:R-:W-:Y:S08]  /*17dc0*/  HMMA.16816.F32 R120, R4.reuse, R16, R120 ;  /* 0x000000100478723c */ /* 0x040ff00000001878 */
        /* <DEDUP_REMOVED lines=22> */
[----:B------:R-:W-:Y:S01]  /*17f30*/  F2FP.F16.F32.PACK_AB R4, R198, R193 ;  /* 0x000000c1c604723e */ /* 0x000fe200000000ff */
        /* <DEDUP_REMOVED lines=28> */
[C---:B--2---:R-:W-:Y:S01]  /*18100*/  HMMA.16816.F32 R120, R4.reuse, R16, R120 ;  /* 0x000000100478723c */ /* 0x044fe20000001878 */
[--C-:B------:R-:W-:Y:S01]  /*18110*/  FFMA.FTZ R16, R207, UR4, -R208.reuse ;  /* 0x00000004cf107c23 */ /* 0x100fe200080108d0 */
[----:B------:R-:W-:Y:S01]  /*18120*/  FFMA.FTZ R208, R205, UR4, -R208 ;  /* 0x00000004cdd07c23 */ /* 0x000fe200080108d0 */
[----:B------:R-:W2:Y:S04]  /*18130*/  MUFU.EX2 R207, R211 ;  /* 0x000000d300cf7308 */ /* 0x000ea80000000800 */
[----:B------:R4:W-:Y:S01]  /*18140*/  MUFU.EX2 R205, R16 ;  /* 0x0000001000cd7308 */ /* 0x0009e20000000800 */
[C---:B---3--:R-:W-:Y:S03]  /*18150*/  HMMA.16816.F32 R128, R4.reuse, R8, R128 ;  /* 0x000000080480723c */ /* 0x048fe60000001880 */
[----:B------:R-:W-:Y:S05]  /*18160*/  MUFU.EX2 R208, R208 ;  /* 0x000000d000d07308 */ /* 0x000fea0000000800 */
[C---:B------:R-:W-:Y:S01]  /*18170*/  HMMA.16816.F32 R132, R4.reuse, R10, R132 ;  /* 0x0000000a0484723c */ /* 0x040fe20000001884 */
[----:B------:R-:W3:Y:S07]  /*18180*/  LDSM.16.MT88.4 R8, [R196+0x13800] ;  /* 0x01380000c408783b */ /* 0x000eee0000004200 */
        /* <DEDUP_REMOVED lines=10> */
[----:B------:R-:W3:Y:S01]  /*18230*/  MUFU.EX2 R206, R206 ;  /* 0x000000ce00ce7308 */ /* 0x000ee20000000800 */
        /* <DEDUP_REMOVED lines=21> */
[----:B--2---:R-:W-:Y:S01]  /*18390*/  F2FP.F16.F32.PACK_AB R4, R207, R210 ;  /* 0x000000d2cf04723e */ /* 0x004fe200000000ff */
[----:B------:R-:W-:Y:S01]  /*183a0*/  LDSM.16.MT88.4 R24, [R220+0x13800] ;  /* 0x01380000dc18783b */ /* 0x000fe20000004200 */
[----:B------:R-:W-:Y:S01]  /*183b0*/  F2FP.F16.F32.PACK_AB R5, R200, R201 ;  /* 0x000000c9c805723e */ /* 0x000fe200000000ff */
[----:B------:R-:W-:Y:S01]  /*183c0*/  FADD.FTZ R201, R201, R204 ;  /* 0x000000ccc9c97221 */ /* 0x000fe20000010000 */
[----:B------:R-:W-:-:S02]  /*183d0*/  F2FP.F16.F32.PACK_AB R6, R208, R205 ;  /* 0x000000cdd006723e */ /* 0x000fc400000000ff */
[----:B---3--:R-:W-:Y:S01]  /*183e0*/  F2FP.F16.F32.PACK_AB R7, R206, R199 ;  /* 0x000000c7ce07723e */ /* 0x008fe200000000ff */
[----:B------:R-:W-:-:S04]  /*183f0*/  FADD.FTZ R200, R200, R201 ;  /* 0x000000c9c8c87221 */ /* 0x000fc80000010000 */
[----:B------:R-:W-:Y:S02]  /*18400*/  FADD.FTZ R199, R199, R200 ;  /* 0x000000c8c7c77221 */ /* 0x000fe40000010000 */
[----:B------:R-:W-:Y:S02]  /*18410*/  HMMA.16816.F32 R72, R4, R8, R72 ;  /* 0x000000080448723c */ /* 0x000fe40000001848 */
[----:B------:R-:W-:-:S06]  /*18420*/  FADD.FTZ R233, R206, R199 ;  /* 0x000000c7cee97221 */ /* 0x000fcc0000010000 */
[C---:B------:R-:W-:Y:S01]  /*18430*/  HMMA.16816.F32 R76, R4.reuse, R10, R76 ;  /* 0x0000000a044c723c */ /* 0x040fe2000000184c */
[----:B------:R-:W2:Y:S07]  /*18440*/  LDSM.16.MT88.4 R8, [R192+0x7800] ;  /* 0x00780000c008783b */ /* 0x000eae0000004200 */
[C---:B----4-:R-:W-:Y:S08]  /*18450*/  HMMA.16816.F32 R104, R4.reuse, R16, R104 ;  /* 0x000000100468723c */ /* 0x050ff00000001868 */
        /* <DEDUP_REMOVED lines=52> */
[----:B------:R-:W2:Y:S01]  /*187a0*/  LDCU UR4, c[0x0][0x45c] ;  /* 0x00008b80ff0477ac */ /* 0x000ea20008000800 */
[----:B------:R-:W-:Y:S01]  /*187b0*/  PLOP3.LUT P1, PT, PT, PT, UP0, 0x80, 0x8 ;  /* 0x000000000008781c */ /* 0x000fe20003f2f008 */
[----:B------:R-:W-:Y:S01]  /*187c0*/  IMAD.IADD R216, R3, 0x1, R220 ;  /* 0x0000000103d87824 */ /* 0x000fe200078e02dc */
[----:B------:R-:W3:Y:S01]  /*187d0*/  LDCU.64 UR14, c[0x0][0x358] ;  /* 0x00006b00ff0e77ac */ /* 0x000ee20008000a00 */
[----:B------:R-:W4:Y:S01]  /*187e0*/  LDCU.64 UR8, c[0x0][0x3a0] ;  /* 0x00007400ff0877ac */ /* 0x000f220008000a00 */
[----:B------:R-:W2:Y:S01]  /*187f0*/  LDCU.64 UR10, c[0x0][0x3a8] ;  /* 0x00007500ff0a77ac */ /* 0x000ea20008000a00 */
[----:B-1----:R-:W-:-:S12]  /*18800*/  ULEA UR6, UR6, UR5, 0x18 ;  /* 0x0000000506067291 */ /* 0x002fd8000f8ec0ff */
.L_x_4619:
[----:B------:R-:W-:Y:S01]  /*18810*/  @!P1 IADD3 R2, P0, PT, RZ, -R232, RZ ;  /* 0x800000e8ff029210 */ /* 0x000fe20007f1e0ff */
[----:B------:R-:W1:Y:S01]  /*18820*/  S2R R217, SR_TID.X ;  /* 0x0000000000d97919 */ /* 0x000e620000002100 */
[----:B------:R-:W5:Y:S01]  /*18830*/  @!P1 LDC R8, c[0x0][0x3c0] ;  /* 0x0000f000ff089b82 */ /* 0x000f620000000800 */
[----:B------:R-:W-:Y:S07]  /*18840*/  DEPBAR.LE SB0, 0x0 ;  /* 0x000080000000791a */ /* 0x000fee0000000000 */
[----:B------:R-:W2:Y:S08]  /*18850*/  LDC R11, c[0x0][0x3c4] ;  /* 0x0000f100ff0b7b82 */ /* 0x000eb00000000800 */
[----:B------:R-:W-:Y:S01]  /*18860*/  BAR.SYNC.DEFER_BLOCKING 0x0 ;  /* 0x0000000000007b1d */ /* 0x000fe20000010000 */
[----:B-1----:R-:W-:Y:S01]  /*18870*/  SHF.R.U32.HI R218, RZ, 0x1, R217 ;  /* 0x00000001ffda7819 */ /* 0x002fe200000116d9 */
[----:B-----5:R-:W-:Y:S01]  /*18880*/  @!P1 IMAD.SHL.U32 R9, R8, 0x40, RZ ;  /* 0x0000004008099824 */ /* 0x020fe200078e00ff */
[C---:B------:R-:W-:Y:S01]  /*18890*/  LOP3.LUT R10, R217.reuse, 0x38, RZ, 0xc0, !PT ;  /* 0x00000038d90a7812 */ /* 0x040fe200078ec0ff */
[C---:B------:R-:W-:Y:S01]  /*188a0*/  IMAD.SHL.U32 R3, R217.reuse, 0x8, RZ ;  /* 0x00000008d9037824 */ /* 0x040fe200078e00ff */
[C---:B------:R-:W-:Y:S01]  /*188b0*/  LOP3.LUT R7, R217.reuse, 0x8, RZ, 0xc0, !PT ;  /* 0x00000008d9077812 */ /* 0x040fe200078ec0ff */
[----:B------:R-:W-:Y:S01]  /*188c0*/  IMAD.SHL.U32 R6, R217, 0x40, RZ ;  /* 0x00000040d9067824 */ /* 0x000fe200078e00ff */
[----:B------:R-:W-:Y:S01]  /*188d0*/  LOP3.LUT R5, R218, 0x8, RZ, 0xc0, !PT ;  /* 0x00000008da057812 */ /* 0x000fe200078ec0ff */
[----:B------:R-:W-:Y:S01]  /*188e0*/  @!P1 IMAD.X R9, RZ, RZ, ~R9, P0 ;  /* 0x000000ffff099224 */ /* 0x000fe200000e0e09 */
[----:B------:R-:W-:Y:S02]  /*188f0*/  LOP3.LUT R10, R10, 0x1f8, R3, 0x78, !PT ;  /* 0x000001f80a0a7812 */ /* 0x000fe400078e7803 */
[--C-:B------:R-:W-:Y:S02]  /*18900*/  LOP3.LUT R4, R7, 0x1c0, R6.reuse, 0xf8, !PT ;  /* 0x000001c007047812 */ /* 0x100fe400078ef806 */
[----:B------:R-:W-:Y:S02]  /*18910*/  @!P1 SHF.R.S64 R7, R2, 0x1f, R9 ;  /* 0x0000001f02079819 */ /* 0x000fe40000001009 */
[----:B------:R-:W-:Y:S01]  /*18920*/  LOP3.LUT R2, R5, 0x1c0, R6, 0xf8, !PT ;  /* 0x000001c005027812 */ /* 0x000fe200078ef806 */
[----:B------:R-:W-:Y:S01]  /*18930*/  IMAD.MOV.U32 R5, RZ, RZ, R230 ;  /* 0x000000ffff057224 */ /* 0x000fe200078e00e6 */
[--C-:B------:R-:W-:Y:S02]  /*18940*/  LOP3.LUT R237, R10, 0x1e00, R3.reuse, 0xf8, !PT ;  /* 0x00001e000aed7812 */ /* 0x100fe400078ef803 */
[----:B------:R-:W-:Y:S01]  /*18950*/  @!P1 IADD3 R10, P0, PT, R230, R7, RZ ;  /* 0x00000007e60a9210 */ /* 0x000fe20007f1e0ff */
[----:B------:R-:W-:Y:S01]  /*18960*/  IMAD.SHL.U32 R7, R217, 0x20, RZ ;  /* 0x00000020d9077824 */ /* 0x000fe200078e00ff */
[--C-:B------:R-:W-:Y:S02]  /*18970*/  LOP3.LUT R4, R4, 0x38, R3.reuse, 0x78, !PT ;  /* 0x0000003804047812 */ /* 0x100fe400078e7803 */
[----:B------:R-:W-:Y:S01]  /*18980*/  LOP3.LUT R2, R2, 0x38, R3, 0x78, !PT ;  /* 0x0000003802027812 */ /* 0x000fe200078e7803 */
[----:B------:R-:W-:Y:S01]  /*18990*/  IMAD.MOV.U32 R3, RZ, RZ, R231 ;  /* 0x000000ffff037224 */ /* 0x000fe200078e00e7 */
[----:B------:R-:W-:Y:S01]  /*189a0*/  @!P1 LEA.HI.X.SX32 R231, R9, R231, 0x1, P0 ;  /* 0x000000e709e79211 */ /* 0x000fe200000f0eff */
[----:B------:R-:W-:Y:S01]  /*189b0*/  @!P1 IMAD.MOV.U32 R230, RZ, RZ, R10 ;  /* 0x000000ffffe69224 */ /* 0x000fe200078e000a */
[----:B--2---:R-:W-:Y:S06]  /*189c0*/  @!P1 BRA `(.L_x_4616) ;  /* 0x0000000000f89947 */ /* 0x004fec0003800000 */
[----:B------:R-:W1:Y:S01]  /*189d0*/  LDC R10, c[0x0][0x4f0] ;  /* 0x00013c00ff0a7b82 */ /* 0x000e620000000800 */
[----:B------:R-:W-:Y:S01]  /*189e0*/  UIADD3 UR5, UPT, UPT, UR26, -0x40, URZ ;  /* 0xffffffc01a057890 */ /* 0x000fe2000fffe0ff */
[----:B------:R-:W-:Y:S05]  /*189f0*/  IABS R14, UR26 ;  /* 0x0000001a000e7c13 */ /* 0x000fea0008000000 */
        /* <DEDUP_REMOVED lines=15> */
[----:B------:R-:W-:Y:S01]  /*18af0*/  IMAD R12, R8, R9, R12 ;  /* 0x00000009080c7224 */ /* 0x000fe200078e020c */
        /* <DEDUP_REMOVED lines=8> */
[----:B------:R-:W-:Y:S01]  /*18b80*/  ISETP.NE.AND P2, PT, R10, RZ, PT ;  /* 0x000000ff0a00720c */ /* 0x000fe20003f45270 */
        /* <DEDUP_REMOVED lines=9> */
[----:B------:R-:W-:Y:S05]  /*18c20*/  @!P0 IMAD.MOV R15, RZ, RZ, -R15 ;  /* 0x000000ffff0f8224 */ /* 0x000fea00078e0a0f */
[C---:B------:R-:W-:Y:S02]  /*18c30*/  SEL R17, R8.reuse, R15, !P2 ;  /* 0x0000000f08117207 */ /* 0x040fe40005000000 */
[----:B------:R-:W-:Y:S02]  /*18c40*/  SEL R15, R8, R16, !P2 ;  /* 0x00000010080f7207 */ /* 0x000fe40005000000 */
[-C--:B------:R-:W-:Y:S01]  /*18c50*/  LEA R20, P2, R17, R228.reuse, 0x2 ;  /* 0x000000e411147211 */ /* 0x080fe200078410ff */
[----:B------:R-:W1:Y:S01]  /*18c60*/  LDC.64 R8, c[0x0][0x3c0] ;  /* 0x0000f000ff087b82 */ /* 0x000e620000000a00 */
[----:B------:R-:W-:Y:S02]  /*18c70*/  LEA R18, P0, R15, R228, 0x2 ;  /* 0x000000e40f127211 */ /* 0x000fe400078010ff */
[-C--:B------:R-:W-:Y:S02]  /*18c80*/  LEA.HI.X.SX32 R21, R17, R229.reuse, 0x2, P2 ;  /* 0x000000e511157211 */ /* 0x080fe400010f16ff */
[C---:B------:R-:W-:Y:S01]  /*18c90*/  LEA.HI.X.SX32 R19, R15.reuse, R229, 0x2, P0 ;  /* 0x000000e50f137211 */ /* 0x040fe200000f16ff */
[----:B------:R-:W-:Y:S02]  /*18ca0*/  IMAD.IADD R15, R15, 0x1, -R17 ;  /* 0x000000010f0f7824 */ /* 0x000fe400078e0a11 */
[----:B---3--:R-:W2:Y:S02]  /*18cb0*/  LDG.E R13, desc[UR14][R20.64] ;  /* 0x0000000e140d7981 */ /* 0x008ea4000c1e1900 */
[----:B------:R-:W-:Y:S02]  /*18cc0*/  IMAD R15, R15, R10, -0x40 ;  /* 0xffffffc00f0f7424 */ /* 0x000fe400078e020a */
[----:B------:R-:W2:Y:S03]  /*18cd0*/  LDG.E R12, desc[UR14][R18.64] ;  /* 0x0000000e120c7981 */ /* 0x000ea6000c1e1900 */
[----:B------:R-:W-:Y:S05]  /*18ce0*/  SHF.R.S32.HI R17, RZ, 0x1f, R15 ;  /* 0x0000001fff117819 */ /* 0x000fea000001140f */
        /* <DEDUP_REMOVED lines=12> */
.L_x_4616:
[----:B------:R-:W-:Y:S01]  /*18db0*/  LEA R237, R237, UR6, 0x1 ;  /* 0x00000006eded7c11 */ /* 0x000fe2000f8e08ff */
[----:B------:R-:W-:Y:S01]  /*18dc0*/  IMAD.SHL.U32 R5, R8, 0x20, RZ ;  /* 0x0000002008057824 */ /* 0x000fe200078e00ff */
[----:B------:R-:W-:Y:S01]  /*18dd0*/  LOP3.LUT R219, R7, 0x7c00, RZ, 0xc0, !PT ;  /* 0x00007c0007db7812 */ /* 0x000fe200078ec0ff */
[----:B------:R-:W-:Y:S01]  /*18de0*/  IMAD.MOV.U32 R221, RZ, RZ, 0x20 ;  /* 0x00000020ffdd7424 */ /* 0x000fe200078e00ff */
[----:B------:R-:W-:Y:S01]  /*18df0*/  LOP3.LUT R223, R6, 0x400, RZ, 0xc0, !PT ;  /* 0x0000040006df7812 */ /* 0x000fe200078ec0ff */
[----:B------:R-:W-:Y:S01]  /*18e00*/  @!PT LDS RZ, [RZ] ;  /* 0x00000000fffff984 */ /* 0x000fe20000000800 */
[----:B------:R-:W-:Y:S01]  /*18e10*/  @!PT LDS RZ, [RZ] ;  /* 0x00000000fffff984 */ /* 0x000fe20000000800 */
[----:B------:R-:W-:Y:S01]  /*18e20*/  @!PT LDS RZ, [RZ] ;  /* 0x00000000fffff984 */ /* 0x000fe20000000800 */
[----:B---3--:R-:W-:Y:S01]  /*18e30*/  LDGSTS.E.BYPASS.LTC128B.128 [R237+0x10000], desc[UR14][R230.64] ;  /* 0x10000000e6ed7fae */ /* 0x008fe2000b981a0e */
[----:B------:R-:W-:Y:S01]  /*18e40*/  LOP3.LUT R3, R219, 0x200, R6, 0xf8, !PT ;  /* 0x00000200db037812 */ /* 0x000fe200078ef806 */
[----:B------:R-:W-:Y:S01]  /*18e50*/  UIADD3 UR27, UPT, UPT, UR27, -0x1, URZ ;  /* 0xffffffff1b1b7890 */ /* 0x000fe2000fffe0ff */
[----:B------:R-:W-:Y:S01]  /*18e60*/  SHF.L.U64.HI R11, R8, 0x5, R11 ;  /* 0x00000005080b7819 */ /* 0x000fe2000001020b */
[----:B------:R-:W-:Y:S01]  /*18e70*/  LDGSTS.E.BYPASS.LTC128B.128 [R237+0x12000], desc[UR14][R230.64+0x80] ;  /* 0x12000080e6ed7fae */ /* 0x000fe2000b981a0e */
[----:B------:R-:W-:Y:S01]  /*18e80*/  IADD3 R6, P0, PT, R230, R5, RZ ;  /* 0x00000005e6067210 */ /* 0x000fe20007f1e0ff */
[----:B------:R-:W-:Y:S01]  /*18e90*/  IMAD R223, R4, 0x2, R223 ;  /* 0x0000000204df7824 */ /* 0x000fe200078e02df */
[----:B------:R-:W-:Y:S01]  /*18ea0*/  LOP3.LUT R2, R3, R2, RZ, 0xfc, !PT ;  /* 0x0000000203027212 */ /* 0x000fe200078efcff */
[----:B------:R-:W-:Y:S01]  /*18eb0*/  LDGSTS.E.BYPASS.LTC128B.128 [R237+0x14000], desc[UR14][R230.64+0x100] ;  /* 0x14000100e6ed7fae */ /* 0x000fe2000b981a0e */
[----:B------:R-:W-:Y:S01]  /*18ec0*/  IADD3 R12, P2, PT, R5, R6, RZ ;  /* 0x00000006050c7210 */ /* 0x000fe20007f5e0ff */
[----:B------:R-:W-:Y:S01]  /*18ed0*/  IMAD.X R7, R231, 0x1, R11, P0 ;  /* 0x00000001e7077824 */ /* 0x000fe200000e060b */
[----:B------:R-:W-:Y:S01]  /*18ee0*/  LEA R224, R2, UR6, 0x1 ;  /* 0x0000000602e07c11 */ /* 0x000fe2000f8e08ff */
[----:B------:R-:W-:Y:S01]  /*18ef0*/  LDGSTS.E.BYPASS.LTC128B.128 [R237+0x16000], desc[UR14][R230.64+0x180] ;  /* 0x16000180e6ed7fae */ /* 0x000fe2000b981a0e */
[----:B------:R-:W-:Y:S01]  /*18f00*/  IADD3 R4, P0, PT, R5, R12, RZ ;  /* 0x0000000c05047210 */ /* 0x000fe20007f1e0ff */
[----:B------:R-:W-:Y:S01]  /*18f10*/  IMAD.X R13, R11, 0x1, R7, P2 ;  /* 0x000000010b0d7824 */ /* 0x000fe200010e0607 */
[----:B------:R-:W-:Y:S01]  /*18f20*/  UISETP.GT.AND UP0, UPT, UR27, UR7, UPT ;  /* 0x000000071b00728c */ /* 0x000fe2000bf04270 */
[----:B------:R-:W-:Y:S01]  /*18f30*/  LDGSTS.E.BYPASS.LTC128B.128 [R237+0x10800], desc[UR14][R6.64] ;  /* 0x1080000006ed7fae */ /* 0x000fe2000b981a0e */
[----:B------:R-:W-:Y:S02]  /*18f40*/  VIADD R164, R223, UR6 ;  /* 0x00000006dfa47c36 */ /* 0x000fe40008000000 */
[----:B------:R-:W-:Y:S01]  /*18f50*/  IMAD.X R5, R11, 0x1, R13, P0 ;  /* 0x000000010b057824 */ /* 0x000fe200000e060d */
[----:B------:R-:W-:Y:S01]  /*18f60*/  LDGSTS.E.BYPASS.LTC128B.128 [R237+0x12800], desc[UR14][R6.64+0x80] ;  /* 0x1280008006ed7fae */ /* 0x000fe2000b981a0e */
[----:B------:R-:W-:Y:S01]  /*18f70*/  LOP3.LUT P0, RZ, R217, 0x2, RZ, 0xc0, !PT ;  /* 0x00000002d9ff7812 */ /* 0x000fe2000780c0ff */
[----:B------:R-:W-:Y:S02]  /*18f80*/  IMAD.MOV.U32 R3, RZ, RZ, 0x40 ;  /* 0x00000040ff037424 */ /* 0x000fe400078e00ff */
[----:B------:R-:W-:Y:S01]  /*18f90*/  LDGSTS.E.BYPASS.LTC128B.128 [R237+0x14800], desc[UR14][R6.64+0x100] ;  /* 0x1480010006ed7fae */ /* 0x000fe2000b981a0e */
[----:B------:R-:W-:Y:S02]  /*18fa0*/  SEL R221, R221, 0xffffffe0, !P0 ;  /* 0xffffffe0dddd7807 */ /* 0x000fe40004000000 */
[----:B------:R-:W-:Y:S01]  /*18fb0*/  LOP3.LUT P0, RZ, R217, 0x4, RZ, 0xc0, !PT ;  /* 0x00000004d9ff7812 */ /* 0x000fe2000780c0ff */
[----:B------:R-:W-:Y:S02]  /*18fc0*/  LDGSTS.E.BYPASS.LTC128B.128 [R237+0x16800], desc[UR14][R6.64+0x180] ;  /* 0x1680018006ed7fae */ /* 0x000fe4000b981a0e */
[----:B------:R-:W-:Y:S01]  /*18fd0*/  IMAD.IADD R222, R221, 0x1, R224 ;  /* 0x00000001ddde7824 */ /* 0x000fe200078e02e0 */
[----:B------:R-:W-:Y:S01]  /*18fe0*/  SEL R3, R3, 0xffffffc0, !P0 ;  /* 0xffffffc003037807 */ /* 0x000fe20004000000 */
[----:B------:R-:W-:Y:S01]  /*18ff0*/  LDGSTS.E.BYPASS.LTC128B.128 [R237+0x11000], desc[UR14][R12.64] ;  /* 0x110000000ced7fae */ /* 0x000fe2000b981a0e */
[----:B------:R-:W-:Y:S03]  /*19000*/  IMAD.IADD R167, R221, 0x1, R164 ;  /* 0x00000001dda77824 */ /* 0x000fe600078e02a4 */
[----:B------:R-:W-:Y:S01]  /*19010*/  LDGSTS.E.BYPASS.LTC128B.128 [R237+0x13000], desc[UR14][R12.64+0x80] ;  /* 0x130000800ced7fae */ /* 0x000fe2000b981a0e */
[C---:B------:R-:W-:Y:S02]  /*19020*/  IMAD.IADD R166, R3.reuse, 0x1, R224 ;  /* 0x0000000103a67824 */ /* 0x040fe400078e02e0 */
[----:B------:R-:W-:Y:S01]  /*19030*/  IMAD.IADD R164, R3, 0x1, R164 ;  /* 0x0000000103a47824 */ /* 0x000fe200078e02a4 */
[----:B------:R-:W-:Y:S01]  /*19040*/  LDGSTS.E.BYPASS.LTC128B.128 [R237+0x15000], desc[UR14][R12.64+0x100] ;  /* 0x150001000ced7fae */ /* 0x000fe2000b981a0e */
[C---:B------:R-:W-:Y:S02]  /*19050*/  IMAD.IADD R3, R221.reuse, 0x1, R166 ;  /* 0x00000001dd037824 */ /* 0x040fe400078e02a6 */
[----:B------:R-:W-:Y:S01]  /*19060*/  IMAD.IADD R2, R221, 0x1, R164 ;  /* 0x00000001dd027824 */ /* 0x000fe200078e02a4 */
[----:B------:R-:W-:Y:S04]  /*19070*/  LDGSTS.E.BYPASS.LTC128B.128 [R237+0x17000], desc[UR14][R12.64+0x180] ;  /* 0x170001800ced7fae */ /* 0x000fe8000b981a0e */
[----:B------:R-:W-:Y:S04]  /*19080*/  LDGSTS.E.BYPASS.LTC128B.128 [R237+0x11800], desc[UR14][R4.64] ;  /* 0x1180000004ed7fae */ /* 0x000fe8000b981a0e */
[----:B------:R-:W-:Y:S04]  /*19090*/  LDGSTS.E.BYPASS.LTC128B.128 [R237+0x13800], desc[UR14][R4.64+0x80] ;  /* 0x1380008004ed7fae */ /* 0x000fe8000b981a0e */
        /* <DEDUP_REMOVED lines=293> */
.L_x_4618:
        /* <DEDUP_REMOVED lines=29> */
.L_x_4617:
        /* <DEDUP_REMOVED lines=477> */
.L_x_4615:
        /* <DEDUP_REMOVED lines=30> */
[----:B------:R-:W-:Y:S01]  /*1c470*/  UIMAD UR9, UR9, UR5, UR8 ;  /* 0x00000005090972a4 */ /* 0x000fe2000f8e0208 */
[----:B------:R-:W3:Y:S03]  /*1c480*/  LDCU.64 UR10, c[0x0][0x358] ;  /* 0x00006b00ff0a77ac */ /* 0x000ee60008000a00 */
        /* <DEDUP_REMOVED lines=14> */
[----:B------:R-:W4:Y:S01]  /*1c570*/  @P2 LDC R17, c[0x0][0x458] ;  /* 0x00011600ff112b82 */ /* 0x000f220000000800 */
[----:B------:R-:W-:Y:S01]  /*1c580*/  LOP3.LUT R6, R13, 0x3c, R6, 0xf8, !PT ;  /* 0x0000003c0d067812 */ /* 0x000fe200078ef806 */
[----:B------:R-:W5:Y:S01]  /*1c590*/  @P2 MUFU.LG2 R5, R5 ;  /* 0x0000000500052308 */ /* 0x000f620000000c00 */
        /* <DEDUP_REMOVED lines=142> */
[----:B-----5:R-:W-:Y:S01]  /*1ce80*/  @P2 FMUL.FTZ R5, R5, 0.69314718246459960938 ;  /* 0x3f31721805052820 */ /* 0x020fe20000410000 */
[-C--:B------:R-:W-:Y:S01]  /*1ce90*/  IADD3 R15, PT, PT, R8, R13.reuse, RZ ;  /* 0x0000000d080f7210 */ /* 0x080fe20007ffe0ff */
[----:B------:R-:W-:Y:S01]  /*1cea0*/  STS.64 [R7], R36 ;  /* 0x0000002407007388 */ /* 0x000fe20000000a00 */
[----:B------:R-:W-:Y:S01]  /*1ceb0*/  IADD3 R8, PT, PT, R10, R13, RZ ;  /* 0x0000000d0a087210 */ /* 0x000fe20007ffe0ff */
[----:B--2---:R-:W-:Y:S01]  /*1cec0*/  @P1 FMUL.FTZ R4, R4, 0.69314718246459960938 ;  /* 0x3f31721804041820 */ /* 0x004fe20000410000 */
        /* <DEDUP_REMOVED lines=57> */
[----:B------:R-:W-:Y:S01]  /*1d260*/  MOV R132, 0xff800000 ;  /* 0xff80000000847802 */ /* 0x000fe20000000f00 */
[----:B----4-:R-:W-:Y:S01]  /*1d270*/  @P2 FFMA.FTZ R133, R164, R17, R5 ;  /* 0x00000011a4852223 */ /* 0x010fe20000010005 */
[----:B-1----:R-:W-:Y:S01]  /*1d280*/  @P1 FFMA.FTZ R132, R3, R14, R4 ;  /* 0x0000000e03841223 */ /* 0x002fe20000010004 */
[----:B------:R2:W-:Y:S01]  /*1d290*/  STS.64 [R8+0xc000], R148 ;  /* 0x00c0009408007388 */ /* 0x0005e20000000a00 */
[----:B-----5:R-:W-:Y:S02]  /*1d2a0*/  IADD3 R134, P0, PT, R6, UR7, RZ ;  /* 0x0000000706867c10 */ /* 0x020fe4000ff1e0ff */
[----:B------:R-:W-:Y:S01]  /*1d2b0*/  LOP3.LUT P1, RZ, R217, 0x3, RZ, 0xc0, !PT ;  /* 0x00000003d9ff7812 */ /* 0x000fe2000782c0ff */
        /* <DEDUP_REMOVED lines=43> */
[----:B--2---:R-:W-:Y:S01]  /*1d570*/  IMAD.U32 R2, RZ, RZ, UR9 ;  /* 0x00000009ff027e24 */ /* 0x004fe2000f8e00ff */
[----:B------:R-:W-:-:S04]  /*1d580*/  UIADD3 UR6, UPT, UPT, -UR8, UR20, URZ ;  /* 0x0000001408067290 */ /* 0x000fc8000fffe1ff */
[----:B------:R-:W-:Y:S02]  /*1d590*/  LEA.HI.X.SX32 R2, R2, RZ, 0x1, P1 ;  /* 0x000000ff02027211 */ /* 0x000fe400008f0eff */
[----:B------:R-:W-:Y:S02]  /*1d5a0*/  ISETP.GE.AND P3, PT, R0, UR6, PT ;  /* 0x0000000600007c0c */ /* 0x000fe4000bf66270 */
[----:B------:R-:W-:Y:S02]  /*1d5b0*/  ISETP.GE.AND P2, PT, R136, UR6, PT ;  /* 0x0000000688007c0c */ /* 0x000fe4000bf46270 */
[----:B---3--:R-:W-:-:S04]  /*1d5c0*/  LEA R136, P1, R135, UR4, 0x2 ;  /* 0x0000000487887c11 */ /* 0x008fc8000f8210ff */
[----:B------:R-:W-:-:S05]  /*1d5d0*/  LEA.HI.X R137, R135, UR5, R2, 0x2, P1 ;  /* 0x0000000587897c11 */ /* 0x000fca00088f1402 */
[----:B------:R3:W-:Y:S04]  /*1d5e0*/  @!P3 STG.E desc[UR10][R136.64], R133 ;  /* 0x000000858800b986 */ /* 0x0007e8000c10190a */
[----:B------:R3:W-:Y:S02]  /*1d5f0*/  @!P2 STG.E desc[UR10][R136.64+0x20], R132 ;  /* 0x000020848800a986 */ /* 0x0007e4000c10190a */
.L_x_4621:
[----:B------:R-:W-:Y:S05]  /*1d600*/  BSYNC.RECONVERGENT B0 ;  /* 0x0000000000007941 */ /* 0x000fea0003800200 */
.L_x_4620:
[----:B------:R-:W4:Y:S01]  /*1d610*/  LDCU.64 UR4, c[0x0][0x3f8] ;  /* 0x00007f00ff0477ac */ /* 0x000f220008000a00 */
[----:B------:R-:W-:Y:S02]  /*1d620*/  SHF.R.U32.HI R217, RZ, 0x4, R217 ;  /* 0x00000004ffd97819 */ /* 0x000fe400000116d9 */
[----:B------:R-:W-:Y:S01]  /*1d630*/  LEA.HI.X.SX32 R3, R3, RZ, 0x1, P0 ;  /* 0x000000ff03037211 */ /* 0x000fe200000f0eff */
[----:B------:R-:W-:Y:S02]  /*1d640*/  UIADD3 UR6, UPT, UPT, -UR8, UR20, URZ ;  /* 0x0000001408067290 */ /* 0x000fe4000fffe1ff */
[C---:B--2---:R-:W-:Y:S02]  /*1d650*/  VIADD R2, R217.reuse, 0x8 ;  /* 0x00000008d9027836 */ /* 0x044fe40000000000 */
[C---:B------:R-:W-:Y:S02]  /*1d660*/  VIADD R0, R217.reuse, 0x10 ;  /* 0x00000010d9007836 */ /* 0x040fe40000000000 */
[C---:B------:R-:W-:Y:S01]  /*1d670*/  ISETP.GE.AND P0, PT, R217.reuse, UR6, PT ;  /* 0x00000006d9007c0c */ /* 0x040fe2000bf06270 */
[C---:B---3--:R-:W-:Y:S01]  /*1d680*/  VIADD R132, R217.reuse, 0x18 ;  /* 0x00000018d9847836 */ /* 0x048fe20000000000 */
[----:B------:R-:W-:Y:S01]  /*1d690*/  ISETP.GE.AND P6, PT, R2, UR6, PT ;  /* 0x0000000602007c0c */ /* 0x000fe2000bfc6270 */
[C---:B------:R-:W-:Y:S01]  /*1d6a0*/  VIADD R2, R217.reuse, 0x28 ;  /* 0x00000028d9027836 */ /* 0x040fe20000000000 */
[----:B------:R-:W-:Y:S01]  /*1d6b0*/  ISETP.GE.AND P5, PT, R0, UR6, PT ;  /* 0x0000000600007c0c */ /* 0x000fe2000bfa6270 */
[----:B------:R-:W-:Y:S01]  /*1d6c0*/  VIADD R0, R217, 0x30 ;  /* 0x00000030d9007836 */ /* 0x000fe20000000000 */
[----:B------:R-:W-:-:S02]  /*1d6d0*/  ISETP.GE.AND P4, PT, R132, UR6, PT ;  /* 0x0000000684007c0c */ /* 0x000fc4000bf86270 */
[----:B----4-:R-:W-:Y:S02]  /*1d6e0*/  LEA R136, P1, R134, UR4, 0x2 ;  /* 0x0000000486887c11 */ /* 0x010fe4000f8210ff */
[----:B------:R-:W-:Y:S02]  /*1d6f0*/  ISETP.GE.AND P2, PT, R2, UR6, PT ;  /* 0x0000000602007c0c */ /* 0x000fe4000bf46270 */
[----:B------:R-:W-:Y:S01]  /*1d700*/  LEA.HI.X R137, R134, UR5, R3, 0x2, P1 ;  /* 0x0000000586897c11 */ /* 0x000fe200088f1403 */
[C---:B------:R-:W-:Y:S01]  /*1d710*/  VIADD R3, R217.reuse, 0x20 ;  /* 0x00000020d9037836 */ /* 0x040fe20000000000 */
        /* <DEDUP_REMOVED lines=38> */
.L_x_4622:
        /* <DEDUP_REMOVED lines=16> */
.L_x_7504:


//--------------------- .text._ZN5flash24flash_fwd_splitkv_kernelI23Flash_fwd_kernel_traitsILi256ELi64ELi64ELi4ELb0ELb0EN7cutlass6half_tE19Flash_kernel_traitsILi256ELi64ELi64ELi4ES3_EELb0ELb0ELb0ELb0ELb1ELb1ELb1ELb1EEEvNS_16Flash_fwd_paramsE --------------------------
	.section	.text._ZN5flash24flash_fwd_splitkv_kernelI23Flash_fwd_kernel_traitsILi256ELi64ELi64ELi4ELb0ELb0EN7cutlass6half_tE19Flash_kernel_traitsILi256ELi64ELi64ELi4ES3_EELb0ELb0ELb0ELb0ELb1ELb1ELb1ELb1EEEvNS_16Flash_fwd_paramsE,"ax",@progbits
	.align	128
        .global         _ZN5flash24flash_fwd_splitkv_kernelI23Flash_fwd_kernel_traitsILi256ELi64ELi64ELi4ELb0ELb0EN7cutlass6half_tE19Flash_kernel_traitsILi256ELi64ELi64ELi4ES3_EELb0ELb0ELb0ELb0ELb1ELb1ELb1ELb1EEEvNS_16Flash_fwd_paramsE
        .type           _ZN5flash24flash_fwd_splitkv_kernelI23Flash_fwd_kernel_traitsILi256ELi64ELi64ELi4ELb0ELb0EN7cutlass6half_tE19Flash_kernel_traitsILi256ELi64ELi64ELi4ES3_EELb0ELb0ELb0ELb0ELb1ELb1ELb1ELb1EEEvNS_16Flash_fwd_paramsE,@function
        .size           _ZN5flash24flash_fwd_splitkv_kernelI23Flash_fwd_kernel_traitsILi256ELi64ELi64ELi4ELb0ELb0EN7cutlass6half_tE19Flash_kernel_traitsILi256ELi64ELi64ELi4ES3_EELb0ELb0ELb0ELb0ELb1ELb1ELb1ELb1EEEvNS_16Flash_fwd_paramsE,(.L_x_7505 - _ZN5flash24flash_fwd_splitkv_kernelI23Flash_fwd_kernel_traitsILi256ELi64ELi64ELi4ELb0ELb0EN7cutlass6half_tE19Flash_kernel_traitsILi256ELi64ELi64ELi4ES3_EELb0ELb0ELb0ELb0ELb1ELb1ELb1ELb1EEEvNS_16Flash_fwd_paramsE)
        .other          _ZN5flash24flash_fwd_splitkv_kernelI23Flash_fwd_kernel_traitsILi256ELi64ELi64ELi4ELb0ELb0EN7cutlass6half_tE19Flash_kernel_traitsILi256ELi64ELi64ELi4ES3_EELb0ELb0ELb0ELb0ELb1ELb1ELb1ELb1EEEvNS_16Flash_fwd_paramsE,@"STO_CUDA_ENTRY STV_DEFAULT"
_ZN5flash24flash_fwd_splitkv_kernelI23Flash_fwd_kernel_traitsILi256ELi64ELi64ELi4ELb0ELb0EN7cutlass6half_tE19Flash_kernel_traitsILi256ELi64ELi64ELi4ES3_EELb0ELb0ELb0ELb0ELb1ELb1ELb1ELb1EEEvNS_16Flash_fwd_paramsE:
.text._ZN5flash24flash_fwd_splitkv_kernelI23Flash_fwd_kernel_traitsILi256ELi64ELi64ELi4ELb0ELb0EN7cutlass6half_tE19Flash_kernel_traitsILi256ELi64ELi64ELi4ES3_EELb0ELb0ELb0ELb0ELb1ELb1ELb1ELb1EEEvNS_16Flash_fwd_paramsE:
        /* <DEDUP_REMOVED lines=79> */
.L_x_4623:
        /* <DEDUP_REMOVED lines=176> */
.L_x_4624:
        /* <DEDUP_REMOVED lines=11> */
.L_x_4625:
        /* <DEDUP_REMOVED lines=108> */
.L_x_4626:
        /* <DEDUP_REMOVED lines=15> */
.L_x_4628:
[----:B-1----:R-:W1:Y:S01]  /*1850*/  LDC.64 R2, c[0x0][0x3b8] ;  /* 0x0000ee00ff027b82 */ /* 0x002e620000000a00 */
[----:B------:R-:W-:-:S06]  /*1860*/  UIADD3 UR8, UPT, UPT, UR10, UR11, URZ ;  /* 0x0000000b0a087290 */ /* 0x000fcc000fffe0ff */
[----:B-1----:R-:W-:Y:S02]  /*1870*/  IMAD R15, R3, UR8, RZ ;  /* 0x00000008030f7c24 */ /* 0x002fe4000f8e02ff */
[----:B------:R-:W-:-:S05]  /*1880*/  IMAD.WIDE.U32 R6, R2, UR8, RZ ;  /* 0x0000000802067c25 */ /* 0x000fca000f8e00ff */
[----:B------:R-:W-:Y:S02]  /*1890*/  IADD3 R15, PT, PT, R7, R15, RZ ;  /* 0x0000000f070f7210 */ /* 0x000fe40007ffe0ff */
[----:B------:R-:W-:Y:S02]  /*18a0*/  MOV R14, R6 ;  /* 0x00000006000e7202 */ /* 0x000fe40000000f00 */
.L_x_4629:
        /* <DEDUP_REMOVED lines=14> */
.L_x_4630:
[----:B------:R-:W1:Y:S01]  /*1990*/  LDC.64 R62, c[0x0][0x3c0] ;  /* 0x0000f000ff3e7b82 */ /* 0x000e620000000a00 */
[----:B------:R-:W-:-:S06]  /*19a0*/  UIADD3 UR10, UPT, UPT, UR10, UR11, URZ ;  /* 0x0000000b0a0a7290 */ /* 0x000fcc000fffe0ff */
[----:B-1---5:R-:W-:Y:S02]  /*19b0*/  IMAD R5, R63, UR10, RZ ;  /* 0x0000000a3f057c24 */ /* 0x022fe4000f8e02ff */
[----:B------:R-:W-:-:S05]  /*19c0*/  IMAD.WIDE.U32 R6, R62, UR10, RZ ;  /* 0x0000000a3e067c25 */ /* 0x000fca000f8e00ff */
[----:B------:R-:W-:-:S07]  /*19d0*/  IADD3 R5, PT, PT, R7, R5, RZ ;  /* 0x0000000507057210 */ /* 0x000fce0007ffe0ff */
.L_x_4631:
        /* <DEDUP_REMOVED lines=54> */
.L_x_4627:
        /* <DEDUP_REMOVED lines=182> */
.L_x_4654:
        /* <DEDUP_REMOVED lines=122> */
.L_x_4634:
        /* <DEDUP_REMOVED lines=206> */
.L_x_4638:
[----:B-1----:R-:W-:Y:S05]  /*3d20*/  BSYNC.RECONVERGENT B0 ;  /* 0x0000000000007941 */ /* 0x002fea0003800200 */
.L_x_4637:
        /* <DEDUP_REMOVED lines=202> */
.L_x_4640:
[----:B------:R-:W-:Y:S05]  /*49d0*/  BSYNC.RECONVERGENT B0 ;  /* 0x0000000000007941 */ /* 0x000fea0003800200 */
.L_x_4639:
        /* <DEDUP_REMOVED lines=208> */
.L_x_4642:
[----:B------:R-:W-:Y:S05]  /*56e0*/  BSYNC.RECONVERGENT B0 ;  /* 0x0000000000007941 */ /* 0x000fea0003800200 */
.L_x_4641:
        /* <DEDUP_REMOVED lines=210> */
.L_x_4644:
[----:B------:R-:W-:Y:S05]  /*6410*/  BSYNC.RECONVERGENT B0 ;  /* 0x0000000000007941 */ /* 0x000fea0003800200 */
.L_x_4643:
[----:B------:R-:W1:Y:S01]  /*6420*/  LDC R26, c[0x0][0x450] ;  /* 0x00011400ff1a7b82 */ /* 0x000e620000000800 */
[----:B--2---:R-:W-:Y:S05]  /*6430*/  IMAD.U32 R67, R67, -0x20, RZ ;  /* 0xffffffe043437824 */ /* 0x004fea00078e00ff */
[C---:B------:R-:W-:Y:S02]  /*6440*/  LEA R24, P1, R67.reuse, R24, 0x1 ;  /* 0x0000001843187211 */ /* 0x040fe400078208ff */
[C---:B------:R-:W-:Y:S02]  /*6450*/  LEA R52, P0, R67.reuse, R52, 0x1 ;  /* 0x0000003443347211 */ /* 0x040fe400078008ff */
[C---:B------:R-:W-:Y:S02]  /*6460*/  LEA.HI.X.SX32 R25, R67.reuse, R25, 0x1, P1 ;  /* 0x0000001943197211 */ /* 0x040fe400008f0eff */
[----:B------:R-:W-:Y:S01]  /*6470*/  LEA.HI.X.SX32 R53, R67, R53, 0x1, P0 ;  /* 0x0000003543357211 */ /* 0x000fe200000f0eff */
[----:B------:R-:W-:Y:S05]  /*6480*/  BRA `(.L_x_4635) ;  /* 0x0000005800ac7947 */ /* 0x000fea0003800000 */
.L_x_4636:
        /* <DEDUP_REMOVED lines=359> */
.L_x_4646:
[----:B-1----:R-:W-:Y:S05]  /*7b00*/  BSYNC.RECONVERGENT B0 ;  /* 0x0000000000007941 */ /* 0x002fea0003800200 */
.L_x_4645:
        /* <DEDUP_REMOVED lines=358> */
.L_x_4648:
[----:B------:R-:W-:Y:S05]  /*9170*/  BSYNC.RECONVERGENT B0 ;  /* 0x0000000000007941 */ /* 0x000fea0003800200 */
.L_x_4647:
        /* <DEDUP_REMOVED lines=361> */
.L_x_4650:
[----:B------:R-:W-:Y:S05]  /*a810*/  BSYNC.RECONVERGENT B0 ;  /* 0x0000000000007941 */ /* 0x000fea0003800200 */
.L_x_4649:
        /* <DEDUP_REMOVED lines=363> */
.L_x_4652:
[----:B------:R-:W-:Y:S05]  /*bed0*/  BSYNC.RECONVERGENT B0 ;  /* 0x0000000000007941 */ /* 0x000fea0003800200 */
.L_x_4651:
[----:B------:R-:W1:Y:S01]  /*bee0*/  LDC R26, c[0x0][0x450] ;  /* 0x00011400ff1a7b82 */ /* 0x000e620000000800 */
[----:B--2---:R-:W-:Y:S05]  /*bef0*/  IMAD.U32 R3, R44, -0x20, RZ ;  /* 0xffffffe02c037824 */ /* 0x004fea00078e00ff */
[C---:B------:R-:W-:Y:S02]  /*bf00*/  LEA R74, P1, R3.reuse, R74, 0x1 ;  /* 0x0000004a034a7211 */ /* 0x040fe400078208ff */
[C---:B------:R-:W-:Y:S02]  /*bf10*/  LEA R72, P0, R3.reuse, R72, 0x1 ;  /* 0x0000004803487211 */ /* 0x040fe400078008ff */
[C---:B------:R-:W-:Y:S02]  /*bf20*/  LEA.HI.X.SX32 R75, R3.reuse, R75, 0x1, P1 ;  /* 0x0000004b034b7211 */ /* 0x040fe400008f0eff */
[----:B------:R-:W-:Y:S09]  /*bf30*/  LEA.HI.X.SX32 R73, R3, R73, 0x1, P0 ;  /* 0x0000004903497211 */ /* 0x000ff200000f0eff */
.L_x_4635:
[----:B------:R-:W-:Y:S05]  /*bf40*/  BSYNC.RECONVERGENT B1 ;  /* 0x0000000000017941 */ /* 0x000fea0003800200 */
.L_x_4633:
        /* <DEDUP_REMOVED lines=89> */
.L_x_4653:
[----:B------:R-:W-:Y:S01]  /*c4e0*/  UISETP.GT.AND UP0, UPT, UR28, UR6, UPT ;  /* 0x000000061c00728c */ /* 0x000fe2000bf04270 */
[----:B------:R-:W-:Y:S02]  /*c4f0*/  IADD3 R70, P1, PT, R70, R77, RZ ;  /* 0x0000004d46467210 */ /* 0x000fe40007f3e0ff */
[----:B------:R-:W-:Y:S03]  /*c500*/  IADD3 R20, P0, PT, R20, R81, RZ ;  /* 0x0000005114147210 */ /* 0x000fe60007f1e0ff */
[----:B------:R-:W-:Y:S02]  /*c510*/  IMAD.X R71, R71, 0x1, R76, P1 ;  /* 0x0000000147477824 */ /* 0x000fe400008e064c */
[----:B------:R-:W-:Y:S01]  /*c520*/  IMAD.X R21, R21, 0x1, R79, P0 ;  /* 0x0000000115157824 */ /* 0x000fe200000e064f */
[----:B------:R-:W-:Y:S07]  /*c530*/  BRA.U UP0, `(.L_x_4654) ;  /* 0xffffff6100d87547 */ /* 0x000fee000b83ffff */
.L_x_4632:
        /* <DEDUP_REMOVED lines=50> */
.L_x_4658:
[----:B------:R-:W-:Y:S05]  /*c860*/  BSYNC.RECONVERGENT B0 ;  /* 0x0000000000007941 */ /* 0x000fea0003800200 */
.L_x_4657:
        /* <DEDUP_REMOVED lines=12> */
.L_x_4656:
        /* <DEDUP_REMOVED lines=77> */
.L_x_4664:
[----:B------:R-:W-:Y:S05]  /*ce00*/  BSYNC.RECONVERGENT B0 ;  /* 0x0000000000007941 */ /* 0x000fea0003800200 */
.L_x_4663:
        /* <DEDUP_REMOVED lines=44> */
.L_x_4666:
[----:B------:R-:W-:Y:S05]  /*d0d0*/  BSYNC.RECONVERGENT B0 ;  /* 0x0000000000007941 */ /* 0x000fea0003800200 */
.L_x_4665:
        /* <DEDUP_REMOVED lines=45> */
.L_x_4668:
[----:B------:R-:W-:Y:S05]  /*d3b0*/  BSYNC.RECONVERGENT B0 ;  /* 0x0000000000007941 */ /* 0x000fea0003800200 */
.L_x_4667:
        /* <DEDUP_REMOVED lines=45> */
.L_x_4670:
[----:B------:R-:W-:Y:S05]  /*d690*/  BSYNC.RECONVERGENT B0 ;  /* 0x0000000000007941 */ /* 0x000fea0003800200 */
.L_x_4669:
[----:B------:R1:W-:Y:S02]  /*d6a0*/  STS.128 [R3+0x6000], R8 ;  /* 0x0060000803007388 */ /* 0x0003e40000000c00 */
.L_x_4662:
[----:B------:R-:W-:Y:S05]  /*d6b0*/  BSYNC.RECONVERGENT B1 ;  /* 0x0000000000017941 */ /* 0x000fea0003800200 */
.L_x_4661:
        /* <DEDUP_REMOVED lines=52> */
.L_x_4674:
[----:B------:R-:W-:Y:S05]  /*da00*/  BSYNC.RECONVERGENT B0 ;  /* 0x0000000000007941 */ /* 0x000fea0003800200 */
.L_x_4673:
        /* <DEDUP_REMOVED lines=44> */
.L_x_4676:
[----:B------:R-:W-:Y:S05]  /*dcd0*/  BSYNC.RECONVERGENT B0 ;  /* 0x0000000000007941 */ /* 0x000fea0003800200 */
.L_x_4675:
        /* <DEDUP_REMOVED lines=44> */
.L_x_4678:
[----:B------:R-:W-:Y:S05]  /*dfa0*/  BSYNC.RECONVERGENT B0 ;  /* 0x0000000000007941 */ /* 0x000fea0003800200 */
.L_x_4677:
        /* <DEDUP_REMOVED lines=44> */
.L_x_4680:
[----:B------:R-:W-:Y:S05]  /*e270*/  BSYNC.RECONVERGENT B0 ;  /* 0x0000000000007941 */ /* 0x000fea0003800200 */
.L_x_4679:
[----:B------:R1:W-:Y:S02]  /*e280*/  STS.128 [R3+0x6800], R8 ;  /* 0x0068000803007388 */ /* 0x0003e40000000c00 */
.L_x_4672:
[----:B------:R-:W-:Y:S05]  /*e290*/  BSYNC.RECONVERGENT B1 ;  /* 0x0000000000017941 */ /* 0x000fea0003800200 */
.L_x_4671:
        /* <DEDUP_REMOVED lines=52> */
.L_x_4684:
[----:B------:R-:W-:Y:S05]  /*e5e0*/  BSYNC.RECONVERGENT B0 ;  /* 0x0000000000007941 */ /* 0x000fea0003800200 */
.L_x_4683:
        /* <DEDUP_REMOVED lines=44> */
.L_x_4686:
[----:B------:R-:W-:Y:S05]  /*e8b0*/  BSYNC.RECONVERGENT B0 ;  /* 0x0000000000007941 */ /* 0x000fea0003800200 */
.L_x_4685:
        /* <DEDUP_REMOVED lines=45> */
.L_x_4688:
[----:B------:R-:W-:Y:S05]  /*eb90*/  BSYNC.RECONVERGENT B0 ;  /* 0x0000000000007941 */ /* 0x000fea0003800200 */
.L_x_4687:
        /* <DEDUP_REMOVED lines=44> */
.L_x_4690:
[----:B------:R-:W-:Y:S05]  /*ee60*/  BSYNC.RECONVERGENT B0 ;  /* 0x0000000000007941 */ /* 0x000fea0003800200 */
.L_x_4689:
[----:B------:R1:W-:Y:S02]  /*ee70*/  STS.128 [R3+0x7000], R8 ;  /* 0x0070000803007388 */ /* 0x0003e40000000c00 */
.L_x_4682:
[----:B------:R-:W-:Y:S05]  /*ee80*/  BSYNC.RECONVERGENT B1 ;  /* 0x0000000000017941 */ /* 0x000fea0003800200 */
.L_x_4681:
        /* <DEDUP_REMOVED lines=52> */
.L_x_4692:
[----:B------:R-:W-:Y:S05]  /*f1d0*/  BSYNC.RECONVERGENT B0 ;  /* 0x0000000000007941 */ /* 0x000fea0003800200 */
.L_x_4691:
        /* <DEDUP_REMOVED lines=44> */
.L_x_4694:
[----:B------:R-:W-:Y:S05]  /*f4a0*/  BSYNC.RECONVERGENT B0 ;  /* 0x0000000000007941 */ /* 0x000fea0003800200 */
.L_x_4693:
        /* <DEDUP_REMOVED lines=44> */
.L_x_4696:
[----:B------:R-:W-:Y:S05]  /*f770*/  BSYNC.RECONVERGENT B0 ;  /* 0x0000000000007941 */ /* 0x000fea0003800200 */
.L_x_4695:
        /* <DEDUP_REMOVED lines=44> */
.L_x_4698:
[----:B------:R-:W-:Y:S05]  /*fa40*/  BSYNC.RECONVERGENT B0 ;  /* 0x0000000000007941 */ /* 0x000fea0003800200 */
.L_x_4697:
[----:B------:R1:W-:Y:S01]  /*fa50*/  STS.128 [R3+0x7800], R8 ;  /* 0x0078000803007388 */ /* 0x0003e20000000c00 */
[----:B------:R-:W-:Y:S05]  /*fa60*/  BRA `(.L_x_4659) ;  /* 0x0000005400cc7947 */ /* 0x000fea0003800000 */
.L_x_4660:
        /* <DEDUP_REMOVED lines=94> */
.L_x_4702:
[----:B------:R-:W-:Y:S05]  /*10050*/  BSYNC.RECONVERGENT B0 ;  /* 0x0000000000007941 */ /* 0x000fea0003800200 */
.L_x_4701:
        /* <DEDUP_REMOVED lines=83> */
.L_x_4704:
[----:B------:R-:W-:Y:S05]  /*10590*/  BSYNC.RECONVERGENT B0 ;  /* 0x0000000000007941 */ /* 0x000fea0003800200 */
.L_x_4703:
        /* <DEDUP_REMOVED lines=83> */
.L_x_4706:
[----:B------:R-:W-:Y:S05]  /*10ad0*/  BSYNC.RECONVERGENT B0 ;  /* 0x0000000000007941 */ /* 0x000fea0003800200 */
.L_x_4705:
        /* <DEDUP_REMOVED lines=83> */
.L_x_4708:
[----:B------:R-:W-:Y:S05]  /*11010*/  BSYNC.RECONVERGENT B0 ;  /* 0x0000000000007941 */ /* 0x000fea0003800200 */
.L_x_4707:
[----:B------:R1:W-:Y:S02]  /*11020*/  STS.128 [R3+0x6000], R28 ;  /* 0x0060001c03007388 */ /* 0x0003e40000000c00 */
.L_x_4700:
[----:B------:R-:W-:Y:S05]  /*11030*/  BSYNC.RECONVERGENT B1 ;  /* 0x0000000000017941 */ /* 0x000fea0003800200 */
.L_x_4699:
        /* <DEDUP_REMOVED lines=92> */
.L_x_4712:
[----:B------:R-:W-:Y:S05]  /*11600*/  BSYNC.RECONVERGENT B0 ;  /* 0x0000000000007941 */ /* 0x000fea0003800200 */
.L_x_4711:
        /* <DEDUP_REMOVED lines=84> */
.L_x_4714:
[----:B------:R-:W-:Y:S05]  /*11b50*/  BSYNC.RECONVERGENT B0 ;  /* 0x0000000000007941 */ /* 0x000fea0003800200 */
.L_x_4713:
        /* <DEDUP_REMOVED lines=84> */
.L_x_4716:
[----:B------:R-:W-:Y:S05]  /*120a0*/  BSYNC.RECONVERGENT B0 ;  /* 0x0000000000007941 */ /* 0x000fea0003800200 */
.L_x_4715:
        /* <DEDUP_REMOVED lines=84> */
.L_x_4718:
[----:B------:R-:W-:Y:S05]  /*125f0*/  BSYNC.RECONVERGENT B0 ;  /* 0x0000000000007941 */ /* 0x000fea0003800200 */
.L_x_4717:
[----:B------:R1:W-:Y:S02]  /*12600*/  STS.128 [R3+0x6800], R28 ;  /* 0x0068001c03007388 */ /* 0x0003e40000000c00 */
.L_x_4710:
[----:B------:R-:W-:Y:S05]  /*12610*/  BSYNC.RECONVERGENT B1 ;  /* 0x0000000000017941 */ /* 0x000fea0003800200 */
.L_x_4709:
        /* <DEDUP_REMOVED lines=92> */
.L_x_4722:
[----:B------:R-:W-:Y:S05]  /*12be0*/  BSYNC.RECONVERGENT B0 ;  /* 0x0000000000007941 */ /* 0x000fea0003800200 */
.L_x_4721:
        /* <DEDUP_REMOVED lines=84> */
.L_x_4724:
[----:B------:R-:W-:Y:S05]  /*13130*/  BSYNC.RECONVERGENT B0 ;  /* 0x0000000000007941 */ /* 0x000fea0003800200 */
.L_x_4723:
        /* <DEDUP_REMOVED lines=84> */
.L_x_4726:
[----:B------:R-:W-:Y:S05]  /*13680*/  BSYNC.RECONVERGENT B0 ;  /* 0x0000000000007941 */ /* 0x000fea0003800200 */
.L_x_4725:
        /* <DEDUP_REMOVED lines=84> */
.L_x_4728:
[----:B------:R-:W-:Y:S05]  /*13bd0*/  BSYNC.RECONVERGENT B0 ;  /* 0x0000000000007941 */ /* 0x000fea0003800200 */
.L_x_4727:
[----:B------:R1:W-:Y:S02]  /*13be0*/  STS.128 [R3+0x7000], R28 ;  /* 0x0070001c03007388 */ /* 0x0003e40000000c00 */
.L_x_4720:
[----:B------:R-:W-:Y:S05]  /*13bf0*/  BSYNC.RECONVERGENT B1 ;  /* 0x0000000000017941 */ /* 0x000fea0003800200 */
.L_x_4719:
        /* <DEDUP_REMOVED lines=92> */
.L_x_4730:
[----:B------:R-:W-:Y:S05]  /*141c0*/  BSYNC.RECONVERGENT B0 ;  /* 0x0000000000007941 */ /* 0x000fea0003800200 */
.L_x_4729:
        /* <DEDUP_REMOVED lines=83> */
.L_x_4732:
[----:B------:R-:W-:Y:S05]  /*14700*/  BSYNC.RECONVERGENT B0 ;  /* 0x0000000000007941 */ /* 0x000fea0003800200 */
.L_x_4731:
        /* <DEDUP_REMOVED lines=83> */
.L_x_4734:
[----:B------:R-:W-:Y:S05]  /*14c40*/  BSYNC.RECONVERGENT B0 ;  /* 0x0000000000007941 */ /* 0x000fea0003800200 */
.L_x_4733:
        /* <DEDUP_REMOVED lines=83> */
.L_x_4736:
[----:B------:R-:W-:Y:S05]  /*15180*/  BSYNC.RECONVERGENT B0 ;  /* 0x0000000000007941 */ /* 0x000fea0003800200 */
.L_x_4735:
[----:B------:R1:W-:Y:S02]  /*15190*/  STS.128 [R3+0x7800], R28 ;  /* 0x0078001c03007388 */ /* 0x0003e40000000c00 */
.L_x_4659:
[----:B------:R-:W-:Y:S05]  /*151a0*/  BSYNC.RECONVERGENT B2 ;  /* 0x0000000000027941 */ /* 0x000fea0003800200 */
.L_x_4655:
        /* <DEDUP_REMOVED lines=35> */
[----:B------:R-:W-:Y:S01]  /*153e0*/  @!P5 LDGSTS.E.BYPASS.LTC128B.128 [R3+0xc800], desc[UR4][R8.64+0x100] ;  /* 0x0c8001000803dfae */ /* 0x000fe2000b981a04 */
[----:B------:R-:W2:Y:S03]  /*153f0*/  LDCU UR8, c[0x0][0x50c] ;  /* 0x0000a180ff0877ac */ /* 0x000ea60008000800 */
        /* <DEDUP_REMOVED lines=27> */
[----:B------:R-:W-:Y:S02]  /*155b0*/  VIADD R62, R94, UR6 ;  /* 0x000000065e3e7c36 */ /* 0x000fe40008000000 */
[----:B------:R-:W-:Y:S01]  /*155c0*/  IMAD.MOV.U32 R5, RZ, RZ, 0x40 ;  /* 0x00000040ff057424 */ /* 0x000fe200078e00ff */
        /* <DEDUP_REMOVED lines=72> */
[C---:B---3--:R-:W-:Y:S03]  /*15a50*/  HMMA.16816.F32 R40, R80.reuse, R36, RZ ;  /* 0x000000245028723c */ /* 0x048fe600000018ff */
[----:B-1----:R-:W1:Y:S04]  /*15a60*/  LDSM.16.M88.4 R12, [R62+0x8000] ;  /* 0x008000003e0c783b */ /* 0x002e680000000200 */
[----:B--2---:R-:W2:Y:S01]  /*15a70*/  LDSM.16.M88.4 R8, [R62+0x8800] ;  /* 0x008800003e08783b */ /* 0x004ea20000000200 */
        /* <DEDUP_REMOVED lines=189> */
[----:B------:R3:W1:Y:S01]  /*16650*/  MUFU.TANH R23, R12 ;  /* 0x0000000c00177308 */ /* 0x0006620000002400 */
[----:B------:R-:W-:-:S05]  /*16660*/  FMUL.FTZ R41, R43, UR8 ;  /* 0x000000082b297c20 */ /* 0x000fca0008410000 */
[----:B------:R-:W-:Y:S02]  /*16670*/  HMMA.16816.F32 R68, R76, R14, R68 ;  /* 0x0000000e4c44723c */ /* 0x000fe40000001844 */
[----:B------:R-:W-:Y:S06]  /*16680*/  MUFU.TANH R40, R40 ;  /* 0x0000002800287308 */ /* 0x000fec0000002400 */
[C---:B------:R-:W-:Y:S02]  /*16690*/  HMMA.16816.F32 R72, R96.reuse, R92, R72 ;  /* 0x0000005c6048723c */ /* 0x040fe40000001848 */
[----:B------:R-:W-:Y:S01]  /*166a0*/  MUFU.TANH R22, R22 ;  /* 0x0000001600167308 */ /* 0x000fe20000002400 */
[----:B------:R-:W-:Y:S01]  /*166b0*/  FMUL.FTZ R36, R36, UR8 ;  /* 0x0000000824247c20 */ /* 0x000fe20008410000 */
[----:B---3--:R-:W-:Y:S04]  /*166c0*/  LDSM.16.M88.4 R12, [R62+0xf800] ;  /* 0x00f800003e0c783b */ /* 0x008fe80000000200 */
[----:B------:R-:W-:Y:S02]  /*166d0*/  HMMA.16816.F32 R80, R96, R94, R80 ;  /* 0x0000005e6050723c */ /* 0x000fe40000001850 */
[----:B------:R-:W-:Y:S06]  /*166e0*/  MUFU.TANH R41, R41 ;  /* 0x0000002900297308 */ /* 0x000fec0000002400 */
[----:B------:R-:W-:Y:S01]  /*166f0*/  HMMA.16816.F32 R44, R28, R26, R44 ;  /* 0x0000001a1c2c723c */ /* 0x000fe2000000182c */
[----:B------:R-:W3:Y:S01]  /*16700*/  LDSM.16.M88.4 R24, [R56+0xf000] ;  /* 0x00f000003818783b */ /* 0x000ee20000000200 */
[----:B------:R-:W-:Y:S06]  /*16710*/  MUFU.TANH R36, R36 ;  /* 0x0000002400247308 */ /* 0x000fec0000002400 */
[C---:B--2---:R-:W-:Y:S08]  /*16720*/  HMMA.16816.F32 R32, R16.reuse, R8, R32 ;  /* 0x000000081020723c */ /* 0x044ff00000001820 */
[----:B------:R-:W-:Y:S01]  /*16730*/  HMMA.16816.F32 R68, R16, R10, R68 ;  /* 0x0000000a1044723c */ /* 0x000fe20000001844 */
[----:B------:R-:W2:Y:S01]  /*16740*/  LDSM.16.M88.4 R8, [R56+0xf800] ;  /* 0x00f800003808783b */ /* 0x000ea20000000200 */
[----:B------:R-:W-:-:S04]  /*16750*/  DEPBAR.LE SB0, 0x0 ;  /* 0x000080000000791a */ /* 0x000fc80000000000 */
[----:B------:R-:W-:Y:S01]  /*16760*/  FMUL.FTZ R44, R44, UR8 ;  /* 0x000000082c2c7c20 */ /* 0x000fe20008410000 */
[----:B------:R-:W-:Y:S01]  /*16770*/  FMUL.FTZ R21, R46, UR8 ;  /* 0x000000082e157c20 */ /* 0x000fe20008410000 */
[C---:B----4-:R-:W-:Y:S01]  /*16780*/  HMMA.16816.F32 R72, R76.reuse, R4, R72 ;  /* 0x000000044c48723c */ /* 0x050fe20000001848 */
[----:B------:R-:W-:Y:S01]  /*16790*/  FMUL.FTZ R20, R45, UR8 ;  /* 0x000000082d147c20 */ /* 0x000fe20008410000 */
[----:B------:R-:W-:Y:S01]  /*167a0*/  FMUL.FTZ R45, R47, UR8 ;  /* 0x000000082f2d7c20 */ /* 0x000fe20008410000 */
[----:B------:R-:W-:Y:S01]  /*167b0*/  FMUL.FTZ R4, R39, UR8 ;  /* 0x0000000827047c20 */ /* 0x000fe20008410000 */
[----:B------:R-:W-:Y:S04]  /*167c0*/  MUFU.TANH R44, R44 ;  /* 0x0000002c002c7308 */ /* 0x000fe80000002400 */
[----:B------:R-:W-:Y:S01]  /*167d0*/  HMMA.16816.F32 R80, R76, R6, R80 ;  /* 0x000000064c50723c */ /* 0x000fe20000001850 */
[----:B------:R-:W-:-:S03]  /*167e0*/  IMAD.SHL.U32 R6, R60, 0x2, RZ ;  /* 0x000000023c067824 */ /* 0x000fc600078e00ff */
[----:B------:R-:W-:Y:S02]  /*167f0*/  MUFU.TANH R21, R21 ;  /* 0x0000001500157308 */ /* 0x000fe40000002400 */
[----:B------:R-:W-:Y:S02]  /*16800*/  LOP3.LUT R6, R6, 0x6, RZ, 0xc0, !PT ;  /* 0x0000000606067812 */ /* 0x000fe400078ec0ff */
[----:B---3--:R-:W-:Y:S01]  /*16810*/  HMMA.16816.F32 R32, R28, R24, R32 ;  /* 0x000000181c20723c */ /* 0x008fe20000001820 */
[----:B------:R-:W-:Y:S02]  /*16820*/  FMUL.FTZ R25, R38, UR8 ;  /* 0x0000000826197c20 */ /* 0x000fe40008410000 */
[----:B------:R-:W-:Y:S01]  /*16830*/  VIADD R6, R6, UR26 ;  /* 0x0000001a06067c36 */ /* 0x000fe20008000000 */
[----:B------:R-:W-:Y:S01]  /*16840*/  MUFU.TANH R20, R20 ;  /* 0x0000001400147308 */ /* 0x000fe20000002400 */
[----:B------:R-:W-:Y:S02]  /*16850*/  FMUL.FTZ R24, R37, UR8 ;  /* 0x0000000825187c20 */ /* 0x000fe40008410000 */
[C---:B------:R-:W-:Y:S01]  /*16860*/  VIADD R5, R6.reuse, 0x1 ;  /* 0x0000000106057836 */ /* 0x040fe20000000000 */
[C---:B------:R-:W-:Y:S01]  /*16870*/  ISETP.GE.AND P1, PT, R6.reuse, UR25, PT ;  /* 0x0000001906007c0c */ /* 0x040fe2000bf26270 */
[----:B------:R-:W-:Y:S01]  /*16880*/  HMMA.16816.F32 R72, R16, R12, R72 ;  /* 0x0000000c1048723c */ /* 0x000fe20000001848 */
[----:B------:R-:W-:-:S02]  /*16890*/  VIADD R7, R6, 0x9 ;  /* 0x0000000906077836 */ /* 0x000fc40000000000 */
[----:B------:R-:W-:Y:S01]  /*168a0*/  ISETP.GE.AND P6, PT, R5, UR25, PT ;  /* 0x0000001905007c0c */ /* 0x000fe2000bfc6270 */
[C---:B------:R-:W-:Y:S01]  /*168b0*/  VIADD R5, R6.reuse, 0x10 ;  /* 0x0000001006057836 */ /* 0x040fe20000000000 */
[----:B------:R-:W3:Y:S01]  /*168c0*/  MUFU.TANH R45, R45 ;  /* 0x0000002d002d7308 */ /* 0x000ee20000002400 */
[----:B------:R-:W-:Y:S02]  /*168d0*/  ISETP.GE.AND P4, PT, R7, UR25, PT ;  /* 0x0000001907007c0c */ /* 0x000fe4000bf86270 */
[----:B------:R-:W-:Y:S01]  /*168e0*/  HMMA.16816.F32 R80, R16, R14, R80 ;  /* 0x0000000e1050723c */ /* 0x000fe20000001850 */
[----:B------:R-:W-:Y:S01]  /*168f0*/  ISETP.GE.AND P3, PT, R5, UR25, PT ;  /* 0x0000001905007c0c */ /* 0x000fe2000bf66270 */
[----:B------:R-:W-:Y:S01]  /*16900*/  VIADD R5, R6, 0x11 ;  /* 0x0000001106057836 */ /* 0x000fe20000000000 */
[----:B------:R-:W-:Y:S01]  /*16910*/  FSEL R7, R50, -INF , !P1 ;  /* 0xff80000032077808 */ /* 0x000fe20004800000 */
[----:B------:R-:W-:Y:S01]  /*16920*/  FMUL.FTZ R32, R32, UR8 ;  /* 0x0000000820207c20 */ /* 0x000fe20008410000 */
[----:B-1----:R-:W-:Y:S01]  /*16930*/  FSEL R51, R51, -INF , !P6 ;  /* 0xff80000033337808 */ /* 0x002fe20007000000 */
[----:B------:R-:W1:Y:S01]  /*16940*/  MUFU.TANH R4, R4 ;  /* 0x0000000400047308 */ /* 0x000e620000002400 */
[----:B------:R-:W-:Y:S01]  /*16950*/  FSEL R49, R49, -INF , !P6 ;  /* 0xff80000031317808 */ /* 0x000fe20007000000 */
[----:B------:R-:W-:Y:S01]  /*16960*/  HMMA.16816.F32 R68, R28, R26, R68 ;  /* 0x0000001a1c44723c */ /* 0x000fe20000001844 */
[----:B------:R-:W-:Y:S01]  /*16970*/  FMUL.FTZ R34, R34, UR8 ;  /* 0x0000000822227c20 */ /* 0x000fe20008410000 */
[----:B------:R-:W-:Y:S01]  /*16980*/  FMUL.FTZ R33, R33, UR8 ;  /* 0x0000000821217c20 */ /* 0x000fe20008410000 */
[----:B------:R-:W-:Y:S01]  /*16990*/  FMUL.FTZ R35, R35, UR8 ;  /* 0x0000000823237c20 */ /* 0x000fe20008410000 */
[----:B------:R-:W-:-:S02]  /*169a0*/  FSEL R15, R23, -INF , !P3 ;  /* 0xff800000170f7808 */ /* 0x000fc40005800000 */
[----:B------:R-:W4:Y:S01]  /*169b0*/  MUFU.TANH R25, R25 ;  /* 0x0000001900197308 */ /* 0x000f220000002400 */
[----:B---3--:R-:W-:Y:S01]  /*169c0*/  FSEL R45, R45, -INF , !P4 ;  /* 0xff8000002d2d7808 */ /* 0x008fe20006000000 */
[----:B--2---:R-:W-:Y:S01]  /*169d0*/  HMMA.16816.F32 R72, R28, R8, R72 ;  /* 0x000000081c48723c */ /* 0x004fe20000001848 */
[----:B------:R-:W-:Y:S01]  /*169e0*/  VIADD R8, R6, 0x8 ;  /* 0x0000000806087836 */ /* 0x000fe20000000000 */
[----:B------:R-:W-:-:S04]  /*169f0*/  FSEL R9, R40, -INF , !P3 ;  /* 0xff80000028097808 */ /* 0x000fc80005800000 */
[----:B------:R-:W-:Y:S01]  /*16a00*/  ISETP.GE.AND P5, PT, R8, UR25, PT ;  /* 0x0000001908007c0c */ /* 0x000fe2000bfa6270 */
[----:B------:R-:W-:Y:S01]  /*16a10*/  VIADD R8, R6, 0x19 ;  /* 0x0000001906087836 */ /* 0x000fe20000000000 */
[----:B------:R-:W-:Y:S01]  /*16a20*/  HMMA.16816.F32 R80, R28, R10, R80 ;  /* 0x0000000a1c50723c */ /* 0x000fe20000001850 */
[----:B------:R-:W-:Y:S01]  /*16a30*/  FSEL R29, R48, -INF , !P1 ;  /* 0xff800000301d7808 */ /* 0x000fe20004800000 */
[----:B------:R-:W-:Y:S01]  /*16a40*/  MUFU.TANH R219, R32 ;  /* 0x0000002000db7308 */ /* 0x000fe20000002400 */
[----:B------:R-:W-:Y:S01]  /*16a50*/  ISETP.GE.AND P1, PT, R5, UR25, PT ;  /* 0x0000001905007c0c */ /* 0x000fe2000bf26270 */
[----:B------:R-:W-:Y:S01]  /*16a60*/  VIADD R5, R6, 0x18 ;  /* 0x0000001806057836 */ /* 0x000fe20000000000 */
[----:B------:R-:W-:Y:S01]  /*16a70*/  FSEL R27, R44, -INF , !P5 ;  /* 0xff8000002c1b7808 */ /* 0x000fe20006800000 */
[----:B------:R-:W-:Y:S01]  /*16a80*/  FMUL.FTZ R68, R68, UR8 ;  /* 0x0000000844447c20 */ /* 0x000fe20008410000 */
[----:B------:R-:W-:Y:S01]  /*16a90*/  FSEL R31, R20, -INF , !P4 ;  /* 0xff800000141f7808 */ /* 0x000fe20006000000 */
[----:B------:R-:W-:Y:S01]  /*16aa0*/  FMUL.FTZ R70, R70, UR8 ;  /* 0x0000000846467c20 */ /* 0x000fe20008410000 */
[----:B------:R-:W-:Y:S01]  /*16ab0*/  ISETP.GE.AND P6, PT, R5, UR25, PT ;  /* 0x0000001905007c0c */ /* 0x000fe2000bfc6270 */
[----:B------:R-:W2:Y:S01]  /*16ac0*/  MUFU.TANH R203, R34 ;  /* 0x0000002200cb7308 */ /* 0x000ea20000002400 */
[----:B------:R-:W-:Y:S01]  /*16ad0*/  FSEL R5, R21, -INF , !P5 ;  /* 0xff80000015057808 */ /* 0x000fe20006800000 */
[----:B------:R-:W-:Y:S01]  /*16ae0*/  FMUL.FTZ R69, R69, UR8 ;  /* 0x0000000845457c20 */ /* 0x000fe20008410000 */
[----:B------:R-:W-:Y:S01]  /*16af0*/  ISETP.GE.AND P5, PT, R8, UR25, PT ;  /* 0x0000001908007c0c */ /* 0x000fe2000bfa6270 */
[----:B------:R-:W-:-:S02]  /*16b00*/  VIADD R8, R6, 0x20 ;  /* 0x0000002006087836 */ /* 0x000fc40000000000 */
[----:B------:R-:W-:Y:S01]  /*16b10*/  FMUL.FTZ R71, R71, UR8 ;  /* 0x0000000847477c20 */ /* 0x000fe20008410000 */
[----:B------:R-:W-:Y:S01]  /*16b20*/  FMUL.FTZ R72, R72, UR8 ;  /* 0x0000000848487c20 */ /* 0x000fe20008410000 */
[----:B------:R-:W-:Y:S01]  /*16b30*/  FMUL.FTZ R73, R73, UR8 ;  /* 0x0000000849497c20 */ /* 0x000fe20008410000 */
[----:B------:R-:W3:Y:S01]  /*16b40*/  MUFU.TANH R24, R24 ;  /* 0x0000001800187308 */ /* 0x000ee20000002400 */
[----:B------:R-:W-:Y:S01]  /*16b50*/  ISETP.GE.AND P4, PT, R8, UR25, PT ;  /* 0x0000001908007c0c */ /* 0x000fe2000bf86270 */
[----:B------:R-:W-:Y:S02]  /*16b60*/  VIADD R8, R6, 0x21 ;  /* 0x0000002106087836 */ /* 0x000fe40000000000 */
[----:B------:R-:W-:Y:S01]  /*16b70*/  FMUL.FTZ R74, R74, UR8 ;  /* 0x000000084a4a7c20 */ /* 0x000fe20008410000 */
[----:B------:R-:W-:Y:S01]  /*16b80*/  FMUL.FTZ R75, R75, UR8 ;  /* 0x000000084b4b7c20 */ /* 0x000fe20008410000 */
[----:B------:R-:W-:Y:S01]  /*16b90*/  FMUL.FTZ R80, R80, UR8 ;  /* 0x0000000850507c20 */ /* 0x000fe20008410000 */
[----:B------:R-:W-:Y:S01]  /*16ba0*/  FMUL.FTZ R82, R82, UR8 ;  /* 0x0000000852527c20 */ /* 0x000fe20008410000 */
[----:B------:R-:W-:Y:S01]  /*16bb0*/  ISETP.GE.AND P3, PT, R8, UR25, PT ;  /* 0x0000001908007c0c */ /* 0x000fe2000bf66270 */
[----:B------:R-:W-:Y:S01]  /*16bc0*/  MUFU.TANH R193, R33 ;  /* 0x0000002100c17308 */ /* 0x000fe20000002400 */
[----:B------:R-:W-:-:S02]  /*16bd0*/  VIADD R8, R6, 0x28 ;  /* 0x0000002806087836 */ /* 0x000fc40000000000 */
[----:B------:R-:W-:Y:S01]  /*16be0*/  FMUL.FTZ R83, R83, UR8 ;  /* 0x0000000853537c20 */ /* 0x000fe20008410000 */
[----:B------:R-:W-:Y:S01]  /*16bf0*/  FMUL.FTZ R81, R81, UR8 ;  /* 0x0000000851517c20 */ /* 0x000fe20008410000 */
[----:B------:R-:W-:Y:S02]  /*16c00*/  FSEL R21, R41, -INF , !P1 ;  /* 0xff80000029157808 */ /* 0x000fe40004800000 */
[----:B------:R-:W-:Y:S01]  /*16c10*/  FSEL R13, R22, -INF , !P1 ;  /* 0xff800000160d7808 */ /* 0x000fe20004800000 */
[----:B------:R-:W3:Y:S01]  /*16c20*/  MUFU.TANH R197, R35 ;  /* 0x0000002300c57308 */ /* 0x000ee20000002400 */
[----:B------:R-:W-:Y:S01]  /*16c30*/  ISETP.GE.AND P1, PT, R8, UR25, PT ;  /* 0x0000001908007c0c */ /* 0x000fe2000bf26270 */
[----:B------:R-:W-:Y:S01]  /*16c40*/  VIADD R8, R6, 0x29 ;  /* 0x0000002906087836 */ /* 0x000fe20000000000 */
[----:B-1----:R-:W-:Y:S01]  /*16c50*/  FSEL R17, R4, -INF , !P5 ;  /* 0xff80000004117808 */ /* 0x002fe20006800000 */
[----:B------:R-:W-:Y:S01]  /*16c60*/  VIADD R4, R6, 0x31 ;  /* 0x0000003106047836 */ /* 0x000fe20000000000 */
[----:B----4-:R-:W-:-:S02]  /*16c70*/  FSEL R19, R25, -INF , !P6 ;  /* 0xff80000019137808 */ /* 0x010fc40007000000 */
[----:B------:R-:W-:Y:S01]  /*16c80*/  FSEL R23, R36, -INF , !P6 ;  /* 0xff80000024177808 */ /* 0x000fe20007000000 */
[----:B------:R-:W1:Y:S01]  /*16c90*/  MUFU.TANH R215, R68 ;  /* 0x0000004400d77308 */ /* 0x000e620000002400 */
[----:B--2---:R-:W-:Y:S02]  /*16ca0*/  FSEL R203, R203, -INF , !P4 ;  /* 0xff800000cbcb7808 */ /* 0x004fe40006000000 */
[----:B------:R-:W-:Y:S02]  /*16cb0*/  FSEL R219, R219, -INF , !P4 ;  /* 0xff800000dbdb7808 */ /* 0x000fe40006000000 */
[----:B------:R-:W-:Y:S01]  /*16cc0*/  ISETP.GE.AND P6, PT, R8, UR25, PT ;  /* 0x0000001908007c0c */ /* 0x000fe2000bfc6270 */
[----:B------:R-:W-:Y:S01]  /*16cd0*/  VIADD R8, R6, 0x30 ;  /* 0x0000003006087836 */ /* 0x000fe20000000000 */
[----:B------:R-:W-:Y:S01]  /*16ce0*/  ISETP.GE.AND P4, PT, R4, UR25, PT ;  /* 0x0000001904007c0c */ /* 0x000fe2000bf86270 */
[----:B------:R-:W2:Y:S01]  /*16cf0*/  MUFU.TANH R179, R70 ;  /* 0x0000004600b37308 */ /* 0x000ea20000002400 */
[----:B------:R-:W-:Y:S01]  /*16d00*/  VIADD R4, R6, 0x38 ;  /* 0x0000003806047836 */ /* 0x000fe20000000000 */
[----:B---3--:R-:W-:Y:S01]  /*16d10*/  FSEL R11, R24, -INF , !P5 ;  /* 0xff800000180b7808 */ /* 0x008fe20006800000 */
[----:B------:R-:W-:Y:S01]  /*16d20*/  VIADD R6, R6, 0x39 ;  /* 0x0000003906067836 */ /* 0x000fe20000000000 */
[----:B------:R-:W-:-:S02]  /*16d30*/  FSEL R197, R197, -INF , !P3 ;  /* 0xff800000c5c57808 */ /* 0x000fc40005800000 */
[----:B------:R-:W-:Y:S02]  /*16d40*/  FSEL R193, R193, -INF , !P3 ;  /* 0xff800000c1c17808 */ /* 0x000fe40005800000 */
[----:B------:R-:W3:Y:S01]  /*16d50*/  MUFU.TANH R195, R69 ;  /* 0x0000004500c37308 */ /* 0x000ee20000002400 */
[----:B------:R-:W-:Y:S02]  /*16d60*/  ISETP.GE.AND P5, PT, R8, UR25, PT ;  /* 0x0000001908007c0c */ /* 0x000fe4000bfa6270 */
[----:B-1----:R-:W-:Y:S02]  /*16d70*/  FSEL R215, R215, -INF , !P1 ;  /* 0xff800000d7d77808 */ /* 0x002fe40004800000 */
[----:B------:R-:W-:-:S03]  /*16d80*/  ISETP.GE.AND P3, PT, R4, UR25, PT ;  /* 0x0000001904007c0c */ /* 0x000fc6000bf66270 */
        /* <DEDUP_REMOVED lines=35> */
.L_x_4738:
        /* <DEDUP_REMOVED lines=63> */
.L_x_4739:
        /* <DEDUP_REMOVED lines=30> */
.L_x_4737:
[----:B------:R-:W-:Y:S01]  /*17590*/  FMNMX3.FTZ R6, R29, R49, R27, !PT ;  /* 0x000000311d067276 */ /* 0x000fe2000781001b */
        /* <DEDUP_REMOVED lines=17> */
[----:B--2---:R-:W-:Y:S02]  /*176b0*/  FMNMX.FTZ R33, R199, R4, !PT ;  /* 0x00000004c7217209 */ /* 0x004fe40007810000 */
        /* <DEDUP_REMOVED lines=64> */
[----:B------:R-:W5:Y:S01]  /*17ac0*/  LDSM.16.MT88.4 R20, [R196+0x14800] ;  /* 0x01480000c414783b */ /* 0x000f620000004200 */
        /* <DEDUP_REMOVED lines=260> */
[----:B----4-:R-:W-:-:S15]  /*18b10*/  BRA.U !UP0, `(.L_x_4740) ;  /* 0x0000003d08e47547 */ /* 0x010fde000b800000 */
        /* <DEDUP_REMOVED lines=13> */
[----:B------:R-:W3:Y:S01]  /*18bf0*/  LDCU UR4, c[0x0][0x45c] ;  /* 0x00008b80ff0477ac */ /* 0x000ee20008000800 */
[----:B------:R-:W4:Y:S01]  /*18c00*/  LDCU.64 UR14, c[0x0][0x358] ;  /* 0x00006b00ff0e77ac */ /* 0x000f220008000a00 */
[----:B------:R-:W2:Y:S01]  /*18c10*/  LDCU.64 UR8, c[0x0][0x3a0] ;  /* 0x00007400ff0877ac */ /* 0x000ea20008000a00 */
[----:B------:R-:W2:Y:S01]  /*18c20*/  LDCU.64 UR10, c[0x0][0x3a8] ;  /* 0x00007500ff0a77ac */ /* 0x000ea20008000a00 */
[----:B-1----:R-:W-:-:S12]  /*18c30*/  ULEA UR6, UR6, UR12, 0x18 ;  /* 0x0000000c06067291 */ /* 0x002fd8000f8ec0ff */
.L_x_4744:
        /* <DEDUP_REMOVED lines=74> */
[----:B----4-:R-:W2:Y:S02]  /*190e0*/  LDG.E R13, desc[UR14][R20.64] ;  /* 0x0000000e140d7981 */ /* 0x010ea4000c1e1900 */
        /* <DEDUP_REMOVED lines=15> */
.L_x_4741:
[----:B------:R-:W-:Y:S01]  /*191e0*/  LEA R237, R237, UR6, 0x1 ;  /* 0x00000006eded7c11 */ /* 0x000fe2000f8e08ff */
[----:B------:R-:W-:Y:S01]  /*191f0*/  UIADD3 UR27, UPT, UPT, UR27, -0x1, URZ ;  /* 0xffffffff1b1b7890 */ /* 0x000fe2000fffe0ff */
[----:B------:R-:W-:Y:S02]  /*19200*/  LOP3.LUT R217, R7, 0x7c00, RZ, 0xc0, !PT ;  /* 0x00007c0007d97812 */ /* 0x000fe400078ec0ff */
[----:B------:R-:W-:Y:S01]  /*19210*/  SHF.L.U32 R5, R8, 0x5, RZ ;  /* 0x0000000508057819 */ /* 0x000fe200000006ff */
[----:B------:R-:W-:Y:S01]  /*19220*/  @!PT LDS RZ, [RZ] ;  /* 0x00000000fffff984 */ /* 0x000fe20000000800 */
[----:B------:R-:W-:Y:S01]  /*19230*/  @!PT LDS RZ, [RZ] ;  /* 0x00000000fffff984 */ /* 0x000fe20000000800 */
[----:B------:R-:W-:Y:S01]  /*19240*/  @!PT LDS RZ, [RZ] ;  /* 0x00000000fffff984 */ /* 0x000fe20000000800 */
[----:B----4-:R-:W-:Y:S01]  /*19250*/  LDGSTS.E.BYPASS.LTC128B.128 [R237+0x10000], desc[UR14][R230.64] ;  /* 0x10000000e6ed7fae */ /* 0x010fe2000b981a0e */
[----:B------:R-:W-:Y:S01]  /*19260*/  LOP3.LUT R223, R6, 0x400, RZ, 0xc0, !PT ;  /* 0x0000040006df7812 */ /* 0x000fe200078ec0ff */
[----:B------:R-:W-:Y:S01]  /*19270*/  UISETP.GT.AND UP0, UPT, UR27, UR7, UPT ;  /* 0x000000071b00728c */ /* 0x000fe2000bf04270 */
[----:B------:R-:W-:Y:S02]  /*19280*/  LOP3.LUT R3, R217, 0x200, R6, 0xf8, !PT ;  /* 0x00000200d9037812 */ /* 0x000fe400078ef806 */
[----:B------:R-:W-:Y:S01]  /*19290*/  LDGSTS.E.BYPASS.LTC128B.128 [R237+0x12000], desc[UR14][R230.64+0x80] ;  /* 0x12000080e6ed7fae */ /* 0x000fe2000b981a0e */
[----:B------:R-:W-:Y:S02]  /*192a0*/  SHF.L.U64.HI R11, R8, 0x5, R11 ;  /* 0x00000005080b7819 */ /* 0x000fe4000001020b */
[----:B------:R-:W-:Y:S02]  /*192b0*/  IADD3 R6, P0, PT, R230, R5, RZ ;  /* 0x00000005e6067210 */ /* 0x000fe40007f1e0ff */
[----:B------:R-:W-:Y:S01]  /*192c0*/  LDGSTS.E.BYPASS.LTC128B.128 [R237+0x14000], desc[UR14][R230.64+0x100] ;  /* 0x14000100e6ed7fae */ /* 0x000fe2000b981a0e */
[----:B------:R-:W-:Y:S02]  /*192d0*/  LEA R223, R4, R223, 0x1 ;  /* 0x000000df04df7211 */ /* 0x000fe400078e08ff */
[----:B------:R-:W-:Y:S02]  /*192e0*/  IADD3.X R7, PT, PT, R231, R11, RZ, P0, !PT ;  /* 0x0000000be7077210 */ /* 0x000fe400007fe4ff */
[----:B------:R-:W-:Y:S01]  /*192f0*/  LDGSTS.E.BYPASS.LTC128B.128 [R237+0x16000], desc[UR14][R230.64+0x180] ;  /* 0x16000180e6ed7fae */ /* 0x000fe2000b981a0e */
[----:B------:R-:W-:Y:S02]  /*19300*/  IADD3 R12, P2, PT, R5, R6, RZ ;  /* 0x00000006050c7210 */ /* 0x000fe40007f5e0ff */
[----:B------:R-:W-:Y:S02]  /*19310*/  LOP3.LUT R2, R3, R2, RZ, 0xfc, !PT ;  /* 0x0000000203027212 */ /* 0x000fe400078efcff */
[----:B------:R-:W-:Y:S01]  /*19320*/  LDGSTS.E.BYPASS.LTC128B.128 [R237+0x10800], desc[UR14][R6.64] ;  /* 0x1080000006ed7fae */ /* 0x000fe2000b981a0e */
[----:B------:R-:W-:Y:S02]  /*19330*/  IADD3.X R13, PT, PT, R11, R7, RZ, P2, !PT ;  /* 0x000000070b0d7210 */ /* 0x000fe400017fe4ff */
[----:B------:R-:W-:Y:S02]  /*19340*/  IADD3 R4, P0, PT, R5, R12, RZ ;  /* 0x0000000c05047210 */ /* 0x000fe40007f1e0ff */
[----:B------:R-:W-:Y:S01]  /*19350*/  LDGSTS.E.BYPASS.LTC128B.128 [R237+0x12800], desc[UR14][R6.64+0x80] ;  /* 0x1280008006ed7fae */ /* 0x000fe2000b981a0e */
[----:B------:R-:W-:Y:S02]  /*19360*/  LEA R224, R2, UR6, 0x1 ;  /* 0x0000000602e07c11 */ /* 0x000fe4000f8e08ff */
[----:B------:R-:W-:Y:S02]  /*19370*/  IADD3.X R5, PT, PT, R11, R13, RZ, P0, !PT ;  /* 0x0000000d0b057210 */ /* 0x000fe400007fe4ff */
        /* <DEDUP_REMOVED lines=19> */
[----:B------:R-:W-:Y:S01]  /*194b0*/  LDGSTS.E.BYPASS.LTC128B.128 [R237+0x13800], desc[UR14][R4.64+0x80] ;  /* 0x1380008004ed7fae */ /* 0x000fe2000b981a0e */
[----:B------:R-:W-:Y:S04]  /*194c0*/  IADD3 R2, PT, PT, R219, R168, RZ ;  /* 0x000000a8db027210 */ /* 0x000fe80007ffe0ff */
[----:B------:R-:W-:Y:S05]  /*194d0*/  LDGSTS.E.BYPASS.LTC128B.128 [R237+0x15800], desc[UR14][R4.64+0x100] ;  /* 0x1580010004ed7fae */ /* 0x000fea000b981a0e */
[----:B------:R1:W-:Y:S05]  /*194e0*/  LDGSTS.E.BYPASS.LTC128B.128 [R237+0x17800], desc[UR14][R4.64+0x180] ;  /* 0x1780018004ed7fae */ /* 0x0003ea000b981a0e */
        /* <DEDUP_REMOVED lines=310> */
[C---:B------:R-:W-:Y:S01]  /*1a850*/  IMAD R8, R2.reuse, R7, R8 ;  /* 0x0000000702087224 */ /* 0x040fe200078e0208 */
[----:B------:R-:W-:Y:S01]  /*1a860*/  LOP3.LUT R7, RZ, R4, RZ, 0x33, !PT ;  /* 0x00000004ff077212 */ /* 0x000fe200078e33ff */
[----:B------:R-:W-:Y:S01]  /*1a870*/  IMAD R6, R2, R3, R6 ;  /* 0x0000000302067224 */ /* 0x000fe200078e0206 */
[----:B------:R-:W-:Y:S02]  /*1a880*/  LOP3.LUT R3, R4, UR12, RZ, 0x3c, !PT ;  /* 0x0000000c04037c12 */ /* 0x000fe4000f8e3cff */
        /* <DEDUP_REMOVED lines=9> */
[C---:B------:R-:W-:Y:S02]  /*1a920*/  LOP3.LUT R2, R4.reuse, UR13, RZ, 0x3c, !PT ;  /* 0x0000000d04027c12 */ /* 0x040fe4000f8e3cff */
[----:B------:R-:W-:Y:S02]  /*1a930*/  ISETP.NE.AND P4, PT, R4, RZ, PT ;  /* 0x000000ff0400720c */ /* 0x000fe40003f85270 */
[----:B------:R-:W-:Y:S02]  /*1a940*/  ISETP.GE.AND P2, PT, R2, RZ, PT ;  /* 0x000000ff0200720c */ /* 0x000fe40003f46270 */
[----:B------:R-:W2:Y:S03]  /*1a950*/  LDC.64 R2, c[0x0][0x3b8] ;  /* 0x0000ee00ff027b82 */ /* 0x000ea60000000a00 */
[----:B------:R-:W-:Y:S02]  /*1a960*/  @P6 IADD3 R10, PT, PT, R10, 0x1, RZ ;  /* 0x000000010a0a6810 */ /* 0x000fe40007ffe0ff */
[----:B------:R-:W-:Y:S03]  /*1a970*/  @P5 VIADD R9, R9, 0x1 ;  /* 0x0000000109095836 */ /* 0x000fe60000000000 */
[----:B------:R-:W-:Y:S03]  /*1a980*/  @!P3 IMAD.MOV R10, RZ, RZ, -R10 ;  /* 0x000000ffff0ab224 */ /* 0x000fe600078e0a0a */
[----:B------:R-:W-:Y:S05]  /*1a990*/  @!P2 IMAD.MOV R9, RZ, RZ, -R9 ;  /* 0x000000ffff09a224 */ /* 0x000fea00078e0a09 */
[C---:B------:R-:W-:Y:S02]  /*1a9a0*/  SEL R11, R7.reuse, R9, !P4 ;  /* 0x00000009070b7207 */ /* 0x040fe40006000000 */
[----:B------:R-:W-:Y:S02]  /*1a9b0*/  SEL R7, R7, R10, !P4 ;  /* 0x0000000a07077207 */ /* 0x000fe40006000000 */
[-C--:B-1----:R-:W-:Y:S02]  /*1a9c0*/  LEA R14, P3, R11, R228.reuse, 0x2 ;  /* 0x000000e40b0e7211 */ /* 0x082fe400078610ff */
        /* <DEDUP_REMOVED lines=20> */
.L_x_4743:
        /* <DEDUP_REMOVED lines=29> */
.L_x_4742:
[----:B-1----:R-:W-:Y:S01]  /*1ace0*/  FMNMX3.FTZ R2, R0, R191, R189, !PT ;  /* 0x000000bf00027276 */ /* 0x002fe200078100bd */
[----:B------:R-:W-:Y:S01]  /*1acf0*/  LDSM.16.MT88.4 R12, [R218+0x10000] ;  /* 0x01000000da0c783b */ /* 0x000fe20000004200 */
[----:B--2---:R-:W-:Y:S01]  /*1ad00*/  FMNMX3.FTZ R6, R169, R203, R197, !PT ;  /* 0x000000cba9067276 */ /* 0x004fe200078100c5 */
        /* <DEDUP_REMOVED lines=474> */
.L_x_4740:
        /* <DEDUP_REMOVED lines=20> */
[----:B------:R-:W-:Y:S01]  /*1cbf0*/  LEA R12, R4, UR6, 0x2 ;  /* 0x00000006040c7c11 */ /* 0x000fe2000f8e10ff */
[----:B-1----:R-:W-:-:S03]  /*1cc00*/  FADD.FTZ R10, R10, R235 ;  /* 0x000000eb0a0a7221 */ /* 0x002fc60000010000 */
[----:B------:R-:W-:Y:S01]  /*1cc10*/  IADD3 R16, PT, PT, R12, 0x80, RZ ;  /* 0x000000800c107810 */ /* 0x000fe20007ffe0ff */
[----:B--2---:R-:W-:Y:S01]  /*1cc20*/  UIMAD UR4, UR12, UR4, UR21 ;  /* 0x000000040c0472a4 */ /* 0x004fe2000f8e0215 */
[----:B---3--:R-:W-:Y:S01]  /*1cc30*/  FADD.FTZ R11, R0, R233 ;  /* 0x000000e9000b7221 */ /* 0x008fe20000010000 */
        /* <DEDUP_REMOVED lines=22> */
[----:B------:R-:W-:Y:S01]  /*1cda0*/  LOP3.LUT R8, R13, 0x3c, R8, 0xf8, !PT ;  /* 0x0000003c0d087812 */ /* 0x000fe200078ef808 */
[----:B------:R-:W4:Y:S01]  /*1cdb0*/  @P2 LDC R15, c[0x0][0x458] ;  /* 0x00011600ff0f2b82 */ /* 0x000f220000000800 */
[----:B------:R-:W-:Y:S01]  /*1cdc0*/  SEL R11, R10, 0xffffffc0, !P3 ;  /* 0xffffffc00a0b7807 */ /* 0x000fe20005800000 */
[----:B------:R-:W5:Y:S01]  /*1cdd0*/  @P2 MUFU.LG2 R7, R7 ;  /* 0x0000000700072308 */ /* 0x000f620000000c00 */
[----:B-1----:R-:W-:Y:S02]  /*1cde0*/  FSEL R9, R9, 1, P2 ;  /* 0x3f80000009097808 */ /* 0x002fe40001000000 */
[----:B------:R-:W-:-:S03]  /*1cdf0*/  IADD3 R14, PT, PT, R12, R11, RZ ;  /* 0x0000000b0c0e7210 */ /* 0x000fc60007ffe0ff */
        /* <DEDUP_REMOVED lines=70> */
[C---:B------:R-:W-:Y:S01]  /*1d260*/  @P4 IADD3 R16, PT, PT, R12.reuse, -0x80, RZ ;  /* 0xffffff800c104810 */ /* 0x040fe20007ffe0ff */
[C---:B------:R-:W-:Y:S01]  /*1d270*/  FMUL.FTZ R162, R5.reuse, R162 ;  /* 0x000000a205a27220 */ /* 0x040fe20000410000 */
[C---:B------:R-:W-:Y:S01]  /*1d280*/  FMUL.FTZ R163, R5.reuse, R163 ;  /* 0x000000a305a37220 */ /* 0x040fe20000410000 */
[C---:B------:R-:W-:Y:S01]  /*1d290*/  FMUL.FTZ R158, R5.reuse, R158 ;  /* 0x0000009e059e7220 */ /* 0x040fe20000410000 */
[C---:B------:R-:W-:Y:S01]  /*1d2a0*/  FMUL.FTZ R159, R5.reuse, R159 ;  /* 0x0000009f059f7220 */ /* 0x040fe20000410000 */
[----:B------:R-:W-:Y:S01]  /*1d2b0*/  IADD3 R10, PT, PT, R12, R9, RZ ;  /* 0x000000090c0a7210 */ /* 0x000fe20007ffe0ff */
[C---:B------:R-:W-:Y:S01]  /*1d2c0*/  FMUL.FTZ R154, R5.reuse, R154 ;  /* 0x0000009a059a7220 */ /* 0x040fe20000410000 */
[C---:B------:R-:W-:Y:S01]  /*1d2d0*/  FMUL.FTZ R155, R5.reuse, R155 ;  /* 0x0000009b059b7220 */ /* 0x040fe20000410000 */
[C---:B------:R-:W-:Y:S01]  /*1d2e0*/  FMUL.FTZ R150, R5.reuse, R150 ;  /* 0x0000009605967220 */ /* 0x040fe20000410000 */
[----:B------:R-:W-:Y:S01]  /*1d2f0*/  FMUL.FTZ R151, R5, R151 ;  /* 0x0000009705977220 */ /* 0x000fe20000410000 */
[----:B------:R-:W-:Y:S01]  /*1d300*/  IADD3 R13, PT, PT, R9, R14, RZ ;  /* 0x0000000e090d7210 */ /* 0x000fe20007ffe0ff */
[----:B------:R-:W-:Y:S01]  /*1d310*/  FMUL.FTZ R146, R5, R146 ;  /* 0x0000009205927220 */ /* 0x000fe20000410000 */
[----:B------:R-:W-:Y:S01]  /*1d320*/  IADD3 R18, PT, PT, R11, R16, RZ ;  /* 0x000000100b127210 */ /* 0x000fe20007ffe0ff */
[C---:B------:R-:W-:Y:S01]  /*1d330*/  FMUL.FTZ R147, R5.reuse, R147 ;  /* 0x0000009305937220 */ /* 0x040fe20000410000 */
[C---:B------:R-:W-:Y:S01]  /*1d340*/  FMUL.FTZ R142, R5.reuse, R142 ;  /* 0x0000008e058e7220 */ /* 0x040fe20000410000 */
[----:B------:R-:W-:Y:S01]  /*1d350*/  FMUL.FTZ R143, R5, R143 ;  /* 0x0000008f058f7220 */ /* 0x000fe20000410000 */
[----:B------:R-:W-:Y:S01]  /*1d360*/  STS.64 [R12+0x800], R162 ;  /* 0x000800a20c007388 */ /* 0x000fe20000000a00 */
[----:B------:R-:W-:Y:S01]  /*1d370*/  IADD3 R11, PT, PT, R9, R16, RZ ;  /* 0x00000010090b7210 */ /* 0x000fe20007ffe0ff */
[C---:B------:R-:W-:Y:S01]  /*1d380*/  FMUL.FTZ R138, R5.reuse, R138 ;  /* 0x0000008a058a7220 */ /* 0x040fe20000410000 */
[C---:B------:R-:W-:Y:S01]  /*1d390*/  FMUL.FTZ R139, R5.reuse, R139 ;  /* 0x0000008b058b7220 */ /* 0x040fe20000410000 */
[----:B------:R-:W-:Y:S01]  /*1d3a0*/  STS.64 [R10], R156 ;  /* 0x0000009c0a007388 */ /* 0x000fe20000000a00 */
[C---:B------:R-:W-:Y:S01]  /*1d3b0*/  FMUL.FTZ R134, R5.reuse, R134 ;  /* 0x0000008605867220 */ /* 0x040fe20000410000 */
[----:B------:R-:W-:Y:S01]  /*1d3c0*/  FMUL.FTZ R135, R5, R135 ;  /* 0x0000008705877220 */ /* 0x000fe20000410000 */
[----:B------:R-:W-:Y:S01]  /*1d3d0*/  IADD3 R9, PT, PT, R9, R18, RZ ;  /* 0x0000001209097210 */ /* 0x000fe20007ffe0ff */
[----:B------:R-:W-:Y:S01]  /*1d3e0*/  STS.64 [R10+0x800], R158 ;  /* 0x0008009e0a007388 */ /* 0x000fe20000000a00 */
[C---:B------:R-:W-:Y:S01]  /*1d3f0*/  FMUL.FTZ R38, R5.reuse, R38 ;  /* 0x0000002605267220 */ /* 0x040fe20000410000 */
[C---:B------:R-:W-:Y:S01]  /*1d400*/  FMUL.FTZ R39, R5.reuse, R39 ;  /* 0x0000002705277220 */ /* 0x040fe20000410000 */
[C---:B------:R-:W-:Y:S01]  /*1d410*/  FMUL.FTZ R42, R5.reuse, R42 ;  /* 0x0000002a052a7220 */ /* 0x040fe20000410000 */
[----:B------:R-:W-:Y:S01]  /*1d420*/  STS.64 [R14], R152 ;  /* 0x000000980e007388 */ /* 0x000fe20000000a00 */
[C---:B------:R-:W-:Y:S01]  /*1d430*/  FMUL.FTZ R43, R5.reuse, R43 ;  /* 0x0000002b052b7220 */ /* 0x040fe20000410000 */
[C---:B------:R-:W-:Y:S01]  /*1d440*/  FMUL.FTZ R46, R5.reuse, R46 ;  /* 0x0000002e052e7220 */ /* 0x040fe20000410000 */
[C---:B------:R-:W-:Y:S01]  /*1d450*/  FMUL.FTZ R47, R5.reuse, R47 ;  /* 0x0000002f052f7220 */ /* 0x040fe20000410000 */
        /* <DEDUP_REMOVED lines=36> */
[----:B------:R3:W-:Y:S01]  /*1d6a0*/  STS.64 [R9], R132 ;  /* 0x0000008409007388 */ /* 0x0007e20000000a00 */
[C---:B------:R-:W-:Y:S01]  /*1d6b0*/  FMUL.FTZ R103, R5.reuse, R103 ;  /* 0x0000006705677220 */ /* 0x040fe20000410000 */
[C---:B------:R-:W-:Y:S01]  /*1d6c0*/  FMUL.FTZ R106, R5.reuse, R106 ;  /* 0x0000006a056a7220 */ /* 0x040fe20000410000 */
[C---:B------:R-:W-:Y:S01]  /*1d6d0*/  FMUL.FTZ R107, R5.reuse, R107 ;  /* 0x0000006b056b7220 */ /* 0x040fe20000410000 */
[----:B------:R1:W-:Y:S01]  /*1d6e0*/  STS.64 [R9+0x800], R134 ;  /* 0x0008008609007388 */ /* 0x0003e20000000a00 */
        /* <DEDUP_REMOVED lines=14> */
[----:B------:R-:W-:Y:S01]  /*1d7d0*/  FMUL.FTZ R5, R5, R131 ;  /* 0x0000008305057220 */ /* 0x000fe20000410000 */
[----:B------:R1:W-:Y:S01]  /*1d7e0*/  STS.64 [R10+0x4800], R42 ;  /* 0x0048002a0a007388 */ /* 0x0003e20000000a00 */
[----:B-----5:R-:W-:Y:S01]  /*1d7f0*/  @P2 FMUL.FTZ R7, R7, 0.69314718246459960938 ;  /* 0x3f31721807072820 */ /* 0x020fe20000410000 */
[----:B--2---:R-:W-:-:S02]  /*1d800*/  @P1 FMUL.FTZ R6, R6, 0.69314718246459960938 ;  /* 0x3f31721806061820 */ /* 0x004fc40000410000 */
[----:B------:R2:W-:Y:S01]  /*1d810*/  STS.64 [R14+0x4000], R44 ;  /* 0x0040002c0e007388 */ /* 0x0005e20000000a00 */
[----:B---3--:R-:W-:-:S03]  /*1d820*/  MOV R133, 0xff800000 ;  /* 0xff80000000857802 */ /* 0x008fc60000000f00 */
[----:B------:R2:W-:Y:S01]  /*1d830*/  STS.64 [R14+0x4800], R46 ;  /* 0x0048002e0e007388 */ /* 0x0005e20000000a00 */
[----:B------:R-:W-:Y:S01]  /*1d840*/  MOV R132, 0xff800000 ;  /* 0xff80000000847802 */ /* 0x000fe20000000f00 */
[----:B----4-:R-:W-:Y:S01]  /*1d850*/  @P2 FFMA.FTZ R133, R164, R15, R7 ;  /* 0x0000000fa4852223 */ /* 0x010fe20000010007 */
[----:B-1----:R-:W-:Y:S01]  /*1d860*/  @P1 FFMA.FTZ R132, R3, R20, R6 ;  /* 0x0000001403841223 */ /* 0x002fe20000010006 */
[----:B------:R2:W-:Y:S01]  /*1d870*/  STS.64 [R13+0x4000], R48 ;  /* 0x004000300d007388 */ /* 0x0005e20000000a00 */
[----:B------:R-:W-:Y:S02]  /*1d880*/  IADD3 R134, P0, PT, R8, UR7, RZ ;  /* 0x0000000708867c10 */ /* 0x000fe4000ff1e0ff */
[----:B------:R-:W-:Y:S01]  /*1d890*/  LOP3.LUT P1, RZ, R171, 0x3, RZ, 0xc0, !PT ;  /* 0x00000003abff7812 */ /* 0x000fe2000782c0ff */
[----:B------:R2:W-:Y:S01]  /*1d8a0*/  STS.64 [R13+0x4800], R50 ;  /* 0x004800320d007388 */ /* 0x0005e20000000a00 */
[----:B------:R-:W-:-:S03]  /*1d8b0*/  MOV R3, UR7 ;  /* 0x0000000700037c02 */ /* 0x000fc60008000f00 */
        /* <DEDUP_REMOVED lines=86> */
.L_x_4746:
[----:B------:R-:W-:Y:S05]  /*1de20*/  BSYNC.RECONVERGENT B0 ;  /* 0x0000000000007941 */ /* 0x000fea0003800200 */
.L_x_4745:
        /* <DEDUP_REMOVED lines=55> */
.L_x_4747:
        /* <DEDUP_REMOVED lines=14> */
.L_x_7505:


//--------------------- .text._ZN5flash24flash_fwd_splitkv_kernelI23Flash_fwd_kernel_traitsILi256ELi64ELi64ELi4ELb0ELb0EN7cutlass6half_tE19Flash_kernel_traitsILi256ELi64ELi64ELi4ES3_EELb0ELb0ELb1ELb0ELb0ELb0ELb1ELb1EEEvNS_16Flash_fwd_paramsE --------------------------
	.section	.text._ZN5flash24flash_fwd_splitkv_kernelI23Flash_fwd_kernel_traitsILi256ELi64ELi64ELi4ELb0ELb0EN7cutlass6half_tE19Flash_kernel_traitsILi256ELi64ELi64ELi4ES3_EELb0ELb0ELb1ELb0ELb0ELb0ELb1ELb1EEEvNS_16Flash_fwd_paramsE,"ax",@progbits
	.align	128
        .global         _ZN5flash24flash_fwd_splitkv_kernelI23Flash_fwd_kernel_traitsILi256ELi64ELi64ELi4ELb0ELb0EN7cutlass6half_tE19Flash_kernel_traitsILi256ELi64ELi64ELi4ES3_EELb0ELb0ELb1ELb0ELb0ELb0ELb1ELb1EEEvNS_16Flash_fwd_paramsE
        .type           _ZN5flash24flash_fwd_splitkv_kernelI23Flash_fwd_kernel_traitsILi256ELi64ELi64ELi4ELb0ELb0EN7cutlass6half_tE19Flash_kernel_traitsILi256ELi64ELi64ELi4ES3_EELb0ELb0ELb1ELb0ELb0ELb0ELb1ELb1EEEvNS_16Flash_fwd_paramsE,@function
        .size           _ZN5flash24flash_fwd_splitkv_kernelI23Flash_fwd_kernel_traitsILi256ELi64ELi64ELi4ELb0ELb0EN7cutlass6half_tE19Flash_kernel_traitsILi256ELi64ELi64ELi4ES3_EELb0ELb0ELb1ELb0ELb0ELb0ELb1ELb1EEEvNS_16Flash_fwd_paramsE,(.L_x_7506 - _ZN5flash24flash_fwd_splitkv_kernelI23Flash_fwd_kernel_traitsILi256ELi64ELi64ELi4ELb0ELb0EN7cutlass6half_tE19Flash_kernel_traitsILi256ELi64ELi64ELi4ES3_EELb0ELb0ELb1ELb0ELb0ELb0ELb1ELb1EEEvNS_16Flash_fwd_paramsE)
        .other          _ZN5flash24flash_fwd_splitkv_kernelI23Flash_fwd_kernel_traitsILi256ELi64ELi64ELi4ELb0ELb0EN7cutlass6half_tE19Flash_kernel_traitsILi256ELi64ELi64ELi4ES3_EELb0ELb0ELb1ELb0ELb0ELb0ELb1ELb1EEEvNS_16Flash_fwd_paramsE,@"STO_CUDA_ENTRY STV_DEFAULT"
_ZN5flash24flash_fwd_splitkv_kernelI23Flash_fwd_kernel_traitsILi256ELi64ELi64ELi4ELb0ELb0EN7cutlass6half_tE19Flash_kernel_traitsILi256ELi64ELi64ELi4ES3_EELb0ELb0ELb1ELb0ELb0ELb0ELb1ELb1EEEvNS_16Flash_fwd_paramsE:
.text._ZN5flash24flash_fwd_splitkv_kernelI23Flash_fwd_kernel_traitsILi256ELi64ELi64ELi4ELb0ELb0EN7cutlass6half_tE19Flash_kernel_traitsILi256ELi64ELi64ELi4ES3_EELb0ELb0ELb1ELb0ELb0ELb0ELb1ELb1EEEvNS_16Flash_fwd_paramsE:
        /* <DEDUP_REMOVED lines=31> */
[----:B------:R-:W2:Y:S04]  /*01f0*/  LDCU.64 UR6, c[0x0][0x358] ;  /* 0x00006b00ff0677ac */ /* 0x000ea80008000a00 */
[----:B------:R-:W-:Y:S02]  /*0200*/  @UP1 UIADD3 UR25, UPT, UPT, UR25, 0x1, URZ ;  /* 0x0000000119191890 */ /* 0x000fe4000fffe0ff */
[----:B------:R-:W-:-:S04]  /*0210*/  @!UP0 ULOP3.LUT UR25, URZ, UR12, URZ, 0x33, !UPT ;  /* 0x0000000cff198292 */ /* 0x000fc8000f8e33ff */
[----:B---3--:R-:W-:Y:S02]  /*0220*/  UIMAD.WIDE.U32 UR14, UR25, 0x4, UR14 ;  /* 0x00000004190e78a5 */ /* 0x008fe4000f8e000e */
[----:B------:R-:W-:Y:S02]  /*0230*/  UISETP.NE.AND.EX UP2, UPT, UR9, URZ, UPT, UP2 ;  /* 0x000000ff0900728c */ /* 0x000fe4000bf45320 */
[----:B------:R-:W-:Y:S02]  /*0240*/  UISETP.NE.AND UP4, UPT, UR10, URZ, UPT ;  /* 0x000000ff0a00728c */ /* 0x000fe4000bf85270 */
        /* <DEDUP_REMOVED lines=49> */
.L_x_4748:
        /* <DEDUP_REMOVED lines=19> */
[----:B-1----:R-:W-:Y:S02]  /*0690*/  ULEA.HI.SX32 UR18, UR4, UR14, 0x1a ;  /* 0x0000000e04127291 */ /* 0x002fe4000f8fd2ff */
[----:B------:R-:W-:Y:S02]  /*06a0*/  R2UR UR15, R2 ;  /* 0x00000000020f72ca */ /* 0x000fe400000e0000 */
        /* <DEDUP_REMOVED lines=13> */
[----:B------:R-:W1:Y:S01]  /*0780*/  @!UP2 LDCU.64 UR4, c[0x0][0x488] ;  /* 0x00009100ff04a7ac */ /* 0x000e620008000a00 */
[----:B------:R-:W-:-:S07]  /*0790*/  UIMAD.WIDE.U32 UR30, UR31, UR20, URZ ;  /* 0x000000141f1e72a5 */ /* 0x000fce000f8e00ff */
[----:B------:R-:W-:Y:S02]  /*07a0*/  UMOV UR17, UR31 ;  /* 0x0000001f00117c82 */ /* 0x000fe40008000000 */
        /* <DEDUP_REMOVED lines=69> */
.L_x_4751:
[----:B------:R-:W-:Y:S05]  /*0c00*/  BSYNC.RECONVERGENT B0 ;  /* 0x0000000000007941 */ /* 0x000fea0003800200 */
.L_x_4750:
        /* <DEDUP_REMOVED lines=31> */
.L_x_4753:
[----:B------:R-:W-:Y:S05]  /*0e00*/  BSYNC.RECONVERGENT B0 ;  /* 0x0000000000007941 */ /* 0x000fea0003800200 */
.L_x_4752:
        /* <DEDUP_REMOVED lines=24> */
.L_x_4755:
[----:B------:R-:W-:Y:S05]  /*0f90*/  BSYNC.RECONVERGENT B0 ;  /* 0x0000000000007941 */ /* 0x000fea0003800200 */
.L_x_4754:
        /* <DEDUP_REMOVED lines=24> */
.L_x_4757:
[----:B------:R-:W-:Y:S05]  /*1120*/  BSYNC.RECONVERGENT B0 ;  /* 0x0000000000007941 */ /* 0x000fea0003800200 */
.L_x_4756:
        /* <DEDUP_REMOVED lines=24> */
.L_x_4759:
[----:B------:R-:W-:Y:S05]  /*12b0*/  BSYNC.RECONVERGENT B0 ;  /* 0x0000000000007941 */ /* 0x000fea0003800200 */
.L_x_4758:
        /* <DEDUP_REMOVED lines=24> */
.L_x_4761:
[----:B------:R-:W-:Y:S05]  /*1440*/  BSYNC.RECONVERGENT B0 ;  /* 0x0000000000007941 */ /* 0x000fea0003800200 */
.L_x_4760:
        /* <DEDUP_REMOVED lines=23> */
.L_x_4763:
[----:B------:R-:W-:Y:S05]  /*15c0*/  BSYNC.RECONVERGENT B0 ;  /* 0x0000000000007941 */ /* 0x000fea0003800200 */
.L_x_4762:
        /* <DEDUP_REMOVED lines=23> */
.L_x_4765:
[----:B------:R-:W-:Y:S05]  /*1740*/  BSYNC.RECONVERGENT B0 ;  /* 0x0000000000007941 */ /* 0x000fea0003800200 */
.L_x_4764:
        /* <DEDUP_REMOVED lines=33> */
.L_x_4749:
        /* <DEDUP_REMOVED lines=13> */
.L_x_4766:
        /* <DEDUP_REMOVED lines=41> */
[----:B---3--:R-:W-:Y:S01]  /*1cc0*/  IABS R2, R16 ;  /* 0x0000001000027213 */ /* 0x008fe20000000000 */
[----:B------:R-:W-:Y:S01]  /*1cd0*/  IMAD.U32 R4, RZ, RZ, UR28 ;  /* 0x0000001cff047e24 */ /* 0x000fe2000f8e00ff */
[----:B------:R-:W-:Y:S02]  /*1ce0*/  IADD3 R0, PT, PT, -R0, RZ, RZ ;  /* 0x000000ff00007210 */ /* 0x000fe40007ffe1ff */
[----:B------:R-:W1:Y:S02]  /*1cf0*/  I2F.RP R7, R2 ;  /* 0x0000000200077306 */ /* 0x000e640000209400 */
[----:B------:R-:W-:Y:S01]  /*1d00*/  IABS R4, R4 ;  /* 0x0000000400047213 */ /* 0x000fe20000000000 */
[----:B------:R-:W-:-:S05]  /*1d10*/  IMAD R0, R3, R0, UR10 ;  /* 0x0000000a03007e24 */ /* 0x000fca000f8e0200 */
[----:B-1----:R-:W1:Y:S02]  /*1d20*/  MUFU.RCP R8, R7 ;  /* 0x0000000700087308 */ /* 0x002e640000001000 */
[----:B-1----:R-:W-:-:S06]  /*1d30*/  IADD3 R8, PT, PT, R8, 0xffffffe, RZ ;  /* 0x0ffffffe08087810 */ /* 0x002fcc0007ffe0ff */
[----:B------:R-:W1:Y:S02]  /*1d40*/  F2I.FTZ.U32.TRUNC.NTZ R9, R8 ;  /* 0x0000000800097305 */ /* 0x000e64000021f000 */
[----:B-1----:R-:W-:Y:S02]  /*1d50*/  IADD3 R5, PT, PT, RZ, -R9, RZ ;  /* 0x80000009ff057210 */ /* 0x002fe40007ffe0ff */
[----:B------:R-:W-:-:S03]  /*1d60*/  MOV R8, RZ ;  /* 0x000000ff00087202 */ /* 0x000fc60000000f00 */
        /* <DEDUP_REMOVED lines=9> */
[----:B------:R-:W-:-:S04]  /*1e00*/  LOP3.LUT R2, R16, UR28, RZ, 0x3c, !PT ;  /* 0x0000001c10027c12 */ /* 0x000fc8000f8e3cff */
[----:B------:R-:W-:-:S07]  /*1e10*/  ISETP.GE.AND P0, PT, R2, RZ, PT ;  /* 0x000000ff0200720c */ /* 0x000fce0003f06270 */
[----:B------:R-:W-:Y:S02]  /*1e20*/  @P1 IADD3 R5, PT, PT, R5, 0x1, RZ ;  /* 0x0000000105051810 */ /* 0x000fe40007ffe0ff */
[----:B------:R-:W-:Y:S02]  /*1e30*/  ISETP.NE.AND P1, PT, R16, RZ, PT ;  /* 0x000000ff1000720c */ /* 0x000fe40003f25270 */
[----:B------:R-:W-:Y:S02]  /*1e40*/  LOP3.LUT R16, RZ, R16, RZ, 0x33, !PT ;  /* 0x00000010ff107212 */ /* 0x000fe400078e33ff */
[----:B--2---:R-:W-:Y:S01]  /*1e50*/  SHF.R.S32.HI R7, RZ, 0x1f, R6 ;  /* 0x0000001fff077819 */ /* 0x004fe20000011406 */
[----:B------:R-:W-:-:S04]  /*1e60*/  IMAD.WIDE.U32 R8, R6, UR8, RZ ;  /* 0x0000000806087c25 */ /* 0x000fc8000f8e00ff */
[C---:B------:R-:W-:Y:S02]  /*1e70*/  IMAD R11, R7.reuse, UR8, RZ ;  /* 0x00000008070b7c24 */ /* 0x040fe4000f8e02ff */
[----:B----4-:R-:W-:Y:S02]  /*1e80*/  IMAD R7, R7, UR4, RZ ;  /* 0x0000000407077c24 */ /* 0x010fe4000f8e02ff */
[C---:B------:R-:W-:Y:S01]  /*1e90*/  IMAD R14, R6.reuse, UR9, R11 ;  /* 0x00000009060e7c24 */ /* 0x040fe2000f8e020b */
[----:B------:R-:W-:Y:S01]  /*1ea0*/  MOV R11, R5 ;  /* 0x00000005000b7202 */ /* 0x000fe20000000f00 */
[C---:B------:R-:W-:Y:S01]  /*1eb0*/  IMAD R12, R6.reuse, UR5, R7 ;  /* 0x00000005060c7c24 */ /* 0x040fe2000f8e0207 */
[----:B------:R-:W1:Y:S01]  /*1ec0*/  LDCU.128 UR8, c[0x0][0x3d0] ;  /* 0x00007a00ff0877ac */ /* 0x000e620008000c00 */
[----:B------:R-:W-:Y:S01]  /*1ed0*/  IMAD.WIDE.U32 R6, R6, UR4, RZ ;  /* 0x0000000406067c25 */ /* 0x000fe2000f8e00ff */
[----:B------:R-:W2:Y:S03]  /*1ee0*/  LDCU.64 UR4, c[0x0][0x3c0] ;  /* 0x00007800ff0477ac */ /* 0x000ea60008000a00 */
[----:B------:R-:W-:Y:S01]  /*1ef0*/  IMAD.IADD R15, R9, 0x1, R14 ;  /* 0x00000001090f7824 */ /* 0x000fe200078e020e */
[----:B------:R-:W-:Y:S01]  /*1f00*/  IADD3 R13, PT, PT, R7, R12, RZ ;  /* 0x0000000c070d7210 */ /* 0x000fe20007ffe0ff */
[----:B------:R-:W-:Y:S01]  /*1f10*/  @!P0 IMAD.MOV R11, RZ, RZ, -R11 ;  /* 0x000000ffff0b8224 */ /* 0x000fe200078e0a0b */
[----:B------:R-:W-:Y:S01]  /*1f20*/  MOV R12, R6 ;  /* 0x00000006000c7202 */ /* 0x000fe20000000f00 */
[----:B------:R-:W-:Y:S01]  /*1f30*/  IMAD.MOV.U32 R14, RZ, RZ, R8 ;  /* 0x000000ffff0e7224 */ /* 0x000fe200078e0008 */
[----:B------:R-:W-:Y:S01]  /*1f40*/  MOV R6, UR14 ;  /* 0x0000000e00067c02 */ /* 0x000fe20008000f00 */
[----:B------:R-:W-:Y:S01]  /*1f50*/  IMAD.U32 R7, RZ, RZ, UR15 ;  /* 0x0000000fff077e24 */ /* 0x000fe2000f8e00ff */
[----:B------:R-:W-:-:S02]  /*1f60*/  SHF.R.S32.HI R9, RZ, 0x1f, R0 ;  /* 0x0000001fff097819 */ /* 0x000fc40000011400 */
[----:B------:R-:W-:Y:S01]  /*1f70*/  SEL R8, R16, R11, !P1 ;  /* 0x0000000b10087207 */ /* 0x000fe20004800000 */
[----:B------:R-:W-:-:S04]  /*1f80*/  IMAD.WIDE.U32 R14, R0, R6, R14 ;  /* 0x00000006000e7225 */ /* 0x000fc800078e000e */
[----:B------:R-:W-:Y:S01]  /*1f90*/  IMAD R4, R9, R6, RZ ;  /* 0x0000000609047224 */ /* 0x000fe200078e02ff */
[----:B--2---:R-:W-:-:S03]  /*1fa0*/  MOV R2, UR4 ;  /* 0x0000000400027c02 */ /* 0x004fc60008000f00 */
[----:B------:R-:W-:Y:S01]  /*1fb0*/  IMAD R4, R0, R7, R4 ;  /* 0x0000000700047224 */ /* 0x000fe200078e0204 */
[----:B------:R-:W-:Y:S01]  /*1fc0*/  MOV R3, UR5 ;  /* 0x0000000500037c02 */ /* 0x000fe20008000f00 */
[----:B------:R-:W-:-:S03]  /*1fd0*/  IMAD R9, R9, R2, RZ ;  /* 0x0000000209097224 */ /* 0x000fc600078e02ff */
[----:B------:R-:W-:Y:S01]  /*1fe0*/  IADD3 R15, PT, PT, R15, R4, RZ ;  /* 0x000000040f0f7210 */ /* 0x000fe20007ffe0ff */
[----:B------:R-:W-:-:S04]  /*1ff0*/  IMAD.WIDE.U32 R12, R0, R2, R12 ;  /* 0x00000002000c7225 */ /* 0x000fc800078e000c */
[----:B------:R-:W-:Y:S01]  /*2000*/  IMAD R9, R0, R3, R9 ;  /* 0x0000000300097224 */ /* 0x000fe200078e0209 */
[----:B------:R-:W-:Y:S01]  /*2010*/  SHF.R.S32.HI R0, RZ, 0x1f, R8 ;  /* 0x0000001fff007819 */ /* 0x000fe20000011408 */
[----:B-1----:R-:W-:-:S04]  /*2020*/  IMAD.WIDE.U32 R18, R8, UR8, R14 ;  /* 0x0000000808127c25 */ /* 0x002fc8000f8e000e */
[----:B------:R-:W-:Y:S02]  /*2030*/  IMAD.IADD R13, R13, 0x1, R9 ;  /* 0x000000010d0d7824 */ /* 0x000fe400078e0209 */
[C---:B------:R-:W-:Y:S02]  /*2040*/  IMAD R9, R0.reuse, UR8, RZ ;  /* 0x0000000800097c24 */ /* 0x040fe4000f8e02ff */
[----:B------:R-:W-:Y:S02]  /*2050*/  IMAD R11, R0, UR10, RZ ;  /* 0x0000000a000b7c24 */ /* 0x000fe4000f8e02ff */
[C---:B------:R-:W-:Y:S02]  /*2060*/  IMAD R9, R8.reuse, UR9, R9 ;  /* 0x0000000908097c24 */ /* 0x040fe4000f8e0209 */
[C---:B------:R-:W-:Y:S02]  /*2070*/  IMAD R11, R8.reuse, UR11, R11 ;  /* 0x0000000b080b7c24 */ /* 0x040fe4000f8e020b */
[----:B------:R-:W-:Y:S01]  /*2080*/  IMAD.WIDE.U32 R12, R8, UR10, R12 ;  /* 0x0000000a080c7c25 */ /* 0x000fe2000f8e000c */
[----:B------:R-:W-:-:S04]  /*2090*/  IADD3 R10, PT, PT, R19, R9, RZ ;  /* 0x00000009130a7210 */ /* 0x000fc80007ffe0ff */
[----:B------:R-:W-:Y:S01]  /*20a0*/  IADD3 R4, PT, PT, R13, R11, RZ ;  /* 0x0000000b0d047210 */ /* 0x000fe20007ffe0ff */
[----:B------:R-:W-:Y:S06]  /*20b0*/  BRA `(.L_x_4768) ;  /* 0x0000000400787947 */ /* 0x000fec0003800000 */
.L_x_4767:
        /* <DEDUP_REMOVED lines=15> */
.L_x_4769:
[----:B------:R-:W2:Y:S01]  /*21b0*/  LDC.64 R6, c[0x0][0x3b8] ;  /* 0x0000ee00ff067b82 */ /* 0x000ea20000000a00 */
[----:B------:R-:W-:-:S06]  /*21c0*/  UIADD3 UR4, UPT, UPT, UR8, UR9, URZ ;  /* 0x0000000908047290 */ /* 0x000fcc000fffe0ff */
[----:B--2---:R-:W-:Y:S02]  /*21d0*/  IMAD R15, R7, UR4, RZ ;  /* 0x00000004070f7c24 */ /* 0x004fe4000f8e02ff */
[----:B-1----:R-:W-:-:S05]  /*21e0*/  IMAD.WIDE.U32 R2, R6, UR4, RZ ;  /* 0x0000000406027c25 */ /* 0x002fca000f8e00ff */
[----:B------:R-:W-:Y:S02]  /*21f0*/  IADD3 R15, PT, PT, R3, R15, RZ ;  /* 0x0000000f030f7210 */ /* 0x000fe40007ffe0ff */
[----:B------:R-:W-:Y:S02]  /*2200*/  MOV R14, R2 ;  /* 0x00000002000e7202 */ /* 0x000fe40000000f00 */
.L_x_4770:
        /* <DEDUP_REMOVED lines=14> */
.L_x_4771:
[----:B------:R-:W1:Y:S01]  /*22f0*/  LDC.64 R2, c[0x0][0x3c0] ;  /* 0x0000f000ff027b82 */ /* 0x000e620000000a00 */
[----:B------:R-:W-:-:S06]  /*2300*/  UIADD3 UR8, UPT, UPT, UR8, UR9, URZ ;  /* 0x0000000908087290 */ /* 0x000fcc000fffe0ff */
[----:B-1----:R-:W-:Y:S02]  /*2310*/  IMAD R9, R3, UR8, RZ ;  /* 0x0000000803097c24 */ /* 0x002fe4000f8e02ff */
[----:B-----5:R-:W-:-:S05]  /*2320*/  IMAD.WIDE.U32 R4, R2, UR8, RZ ;  /* 0x0000000802047c25 */ /* 0x020fca000f8e00ff */
[----:B------:R-:W-:Y:S02]  /*2330*/  IADD3 R9, PT, PT, R5, R9, RZ ;  /* 0x0000000905097210 */ /* 0x000fe40007ffe0ff */
[----:B------:R-:W-:-:S07]  /*2340*/  MOV R8, R4 ;  /* 0x0000000400087202 */ /* 0x000fce0000000f00 */
.L_x_4772:
        /* <DEDUP_REMOVED lines=19> */
[----:B------:R-:W-:-:S06]  /*2480*/  IMAD.HI.U32 R5, R11, R5, R10 ;  /* 0x000000050b057227 */ /* 0x000fcc00078e000a */
[----:B------:R-:W-:-:S04]  /*2490*/  IMAD.HI.U32 R5, R5, R4, RZ ;  /* 0x0000000405057227 */ /* 0x000fc800078e00ff */
[----:B------:R-:W-:-:S04]  /*24a0*/  IMAD.MOV R11, RZ, RZ, -R5 ;  /* 0x000000ffff0b7224 */ /* 0x000fc800078e0a05 */
[----:B------:R-:W-:Y:S02]  /*24b0*/  IMAD R11, R0, R11, R4 ;  /* 0x0000000b000b7224 */ /* 0x000fe400078e0204 */
[----:B------:R-:W-:-:S03]  /*24c0*/  IMAD R4, R2, UR5, RZ ;  /* 0x0000000502047c24 */ /* 0x000fc6000f8e02ff */
[----:B------:R-:W-:Y:S01]  /*24d0*/  ISETP.GT.U32.AND P0, PT, R0, R11, PT ;  /* 0x0000000b0000720c */ /* 0x000fe20003f04070 */
[----:B------:R-:W-:-:S04]  /*24e0*/  IMAD R4, R3, UR4, R4 ;  /* 0x0000000403047c24 */ /* 0x000fc8000f8e0204 */
[----:B------:R-:W-:-:S08]  /*24f0*/  IMAD.IADD R19, R19, 0x1, R4 ;  /* 0x0000000113137824 */ /* 0x000fd000078e0204 */
[----:B------:R-:W-:Y:S01]  /*2500*/  @!P0 IADD3 R11, PT, PT, R11, -R0, RZ ;  /* 0x800000000b0b8210 */ /* 0x000fe20007ffe0ff */
[----:B------:R-:W-:-:S03]  /*2510*/  @!P0 VIADD R5, R5, 0x1 ;  /* 0x0000000105058836 */ /* 0x000fc60000000000 */
[----:B------:R-:W-:Y:S02]  /*2520*/  ISETP.GE.U32.AND P1, PT, R11, R0, PT ;  /* 0x000000000b00720c */ /* 0x000fe40003f26070 */
[----:B------:R-:W-:Y:S01]  /*2530*/  LOP3.LUT R0, R16, UR28, RZ, 0x3c, !PT ;  /* 0x0000001c10007c12 */ /* 0x000fe2000f8e3cff */
[----:B------:R-:W1:Y:S03]  /*2540*/  LDC.64 R10, c[0x0][0x3d8] ;  /* 0x0000f600ff0a7b82 */ /* 0x000e660000000a00 */
[----:B------:R-:W-:Y:S01]  /*2550*/  ISETP.GE.AND P0, PT, R0, RZ, PT ;  /* 0x000000ff0000720c */ /* 0x000fe20003f06270 */
[----:B------:R-:W-:-:S04]  /*2560*/  IMAD R0, R6, UR5, RZ ;  /* 0x0000000506007c24 */ /* 0x000fc8000f8e02ff */
[----:B------:R-:W-:Y:S02]  /*2570*/  IMAD R0, R7, UR4, R0 ;  /* 0x0000000407007c24 */ /* 0x000fe4000f8e0200 */
[----:B------:R-:W-:Y:S01]  /*2580*/  @P1 VIADD R5, R5, 0x1 ;  /* 0x0000000105051836 */ /* 0x000fe20000000000 */
[----:B------:R-:W-:Y:S02]  /*2590*/  ISETP.NE.AND P1, PT, R16, RZ, PT ;  /* 0x000000ff1000720c */ /* 0x000fe40003f25270 */
[----:B------:R-:W-:Y:S02]  /*25a0*/  LOP3.LUT R16, RZ, R16, RZ, 0x33, !PT ;  /* 0x00000010ff107212 */ /* 0x000fe400078e33ff */
[----:B------:R-:W-:Y:S02]  /*25b0*/  MOV R13, R5 ;  /* 0x00000005000d7202 */ /* 0x000fe40000000f00 */
[----:B------:R-:W-:Y:S02]  /*25c0*/  IADD3 R15, PT, PT, R15, R0, RZ ;  /* 0x000000000f0f7210 */ /* 0x000fe40007ffe0ff */
[----:B------:R-:W-:-:S04]  /*25d0*/  @!P0 IADD3 R13, PT, PT, -R13, RZ, RZ ;  /* 0x000000ff0d0d8210 */ /* 0x000fc80007ffe1ff */
[----:B------:R-:W-:-:S04]  /*25e0*/  SEL R12, R16, R13, !P1 ;  /* 0x0000000d100c7207 */ /* 0x000fc80004800000 */
[----:B------:R-:W-:Y:S01]  /*25f0*/  SHF.R.S32.HI R13, RZ, 0x1f, R12 ;  /* 0x0000001fff0d7819 */ /* 0x000fe2000001140c */
[----:B-1----:R-:W-:-:S04]  /*2600*/  IMAD.WIDE.U32 R18, R12, R10, R18 ;  /* 0x0000000a0c127225 */ /* 0x002fc800078e0012 */
[C---:B------:R-:W-:Y:S02]  /*2610*/  IMAD R0, R13.reuse, R10, RZ ;  /* 0x0000000a0d007224 */ /* 0x040fe400078e02ff */
[-C--:B--2---:R-:W-:Y:S02]  /*2620*/  IMAD R13, R13, R8.reuse, RZ ;  /* 0x000000080d0d7224 */ /* 0x084fe400078e02ff */
[----:B------:R-:W-:-:S04]  /*2630*/  IMAD.WIDE.U32 R14, R12, R8, R14 ;  /* 0x000000080c0e7225 */ /* 0x000fc800078e000e */
[C---:B------:R-:W-:Y:S02]  /*2640*/  IMAD R9, R12.reuse, R9, R13 ;  /* 0x000000090c097224 */ /* 0x040fe400078e020d */
[----:B------:R-:W-:Y:S01]  /*2650*/  IMAD R0, R12, R11, R0 ;  /* 0x0000000b0c007224 */ /* 0x000fe200078e0200 */
[----:B------:R-:W-:Y:S02]  /*2660*/  MOV R12, R18 ;  /* 0x00000012000c7202 */ /* 0x000fe40000000f00 */
[----:B------:R-:W-:Y:S01]  /*2670*/  MOV R18, R14 ;  /* 0x0000000e00127202 */ /* 0x000fe20000000f00 */
[----:B------:R-:W-:Y:S01]  /*2680*/  IMAD.IADD R4, R19, 0x1, R0 ;  /* 0x0000000113047824 */ /* 0x000fe200078e0200 */
[----:B------:R-:W-:-:S07]  /*2690*/  IADD3 R10, PT, PT, R15, R9, RZ ;  /* 0x000000090f0a7210 */ /* 0x000fce0007ffe0ff */
.L_x_4768:
[----:B------:R-:W-:Y:S01]  /*26a0*/  UISETP.NE.AND UP0, UPT, UR16, -0x1, UPT ;  /* 0xffffffff1000788c */ /* 0x000fe2000bf05270 */
[----:B------:R-:W-:Y:S01]  /*26b0*/  IMAD.MOV.U32 R0, RZ, RZ, RZ ;  /* 0x000000ffff007224 */ /* 0x000fe200078e00ff */
[----:B------:R-:W1:Y:S01]  /*26c0*/  LDCU.64 UR10, c[0x0][0x3b0] ;  /* 0x00007600ff0a77ac */ /* 0x000e620008000a00 */
[----:B------:R-:W2:Y:S01]  /*26d0*/  S2R R9, SR_CTAID.X ;  /* 0x0000000000097919 */ /* 0x000ea20000002500 */
[----:B------:R-:W3:Y:S01]  /*26e0*/  LDCU.64 UR4, c[0x0][0x3c8] ;  /* 0x00007900ff0477ac */ /* 0x000ee20008000a00 */
[C---:B------:R-:W-:Y:S01]  /*26f0*/  IMAD.SHL.U32 R94, R65.reuse, 0x8, RZ ;  /* 0x00000008415e7824 */ /* 0x040fe200078e00ff */
[----:B------:R-:W-:Y:S01]  /*2700*/  SHF.R.U32.HI R100, RZ, 0x3, R65 ;  /* 0x00000003ff647819 */ /* 0x000fe20000011641 */
[----:B------:R-:W-:Y:S01]  /*2710*/  IMAD.MOV.U32 R101, RZ, RZ, RZ ;  /* 0x000000ffff657224 */ /* 0x000fe200078e00ff */
[----:B------:R-:W-:Y:S01]  /*2720*/  USHF.R.S32.HI UR31, URZ, 0x1f, UR28 ;  /* 0x0000001fff1f7899 */ /* 0x000fe2000801141c */
[----:B------:R4:W5:Y:S02]  /*2730*/  @P3 LDG.E R0, desc[UR6][R102.64] ;  /* 0x0000000666003981 */ /* 0x000964000c1e1900 */
[----:B------:R-:W3:Y:S01]  /*2740*/  @!UP0 LDCU.64 UR8, c[0x0][0x398] ;  /* 0x00007300ff0887ac */ /* 0x000ee20008000a00 */
[----:B------:R-:W-:Y:S01]  /*2750*/  LOP3.LUT R14, R94, 0x38, RZ, 0xc0, !PT ;  /* 0x000000385e0e7812 */ /* 0x000fe200078ec0ff */
[----:B------:R-:W-:Y:S01]  /*2760*/  IMAD.SHL.U32 R66, R65, 0x40, RZ ;  /* 0x0000004041427824 */ /* 0x000fe200078e00ff */
[----:B------:R-:W-:Y:S01]  /*2770*/  SHF.L.U64.HI R62, R6, 0x4, R7 ;  /* 0x00000004063e7819 */ /* 0x000fe20000010207 */
[----:B------:R-:W-:Y:S01]  /*2780*/  UIADD3 UR29, UPT, UPT, UR20, -0x1, URZ ;  /* 0xffffffff141d7890 */ /* 0x000fe2000fffe0ff */
[----:B------:R-:W-:Y:S01]  /*2790*/  IADD3 R18, P3, PT, R14, R18, RZ ;  /* 0x000000120e127210 */ /* 0x000fe20007f7e0ff */
[----:B------:R-:W-:Y:S01]  /*27a0*/  IMAD.SHL.U32 R64, R2, 0x10, RZ ;  /* 0x0000001002407824 */ /* 0x000fe200078e00ff */
[----:B------:R-:W-:Y:S01]  /*27b0*/  SHF.L.U32 R61, R6, 0x4, RZ ;  /* 0x00000004063d7819 */ /* 0x000fe200000006ff */
[----:B-1----:R-:W-:Y:S01]  /*27c0*/  @UP0 UIMAD.WIDE.U32 UR14, UR16, UR10, URZ ;  /* 0x0000000a100e02a5 */ /* 0x002fe2000f8e00ff */
[----:B------:R-:W-:Y:S01]  /*27d0*/  SHF.L.U64.HI R63, R2, 0x4, R3 ;  /* 0x00000004023f7819 */ /* 0x000fe20000010203 */
[----:B------:R-:W-:Y:S01]  /*27e0*/  IMAD.X R19, RZ, RZ, R10, P3 ;  /* 0x000000ffff137224 */ /* 0x000fe200018e060a */
[----:B------:R-:W-:Y:S01]  /*27f0*/  LOP3.LUT R66, R66, 0x1c0, RZ, 0xc0, !PT ;  /* 0x000001c042427812 */ /* 0x000fe200078ec0ff */
[----:B---3--:R-:W-:Y:S01]  /*2800*/  IMAD.U32 R98, RZ, RZ, UR4 ;  /* 0x00000004ff627e24 */ /* 0x008fe2000f8e00ff */
[----:B------:R-:W-:Y:S01]  /*2810*/  USHF.L.U32 UR27, UR29, 0x6, URZ ;  /* 0x000000061d1b7899 */ /* 0x000fe200080006ff */
[----:B------:R-:W-:Y:S01]  /*2820*/  IMAD.WIDE.U32 R18, R100, R6, R18 ;  /* 0x0000000664127225 */ /* 0x000fe200078e0012 */
[----:B------:R-:W-:-:S03]  /*2830*/  @!UP0 UIMAD.WIDE.U32 UR18, UR25, UR8, URZ ;  /* 0x00000008191282a5 */ /* 0x000fc6000f8e00ff */
[----:B------:R-:W-:Y:S01]  /*2840*/  IMAD R71, R100, R7, R19 ;  /* 0x0000000764477224 */ /* 0x000fe200078e0213 */
[C---:B------:R-:W-:Y:S01]  /*2850*/  SHF.L.U32 R70, R18.reuse, 0x1, RZ ;  /* 0x0000000112467819 */ /* 0x040fe200000006ff */
[----:B------:R-:W-:Y:S01]  /*2860*/  @!UP0 UIMAD UR9, UR25, UR9, UR19 ;  /* 0x00000009190982a4 */ /* 0x000fe2000f8e0213 */
[----:B--2---:R-:W-:Y:S01]  /*2870*/  IMAD.WIDE.U32 R8, R9, 0x40, R100 ;  /* 0x0000004009087825 */ /* 0x004fe200078e0064 */
[----:B------:R-:W-:Y:S01]  /*2880*/  @UP0 UIMAD UR9, UR16, UR11, UR15 ;  /* 0x0000000b100902a4 */ /* 0x000fe2000f8e020f */
[----:B------:R-:W-:Y:S01]  /*2890*/  SHF.L.U64.HI R71, R18, 0x1, R71 ;  /* 0x0000000112477819 */ /* 0x000fe20000010247 */
[----:B------:R-:W-:Y:S01]  /*28a0*/  @!UP0 UMOV UR8, UR18 ;  /* 0x0000001200088c82 */ /* 0x000fe20008000000 */
[----:B------:R-:W-:Y:S01]  /*28b0*/  @UP0 UMOV UR8, UR14 ;  /* 0x0000000e00080c82 */ /* 0x000fe20008000000 */
[----:B------:R-:W-:Y:S01]  /*28c0*/  UIMAD UR14, UR31, UR4, URZ ;  /* 0x000000041f0e72a4 */ /* 0x000fe2000f8e02ff */
[C---:B------:R-:W-:Y:S01]  /*28d0*/  IADD3 R20, P2, PT, R14.reuse, UR8, RZ ;  /* 0x000000080e147c10 */ /* 0x040fe2000ff5e0ff */
[----:B------:R-:W-:Y:S01]  /*28e0*/  IMAD R67, R9, UR10, RZ ;  /* 0x0000000a09437c24 */ /* 0x000fe2000f8e02ff */
[C---:B------:R-:W-:Y:S01]  /*28f0*/  LOP3.LUT R9, R14.reuse, 0xc0, RZ, 0xfc, !PT ;  /* 0x000000c00e097812 */ /* 0x040fe200078efcff */
[----:B------:R-:W-:Y:S01]  /*2900*/  UIMAD UR14, UR28, UR5, UR14 ;  /* 0x000000051c0e72a4 */ /* 0x000fe2000f8e020e */
[----:B------:R-:W-:Y:S01]  /*2910*/  IADD3.X R21, PT, PT, RZ, UR9, RZ, P2, !PT ;  /* 0x00000009ff157c10 */ /* 0x000fe200097fe4ff */
[----:B------:R-:W1:Y:S01]  /*2920*/  LDCU.64 UR4, c[0x0][0x390] ;  /* 0x00007200ff0477ac */ /* 0x000e620008000a00 */
[----:B------:R-:W-:Y:S01]  /*2930*/  IADD3 R12, P2, PT, R14, R12, RZ ;  /* 0x0000000c0e0c7210 */ /* 0x000fe20007f5e0ff */
[----:B------:R-:W-:-:S02]  /*2940*/  IMAD R67, R8, UR11, R67 ;  /* 0x0000000b08437c24 */ /* 0x000fc4000f8e0243 */
[----:B------:R-:W-:Y:S01]  /*2950*/  IMAD.WIDE.U32 R98, R98, UR28, R20 ;  /* 0x0000001c62627c25 */ /* 0x000fe2000f8e0014 */
[----:B------:R-:W2:Y:S03]  /*2960*/  LDCU.64 UR8, c[0x0][0x388] ;  /* 0x00007100ff0877ac */ /* 0x000ea60008000a00 */
[----:B------:R-:W-:Y:S02]  /*2970*/  VIADD R99, R99, UR14 ;  /* 0x0000000e63637c36 */ /* 0x000fe40008000000 */
[----:B------:R-:W-:Y:S02]  /*2980*/  IMAD.X R13, RZ, RZ, R4, P2 ;  /* 0x000000ffff0d7224 */ /* 0x000fe400010e0604 */
[----:B------:R-:W-:Y:S01]  /*2990*/  IMAD.WIDE.U32 R98, R8, UR10, R98 ;  /* 0x0000000a08627c25 */ /* 0x000fe2000f8e0062 */
[----:B------:R-:W-:Y:S01]  /*29a0*/  USHF.R.S32.HI UR10, URZ, 0x1f, UR24 ;  /* 0x0000001fff0a7899 */ /* 0x000fe20008011418 */
[----:B------:R-:W3:Y:S02]  /*29b0*/  LDC R4, c[0x0][0x450] ;  /* 0x00011400ff047b82 */ /* 0x000ee40000000800 */
[----:B------:R-:W-:Y:S01]  /*29c0*/  IMAD.WIDE.U32 R10, R100, R2, R12 ;  /* 0x00000002640a7225 */ /* 0x000fe200078e000c */
[----:B------:R-:W-:-:S03]  /*29d0*/  ULEA.HI UR10, UR10, UR24, URZ, 0x6 ;  /* 0x000000180a0a7291 */ /* 0x000fc6000f8f30ff */
[----:B------:R-:W-:Y:S01]  /*29e0*/  IMAD R69, R100, R3, R11 ;  /* 0x0000000364457224 */ /* 0x000fe200078e020b */
[----:B------:R-:W-:Y:S01]  /*29f0*/  USHF.R.S32.HI UR30, URZ, 0x6, UR10 ;  /* 0x00000006ff1e7899 */ /* 0x000fe2000801140a */
[----:B------:R-:W-:Y:S01]  /*2a00*/  IMAD.SHL.U32 R68, R10, 0x2, RZ ;  /* 0x000000020a447824 */ /* 0x000fe200078e00ff */
[----:B--2---:R-:W-:Y:S01]  /*2a10*/  IADD3 R70, P2, PT, R70, UR8, RZ ;  /* 0x0000000846467c10 */ /* 0x004fe2000ff5e0ff */
[----:B------:R-:W-:Y:S01]  /*2a20*/  IMAD.IADD R67, R99, 0x1, R67 ;  /* 0x0000000163437824 */ /* 0x000fe200078e0243 */
[----:B------:R-:W-:Y:S01]  /*2a30*/  UISETP.LT.AND UP0, UPT, UR21, UR30, UPT ;  /* 0x0000001e1500728c */ /* 0x000fe2000bf01270 */
[----:B------:R-:W-:Y:S02]  /*2a40*/  SHF.L.U64.HI R69, R10, 0x1, R69 ;  /* 0x000000010a457819 */ /* 0x000fe40000010245 */
[----:B------:R-:W-:Y:S01]  /*2a50*/  IADD3.X R71, PT, PT, R71, UR9, RZ, P2, !PT ;  /* 0x0000000947477c10 */ /* 0x000fe200097fe4ff */
[----:B------:R-:W-:Y:S01]  /*2a60*/  USEL UR30, UR21, UR30, !UP0 ;  /* 0x0000001e151e7287 */ /* 0x000fe2000c000000 */
[----:B-1----:R-:W-:-:S02]  /*2a70*/  IADD3 R68, P2, PT, R68, UR4, RZ ;  /* 0x0000000444447c10 */ /* 0x002fc4000ff5e0ff */
[C---:B------:R-:W-:Y:S01]  /*2a80*/  LOP3.LUT R11, R14.reuse, 0x40, RZ, 0xfc, !PT ;  /* 0x000000400e0b7812 */ /* 0x040fe200078efcff */
[----:B------:R-:W-:Y:S01]  /*2a90*/  UISETP.GT.AND UP0, UPT, UR20, UR30, UPT ;  /* 0x0000001e1400728c */ /* 0x000fe2000bf04270 */
[----:B------:R-:W-:Y:S01]  /*2aa0*/  IADD3.X R69, PT, PT, R69, UR5, RZ, P2, !PT ;  /* 0x0000000545457c10 */ /* 0x000fe200097fe4ff */
[----:B------:R-:W-:Y:S01]  /*2ab0*/  IMAD.MOV.U32 R227, RZ, RZ, R71 ;  /* 0x000000ffffe37224 */ /* 0x000fe200078e0047 */
[----:B------:R-:W-:Y:S02]  /*2ac0*/  LOP3.LUT R10, R14, 0x80, RZ, 0xfc, !PT ;  /* 0x000000800e0a7812 */ /* 0x000fe400078efcff */
[----:B---3--:R-:W-:Y:S01]  /*2ad0*/  LEA.HI R95, R4, R4, RZ, 0x1 ;  /* 0x00000004045f7211 */ /* 0x008fe200078f08ff */
[----:B------:R-:W-:Y:S01]  /*2ae0*/  IMAD.MOV.U32 R233, RZ, RZ, R69 ;  /* 0x000000ffffe97224 */ /* 0x000fe200078e0045 */
[----:B------:R-:W-:Y:S02]  /*2af0*/  MOV R228, R70 ;  /* 0x0000004600e47202 */ /* 0x000fe40000000f00 */
[----:B------:R-:W-:-:S02]  /*2b00*/  SHF.R.S32.HI R95, RZ, 0x1, R95 ;  /* 0x00000001ff5f7819 */ /* 0x000fc4000001145f */
[----:B------:R-:W-:Y:S01]  /*2b10*/  MOV R232, R68 ;  /* 0x0000004400e87202 */ /* 0x000fe20000000f00 */
[----:B----4-:R-:W-:Y:S06]  /*2b20*/  BRA.U !UP0, `(.L_x_4773) ;  /* 0x000000b108307547 */ /* 0x010fec000b800000 */
[----:B------:R-:W1:Y:S01]  /*2b30*/  LDC.64 R2, c[0x0][0x4a0] ;  /* 0x00012800ff027b82 */ /* 0x000e620000000a00 */
[----:B------:R-:W2:Y:S01]  /*2b40*/  LDCU.128 UR8, c[0x0][0x490] ;  /* 0x00009200ff0877ac */ /* 0x000ea20008000c00 */
[----:B------:R-:W-:Y:S01]  /*2b50*/  IMAD.MOV.U32 R15, RZ, RZ, RZ ;  /* 0x000000ffff0f7224 */ /* 0x000fe200078e00ff */
[----:B-----5:R-:W-:Y:S01]  /*2b60*/  IADD3 R0, PT, PT, R0, UR27, RZ ;  /* 0x0000001b00007c10 */ /* 0x020fe2000fffe0ff */
[----:B------:R-:W-:Y:S01]  /*2b70*/  IMAD.U32 R92, RZ, RZ, UR27 ;  /* 0x0000001bff5c7e24 */ /* 0x000fe2000f8e00ff */
[----:B------:R-:W3:Y:S01]  /*2b80*/  LDCU.128 UR12, c[0x0][0x4b0] ;  /* 0x00009600ff0c77ac */ /* 0x000ee20008000c00 */
[C---:B------:R-:W-:Y:S01]  /*2b90*/  IMAD R8, R100.reuse, R95, R14 ;  /* 0x0000005f64087224 */ /* 0x040fe200078e020e */
[C---:B------:R-:W-:Y:S01]  /*2ba0*/  IADD3 R91, PT, PT, R100.reuse, 0x10, RZ ;  /* 0x00000010645b7810 */ /* 0x040fe20007ffe0ff */
[----:B------:R-:W4:Y:S01]  /*2bb0*/  LDC.64 R84, c[0x0][0x4a8] ;  /* 0x00012a00ff547b82 */ /* 0x000f220000000a00 */
[----:B------:R-:W3:Y:S01]  /*2bc0*/  LDCU.128 UR16, c[0x0][0x4c0] ;  /* 0x00009800ff1077ac */ /* 0x000ee20008000c00 */
[C---:B------:R-:W-:Y:S01]  /*2bd0*/  IMAD.SHL.U32 R93, R95.reuse, 0x10, RZ ;  /* 0x000000105f5d7824 */ /* 0x040fe200078e00ff */
[C---:B------:R-:W-:Y:S01]  /*2be0*/  IADD3 R89, PT, PT, R100.reuse, 0x30, RZ ;  /* 0x0000003064597810 */ /* 0x040fe20007ffe0ff */
[C---:B------:R-:W-:Y:S01]  /*2bf0*/  IMAD R88, R95.reuse, 0x30, RZ ;  /* 0x000000305f587824 */ /* 0x040fe200078e02ff */
[----:B------:R-:W-:Y:S01]  /*2c00*/  USHF.R.S32.HI UR4, URZ, 0x1f, UR24 ;  /* 0x0000001fff047899 */ /* 0x000fe20008011418 */
[----:B------:R-:W-:Y:S01]  /*2c10*/  IMAD.SHL.U32 R86, R95, 0x20, RZ ;  /* 0x000000205f567824 */ /* 0x000fe200078e00ff */
[----:B------:R-:W3:Y:S01]  /*2c20*/  LDCU UR32, c[0x0][0x450] ;  /* 0x00008a00ff2077ac */ /* 0x000ee20008000800 */
[----:B------:R-:W-:Y:S01]  /*2c30*/  VIADD R90, R100, 0x20 ;  /* 0x00000020645a7836 */ /* 0x000fe20000000000 */
[----:B------:R-:W-:Y:S01]  /*2c40*/  SHF.R.S32.HI R80, RZ, 0x1f, R88 ;  /* 0x0000001fff507819 */ /* 0x000fe20000011458 */
[----:B--2---:R-:W-:Y:S01]  /*2c50*/  IMAD.U32 R7, RZ, RZ, UR10 ;  /* 0x0000000aff077e24 */ /* 0x004fe2000f8e00ff */
[----:B------:R-:W-:Y:S01]  /*2c60*/  MOV R4, UR11 ;  /* 0x0000000b00047c02 */ /* 0x000fe20008000f00 */
[----:B------:R-:W2:Y:S01]  /*2c70*/  LDCU.64 UR10, c[0x0][0x4d0] ;  /* 0x00009a00ff0a77ac */ /* 0x000ea20008000a00 */
[----:B------:R-:W-:Y:S01]  /*2c80*/  SHF.R.S32.HI R82, RZ, 0x1f, R86 ;  /* 0x0000001fff527819 */ /* 0x000fe20000011456 */
[----:B------:R-:W-:Y:S01]  /*2c90*/  IMAD.WIDE.U32 R18, R7, UR25, R14 ;  /* 0x0000001907127c25 */ /* 0x000fe2000f8e000e */
[----:B------:R-:W-:Y:S01]  /*2ca0*/  SHF.R.S32.HI R7, RZ, 0x1f, R92 ;  /* 0x0000001fff077819 */ /* 0x000fe2000001145c */
[----:B------:R-:W2:Y:S02]  /*2cb0*/  LDCU.U8 UR34, c[0x0][0x533] ;  /* 0x0000a660ff2277ac */ /* 0x000ea40008000000 */
[----:B-1----:R-:W-:Y:S01]  /*2cc0*/  IMAD.WIDE.U32 R22, R2, UR25, R14 ;  /* 0x0000001902167c25 */ /* 0x002fe2000f8e000e */
[----:B------:R-:W-:-:S03]  /*2cd0*/  UMOV UR33, URZ ;  /* 0x000000ff00217c82 */ /* 0x000fc60008000000 */
[----:B------:R-:W-:Y:S01]  /*2ce0*/  IMAD R23, R3, UR25, R23 ;  /* 0x0000001903177c24 */ /* 0x000fe2000f8e0217 */
[----:B----4-:R-:W-:Y:S01]  /*2cf0*/  SHF.L.U32 R81, R84, 0x6, RZ ;  /* 0x0000000654517819 */ /* 0x010fe200000006ff */
[----:B------:R-:W-:Y:S02]  /*2d00*/  IMAD.MOV.U32 R3, RZ, RZ, R5 ;  /* 0x000000ffff037224 */ /* 0x000fe400078e0005 */
[----:B------:R-:W-:Y:S02]  /*2d10*/  IMAD R19, R4, UR25, R19 ;  /* 0x0000001904137c24 */ /* 0x000fe4000f8e0213 */
[-C--:B------:R-:W-:Y:S01]  /*2d20*/  IMAD R20, R7, R84.reuse, RZ ;  /* 0x0000005407147224 */ /* 0x080fe200078e02ff */
[----:B------:R-:W-:Y:S01]  /*2d30*/  @!P0 IADD3 R3, PT, PT, -R3, RZ, RZ ;  /* 0x000000ff03038210 */ /* 0x000fe20007ffe1ff */
[----:B------:R-:W-:Y:S01]  /*2d40*/  IMAD.SHL.U32 R4, R65, 0x4, RZ ;  /* 0x0000000441047824 */ /* 0x000fe200078e00ff */
[----:B------:R-:W-:Y:S01]  /*2d50*/  IADD3 R2, P0, PT, R100, -UR24, RZ ;  /* 0x8000001864027c10 */ /* 0x000fe2000ff1e0ff */
[----:B---3--:R-:W-:Y:S01]  /*2d60*/  IMAD R13, R7, UR12, RZ ;  /* 0x0000000c070d7c24 */ /* 0x008fe2000f8e02ff */
[----:B------:R-:W-:Y:S01]  /*2d70*/  SEL R16, R16, R3, !P1 ;  /* 0x0000000310107207 */ /* 0x000fe20004800000 */
[----:B------:R-:W-:Y:S01]  /*2d80*/  IMAD R20, R92, R85, R20 ;  /* 0x000000555c147224 */ /* 0x000fe200078e0214 */
[----:B------:R-:W-:Y:S01]  /*2d90*/  LOP3.LUT R4, R4, 0x1c, RZ, 0xc0, !PT ;  /* 0x0000001c04047812 */ /* 0x000fe200078ec0ff */
[----:B------:R-:W-:Y:S01]  /*2da0*/  IMAD.WIDE.U32 R6, R92, R84, R18 ;  /* 0x000000545c067225 */ /* 0x000fe200078e0012 */
[----:B--2---:R-:W-:-:S03]  /*2db0*/  UISETP.NE.AND UP1, UPT, UR34, URZ, UPT ;  /* 0x000000ff2200728c */ /* 0x004fc6000bf25270 */
[----:B------:R-:W-:Y:S01]  /*2dc0*/  IMAD.IADD R21, R7, 0x1, R20 ;  /* 0x0000000107157824 */ /* 0x000fe200078e0214 */
[----:B------:R-:W-:Y:S01]  /*2dd0*/  SHF.R.S32.HI R7, RZ, 0x1f, R16 ;  /* 0x0000001fff077819 */ /* 0x000fe20000011410 */
[C---:B------:R-:W-:Y:S02]  /*2de0*/  IMAD R13, R92.reuse, UR13, R13 ;  /* 0x0000000d5c0d7c24 */ /* 0x040fe4000f8e020d */
[----:B------:R-:W-:-:S04]  /*2df0*/  IMAD.WIDE.U32 R22, R92, UR12, R22 ;  /* 0x0000000c5c167c25 */ /* 0x000fc8000f8e0016 */
[-C--:B------:R-:W-:Y:S01]  /*2e00*/  IMAD R5, R0, R95.reuse, RZ ;  /* 0x0000005f00057224 */ /* 0x080fe200078e02ff */
[----:B------:R-:W-:Y:S01]  /*2e10*/  MOV R18, R22 ;  /* 0x0000001600127202 */ /* 0x000fe20000000f00 */
[----:B------:R-:W-:Y:S02]  /*2e20*/  IMAD R4, R100, R95, R4 ;  /* 0x0000005f64047224 */ /* 0x000fe400078e0204 */
[----:B------:R-:W-:Y:S01]  /*2e30*/  IMAD.IADD R19, R23, 0x1, R13 ;  /* 0x0000000117137824 */ /* 0x000fe200078e020d */
[----:B------:R-:W-:Y:S01]  /*2e40*/  SHF.R.S32.HI R3, RZ, 0x1f, R5 ;  /* 0x0000001fff037819 */ /* 0x000fe20000011405 */
[----:B------:R-:W-:Y:S01]  /*2e50*/  IMAD R13, R7, UR14, RZ ;  /* 0x0000000e070d7c24 */ /* 0x000fe2000f8e02ff */
[----:B------:R-:W-:Y:S01]  /*2e60*/  IADD3 R74, P1, PT, R5, R8, RZ ;  /* 0x00000008054a7210 */ /* 0x000fe20007f3e0ff */
[----:B------:R-:W-:Y:S01]  /*2e70*/  IMAD R7, R7, UR16, RZ ;  /* 0x0000001007077c24 */ /* 0x000fe2000f8e02ff */
[----:B------:R-:W-:Y:S01]  /*2e80*/  IADD3 R50, P2, PT, R5, R4, RZ ;  /* 0x0000000405327210 */ /* 0x000fe20007f5e0ff */
[----:B------:R-:W-:Y:S01]  /*2e90*/  IMAD.WIDE.U32 R18, R16, UR16, R18 ;  /* 0x0000001010127c25 */ /* 0x000fe2000f8e0012 */
[-C--:B------:R-:W-:Y:S01]  /*2ea0*/  LEA.HI.X.SX32 R75, R8, R3.reuse, 0x1, P1 ;  /* 0x00000003084b7211 */ /* 0x080fe200008f0eff */
[----:B------:R-:W-:Y:S01]  /*2eb0*/  USHF.L.U32 UR16, UR12, 0x6, URZ ;  /* 0x000000060c107899 */ /* 0x000fe200080006ff */
[----:B------:R-:W-:Y:S01]  /*2ec0*/  LEA.HI.X.SX32 R3, R4, R3, 0x1, P2 ;  /* 0x0000000304037211 */ /* 0x000fe200010f0eff */
[----:B------:R-:W-:Y:S01]  /*2ed0*/  IMAD R0, R16, UR17, R7 ;  /* 0x0000001110007c24 */ /* 0x000fe2000f8e0207 */
[----:B------:R-:W-:Y:S01]  /*2ee0*/  SHF.L.U64.HI R75, R74, 0x1, R75 ;  /* 0x000000014a4b7819 */ /* 0x000fe2000001024b */
[----:B------:R-:W-:Y:S01]  /*2ef0*/  IMAD.MOV.U32 R20, RZ, RZ, R6 ;  /* 0x000000ffff147224 */ /* 0x000fe200078e0006 */
[----:B------:R-:W-:Y:S01]  /*2f00*/  UIMAD UR17, UR20, -0x40, UR24 ;  /* 0xffffffc0141178a4 */ /* 0x000fe2000f8e0218 */
[C---:B------:R-:W-:Y:S01]  /*2f10*/  IMAD R6, R16.reuse, UR15, R13 ;  /* 0x0000000f10067c24 */ /* 0x040fe2000f8e020d */
[----:B------:R-:W-:Y:S01]  /*2f20*/  IADD3 R19, PT, PT, R19, R0, RZ ;  /* 0x0000000013137210 */ /* 0x000fe20007ffe0ff */
[----:B------:R-:W-:Y:S01]  /*2f30*/  IMAD.WIDE.U32 R16, R16, UR14, R20 ;  /* 0x0000000e10107c25 */ /* 0x000fe2000f8e0014 */
[C---:B------:R-:W-:Y:S01]  /*2f40*/  SHF.L.U64.HI R0, R50.reuse, 0x1, R3 ;  /* 0x0000000132007819 */ /* 0x040fe20000010203 */
[----:B------:R-:W1:Y:S01]  /*2f50*/  LDCU.64 UR14, c[0x0][0x3c0] ;  /* 0x00007800ff0e77ac */ /* 0x000e620008000a00 */
[----:B------:R-:W-:Y:S01]  /*2f60*/  SHF.L.U32 R50, R50, 0x1, RZ ;  /* 0x0000000132327819 */ /* 0x000fe200000006ff */
[----:B------:R-:W-:Y:S01]  /*2f70*/  IMAD.IADD R7, R17, 0x1, R6 ;  /* 0x0000000111077824 */ /* 0x000fe200078e0206 */
[----:B------:R-:W-:Y:S01]  /*2f80*/  MOV R6, R16 ;  /* 0x0000001000067202 */ /* 0x000fe20000000f00 */
[----:B------:R-:W-:Y:S01]  /*2f90*/  IMAD.X R13, RZ, RZ, ~UR4, P0 ;  /* 0x80000004ff0d7e24 */ /* 0x000fe200080e06ff */
[----:B------:R-:W-:Y:S01]  /*2fa0*/  IADD3 R16, P0, PT, R50, UR18, RZ ;  /* 0x0000001232107c10 */ /* 0x000fe2000ff1e0ff */
[----:B------:R-:W2:Y:S01]  /*2fb0*/  LDCU.64 UR4, c[0x0][0x488] ;  /* 0x00009100ff0477ac */ /* 0x000ea20008000a00 */
[----:B------:R-:W-:Y:S01]  /*2fc0*/  IMAD.WIDE.U32 R4, R2, UR12, R18 ;  /* 0x0000000c02047c25 */ /* 0x000fe2000f8e0012 */
[----:B------:R-:W-:-:S02]  /*2fd0*/  MOV R18, UR32 ;  /* 0x0000002000127c02 */ /* 0x000fc40008000f00 */
[----:B------:R-:W-:Y:S01]  /*2fe0*/  IADD3.X R17, PT, PT, R0, UR19, RZ, P0, !PT ;  /* 0x0000001300117c10 */ /* 0x000fe200087fe4ff */
[C---:B------:R-:W-:Y:S01]  /*2ff0*/  IMAD R73, R13.reuse, UR12, RZ ;  /* 0x0000000c0d497c24 */ /* 0x040fe2000f8e02ff */
[----:B------:R-:W-:Y:S01]  /*3000*/  IADD3 R50, P0, PT, R50, UR10, RZ ;  /* 0x0000000a32327c10 */ /* 0x000fe2000ff1e0ff */
[-C--:B------:R-:W-:Y:S01]  /*3010*/  IMAD R13, R13, R84.reuse, RZ ;  /* 0x000000540d0d7224 */ /* 0x080fe200078e02ff */
[----:B------:R-:W-:Y:S01]  /*3020*/  LEA R72, P2, R4, UR8, 0x1 ;  /* 0x0000000804487c11 */ /* 0x000fe2000f8408ff */
[----:B------:R-:W-:Y:S01]  /*3030*/  IMAD R73, R2, UR13, R73 ;  /* 0x0000000d02497c24 */ /* 0x000fe2000f8e0249 */
[----:B------:R-:W-:Y:S01]  /*3040*/  IADD3.X R51, PT, PT, R0, UR11, RZ, P0, !PT ;  /* 0x0000000b00337c10 */ /* 0x000fe200087fe4ff */
[----:B------:R-:W-:Y:S01]  /*3050*/  IMAD.SHL.U32 R74, R74, 0x2, RZ ;  /* 0x000000024a4a7824 */ /* 0x000fe200078e00ff */
[----:B------:R-:W-:Y:S01]  /*3060*/  IADD3 R0, P0, PT, RZ, -UR33, RZ ;  /* 0x80000021ff007c10 */ /* 0x000fe2000ff1e0ff */
[----:B------:R-:W-:Y:S01]  /*3070*/  IMAD R13, R2, R85, R13 ;  /* 0x00000055020d7224 */ /* 0x000fe200078e020d */
[----:B------:R-:W-:Y:S01]  /*3080*/  SHF.L.U64.HI R85, R84, 0x4, R85 ;  /* 0x0000000454557819 */ /* 0x000fe20000010255 */
[----:B------:R-:W-:Y:S01]  /*3090*/  IMAD.WIDE.U32 R2, R2, R84, R6 ;  /* 0x0000005402027225 */ /* 0x000fe200078e0006 */
[----:B------:R-:W-:Y:S01]  /*30a0*/  IADD3 R76, P1, PT, R74, UR18, RZ ;  /* 0x000000124a4c7c10 */ /* 0x000fe2000ff3e0ff */
[----:B------:R-:W-:-:S02]  /*30b0*/  UIMAD UR18, UR20, -0x40, UR22 ;  /* 0xffffffc0141278a4 */ /* 0x000fc4000f8e0216 */
[----:B------:R-:W-:Y:S01]  /*30c0*/  IMAD.IADD R73, R5, 0x1, R73 ;  /* 0x0000000105497824 */ /* 0x000fe200078e0249 */
[----:B------:R-:W-:Y:S01]  /*30d0*/  IADD3 R13, PT, PT, R3, R13, RZ ;  /* 0x0000000d030d7210 */ /* 0x000fe20007ffe0ff */
[----:B------:R-:W-:Y:S01]  /*30e0*/  IMAD.X R81, RZ, RZ, ~R81, P0 ;  /* 0x000000ffff517224 */ /* 0x000fe200000e0e51 */
[----:B------:R-:W-:Y:S01]  /*30f0*/  IADD3.X R3, PT, PT, RZ, ~UR16, RZ, P0, !PT ;  /* 0x80000010ff037c10 */ /* 0x000fe200087fe4ff */
[----:B------:R-:W-:Y:S01]  /*3100*/  IMAD.SHL.U32 R87, R84, 0x10, RZ ;  /* 0x0000001054577824 */ /* 0x000fe200078e00ff */
[----:B------:R-:W-:Y:S01]  /*3110*/  IADD3.X R77, PT, PT, R75, UR19, RZ, P1, !PT ;  /* 0x000000134b4d7c10 */ /* 0x000fe20008ffe4ff */
[----:B------:R-:W3:Y:S01]  /*3120*/  LDCU UR19, c[0x0][0x440] ;  /* 0x00008800ff1377ac */ /* 0x000ee20008000800 */
[----:B------:R-:W-:Y:S02]  /*3130*/  LEA.HI.X R73, R4, UR9, R73, 0x1, P2 ;  /* 0x0000000904497c11 */ /* 0x000fe400090f0c49 */
[----:B--2---:R-:W-:Y:S01]  /*3140*/  LEA R12, P2, R2, UR4, 0x1 ;  /* 0x00000004020c7c11 */ /* 0x004fe2000f8408ff */
[----:B------:R-:W2:Y:S01]  /*3150*/  LDCU.64 UR12, c[0x0][0x4e0] ;  /* 0x00009c00ff0c77ac */ /* 0x000ea20008000a00 */
[----:B------:R-:W-:-:S02]  /*3160*/  IADD3 R74, P1, PT, R74, UR10, RZ ;  /* 0x0000000a4a4a7c10 */ /* 0x000fc4000ff3e0ff */
[C---:B------:R-:W-:Y:S01]  /*3170*/  SHF.R.S64 R83, R0.reuse, 0x1f, R81 ;  /* 0x0000001f00537819 */ /* 0x040fe20000001051 */
[----:B------:R-:W-:Y:S01]  /*3180*/  UMOV UR16, UR20 ;  /* 0x0000001400107c82 */ /* 0x000fe20008000000 */
[----:B------:R-:W-:Y:S02]  /*3190*/  SHF.R.S32.HI R84, RZ, 0x1f, R93 ;  /* 0x0000001fff547819 */ /* 0x000fe4000001145d */
[--C-:B------:R-:W-:Y:S02]  /*31a0*/  SHF.R.S64 R79, R0, 0x1f, R3.reuse ;  /* 0x0000001f004f7819 */ /* 0x100fe40000001003 */
[----:B------:R-:W-:Y:S02]  /*31b0*/  SHF.R.S32.HI R78, RZ, 0x1f, R3 ;  /* 0x0000001fff4e7819 */ /* 0x000fe40000011403 */
[----:B------:R-:W-:Y:S02]  /*31c0*/  SHF.R.S32.HI R81, RZ, 0x1f, R81 ;  /* 0x0000001fff517819 */ /* 0x000fe40000011451 */
[----:B------:R-:W-:Y:S01]  /*31d0*/  LEA.HI.X R13, R2, UR5, R13, 0x1, P2 ;  /* 0x00000005020d7c11 */ /* 0x000fe200090f0c0d */
[----:B------:R-:W4:Y:S01]  /*31e0*/  LDCU.64 UR4, c[0x0][0x3b8] ;  /* 0x00007700ff0477ac */ /* 0x000f220008000a00 */
[----:B------:R-:W-:Y:S01]  /*31f0*/  IADD3.X R75, PT, PT, R75, UR11, RZ, P1, !PT ;  /* 0x0000000b4b4b7c10 */ /* 0x000fe20008ffe4ff */
[----:B---3--:R-:W1:Y:S06]  /*3200*/  LDCU.128 UR8, c[0x0][0x3a0] ;  /* 0x00007400ff0877ac */ /* 0x008e6c0008000c00 */
.L_x_4857:
        /* <DEDUP_REMOVED lines=13> */
[----:B------:R-:W5:Y:S04]  /*32e0*/  @!P0 LDG.E.128 R24, desc[UR6][R72.64+0x80] ;  /* 0x0000800648188981 */ /* 0x000f68000c1e1d00 */
[----:B-----5:R1:W-:Y:S01]  /*32f0*/  @!P0 STG.E.128 desc[UR6][R68.64+0x80], R24 ;  /* 0x0000801844008986 */ /* 0x0203e2000c101d06 */
[----:B------:R-:W-:Y:S05]  /*3300*/  ISETP.GE.AND P0, PT, R9, UR19, PT ;  /* 0x0000001309007c0c */ /* 0x000fea000bf06270 */
[----:B------:R-:W5:Y:S04]  /*3310*/  @!P1 LDG.E.128 R20, desc[UR6][R72.64+0x100] ;  /* 0x0001000648149981 */ /* 0x000f68000c1e1d00 */
[----:B-----5:R1:W-:Y:S04]  /*3320*/  @!P1 STG.E.128 desc[UR6][R68.64+0x100], R20 ;  /* 0x0001001444009986 */ /* 0x0203e8000c101d06 */
[----:B---3--:R-:W3:Y:S04]  /*3330*/  @!P0 LDG.E.128 R4, desc[UR6][R72.64+0x180] ;  /* 0x0001800648048981 */ /* 0x008ee8000c1e1d00 */
[----:B-1-3--:R3:W-:Y:S02]  /*3340*/  @!P0 STG.E.128 desc[UR6][R68.64+0x180], R4 ;  /* 0x0001800444008986 */ /* 0x00a7e4000c101d06 */
.L_x_4775:
[----:B-12-4-:R-:W-:Y:S05]  /*3350*/  BSYNC.RECONVERGENT B0 ;  /* 0x0000000000007941 */ /* 0x016fea0003800200 */
.L_x_4774:
        /* <DEDUP_REMOVED lines=12> */
[----:B------:R-:W2:Y:S04]  /*3420*/  @!P0 LDG.E.128 R24, desc[UR6][R34.64+0x80] ;  /* 0x0000800622188981 */ /* 0x000ea8000c1e1d00 */
[----:B--2---:R1:W-:Y:S01]  /*3430*/  @!P0 STG.E.128 desc[UR6][R32.64+0x80], R24 ;  /* 0x0000801820008986 */ /* 0x0043e2000c101d06 */
[----:B------:R-:W-:Y:S03]  /*3440*/  ISETP.GE.AND P0, PT, R9, UR19, PT ;  /* 0x0000001309007c0c */ /* 0x000fe6000bf06270 */
[----:B------:R-:W2:Y:S04]  /*3450*/  @!P1 LDG.E.128 R20, desc[UR6][R34.64+0x100] ;  /* 0x0001000622149981 */ /* 0x000ea8000c1e1d00 */
[----:B--2---:R1:W-:Y:S06]  /*3460*/  @!P1 STG.E.128 desc[UR6][R32.64+0x100], R20 ;  /* 0x0001001420009986 */ /* 0x0043ec000c101d06 */
[----:B---3--:R-:W2:Y:S04]  /*3470*/  @!P0 LDG.E.128 R4, desc[UR6][R34.64+0x180] ;  /* 0x0001800622048981 */ /* 0x008ea8000c1e1d00 */
[----:B--2---:R1:W-:Y:S02]  /*3480*/  @!P0 STG.E.128 desc[UR6][R32.64+0x180], R4 ;  /* 0x0001800420008986 */ /* 0x0043e4000c101d06 */
.L_x_4777:
[----:B------:R-:W-:Y:S05]  /*3490*/  BSYNC.RECONVERGENT B0 ;  /* 0x0000000000007941 */ /* 0x000fea0003800200 */
.L_x_4776:
        /* <DEDUP_REMOVED lines=23> */
.L_x_4779:
[----:B------:R-:W-:Y:S05]  /*3610*/  BSYNC.RECONVERGENT B0 ;  /* 0x0000000000007941 */ /* 0x000fea0003800200 */
.L_x_4778:
        /* <DEDUP_REMOVED lines=25> */
.L_x_4781:
[----:B------:R-:W-:Y:S05]  /*37b0*/  BSYNC.RECONVERGENT B0 ;  /* 0x0000000000007941 */ /* 0x000fea0003800200 */
.L_x_4780:
        /* <DEDUP_REMOVED lines=13> */
[----:B------:R-:W2:Y:S04]  /*3890*/  @!P0 LDG.E.128 R24, desc[UR6][R12.64+0x80] ;  /* 0x000080060c188981 */ /* 0x000ea8000c1e1d00 */
[----:B--2---:R1:W-:Y:S01]  /*38a0*/  @!P0 STG.E.128 desc[UR6][R70.64+0x80], R24 ;  /* 0x0000801846008986 */ /* 0x0043e2000c101d06 */
[----:B------:R-:W-:Y:S05]  /*38b0*/  ISETP.GE.AND P0, PT, R9, UR19, PT ;  /* 0x0000001309007c0c */ /* 0x000fea000bf06270 */
[----:B------:R-:W2:Y:S04]  /*38c0*/  @!P1 LDG.E.128 R20, desc[UR6][R12.64+0x100] ;  /* 0x000100060c149981 */ /* 0x000ea8000c1e1d00 */
[----:B--2---:R1:W-:Y:S04]  /*38d0*/  @!P1 STG.E.128 desc[UR6][R70.64+0x100], R20 ;  /* 0x0001001446009986 */ /* 0x0043e8000c101d06 */
[----:B---3--:R-:W2:Y:S04]  /*38e0*/  @!P0 LDG.E.128 R4, desc[UR6][R12.64+0x180] ;  /* 0x000180060c048981 */ /* 0x008ea8000c1e1d00 */
[----:B--2---:R1:W-:Y:S02]  /*38f0*/  @!P0 STG.E.128 desc[UR6][R70.64+0x180], R4 ;  /* 0x0001800446008986 */ /* 0x0043e4000c101d06 */
.L_x_4785:
[----:B------:R-:W-:Y:S05]  /*3900*/  BSYNC.RECONVERGENT B0 ;  /* 0x0000000000007941 */ /* 0x000fea0003800200 */
.L_x_4784:
        /* <DEDUP_REMOVED lines=18> */
.L_x_4787:
[----:B------:R-:W-:Y:S05]  /*3a30*/  BSYNC.RECONVERGENT B0 ;  /* 0x0000000000007941 */ /* 0x000fea0003800200 */
.L_x_4786:
        /* <DEDUP_REMOVED lines=20> */
.L_x_4789:
[----:B------:R-:W-:Y:S05]  /*3b80*/  BSYNC.RECONVERGENT B0 ;  /* 0x0000000000007941 */ /* 0x000fea0003800200 */
.L_x_4788:
        /* <DEDUP_REMOVED lines=25> */
.L_x_4783:
        /* <DEDUP_REMOVED lines=11> */
[----:B-12-4-:R-:W2:Y:S11]  /*3dd0*/  LDG.E.128 R20, desc[UR6][R12.64] ;  /* 0x000000060c147981 */ /* 0x016eb6000c1e1d00 */
[----:B------:R-:W-:Y:S01]  /*3de0*/  @!UPT UIADD3 URZ, UPT, UPT, URZ, URZ, URZ ;  /* 0x000000fffffff290 */ /* 0x000fe2000fffe0ff */
[----:B------:R-:W4:Y:S06]  /*3df0*/  @!P0 LDG.E.64 R30, desc[UR6][R50.64] ;  /* 0x00000006321e8981 */ /* 0x000f2c000c1e1b00 */
[----:B---3--:R-:W3:Y:S01]  /*3e00*/  @!P0 LDG.E.64 R6, desc[UR6][R16.64] ;  /* 0x0000000610068981 */ /* 0x008ee2000c1e1b00 */
[--C-:B----4-:R-:W-:Y:S01]  /*3e10*/  @!P0 HADD2.F32 R27, -RZ, R30.reuse.H0_H0 ;  /* 0x2000001eff1b8230 */ /* 0x110fe20000004100 */
[----:B--2---:R-:W-:Y:S01]  /*3e20*/  @!P0 MOV R25, R20 ;  /* 0x0000001400198202 */ /* 0x004fe20000000f00 */
[----:B------:R-:W-:Y:S01]  /*3e30*/  @!P0 HADD2.F32 R29, -RZ, R30.H1_H1 ;  /* 0x3000001eff1d8230 */ /* 0x000fe20000004100 */
[----:B------:R-:W-:Y:S01]  /*3e40*/  @!P0 MOV R8, R21 ;  /* 0x0000001500088202 */ /* 0x000fe20000000f00 */
[----:B------:R-:W-:Y:S02]  /*3e50*/  @!P0 HADD2.F32 R30, -RZ, R31.H0_H0 ;  /* 0x2000001fff1e8230 */ /* 0x000fe40000004100 */
[--C-:B------:R-:W-:Y:S02]  /*3e60*/  @!P0 HADD2.F32 R24, -RZ, R25.reuse.H1_H1 ;  /* 0x30000019ff188230 */ /* 0x100fe40000004100 */
[--C-:B---3--:R-:W-:Y:S02]  /*3e70*/  @!P0 HADD2.F32 R19, -RZ, R6.reuse.H0_H0 ;  /* 0x20000006ff138230 */ /* 0x108fe40000004100 */
        /* <DEDUP_REMOVED lines=38> */
.L_x_4795:
[----:B------:R-:W-:Y:S05]  /*40e0*/  BSYNC.RECONVERGENT B0 ;  /* 0x0000000000007941 */ /* 0x000fea0003800200 */
.L_x_4794:
[----:B------:R-:W-:Y:S04]  /*40f0*/  BSSY.RECONVERGENT B0, `(.L_x_4796) ;  /* 0x0000034000007945 */ /* 0x000fe80003800200 */
[----:B------:R-:W-:Y:S05]  /*4100*/  @P6 BRA `(.L_x_4797) ;  /* 0x0000000000c86947 */ /* 0x000fea0003800000 */
        /* <DEDUP_REMOVED lines=50> */
.L_x_4797:
[----:B------:R-:W-:Y:S05]  /*4430*/  BSYNC.RECONVERGENT B0 ;  /* 0x0000000000007941 */ /* 0x000fea0003800200 */
.L_x_4796:
        /* <DEDUP_REMOVED lines=52> */
.L_x_4799:
[----:B------:R-:W-:Y:S05]  /*4780*/  BSYNC.RECONVERGENT B0 ;  /* 0x0000000000007941 */ /* 0x000fea0003800200 */
.L_x_4798:
        /* <DEDUP_REMOVED lines=51> */
.L_x_4793:
[----:B------:R-:W-:Y:S05]  /*4ac0*/  BSYNC.RECONVERGENT B1 ;  /* 0x0000000000017941 */ /* 0x000fea0003800200 */
.L_x_4792:
        /* <DEDUP_REMOVED lines=69> */
.L_x_4803:
[----:B------:R-:W-:Y:S05]  /*4f20*/  BSYNC.RECONVERGENT B0 ;  /* 0x0000000000007941 */ /* 0x000fea0003800200 */
.L_x_4802:
        /* <DEDUP_REMOVED lines=52> */
.L_x_4805:
[----:B------:R-:W-:Y:S05]  /*5270*/  BSYNC.RECONVERGENT B0 ;  /* 0x0000000000007941 */ /* 0x000fea0003800200 */
.L_x_4804:
        /* <DEDUP_REMOVED lines=52> */
.L_x_4807:
[----:B------:R-:W-:Y:S05]  /*55c0*/  BSYNC.RECONVERGENT B0 ;  /* 0x0000000000007941 */ /* 0x000fea0003800200 */
.L_x_4806:
        /* <DEDUP_REMOVED lines=51> */
.L_x_4801:
[----:B------:R-:W-:Y:S05]  /*5900*/  BSYNC.RECONVERGENT B1 ;  /* 0x0000000000017941 */ /* 0x000fea0003800200 */
.L_x_4800:
        /* <DEDUP_REMOVED lines=69> */
.L_x_4811:
[----:B------:R-:W-:Y:S05]  /*5d60*/  BSYNC.RECONVERGENT B0 ;  /* 0x0000000000007941 */ /* 0x000fea0003800200 */
.L_x_4810:
        /* <DEDUP_REMOVED lines=52> */
.L_x_4813:
[----:B------:R-:W-:Y:S05]  /*60b0*/  BSYNC.RECONVERGENT B0 ;  /* 0x0000000000007941 */ /* 0x000fea0003800200 */
.L_x_4812:
        /* <DEDUP_REMOVED lines=52> */
.L_x_4815:
[----:B------:R-:W-:Y:S05]  /*6400*/  BSYNC.RECONVERGENT B0 ;  /* 0x0000000000007941 */ /* 0x000fea0003800200 */
.L_x_4814:
        /* <DEDUP_REMOVED lines=51> */
.L_x_4809:
[----:B------:R-:W-:Y:S05]  /*6740*/  BSYNC.RECONVERGENT B1 ;  /* 0x0000000000017941 */ /* 0x000fea0003800200 */
.L_x_4808:
        /* <DEDUP_REMOVED lines=71> */
.L_x_4819:
[----:B------:R-:W-:Y:S05]  /*6bc0*/  BSYNC.RECONVERGENT B0 ;  /* 0x0000000000007941 */ /* 0x000fea0003800200 */
.L_x_4818:
        /* <DEDUP_REMOVED lines=52> */
.L_x_4821:
[----:B------:R-:W-:Y:S05]  /*6f10*/  BSYNC.RECONVERGENT B0 ;  /* 0x0000000000007941 */ /* 0x000fea0003800200 */
.L_x_4820:
        /* <DEDUP_REMOVED lines=52> */
.L_x_4823:
[----:B------:R-:W-:Y:S05]  /*7260*/  BSYNC.RECONVERGENT B0 ;  /* 0x0000000000007941 */ /* 0x000fea0003800200 */
.L_x_4822:
        /* <DEDUP_REMOVED lines=51> */
.L_x_4817:
[----:B------:R-:W-:Y:S05]  /*75a0*/  BSYNC.RECONVERGENT B1 ;  /* 0x0000000000017941 */ /* 0x000fea0003800200 */
.L_x_4816:
        /* <DEDUP_REMOVED lines=8> */
.L_x_4791:
[----:B-12-4-:R-:W-:Y:S01]  /*7630*/  LEA.HI R20, R18, R18, RZ, 0x1 ;  /* 0x0000001212147211 */ /* 0x016fe200078f08ff */
        /* <DEDUP_REMOVED lines=29> */
[--C-:B----4-:R-:W-:Y:S01]  /*7810*/  @!P0 HADD2.F32 R32, -RZ, R24.reuse.H0_H0 ;  /* 0x20000018ff208230 */ /* 0x110fe20000004100 */
[----:B--2---:R-:W-:Y:S01]  /*7820*/  @!P0 MOV R38, R52 ;  /* 0x0000003400268202 */ /* 0x004fe20000000f00 */
[----:B------:R-:W-:Y:S01]  /*7830*/  @!P0 HADD2.F32 R31, -RZ, R24.H1_H1 ;  /* 0x30000018ff1f8230 */ /* 0x000fe20000004100 */
[----:B------:R-:W-:Y:S01]  /*7840*/  @!P0 MOV R48, R53 ;  /* 0x0000003500308202 */ /* 0x000fe20000000f00 */
[--C-:B------:R-:W-:Y:S01]  /*7850*/  @!P0 HADD2.F32 R23, -RZ, R27.reuse.H0_H0 ;  /* 0x2000001bff178230 */ /* 0x100fe20000004100 */
[----:B------:R-:W-:Y:S01]  /*7860*/  @!P0 MOV R49, R54 ;  /* 0x0000003600318202 */ /* 0x000fe20000000f00 */
[----:B------:R-:W-:Y:S01]  /*7870*/  @!P0 HADD2.F32 R22, -RZ, R27.H1_H1 ;  /* 0x3000001bff168230 */ /* 0x000fe20000004100 */
[----:B------:R-:W-:Y:S01]  /*7880*/  @!P0 MOV R56, R55 ;  /* 0x0000003700388202 */ /* 0x000fe20000000f00 */
        /* <DEDUP_REMOVED lines=16> */
[--C-:B---3--:R-:W-:Y:S02]  /*7990*/  @!P0 HADD2.F32 R38, -RZ, R44.reuse.H0_H0 ;  /* 0x2000002cff268230 */ /* 0x108fe40000004100 */
        /* <DEDUP_REMOVED lines=44> */
.L_x_4827:
[----:B------:R-:W-:Y:S05]  /*7c60*/  BSYNC.RECONVERGENT B0 ;  /* 0x0000000000007941 */ /* 0x000fea0003800200 */
.L_x_4826:
        /* <DEDUP_REMOVED lines=16> */
[----:B------:R-:W4:Y:S01]  /*7d70*/  @!P0 LDG.E.128 R24, desc[UR6][R24.64+0x80] ;  /* 0x0000800618188981 */ /* 0x000f22000c1e1d00 */
[----:B------:R-:W-:Y:S04]  /*7d80*/  @!P0 SHF.L.U64.HI R58, R105, 0x1, R58 ;  /* 0x00000001693a8819 */ /* 0x000fe8000001023a */
[C---:B------:R-:W-:Y:S02]  /*7d90*/  @!P0 IADD3.X R107, PT, PT, R58.reuse, R75, RZ, P1, !PT ;  /* 0x0000004b3a6b8210 */ /* 0x040fe40000ffe4ff */
[----:B------:R-:W-:Y:S04]  /*7da0*/  @!P0 IADD3 R38, P1, PT, R59, R76, RZ ;  /* 0x0000004c3b268210 */ /* 0x000fe80007f3e0ff */
[----:B------:R-:W5:Y:S01]  /*7db0*/  @!P0 LDG.E.128 R104, desc[UR6][R106.64] ;  /* 0x000000066a688981 */ /* 0x000f62000c1e1d00 */
[----:B------:R-:W-:Y:S02]  /*7dc0*/  @!P0 IADD3.X R39, PT, PT, R58, R77, RZ, P1, !PT ;  /* 0x0000004d3a278210 */ /* 0x000fe40000ffe4ff */
[----:B------:R-:W-:Y:S05]  /*7dd0*/  ISETP.GE.U32.OR P1, PT, R11, R19, P0 ;  /* 0x000000130b00720c */ /* 0x000fea0000726470 */
        /* <DEDUP_REMOVED lines=11> */
[--C-:B-----5:R-:W-:Y:S02]  /*7e90*/  @!P0 HADD2.F32 R35, -RZ, R104.reuse.H0_H0 ;  /* 0x20000068ff238230 */ /* 0x120fe40000004100 */
        /* <DEDUP_REMOVED lines=11> */
[--C-:B---3--:R-:W-:Y:S02]  /*7f50*/  @!P0 HADD2.F32 R38, -RZ, R44.reuse.H0_H0 ;  /* 0x2000002cff268230 */ /* 0x108fe40000004100 */
        /* <DEDUP_REMOVED lines=46> */
.L_x_4829:
[----:B------:R-:W-:Y:S05]  /*8240*/  BSYNC.RECONVERGENT B0 ;  /* 0x0000000000007941 */ /* 0x000fea0003800200 */
.L_x_4828:
        /* <DEDUP_REMOVED lines=93> */
.L_x_4831:
[----:B------:R-:W-:Y:S05]  /*8820*/  BSYNC.RECONVERGENT B0 ;  /* 0x0000000000007941 */ /* 0x000fea0003800200 */
.L_x_4830:
[----:B------:R-:W-:Y:S11]  /*8830*/  ISETP.GE.AND P0, PT, R9, R57, PT ;  /* 0x000000390900720c */ /* 0x000ff60003f06270 */
[----:B------:R-:W-:Y:S02]  /*8840*/  @!UPT UIADD3 URZ, UPT, UPT, URZ, URZ, URZ ;  /* 0x000000fffffff290 */ /* 0x000fe4000fffe0ff */
[----:B------:R-:W-:Y:S05]  /*8850*/  @P0 BRA `(.L_x_4825) ;  /* 0x0000000400640947 */ /* 0x000fea0003800000 */
[C---:B------:R-:W-:Y:S01]  /*8860*/  ISETP.GE.AND P0, PT, R9.reuse, R18, PT ;  /* 0x000000120900720c */ /* 0x040fe20003f06270 */
[----:B-12-4-:R-:W2:Y:S11]  /*8870*/  LDG.E.128 R52, desc[UR6][R12.64+0x180] ;  /* 0x000180060c347981 */ /* 0x016eb6000c1e1d00 */
        /* <DEDUP_REMOVED lines=87> */
.L_x_4825:
[----:B------:R-:W-:Y:S05]  /*8df0*/  BSYNC.RECONVERGENT B1 ;  /* 0x0000000000017941 */ /* 0x000fea0003800200 */
.L_x_4824:
        /* <DEDUP_REMOVED lines=30> */
[----:B-12-4-:R5:W2:Y:S01]  /*8fe0*/  @!P0 LDG.E.128 R52, desc[UR6][R40.64] ;  /* 0x0000000628348981 */ /* 0x016aa2000c1e1d00 */
[--C-:B---3--:R-:W-:Y:S01]  /*8ff0*/  @!P0 HADD2.F32 R34, -RZ, R24.reuse.H0_H0 ;  /* 0x20000018ff228230 */ /* 0x108fe20000004100 */
[----:B-----5:R-:W-:Y:S01]  /*9000*/  @!P0 MOV R40, R56 ;  /* 0x0000003800288202 */ /* 0x020fe20000000f00 */
        /* <DEDUP_REMOVED lines=67> */
.L_x_4835:
[----:B------:R-:W-:Y:S05]  /*9440*/  BSYNC.RECONVERGENT B0 ;  /* 0x0000000000007941 */ /* 0x000fea0003800200 */
.L_x_4834:
        /* <DEDUP_REMOVED lines=23> */
[----:B--2-4-:R5:W2:Y:S01]  /*95c0*/  @!P0 LDG.E.128 R52, desc[UR6][R40.64+0x80] ;  /* 0x0000800628348981 */ /* 0x014aa2000c1e1d00 */
        /* <DEDUP_REMOVED lines=69> */
.L_x_4837:
[----:B------:R-:W-:Y:S05]  /*9a20*/  BSYNC.RECONVERGENT B0 ;  /* 0x0000000000007941 */ /* 0x000fea0003800200 */
.L_x_4836:
        /* <DEDUP_REMOVED lines=93> */
.L_x_4839:
[----:B------:R-:W-:Y:S05]  /*a000*/  BSYNC.RECONVERGENT B0 ;  /* 0x0000000000007941 */ /* 0x000fea0003800200 */
.L_x_4838:
[----:B------:R-:W-:Y:S11]  /*a010*/  ISETP.GE.AND P0, PT, R9, R110, PT ;  /* 0x0000006e0900720c */ /* 0x000ff60003f06270 */
[----:B------:R-:W-:Y:S02]  /*a020*/  @!UPT UIADD3 URZ, UPT, UPT, URZ, URZ, URZ ;  /* 0x000000fffffff290 */ /* 0x000fe4000fffe0ff */
[----:B------:R-:W-:Y:S05]  /*a030*/  @P0 BRA `(.L_x_4833) ;  /* 0x0000000400640947 */ /* 0x000fea0003800000 */
[C---:B------:R-:W-:Y:S01]  /*a040*/  ISETP.GE.AND P0, PT, R9.reuse, R18, PT ;  /* 0x000000120900720c */ /* 0x040fe20003f06270 */
[----:B-12-4-:R-:W2:Y:S11]  /*a050*/  LDG.E.128 R52, desc[UR6][R22.64+0x180] ;  /* 0x0001800616347981 */ /* 0x016eb6000c1e1d00 */
        /* <DEDUP_REMOVED lines=87> */
.L_x_4833:
[----:B------:R-:W-:Y:S05]  /*a5d0*/  BSYNC.RECONVERGENT B1 ;  /* 0x0000000000017941 */ /* 0x000fea0003800200 */
.L_x_4832:
[----:B------:R-:W-:Y:S04]  /*a5e0*/  BSSY.RECONVERGENT B1, `(.L_x_4840) ;  /* 0x000017b000017945 */ /* 0x000fe80003800200 */
[----:B------:R-:W-:Y:S05]  /*a5f0*/  @!P3 BRA `(.L_x_4841) ;  /* 0x0000001400e4b947 */ /* 0x000fea0003800000 */
[----:B------:R-:W5:Y:S01]  /*a600*/  LDC R110, c[0x0][0x440] ;  /* 0x00011000ff6e7b82 */ /* 0x000f620000000800 */
[----:B------:R-:W-:Y:S07]  /*a610*/  BSSY.RECONVERGENT B0, `(.L_x_4842) ;  /* 0x0000063000007945 */ /* 0x000fee0003800200 */
[----:B---3--:R-:W3:Y:S08]  /*a620*/  LDC.64 R4, c[0x0][0x4a8] ;  /* 0x00012a00ff047b82 */ /* 0x008ef00000000a00 */
[----:B------:R-:W1:Y:S01]  /*a630*/  LDC.64 R2, c[0x0][0x3b8] ;  /* 0x0000ee00ff027b82 */ /* 0x000e620000000a00 */
[-C--:B-----5:R-:W-:Y:S02]  /*a640*/  ISETP.GE.AND P4, PT, R14, R110.reuse, PT ;  /* 0x0000006e0e00720c */ /* 0x0a0fe40003f86270 */
[----:B------:R-:W-:Y:S02]  /*a650*/  ISETP.GE.AND P3, PT, R11, R110, PT ;  /* 0x0000006e0b00720c */ /* 0x000fe40003f66270 */
[C---:B---3--:R-:W-:Y:S04]  /*a660*/  LEA R22, P1, R4.reuse, R12, 0x6 ;  /* 0x0000000c04167211 */ /* 0x048fe800078230ff */
[----:B------:R-:W-:Y:S02]  /*a670*/  LEA.HI.X R23, R4, R13, R5, 0x6, P1 ;  /* 0x0000000d04177211 */ /* 0x000fe400008f3405 */
[C---:B-1----:R-:W-:Y:S04]  /*a680*/  LEA R108, P0, R2.reuse, R70, 0x6 ;  /* 0x00000046026c7211 */ /* 0x042fe800078030ff */
[----:B------:R-:W-:Y:S01]  /*a690*/  LEA.HI.X R109, R2, R71, R3, 0x6, P0 ;  /* 0x00000047026d7211 */ /* 0x000fe200000f3403 */
[----:B------:R-:W-:Y:S08]  /*a6a0*/  @P4 BRA `(.L_x_4843) ;  /* 0x0000000400644947 */ /* 0x000ff00003800000 */
[C---:B------:R-:W-:Y:S01]  /*a6b0*/  ISETP.GE.AND P0, PT, R14.reuse, R18, PT ;  /* 0x000000120e00720c */ /* 0x040fe20003f06270 */
[----:B------:R-:W3:Y:S11]  /*a6c0*/  LDG.E.128 R56, desc[UR6][R22.64] ;  /* 0x0000000616387981 */ /* 0x000ef6000c1e1d00 */
        /* <DEDUP_REMOVED lines=15> */
[----:B------:R-:W3:Y:S01]  /*a7c0*/  @!P0 LDG.E.128 R104, desc[UR6][R114.64] ;  /* 0x0000000672688981 */ /* 0x000ee2000c1e1d00 */
[----:B------:R-:W-:Y:S07]  /*a7d0*/  ISETP.GE.U32.OR P1, PT, R14, R19, P0 ;  /* 0x000000130e00720c */ /* 0x000fee0000726470 */
[----:B--2-4-:R3:W2:Y:S01]  /*a7e0*/  @!P0 LDG.E.128 R52, desc[UR6][R40.64] ;  /* 0x0000000628348981 */ /* 0x0146a2000c1e1d00 */
[--C-:B-----5:R-:W-:Y:S01]  /*a7f0*/  @!P0 HADD2.F32 R34, -RZ, R24.reuse.H0_H0 ;  /* 0x20000018ff228230 */ /* 0x120fe20000004100 */
[----:B---3--:R-:W-:Y:S01]  /*a800*/  @!P0 MOV R40, R56 ;  /* 0x0000003800288202 */ /* 0x008fe20000000f00 */
        /* <DEDUP_REMOVED lines=67> */
.L_x_4843:
[----:B------:R-:W-:Y:S05]  /*ac40*/  BSYNC.RECONVERGENT B0 ;  /* 0x0000000000007941 */ /* 0x000fea0003800200 */
.L_x_4842:
[----:B------:R-:W-:Y:S01]  /*ac50*/  ISETP.GE.AND P4, PT, R10, R110, PT ;  /* 0x0000006e0a00720c */ /* 0x000fe20003f86270 */
[----:B------:R-:W-:Y:S04]  /*ac60*/  BSSY.RECONVERGENT B0, `(.L_x_4844) ;  /* 0x000005b000007945 */ /* 0x000fe80003800200 */
[----:B------:R-:W-:Y:S08]  /*ac70*/  @P3 BRA `(.L_x_4845) ;  /* 0x0000000400643947 */ /* 0x000ff00003800000 */
[C---:B------:R-:W-:Y:S01]  /*ac80*/  ISETP.GE.AND P0, PT, R11.reuse, R18, PT ;  /* 0x000000120b00720c */ /* 0x040fe20003f06270 */
[----:B-1----:R-:W3:Y:S11]  /*ac90*/  LDG.E.128 R56, desc[UR6][R22.64+0x80] ;  /* 0x0000800616387981 */ /* 0x002ef6000c1e1d00 */
        /* <DEDUP_REMOVED lines=87> */
.L_x_4845:
[----:B------:R-:W-:Y:S05]  /*b210*/  BSYNC.RECONVERGENT B0 ;  /* 0x0000000000007941 */ /* 0x000fea0003800200 */
.L_x_4844:
[----:B------:R-:W-:Y:S01]  /*b220*/  ISETP.GE.AND P3, PT, R9, R110, PT ;  /* 0x0000006e0900720c */ /* 0x000fe20003f66270 */
[----:B------:R-:W-:Y:S04]  /*b230*/  BSSY.RECONVERGENT B0, `(.L_x_4846) ;  /* 0x000005b000007945 */ /* 0x000fe80003800200 */
[----:B------:R-:W-:Y:S08]  /*b240*/  @P4 BRA `(.L_x_4847) ;  /* 0x0000000400644947 */ /* 0x000ff00003800000 */
[C---:B------:R-:W-:Y:S01]  /*b250*/  ISETP.GE.AND P0, PT, R10.reuse, R18, PT ;  /* 0x000000120a00720c */ /* 0x040fe20003f06270 */
[----:B-1-3--:R-:W3:Y:S11]  /*b260*/  LDG.E.128 R56, desc[UR6][R22.64+0x100] ;  /* 0x0001000616387981 */ /* 0x00aef6000c1e1d00 */
        /* <DEDUP_REMOVED lines=87> */
.L_x_4847:
[----:B------:R-:W-:Y:S05]  /*b7e0*/  BSYNC.RECONVERGENT B0 ;  /* 0x0000000000007941 */ /* 0x000fea0003800200 */
.L_x_4846:
[----:B------:R-:W-:Y:S05]  /*b7f0*/  @P3 BRA `(.L_x_4841) ;  /* 0x0000000400643947 */ /* 0x000fea0003800000 */
[C---:B------:R-:W-:Y:S01]  /*b800*/  ISETP.GE.AND P0, PT, R9.reuse, R18, PT ;  /* 0x000000120900720c */ /* 0x040fe20003f06270 */
[----:B--2-4-:R-:W2:Y:S11]  /*b810*/  LDG.E.128 R52, desc[UR6][R22.64+0x180] ;  /* 0x0001800616347981 */ /* 0x014eb6000c1e1d00 */
        /* <DEDUP_REMOVED lines=19> */
[----:B--2---:R-:W-:Y:S01]  /*b950*/  @!P0 MOV R38, R52 ;  /* 0x0000003400268202 */ /* 0x004fe20000000f00 */
[----:B------:R-:W-:Y:S01]  /*b960*/  @!P0 HADD2.F32 R31, -RZ, R24.H1_H1 ;  /* 0x30000018ff1f8230 */ /* 0x000fe20000004100 */
[----:B------:R-:W-:Y:S01]  /*b970*/  @!P0 MOV R48, R53 ;  /* 0x0000003500308202 */ /* 0x000fe20000000f00 */
[--C-:B------:R-:W-:Y:S01]  /*b980*/  @!P0 HADD2.F32 R24, -RZ, R27.reuse.H0_H0 ;  /* 0x2000001bff188230 */ /* 0x100fe20000004100 */
[----:B------:R-:W-:Y:S01]  /*b990*/  @!P0 MOV R49, R54 ;  /* 0x0000003600318202 */ /* 0x000fe20000000f00 */
[----:B------:R-:W-:Y:S01]  /*b9a0*/  @!P0 HADD2.F32 R22, -RZ, R27.H1_H1 ;  /* 0x3000001bff168230 */ /* 0x000fe20000004100 */
[----:B-1-3--:R-:W-:Y:S01]  /*b9b0*/  @!P0 MOV R56, R55 ;  /* 0x0000003700388202 */ /* 0x00afe20000000f00 */
        /* <DEDUP_REMOVED lines=61> */
.L_x_4841:
[----:B------:R-:W-:Y:S05]  /*bd90*/  BSYNC.RECONVERGENT B1 ;  /* 0x0000000000017941 */ /* 0x000fea0003800200 */
.L_x_4840:
[----:B------:R-:W-:Y:S04]  /*bda0*/  BSSY.RECONVERGENT B1, `(.L_x_4848) ;  /* 0x000017d000017945 */ /* 0x000fe80003800200 */
[----:B------:R-:W-:Y:S05]  /*bdb0*/  @!P2 BRA `(.L_x_4849) ;  /* 0x0000001400eca947 */ /* 0x000fea0003800000 */
[----:B------:R-:W5:Y:S01]  /*bdc0*/  LDC R46, c[0x0][0x440] ;  /* 0x00011000ff2e7b82 */ /* 0x000f620000000800 */
[----:B------:R-:W-:Y:S07]  /*bdd0*/  BSSY.RECONVERGENT B0, `(.L_x_4850) ;  /* 0x0000066000007945 */ /* 0x000fee0003800200 */
[----:B------:R-:W3:Y:S08]  /*bde0*/  LDC.64 R2, c[0x0][0x3b8] ;  /* 0x0000ee00ff027b82 */ /* 0x000ef00000000a00 */
[----:B------:R-:W2:Y:S01]  /*bdf0*/  LDC.64 R22, c[0x0][0x4a8] ;  /* 0x00012a00ff167b82 */ /* 0x000ea20000000a00 */
[----:B---3--:R-:W-:Y:S01]  /*be00*/  IMAD R5, R3, 0x60, RZ ;  /* 0x0000006003057824 */ /* 0x008fe200078e02ff */
[-C--:B-----5:R-:W-:Y:S01]  /*be10*/  ISETP.GE.AND P0, PT, R14, R46.reuse, PT ;  /* 0x0000002e0e00720c */ /* 0x0a0fe20003f06270 */
[----:B------:R-:W-:Y:S01]  /*be20*/  IMAD.WIDE.U32 R44, R2, 0x60, R70 ;  /* 0x00000060022c7825 */ /* 0x000fe200078e0046 */
[-C--:B------:R-:W-:Y:S02]  /*be30*/  ISETP.GE.AND P4, PT, R11, R46.reuse, PT ;  /* 0x0000002e0b00720c */ /* 0x080fe40003f86270 */
[----:B------:R-:W-:Y:S01]  /*be40*/  ISETP.GE.AND P3, PT, R10, R46, PT ;  /* 0x0000002e0a00720c */ /* 0x000fe20003f66270 */
[----:B--2---:R-:W-:Y:S01]  /*be50*/  IMAD R3, R23, 0x60, RZ ;  /* 0x0000006017037824 */ /* 0x004fe200078e02ff */
        /* <DEDUP_REMOVED lines=93> */
.L_x_4851:
[----:B------:R-:W-:Y:S05]  /*c430*/  BSYNC.RECONVERGENT B0 ;  /* 0x0000000000007941 */ /* 0x000fea0003800200 */
.L_x_4850:
        /* <DEDUP_REMOVED lines=92> */
.L_x_4853:
[----:B------:R-:W-:Y:S05]  /*ca00*/  BSYNC.RECONVERGENT B0 ;  /* 0x0000000000007941 */ /* 0x000fea0003800200 */
.L_x_4852:
        /* <DEDUP_REMOVED lines=91> */
.L_x_4855:
[----:B------:R-:W-:Y:S05]  /*cfc0*/  BSYNC.RECONVERGENT B0 ;  /* 0x0000000000007941 */ /* 0x000fea0003800200 */
.L_x_4854:
        /* <DEDUP_REMOVED lines=90> */
.L_x_4849:
[----:B------:R-:W-:Y:S05]  /*d570*/  BSYNC.RECONVERGENT B1 ;  /* 0x0000000000017941 */ /* 0x000fea0003800200 */
.L_x_4848:
[----:B------:R-:W5:Y:S08]  /*d580*/  LDC R3, c[0x0][0x450] ;  /* 0x00011400ff037b82 */ /* 0x000f700000000800 */
[----:B------:R-:W1:Y:S01]  /*d590*/  LDC R18, c[0x0][0x450] ;  /* 0x00011400ff127b82 */ /* 0x000e620000000800 */
[----:B-----5:R-:W-:Y:S05]  /*d5a0*/  IMAD.U32 R3, R3, -0x20, RZ ;  /* 0xffffffe003037824 */ /* 0x020fea00078e00ff */
[C---:B------:R-:W-:Y:S02]  /*d5b0*/  LEA R76, P1, R3.reuse, R76, 0x1 ;  /* 0x0000004c034c7211 */ /* 0x040fe400078208ff */
[C---:B------:R-:W-:Y:S02]  /*d5c0*/  LEA R74, P0, R3.reuse, R74, 0x1 ;  /* 0x0000004a034a7211 */ /* 0x040fe400078008ff */
[C---:B------:R-:W-:Y:S02]  /*d5d0*/  LEA.HI.X.SX32 R77, R3.reuse, R77, 0x1, P1 ;  /* 0x0000004d034d7211 */ /* 0x040fe400008f0eff */
[----:B-1----:R-:W-:Y:S09]  /*d5e0*/  LEA.HI.X.SX32 R75, R3, R75, 0x1, P0 ;  /* 0x0000004b034b7211 */ /* 0x002ff200000f0eff */
.L_x_4790:
[----:B------:R-:W-:Y:S05]  /*d5f0*/  BSYNC.RECONVERGENT B2 ;  /* 0x0000000000027941 */ /* 0x000fea0003800200 */
.L_x_4782:
        /* <DEDUP_REMOVED lines=89> */
.L_x_4856:
[----:B------:R-:W-:Y:S01]  /*db90*/  UISETP.GT.AND UP0, UPT, UR16, UR30, UPT ;  /* 0x0000001e1000728c */ /* 0x000fe2000bf04270 */
[----:B------:R-:W-:Y:S02]  /*dba0*/  IADD3 R72, P1, PT, R72, R79, RZ ;  /* 0x0000004f48487210 */ /* 0x000fe40007f3e0ff */
[----:B------:R-:W-:Y:S03]  /*dbb0*/  IADD3 R12, P0, PT, R12, R83, RZ ;  /* 0x000000530c0c7210 */ /* 0x000fe60007f1e0ff */
[----:B------:R-:W-:Y:S02]  /*dbc0*/  IMAD.X R73, R73, 0x1, R78, P1 ;  /* 0x0000000149497824 */ /* 0x000fe400008e064e */
[----:B------:R-:W-:Y:S01]  /*dbd0*/  IMAD.X R13, R13, 0x1, R81, P0 ;  /* 0x000000010d0d7824 */ /* 0x000fe200000e0651 */
[----:B------:R-:W-:Y:S07]  /*dbe0*/  BRA.U UP0, `(.L_x_4857) ;  /* 0xffffff5500887547 */ /* 0x000fee000b83ffff */
.L_x_4773:
        /* <DEDUP_REMOVED lines=57> */
.L_x_4861:
[----:B------:R-:W-:Y:S05]  /*df80*/  BSYNC.RECONVERGENT B0 ;  /* 0x0000000000007941 */ /* 0x000fea0003800200 */
.L_x_4860:
        /* <DEDUP_REMOVED lines=29> */
.L_x_4863:
[----:B------:R-:W-:Y:S05]  /*e160*/  BSYNC.RECONVERGENT B0 ;  /* 0x0000000000007941 */ /* 0x000fea0003800200 */
.L_x_4862:
        /* <DEDUP_REMOVED lines=29> */
.L_x_4865:
[----:B------:R-:W-:Y:S05]  /*e340*/  BSYNC.RECONVERGENT B0 ;  /* 0x0000000000007941 */ /* 0x000fea0003800200 */
.L_x_4864:
        /* <DEDUP_REMOVED lines=30> */
.L_x_4859:
        /* <DEDUP_REMOVED lines=80> */
.L_x_4873:
[----:B------:R-:W-:Y:S05]  /*ea30*/  BSYNC.RECONVERGENT B0 ;  /* 0x0000000000007941 */ /* 0x000fea0003800200 */
.L_x_4872:
[----:B-----5:R-:W-:Y:S01]  /*ea40*/  IMAD.MOV.U32 R6, RZ, RZ, R22 ;  /* 0x000000ffff067224 */ /* 0x020fe200078e0016 */
[----:B------:R-:W-:Y:S01]  /*ea50*/  MOV R4, R20 ;  /* 0x0000001400047202 */ /* 0x000fe20000000f00 */
[----:B------:R-:W-:Y:S01]  /*ea60*/  IMAD.MOV.U32 R7, RZ, RZ, R23 ;  /* 0x000000ffff077224 */ /* 0x000fe200078e0017 */
[----:B------:R-:W-:Y:S02]  /*ea70*/  MOV R5, R21 ;  /* 0x0000001500057202 */ /* 0x000fe40000000f00 */
.L_x_4871:
[----:B------:R-:W-:Y:S05]  /*ea80*/  BSYNC.RECONVERGENT B1 ;  /* 0x0000000000017941 */ /* 0x000fea0003800200 */
.L_x_4870:
        /* <DEDUP_REMOVED lines=48> */
.L_x_4877:
[----:B------:R-:W-:Y:S05]  /*ed90*/  BSYNC.RECONVERGENT B0 ;  /* 0x0000000000007941 */ /* 0x000fea0003800200 */
.L_x_4876:
[----:B-----5:R4:W-:Y:S02]  /*eda0*/  STS.128 [R93+0x2000], R20 ;  /* 0x002000145d007388 */ /* 0x0209e40000000c00 */
.L_x_4875:
[----:B------:R-:W-:Y:S05]  /*edb0*/  BSYNC.RECONVERGENT B1 ;  /* 0x0000000000017941 */ /* 0x000fea0003800200 */
.L_x_4874:
        /* <DEDUP_REMOVED lines=47> */
.L_x_4881:
[----:B------:R-:W-:Y:S05]  /*f0b0*/  BSYNC.RECONVERGENT B0 ;  /* 0x0000000000007941 */ /* 0x000fea0003800200 */
.L_x_4880:
[----:B-----5:R1:W-:Y:S02]  /*f0c0*/  STS.128 [R93+0x4000], R20 ;  /* 0x004000145d007388 */ /* 0x0203e40000000c00 */
.L_x_4879:
[----:B------:R-:W-:Y:S05]  /*f0d0*/  BSYNC.RECONVERGENT B1 ;  /* 0x0000000000017941 */ /* 0x000fea0003800200 */
.L_x_4878:
        /* <DEDUP_REMOVED lines=46> */
.L_x_4883:
[----:B------:R-:W-:Y:S05]  /*f3c0*/  BSYNC.RECONVERGENT B0 ;  /* 0x0000000000007941 */ /* 0x000fea0003800200 */
.L_x_4882:
[----:B-----5:R4:W-:Y:S02]  /*f3d0*/  STS.128 [R93+0x6000], R20 ;  /* 0x006000145d007388 */ /* 0x0209e40000000c00 */
.L_x_4869:
[----:B------:R-:W-:Y:S05]  /*f3e0*/  BSYNC.RECONVERGENT B2 ;  /* 0x0000000000027941 */ /* 0x000fea0003800200 */
.L_x_4868:
        /* <DEDUP_REMOVED lines=55> */
.L_x_4889:
[----:B------:R-:W-:Y:S05]  /*f760*/  BSYNC.RECONVERGENT B0 ;  /* 0x0000000000007941 */ /* 0x000fea0003800200 */
.L_x_4888:
[----:B-----5:R4:W-:Y:S02]  /*f770*/  STS.128 [R93+0x800], R20 ;  /* 0x000800145d007388 */ /* 0x0209e40000000c00 */
.L_x_4887:
[----:B------:R-:W-:Y:S05]  /*f780*/  BSYNC.RECONVERGENT B1 ;  /* 0x0000000000017941 */ /* 0x000fea0003800200 */
.L_x_4886:
        /* <DEDUP_REMOVED lines=48> */
.L_x_4893:
[----:B------:R-:W-:Y:S05]  /*fa90*/  BSYNC.RECONVERGENT B0 ;  /* 0x0000000000007941 */ /* 0x000fea0003800200 */
.L_x_4892:
[----:B-----5:R4:W-:Y:S02]  /*faa0*/  STS.128 [R93+0x2800], R20 ;  /* 0x002800145d007388 */ /* 0x0209e40000000c00 */
.L_x_4891:
[----:B------:R-:W-:Y:S05]  /*fab0*/  BSYNC.RECONVERGENT B1 ;  /* 0x0000000000017941 */ /* 0x000fea0003800200 */
.L_x_4890:
        /* <DEDUP_REMOVED lines=48> */
.L_x_4897:
[----:B------:R-:W-:Y:S05]  /*fdc0*/  BSYNC.RECONVERGENT B0 ;  /* 0x0000000000007941 */ /* 0x000fea0003800200 */
.L_x_4896:
[----:B-----5:R4:W-:Y:S02]  /*fdd0*/  STS.128 [R93+0x4800], R20 ;  /* 0x004800145d007388 */ /* 0x0209e40000000c00 */
.L_x_4895:
[----:B------:R-:W-:Y:S05]  /*fde0*/  BSYNC.RECONVERGENT B1 ;  /* 0x0000000000017941 */ /* 0x000fea0003800200 */
.L_x_4894:
        /* <DEDUP_REMOVED lines=46> */
.L_x_4899:
[----:B------:R-:W-:Y:S05]  /*100d0*/  BSYNC.RECONVERGENT B0 ;  /* 0x0000000000007941 */ /* 0x000fea0003800200 */
.L_x_4898:
[----:B-----5:R4:W-:Y:S02]  /*100e0*/  STS.128 [R93+0x6800], R20 ;  /* 0x006800145d007388 */ /* 0x0209e40000000c00 */
.L_x_4885:
[----:B------:R-:W-:Y:S05]  /*100f0*/  BSYNC.RECONVERGENT B2 ;  /* 0x0000000000027941 */ /* 0x000fea0003800200 */
.L_x_4884:
        /* <DEDUP_REMOVED lines=54> */
.L_x_4905:
[----:B------:R-:W-:Y:S05]  /*10460*/  BSYNC.RECONVERGENT B0 ;  /* 0x0000000000007941 */ /* 0x000fea0003800200 */
.L_x_4904:
[----:B-----5:R1:W-:Y:S02]  /*10470*/  STS.128 [R93+0x1000], R20 ;  /* 0x001000145d007388 */ /* 0x0203e40000000c00 */
.L_x_4903:
[----:B------:R-:W-:Y:S05]  /*10480*/  BSYNC.RECONVERGENT B1 ;  /* 0x0000000000017941 */ /* 0x000fea0003800200 */
.L_x_4902:
        /* <DEDUP_REMOVED lines=47> */
.L_x_4909:
[----:B------:R-:W-:Y:S05]  /*10780*/  BSYNC.RECONVERGENT B0 ;  /* 0x0000000000007941 */ /* 0x000fea0003800200 */
.L_x_4908:
[----:B-----5:R4:W-:Y:S02]  /*10790*/  STS.128 [R93+0x3000], R20 ;  /* 0x003000145d007388 */ /* 0x0209e40000000c00 */
.L_x_4907:
[----:B------:R-:W-:Y:S05]  /*107a0*/  BSYNC.RECONVERGENT B1 ;  /* 0x0000000000017941 */ /* 0x000fea0003800200 */
.L_x_4906:
        /* <DEDUP_REMOVED lines=47> */
.L_x_4913:
[----:B------:R-:W-:Y:S05]  /*10aa0*/  BSYNC.RECONVERGENT B0 ;  /* 0x0000000000007941 */ /* 0x000fea0003800200 */
.L_x_4912:
[----:B-----5:R4:W-:Y:S02]  /*10ab0*/  STS.128 [R93+0x5000], R20 ;  /* 0x005000145d007388 */ /* 0x0209e40000000c00 */
.L_x_4911:
[----:B------:R-:W-:Y:S05]  /*10ac0*/  BSYNC.RECONVERGENT B1 ;  /* 0x0000000000017941 */ /* 0x000fea0003800200 */
.L_x_4910:
        /* <DEDUP_REMOVED lines=46> */
.L_x_4915:
[----:B------:R-:W-:Y:S05]  /*10db0*/  BSYNC.RECONVERGENT B0 ;  /* 0x0000000000007941 */ /* 0x000fea0003800200 */
.L_x_4914:
[----:B-----5:R4:W-:Y:S02]  /*10dc0*/  STS.128 [R93+0x7000], R20 ;  /* 0x007000145d007388 */ /* 0x0209e40000000c00 */
.L_x_4901:
[----:B------:R-:W-:Y:S05]  /*10dd0*/  BSYNC.RECONVERGENT B2 ;  /* 0x0000000000027941 */ /* 0x000fea0003800200 */
.L_x_4900:
        /* <DEDUP_REMOVED lines=55> */
.L_x_4919:
[----:B------:R-:W-:Y:S05]  /*11150*/  BSYNC.RECONVERGENT B0 ;  /* 0x0000000000007941 */ /* 0x000fea0003800200 */
.L_x_4918:
[----:B-----5:R4:W-:Y:S02]  /*11160*/  STS.128 [R93+0x1800], R20 ;  /* 0x001800145d007388 */ /* 0x0209e40000000c00 */
.L_x_4917:
[----:B------:R-:W-:Y:S05]  /*11170*/  BSYNC.RECONVERGENT B1 ;  /* 0x0000000000017941 */ /* 0x000fea0003800200 */
.L_x_4916:
        /* <DEDUP_REMOVED lines=48> */
.L_x_4923:
[----:B------:R-:W-:Y:S05]  /*11480*/  BSYNC.RECONVERGENT B0 ;  /* 0x0000000000007941 */ /* 0x000fea0003800200 */
.L_x_4922:
[----:B-----5:R1:W-:Y:S02]  /*11490*/  STS.128 [R93+0x3800], R20 ;  /* 0x003800145d007388 */ /* 0x0203e40000000c00 */
.L_x_4921:
[----:B------:R-:W-:Y:S05]  /*114a0*/  BSYNC.RECONVERGENT B1 ;  /* 0x0000000000017941 */ /* 0x000fea0003800200 */
.L_x_4920:
        /* <DEDUP_REMOVED lines=48> */
.L_x_4927:
[----:B------:R-:W-:Y:S05]  /*117b0*/  BSYNC.RECONVERGENT B0 ;  /* 0x0000000000007941 */ /* 0x000fea0003800200 */
.L_x_4926:
[----:B-----5:R4:W-:Y:S02]  /*117c0*/  STS.128 [R93+0x5800], R20 ;  /* 0x005800145d007388 */ /* 0x0209e40000000c00 */
.L_x_4925:
[----:B------:R-:W-:Y:S05]  /*117d0*/  BSYNC.RECONVERGENT B1 ;  /* 0x0000000000017941 */ /* 0x000fea0003800200 */
.L_x_4924:
        /* <DEDUP_REMOVED lines=46> */
.L_x_4929:
[----:B------:R-:W-:Y:S05]  /*11ac0*/  BSYNC.RECONVERGENT B0 ;  /* 0x0000000000007941 */ /* 0x000fea0003800200 */
.L_x_4928:
[----:B-----5:R4:W-:Y:S01]  /*11ad0*/  STS.128 [R93+0x7800], R20 ;  /* 0x007800145d007388 */ /* 0x0209e20000000c00 */
[----:B------:R-:W-:Y:S05]  /*11ae0*/  BRA `(.L_x_4866) ;  /* 0x0000005800d47947 */ /* 0x000fea0003800000 */
.L_x_4867:
        /* <DEDUP_REMOVED lines=95> */
.L_x_4935:
[----:B------:R-:W-:Y:S05]  /*120e0*/  BSYNC.RECONVERGENT B0 ;  /* 0x0000000000007941 */ /* 0x000fea0003800200 */
.L_x_4934:
[----:B-----5:R-:W-:Y:S01]  /*120f0*/  IMAD.MOV.U32 R6, RZ, RZ, R38 ;  /* 0x000000ffff067224 */ /* 0x020fe200078e0026 */
[----:B------:R-:W-:Y:S01]  /*12100*/  MOV R4, R36 ;  /* 0x0000002400047202 */ /* 0x000fe20000000f00 */
[----:B------:R-:W-:Y:S01]  /*12110*/  IMAD.MOV.U32 R7, RZ, RZ, R39 ;  /* 0x000000ffff077224 */ /* 0x000fe200078e0027 */
[----:B------:R-:W-:Y:S02]  /*12120*/  MOV R5, R37 ;  /* 0x0000002500057202 */ /* 0x000fe40000000f00 */
.L_x_4933:
[----:B------:R-:W-:Y:S05]  /*12130*/  BSYNC.RECONVERGENT B1 ;  /* 0x0000000000017941 */ /* 0x000fea0003800200 */
.L_x_4932:
        /* <DEDUP_REMOVED lines=87> */
.L_x_4939:
[----:B------:R-:W-:Y:S05]  /*126b0*/  BSYNC.RECONVERGENT B0 ;  /* 0x0000000000007941 */ /* 0x000fea0003800200 */
.L_x_4938:
[----:B-----5:R4:W-:Y:S02]  /*126c0*/  STS.128 [R93+0x2000], R36 ;  /* 0x002000245d007388 */ /* 0x0209e40000000c00 */
.L_x_4937:
[----:B------:R-:W-:Y:S05]  /*126d0*/  BSYNC.RECONVERGENT B1 ;  /* 0x0000000000017941 */ /* 0x000fea0003800200 */
.L_x_4936:
        /* <DEDUP_REMOVED lines=86> */
.L_x_4943:
[----:B------:R-:W-:Y:S05]  /*12c40*/  BSYNC.RECONVERGENT B0 ;  /* 0x0000000000007941 */ /* 0x000fea0003800200 */
.L_x_4942:
[----:B-----5:R1:W-:Y:S02]  /*12c50*/  STS.128 [R93+0x4000], R36 ;  /* 0x004000245d007388 */ /* 0x0203e40000000c00 */
.L_x_4941:
[----:B------:R-:W-:Y:S05]  /*12c60*/  BSYNC.RECONVERGENT B1 ;  /* 0x0000000000017941 */ /* 0x000fea0003800200 */
.L_x_4940:
        /* <DEDUP_REMOVED lines=85> */
.L_x_4945:
[----:B------:R-:W-:Y:S05]  /*131c0*/  BSYNC.RECONVERGENT B0 ;  /* 0x0000000000007941 */ /* 0x000fea0003800200 */
.L_x_4944:
[----:B-----5:R4:W-:Y:S02]  /*131d0*/  STS.128 [R93+0x6000], R36 ;  /* 0x006000245d007388 */ /* 0x0209e40000000c00 */
.L_x_4931:
[----:B------:R-:W-:Y:S05]  /*131e0*/  BSYNC.RECONVERGENT B2 ;  /* 0x0000000000027941 */ /* 0x000fea0003800200 */
.L_x_4930:
        /* <DEDUP_REMOVED lines=94> */
.L_x_4951:
[----:B------:R-:W-:Y:S05]  /*137d0*/  BSYNC.RECONVERGENT B0 ;  /* 0x0000000000007941 */ /* 0x000fea0003800200 */
.L_x_4950:
[----:B-----5:R1:W-:Y:S02]  /*137e0*/  STS.128 [R93+0x800], R32 ;  /* 0x000800205d007388 */ /* 0x0203e40000000c00 */
.L_x_4949:
[----:B------:R-:W-:Y:S05]  /*137f0*/  BSYNC.RECONVERGENT B1 ;  /* 0x0000000000017941 */ /* 0x000fea0003800200 */
.L_x_4948:
        /* <DEDUP_REMOVED lines=87> */
.L_x_4955:
[----:B------:R-:W-:Y:S05]  /*13d70*/  BSYNC.RECONVERGENT B0 ;  /* 0x0000000000007941 */ /* 0x000fea0003800200 */
.L_x_4954:
[----:B-----5:R1:W-:Y:S02]  /*13d80*/  STS.128 [R93+0x2800], R32 ;  /* 0x002800205d007388 */ /* 0x0203e40000000c00 */
.L_x_4953:
[----:B------:R-:W-:Y:S05]  /*13d90*/  BSYNC.RECONVERGENT B1 ;  /* 0x0000000000017941 */ /* 0x000fea0003800200 */
.L_x_4952:
        /* <DEDUP_REMOVED lines=87> */
.L_x_4959:
[----:B------:R-:W-:Y:S05]  /*14310*/  BSYNC.RECONVERGENT B0 ;  /* 0x0000000000007941 */ /* 0x000fea0003800200 */
.L_x_4958:
[----:B-----5:R1:W-:Y:S02]  /*14320*/  STS.128 [R93+0x4800], R32 ;  /* 0x004800205d007388 */ /* 0x0203e40000000c00 */
.L_x_4957:
[----:B------:R-:W-:Y:S05]  /*14330*/  BSYNC.RECONVERGENT B1 ;  /* 0x0000000000017941 */ /* 0x000fea0003800200 */
.L_x_4956:
        /* <DEDUP_REMOVED lines=86> */
.L_x_4961:
[----:B------:R-:W-:Y:S05]  /*148a0*/  BSYNC.RECONVERGENT B0 ;  /* 0x0000000000007941 */ /* 0x000fea0003800200 */
.L_x_4960:
[----:B-----5:R1:W-:Y:S02]  /*148b0*/  STS.128 [R93+0x6800], R32 ;  /* 0x006800205d007388 */ /* 0x0203e40000000c00 */
.L_x_4947:
[----:B------:R-:W-:Y:S05]  /*148c0*/  BSYNC.RECONVERGENT B2 ;  /* 0x0000000000027941 */ /* 0x000fea0003800200 */
.L_x_4946:
        /* <DEDUP_REMOVED lines=94> */
.L_x_4967:
[----:B------:R-:W-:Y:S05]  /*14eb0*/  BSYNC.RECONVERGENT B0 ;  /* 0x0000000000007941 */ /* 0x000fea0003800200 */
.L_x_4966:
[----:B-----5:R1:W-:Y:S02]  /*14ec0*/  STS.128 [R93+0x1000], R32 ;  /* 0x001000205d007388 */ /* 0x0203e40000000c00 */
.L_x_4965:
[----:B------:R-:W-:Y:S05]  /*14ed0*/  BSYNC.RECONVERGENT B1 ;  /* 0x0000000000017941 */ /* 0x000fea0003800200 */
.L_x_4964:
        /* <DEDUP_REMOVED lines=87> */
.L_x_4971:
[----:B------:R-:W-:Y:S05]  /*15450*/  BSYNC.RECONVERGENT B0 ;  /* 0x0000000000007941 */ /* 0x000fea0003800200 */
.L_x_4970:
[----:B-----5:R1:W-:Y:S02]  /*15460*/  STS.128 [R93+0x3000], R32 ;  /* 0x003000205d007388 */ /* 0x0203e40000000c00 */
.L_x_4969:
[----:B------:R-:W-:Y:S05]  /*15470*/  BSYNC.RECONVERGENT B1 ;  /* 0x0000000000017941 */ /* 0x000fea0003800200 */
.L_x_4968:
        /* <DEDUP_REMOVED lines=87> */
.L_x_4975:
[----:B------:R-:W-:Y:S05]  /*159f0*/  BSYNC.RECONVERGENT B0 ;  /* 0x0000000000007941 */ /* 0x000fea0003800200 */
.L_x_4974:
[----:B-----5:R1:W-:Y:S02]  /*15a00*/  STS.128 [R93+0x5000], R32 ;  /* 0x005000205d007388 */ /* 0x0203e40000000c00 */
.L_x_4973:
[----:B------:R-:W-:Y:S05]  /*15a10*/  BSYNC.RECONVERGENT B1 ;  /* 0x0000000000017941 */ /* 0x000fea0003800200 */
.L_x_4972:
        /* <DEDUP_REMOVED lines=85> */
.L_x_4977:
[----:B------:R-:W-:Y:S05]  /*15f70*/  BSYNC.RECONVERGENT B0 ;  /* 0x0000000000007941 */ /* 0x000fea0003800200 */
.L_x_4976:
[----:B-----5:R1:W-:Y:S02]  /*15f80*/  STS.128 [R93+0x7000], R32 ;  /* 0x007000205d007388 */ /* 0x0203e40000000c00 */
.L_x_4963:
[----:B------:R-:W-:Y:S05]  /*15f90*/  BSYNC.RECONVERGENT B2 ;  /* 0x0000000000027941 */ /* 0x000fea0003800200 */
.L_x_4962:
        /* <DEDUP_REMOVED lines=94> */
.L_x_4981:
[----:B------:R-:W-:Y:S05]  /*16580*/  BSYNC.RECONVERGENT B0 ;  /* 0x0000000000007941 */ /* 0x000fea0003800200 */
.L_x_4980:
[----:B-----5:R4:W-:Y:S02]  /*16590*/  STS.128 [R93+0x1800], R32 ;  /* 0x001800205d007388 */ /* 0x0209e40000000c00 */
.L_x_4979:
[----:B------:R-:W-:Y:S05]  /*165a0*/  BSYNC.RECONVERGENT B1 ;  /* 0x0000000000017941 */ /* 0x000fea0003800200 */
.L_x_4978:
        /* <DEDUP_REMOVED lines=86> */
.L_x_4985:
[----:B------:R-:W-:Y:S05]  /*16b10*/  BSYNC.RECONVERGENT B0 ;  /* 0x0000000000007941 */ /* 0x000fea0003800200 */
.L_x_4984:
[----:B-----5:R1:W-:Y:S02]  /*16b20*/  STS.128 [R93+0x3800], R32 ;  /* 0x003800205d007388 */ /* 0x0203e40000000c00 */
.L_x_4983:
[----:B------:R-:W-:Y:S05]  /*16b30*/  BSYNC.RECONVERGENT B1 ;  /* 0x0000000000017941 */ /* 0x000fea0003800200 */
.L_x_4982:
        /* <DEDUP_REMOVED lines=86> */
.L_x_4989:
[----:B------:R-:W-:Y:S05]  /*170a0*/  BSYNC.RECONVERGENT B0 ;  /* 0x0000000000007941 */ /* 0x000fea0003800200 */
.L_x_4988:
[----:B-----5:R4:W-:Y:S02]  /*170b0*/  STS.128 [R93+0x5800], R32 ;  /* 0x005800205d007388 */ /* 0x0209e40000000c00 */
.L_x_4987:
[----:B------:R-:W-:Y:S05]  /*170c0*/  BSYNC.RECONVERGENT B1 ;  /* 0x0000000000017941 */ /* 0x000fea0003800200 */
.L_x_4986:
        /* <DEDUP_REMOVED lines=85> */
.L_x_4991:
[----:B------:R-:W-:Y:S05]  /*17620*/  BSYNC.RECONVERGENT B0 ;  /* 0x0000000000007941 */ /* 0x000fea0003800200 */
.L_x_4990:
[----:B-----5:R4:W-:Y:S02]  /*17630*/  STS.128 [R93+0x7800], R32 ;  /* 0x007800205d007388 */ /* 0x0209e40000000c00 */
.L_x_4866:
[----:B------:R-:W-:Y:S05]  /*17640*/  BSYNC.RECONVERGENT B3 ;  /* 0x0000000000037941 */ /* 0x000fea0003800200 */
.L_x_4858:
        /* <DEDUP_REMOVED lines=12> */
[----:B-1-34-:R-:W-:Y:S01]  /*17710*/  @!P3 IMAD.MOV.U32 R2, RZ, RZ, R228 ;  /* 0x000000ffff02b224 */ /* 0x01afe200078e00e4 */
        /* <DEDUP_REMOVED lines=23> */
.L_x_4993:
[----:B------:R-:W-:Y:S05]  /*17890*/  BSYNC.RECONVERGENT B0 ;  /* 0x0000000000007941 */ /* 0x000fea0003800200 */
.L_x_4992:
        /* <DEDUP_REMOVED lines=29> */
.L_x_4995:
[----:B------:R-:W-:Y:S05]  /*17a70*/  BSYNC.RECONVERGENT B0 ;  /* 0x0000000000007941 */ /* 0x000fea0003800200 */
.L_x_4994:
        /* <DEDUP_REMOVED lines=31> */
.L_x_4997:
[----:B------:R-:W-:Y:S05]  /*17c70*/  BSYNC.RECONVERGENT B0 ;  /* 0x0000000000007941 */ /* 0x000fea0003800200 */
.L_x_4996:
[----:B------:R-:W-:Y:S04]  /*17c80*/  BSSY.RECONVERGENT B0, `(.L_x_4998) ;  /* 0x0000020000007945 */ /* 0x000fe80003800200 */
[----:B------:R-:W-:Y:S05]  /*17c90*/  @P5 BRA `(.L_x_4999) ;  /* 0x0000000000785947 */ /* 0x000fea0003800000 */
[----:B-1-34-:R-:W2:Y:S01]  /*17ca0*/  LDC.64 R2, c[0x0][0x3b8] ;  /* 0x0000ee00ff027b82 */ /* 0x01aea20000000a00 */
[----:B------:R-:W1:Y:S01]  /*17cb0*/  LDCU UR4, c[0x0][0x440] ;  /* 0x00008800ff0477ac */ /* 0x000e620008000800 */
[----:B------:R-:W-:Y:S01]  /*17cc0*/  IMAD.MOV.U32 R226, RZ, RZ, R228 ;  /* 0x000000ffffe27224 */ /* 0x000fe200078e00e4 */
        /* <DEDUP_REMOVED lines=27> */
.L_x_4999:
[----:B------:R-:W-:Y:S05]  /*17e80*/  BSYNC.RECONVERGENT B0 ;  /* 0x0000000000007941 */ /* 0x000fea0003800200 */
.L_x_4998:
[----:B------:R-:W5:Y:S01]  /*17e90*/  LDCU.64 UR10, c[0x0][0x540] ;  /* 0x0000a800ff0a77ac */ /* 0x000f620008000a00 */
[----:B------:R-:W0:Y:S01]  /*17ea0*/  LDGDEPBAR ;  /* 0x00000000000079af */ /* 0x000e220000000000 */
[----:B------:R-:W2:Y:S01]  /*17eb0*/  LDCU.64 UR4, c[0x0][0x538] ;  /* 0x0000a700ff0477ac */ /* 0x000ea20008000a00 */
[----:B------:R-:W-:Y:S02]  /*17ec0*/  UMOV UR30, UR28 ;  /* 0x0000001c001e7c82 */ /* 0x000fe40008000000 */
[----:B-----5:R-:W-:-:S04]  /*17ed0*/  UIMAD.WIDE.U32 UR14, UR25, UR10, UR30 ;  /* 0x0000000a190e72a5 */ /* 0x020fc8000f8e001e */
[----:B------:R-:W-:Y:S02]  /*17ee0*/  UIMAD UR11, UR25, UR11, UR15 ;  /* 0x0000000b190b72a4 */ /* 0x000fe4000f8e020f */
[----:B--2---:R-:W-:Y:S01]  /*17ef0*/  ULEA UR4, UP0, UR14, UR4, 0x2 ;  /* 0x000000040e047291 */ /* 0x004fe2000f8010ff */
[----:B------:R-:W-:-:S04]  /*17f00*/  DEPBAR.LE SB0, 0x0 ;  /* 0x000080000000791a */ /* 0x000fc80000000000 */
[----:B------:R-:W-:Y:S01]  /*17f10*/  ULEA.HI.X UR5, UR14, UR5, UR11, 0x2, UP0 ;  /* 0x000000050e057291 */ /* 0x000fe200080f140b */
[----:B-1-34-:R-:W-:-:S05]  /*17f20*/  MOV R2, UR4 ;  /* 0x0000000400027c02 */ /* 0x01afca0008000f00 */
[----:B------:R-:W-:Y:S01]  /*17f30*/  MOV R3, UR5 ;  /* 0x0000000500037c02 */ /* 0x000fe20008000f00 */
[----:B------:R-:W1:Y:S05]  /*17f40*/  LDCU UR4, c[0x0][0x458] ;  /* 0x00008b00ff0477ac */ /* 0x000e6a0008000800 */
[----:B------:R-:W2:Y:S01]  /*17f50*/  LDG.E R3, desc[UR6][R2.64] ;  /* 0x0000000602037981 */ /* 0x000ea2000c1e1900 */
[----:B------:R-:W-:Y:S01]  /*17f60*/  BSSY.RECONVERGENT B0, `(.L_x_5000) ;  /* 0x0000024000007945 */ /* 0x000fe20003800200 */
        /* <DEDUP_REMOVED lines=31> */
.L_x_5001:
[----:B------:R2:W-:Y:S04]  /*18160*/  STS.128 [R93+0x10000], RZ ;  /* 0x010000ff5d007388 */ /* 0x0005e80000000c00 */
[----:B------:R2:W-:Y:S04]  /*18170*/  STS.128 [R93+0x12000], RZ ;  /* 0x012000ff5d007388 */ /* 0x0005e80000000c00 */
[----:B------:R2:W-:Y:S04]  /*18180*/  STS.128 [R93+0x14000], RZ ;  /* 0x014000ff5d007388 */ /* 0x0005e80000000c00 */
[----:B------:R2:W-:Y:S02]  /*18190*/  STS.128 [R93+0x16000], RZ ;  /* 0x016000ff5d007388 */ /* 0x0005e40000000c00 */
.L_x_5002:
[----:B------:R-:W-:Y:S05]  /*181a0*/  BSYNC.RECONVERGENT B0 ;  /* 0x0000000000007941 */ /* 0x000fea0003800200 */
.L_x_5000:
        /* <DEDUP_REMOVED lines=19> */
[----:B------:R-:W-:-:S02]  /*182e0*/  LOP3.LUT R5, R66, R95, RZ, 0x3c, !PT ;  /* 0x0000005f42057212 */ /* 0x000fc400078e3cff */
[----:B------:R-:W-:Y:S01]  /*182f0*/  LOP3.LUT R0, R0, 0x400, RZ, 0xc0, !PT ;  /* 0x0000040000007812 */ /* 0x000fe200078ec0ff */
[----:B------:R3:W-:Y:S01]  /*18300*/  @P0 STS.128 [R93+0x16800], RZ ;  /* 0x016800ff5d000388 */ /* 0x0007e20000000c00 */
[----:B------:R-:W-:Y:S01]  /*18310*/  LOP3.LUT R2, R8, R217, RZ, 0xfc, !PT ;  /* 0x000000d908027212 */ /* 0x000fe200078efcff */
[----:B------:R-:W-:Y:S06]  /*18320*/  @P0 BRA `(.L_x_5004) ;  /* 0x00000000006c0947 */ /* 0x000fec0003800000 */
[----:B------:R-:W4:Y:S01]  /*18330*/  LDCU UR4, c[0x0][0x440] ;  /* 0x00008800ff0477ac */ /* 0x000f220008000800 */
        /* <DEDUP_REMOVED lines=26> */
.L_x_5004:
[----:B------:R-:W-:Y:S05]  /*184e0*/  BSYNC.RECONVERGENT B0 ;  /* 0x0000000000007941 */ /* 0x000fea0003800200 */
.L_x_5003:
        /* <DEDUP_REMOVED lines=36> */
.L_x_5006:
[----:B------:R-:W-:Y:S05]  /*18730*/  BSYNC.RECONVERGENT B0 ;  /* 0x0000000000007941 */ /* 0x000fea0003800200 */
.L_x_5005:
        /* <DEDUP_REMOVED lines=36> */
.L_x_5008:
[----:B------:R-:W-:Y:S05]  /*18980*/  BSYNC.RECONVERGENT B0 ;  /* 0x0000000000007941 */ /* 0x000fea0003800200 */
.L_x_5007:
[----:B------:R-:W-:Y:S01]  /*18990*/  LDSM.16.M88.4 R72, [R100] ;  /* 0x000000006448783b */ /* 0x000fe20000000200 */
[----:B------:R-:W-:Y:S01]  /*189a0*/  IMAD.MOV.U32 R63, RZ, RZ, 0x20 ;  /* 0x00000020ff3f7424 */ /* 0x000fe200078e00ff */
[----:B------:R-:W-:Y:S01]  /*189b0*/  LOP3.LUT P0, RZ, R65, 0x2, RZ, 0xc0, !PT ;  /* 0x0000000241ff7812 */ /* 0x000fe2000780c0ff */
[----:B------:R-:W-:Y:S01]  /*189c0*/  VIADD R94, R0, UR8 ;  /* 0x00000008005e7c36 */ /* 0x000fe20008000000 */
[----:B------:R-:W5:Y:S01]  /*189d0*/  LDSM.16.M88.4 R68, [R0+UR8+0x8000] ;  /* 0x008000080044783b */ /* 0x000f620008000200 */
[----:B------:R-:W-:Y:S01]  /*189e0*/  MOV R13, 0x40 ;  /* 0x00000040000d7802 */ /* 0x000fe20000000f00 */
[----:B------:R-:W-:Y:S01]  /*189f0*/  UISETP.GT.AND UP0, UPT, UR29, UR21, UPT ;  /* 0x000000151d00728c */ /* 0x000fe2000bf04270 */
[----:B------:R-:W-:Y:S01]  /*18a00*/  SEL R63, R63, 0xffffffe0, !P0 ;  /* 0xffffffe03f3f7807 */ /* 0x000fe20004000000 */
[----:B------:R-:W3:Y:S01]  /*18a10*/  LDSM.16.M88.4 R56, [R0+UR8+0x8800] ;  /* 0x008800080038783b */ /* 0x000ee20008000200 */
[----:B------:R-:W-:Y:S02]  /*18a20*/  LOP3.LUT P0, RZ, R65, 0x4, RZ, 0xc0, !PT ;  /* 0x0000000441ff7812 */ /* 0x000fe4000780c0ff */
[----:B------:R-:W-:Y:S01]  /*18a30*/  IADD3 R60, PT, PT, R100, R63, RZ ;  /* 0x0000003f643c7210 */ /* 0x000fe20007ffe0ff */
[----:B------:R-:W-:Y:S01]  /*18a40*/  IMAD.IADD R2, R94, 0x1, R63 ;  /* 0x000000015e027824 */ /* 0x000fe200078e023f */
[----:B------:R-:W1:Y:S01]  /*18a50*/  LDSM.16.M88.4 R48, [R0+UR8+0x9000] ;  /* 0x009000080030783b */ /* 0x000e620008000200 */
        /* <DEDUP_REMOVED lines=8> */
[----:B--2-4-:R-:W2:Y:S04]  /*18ae0*/  LDSM.16.M88.4 R4, [R2+0x8800] ;  /* 0x008800000204783b */ /* 0x014ea80000000200 */
[----:B------:R-:W4:Y:S04]  /*18af0*/  LDSM.16.M88.4 R84, [R2+0x9000] ;  /* 0x009000000254783b */ /* 0x000f280000000200 */
[----:B------:R-:W4:Y:S04]  /*18b00*/  LDSM.16.M88.4 R80, [R2+0x9800] ;  /* 0x009800000250783b */ /* 0x000f280000000200 */
[----:B------:R-:W-:Y:S01]  /*18b10*/  LDSM.16.M88.4 R24, [R98] ;  /* 0x000000006218783b */ /* 0x000fe20000000200 */
[C---:B-----5:R-:W-:Y:S03]  /*18b20*/  HMMA.16816.F32 R16, R72.reuse, R68, RZ ;  /* 0x000000444810723c */ /* 0x060fe600000018ff */
[----:B------:R-:W5:Y:S04]  /*18b30*/  LDSM.16.M88.4 R28, [R94+0x8000] ;  /* 0x008000005e1c783b */ /* 0x000f680000000200 */
[----:B------:R-:W5:Y:S01]  /*18b40*/  LDSM.16.M88.4 R12, [R94+0x8800] ;  /* 0x008800005e0c783b */ /* 0x000f620000000200 */
[C---:B---3--:R-:W-:Y:S03]  /*18b50*/  HMMA.16816.F32 R64, R72.reuse, R56, RZ ;  /* 0x000000384840723c */ /* 0x048fe600000018ff */
[----:B------:R-:W3:Y:S04]  /*18b60*/  LDSM.16.M88.4 R36, [R94+0x9000] ;  /* 0x009000005e24783b */ /* 0x000ee80000000200 */
[----:B------:R-:W-:Y:S01]  /*18b70*/  LDSM.16.M88.4 R76, [R96] ;  /* 0x00000000604c783b */ /* 0x000fe20000000200 */
[C---:B------:R-:W-:Y:S03]  /*18b80*/  HMMA.16816.F32 R68, R72.reuse, R70, RZ ;  /* 0x000000464844723c */ /* 0x040fe600000018ff */
[----:B------:R-:W-:Y:S04]  /*18b90*/  LDSM.16.M88.4 R88, [R94+0xc000] ;  /* 0x00c000005e58783b */ /* 0x000fe80000000200 */
        /* <DEDUP_REMOVED lines=9> */
[----:B------:R-:W-:Y:S07]  /*18c30*/  LDSM.16.M88.4 R20, [R92+0x8800] ;  /* 0x008800005c14783b */ /* 0x000fee0000000200 */
[C---:B--2---:R-:W-:Y:S08]  /*18c40*/  HMMA.16816.F32 R64, R40.reuse, R4, R64 ;  /* 0x000000042840723c */ /* 0x044ff00000001840 */
[C---:B------:R-:W-:Y:S01]  /*18c50*/  HMMA.16816.F32 R56, R40.reuse, R6, R56 ;  /* 0x000000062838723c */ /* 0x040fe20000001838 */
[----:B------:R-:W2:Y:S07]  /*18c60*/  LDSM.16.M88.4 R4, [R92+0x8000] ;  /* 0x008000005c04783b */ /* 0x000eae0000000200 */
[C---:B----4-:R-:W-:Y:S08]  /*18c70*/  HMMA.16816.F32 R52, R40.reuse, R84, R52 ;  /* 0x000000542834723c */ /* 0x050ff00000001834 */
        /* <DEDUP_REMOVED lines=12> */
[C---:B---3--:R-:W-:Y:S08]  /*18d40*/  HMMA.16816.F32 R52, R24.reuse, R36, R52 ;  /* 0x000000241834723c */ /* 0x048ff00000001834 */
[C---:B------:R-:W-:Y:S01]  /*18d50*/  HMMA.16816.F32 R48, R24.reuse, R38, R48 ;  /* 0x000000261830723c */ /* 0x040fe20000001830 */
[----:B------:R-:W3:Y:S07]  /*18d60*/  LDSM.16.M88.4 R36, [R0+UR8+0xb000] ;  /* 0x00b000080024783b */ /* 0x000eee0008000200 */
[C---:B-1----:R-:W-:Y:S08]  /*18d70*/  HMMA.16816.F32 R44, R24.reuse, R32, R44 ;  /* 0x00000020182c723c */ /* 0x042ff0000000182c */
[----:B------:R-:W-:Y:S01]  /*18d80*/  HMMA.16816.F32 R40, R24, R34, R40 ;  /* 0x000000221828723c */ /* 0x000fe20000001828 */
[----:B------:R-:W1:Y:S04]  /*18d90*/  LDSM.16.M88.4 R32, [R0+UR8+0xb800] ;  /* 0x00b800080020783b */ /* 0x000e680008000200 */
[----:B------:R-:W-:Y:S03]  /*18da0*/  LDSM.16.M88.4 R24, [R2+0xa000] ;  /* 0x00a000000218783b */ /* 0x000fe60000000200 */
[C---:B--2---:R-:W-:Y:S08]  /*18db0*/  HMMA.16816.F32 R16, R76.reuse, R4, R16 ;  /* 0x000000044c10723c */ /* 0x044ff00000001810 */
[C---:B------:R-:W-:Y:S01]  /*18dc0*/  HMMA.16816.F32 R68, R76.reuse, R6, R68 ;  /* 0x000000064c44723c */ /* 0x040fe20000001844 */
[----:B------:R-:W2:Y:S07]  /*18dd0*/  LDSM.16.M88.4 R4, [R60+0x2000] ;  /* 0x002000003c04783b */ /* 0x000eae0000000200 */
[C---:B------:R-:W-:Y:S08]  /*18de0*/  HMMA.16816.F32 R64, R76.reuse, R20, R64 ;  /* 0x000000144c40723c */ /* 0x040ff00000001840 */
[----:B------:R-:W-:Y:S01]  /*18df0*/  HMMA.16816.F32 R56, R76, R22, R56 ;  /* 0x000000164c38723c */ /* 0x000fe20000001838 */
[----:B------:R-:W2:Y:S07]  /*18e00*/  LDSM.16.M88.4 R20, [R2+0xa800] ;  /* 0x00a800000214783b */ /* 0x000eae0000000200 */
        /* <DEDUP_REMOVED lines=13> */
[C---:B---3--:R-:W-:Y:S08]  /*18ee0*/  HMMA.16816.F32 R52, R28.reuse, R36, R52 ;  /* 0x000000241c34723c */ /* 0x048ff00000001834 */
[C---:B------:R-:W-:Y:S01]  /*18ef0*/  HMMA.16816.F32 R48, R28.reuse, R38, R48 ;  /* 0x000000261c30723c */ /* 0x040fe20000001830 */
[----:B------:R-:W-:Y:S07]  /*18f00*/  LDSM.16.M88.4 R36, [R94+0xa800] ;  /* 0x00a800005e24783b */ /* 0x000fee0000000200 */
[C---:B-1----:R-:W-:Y:S08]  /*18f10*/  HMMA.16816.F32 R44, R28.reuse, R32, R44 ;  /* 0x000000201c2c723c */ /* 0x042ff0000000182c */
        /* <DEDUP_REMOVED lines=149> */
.L_x_5010:
        /* <DEDUP_REMOVED lines=62> */
.L_x_5011:
        /* <DEDUP_REMOVED lines=99> */
.L_x_5009:
[----:B------:R-:W1:Y:S01]  /*1a280*/  S2R R221, SR_TID.X ;  /* 0x0000000000dd7919 */ /* 0x000e620000002100 */
[----:B------:R-:W-:Y:S01]  /*1a290*/  LOP3.LUT R165, R216, 0x1f0, RZ, 0xc0, !PT ;  /* 0x000001f0d8a57812 */ /* 0x000fe200078ec0ff */
[----:B------:R-:W-:Y:S01]  /*1a2a0*/  UIADD3 UR4, UPT, UPT, UR20, -0x1, URZ ;  /* 0xffffffff14047890 */ /* 0x000fe2000fffe0ff */
[----:B------:R-:W-:Y:S01]  /*1a2b0*/  LOP3.LUT R222, R3, R8, RZ, 0xfc, !PT ;  /* 0x0000000803de7212 */ /* 0x000fe200078efcff */
[----:B------:R-:W2:Y:S03]  /*1a2c0*/  S2R R0, SR_CTAID.X ;  /* 0x0000000000007919 */ /* 0x000ea60000002500 */
[----:B------:R-:W-:Y:S01]  /*1a2d0*/  LEA R222, R222, UR8, 0x1 ;  /* 0x00000008dede7c11 */ /* 0x000fe2000f8e08ff */
[----:B------:R-:W-:-:S04]  /*1a2e0*/  IMAD.U32 R13, RZ, RZ, UR4 ;  /* 0x00000004ff0d7e24 */ /* 0x000fc8000f8e00ff */
[----:B------:R-:W-:Y:S01]  /*1a2f0*/  IMAD.IADD R201, R63, 0x1, R222 ;  /* 0x000000013fc97824 */ /* 0x000fe200078e02de */
[----:B------:R-:W3:Y:S01]  /*1a300*/  LDCU UR4, c[0x0][0x45c] ;  /* 0x00008b80ff0477ac */ /* 0x000ee20008000800 */
[----:B------:R-:W-:Y:S01]  /*1a310*/  VIADD R200, R222, 0x10040 ;  /* 0x00010040dec87836 */ /* 0x000fe20000000000 */
[----:B------:R-:W-:Y:S04]  /*1a320*/  LDSM.16.MT88.4 R156, [R222+0x10000] ;  /* 0x01000000de9c783b */ /* 0x000fe80000004200 */
[----:B------:R-:W-:Y:S04]  /*1a330*/  LDSM.16.MT88.4 R40, [R201+0x10000] ;  /* 0x01000000c928783b */ /* 0x000fe80000004200 */
[----:B------:R-:W-:Y:S04]  /*1a340*/  LDSM.16.MT88.4 R72, [R201+0x12000] ;  /* 0x01200000c948783b */ /* 0x000fe80000004200 */
[----:B------:R-:W-:Y:S04]  /*1a350*/  LDSM.16.MT88.4 R104, [R201+0x14000] ;  /* 0x01400000c968783b */ /* 0x000fe80000004200 */
[----:B------:R-:W-:Y:S01]  /*1a360*/  LDSM.16.MT88.4 R136, [R201+0x16000] ;  /* 0x01600000c988783b */ /* 0x000fe20000004200 */
[----:B-1----:R-:W-:Y:S01]  /*1a370*/  IMAD.SHL.U32 R166, R221, 0x2, RZ ;  /* 0x00000002dda67824 */ /* 0x002fe200078e00ff */
[----:B------:R-:W-:-:S02]  /*1a380*/  SHF.R.U32.HI R2, RZ, 0x2, R221 ;  /* 0x00000002ff027819 */ /* 0x000fc400000116dd */
[----:B------:R-:W-:Y:S01]  /*1a390*/  LDSM.16.MT88.4 R96, [R222+0x14000] ;  /* 0x01400000de60783b */ /* 0x000fe20000004200 */
[----:B--2---:R-:W-:Y:S01]  /*1a3a0*/  IMAD R5, R0, 0x40, R165 ;  /* 0x0000004000057824 */ /* 0x004fe200078e02a5 */
[----:B------:R-:W-:Y:S02]  /*1a3b0*/  LOP3.LUT R2, R2, 0x7, RZ, 0xc0, !PT ;  /* 0x0000000702027812 */ /* 0x000fe400078ec0ff */
[----:B------:R-:W-:Y:S01]  /*1a3c0*/  LOP3.LUT R166, R166, 0x6, RZ, 0xc0, !PT ;  /* 0x00000006a6a67812 */ /* 0x000fe200078ec0ff */
[----:B------:R-:W-:Y:S01]  /*1a3d0*/  LDSM.16.MT88.4 R128, [R222+0x16000] ;  /* 0x01600000de80783b */ /* 0x000fe20000004200 */
[----:B------:R-:W-:-:S03]  /*1a3e0*/  IADD3 R10, PT, PT, R5, -UR23, R2 ;  /* 0x80000017050a7c10 */ /* 0x000fc6000fffe002 */
[----:B------:R-:W-:Y:S01]  /*1a3f0*/  IMAD R13, R13, 0x40, R166 ;  /* 0x000000400d0d7824 */ /* 0x000fe200078e02a6 */
[----:B------:R-:W-:Y:S01]  /*1a400*/  LDSM.16.MT88.4 R180, [R201+0x16800] ;  /* 0x01680000c9b4783b */ /* 0x000fe20000004200 */
[----:B------:R-:W-:Y:S02]  /*1a410*/  VIADD R10, R10, UR22 ;  /* 0x000000160a0a7c36 */ /* 0x000fe40008000000 */
[C---:B------:R-:W-:Y:S01]  /*1a420*/  VIADD R11, R13.reuse, 0x1 ;  /* 0x000000010d0b7836 */ /* 0x040fe20000000000 */
[C---:B------:R-:W-:Y:S01]  /*1a430*/  ISETP.GE.AND P4, PT, R13.reuse, UR22, PT ;  /* 0x000000160d007c0c */ /* 0x040fe2000bf86270 */
[C---:B------:R-:W-:Y:S01]  /*1a440*/  VIADD R5, R13.reuse, 0x8 ;  /* 0x000000080d057836 */ /* 0x040fe20000000000 */
[----:B------:R-:W-:Y:S01]  /*1a450*/  LDSM.16.MT88.4 R176, [R222+0x10800] ;  /* 0x01080000deb0783b */ /* 0x000fe20000004200 */
[----:B------:R-:W-:Y:S01]  /*1a460*/  VIADD R7, R13, 0x10 ;  /* 0x000000100d077836 */ /* 0x000fe20000000000 */
[----:B------:R-:W-:Y:S01]  /*1a470*/  ISETP.GE.AND P3, PT, R11, UR22, PT ;  /* 0x000000160b007c0c */ /* 0x000fe2000bf66270 */
[C---:B------:R-:W-:Y:S01]  /*1a480*/  IMAD.IADD R6, R10.reuse, 0x1, -R11 ;  /* 0x000000010a067824 */ /* 0x040fe200078e0a0b */
[----:B------:R-:W-:Y:S01]  /*1a490*/  ISETP.GE.AND P2, PT, R5, UR22, PT ;  /* 0x0000001605007c0c */ /* 0x000fe2000bf46270 */
[C---:B------:R-:W-:Y:S01]  /*1a4a0*/  IMAD.IADD R21, R10.reuse, 0x1, -R5 ;  /* 0x000000010a157824 */ /* 0x040fe200078e0a05 */
[----:B------:R-:W-:Y:S01]  /*1a4b0*/  ISETP.GE.AND P6, PT, R7, UR22, PT ;  /* 0x0000001607007c0c */ /* 0x000fe2000bfc6270 */
[C---:B------:R-:W-:Y:S01]  /*1a4c0*/  IMAD.IADD R15, R10.reuse, 0x1, -R7 ;  /* 0x000000010a0f7824 */ /* 0x040fe200078e0a07 */
[----:B------:R-:W-:Y:S01]  /*1a4d0*/  IABS R6, R6 ;  /* 0x0000000600067213 */ /* 0x000fe20000000000 */
[C---:B------:R-:W-:Y:S01]  /*1a4e0*/  VIADD R25, R13.reuse, 0x18 ;  /* 0x000000180d197836 */ /* 0x040fe20000000000 */
[----:B------:R-:W-:Y:S01]  /*1a4f0*/  IABS R21, R21 ;  /* 0x0000001500157213 */ /* 0x000fe20000000000 */
[C---:B------:R-:W-:Y:S01]  /*1a500*/  VIADD R22, R10.reuse, 0x8 ;  /* 0x000000080a167836 */ /* 0x040fe20000000000 */
[----:B------:R-:W-:Y:S01]  /*1a510*/  IABS R15, R15 ;  /* 0x0000000f000f7213 */ /* 0x000fe20000000000 */
[----:B------:R-:W-:Y:S01]  /*1a520*/  IMAD.IADD R29, R10, 0x1, -R25 ;  /* 0x000000010a1d7824 */ /* 0x000fe200078e0a19 */
[----:B------:R-:W-:Y:S01]  /*1a530*/  I2FP.F32.S32 R6, R6 ;  /* 0x0000000600067245 */ /* 0x000fe20000201400 */
[----:B------:R-:W-:Y:S01]  /*1a540*/  VIADD R9, R13, 0x9 ;  /* 0x000000090d097836 */ /* 0x000fe20000000000 */
[----:B------:R-:W-:Y:S01]  /*1a550*/  I2FP.F32.S32 R21, R21 ;  /* 0x0000001500157245 */ /* 0x000fe20000201400 */
[----:B------:R-:W-:Y:S01]  /*1a560*/  IMAD.IADD R11, R22, 0x1, -R11 ;  /* 0x00000001160b7824 */ /* 0x000fe200078e0a0b */
[----:B------:R-:W-:Y:S01]  /*1a570*/  I2FP.F32.S32 R15, R15 ;  /* 0x0000000f000f7245 */ /* 0x000fe20000201400 */
[----:B------:R-:W-:Y:S01]  /*1a580*/  FFMA.FTZ R5, R6, -UR5, R17 ;  /* 0x8000000506057c23 */ /* 0x000fe20008010011 */
[----:B------:R-:W-:Y:S01]  /*1a590*/  IABS R29, R29 ;  /* 0x0000001d001d7213 */ /* 0x000fe20000000000 */
[----:B------:R-:W-:Y:S01]  /*1a5a0*/  FFMA.FTZ R6, R21, -UR5, R68 ;  /* 0x8000000515067c23 */ /* 0x000fe20008010044 */
[----:B------:R-:W-:-:S02]  /*1a5b0*/  VIADD R21, R13, 0x20 ;  /* 0x000000200d157836 */ /* 0x000fc40000000000 */
[----:B------:R-:W-:Y:S01]  /*1a5c0*/  FFMA.FTZ R64, R15, -UR5, R64 ;  /* 0x800000050f407c23 */ /* 0x000fe20008010040 */
[----:B------:R-:W-:Y:S01]  /*1a5d0*/  VIADD R15, R13, 0x21 ;  /* 0x000000210d0f7836 */ /* 0x000fe20000000000 */
[----:B------:R-:W-:Y:S01]  /*1a5e0*/  I2FP.F32.S32 R29, R29 ;  /* 0x0000001d001d7245 */ /* 0x000fe20000201400 */
[C---:B------:R-:W-:Y:S01]  /*1a5f0*/  IMAD.IADD R17, R10.reuse, 0x1, -R21 ;  /* 0x000000010a117824 */ /* 0x040fe200078e0a15 */
[----:B------:R-:W-:Y:S01]  /*1a600*/  ISETP.GE.AND P1, PT, R9, UR22, PT ;  /* 0x0000001609007c0c */ /* 0x000fe2000bf26270 */
[C---:B------:R-:W-:Y:S01]  /*1a610*/  IMAD.IADD R20, R10.reuse, 0x1, -R15 ;  /* 0x000000010a147824 */ /* 0x040fe200078e0a0f */
[----:B------:R-:W-:Y:S01]  /*1a620*/  IABS R11, R11 ;  /* 0x0000000b000b7213 */ /* 0x000fe20000000000 */
[--C-:B------:R-:W-:Y:S01]  /*1a630*/  IMAD.IADD R4, R10, 0x1, -R9.reuse ;  /* 0x000000010a047824 */ /* 0x100fe200078e0a09 */
[----:B------:R-:W-:Y:S01]  /*1a640*/  IABS R17, R17 ;  /* 0x0000001100117213 */ /* 0x000fe20000000000 */
[C---:B------:R-:W-:Y:S01]  /*1a650*/  IMAD.IADD R9, R22.reuse, 0x1, -R9 ;  /* 0x0000000116097824 */ /* 0x040fe200078e0a09 */
[----:B------:R-:W-:Y:S01]  /*1a660*/  IABS R20, R20 ;  /* 0x0000001400147213 */ /* 0x000fe20000000000 */
[----:B------:R-:W-:Y:S01]  /*1a670*/  FFMA.FTZ R56, R29, -UR5, R56 ;  /* 0x800000051d387c23 */ /* 0x000fe20008010038 */
[----:B------:R-:W-:Y:S01]  /*1a680*/  I2FP.F32.S32 R17, R17 ;  /* 0x0000001100117245 */ /* 0x000fe20000201400 */
[----:B------:R-:W-:Y:S01]  /*1a690*/  IMAD.IADD R7, R22, 0x1, -R7 ;  /* 0x0000000116077824 */ /* 0x000fe200078e0a07 */
[----:B------:R-:W-:Y:S01]  /*1a6a0*/  I2FP.F32.S32 R20, R20 ;  /* 0x0000001400147245 */ /* 0x000fe20000201400 */
[----:B------:R-:W-:Y:S01]  /*1a6b0*/  VIADD R27, R13, 0x11 ;  /* 0x000000110d1b7836 */ /* 0x000fe20000000000 */
[----:B------:R-:W-:Y:S01]  /*1a6c0*/  IABS R4, R4 ;  /* 0x0000000400047213 */ /* 0x000fe20000000000 */
[----:B------:R-:W-:Y:S01]  /*1a6d0*/  FFMA.FTZ R52, R17, -UR5, R52 ;  /* 0x8000000511347c23 */ /* 0x000fe20008010034 */
[----:B------:R-:W-:-:S02]  /*1a6e0*/  IMAD.IADD R17, R10, 0x1, -R13 ;  /* 0x000000010a117824 */ /* 0x000fc400078e0a0d */
[----:B------:R-:W-:Y:S01]  /*1a6f0*/  FFMA.FTZ R53, R20, -UR5, R53 ;  /* 0x8000000514357c23 */ /* 0x000fe20008010035 */
[----:B------:R-:W-:Y:S01]  /*1a700*/  IMAD.IADD R20, R22, 0x1, -R13 ;  /* 0x0000000116147824 */ /* 0x000fe200078e0a0d */
[----:B------:R-:W-:Y:S01]  /*1a710*/  IABS R9, R9 ;  /* 0x0000000900097213 */ /* 0x000fe20000000000 */
[C---:B------:R-:W-:Y:S01]  /*1a720*/  VIADD R23, R13.reuse, 0x19 ;  /* 0x000000190d177836 */ /* 0x040fe20000000000 */
[----:B------:R-:W-:Y:S01]  /*1a730*/  IABS R17, R17 ;  /* 0x0000001100117213 */ /* 0x000fe20000000000 */
[C---:B------:R-:W-:Y:S01]  /*1a740*/  IMAD.IADD R14, R10.reuse, 0x1, -R27 ;  /* 0x000000010a0e7824 */ /* 0x040fe200078e0a1b */
[----:B------:R-:W-:Y:S01]  /*1a750*/  IABS R20, R20 ;  /* 0x0000001400147213 */ /* 0x000fe20000000000 */
[----:B------:R-:W-:Y:S01]  /*1a760*/  IMAD.IADD R12, R10, 0x1, -R23 ;  /* 0x000000010a0c7824 */ /* 0x000fe200078e0a17 */
[----:B------:R-:W-:Y:S01]  /*1a770*/  I2FP.F32.S32 R17, R17 ;  /* 0x0000001100117245 */ /* 0x000fe20000201400 */
[----:B------:R-:W-:Y:S01]  /*1a780*/  VIADD R31, R13, 0x39 ;  /* 0x000000390d1f7836 */ /* 0x000fe20000000000 */
[----:B------:R-:W-:-:S02]  /*1a790*/  I2FP.F32.S32 R29, R20 ;  /* 0x00000014001d7245 */ /* 0x000fc40000201400 */
[----:B------:R-:W-:Y:S01]  /*1a7a0*/  IABS R7, R7 ;  /* 0x0000000700077213 */ /* 0x000fe20000000000 */
[----:B------:R-:W-:Y:S01]  /*1a7b0*/  FFMA.FTZ R16, R17, -UR5, R16 ;  /* 0x8000000511107c23 */ /* 0x000fe20008010010 */
[----:B------:R-:W-:Y:S01]  /*1a7c0*/  I2FP.F32.S32 R20, R11 ;  /* 0x0000000b00147245 */ /* 0x000fe20000201400 */
[----:B------:R-:W-:Y:S01]  /*1a7d0*/  FFMA.FTZ R11, R29, -UR5, R18 ;  /* 0x800000051d0b7c23 */ /* 0x000fe20008010012 */
[----:B------:R-:W-:Y:S01]  /*1a7e0*/  I2FP.F32.S32 R4, R4 ;  /* 0x0000000400047245 */ /* 0x000fe20000201400 */
[----:B------:R-:W-:Y:S01]  /*1a7f0*/  IMAD.MOV.U32 R24, RZ, RZ, R7 ;  /* 0x000000ffff187224 */ /* 0x000fe200078e0007 */
[----:B------:R-:W-:Y:S01]  /*1a800*/  I2FP.F32.S32 R26, R9 ;  /* 0x00000009001a7245 */ /* 0x000fe20000201400 */
[----:B------:R-:W-:Y:S01]  /*1a810*/  FFMA.FTZ R9, R20, -UR5, R19 ;  /* 0x8000000514097c23 */ /* 0x000fe20008010013 */
[----:B------:R-:W-:Y:S01]  /*1a820*/  FSEL R20, R16, -INF , !P4 ;  /* 0xff80000010147808 */ /* 0x000fe20006000000 */
[----:B------:R-:W-:Y:S01]  /*1a830*/  FFMA.FTZ R4, R4, -UR5, R69 ;  /* 0x8000000504047c23 */ /* 0x000fe20008010045 */
[----:B------:R-:W-:Y:S01]  /*1a840*/  FSEL R11, R11, -INF , !P4 ;  /* 0xff8000000b0b7808 */ /* 0x000fe20006000000 */
[----:B------:R-:W-:Y:S01]  /*1a850*/  FFMA.FTZ R71, R26, -UR5, R71 ;  /* 0x800000051a477c23 */ /* 0x000fe20008010047 */
[----:B------:R-:W-:Y:S01]  /*1a860*/  ISETP.GE.AND P4, PT, R25, UR22, PT ;  /* 0x0000001619007c0c */ /* 0x000fe2000bf86270 */
[----:B------:R-:W-:-:S02]  /*1a870*/  IMAD.IADD R26, R22, 0x1, -R27 ;  /* 0x00000001161a7824 */ /* 0x000fc400078e0a1b */
[----:B------:R-:W-:Y:S01]  /*1a880*/  FFMA.FTZ R7, R17, -UR5, R70 ;  /* 0x8000000511077c23 */ /* 0x000fe20008010046 */
[C---:B------:R-:W-:Y:S01]  /*1a890*/  IMAD.IADD R19, R22.reuse, 0x1, -R21 ;  /* 0x0000000116137824 */ /* 0x040fe200078e0a15 */
[----:B------:R-:W-:Y:S01]  /*1a8a0*/  I2FP.F32.S32 R17, R24 ;  /* 0x0000001800117245 */ /* 0x000fe20000201400 */
[C---:B------:R-:W-:Y:S01]  /*1a8b0*/  IMAD.IADD R25, R22.reuse, 0x1, -R25 ;  /* 0x0000000116197824 */ /* 0x040fe200078e0a19 */
[----:B------:R-:W-:Y:S01]  /*1a8c0*/  FSEL R18, R5, -INF , !P3 ;  /* 0xff80000005127808 */ /* 0x000fe20005800000 */
[----:B------:R-:W-:Y:S01]  /*1a8d0*/  IMAD.IADD R24, R22, 0x1, -R23 ;  /* 0x0000000116187824 */ /* 0x000fe200078e0a17 */
[----:B------:R-:W-:Y:S01]  /*1a8e0*/  FSEL R4, R4, -INF , !P1 ;  /* 0xff80000004047808 */ /* 0x000fe20004800000 */
[----:B------:R-:W-:Y:S01]  /*1a8f0*/  IMAD.IADD R16, R22, 0x1, -R15 ;  /* 0x0000000116107824 */ /* 0x000fe200078e0a0f */
[----:B------:R-:W-:Y:S01]  /*1a900*/  FSEL R5, R71, -INF , !P1 ;  /* 0xff80000047057808 */ /* 0x000fe20004800000 */
[----:B------:R-:W-:Y:S01]  /*1a910*/  VIADD R29, R13, 0x28 ;  /* 0x000000280d1d7836 */ /* 0x000fe20000000000 */
[----:B------:R-:W-:Y:S01]  /*1a920*/  IABS R14, R14 ;  /* 0x0000000e000e7213 */ /* 0x000fe20000000000 */
[C---:B------:R-:W-:Y:S01]  /*1a930*/  IMAD.IADD R33, R10.reuse, 0x1, -R31 ;  /* 0x000000010a217824 */ /* 0x040fe200078e0a1f */
[----:B------:R-:W-:Y:S01]  /*1a940*/  ISETP.GE.AND P1, PT, R15, UR22, PT ;  /* 0x000000160f007c0c */ /* 0x000fe2000bf26270 */
[----:B------:R-:W-:Y:S01]  /*1a950*/  IMAD.IADD R32, R10, 0x1, -R29 ;  /* 0x000000010a207824 */ /* 0x000fe200078e0a1d */
[----:B------:R-:W-:Y:S01]  /*1a960*/  IABS R26, R26 ;  /* 0x0000001a001a7213 */ /* 0x000fe20000000000 */
[----:B------:R-:W-:Y:S01]  /*1a970*/  FFMA.FTZ R17, R17, -UR5, R66 ;  /* 0x8000000511117c23 */ /* 0x000fe20008010042 */
[----:B------:R-:W-:-:S02]  /*1a980*/  IABS R19, R19 ;  /* 0x0000001300137213 */ /* 0x000fc40000000000 */
[----:B------:R-:W-:Y:S01]  /*1a990*/  IABS R15, R25 ;  /* 0x00000019000f7213 */ /* 0x000fe20000000000 */
[----:B------:R-:W-:Y:S01]  /*1a9a0*/  VIADD R25, R13, 0x30 ;  /* 0x000000300d197836 */ /* 0x000fe20000000000 */
[----:B------:R-:W-:Y:S02]  /*1a9b0*/  I2FP.F32.S32 R14, R14 ;  /* 0x0000000e000e7245 */ /* 0x000fe40000201400 */
[----:B------:R-:W-:Y:S01]  /*1a9c0*/  IABS R24, R24 ;  /* 0x0000001800187213 */ /* 0x000fe20000000000 */
[----:B------:R-:W-:Y:S01]  /*1a9d0*/  IMAD.IADD R28, R10, 0x1, -R25 ;  /* 0x000000010a1c7824 */ /* 0x000fe200078e0a19 */
[----:B------:R-:W-:Y:S01]  /*1a9e0*/  I2FP.F32.S32 R26, R26 ;  /* 0x0000001a001a7245 */ /* 0x000fe20000201400 */
[----:B------:R-:W-:Y:S01]  /*1a9f0*/  FFMA.FTZ R14, R14, -UR5, R65 ;  /* 0x800000050e0e7c23 */ /* 0x000fe20008010041 */
[----:B------:R-:W-:Y:S02]  /*1aa00*/  I2FP.F32.S32 R19, R19 ;  /* 0x0000001300137245 */ /* 0x000fe40000201400 */
[----:B------:R-:W-:-:S02]  /*1aa10*/  I2FP.F32.S32 R15, R15 ;  /* 0x0000000f000f7245 */ /* 0x000fc40000201400 */
[----:B------:R-:W-:Y:S01]  /*1aa20*/  IABS R12, R12 ;  /* 0x0000000c000c7213 */ /* 0x000fe20000000000 */
[----:B------:R-:W-:Y:S01]  /*1aa30*/  FFMA.FTZ R54, R19, -UR5, R54 ;  /* 0x8000000513367c23 */ /* 0x000fe20008010036 */
[----:B------:R-:W-:Y:S01]  /*1aa40*/  FSEL R6, R6, -INF , !P2 ;  /* 0xff80000006067808 */ /* 0x000fe20005000000 */
[----:B------:R-:W-:Y:S01]  /*1aa50*/  FFMA.FTZ R15, R15, -UR5, R58 ;  /* 0x800000050f0f7c23 */ /* 0x000fe2000801003a */
[----:B------:R-:W-:Y:S01]  /*1aa60*/  FSEL R7, R7, -INF , !P2 ;  /* 0xff80000007077808 */ /* 0x000fe20005000000 */
[----:B------:R-:W-:Y:S01]  /*1aa70*/  VIADD R19, R13, 0x38 ;  /* 0x000000380d137836 */ /* 0x000fe20000000000 */
[----:B------:R-:W-:Y:S02]  /*1aa80*/  FSEL R9, R9, -INF , !P3 ;  /* 0xff80000009097808 */ /* 0x000fe40005800000 */
[----:B------:R-:W-:Y:S01]  /*1aa90*/  ISETP.GE.AND P2, PT, R21, UR22, PT ;  /* 0x0000001615007c0c */ /* 0x000fe2000bf46270 */
[----:B------:R-:W-:Y:S01]  /*1aaa0*/  FFMA.FTZ R21, R26, -UR5, R67 ;  /* 0x800000051a157c23 */ /* 0x000fe20008010043 */
[----:B------:R-:W-:-:S02]  /*1aab0*/  IABS R16, R16 ;  /* 0x0000001000107213 */ /* 0x000fc40000000000 */
[----:B------:R-:W-:Y:S02]  /*1aac0*/  I2FP.F32.S32 R24, R24 ;  /* 0x0000001800187245 */ /* 0x000fe40000201400 */
[----:B------:R-:W-:Y:S01]  /*1aad0*/  ISETP.GE.AND P5, PT, R27, UR22, PT ;  /* 0x000000161b007c0c */ /* 0x000fe2000bfa6270 */
[----:B------:R-:W-:Y:S01]  /*1aae0*/  VIADD R27, R13, 0x29 ;  /* 0x000000290d1b7836 */ /* 0x000fe20000000000 */
[----:B------:R-:W-:Y:S01]  /*1aaf0*/  ISETP.GE.AND P3, PT, R23, UR22, PT ;  /* 0x0000001617007c0c */ /* 0x000fe2000bf66270 */
[----:B------:R-:W-:Y:S01]  /*1ab00*/  VIADD R23, R13, 0x31 ;  /* 0x000000310d177836 */ /* 0x000fe20000000000 */
[----:B------:R-:W-:Y:S01]  /*1ab10*/  I2FP.F32.S32 R12, R12 ;  /* 0x0000000c000c7245 */ /* 0x000fe20000201400 */
[----:B------:R-:W-:Y:S01]  /*1ab20*/  FFMA.FTZ R59, R24, -UR5, R59 ;  /* 0x80000005183b7c23 */ /* 0x000fe2000801003b */
[----:B------:R-:W-:Y:S01]  /*1ab30*/  I2FP.F32.S32 R16, R16 ;  /* 0x0000001000107245 */ /* 0x000fe20000201400 */
[----:B------:R-:W-:Y:S01]  /*1ab40*/  IMAD.IADD R30, R10, 0x1, -R27 ;  /* 0x000000010a1e7824 */ /* 0x000fe200078e0a1b */
[----:B------:R-:W-:Y:S01]  /*1ab50*/  FSEL R14, R14, -INF , !P5 ;  /* 0xff8000000e0e7808 */ /* 0x000fe20006800000 */
[C---:B------:R-:W-:Y:S01]  /*1ab60*/  IMAD.IADD R26, R10.reuse, 0x1, -R23 ;  /* 0x000000010a1a7824 */ /* 0x040fe200078e0a17 */
[----:B------:R-:W-:Y:S01]  /*1ab70*/  FSEL R21, R21, -INF , !P5 ;  /* 0xff80000015157808 */ /* 0x000fe20006800000 */
[----:B------:R-:W-:-:S02]  /*1ab80*/  IMAD.IADD R24, R10, 0x1, -R19 ;  /* 0x000000010a187824 */ /* 0x000fc400078e0a13 */
[----:B------:R-:W-:Y:S01]  /*1ab90*/  FFMA.FTZ R12, R12, -UR5, R57 ;  /* 0x800000050c0c7c23 */ /* 0x000fe20008010039 */
[----:B------:R-:W-:Y:S01]  /*1aba0*/  ISETP.GE.AND P5, PT, R27, UR22, PT ;  /* 0x000000161b007c0c */ /* 0x000fe2000bfa6270 */
[----:B------:R-:W-:Y:S01]  /*1abb0*/  IMAD.IADD R27, R22, 0x1, -R27 ;  /* 0x00000001161b7824 */ /* 0x000fe200078e0a1b */
[----:B------:R-:W-:Y:S01]  /*1abc0*/  FSEL R10, R56, -INF , !P4 ;  /* 0xff800000380a7808 */ /* 0x000fe20006000000 */
[----:B------:R-:W-:Y:S01]  /*1abd0*/  FFMA.FTZ R55, R16, -UR5, R55 ;  /* 0x8000000510377c23 */ /* 0x000fe20008010037 */
[----:B------:R-:W-:Y:S02]  /*1abe0*/  FSEL R15, R15, -INF , !P4 ;  /* 0xff8000000f0f7808 */ /* 0x000fe40006000000 */
[----:B------:R-:W-:Y:S01]  /*1abf0*/  ISETP.GE.AND P4, PT, R25, UR22, PT ;  /* 0x0000001619007c0c */ /* 0x000fe2000bf86270 */
[----:B------:R-:W-:Y:S01]  /*1ac00*/  IMAD.IADD R25, R22, 0x1, -R25 ;  /* 0x0000000116197824 */ /* 0x000fe200078e0a19 */
[----:B------:R-:W-:Y:S02]  /*1ac10*/  FSEL R16, R64, -INF , !P6 ;  /* 0xff80000040107808 */ /* 0x000fe40007000000 */
[----:B------:R-:W-:Y:S01]  /*1ac20*/  FSEL R17, R17, -INF , !P6 ;  /* 0xff80000011117808 */ /* 0x000fe20007000000 */
[----:B------:R-:W-:Y:S01]  /*1ac30*/  LDSM.16.MT88.4 R64, [R222+0x12000] ;  /* 0x01200000de40783b */ /* 0x000fe20000004200 */
        /* <DEDUP_REMOVED lines=11> */
[----:B------:R-:W-:Y:S01]  /*1acf0*/  IABS R27, R27 ;  /* 0x0000001b001b7213 */ /* 0x000fe20000000000 */
[----:B------:R-:W-:Y:S01]  /*1ad00*/  IMAD.IADD R22, R22, 0x1, -R31 ;  /* 0x0000000116167824 */ /* 0x000fe200078e0a1f */
[----:B------:R-:W-:-:S02]  /*1ad10*/  FSEL R220, R53, -INF , !P1 ;  /* 0xff80000035dc7808 */ /* 0x000fc40004800000 */
[----:B------:R-:W-:Y:S02]  /*1ad20*/  FSEL R215, R55, -INF , !P1 ;  /* 0xff80000037d77808 */ /* 0x000fe40004800000 */
[----:B------:R-:W-:Y:S02]  /*1ad30*/  IABS R25, R25 ;  /* 0x0000001900197213 */ /* 0x000fe40000000000 */
[----:B------:R-:W-:Y:S02]  /*1ad40*/  ISETP.GE.AND P1, PT, R31, UR22, PT ;  /* 0x000000161f007c0c */ /* 0x000fe4000bf26270 */
[----:B------:R-:W-:Y:S02]  /*1ad50*/  I2FP.F32.S32 R31, R28 ;  /* 0x0000001c001f7245 */ /* 0x000fe40000201400 */
[----:B------:R-:W-:Y:S02]  /*1ad60*/  IABS R32, R32 ;  /* 0x0000002000207213 */ /* 0x000fe40000000000 */
[----:B------:R-:W-:Y:S01]  /*1ad70*/  I2FP.F32.S32 R28, R27 ;  /* 0x0000001b001c7245 */ /* 0x000fe20000201400 */
[----:B------:R-:W-:Y:S01]  /*1ad80*/  FFMA.FTZ R31, R31, -UR5, R44 ;  /* 0x800000051f1f7c23 */ /* 0x000fe2000801002c */
[----:B------:R-:W-:-:S02]  /*1ad90*/  I2FP.F32.S32 R27, R25 ;  /* 0x00000019001b7245 */ /* 0x000fc40000201400 */
[----:B------:R-:W-:Y:S01]  /*1ada0*/  FMNMX3.FTZ R25, R20, R18, R6, !PT ;  /* 0x0000001214197276 */ /* 0x000fe20007810006 */
[----:B------:R-:W-:Y:S01]  /*1adb0*/  FFMA.FTZ R51, R28, -UR5, R51 ;  /* 0x800000051c337c23 */ /* 0x000fe20008010033 */
[----:B------:R-:W-:Y:S01]  /*1adc0*/  IABS R23, R23 ;  /* 0x0000001700177213 */ /* 0x000fe20000000000 */
[----:B------:R-:W-:Y:S01]  /*1add0*/  FFMA.FTZ R46, R27, -UR5, R46 ;  /* 0x800000051b2e7c23 */ /* 0x000fe2000801002e */
[----:B------:R-:W-:Y:S02]  /*1ade0*/  IABS R30, R30 ;  /* 0x0000001e001e7213 */ /* 0x000fe40000000000 */
[----:B------:R-:W-:Y:S02]  /*1adf0*/  I2FP.F32.S32 R35, R32 ;  /* 0x0000002000237245 */ /* 0x000fe40000201400 */
[----:B------:R-:W-:Y:S02]  /*1ae00*/  IABS R26, R26 ;  /* 0x0000001a001a7213 */ /* 0x000fe40000000000 */
[----:B------:R-:W-:Y:S01]  /*1ae10*/  FMNMX3.FTZ R25, R25, R4, R16, !PT ;  /* 0x0000000419197276 */ /* 0x000fe20007810010 */
[----:B------:R-:W-:Y:S01]  /*1ae20*/  FFMA.FTZ R35, R35, -UR5, R48 ;  /* 0x8000000523237c23 */ /* 0x000fe20008010030 */
[----:B------:R-:W-:-:S02]  /*1ae30*/  I2FP.F32.S32 R28, R23 ;  /* 0x00000017001c7245 */ /* 0x000fc40000201400 */
[----:B------:R-:W-:Y:S02]  /*1ae40*/  I2FP.F32.S32 R30, R30 ;  /* 0x0000001e001e7245 */ /* 0x000fe40000201400 */
[----:B------:R-:W-:Y:S01]  /*1ae50*/  IABS R24, R24 ;  /* 0x0000001800187213 */ /* 0x000fe20000000000 */
[----:B------:R-:W-:Y:S01]  /*1ae60*/  FFMA.FTZ R47, R28, -UR5, R47 ;  /* 0x800000051c2f7c23 */ /* 0x000fe2000801002f */
[----:B------:R-:W-:Y:S01]  /*1ae70*/  IABS R33, R33 ;  /* 0x0000002100217213 */ /* 0x000fe20000000000 */
[----:B------:R-:W-:Y:S01]  /*1ae80*/  FFMA.FTZ R30, R30, -UR5, R49 ;  /* 0x800000051e1e7c23 */ /* 0x000fe20008010031 */
[----:B------:R-:W-:Y:S02]  /*1ae90*/  I2FP.F32.S32 R26, R26 ;  /* 0x0000001a001a7245 */ /* 0x000fe40000201400 */
[----:B------:R-:W-:Y:S02]  /*1aea0*/  FMNMX3.FTZ R23, R25, R14, R10, !PT ;  /* 0x0000000e19177276 */ /* 0x000fe4000781000a */
[----:B------:R-:W-:Y:S01]  /*1aeb0*/  IABS R29, R29 ;  /* 0x0000001d001d7213 */ /* 0x000fe20000000000 */
[----:B------:R-:W-:Y:S01]  /*1aec0*/  FFMA.FTZ R26, R26, -UR5, R45 ;  /* 0x800000051a1a7c23 */ /* 0x000fe2000801002d */
[----:B------:R-:W-:-:S02]  /*1aed0*/  I2FP.F32.S32 R37, R24 ;  /* 0x0000001800257245 */ /* 0x000fc40000201400 */
[----:B------:R-:W-:Y:S02]  /*1aee0*/  FMNMX3.FTZ R28, R11, R9, R7, !PT ;  /* 0x000000090b1c7276 */ /* 0x000fe40007810007 */
[----:B------:R-:W-:Y:S01]  /*1aef0*/  I2FP.F32.S32 R24, R33 ;  /* 0x0000002100187245 */ /* 0x000fe20000201400 */
[----:B------:R-:W-:Y:S01]  /*1af00*/  FFMA.FTZ R37, R37, -UR5, R84 ;  /* 0x8000000525257c23 */ /* 0x000fe20008010054 */
[----:B------:R-:W-:Y:S02]  /*1af10*/  FSEL R208, R35, -INF , !P6 ;  /* 0xff80000023d07808 */ /* 0x000fe40007000000 */
[----:B------:R-:W-:Y:S01]  /*1af20*/  FMNMX3.FTZ R23, R23, R12, R224, !PT ;  /* 0x0000000c17177276 */ /* 0x000fe200078100e0 */
[----:B------:R-:W-:Y:S01]  /*1af30*/  FFMA.FTZ R24, R24, -UR5, R85 ;  /* 0x8000000518187c23 */ /* 0x000fe20008010055 */
[----:B------:R-:W-:Y:S02]  /*1af40*/  I2FP.F32.S32 R29, R29 ;  /* 0x0000001d001d7245 */ /* 0x000fe40000201400 */
[----:B------:R-:W-:-:S02]  /*1af50*/  FMNMX3.FTZ R28, R28, R5, R17, !PT ;  /* 0x000000051c1c7276 */ /* 0x000fc40007810011 */
[----:B------:R-:W-:Y:S01]  /*1af60*/  FSEL R202, R30, -INF , !P5 ;  /* 0xff8000001eca7808 */ /* 0x000fe20006800000 */
[----:B------:R-:W-:Y:S01]  /*1af70*/  FFMA.FTZ R50, R29, -UR5, R50 ;  /* 0x800000051d327c23 */ /* 0x000fe20008010032 */
[----:B------:R-:W-:Y:S02]  /*1af80*/  FSEL R218, R31, -INF , !P4 ;  /* 0xff8000001fda7808 */ /* 0x000fe40006000000 */
[----:B------:R-:W-:Y:S02]  /*1af90*/  FMNMX3.FTZ R23, R23, R220, R208, !PT ;  /* 0x000000dc17177276 */ /* 0x000fe400078100d0 */
[----:B------:R-:W-:Y:S02]  /*1afa0*/  FSEL R214, R26, -INF , !P3 ;  /* 0xff8000001ad67808 */ /* 0x000fe40005800000 */
[----:B------:R-:W-:Y:S02]  /*1afb0*/  FMNMX3.FTZ R26, R28, R21, R15, !PT ;  /* 0x000000151c1a7276 */ /* 0x000fe4000781000f */
[----:B------:R-:W-:-:S02]  /*1afc0*/  IABS R19, R19 ;  /* 0x0000001300137213 */ /* 0x000fc40000000000 */
[----:B------:R-:W-:Y:S02]  /*1afd0*/  FSEL R212, R37, -INF , !P2 ;  /* 0xff80000025d47808 */ /* 0x000fe40005000000 */
[----:B------:R-:W-:Y:S02]  /*1afe0*/  FMNMX3.FTZ R23, R23, R202, R218, !PT ;  /* 0x000000ca17177276 */ /* 0x000fe400078100da */
[----:B------:R-:W-:Y:S02]  /*1aff0*/  FSEL R210, R24, -INF , !P1 ;  /* 0xff80000018d27808 */ /* 0x000fe40004800000 */
[----:B------:R-:W-:Y:S02]  /*1b000*/  IABS R22, R22 ;  /* 0x0000001600167213 */ /* 0x000fe40000000000 */
[----:B------:R-:W-:Y:S02]  /*1b010*/  FSEL R207, R50, -INF , !P6 ;  /* 0xff80000032cf7808 */ /* 0x000fe40007000000 */
[----:B------:R-:W-:-:S02]  /*1b020*/  FMNMX3.FTZ R24, R26, R13, R219, !PT ;  /* 0x0000000d1a187276 */ /* 0x000fc400078100db */
[----:B------:R-:W-:Y:S02]  /*1b030*/  I2FP.F32.S32 R19, R19 ;  /* 0x0000001300137245 */ /* 0x000fe40000201400 */
[----:B------:R-:W-:Y:S02]  /*1b040*/  FMNMX3.FTZ R23, R23, R214, R212, !PT ;  /* 0x000000d617177276 */ /* 0x000fe400078100d4 */
[----:B------:R-:W-:Y:S01]  /*1b050*/  I2FP.F32.S32 R22, R22 ;  /* 0x0000001600167245 */ /* 0x000fe20000201400 */
[----:B------:R-:W-:Y:S01]  /*1b060*/  FFMA.FTZ R86, R19, -UR5, R86 ;  /* 0x8000000513567c23 */ /* 0x000fe20008010056 */
[----:B------:R-:W-:Y:S02]  /*1b070*/  FMNMX3.FTZ R24, R24, R215, R207, !PT ;  /* 0x000000d718187276 */ /* 0x000fe400078100cf */
[----:B------:R-:W-:Y:S01]  /*1b080*/  FSEL R209, R51, -INF , !P5 ;  /* 0xff80000033d17808 */ /* 0x000fe20006800000 */
[----:B------:R-:W-:Y:S01]  /*1b090*/  FFMA.FTZ R22, R22, -UR5, R87 ;  /* 0x8000000516167c23 */ /* 0x000fe20008010057 */
[----:B------:R-:W-:-:S02]  /*1b0a0*/  FSEL R211, R46, -INF , !P4 ;  /* 0xff8000002ed37808 */ /* 0x000fc40006000000 */
[----:B------:R-:W-:Y:S02]  /*1b0b0*/  FMNMX.FTZ R23, R210, R23, !PT ;  /* 0x00000017d2177209 */ /* 0x000fe40007810000 */
[----:B------:R-:W-:Y:S02]  /*1b0c0*/  FMNMX3.FTZ R19, R24, R209, R211, !PT ;  /* 0x000000d118137276 */ /* 0x000fe400078100d3 */
[----:B------:R-:W-:Y:S01]  /*1b0d0*/  FSEL R205, R47, -INF , !P3 ;  /* 0xff8000002fcd7808 */ /* 0x000fe20005800000 */
[----:B------:R-:W1:Y:S01]  /*1b0e0*/  SHFL.BFLY PT, R24, R23, 0x2, 0x1f ;  /* 0x0c401f0017187f89 */ /* 0x000e6200000e0000 */
[----:B------:R-:W-:Y:S02]  /*1b0f0*/  FSEL R204, R86, -INF , !P2 ;  /* 0xff80000056cc7808 */ /* 0x000fe40005000000 */
[----:B------:R-:W-:Y:S02]  /*1b100*/  FSEL R203, R22, -INF , !P1 ;  /* 0xff80000016cb7808 */ /* 0x000fe40004800000 */
[----:B------:R-:W-:-:S04]  /*1b110*/  FMNMX3.FTZ R22, R19, R205, R204, !PT ;  /* 0x000000cd13167276 */ /* 0x000fc800078100cc */
[----:B------:R-:W-:-:S05]  /*1b120*/  FMNMX.FTZ R27, R203, R22, !PT ;  /* 0x00000016cb1b7209 */ /* 0x000fca0007810000 */
[----:B------:R-:W2:Y:S01]  /*1b130*/  SHFL.BFLY PT, R22, R27, 0x2, 0x1f ;  /* 0x0c401f001b167f89 */ /* 0x000ea200000e0000 */
[----:B-1----:R-:W-:-:S05]  /*1b140*/  FMNMX.FTZ R25, R23, R24, !PT ;  /* 0x0000001817197209 */ /* 0x002fca0007810000 */
[----:B------:R-:W1:Y:S01]  /*1b150*/  SHFL.BFLY PT, R164, R25, 0x1, 0x1f ;  /* 0x0c201f0019a47f89 */ /* 0x000e6200000e0000 */
[----:B--2---:R-:W-:-:S05]  /*1b160*/  FMNMX.FTZ R22, R27, R22, !PT ;  /* 0x000000161b167209 */ /* 0x004fca0007810000 */
[----:B------:R-:W2:Y:S01]  /*1b170*/  SHFL.BFLY PT, R19, R22, 0x1, 0x1f ;  /* 0x0c201f0016137f89 */ /* 0x000ea200000e0000 */
[----:B-1----:R-:W-:-:S03]  /*1b180*/  FMNMX.FTZ R164, R25, R164, !PT ;  /* 0x000000a419a47209 */ /* 0x002fc60007810000 */
[----:B------:R-:W-:Y:S01]  /*1b190*/  LDSM.16.MT88.4 R24, [R222+0x14800] ;  /* 0x01480000de18783b */ /* 0x000fe20000004200 */
[C---:B------:R-:W-:Y:S01]  /*1b1a0*/  FSETP.NEU.FTZ.AND P1, PT, R164.reuse, -INF , PT ;  /* 0xff800000a400780b */ /* 0x040fe20003f3d000 */
[----:B---3--:R-:W-:-:S05]  /*1b1b0*/  FMUL.FTZ R213, R164, UR4 ;  /* 0x00000004a4d57c20 */ /* 0x008fca0008410000 */
[----:B------:R-:W-:Y:S02]  /*1b1c0*/  FSEL R213, R213, RZ, P1 ;  /* 0x000000ffd5d57208 */ /* 0x000fe40000800000 */
[----:B--2---:R-:W-:-:S03]  /*1b1d0*/  FMNMX.FTZ R3, R22, R19, !PT ;  /* 0x0000001316037209 */ /* 0x004fc60007810000 */
[--C-:B------:R-:W-:Y:S01]  /*1b1e0*/  FFMA.FTZ R193, R4, UR4, -R213.reuse ;  /* 0x0000000404c17c23 */ /* 0x100fe200080108d5 */
[----:B------:R-:W-:Y:S02]  /*1b1f0*/  VIADD R4, R222, 0x10000 ;  /* 0x00010000de047836 */ /* 0x000fe40000000000 */
[--C-:B------:R-:W-:Y:S01]  /*1b200*/  FFMA.FTZ R194, R6, UR4, -R213.reuse ;  /* 0x0000000406c27c23 */ /* 0x100fe200080108d5 */
[C---:B------:R-:W-:Y:S01]  /*1b210*/  FSETP.NEU.FTZ.AND P1, PT, R3.reuse, -INF , PT ;  /* 0xff8000000300780b */ /* 0x040fe20003f3d000 */
[----:B------:R-:W-:Y:S01]  /*1b220*/  FMUL.FTZ R206, R3, UR4 ;  /* 0x0000000403ce7c20 */ /* 0x000fe20008410000 */
[----:B------:R-:W-:Y:S02]  /*1b230*/  @P0 VIADD R200, R4, 0xffffffc0 ;  /* 0xffffffc004c80836 */ /* 0x000fe40000000000 */
[--C-:B------:R-:W-:Y:S01]  /*1b240*/  FFMA.FTZ R198, R20, UR4, -R213.reuse ;  /* 0x0000000414c67c23 */ /* 0x100fe200080108d5 */
[--C-:B------:R-:W-:Y:S01]  /*1b250*/  FFMA.FTZ R197, R18, UR4, -R213.reuse ;  /* 0x0000000412c57c23 */ /* 0x100fe200080108d5 */
[----:B------:R-:W-:Y:S01]  /*1b260*/  MUFU.EX2 R194, R194 ;  /* 0x000000c200c27308 */ /* 0x000fe20000000800 */
[----:B------:R-:W-:Y:S01]  /*1b270*/  FSEL R206, R206, RZ, P1 ;  /* 0x000000ffcece7208 */ /* 0x000fe20000800000 */
[----:B------:R-:W-:Y:S01]  /*1b280*/  IMAD.IADD R199, R63, 0x1, R200 ;  /* 0x000000013fc77824 */ /* 0x000fe200078e02c8 */
[----:B------:R-:W1:Y:S01]  /*1b290*/  LDSM.16.MT88.4 R48, [R200] ;  /* 0x00000000c830783b */ /* 0x000e620000004200 */
[----:B------:R-:W-:Y:S01]  /*1b2a0*/  MUFU.EX2 R198, R198 ;  /* 0x000000c600c67308 */ /* 0x000fe20000000800 */
[--C-:B------:R-:W-:Y:S01]  /*1b2b0*/  FFMA.FTZ R186, R10, UR4, -R213.reuse ;  /* 0x000000040aba7c23 */ /* 0x100fe200080108d5 */
[--C-:B------:R-:W-:Y:S01]  /*1b2c0*/  FFMA.FTZ R192, R7, UR4, -R206.reuse ;  /* 0x0000000407c07c23 */ /* 0x100fe200080108ce */
[--C-:B------:R-:W-:Y:S01]  /*1b2d0*/  FFMA.FTZ R191, R5, UR4, -R206.reuse ;  /* 0x0000000405bf7c23 */ /* 0x100fe200080108ce */
[----:B------:R-:W2:Y:S01]  /*1b2e0*/  LDSM.16.MT88.4 R56, [R199] ;  /* 0x00000000c738783b */ /* 0x000ea20000004200 */
[--C-:B------:R-:W-:Y:S01]  /*1b2f0*/  FFMA.FTZ R196, R11, UR4, -R206.reuse ;  /* 0x000000040bc47c23 */ /* 0x100fe200080108ce */
[--C-:B------:R-:W-:Y:S01]  /*1b300*/  FFMA.FTZ R195, R9, UR4, -R206.reuse ;  /* 0x0000000409c37c23 */ /* 0x100fe200080108ce */
[----:B------:R-:W3:Y:S01]  /*1b310*/  MUFU.EX2 R197, R197 ;  /* 0x000000c500c57308 */ /* 0x000ee20000000800 */
[----:B------:R-:W4:Y:S01]  /*1b320*/  LDSM.16.MT88.4 R80, [R200+0x2000] ;  /* 0x00200000c850783b */ /* 0x000f220000004200 */
[--C-:B------:R-:W-:Y:S01]  /*1b330*/  FFMA.FTZ R190, R16, UR4, -R213.reuse ;  /* 0x0000000410be7c23 */ /* 0x100fe200080108d5 */
[--C-:B------:R-:W-:Y:S01]  /*1b340*/  FFMA.FTZ R189, R14, UR4, -R213.reuse ;  /* 0x000000040ebd7c23 */ /* 0x100fe200080108d5 */
[----:B------:R-:W5:Y:S01]  /*1b350*/  MUFU.EX2 R193, R193 ;  /* 0x000000c100c17308 */ /* 0x000f620000000800 */
[----:B------:R-:W4:Y:S01]  /*1b360*/  LDSM.16.MT88.4 R88, [R199+0x2000] ;  /* 0x00200000c758783b */ /* 0x000f220000004200 */
[--C-:B------:R-:W-:Y:S01]  /*1b370*/  FFMA.FTZ R185, R12, UR4, -R213.reuse ;  /* 0x000000040cb97c23 */ /* 0x100fe200080108d5 */
[--C-:B------:R-:W-:Y:S01]  /*1b380*/  FFMA.FTZ R188, R17, UR4, -R206.reuse ;  /* 0x0000000411bc7c23 */ /* 0x100fe200080108ce */
[----:B------:R-:W-:Y:S01]  /*1b390*/  MUFU.EX2 R196, R196 ;  /* 0x000000c400c47308 */ /* 0x000fe20000000800 */
[----:B------:R-:W4:Y:S01]  /*1b3a0*/  LDSM.16.MT88.4 R112, [R200+0x4000] ;  /* 0x00400000c870783b */ /* 0x000f220000004200 */
[--C-:B------:R-:W-:Y:S01]  /*1b3b0*/  FFMA.FTZ R187, R21, UR4, -R206.reuse ;  /* 0x0000000415bb7c23 */ /* 0x100fe200080108ce */
[--C-:B------:R-:W-:Y:S01]  /*1b3c0*/  FFMA.FTZ R184, R15, UR4, -R206.reuse ;  /* 0x000000040fb87c23 */ /* 0x100fe200080108ce */
[----:B------:R-:W1:Y:S01]  /*1b3d0*/  MUFU.EX2 R195, R195 ;  /* 0x000000c300c37308 */ /* 0x000e620000000800 */
[----:B------:R-:W4:Y:S01]  /*1b3e0*/  LDSM.16.MT88.4 R120, [R199+0x4000] ;  /* 0x00400000c778783b */ /* 0x000f220000004200 */
[----:B---3--:R-:W-:Y:S01]  /*1b3f0*/  F2FP.F16.F32.PACK_AB R148, R197, R198 ;  /* 0x000000c6c594723e */ /* 0x008fe200000000ff */
[--C-:B------:R-:W-:Y:S01]  /*1b400*/  FFMA.FTZ R167, R13, UR4, -R206.reuse ;  /* 0x000000040da77c23 */ /* 0x100fe200080108ce */
[----:B------:R-:W-:Y:S01]  /*1b410*/  MUFU.EX2 R192, R192 ;  /* 0x000000c000c07308 */ /* 0x000fe20000000800 */
[----:B------:R-:W3:Y:S01]  /*1b420*/  LDSM.16.MT88.4 R144, [R200+0x6000] ;  /* 0x00600000c890783b */ /* 0x000ee20000004200 */
[----:B-----5:R-:W-:Y:S01]  /*1b430*/  F2FP.F16.F32.PACK_AB R150, R193, R194 ;  /* 0x000000c2c196723e */ /* 0x020fe200000000ff */
[--C-:B------:R-:W-:Y:S01]  /*1b440*/  FFMA.FTZ R209, R209, UR4, -R206.reuse ;  /* 0x00000004d1d17c23 */ /* 0x100fe200080108ce */
[----:B------:R-:W5:Y:S01]  /*1b450*/  MUFU.EX2 R191, R191 ;  /* 0x000000bf00bf7308 */ /* 0x000f620000000800 */
[----:B------:R-:W3:Y:S01]  /*1b460*/  LDSM.16.MT88.4 R4, [R199+0x6000] ;  /* 0x00600000c704783b */ /* 0x000ee20000004200 */
[--C-:B------:R-:W-:Y:S01]  /*1b470*/  FFMA.FTZ R215, R215, UR4, -R206.reuse ;  /* 0x00000004d7d77c23 */ /* 0x100fe200080108ce */
[----:B------:R-:W-:Y:S01]  /*1b480*/  FFMA.FTZ R205, R205, UR4, -R206 ;  /* 0x00000004cdcd7c23 */ /* 0x000fe200080108ce */
[----:B------:R-:W-:Y:S01]  /*1b490*/  MUFU.EX2 R190, R190 ;  /* 0x000000be00be7308 */ /* 0x000fe20000000800 */
[----:B------:R-:W3:Y:S01]  /*1b4a0*/  LDSM.16.MT88.4 R8, [R201+0x10800] ;  /* 0x01080000c908783b */ /* 0x000ee20000004200 */
[----:B-1----:R-:W-:Y:S01]  /*1b4b0*/  F2FP.F16.F32.PACK_AB R149, R195, R196 ;  /* 0x000000c4c395723e */ /* 0x002fe200000000ff */
[----:B------:R-:W-:Y:S01]  /*1b4c0*/  FFMA.FTZ R239, R210, UR4, -R213 ;  /* 0x00000004d2ef7c23 */ /* 0x000fe200080108d5 */
[----:B------:R-:W1:Y:S01]  /*1b4d0*/  MUFU.EX2 R189, R189 ;  /* 0x000000bd00bd7308 */ /* 0x000e620000000800 */
[----:B------:R-:W1:Y:S01]  /*1b4e0*/  LDSM.16.MT88.4 R16, [R201+0x12800] ;  /* 0x01280000c910783b */ /* 0x000e620000004200 */
[----:B------:R-:W-:Y:S01]  /*1b4f0*/  FADD.FTZ R197, R198, R197 ;  /* 0x000000c5c6c57221 */ /* 0x000fe20000010000 */
[----:B------:R-:W-:Y:S01]  /*1b500*/  FADD.FTZ R195, R196, R195 ;  /* 0x000000c3c4c37221 */ /* 0x000fe20000010000 */
[----:B------:R-:W-:Y:S01]  /*1b510*/  MUFU.EX2 R186, R186 ;  /* 0x000000ba00ba7308 */ /* 0x000fe20000000800 */
[----:B------:R-:W1:Y:S01]  /*1b520*/  LDSM.16.MT88.4 R12, [R201+0x14800] ;  /* 0x01480000c90c783b */ /* 0x000e620000004200 */
[----:B-----5:R-:W-:Y:S01]  /*1b530*/  F2FP.F16.F32.PACK_AB R151, R191, R192 ;  /* 0x000000c0bf97723e */ /* 0x020fe200000000ff */
        /* <DEDUP_REMOVED lines=9> */
[----:B------:R-:W5:Y:S02]  /*1b5d0*/  MUFU.EX2 R187, R187 ;  /* 0x000000bb00bb7308 */ /* 0x000f640000000800 */
[----:B------:R-:W-:Y:S02]  /*1b5e0*/  LDSM.16.MT88.4 R32, [R200+0x2800] ;  /* 0x00280000c820783b */ /* 0x000fe40000004200 */
[----:B------:R-:W-:Y:S01]  /*1b5f0*/  MUFU.EX2 R184, R184 ;  /* 0x000000b800b87308 */ /* 0x000fe20000000800 */
[C---:B------:R-:W-:Y:S01]  /*1b600*/  HMMA.16816.F32 R40, R148.reuse, R42, RZ ;  /* 0x0000002a9428723c */ /* 0x040fe200000018ff */
[----:B------:R-:W-:Y:S02]  /*1b610*/  LDSM.16.MT88.4 R28, [R199+0x2800] ;  /* 0x00280000c71c783b */ /* 0x000fe40000004200 */
[----:B------:R-:W5:Y:S02]  /*1b620*/  MUFU.EX2 R167, R167 ;  /* 0x000000a700a77308 */ /* 0x000f640000000800 */
[----:B------:R-:W-:Y:S02]  /*1b630*/  LDSM.16.MT88.4 R20, [R200+0x4800] ;  /* 0x00480000c814783b */ /* 0x000fe40000004200 */
[----:B------:R-:W-:Y:S01]  /*1b640*/  MUFU.EX2 R209, R209 ;  /* 0x000000d100d17308 */ /* 0x000fe20000000800 */
[C---:B------:R-:W-:Y:S03]  /*1b650*/  HMMA.16816.F32 R68, R148.reuse, R72, RZ ;  /* 0x000000489444723c */ /* 0x040fe600000018ff */
[----:B------:R-:W-:Y:S05]  /*1b660*/  MUFU.EX2 R239, R239 ;  /* 0x000000ef00ef7308 */ /* 0x000fea0000000800 */
[C---:B------:R-:W-:Y:S08]  /*1b670*/  HMMA.16816.F32 R100, R148.reuse, R104, RZ ;  /* 0x000000689464723c */ /* 0x040ff000000018ff */
[C---:B------:R-:W-:Y:S08]  /*1b680*/  HMMA.16816.F32 R132, R148.reuse, R136, RZ ;  /* 0x000000889484723c */ /* 0x040ff000000018ff */
[C---:B------:R-:W-:Y:S08]  /*1b690*/  HMMA.16816.F32 R160, R148.reuse, R156, RZ ;  /* 0x0000009c94a0723c */ /* 0x040ff000000018ff */
[C---:B------:R-:W-:Y:S08]  /*1b6a0*/  HMMA.16816.F32 R44, R148.reuse, R48, RZ ;  /* 0x00000030942c723c */ /* 0x040ff000000018ff */
[C---:B--2---:R-:W-:Y:S08]  /*1b6b0*/  HMMA.16816.F32 R52, R148.reuse, R56, RZ ;  /* 0x000000389434723c */ /* 0x044ff000000018ff */
[C---:B------:R-:W-:Y:S08]  /*1b6c0*/  HMMA.16816.F32 R60, R148.reuse, R64, RZ ;  /* 0x00000040943c723c */ /* 0x040ff000000018ff */
[C---:B----4-:R-:W-:Y:S08]  /*1b6d0*/  HMMA.16816.F32 R76, R148.reuse, R80, RZ ;  /* 0x00000050944c723c */ /* 0x050ff000000018ff */
        /* <DEDUP_REMOVED lines=61> */
[C---:B-1----:R-:W-:Y:S03]  /*1bab0*/  HMMA.16816.F32 R140, R4.reuse, R8, R140 ;  /* 0x00000008048c723c */ /* 0x042fe6000000188c */
[----:B------:R-:W1:Y:S04]  /*1bac0*/  MUFU.EX2 R180, R180 ;  /* 0x000000b400b47308 */ /* 0x000e680000000800 */
[----:B------:R-:W4:Y:S01]  /*1bad0*/  MUFU.EX2 R182, R182 ;  /* 0x000000b600b67308 */ /* 0x000f220000000800 */
[C---:B------:R-:W-:Y:S01]  /*1bae0*/  HMMA.16816.F32 R144, R4.reuse, R10, R144 ;  /* 0x0000000a0490723c */ /* 0x040fe20000001890 */
[----:B------:R-:W5:Y:S02]  /*1baf0*/  LDSM.16.MT88.4 R8, [R201+0x17000] ;  /* 0x01700000c908783b */ /* 0x000f640000004200 */
        /* <DEDUP_REMOVED lines=25> */
[----:B-1----:R-:W-:Y:S01]  /*1bc90*/  F2FP.F16.F32.PACK_AB R4, R180, R181 ;  /* 0x000000b5b404723e */ /* 0x002fe200000000ff */
[----:B------:R-:W-:Y:S01]  /*1bca0*/  LDSM.16.MT88.4 R24, [R222+0x15000] ;  /* 0x01500000de18783b */ /* 0x000fe20000004200 */
[----:B----4-:R-:W-:-:S02]  /*1bcb0*/  F2FP.F16.F32.PACK_AB R6, R182, R183 ;  /* 0x000000b7b606723e */ /* 0x010fc400000000ff */
[----:B--2---:R-:W-:Y:S01]  /*1bcc0*/  F2FP.F16.F32.PACK_AB R5, R207, R208 ;  /* 0x000000d0cf05723e */ /* 0x004fe200000000ff */
[----:B------:R-:W-:Y:S01]  /*1bcd0*/  FADD.FTZ R208, R208, R167 ;  /* 0x000000a7d0d07221 */ /* 0x000fe20000010000 */
[----:B------:R-:W-:-:S03]  /*1bce0*/  F2FP.F16.F32.PACK_AB R7, R209, R202 ;  /* 0x000000cad107723e */ /* 0x000fc600000000ff */
[----:B------:R-:W-:-:S04]  /*1bcf0*/  FADD.FTZ R207, R207, R208 ;  /* 0x000000d0cfcf7221 */ /* 0x000fc80000010000 */
[C---:B------:R-:W-:Y:S08]  /*1bd00*/  HMMA.16816.F32 R68, R4.reuse, R16, R68 ;  /* 0x000000100444723c */ /* 0x040ff00000001844 */
        /* <DEDUP_REMOVED lines=29> */
[----:B------:R-:W-:Y:S01]  /*1bee0*/  HMMA.16816.F32 R160, R4, R176, R160 ;  /* 0x000000b004a0723c */ /* 0x000fe200000018a0 */
[--C-:B------:R-:W-:Y:S01]  /*1bef0*/  FFMA.FTZ R176, R218, UR4, -R213.reuse ;  /* 0x00000004dab07c23 */ /* 0x100fe200080108d5 */
[----:B------:R-:W-:Y:S01]  /*1bf00*/  FFMA.FTZ R177, R214, UR4, -R213 ;  /* 0x00000004d6b17c23 */ /* 0x000fe200080108d5 */
[----:B------:R4:W-:Y:S01]  /*1bf10*/  MUFU.EX2 R203, R28 ;  /* 0x0000001c00cb7308 */ /* 0x0009e20000000800 */
[----:B------:R-:W-:-:S03]  /*1bf20*/  UIADD3 UR4, UPT, UPT, UR20, -0x2, URZ ;  /* 0xfffffffe14047890 */ /* 0x000fc6000fffe0ff */
[----:B------:R-:W-:Y:S01]  /*1bf30*/  MUFU.EX2 R176, R176 ;  /* 0x000000b000b07308 */ /* 0x000fe20000000800 */
[C---:B---3--:R-:W-:Y:S01]  /*1bf40*/  HMMA.16816.F32 R116, R4.reuse, R12, R116 ;  /* 0x0000000c0474723c */ /* 0x048fe20000001874 */
[----:B------:R-:W-:Y:S02]  /*1bf50*/  UISETP.GE.AND UP0, UPT, UR4, UR21, UPT ;  /* 0x000000150400728c */ /* 0x000fe4000bf06270 */
        /* <DEDUP_REMOVED lines=85> */
[----:B------:R-:W1:Y:S01]  /*1c4b0*/  S2R R5, SR_TID.X ;  /* 0x0000000000057919 */ /* 0x000e620000002100 */
[----:B------:R-:W2:Y:S01]  /*1c4c0*/  S2UR UR8, SR_CgaCtaId ;  /* 0x00000000000879c3 */ /* 0x000ea20000008800 */
[----:B------:R-:W3:Y:S01]  /*1c4d0*/  LDCU.64 UR6, c[0x0][0x4e0] ;  /* 0x00009c00ff0677ac */ /* 0x000ee20008000a00 */
[----:B------:R-:W-:Y:S01]  /*1c4e0*/  LEA R0, R0, UR22, 0x6 ;  /* 0x0000001600007c11 */ /* 0x000fe2000f8e30ff */
[----:B------:R-:W4:Y:S01]  /*1c4f0*/  S2R R4, SR_TID.X ;  /* 0x0000000000047919 */ /* 0x000f220000002100 */
[----:B------:R-:W-:Y:S01]  /*1c500*/  IMAD.U32 R236, RZ, RZ, UR20 ;  /* 0x00000014ffec7e24 */ /* 0x000fe2000f8e00ff */
[----:B------:R-:W-:Y:S01]  /*1c510*/  UISETP.NE.U32.AND UP1, UPT, UR12, URZ, UPT ;  /* 0x000000ff0c00728c */ /* 0x000fe2000bf25070 */
[----:B------:R-:W-:Y:S01]  /*1c520*/  IADD3 R7, PT, PT, R2, R0, R165 ;  /* 0x0000000002077210 */ /* 0x000fe20007ffe0a5 */
[----:B------:R-:W-:Y:S01]  /*1c530*/  IMAD.MOV.U32 R0, RZ, RZ, R3 ;  /* 0x000000ffff007224 */ /* 0x000fe200078e0003 */
[----:B------:R-:W-:Y:S01]  /*1c540*/  UIADD3 UR24, UPT, UPT, UR20, -0x1, URZ ;  /* 0xffffffff14187890 */ /* 0x000fe2000fffe0ff */
[----:B------:R-:W-:Y:S01]  /*1c550*/  IMAD.MOV.U32 R3, RZ, RZ, 0x20 ;  /* 0x00000020ff037424 */ /* 0x000fe200078e00ff */
[----:B------:R-:W-:Y:S01]  /*1c560*/  IADD3 R7, PT, PT, R7, -UR23, -R166 ;  /* 0x8000001707077c10 */ /* 0x000fe2000fffe8a6 */
[C---:B------:R-:W-:Y:S01]  /*1c570*/  VIADD R234, R222.reuse, 0x10040 ;  /* 0x00010040deea7836 */ /* 0x040fe20000000000 */
[----:B------:R-:W-:Y:S01]  /*1c580*/  MOV R165, R164 ;  /* 0x000000a400a57202 */ /* 0x000fe20000000f00 */
[----:B------:R-:W-:Y:S01]  /*1c590*/  UMOV UR19, 0x400 ;  /* 0x0000040000137882 */ /* 0x000fe20000000000 */
[----:B------:R-:W-:Y:S01]  /*1c5a0*/  IADD3 R235, PT, PT, R222, 0x10000, RZ ;  /* 0x00010000deeb7810 */ /* 0x000fe20007ffe0ff */
[----:B------:R-:W-:Y:S01]  /*1c5b0*/  IMAD R236, R236, -0x40, R7 ;  /* 0xffffffc0ecec7824 */ /* 0x000fe200078e0207 */
[----:B------:R-:W-:-:S02]  /*1c5c0*/  UISETP.NE.AND.EX UP1, UPT, UR13, URZ, UPT, UP1 ;  /* 0x000000ff0d00728c */ /* 0x000fc4000bf25310 */
[----:B------:R-:W-:Y:S02]  /*1c5d0*/  UIADD3 UR18, UPT, UPT, UR20, -0x1, URZ ;  /* 0xffffffff14127890 */ /* 0x000fe4000fffe0ff */
[----:B---3--:R-:W-:Y:S01]  /*1c5e0*/  UISETP.NE.U32.AND UP0, UPT, UR6, URZ, UPT ;  /* 0x000000ff0600728c */ /* 0x008fe2000bf05070 */
[----:B------:R-:W-:Y:S01]  /*1c5f0*/  IADD3 R236, PT, PT, R236, 0x88, RZ ;  /* 0x00000088ecec7810 */ /* 0x000fe20007ffe0ff */
[----:B------:R-:W3:Y:S02]  /*1c600*/  LDCU UR17, c[0x0][0x440] ;  /* 0x00008800ff1177ac */ /* 0x000ee40008000800 */
[----:B------:R-:W-:Y:S01]  /*1c610*/  UISETP.NE.AND.EX UP0, UPT, UR7, URZ, UPT, UP0 ;  /* 0x000000ff0700728c */ /* 0x000fe2000bf05300 */
[----:B------:R-:W2:Y:S01]  /*1c620*/  LDCU UR9, c[0x0][0x3bc] ;  /* 0x00007780ff0977ac */ /* 0x000ea20008000800 */
[----:B-1----:R-:W-:Y:S01]  /*1c630*/  LOP3.LUT P1, RZ, R5, 0x2, RZ, 0xc0, !PT ;  /* 0x0000000205ff7812 */ /* 0x002fe2000782c0ff */
[----:B------:R-:W-:Y:S01]  /*1c640*/  IMAD.MOV.U32 R5, RZ, RZ, 0x20 ;  /* 0x00000020ff057424 */ /* 0x000fe200078e00ff */
[----:B------:R-:W1:Y:S01]  /*1c650*/  LDCU UR4, c[0x0][0x45c] ;  /* 0x00008b80ff0477ac */ /* 0x000e620008000800 */
[----:B----4-:R-:W-:-:S03]  /*1c660*/  LOP3.LUT P0, RZ, R4, 0x2, RZ, 0xc0, !PT ;  /* 0x0000000204ff7812 */ /* 0x010fc6000780c0ff */
[----:B------:R-:W-:Y:S01]  /*1c670*/  SEL R5, R5, 0xffffffe0, !P1 ;  /* 0xffffffe005057807 */ /* 0x000fe20004800000 */
[----:B------:R-:W4:Y:S01]  /*1c680*/  LDCU UR16, c[0x0][0x3c4] ;  /* 0x00007880ff1077ac */ /* 0x000f220008000800 */
[----:B------:R-:W-:-:S03]  /*1c690*/  SEL R3, R3, 0xffffffe0, !P0 ;  /* 0xffffffe003037807 */ /* 0x000fc60004000000 */
[--C-:B------:R-:W-:Y:S01]  /*1c6a0*/  IMAD.IADD R220, R5, 0x1, R222.reuse ;  /* 0x0000000105dc7824 */ /* 0x100fe200078e02de */
[C---:B------:R-:W-:Y:S01]  /*1c6b0*/  IADD3 R219, PT, PT, R3.reuse, R222, RZ ;  /* 0x000000de03db7210 */ /* 0x040fe20007ffe0ff */
[----:B------:R-:W-:Y:S01]  /*1c6c0*/  IMAD.IADD R218, R3, 0x1, R222 ;  /* 0x0000000103da7824 */ /* 0x000fe200078e02de */
[----:B------:R-:W1:Y:S01]  /*1c6d0*/  LDCU.64 UR26, c[0x0][0x358] ;  /* 0x00006b00ff1a77ac */ /* 0x000e620008000a00 */
[----:B------:R-:W1:Y:S01]  /*1c6e0*/  LDCU.64 UR6, c[0x0][0x3b8] ;  /* 0x00007700ff0677ac */ /* 0x000e620008000a00 */
[----:B------:R-:W1:Y:S01]  /*1c6f0*/  LDCU.64 UR10, c[0x0][0x3c0] ;  /* 0x00007800ff0a77ac */ /* 0x000e620008000a00 */
[----:B------:R-:W1:Y:S01]  /*1c700*/  LDCU.64 UR12, c[0x0][0x3a0] ;  /* 0x00007400ff0c77ac */ /* 0x000e620008000a00 */
[----:B------:R-:W1:Y:S01]  /*1c710*/  LDCU.64 UR14, c[0x0][0x3a8] ;  /* 0x00007500ff0e77ac */ /* 0x000e620008000a00 */
[----:B------:R-:W-:Y:S02]  /*1c720*/  USHF.L.U32 UR24, UR24, 0x6, URZ ;  /* 0x0000000618187899 */ /* 0x000fe400080006ff */
[----:B--23--:R-:W-:-:S12]  /*1c730*/  ULEA UR8, UR8, UR19, 0x18 ;  /* 0x0000001308087291 */ /* 0x00cfd8000f8ec0ff */
.L_x_5016:
[----:B------:R-:W-:Y:S01]  /*1c740*/  PLOP3.LUT P4, PT, PT, PT, UP1, 0x80, 0x8 ;  /* 0x000000000008781c */ /* 0x000fe20003f8f018 */
[----:B------:R-:W2:Y:S01]  /*1c750*/  S2R R221, SR_TID.X ;  /* 0x0000000000dd7919 */ /* 0x000ea20000002100 */
[----:B------:R-:W-:Y:S01]  /*1c760*/  PLOP3.LUT P1, PT, PT, PT, UP1, 0x80, 0x8 ;  /* 0x000000000008781c */ /* 0x000fe20003f2f018 */
[----:B------:R-:W3:Y:S01]  /*1c770*/  @!UP1 LDCU UR19, c[0x0][0x3c0] ;  /* 0x00007800ff1397ac */ /* 0x000ee20008000800 */
[----:B------:R-:W-:Y:S01]  /*1c780*/  PLOP3.LUT P0, PT, PT, PT, UP1, 0x80, 0x8 ;  /* 0x000000000008781c */ /* 0x000fe20003f0f018 */
[----:B------:R-:W-:Y:S04]  /*1c790*/  DEPBAR.LE SB0, 0x0 ;  /* 0x000080000000791a */ /* 0x000fe80000000000 */
[----:B------:R-:W-:Y:S01]  /*1c7a0*/  BAR.SYNC.DEFER_BLOCKING 0x0 ;  /* 0x0000000000007b1d */ /* 0x000fe20000010000 */
[--C-:B--2---:R-:W-:Y:S05]  /*1c7b0*/  SHF.R.U32.HI R216, RZ, 0x1, R221.reuse ;  /* 0x00000001ffd87819 */ /* 0x104fea00000116dd */
[----:B------:R-:W-:Y:S01]  /*1c7c0*/  @!UP1 UMOV UR22, URZ ;  /* 0x000000ff00169c82 */ /* 0x000fe20008000000 */
[C---:B------:R-:W-:Y:S01]  /*1c7d0*/  LOP3.LUT R241, R221.reuse, 0x38, RZ, 0xc0, !PT ;  /* 0x00000038ddf17812 */ /* 0x040fe200078ec0ff */
[C---:B------:R-:W-:Y:S01]  /*1c7e0*/  IMAD.SHL.U32 R6, R221.reuse, 0x40, RZ ;  /* 0x00000040dd067824 */ /* 0x040fe200078e00ff */
[----:B------:R-:W-:Y:S01]  /*1c7f0*/  LOP3.LUT R5, R216, 0x8, RZ, 0xc0, !PT ;  /* 0x00000008d8057812 */ /* 0x000fe200078ec0ff */
[----:B---3--:R-:W-:Y:S01]  /*1c800*/  @!UP1 USHF.L.U32 UR20, UR19, 0x6, URZ ;  /* 0x0000000613149899 */ /* 0x008fe200080006ff */
[C---:B------:R-:W-:Y:S01]  /*1c810*/  IMAD.SHL.U32 R4, R221.reuse, 0x8, RZ ;  /* 0x00000008dd047824 */ /* 0x040fe200078e00ff */
[----:B------:R-:W-:Y:S01]  /*1c820*/  @!UP1 UIADD3 UR22, UP2, UPT, URZ, -UR22, URZ ;  /* 0x80000016ff169290 */ /* 0x000fe2000ff5e0ff */
[----:B------:R-:W-:Y:S01]  /*1c830*/  LOP3.LUT R2, R6, 0x1c0, RZ, 0xc0, !PT ;  /* 0x000001c006027812 */ /* 0x000fe200078ec0ff */
[----:B------:R-:W-:Y:S01]  /*1c840*/  IMAD.SHL.U32 R217, R221, 0x20, RZ ;  /* 0x00000020ddd97824 */ /* 0x000fe200078e00ff */
[----:B------:R-:W-:Y:S01]  /*1c850*/  LOP3.LUT R5, R5, 0x1c0, R6, 0xf8, !PT ;  /* 0x000001c005057812 */ /* 0x000fe200078ef806 */
[----:B------:R-:W-:Y:S01]  /*1c860*/  @!UP1 UIADD3.X UR20, UPT, UPT, URZ, ~UR20, URZ, UP2, !UPT ;  /* 0x80000014ff149290 */ /* 0x000fe200097fe4ff */
[----:B------:R-:W-:Y:S02]  /*1c870*/  LOP3.LUT R7, R4, 0x38, RZ, 0xc0, !PT ;  /* 0x0000003804077812 */ /* 0x000fe400078ec0ff */
[--C-:B------:R-:W-:Y:S01]  /*1c880*/  LOP3.LUT R241, R241, 0x1f8, R4.reuse, 0x78, !PT ;  /* 0x000001f8f1f17812 */ /* 0x100fe200078e7804 */
[----:B------:R-:W-:Y:S01]  /*1c890*/  @!UP1 USHF.R.S64 UR22, UR22, 0x1f, UR20 ;  /* 0x0000001f16169899 */ /* 0x000fe20008001014 */
[----:B------:R-:W-:Y:S01]  /*1c8a0*/  LOP3.LUT R3, R2, 0x8, R221, 0xf8, !PT ;  /* 0x0000000802037812 */ /* 0x000fe200078ef8dd */
[----:B------:R-:W-:Y:S01]  /*1c8b0*/  IMAD.U32 R9, RZ, RZ, UR20 ;  /* 0x00000014ff097e24 */ /* 0x000fe2000f8e00ff */
[----:B------:R-:W-:Y:S02]  /*1c8c0*/  LOP3.LUT R8, R7, 0x40, RZ, 0xfc, !PT ;  /* 0x0000004007087812 */ /* 0x000fe400078efcff */
[--C-:B------:R-:W-:Y:S02]  /*1c8d0*/  LOP3.LUT R241, R241, 0x1e00, R4.reuse, 0xf8, !PT ;  /* 0x00001e00f1f17812 */ /* 0x100fe400078ef804 */
[----:B------:R-:W-:Y:S01]  /*1c8e0*/  LOP3.LUT R2, R5, 0x38, R4, 0x78, !PT ;  /* 0x0000003805027812 */ /* 0x000fe200078e7804 */
[----:B------:R-:W-:Y:S01]  /*1c8f0*/  IMAD.MOV.U32 R5, RZ, RZ, R232 ;  /* 0x000000ffff057224 */ /* 0x000fe200078e00e8 */
[----:B------:R-:W-:Y:S02]  /*1c900*/  LOP3.LUT R4, R3, 0x38, R4, 0x78, !PT ;  /* 0x0000003803047812 */ /* 0x000fe400078e7804 */
[----:B------:R-:W-:Y:S02]  /*1c910*/  ISETP.GE.AND P3, PT, R8, UR17, PT ;  /* 0x0000001108007c0c */ /* 0x000fe4000bf66270 */
[----:B------:R-:W-:Y:S02]  /*1c920*/  LOP3.LUT R3, R7, 0x80, RZ, 0xfc, !PT ;  /* 0x0000008007037812 */ /* 0x000fe400078efcff */
[----:B------:R-:W-:Y:S02]  /*1c930*/  @!P4 IADD3 R8, P4, PT, R232, UR22, RZ ;  /* 0x00000016e808cc10 */ /* 0x000fe4000ff9e0ff */
[----:B------:R-:W-:Y:S01]  /*1c940*/  ISETP.GE.AND P2, PT, R3, UR17, PT ;  /* 0x0000001103007c0c */ /* 0x000fe2000bf46270 */
[----:B------:R-:W-:Y:S01]  /*1c950*/  IMAD.MOV.U32 R3, RZ, RZ, R233 ;  /* 0x000000ffff037224 */ /* 0x000fe200078e00e9 */
[----:B------:R-:W-:Y:S01]  /*1c960*/  @!P1 LEA.HI.X.SX32 R233, R9, R233, 0x1, P4 ;  /* 0x000000e909e99211 */ /* 0x000fe200020f0eff */
[----:B------:R-:W-:Y:S01]  /*1c970*/  @!P0 IMAD.MOV.U32 R232, RZ, RZ, R8 ;  /* 0x000000ffffe88224 */ /* 0x000fe200078e0008 */
[----:B------:R-:W-:Y:S09]  /*1c980*/  BRA.U !UP1, `(.L_x_5013) ;  /* 0x0000000109f87547 */ /* 0x000ff2000b800000 */
[----:B------:R-:W2:Y:S01]  /*1c990*/  LDC R9, c[0x0][0x4f0] ;  /* 0x00013c00ff097b82 */ /* 0x000ea20000000800 */
[----:B------:R-:W-:Y:S01]  /*1c9a0*/  UIADD3 UR19, UPT, UPT, UR24, -0x40, URZ ;  /* 0xffffffc018137890 */ /* 0x000fe2000fffe0ff */
[----:B------:R-:W-:Y:S02]  /*1c9b0*/  IABS R12, UR24 ;  /* 0x00000018000c7c13 */ /* 0x000fe40008000000 */
[----:B--2---:R-:W-:Y:S04]  /*1c9c0*/  IABS R8, R9 ;  /* 0x0000000900087213 */ /* 0x004fe80000000000 */
[----:B------:R-:W2:Y:S10]  /*1c9d0*/  I2F.RP R13, R8 ;  /* 0x00000008000d7306 */ /* 0x000eb40000209400 */
[----:B--2---:R-:W2:Y:S02]  /*1c9e0*/  MUFU.RCP R10, R13 ;  /* 0x0000000d000a7308 */ /* 0x004ea40000001000 */
[----:B--2---:R-:W-:Y:S02]  /*1c9f0*/  VIADD R14, R10, 0xffffffe ;  /* 0x0ffffffe0a0e7836 */ /* 0x004fe40000000000 */
[----:B------:R-:W-:Y:S06]  /*1ca00*/  IMAD.U32 R10, RZ, RZ, UR19 ;  /* 0x00000013ff0a7e24 */ /* 0x000fec000f8e00ff */
[----:B------:R-:W2:Y:S01]  /*1ca10*/  F2I.FTZ.U32.TRUNC.NTZ R15, R14 ;  /* 0x0000000e000f7305 */ /* 0x000ea2000021f000 */
[----:B------:R-:W-:Y:S01]  /*1ca20*/  IABS R10, R10 ;  /* 0x0000000a000a7213 */ /* 0x000fe20000000000 */
        /* <DEDUP_REMOVED lines=19> */
[----:B-1----:R-:W-:Y:S01]  /*1cb60*/  UMOV UR19, UR10 ;  /* 0x0000000a00137c82 */ /* 0x002fe20008000000 */
        /* <DEDUP_REMOVED lines=32> */
.L_x_5013:
[----:B------:R-:W-:Y:S01]  /*1cd70*/  ISETP.GE.AND P4, PT, R7, UR17, PT ;  /* 0x0000001107007c0c */ /* 0x000fe2000bf86270 */
        /* <DEDUP_REMOVED lines=8> */
[----:B------:R-:W-:Y:S01]  /*1ce00*/  LOP3.LUT R225, R6, 0x400, RZ, 0xc0, !PT ;  /* 0x0000040006e17812 */ /* 0x000fe200078ec0ff */
[----:B------:R-:W-:Y:S01]  /*1ce10*/  UISETP.GT.AND UP2, UPT, UR18, UR21, UPT ;  /* 0x000000151200728c */ /* 0x000fe2000bf44270 */
[----:B------:R-:W-:Y:S01]  /*1ce20*/  LOP3.LUT R3, R217, 0x200, R6, 0xf8, !PT ;  /* 0x00000200d9037812 */ /* 0x000fe200078ef806 */
[----:B------:R-:W-:Y:S01]  /*1ce30*/  @!PT LDS RZ, [RZ] ;  /* 0x00000000fffff984 */ /* 0x000fe20000000800 */
[----:B------:R-:W-:Y:S01]  /*1ce40*/  @!PT LDS RZ, [RZ] ;  /* 0x00000000fffff984 */ /* 0x000fe20000000800 */
[----:B------:R-:W-:Y:S01]  /*1ce50*/  @!PT LDS RZ, [RZ] ;  /* 0x00000000fffff984 */ /* 0x000fe20000000800 */
[----:B-1----:R-:W-:Y:S01]  /*1ce60*/  @!P4 LDGSTS.E.BYPASS.LTC128B.128 [R241+0x10000], desc[UR26][R232.64] ;  /* 0x10000000e8f1cfae */ /* 0x002fe2000b981a1a */
[----:B------:R-:W-:Y:S01]  /*1ce70*/  IADD3 R6, P0, PT, R232, UR20, RZ ;  /* 0x00000014e8067c10 */ /* 0x000fe2000ff1e0ff */
[----:B------:R-:W-:Y:S01]  /*1ce80*/  IMAD R225, R4, 0x2, R225 ;  /* 0x0000000204e17824 */ /* 0x000fe200078e02e1 */
[----:B------:R-:W-:Y:S01]  /*1ce90*/  LOP3.LUT R2, R3, R2, RZ, 0xfc, !PT ;  /* 0x0000000203027212 */ /* 0x000fe200078efcff */
[----:B------:R-:W-:Y:S01]  /*1cea0*/  @P4 STS.128 [R241+0x10000], RZ ;  /* 0x010000fff1004388 */ /* 0x000fe20000000c00 */
[----:B------:R-:W-:Y:S01]  /*1ceb0*/  IADD3.X R7, PT, PT, R233, UR19, RZ, P0, !PT ;  /* 0x00000013e9077c10 */ /* 0x000fe200087fe4ff */
[----:B------:R-:W-:Y:S01]  /*1cec0*/  VIADD R164, R225, UR8 ;  /* 0x00000008e1a47c36 */ /* 0x000fe20008000000 */
[----:B------:R-:W-:Y:S01]  /*1ced0*/  IADD3 R8, P0, PT, R6, UR20, RZ ;  /* 0x0000001406087c10 */ /* 0x000fe2000ff1e0ff */
[----:B------:R-:W-:Y:S01]  /*1cee0*/  @!PT LDS RZ, [RZ] ;  /* 0x00000000fffff984 */ /* 0x000fe20000000800 */
[----:B------:R-:W-:Y:S01]  /*1cef0*/  @!PT LDS RZ, [RZ] ;  /* 0x00000000fffff984 */ /* 0x000fe20000000800 */
[----:B------:R-:W-:Y:S01]  /*1cf00*/  @!PT LDS RZ, [RZ] ;  /* 0x00000000fffff984 */ /* 0x000fe20000000800 */
[----:B------:R-:W-:Y:S01]  /*1cf10*/  @!P3 LDGSTS.E.BYPASS.LTC128B.128 [R241+0x12000], desc[UR26][R232.64+0x80] ;  /* 0x12000080e8f1bfae */ /* 0x000fe2000b981a1a */
[----:B------:R-:W-:Y:S01]  /*1cf20*/  LEA R226, R2, UR8, 0x1 ;  /* 0x0000000802e27c11 */ /* 0x000fe2000f8e08ff */
[----:B------:R-:W-:Y:S01]  /*1cf30*/  IMAD.MOV.U32 R3, RZ, RZ, 0x40 ;  /* 0x00000040ff037424 */ /* 0x000fe200078e00ff */
        /* <DEDUP_REMOVED lines=14> */
[----:B------:R-:W-:Y:S01]  /*1d020*/  @!P1 LDGSTS.E.BYPASS.LTC128B.128 [R241+0x16000], desc[UR26][R232.64+0x180] ;  /* 0x16000180e8f19fae */ /* 0x000fe2000b981a1a */
[----:B------:R-:W-:Y:S03]  /*1d030*/  LOP3.LUT P0, RZ, R221, 0x4, RZ, 0xc0, !PT ;  /* 0x00000004ddff7812 */ /* 0x000fe6000780c0ff */
        /* <DEDUP_REMOVED lines=358> */
.L_x_5015:
        /* <DEDUP_REMOVED lines=93> */
.L_x_5014:
[----:B--2---:R-:W-:Y:S01]  /*1ec70*/  IABS R2, R236 ;  /* 0x000000ec00027213 */ /* 0x004fe20000000000 */
[----:B------:R-:W-:Y:S01]  /*1ec80*/  LDSM.16.MT88.4 R172, [R220+0x10000] ;  /* 0x01000000dcac783b */ /* 0x000fe20000004200 */
[C---:B------:R-:W-:Y:S01]  /*1ec90*/  IADD3 R166, PT, PT, R236.reuse, -0x1, RZ ;  /* 0xffffffffeca67810 */ /* 0x040fe20007ffe0ff */
[----:B------:R-:W-:Y:S01]  /*1eca0*/  UISETP.GT.AND UP2, UPT, UR18, UR21, UPT ;  /* 0x000000151200728c */ /* 0x000fe2000bf44270 */
[----:B------:R-:W-:Y:S01]  /*1ecb0*/  I2FP.F32.S32 R3, R2 ;  /* 0x0000000200037245 */ /* 0x000fe20000201400 */
[----:B------:R-:W-:Y:S01]  /*1ecc0*/  UIADD3 UR24, UPT, UPT, UR24, -0x40, URZ ;  /* 0xffffffc018187890 */ /* 0x000fe2000fffe0ff */
[C---:B------:R-:W-:Y:S02]  /*1ecd0*/  IADD3 R2, PT, PT, R236.reuse, -0x9, RZ ;  /* 0xfffffff7ec027810 */ /* 0x040fe40007ffe0ff */
        /* <DEDUP_REMOVED lines=119> */
[----:B------:R-:W-:Y:S01]  /*1f450*/  MOV R166, R234 ;  /* 0x000000ea00a67202 */ /* 0x000fe20000000f00 */
        /* <DEDUP_REMOVED lines=436> */
.L_x_5012:
        /* <DEDUP_REMOVED lines=9> */
[----:B------:R-:W-:Y:S01]  /*21030*/  R2P PR, R221, 0x18 ;  /* 0x00000018dd007804 */ /* 0x000fe20000000000 */
        /* <DEDUP_REMOVED lines=250> */
[----:B----4-:R-:W-:-:S03]  /*21fe0*/  LOP3.LUT R9, R4, 0x3f00, RZ, 0xc0, !PT ;  /* 0x00003f0004097812 */ /* 0x010fc600078ec0ff */
[----:B------:R4:W-:Y:S01]  /*21ff0*/  STS.64 [R14+0xc000], R144 ;  /* 0x00c000900e007388 */ /* 0x0009e20000000a00 */
[----:B------:R-:W-:-:S03]  /*22000*/  LOP3.LUT R9, R9, 0x3c, R0, 0xf8, !PT ;  /* 0x0000003c09097812 */ /* 0x000fc600078ef800 */
[----:B------:R4:W-:Y:S01]  /*22010*/  STS.64 [R14+0xc800], R146 ;  /* 0x00c800920e007388 */ /* 0x0009e20000000a00 */
[----:B-----5:R-:W-:Y:S01]  /*22020*/  MOV R133, 0xff800000 ;  /* 0xff80000000857802 */ /* 0x020fe20000000f00 */
[----:B-1----:R-:W-:Y:S01]  /*22030*/  @P6 FFMA.FTZ R133, R3, R16, R6 ;  /* 0x0000001003856223 */ /* 0x002fe20000010006 */
[----:B---3--:R-:W-:Y:S01]  /*22040*/  MOV R134, 0xff800000 ;  /* 0xff80000000867802 */ /* 0x008fe20000000f00 */
[----:B------:R4:W-:Y:S01]  /*22050*/  STS.64 [R8+0xc000], R152 ;  /* 0x00c0009808007388 */ /* 0x0009e20000000a00 */
[----:B--2---:R-:W-:Y:S01]  /*22060*/  @P3 FFMA.FTZ R134, R164, R15, R5 ;  /* 0x0000000fa4863223 */ /* 0x004fe20000010005 */
        /* <DEDUP_REMOVED lines=53> */
.L_x_5018:
[----:B------:R-:W-:Y:S05]  /*223c0*/  BSYNC.RECONVERGENT B0 ;  /* 0x0000000000007941 */ /* 0x000fea0003800200 */
.L_x_5017:
        /* <DEDUP_REMOVED lines=25> */
.L_x_5020:
[----:B------:R-:W-:Y:S05]  /*22560*/  BSYNC.RECONVERGENT B0 ;  /* 0x0000000000007941 */ /* 0x000fea0003800200 */
.L_x_5019:
        /* <DEDUP_REMOVED lines=26> */
.L_x_5022:
[----:B------:R-:W-:Y:S05]  /*22710*/  BSYNC.RECONVERGENT B0 ;  /* 0x0000000000007941 */ /* 0x000fea0003800200 */
.L_x_5021:
        /* <DEDUP_REMOVED lines=24> */
.L_x_5024:
[----:B------:R-:W-:Y:S05]  /*228a0*/  BSYNC.RECONVERGENT B0 ;  /* 0x0000000000007941 */ /* 0x000fea0003800200 */
.L_x_5023:
        /* <DEDUP_REMOVED lines=23> */
.L_x_5026:
[----:B------:R-:W-:Y:S05]  /*22a20*/  BSYNC.RECONVERGENT B0 ;  /* 0x0000000000007941 */ /* 0x000fea0003800200 */
.L_x_5025:
        /* <DEDUP_REMOVED lines=24> */
.L_x_5028:
[----:B------:R-:W-:Y:S05]  /*22bb0*/  BSYNC.RECONVERGENT B0 ;  /* 0x0000000000007941 */ /* 0x000fea0003800200 */
.L_x_5027:
        /* <DEDUP_REMOVED lines=24> */
.L_x_5030:
[----:B------:R-:W-:Y:S05]  /*22d40*/  BSYNC.RECONVERGENT B0 ;  /* 0x0000000000007941 */ /* 0x000fea0003800200 */
.L_x_5029:
        /* <DEDUP_REMOVED lines=24> */
.L_x_5032:
[----:B------:R-:W-:Y:S05]  /*22ed0*/  BSYNC.RECONVERGENT B0 ;  /* 0x0000000000007941 */ /* 0x000fea0003800200 */
.L_x_5031:
[----:B------:R-:W-:Y:S05]  /*22ee0*/  @P6 EXIT ;  /* 0x000000000000694d */ /* 0x000fea0003800000 */
[----:B------:R-:W5:Y:S02]  /*22ef0*/  LDCU UR4, c[0x0][0x440] ;  /* 0x00008800ff0477ac */ /* 0x000f640008000800 */
[----:B-----5:R-:W-:Y:S02]  /*22f00*/  ISETP.GE.AND P5, PT, R136, UR4, PT ;  /* 0x0000000488007c0c */ /* 0x020fe4000bfa6270 */
[----:B------:R-:W-:Y:S02]  /*22f10*/  ISETP.GE.AND P4, PT, R135, UR4, PT ;  /* 0x0000000487007c0c */ /* 0x000fe4000bf86270 */
[----:B------:R-:W-:-:S09]  /*22f20*/  ISETP.GE.AND P2, PT, R134, UR4, PT ;  /* 0x0000000486007c0c */ /* 0x000fd2000bf46270 */
[----:B-1----:R-:W1:Y:S08]  /*22f30*/  @!P5 LDC.64 R10, c[0x0][0x3f8] ;  /* 0x0000fe00ff0adb82 */ /* 0x002e700000000a00 */
[----:B----4-:R-:W4:Y:S08]  /*22f40*/  @!P4 LDC.64 R8, c[0x0][0x3f8] ;  /* 0x0000fe00ff08cb82 */ /* 0x010f300000000a00 */
        /* <DEDUP_REMOVED lines=17> */
.L_x_5033:
        /* <DEDUP_REMOVED lines=10> */
.L_x_7506:


//--------------------- .text._ZN5flash24flash_fwd_splitkv_kernelI23Flash_fwd_kernel_traitsILi256ELi64ELi64ELi4ELb0ELb0EN7cutlass6half_tE19Flash_kernel_traitsILi256ELi64ELi64ELi4ES3_EELb0ELb0ELb1ELb0ELb0ELb1ELb1ELb1EEEvNS_16Flash_fwd_paramsE --------------------------
	.section	.text._ZN5flash24flash_fwd_splitkv_kernelI23Flash_fwd_kernel_traitsILi256ELi64ELi64ELi4ELb0ELb0EN7cutlass6half_tE19Flash_kernel_traitsILi256ELi64ELi64ELi4ES3_EELb0ELb0ELb1ELb0ELb0ELb1ELb1ELb1EEEvNS_16Flash_fwd_paramsE,"ax",@progbits
	.align	128
        .global         _ZN5flash24flash_fwd_splitkv_kernelI23Flash_fwd_kernel_traitsILi256ELi64ELi64ELi4ELb0ELb0EN7cutlass6half_tE19Flash_kernel_traitsILi256ELi64ELi64ELi4ES3_EELb0ELb0ELb1ELb0ELb0ELb1ELb1ELb1EEEvNS_16Flash_fwd_paramsE
        .type           _ZN5flash24flash_fwd_splitkv_kernelI23Flash_fwd_kernel_traitsILi256ELi64ELi64ELi4ELb0ELb0EN7cutlass6half_tE19Flash_kernel_traitsILi256ELi64ELi64ELi4ES3_EELb0ELb0ELb1ELb0ELb0ELb1ELb1ELb1EEEvNS_16Flash_fwd_paramsE,@function
        .size           _ZN5flash24flash_fwd_splitkv_kernelI23Flash_fwd_kernel_traitsILi256ELi64ELi64ELi4ELb0ELb0EN7cutlass6half_tE19Flash_kernel_traitsILi256ELi64ELi64ELi4ES3_EELb0ELb0ELb1ELb0ELb0ELb1ELb1ELb1EEEvNS_16Flash_fwd_paramsE,(.L_x_7507 - _ZN5flash24flash_fwd_splitkv_kernelI23Flash_fwd_kernel_traitsILi256ELi64ELi64ELi4ELb0ELb0EN7cutlass6half_tE19Flash_kernel_traitsILi256ELi64ELi64ELi4ES3_EELb0ELb0ELb1ELb0ELb0ELb1ELb1ELb1EEEvNS_16Flash_fwd_paramsE)
        .other          _ZN5flash24flash_fwd_splitkv_kernelI23Flash_fwd_kernel_traitsILi256ELi64ELi64ELi4ELb0ELb0EN7cutlass6half_tE19Flash_kernel_traitsILi256ELi64ELi64ELi4ES3_EELb0ELb0ELb1ELb0ELb0ELb1ELb1ELb1EEEvNS_16Flash_fwd_paramsE,@"STO_CUDA_ENTRY STV_DEFAULT"
_ZN5flash24flash_fwd_splitkv_kernelI23Flash_fwd_kernel_traitsILi256ELi64ELi64ELi4ELb0ELb0EN7cutlass6half_tE19Flash_kernel_traitsILi256ELi64ELi64ELi4ES3_EELb0ELb0ELb1ELb0ELb0ELb1ELb1ELb1EEEvNS_16Flash_fwd_paramsE:
.text._ZN5flash24flash_fwd_splitkv_kernelI23Flash_fwd_kernel_traitsILi256ELi64ELi64ELi4ELb0ELb0EN7cutlass6half_tE19Flash_kernel_traitsILi256ELi64ELi64ELi4ES3_EELb0ELb0ELb1ELb0ELb0ELb1ELb1ELb1EEEvNS_16Flash_fwd_paramsE:
        /* <DEDUP_REMOVED lines=86> */
.L_x_5034:
        /* <DEDUP_REMOVED lines=106> */
.L_x_5037:
[----:B------:R-:W-:Y:S05]  /*0c00*/  BSYNC.RECONVERGENT B0 ;  /* 0x0000000000007941 */ /* 0x000fea0003800200 */
.L_x_5036:
        /* <DEDUP_REMOVED lines=31> */
.L_x_5039:
[----:B------:R-:W-:Y:S05]  /*0e00*/  BSYNC.RECONVERGENT B0 ;  /* 0x0000000000007941 */ /* 0x000fea0003800200 */
.L_x_5038:
        /* <DEDUP_REMOVED lines=24> */
.L_x_5041:
[----:B------:R-:W-:Y:S05]  /*0f90*/  BSYNC.RECONVERGENT B0 ;  /* 0x0000000000007941 */ /* 0x000fea0003800200 */
.L_x_5040:
        /* <DEDUP_REMOVED lines=24> */
.L_x_5043:
[----:B------:R-:W-:Y:S05]  /*1120*/  BSYNC.RECONVERGENT B0 ;  /* 0x0000000000007941 */ /* 0x000fea0003800200 */
.L_x_5042:
        /* <DEDUP_REMOVED lines=24> */
.L_x_5045:
[----:B------:R-:W-:Y:S05]  /*12b0*/  BSYNC.RECONVERGENT B0 ;  /* 0x0000000000007941 */ /* 0x000fea0003800200 */
.L_x_5044:
        /* <DEDUP_REMOVED lines=24> */
.L_x_5047:
[----:B------:R-:W-:Y:S05]  /*1440*/  BSYNC.RECONVERGENT B0 ;  /* 0x0000000000007941 */ /* 0x000fea0003800200 */
.L_x_5046:
        /* <DEDUP_REMOVED lines=23> */
.L_x_5049:
[----:B------:R-:W-:Y:S05]  /*15c0*/  BSYNC.RECONVERGENT B0 ;  /* 0x0000000000007941 */ /* 0x000fea0003800200 */
.L_x_5048:
        /* <DEDUP_REMOVED lines=23> */
.L_x_5051:
[----:B------:R-:W-:Y:S05]  /*1740*/  BSYNC.RECONVERGENT B0 ;  /* 0x0000000000007941 */ /* 0x000fea0003800200 */
.L_x_5050:
        /* <DEDUP_REMOVED lines=33> */
.L_x_5035:
        /* <DEDUP_REMOVED lines=13> */
.L_x_5052:
        /* <DEDUP_REMOVED lines=105> */
.L_x_5053:
        /* <DEDUP_REMOVED lines=15> */
.L_x_5055:
[----:B------:R-:W2:Y:S01]  /*21b0*/  LDC.64 R6, c[0x0][0x3b8] ;  /* 0x0000ee00ff067b82 */ /* 0x000ea20000000a00 */
[----:B------:R-:W-:-:S06]  /*21c0*/  UIADD3 UR4, UPT, UPT, UR8, UR9, URZ ;  /* 0x0000000908047290 */ /* 0x000fcc000fffe0ff */
[----:B--2---:R-:W-:Y:S02]  /*21d0*/  IMAD R15, R7, UR4, RZ ;  /* 0x00000004070f7c24 */ /* 0x004fe4000f8e02ff */
[----:B-1----:R-:W-:-:S05]  /*21e0*/  IMAD.WIDE.U32 R2, R6, UR4, RZ ;  /* 0x0000000406027c25 */ /* 0x002fca000f8e00ff */
[----:B------:R-:W-:Y:S02]  /*21f0*/  IADD3 R15, PT, PT, R3, R15, RZ ;  /* 0x0000000f030f7210 */ /* 0x000fe40007ffe0ff */
[----:B------:R-:W-:Y:S02]  /*2200*/  MOV R14, R2 ;  /* 0x00000002000e7202 */ /* 0x000fe40000000f00 */
.L_x_5056:
        /* <DEDUP_REMOVED lines=14> */
.L_x_5057:
[----:B------:R-:W1:Y:S01]  /*22f0*/  LDC.64 R2, c[0x0][0x3c0] ;  /* 0x0000f000ff027b82 */ /* 0x000e620000000a00 */
[----:B------:R-:W-:-:S06]  /*2300*/  UIADD3 UR8, UPT, UPT, UR8, UR9, URZ ;  /* 0x0000000908087290 */ /* 0x000fcc000fffe0ff */
[----:B-1----:R-:W-:Y:S02]  /*2310*/  IMAD R9, R3, UR8, RZ ;  /* 0x0000000803097c24 */ /* 0x002fe4000f8e02ff */
[----:B-----5:R-:W-:-:S05]  /*2320*/  IMAD.WIDE.U32 R4, R2, UR8, RZ ;  /* 0x0000000802047c25 */ /* 0x020fca000f8e00ff */
[----:B------:R-:W-:Y:S02]  /*2330*/  IADD3 R9, PT, PT, R5, R9, RZ ;  /* 0x0000000905097210 */ /* 0x000fe40007ffe0ff */
[----:B------:R-:W-:-:S07]  /*2340*/  MOV R8, R4 ;  /* 0x0000000400087202 */ /* 0x000fce0000000f00 */
.L_x_5058:
        /* <DEDUP_REMOVED lines=53> */
.L_x_5054:
        /* <DEDUP_REMOVED lines=183> */
.L_x_5143:
        /* <DEDUP_REMOVED lines=20> */
.L_x_5061:
[----:B-12-4-:R-:W-:Y:S05]  /*3350*/  BSYNC.RECONVERGENT B0 ;  /* 0x0000000000007941 */ /* 0x016fea0003800200 */
.L_x_5060:
        /* <DEDUP_REMOVED lines=19> */
.L_x_5063:
[----:B------:R-:W-:Y:S05]  /*3490*/  BSYNC.RECONVERGENT B0 ;  /* 0x0000000000007941 */ /* 0x000fea0003800200 */
.L_x_5062:
        /* <DEDUP_REMOVED lines=23> */
.L_x_5065:
[----:B------:R-:W-:Y:S05]  /*3610*/  BSYNC.RECONVERGENT B0 ;  /* 0x0000000000007941 */ /* 0x000fea0003800200 */
.L_x_5064:
        /* <DEDUP_REMOVED lines=25> */
.L_x_5067:
[----:B------:R-:W-:Y:S05]  /*37b0*/  BSYNC.RECONVERGENT B0 ;  /* 0x0000000000007941 */ /* 0x000fea0003800200 */
.L_x_5066:
        /* <DEDUP_REMOVED lines=20> */
.L_x_5071:
[----:B------:R-:W-:Y:S05]  /*3900*/  BSYNC.RECONVERGENT B0 ;  /* 0x0000000000007941 */ /* 0x000fea0003800200 */
.L_x_5070:
        /* <DEDUP_REMOVED lines=18> */
.L_x_5073:
[----:B------:R-:W-:Y:S05]  /*3a30*/  BSYNC.RECONVERGENT B0 ;  /* 0x0000000000007941 */ /* 0x000fea0003800200 */
.L_x_5072:
        /* <DEDUP_REMOVED lines=20> */
.L_x_5075:
[----:B------:R-:W-:Y:S05]  /*3b80*/  BSYNC.RECONVERGENT B0 ;  /* 0x0000000000007941 */ /* 0x000fea0003800200 */
.L_x_5074:
        /* <DEDUP_REMOVED lines=25> */
.L_x_5069:
        /* <DEDUP_REMOVED lines=60> */
.L_x_5081:
[----:B------:R-:W-:Y:S05]  /*40e0*/  BSYNC.RECONVERGENT B0 ;  /* 0x0000000000007941 */ /* 0x000fea0003800200 */
.L_x_5080:
        /* <DEDUP_REMOVED lines=52> */
.L_x_5083:
[----:B------:R-:W-:Y:S05]  /*4430*/  BSYNC.RECONVERGENT B0 ;  /* 0x0000000000007941 */ /* 0x000fea0003800200 */
.L_x_5082:
        /* <DEDUP_REMOVED lines=52> */
.L_x_5085:
[----:B------:R-:W-:Y:S05]  /*4780*/  BSYNC.RECONVERGENT B0 ;  /* 0x0000000000007941 */ /* 0x000fea0003800200 */
.L_x_5084:
        /* <DEDUP_REMOVED lines=51> */
.L_x_5079:
[----:B------:R-:W-:Y:S05]  /*4ac0*/  BSYNC.RECONVERGENT B1 ;  /* 0x0000000000017941 */ /* 0x000fea0003800200 */
.L_x_5078:
        /* <DEDUP_REMOVED lines=69> */
.L_x_5089:
[----:B------:R-:W-:Y:S05]  /*4f20*/  BSYNC.RECONVERGENT B0 ;  /* 0x0000000000007941 */ /* 0x000fea0003800200 */
.L_x_5088:
        /* <DEDUP_REMOVED lines=52> */
.L_x_5091:
[----:B------:R-:W-:Y:S05]  /*5270*/  BSYNC.RECONVERGENT B0 ;  /* 0x0000000000007941 */ /* 0x000fea0003800200 */
.L_x_5090:
        /* <DEDUP_REMOVED lines=52> */
.L_x_5093:
[----:B------:R-:W-:Y:S05]  /*55c0*/  BSYNC.RECONVERGENT B0 ;  /* 0x0000000000007941 */ /* 0x000fea0003800200 */
.L_x_5092:
        /* <DEDUP_REMOVED lines=51> */
.L_x_5087:
[----:B------:R-:W-:Y:S05]  /*5900*/  BSYNC.RECONVERGENT B1 ;  /* 0x0000000000017941 */ /* 0x000fea0003800200 */
.L_x_5086:
        /* <DEDUP_REMOVED lines=69> */
.L_x_5097:
[----:B------:R-:W-:Y:S05]  /*5d60*/  BSYNC.RECONVERGENT B0 ;  /* 0x0000000000007941 */ /* 0x000fea0003800200 */
.L_x_5096:
        /* <DEDUP_REMOVED lines=52> */
.L_x_5099:
[----:B------:R-:W-:Y:S05]  /*60b0*/  BSYNC.RECONVERGENT B0 ;  /* 0x0000000000007941 */ /* 0x000fea0003800200 */
.L_x_5098:
        /* <DEDUP_REMOVED lines=52> */
.L_x_5101:
[----:B------:R-:W-:Y:S05]  /*6400*/  BSYNC.RECONVERGENT B0 ;  /* 0x0000000000007941 */ /* 0x000fea0003800200 */
.L_x_5100:
        /* <DEDUP_REMOVED lines=51> */
.L_x_5095:
[----:B------:R-:W-:Y:S05]  /*6740*/  BSYNC.RECONVERGENT B1 ;  /* 0x0000000000017941 */ /* 0x000fea0003800200 */
.L_x_5094:
        /* <DEDUP_REMOVED lines=71> */
.L_x_5105:
[----:B------:R-:W-:Y:S05]  /*6bc0*/  BSYNC.RECONVERGENT B0 ;  /* 0x0000000000007941 */ /* 0x000fea0003800200 */
.L_x_5104:
        /* <DEDUP_REMOVED lines=52> */
.L_x_5107:
[----:B------:R-:W-:Y:S05]  /*6f10*/  BSYNC.RECONVERGENT B0 ;  /* 0x0000000000007941 */ /* 0x000fea0003800200 */
.L_x_5106:
        /* <DEDUP_REMOVED lines=52> */
.L_x_5109:
[----:B------:R-:W-:Y:S05]  /*7260*/  BSYNC.RECONVERGENT B0 ;  /* 0x0000000000007941 */ /* 0x000fea0003800200 */
.L_x_5108:
        /* <DEDUP_REMOVED lines=51> */
.L_x_5103:
[----:B------:R-:W-:Y:S05]  /*75a0*/  BSYNC.RECONVERGENT B1 ;  /* 0x0000000000017941 */ /* 0x000fea0003800200 */
.L_x_5102:
        /* <DEDUP_REMOVED lines=8> */
.L_x_5077:
        /* <DEDUP_REMOVED lines=99> */
.L_x_5113:
[----:B------:R-:W-:Y:S05]  /*7c60*/  BSYNC.RECONVERGENT B0 ;  /* 0x0000000000007941 */ /* 0x000fea0003800200 */
.L_x_5112:
        /* <DEDUP_REMOVED lines=93> */
.L_x_5115:
[----:B------:R-:W-:Y:S05]  /*8240*/  BSYNC.RECONVERGENT B0 ;  /* 0x0000000000007941 */ /* 0x000fea0003800200 */
.L_x_5114:
        /* <DEDUP_REMOVED lines=93> */
.L_x_5117:
[----:B------:R-:W-:Y:S05]  /*8820*/  BSYNC.RECONVERGENT B0 ;  /* 0x0000000000007941 */ /* 0x000fea0003800200 */
.L_x_5116:
        /* <DEDUP_REMOVED lines=92> */
.L_x_5111:
[----:B------:R-:W-:Y:S05]  /*8df0*/  BSYNC.RECONVERGENT B1 ;  /* 0x0000000000017941 */ /* 0x000fea0003800200 */
.L_x_5110:
        /* <DEDUP_REMOVED lines=100> */
.L_x_5121:
[----:B------:R-:W-:Y:S05]  /*9440*/  BSYNC.RECONVERGENT B0 ;  /* 0x0000000000007941 */ /* 0x000fea0003800200 */
.L_x_5120:
        /* <DEDUP_REMOVED lines=93> */
.L_x_5123:
[----:B------:R-:W-:Y:S05]  /*9a20*/  BSYNC.RECONVERGENT B0 ;  /* 0x0000000000007941 */ /* 0x000fea0003800200 */
.L_x_5122:
        /* <DEDUP_REMOVED lines=93> */
.L_x_5125:
[----:B------:R-:W-:Y:S05]  /*a000*/  BSYNC.RECONVERGENT B0 ;  /* 0x0000000000007941 */ /* 0x000fea0003800200 */
.L_x_5124:
        /* <DEDUP_REMOVED lines=92> */
.L_x_5119:
[----:B------:R-:W-:Y:S05]  /*a5d0*/  BSYNC.RECONVERGENT B1 ;  /* 0x0000000000017941 */ /* 0x000fea0003800200 */
.L_x_5118:
        /* <DEDUP_REMOVED lines=102> */
.L_x_5129:
[----:B------:R-:W-:Y:S05]  /*ac40*/  BSYNC.RECONVERGENT B0 ;  /* 0x0000000000007941 */ /* 0x000fea0003800200 */
.L_x_5128:
        /* <DEDUP_REMOVED lines=92> */
.L_x_5131:
[----:B------:R-:W-:Y:S05]  /*b210*/  BSYNC.RECONVERGENT B0 ;  /* 0x0000000000007941 */ /* 0x000fea0003800200 */
.L_x_5130:
        /* <DEDUP_REMOVED lines=92> */
.L_x_5133:
[----:B------:R-:W-:Y:S05]  /*b7e0*/  BSYNC.RECONVERGENT B0 ;  /* 0x0000000000007941 */ /* 0x000fea0003800200 */
.L_x_5132:
        /* <DEDUP_REMOVED lines=90> */
.L_x_5127:
[----:B------:R-:W-:Y:S05]  /*bd90*/  BSYNC.RECONVERGENT B1 ;  /* 0x0000000000017941 */ /* 0x000fea0003800200 */
.L_x_5126:
        /* <DEDUP_REMOVED lines=105> */
.L_x_5137:
[----:B------:R-:W-:Y:S05]  /*c430*/  BSYNC.RECONVERGENT B0 ;  /* 0x0000000000007941 */ /* 0x000fea0003800200 */
.L_x_5136:
        /* <DEDUP_REMOVED lines=92> */
.L_x_5139:
[----:B------:R-:W-:Y:S05]  /*ca00*/  BSYNC.RECONVERGENT B0 ;  /* 0x0000000000007941 */ /* 0x000fea0003800200 */
.L_x_5138:
        /* <DEDUP_REMOVED lines=91> */
.L_x_5141:
[----:B------:R-:W-:Y:S05]  /*cfc0*/  BSYNC.RECONVERGENT B0 ;  /* 0x0000000000007941 */ /* 0x000fea0003800200 */
.L_x_5140:
        /* <DEDUP_REMOVED lines=90> */
.L_x_5135:
[----:B------:R-:W-:Y:S05]  /*d570*/  BSYNC.RECONVERGENT B1 ;  /* 0x0000000000017941 */ /* 0x000fea0003800200 */
.L_x_5134:
[----:B------:R-:W5:Y:S08]  /*d580*/  LDC R3, c[0x0][0x450] ;  /* 0x00011400ff037b82 */ /* 0x000f700000000800 */
[----:B------:R-:W1:Y:S01]  /*d590*/  LDC R18, c[0x0][0x450] ;  /* 0x00011400ff127b82 */ /* 0x000e620000000800 */
[----:B-----5:R-:W-:Y:S05]  /*d5a0*/  IMAD.U32 R3, R3, -0x20, RZ ;  /* 0xffffffe003037824 */ /* 0x020fea00078e00ff */
[C---:B------:R-:W-:Y:S02]  /*d5b0*/  LEA R76, P1, R3.reuse, R76, 0x1 ;  /* 0x0000004c034c7211 */ /* 0x040fe400078208ff */
[C---:B------:R-:W-:Y:S02]  /*d5c0*/  LEA R74, P0, R3.reuse, R74, 0x1 ;  /* 0x0000004a034a7211 */ /* 0x040fe400078008ff */
[C---:B------:R-:W-:Y:S02]  /*d5d0*/  LEA.HI.X.SX32 R77, R3.reuse, R77, 0x1, P1 ;  /* 0x0000004d034d7211 */ /* 0x040fe400008f0eff */
[----:B-1----:R-:W-:Y:S09]  /*d5e0*/  LEA.HI.X.SX32 R75, R3, R75, 0x1, P0 ;  /* 0x0000004b034b7211 */ /* 0x002ff200000f0eff */
.L_x_5076:
[----:B------:R-:W-:Y:S05]  /*d5f0*/  BSYNC.RECONVERGENT B2 ;  /* 0x0000000000027941 */ /* 0x000fea0003800200 */
.L_x_5068:
        /* <DEDUP_REMOVED lines=89> */
.L_x_5142:
[----:B------:R-:W-:Y:S01]  /*db90*/  UISETP.GT.AND UP0, UPT, UR16, UR30, UPT ;  /* 0x0000001e1000728c */ /* 0x000fe2000bf04270 */
[----:B------:R-:W-:Y:S02]  /*dba0*/  IADD3 R72, P1, PT, R72, R79, RZ ;  /* 0x0000004f48487210 */ /* 0x000fe40007f3e0ff */
[----:B------:R-:W-:Y:S03]  /*dbb0*/  IADD3 R12, P0, PT, R12, R83, RZ ;  /* 0x000000530c0c7210 */ /* 0x000fe60007f1e0ff */
[----:B------:R-:W-:Y:S02]  /*dbc0*/  IMAD.X R73, R73, 0x1, R78, P1 ;  /* 0x0000000149497824 */ /* 0x000fe400008e064e */
[----:B------:R-:W-:Y:S01]  /*dbd0*/  IMAD.X R13, R13, 0x1, R81, P0 ;  /* 0x000000010d0d7824 */ /* 0x000fe200000e0651 */
[----:B------:R-:W-:Y:S07]  /*dbe0*/  BRA.U UP0, `(.L_x_5143) ;  /* 0xffffff5500887547 */ /* 0x000fee000b83ffff */
.L_x_5059:
        /* <DEDUP_REMOVED lines=57> */
.L_x_5147:
[----:B------:R-:W-:Y:S05]  /*df80*/  BSYNC.RECONVERGENT B0 ;  /* 0x0000000000007941 */ /* 0x000fea0003800200 */
.L_x_5146:
        /* <DEDUP_REMOVED lines=29> */
.L_x_5149:
[----:B------:R-:W-:Y:S05]  /*e160*/  BSYNC.RECONVERGENT B0 ;  /* 0x0000000000007941 */ /* 0x000fea0003800200 */
.L_x_5148:
        /* <DEDUP_REMOVED lines=29> */
.L_x_5151:
[----:B------:R-:W-:Y:S05]  /*e340*/  BSYNC.RECONVERGENT B0 ;  /* 0x0000000000007941 */ /* 0x000fea0003800200 */
.L_x_5150:
        /* <DEDUP_REMOVED lines=30> */
.L_x_5145:
        /* <DEDUP_REMOVED lines=80> */
.L_x_5159:
[----:B------:R-:W-:Y:S05]  /*ea30*/  BSYNC.RECONVERGENT B0 ;  /* 0x0000000000007941 */ /* 0x000fea0003800200 */
.L_x_5158:
[----:B-----5:R-:W-:Y:S01]  /*ea40*/  IMAD.MOV.U32 R6, RZ, RZ, R22 ;  /* 0x000000ffff067224 */ /* 0x020fe200078e0016 */
[----:B------:R-:W-:Y:S01]  /*ea50*/  MOV R4, R20 ;  /* 0x0000001400047202 */ /* 0x000fe20000000f00 */
[----:B------:R-:W-:Y:S01]  /*ea60*/  IMAD.MOV.U32 R7, RZ, RZ, R23 ;  /* 0x000000ffff077224 */ /* 0x000fe200078e0017 */
[----:B------:R-:W-:Y:S02]  /*ea70*/  MOV R5, R21 ;  /* 0x0000001500057202 */ /* 0x000fe40000000f00 */
.L_x_5157:
[----:B------:R-:W-:Y:S05]  /*ea80*/  BSYNC.RECONVERGENT B1 ;  /* 0x0000000000017941 */ /* 0x000fea0003800200 */
.L_x_5156:
        /* <DEDUP_REMOVED lines=48> */
.L_x_5163:
[----:B------:R-:W-:Y:S05]  /*ed90*/  BSYNC.RECONVERGENT B0 ;  /* 0x0000000000007941 */ /* 0x000fea0003800200 */
.L_x_5162:
[----:B-----5:R4:W-:Y:S02]  /*eda0*/  STS.128 [R85+0x2000], R20 ;  /* 0x0020001455007388 */ /* 0x0209e40000000c00 */
.L_x_5161:
[----:B------:R-:W-:Y:S05]  /*edb0*/  BSYNC.RECONVERGENT B1 ;  /* 0x0000000000017941 */ /* 0x000fea0003800200 */
.L_x_5160:
        /* <DEDUP_REMOVED lines=47> */
.L_x_5167:
[----:B------:R-:W-:Y:S05]  /*f0b0*/  BSYNC.RECONVERGENT B0 ;  /* 0x0000000000007941 */ /* 0x000fea0003800200 */
.L_x_5166:
[----:B-----5:R1:W-:Y:S02]  /*f0c0*/  STS.128 [R85+0x4000], R20 ;  /* 0x0040001455007388 */ /* 0x0203e40000000c00 */
.L_x_5165:
[----:B------:R-:W-:Y:S05]  /*f0d0*/  BSYNC.RECONVERGENT B1 ;  /* 0x0000000000017941 */ /* 0x000fea0003800200 */
.L_x_5164:
        /* <DEDUP_REMOVED lines=46> */
.L_x_5169:
[----:B------:R-:W-:Y:S05]  /*f3c0*/  BSYNC.RECONVERGENT B0 ;  /* 0x0000000000007941 */ /* 0x000fea0003800200 */
.L_x_5168:
[----:B-----5:R4:W-:Y:S02]  /*f3d0*/  STS.128 [R85+0x6000], R20 ;  /* 0x0060001455007388 */ /* 0x0209e40000000c00 */
.L_x_5155:
[----:B------:R-:W-:Y:S05]  /*f3e0*/  BSYNC.RECONVERGENT B2 ;  /* 0x0000000000027941 */ /* 0x000fea0003800200 */
.L_x_5154:
        /* <DEDUP_REMOVED lines=55> */
.L_x_5175:
[----:B------:R-:W-:Y:S05]  /*f760*/  BSYNC.RECONVERGENT B0 ;  /* 0x0000000000007941 */ /* 0x000fea0003800200 */
.L_x_5174:
[----:B-----5:R4:W-:Y:S02]  /*f770*/  STS.128 [R85+0x800], R20 ;  /* 0x0008001455007388 */ /* 0x0209e40000000c00 */
.L_x_5173:
[----:B------:R-:W-:Y:S05]  /*f780*/  BSYNC.RECONVERGENT B1 ;  /* 0x0000000000017941 */ /* 0x000fea0003800200 */
.L_x_5172:
        /* <DEDUP_REMOVED lines=48> */
.L_x_5179:
[----:B------:R-:W-:Y:S05]  /*fa90*/  BSYNC.RECONVERGENT B0 ;  /* 0x0000000000007941 */ /* 0x000fea0003800200 */
.L_x_5178:
[----:B-----5:R4:W-:Y:S02]  /*faa0*/  STS.128 [R85+0x2800], R20 ;  /* 0x0028001455007388 */ /* 0x0209e40000000c00 */
.L_x_5177:
[----:B------:R-:W-:Y:S05]  /*fab0*/  BSYNC.RECONVERGENT B1 ;  /* 0x0000000000017941 */ /* 0x000fea0003800200 */
.L_x_5176:
        /* <DEDUP_REMOVED lines=48> */
.L_x_5183:
[----:B------:R-:W-:Y:S05]  /*fdc0*/  BSYNC.RECONVERGENT B0 ;  /* 0x0000000000007941 */ /* 0x000fea0003800200 */
.L_x_5182:
[----:B-----5:R4:W-:Y:S02]  /*fdd0*/  STS.128 [R85+0x4800], R20 ;  /* 0x0048001455007388 */ /* 0x0209e40000000c00 */
.L_x_5181:
[----:B------:R-:W-:Y:S05]  /*fde0*/  BSYNC.RECONVERGENT B1 ;  /* 0x0000000000017941 */ /* 0x000fea0003800200 */
.L_x_5180:
        /* <DEDUP_REMOVED lines=46> */
.L_x_5185:
[----:B------:R-:W-:Y:S05]  /*100d0*/  BSYNC.RECONVERGENT B0 ;  /* 0x0000000000007941 */ /* 0x000fea0003800200 */
.L_x_5184:
[----:B-----5:R4:W-:Y:S02]  /*100e0*/  STS.128 [R85+0x6800], R20 ;  /* 0x0068001455007388 */ /* 0x0209e40000000c00 */
.L_x_5171:
[----:B------:R-:W-:Y:S05]  /*100f0*/  BSYNC.RECONVERGENT B2 ;  /* 0x0000000000027941 */ /* 0x000fea0003800200 */
.L_x_5170:
        /* <DEDUP_REMOVED lines=54> */
.L_x_5191:
[----:B------:R-:W-:Y:S05]  /*10460*/  BSYNC.RECONVERGENT B0 ;  /* 0x0000000000007941 */ /* 0x000fea0003800200 */
.L_x_5190:
[----:B-----5:R1:W-:Y:S02]  /*10470*/  STS.128 [R85+0x1000], R20 ;  /* 0x0010001455007388 */ /* 0x0203e40000000c00 */
.L_x_5189:
[----:B------:R-:W-:Y:S05]  /*10480*/  BSYNC.RECONVERGENT B1 ;  /* 0x0000000000017941 */ /* 0x000fea0003800200 */
.L_x_5188:
        /* <DEDUP_REMOVED lines=47> */
.L_x_5195:
[----:B------:R-:W-:Y:S05]  /*10780*/  BSYNC.RECONVERGENT B0 ;  /* 0x0000000000007941 */ /* 0x000fea0003800200 */
.L_x_5194:
[----:B-----5:R4:W-:Y:S02]  /*10790*/  STS.128 [R85+0x3000], R20 ;  /* 0x0030001455007388 */ /* 0x0209e40000000c00 */
.L_x_5193:
[----:B------:R-:W-:Y:S05]  /*107a0*/  BSYNC.RECONVERGENT B1 ;  /* 0x0000000000017941 */ /* 0x000fea0003800200 */
.L_x_5192:
        /* <DEDUP_REMOVED lines=47> */
.L_x_5199:
[----:B------:R-:W-:Y:S05]  /*10aa0*/  BSYNC.RECONVERGENT B0 ;  /* 0x0000000000007941 */ /* 0x000fea0003800200 */
.L_x_5198:
[----:B-----5:R4:W-:Y:S02]  /*10ab0*/  STS.128 [R85+0x5000], R20 ;  /* 0x0050001455007388 */ /* 0x0209e40000000c00 */
.L_x_5197:
[----:B------:R-:W-:Y:S05]  /*10ac0*/  BSYNC.RECONVERGENT B1 ;  /* 0x0000000000017941 */ /* 0x000fea0003800200 */
.L_x_5196:
        /* <DEDUP_REMOVED lines=46> */
.L_x_5201:
[----:B------:R-:W-:Y:S05]  /*10db0*/  BSYNC.RECONVERGENT B0 ;  /* 0x0000000000007941 */ /* 0x000fea0003800200 */
.L_x_5200:
[----:B-----5:R4:W-:Y:S02]  /*10dc0*/  STS.128 [R85+0x7000], R20 ;  /* 0x0070001455007388 */ /* 0x0209e40000000c00 */
.L_x_5187:
[----:B------:R-:W-:Y:S05]  /*10dd0*/  BSYNC.RECONVERGENT B2 ;  /* 0x0000000000027941 */ /* 0x000fea0003800200 */
.L_x_5186:
        /* <DEDUP_REMOVED lines=55> */
.L_x_5205:
[----:B------:R-:W-:Y:S05]  /*11150*/  BSYNC.RECONVERGENT B0 ;  /* 0x0000000000007941 */ /* 0x000fea0003800200 */
.L_x_5204:
[----:B-----5:R4:W-:Y:S02]  /*11160*/  STS.128 [R85+0x1800], R20 ;  /* 0x0018001455007388 */ /* 0x0209e40000000c00 */
.L_x_5203:
[----:B------:R-:W-:Y:S05]  /*11170*/  BSYNC.RECONVERGENT B1 ;  /* 0x0000000000017941 */ /* 0x000fea0003800200 */
.L_x_5202:
        /* <DEDUP_REMOVED lines=48> */
.L_x_5209:
[----:B------:R-:W-:Y:S05]  /*11480*/  BSYNC.RECONVERGENT B0 ;  /* 0x0000000000007941 */ /* 0x000fea0003800200 */
.L_x_5208:
[----:B-----5:R1:W-:Y:S02]  /*11490*/  STS.128 [R85+0x3800], R20 ;  /* 0x0038001455007388 */ /* 0x0203e40000000c00 */
.L_x_5207:
[----:B------:R-:W-:Y:S05]  /*114a0*/  BSYNC.RECONVERGENT B1 ;  /* 0x0000000000017941 */ /* 0x000fea0003800200 */
.L_x_5206:
        /* <DEDUP_REMOVED lines=48> */
.L_x_5213:
[----:B------:R-:W-:Y:S05]  /*117b0*/  BSYNC.RECONVERGENT B0 ;  /* 0x0000000000007941 */ /* 0x000fea0003800200 */
.L_x_5212:
[----:B-----5:R4:W-:Y:S02]  /*117c0*/  STS.128 [R85+0x5800], R20 ;  /* 0x0058001455007388 */ /* 0x0209e40000000c00 */
.L_x_5211:
[----:B------:R-:W-:Y:S05]  /*117d0*/  BSYNC.RECONVERGENT B1 ;  /* 0x0000000000017941 */ /* 0x000fea0003800200 */
.L_x_5210:
        /* <DEDUP_REMOVED lines=46> */
.L_x_5215:
[----:B------:R-:W-:Y:S05]  /*11ac0*/  BSYNC.RECONVERGENT B0 ;  /* 0x0000000000007941 */ /* 0x000fea0003800200 */
.L_x_5214:
[----:B-----5:R4:W-:Y:S01]  /*11ad0*/  STS.128 [R85+0x7800], R20 ;  /* 0x0078001455007388 */ /* 0x0209e20000000c00 */
[----:B------:R-:W-:Y:S05]  /*11ae0*/  BRA `(.L_x_5152) ;  /* 0x0000005800d47947 */ /* 0x000fea0003800000 */
.L_x_5153:
        /* <DEDUP_REMOVED lines=95> */
.L_x_5221:
[----:B------:R-:W-:Y:S05]  /*120e0*/  BSYNC.RECONVERGENT B0 ;  /* 0x0000000000007941 */ /* 0x000fea0003800200 */
.L_x_5220:
[----:B-----5:R-:W-:Y:S01]  /*120f0*/  IMAD.MOV.U32 R6, RZ, RZ, R38 ;  /* 0x000000ffff067224 */ /* 0x020fe200078e0026 */
[----:B------:R-:W-:Y:S01]  /*12100*/  MOV R4, R36 ;  /* 0x0000002400047202 */ /* 0x000fe20000000f00 */
[----:B------:R-:W-:Y:S01]  /*12110*/  IMAD.MOV.U32 R7, RZ, RZ, R39 ;  /* 0x000000ffff077224 */ /* 0x000fe200078e0027 */
[----:B------:R-:W-:Y:S02]  /*12120*/  MOV R5, R37 ;  /* 0x0000002500057202 */ /* 0x000fe40000000f00 */
.L_x_5219:
[----:B------:R-:W-:Y:S05]  /*12130*/  BSYNC.RECONVERGENT B1 ;  /* 0x0000000000017941 */ /* 0x000fea0003800200 */
.L_x_5218:
        /* <DEDUP_REMOVED lines=87> */
.L_x_5225:
[----:B------:R-:W-:Y:S05]  /*126b0*/  BSYNC.RECONVERGENT B0 ;  /* 0x0000000000007941 */ /* 0x000fea0003800200 */
.L_x_5224:
[----:B-----5:R4:W-:Y:S02]  /*126c0*/  STS.128 [R85+0x2000], R36 ;  /* 0x0020002455007388 */ /* 0x0209e40000000c00 */
.L_x_5223:
[----:B------:R-:W-:Y:S05]  /*126d0*/  BSYNC.RECONVERGENT B1 ;  /* 0x0000000000017941 */ /* 0x000fea0003800200 */
.L_x_5222:
        /* <DEDUP_REMOVED lines=86> */
.L_x_5229:
[----:B------:R-:W-:Y:S05]  /*12c40*/  BSYNC.RECONVERGENT B0 ;  /* 0x0000000000007941 */ /* 0x000fea0003800200 */
.L_x_5228:
[----:B-----5:R1:W-:Y:S02]  /*12c50*/  STS.128 [R85+0x4000], R36 ;  /* 0x0040002455007388 */ /* 0x0203e40000000c00 */
.L_x_5227:
[----:B------:R-:W-:Y:S05]  /*12c60*/  BSYNC.RECONVERGENT B1 ;  /* 0x0000000000017941 */ /* 0x000fea0003800200 */
.L_x_5226:
        /* <DEDUP_REMOVED lines=85> */
.L_x_5231:
[----:B------:R-:W-:Y:S05]  /*131c0*/  BSYNC.RECONVERGENT B0 ;  /* 0x0000000000007941 */ /* 0x000fea0003800200 */
.L_x_5230:
[----:B-----5:R4:W-:Y:S02]  /*131d0*/  STS.128 [R85+0x6000], R36 ;  /* 0x0060002455007388 */ /* 0x0209e40000000c00 */
.L_x_5217:
[----:B------:R-:W-:Y:S05]  /*131e0*/  BSYNC.RECONVERGENT B2 ;  /* 0x0000000000027941 */ /* 0x000fea0003800200 */
.L_x_5216:
        /* <DEDUP_REMOVED lines=94> */
.L_x_5237:
[----:B------:R-:W-:Y:S05]  /*137d0*/  BSYNC.RECONVERGENT B0 ;  /* 0x0000000000007941 */ /* 0x000fea0003800200 */
.L_x_5236:
[----:B-----5:R1:W-:Y:S02]  /*137e0*/  STS.128 [R85+0x800], R32 ;  /* 0x0008002055007388 */ /* 0x0203e40000000c00 */
.L_x_5235:
[----:B------:R-:W-:Y:S05]  /*137f0*/  BSYNC.RECONVERGENT B1 ;  /* 0x0000000000017941 */ /* 0x000fea0003800200 */
.L_x_5234:
        /* <DEDUP_REMOVED lines=87> */
.L_x_5241:
[----:B------:R-:W-:Y:S05]  /*13d70*/  BSYNC.RECONVERGENT B0 ;  /* 0x0000000000007941 */ /* 0x000fea0003800200 */
.L_x_5240:
[----:B-----5:R1:W-:Y:S02]  /*13d80*/  STS.128 [R85+0x2800], R32 ;  /* 0x0028002055007388 */ /* 0x0203e40000000c00 */
.L_x_5239:
[----:B------:R-:W-:Y:S05]  /*13d90*/  BSYNC.RECONVERGENT B1 ;  /* 0x0000000000017941 */ /* 0x000fea0003800200 */
.L_x_5238:
        /* <DEDUP_REMOVED lines=87> */
.L_x_5245:
[----:B------:R-:W-:Y:S05]  /*14310*/  BSYNC.RECONVERGENT B0 ;  /* 0x0000000000007941 */ /* 0x000fea0003800200 */
.L_x_5244:
[----:B-----5:R1:W-:Y:S02]  /*14320*/  STS.128 [R85+0x4800], R32 ;  /* 0x0048002055007388 */ /* 0x0203e40000000c00 */
.L_x_5243:
[----:B------:R-:W-:Y:S05]  /*14330*/  BSYNC.RECONVERGENT B1 ;  /* 0x0000000000017941 */ /* 0x000fea0003800200 */
.L_x_5242:
        /* <DEDUP_REMOVED lines=86> */
.L_x_5247:
[----:B------:R-:W-:Y:S05]  /*148a0*/  BSYNC.RECONVERGENT B0 ;  /* 0x0000000000007941 */ /* 0x000fea0003800200 */
.L_x_5246:
[----:B-----5:R1:W-:Y:S02]  /*148b0*/  STS.128 [R85+0x6800], R32 ;  /* 0x0068002055007388 */ /* 0x0203e40000000c00 */
.L_x_5233:
[----:B------:R-:W-:Y:S05]  /*148c0*/  BSYNC.RECONVERGENT B2 ;  /* 0x0000000000027941 */ /* 0x000fea0003800200 */
.L_x_5232:
        /* <DEDUP_REMOVED lines=94> */
.L_x_5253:
[----:B------:R-:W-:Y:S05]  /*14eb0*/  BSYNC.RECONVERGENT B0 ;  /* 0x0000000000007941 */ /* 0x000fea0003800200 */
.L_x_5252:
[----:B-----5:R1:W-:Y:S02]  /*14ec0*/  STS.128 [R85+0x1000], R32 ;  /* 0x0010002055007388 */ /* 0x0203e40000000c00 */
.L_x_5251:
[----:B------:R-:W-:Y:S05]  /*14ed0*/  BSYNC.RECONVERGENT B1 ;  /* 0x0000000000017941 */ /* 0x000fea0003800200 */
.L_x_5250:
        /* <DEDUP_REMOVED lines=87> */
.L_x_5257:
[----:B------:R-:W-:Y:S05]  /*15450*/  BSYNC.RECONVERGENT B0 ;  /* 0x0000000000007941 */ /* 0x000fea0003800200 */
.L_x_5256:
[----:B-----5:R1:W-:Y:S02]  /*15460*/  STS.128 [R85+0x3000], R32 ;  /* 0x0030002055007388 */ /* 0x0203e40000000c00 */
.L_x_5255:
[----:B------:R-:W-:Y:S05]  /*15470*/  BSYNC.RECONVERGENT B1 ;  /* 0x0000000000017941 */ /* 0x000fea0003800200 */
.L_x_5254:
        /* <DEDUP_REMOVED lines=87> */
.L_x_5261:
[----:B------:R-:W-:Y:S05]  /*159f0*/  BSYNC.RECONVERGENT B0 ;  /* 0x0000000000007941 */ /* 0x000fea0003800200 */
.L_x_5260:
[----:B-----5:R1:W-:Y:S02]  /*15a00*/  STS.128 [R85+0x5000], R32 ;  /* 0x0050002055007388 */ /* 0x0203e40000000c00 */
.L_x_5259:
[----:B------:R-:W-:Y:S05]  /*15a10*/  BSYNC.RECONVERGENT B1 ;  /* 0x0000000000017941 */ /* 0x000fea0003800200 */
.L_x_5258:
        /* <DEDUP_REMOVED lines=85> */
.L_x_5263:
[----:B------:R-:W-:Y:S05]  /*15f70*/  BSYNC.RECONVERGENT B0 ;  /* 0x0000000000007941 */ /* 0x000fea0003800200 */
.L_x_5262:
[----:B-----5:R1:W-:Y:S02]  /*15f80*/  STS.128 [R85+0x7000], R32 ;  /* 0x0070002055007388 */ /* 0x0203e40000000c00 */
.L_x_5249:
[----:B------:R-:W-:Y:S05]  /*15f90*/  BSYNC.RECONVERGENT B2 ;  /* 0x0000000000027941 */ /* 0x000fea0003800200 */
.L_x_5248:
        /* <DEDUP_REMOVED lines=94> */
.L_x_5267:
[----:B------:R-:W-:Y:S05]  /*16580*/  BSYNC.RECONVERGENT B0 ;  /* 0x0000000000007941 */ /* 0x000fea0003800200 */
.L_x_5266:
[----:B-----5:R4:W-:Y:S02]  /*16590*/  STS.128 [R85+0x1800], R32 ;  /* 0x0018002055007388 */ /* 0x0209e40000000c00 */
.L_x_5265:
[----:B------:R-:W-:Y:S05]  /*165a0*/  BSYNC.RECONVERGENT B1 ;  /* 0x0000000000017941 */ /* 0x000fea0003800200 */
.L_x_5264:
        /* <DEDUP_REMOVED lines=86> */
.L_x_5271:
[----:B------:R-:W-:Y:S05]  /*16b10*/  BSYNC.RECONVERGENT B0 ;  /* 0x0000000000007941 */ /* 0x000fea0003800200 */
.L_x_5270:
[----:B-----5:R1:W-:Y:S02]  /*16b20*/  STS.128 [R85+0x3800], R32 ;  /* 0x0038002055007388 */ /* 0x0203e40000000c00 */
.L_x_5269:
[----:B------:R-:W-:Y:S05]  /*16b30*/  BSYNC.RECONVERGENT B1 ;  /* 0x0000000000017941 */ /* 0x000fea0003800200 */
.L_x_5268:
        /* <DEDUP_REMOVED lines=86> */
.L_x_5275:
[----:B------:R-:W-:Y:S05]  /*170a0*/  BSYNC.RECONVERGENT B0 ;  /* 0x0000000000007941 */ /* 0x000fea0003800200 */
.L_x_5274:
[----:B-----5:R4:W-:Y:S02]  /*170b0*/  STS.128 [R85+0x5800], R32 ;  /* 0x0058002055007388 */ /* 0x0209e40000000c00 */
.L_x_5273:
[----:B------:R-:W-:Y:S05]  /*170c0*/  BSYNC.RECONVERGENT B1 ;  /* 0x0000000000017941 */ /* 0x000fea0003800200 */
.L_x_5272:
        /* <DEDUP_REMOVED lines=85> */
.L_x_5277:
[----:B------:R-:W-:Y:S05]  /*17620*/  BSYNC.RECONVERGENT B0 ;  /* 0x0000000000007941 */ /* 0x000fea0003800200 */
.L_x_5276:
[----:B-----5:R4:W-:Y:S02]  /*17630*/  STS.128 [R85+0x7800], R32 ;  /* 0x0078002055007388 */ /* 0x0209e40000000c00 */
.L_x_5152:
[----:B------:R-:W-:Y:S05]  /*17640*/  BSYNC.RECONVERGENT B3 ;  /* 0x0000000000037941 */ /* 0x000fea0003800200 */
.L_x_5144:
        /* <DEDUP_REMOVED lines=11> */
[--C-:B-12---:R-:W-:Y:S02]  /*17700*/  @!P3 IMAD.MOV.U32 R4, RZ, RZ, R228.reuse ;  /* 0x000000ffff04b224 */ /* 0x106fe400078e00e4 */
        /* <DEDUP_REMOVED lines=23> */
.L_x_5279:
[----:B------:R-:W-:Y:S05]  /*17880*/  BSYNC.RECONVERGENT B0 ;  /* 0x0000000000007941 */ /* 0x000fea0003800200 */
.L_x_5278:
        /* <DEDUP_REMOVED lines=29> */
.L_x_5281:
[----:B------:R-:W-:Y:S05]  /*17a60*/  BSYNC.RECONVERGENT B0 ;  /* 0x0000000000007941 */ /* 0x000fea0003800200 */
.L_x_5280:
        /* <DEDUP_REMOVED lines=31> */
.L_x_5283:
[----:B------:R-:W-:Y:S05]  /*17c60*/  BSYNC.RECONVERGENT B0 ;  /* 0x0000000000007941 */ /* 0x000fea0003800200 */
.L_x_5282:
        /* <DEDUP_REMOVED lines=31> */
.L_x_5285:
[----:B------:R-:W-:Y:S05]  /*17e60*/  BSYNC.RECONVERGENT B0 ;  /* 0x0000000000007941 */ /* 0x000fea0003800200 */
.L_x_5284:
        /* <DEDUP_REMOVED lines=45> */
.L_x_5287:
[----:B------:R2:W-:Y:S04]  /*18140*/  STS.128 [R85+0x10000], RZ ;  /* 0x010000ff55007388 */ /* 0x0005e80000000c00 */
[----:B------:R2:W-:Y:S04]  /*18150*/  STS.128 [R85+0x12000], RZ ;  /* 0x012000ff55007388 */ /* 0x0005e80000000c00 */
[----:B------:R2:W-:Y:S04]  /*18160*/  STS.128 [R85+0x14000], RZ ;  /* 0x014000ff55007388 */ /* 0x0005e80000000c00 */
[----:B------:R2:W-:Y:S02]  /*18170*/  STS.128 [R85+0x16000], RZ ;  /* 0x016000ff55007388 */ /* 0x0005e40000000c00 */
.L_x_5288:
[----:B------:R-:W-:Y:S05]  /*18180*/  BSYNC.RECONVERGENT B0 ;  /* 0x0000000000007941 */ /* 0x000fea0003800200 */
.L_x_5286:
        /* <DEDUP_REMOVED lines=51> */
.L_x_5290:
[----:B------:R-:W-:Y:S05]  /*184c0*/  BSYNC.RECONVERGENT B0 ;  /* 0x0000000000007941 */ /* 0x000fea0003800200 */
.L_x_5289:
        /* <DEDUP_REMOVED lines=36> */
.L_x_5292:
[----:B------:R-:W-:Y:S05]  /*18710*/  BSYNC.RECONVERGENT B0 ;  /* 0x0000000000007941 */ /* 0x000fea0003800200 */
.L_x_5291:
        /* <DEDUP_REMOVED lines=36> */
.L_x_5294:
[----:B------:R-:W-:Y:S05]  /*18960*/  BSYNC.RECONVERGENT B0 ;  /* 0x0000000000007941 */ /* 0x000fea0003800200 */
.L_x_5293:
[----:B--2-4-:R-:W-:Y:S01]  /*18970*/  LDSM.16.M88.4 R4, [R84] ;  /* 0x000000005404783b */ /* 0x014fe20000000200 */
[----:B------:R-:W-:Y:S01]  /*18980*/  LOP3.LUT P0, RZ, R65, 0x2, RZ, 0xc0, !PT ;  /* 0x0000000241ff7812 */ /* 0x000fe2000780c0ff */
[----:B------:R-:W2:Y:S01]  /*18990*/  LDCU UR4, c[0x0][0x50c] ;  /* 0x0000a180ff0477ac */ /* 0x000ea20008000800 */
[----:B------:R-:W-:Y:S01]  /*189a0*/  MOV R63, 0x20 ;  /* 0x00000020003f7802 */ /* 0x000fe20000000f00 */
[----:B------:R-:W4:Y:S01]  /*189b0*/  LDSM.16.M88.4 R40, [R0+UR8+0x9000] ;  /* 0x009000080028783b */ /* 0x000f220008000200 */
[----:B------:R-:W-:Y:S01]  /*189c0*/  IADD3 R88, PT, PT, R0, UR8, RZ ;  /* 0x0000000800587c10 */ /* 0x000fe2000fffe0ff */
[----:B------:R-:W-:Y:S01]  /*189d0*/  UISETP.GT.AND UP0, UPT, UR29, UR21, UPT ;  /* 0x000000151d00728c */ /* 0x000fe2000bf04270 */
[----:B------:R-:W-:Y:S01]  /*189e0*/  SEL R63, R63, 0xffffffe0, !P0 ;  /* 0xffffffe03f3f7807 */ /* 0x000fe20004000000 */
[----:B------:R-:W5:Y:S01]  /*189f0*/  LDSM.16.M88.4 R24, [R0+UR8+0x8000] ;  /* 0x008000080018783b */ /* 0x000f620008000200 */
[----:B------:R-:W-:Y:S02]  /*18a00*/  LOP3.LUT P0, RZ, R65, 0x4, RZ, 0xc0, !PT ;  /* 0x0000000441ff7812 */ /* 0x000fe4000780c0ff */
[-C--:B------:R-:W-:Y:S01]  /*18a10*/  IADD3 R60, PT, PT, R84, R63.reuse, RZ ;  /* 0x0000003f543c7210 */ /* 0x080fe20007ffe0ff */
[----:B------:R-:W3:Y:S01]  /*18a20*/  LDSM.16.M88.4 R16, [R0+UR8+0x8800] ;  /* 0x008800080010783b */ /* 0x000ee20008000200 */
[----:B------:R-:W-:-:S03]  /*18a30*/  IADD3 R2, PT, PT, R88, R63, RZ ;  /* 0x0000003f58027210 */ /* 0x000fc60007ffe0ff */
[----:B------:R-:W1:Y:S04]  /*18a40*/  LDSM.16.M88.4 R32, [R0+UR8+0x9800] ;  /* 0x009800080020783b */ /* 0x000e680008000200 */
[----:B------:R-:W-:Y:S04]  /*18a50*/  LDSM.16.M88.4 R52, [R60] ;  /* 0x000000003c34783b */ /* 0x000fe80000000200 */
[----:B------:R-:W2:Y:S04]  /*18a60*/  LDSM.16.M88.4 R36, [R2+0x8000] ;  /* 0x008000000224783b */ /* 0x000ea80000000200 */
[----:B------:R-:W2:Y:S04]  /*18a70*/  LDSM.16.M88.4 R12, [R2+0x8800] ;  /* 0x00880000020c783b */ /* 0x000ea80000000200 */
[----:B------:R-:W2:Y:S04]  /*18a80*/  LDSM.16.M88.4 R80, [R2+0x9000] ;  /* 0x009000000250783b */ /* 0x000ea80000000200 */
[----:B------:R-:W2:Y:S04]  /*18a90*/  LDSM.16.M88.4 R48, [R2+0x9800] ;  /* 0x009800000230783b */ /* 0x000ea80000000200 */
[----:B------:R-:W0:Y:S01]  /*18aa0*/  LDGDEPBAR ;  /* 0x00000000000079af */ /* 0x000e220000000000 */
[----:B----4-:R-:W-:Y:S01]  /*18ab0*/  HMMA.16816.F32 R68, R4, R40, RZ ;  /* 0x000000280444723c */ /* 0x010fe200000018ff */
[----:B------:R-:W-:-:S04]  /*18ac0*/  MOV R41, 0x40 ;  /* 0x0000004000297802 */ /* 0x000fc80000000f00 */
[----:B------:R-:W-:-:S03]  /*18ad0*/  SEL R41, R41, 0xffffffc0, !P0 ;  /* 0xffffffc029297807 */ /* 0x000fc60004000000 */
[C---:B-----5:R-:W-:Y:S01]  /*18ae0*/  HMMA.16816.F32 R28, R4.reuse, R24, RZ ;  /* 0x00000018041c723c */ /* 0x060fe200000018ff */
[-C--:B------:R-:W-:Y:S02]  /*18af0*/  IADD3 R90, PT, PT, R84, R41.reuse, RZ ;  /* 0x00000029545a7210 */ /* 0x080fe40007ffe0ff */
[----:B------:R-:W-:Y:S02]  /*18b00*/  IADD3 R88, PT, PT, R88, R41, RZ ;  /* 0x0000002958587210 */ /* 0x000fe40007ffe0ff */
[C---:B------:R-:W-:Y:S02]  /*18b10*/  IADD3 R89, PT, PT, R63.reuse, R90, RZ ;  /* 0x0000005a3f597210 */ /* 0x040fe40007ffe0ff */
[----:B------:R-:W-:Y:S01]  /*18b20*/  IADD3 R86, PT, PT, R63, R88, RZ ;  /* 0x000000583f567210 */ /* 0x000fe20007ffe0ff */
[C---:B---3--:R-:W-:Y:S01]  /*18b30*/  HMMA.16816.F32 R20, R4.reuse, R16, RZ ;  /* 0x000000100414723c */ /* 0x048fe200000018ff */
[----:B------:R-:W-:Y:S04]  /*18b40*/  LDSM.16.M88.4 R76, [R88+0x8800] ;  /* 0x00880000584c783b */ /* 0x000fe80000000200 */
[----:B------:R-:W-:Y:S03]  /*18b50*/  LDSM.16.M88.4 R72, [R88+0x9000] ;  /* 0x009000005848783b */ /* 0x000fe60000000200 */
[C---:B------:R-:W-:Y:S01]  /*18b60*/  HMMA.16816.F32 R24, R4.reuse, R26, RZ ;  /* 0x0000001a0418723c */ /* 0x040fe200000018ff */
[----:B------:R-:W-:Y:S07]  /*18b70*/  LDSM.16.M88.4 R44, [R88+0x9800] ;  /* 0x00980000582c783b */ /* 0x000fee0000000200 */
[C---:B------:R-:W-:Y:S08]  /*18b80*/  HMMA.16816.F32 R16, R4.reuse, R18, RZ ;  /* 0x000000120410723c */ /* 0x040ff000000018ff */
[C---:B------:R-:W-:Y:S01]  /*18b90*/  HMMA.16816.F32 R64, R4.reuse, R42, RZ ;  /* 0x0000002a0440723c */ /* 0x040fe200000018ff */
[----:B------:R-:W-:Y:S07]  /*18ba0*/  LDSM.16.M88.4 R40, [R88+0x8000] ;  /* 0x008000005828783b */ /* 0x000fee0000000200 */
        /* <DEDUP_REMOVED lines=267> */
.L_x_5296:
        /* <DEDUP_REMOVED lines=31> */
[----:B------:R-:W-:-:S02]  /*19e50*/  LOP3.LUT R0, R2, UR4, RZ, 0x3c, !PT ;  /* 0x0000000402007c12 */ /* 0x000fc4000f8e3cff */
[----:B------:R-:W-:Y:S02]  /*19e60*/  LOP3.LUT R7, R2, UR27, RZ, 0x3c, !PT ;  /* 0x0000001b02077c12 */ /* 0x000fe4000f8e3cff */
        /* <DEDUP_REMOVED lines=29> */
.L_x_5297:
[----:B------:R-:W2:Y:S01]  /*1a040*/  LDCU UR9, c[0x0][0x440] ;  /* 0x00008800ff0977ac */ /* 0x000ea20008000800 */
[C---:B------:R-:W-:Y:S01]  /*1a050*/  LEA R38, P1, R61.reuse, R228, 0x1 ;  /* 0x000000e43d267211 */ /* 0x040fe200078208ff */
[----:B------:R-:W3:Y:S03]  /*1a060*/  LDCU UR4, c[0x0][0x3bc] ;  /* 0x00007780ff0477ac */ /* 0x000ee60008000800 */
[----:B------:R-:W-:Y:S01]  /*1a070*/  LEA.HI.X R39, R61, R229, R62, 0x1, P1 ;  /* 0x000000e53d277211 */ /* 0x000fe200008f0c3e */
[----:B------:R-:W-:-:S06]  /*1a080*/  USHF.L.U32 UR10, UR14, 0x5, URZ ;  /* 0x000000050e0a7899 */ /* 0x000fcc00080006ff */
[----:B------:R-:W-:Y:S02]  /*1a090*/  IADD3 R40, P1, PT, R38, UR10, RZ ;  /* 0x0000000a26287c10 */ /* 0x000fe4000ff3e0ff */
[----:B--2---:R-:W-:Y:S02]  /*1a0a0*/  ISETP.GE.AND P5, PT, R87, UR9, PT ;  /* 0x0000000957007c0c */ /* 0x004fe4000bfa6270 */
[----:B------:R-:W-:Y:S02]  /*1a0b0*/  ISETP.GE.AND P4, PT, R11, UR9, PT ;  /* 0x000000090b007c0c */ /* 0x000fe4000bf86270 */
[----:B------:R-:W-:Y:S01]  /*1a0c0*/  ISETP.GE.AND P3, PT, R10, UR9, PT ;  /* 0x000000090a007c0c */ /* 0x000fe2000bf66270 */
[----:B---3--:R-:W-:Y:S01]  /*1a0d0*/  USHF.L.U64.HI UR4, UR14, 0x5, UR4 ;  /* 0x000000050e047899 */ /* 0x008fe20008010204 */
[----:B------:R-:W-:-:S05]  /*1a0e0*/  ISETP.GE.AND P2, PT, R9, UR9, PT ;  /* 0x0000000909007c0c */ /* 0x000fca000bf46270 */
[----:B------:R-:W-:Y:S02]  /*1a0f0*/  IADD3.X R41, PT, PT, R39, UR4, RZ, P1, !PT ;  /* 0x0000000427297c10 */ /* 0x000fe40008ffe4ff */
        /* <DEDUP_REMOVED lines=83> */
.L_x_5295:
[----:B------:R-:W3:Y:S01]  /*1a630*/  S2R R221, SR_TID.X ;  /* 0x0000000000dd7919 */ /* 0x000ee20000002100 */
[----:B------:R-:W-:Y:S01]  /*1a640*/  LOP3.LUT R165, R216, 0x1f0, RZ, 0xc0, !PT ;  /* 0x000001f0d8a57812 */ /* 0x000fe200078ec0ff */
[----:B------:R-:W-:Y:S01]  /*1a650*/  UIADD3 UR4, UPT, UPT, UR20, -0x1, URZ ;  /* 0xffffffff14047890 */ /* 0x000fe2000fffe0ff */
[----:B------:R-:W-:Y:S01]  /*1a660*/  LOP3.LUT R222, R3, R8, RZ, 0xfc, !PT ;  /* 0x0000000803de7212 */ /* 0x000fe200078efcff */
[----:B------:R-:W4:Y:S03]  /*1a670*/  S2R R0, SR_CTAID.X ;  /* 0x0000000000007919 */ /* 0x000f260000002500 */
[----:B------:R-:W-:Y:S01]  /*1a680*/  LEA R222, R222, UR8, 0x1 ;  /* 0x00000008dede7c11 */ /* 0x000fe2000f8e08ff */
[----:B------:R-:W-:-:S04]  /*1a690*/  IMAD.U32 R7, RZ, RZ, UR4 ;  /* 0x00000004ff077e24 */ /* 0x000fc8000f8e00ff */
[----:B------:R-:W-:Y:S01]  /*1a6a0*/  IMAD.IADD R201, R63, 0x1, R222 ;  /* 0x000000013fc97824 */ /* 0x000fe200078e02de */
[----:B------:R-:W5:Y:S01]  /*1a6b0*/  LDCU UR4, c[0x0][0x45c] ;  /* 0x00008b80ff0477ac */ /* 0x000f620008000800 */
[----:B------:R-:W-:Y:S01]  /*1a6c0*/  VIADD R200, R222, 0x10040 ;  /* 0x00010040dec87836 */ /* 0x000fe20000000000 */
[----:B------:R-:W-:Y:S04]  /*1a6d0*/  LDSM.16.MT88.4 R156, [R222+0x10000] ;  /* 0x01000000de9c783b */ /* 0x000fe80000004200 */
[----:B------:R-:W-:Y:S04]  /*1a6e0*/  LDSM.16.MT88.4 R148, [R201+0x10000] ;  /* 0x01000000c994783b */ /* 0x000fe80000004200 */
[----:B------:R-:W-:Y:S04]  /*1a6f0*/  LDSM.16.MT88.4 R80, [R201+0x14000] ;  /* 0x01400000c950783b */ /* 0x000fe80000004200 */
[----:B------:R-:W-:Y:S04]  /*1a700*/  LDSM.16.MT88.4 R112, [R201+0x16000] ;  /* 0x01600000c970783b */ /* 0x000fe80000004200 */
[----:B------:R-:W-:Y:S01]  /*1a710*/  LDSM.16.MT88.4 R72, [R222+0x14000] ;  /* 0x01400000de48783b */ /* 0x000fe20000004200 */
[----:B---3--:R-:W-:Y:S01]  /*1a720*/  IMAD.SHL.U32 R166, R221, 0x2, RZ ;  /* 0x00000002dda67824 */ /* 0x008fe200078e00ff */
[----:B------:R-:W-:-:S02]  /*1a730*/  SHF.R.U32.HI R2, RZ, 0x2, R221 ;  /* 0x00000002ff027819 */ /* 0x000fc400000116dd */
[----:B------:R-:W-:Y:S01]  /*1a740*/  LDSM.16.MT88.4 R104, [R222+0x16000] ;  /* 0x01600000de68783b */ /* 0x000fe20000004200 */
[----:B----4-:R-:W-:Y:S01]  /*1a750*/  IMAD R9, R0, 0x40, R165 ;  /* 0x0000004000097824 */ /* 0x010fe200078e02a5 */
[----:B------:R-:W-:Y:S02]  /*1a760*/  LOP3.LUT R2, R2, 0x7, RZ, 0xc0, !PT ;  /* 0x0000000702027812 */ /* 0x000fe400078ec0ff */
[----:B------:R-:W-:Y:S01]  /*1a770*/  LOP3.LUT R166, R166, 0x6, RZ, 0xc0, !PT ;  /* 0x00000006a6a67812 */ /* 0x000fe200078ec0ff */
[----:B------:R-:W-:Y:S01]  /*1a780*/  LDSM.16.MT88.4 R180, [R201+0x16800] ;  /* 0x01680000c9b4783b */ /* 0x000fe20000004200 */
[----:B--2---:R-:W-:-:S03]  /*1a790*/  IADD3 R10, PT, PT, R9, -UR23, R2 ;  /* 0x80000017090a7c10 */ /* 0x004fc6000fffe002 */
[----:B------:R-:W-:Y:S01]  /*1a7a0*/  IMAD R38, R7, 0x40, R166 ;  /* 0x0000004007267824 */ /* 0x000fe200078e02a6 */
[----:B------:R-:W-:Y:S01]  /*1a7b0*/  LDSM.16.MT88.4 R176, [R222+0x10800] ;  /* 0x01080000deb0783b */ /* 0x000fe20000004200 */
[----:B------:R-:W-:Y:S02]  /*1a7c0*/  VIADD R10, R10, UR22 ;  /* 0x000000160a0a7c36 */ /* 0x000fe40008000000 */
[C---:B------:R-:W-:Y:S01]  /*1a7d0*/  VIADD R11, R38.reuse, 0x9 ;  /* 0x00000009260b7836 */ /* 0x040fe20000000000 */
[C---:B------:R-:W-:Y:S01]  /*1a7e0*/  ISETP.GE.AND P4, PT, R38.reuse, UR22, PT ;  /* 0x0000001626007c0c */ /* 0x040fe2000bf86270 */
[----:B------:R-:W-:Y:S02]  /*1a7f0*/  VIADD R43, R38, 0x20 ;  /* 0x00000020262b7836 */ /* 0x000fe40000000000 */
[----:B------:R-:W-:Y:S01]  /*1a800*/  IMAD.IADD R37, R10, 0x1, -R11 ;  /* 0x000000010a257824 */ /* 0x000fe200078e0a0b */
[----:B------:R-:W-:Y:S01]  /*1a810*/  ISETP.GE.AND P1, PT, R11, UR22, PT ;  /* 0x000000160b007c0c */ /* 0x000fe2000bf26270 */
[----:B------:R-:W-:-:S02]  /*1a820*/  VIADD R42, R38, 0x21 ;  /* 0x00000021262a7836 */ /* 0x000fc40000000000 */
[----:B------:R-:W-:Y:S01]  /*1a830*/  VIADD R44, R38, 0x19 ;  /* 0x00000019262c7836 */ /* 0x000fe20000000000 */
[----:B------:R-:W-:Y:S01]  /*1a840*/  IABS R37, R37 ;  /* 0x0000002500257213 */ /* 0x000fe20000000000 */
[----:B------:R-:W-:Y:S02]  /*1a850*/  IMAD.IADD R220, R10, 0x1, -R42 ;  /* 0x000000010adc7824 */ /* 0x000fe400078e0a2a */
[----:B------:R-:W-:Y:S01]  /*1a860*/  VIADD R9, R38, 0x10 ;  /* 0x0000001026097836 */ /* 0x000fe20000000000 */
[----:B------:R-:W-:Y:S01]  /*1a870*/  I2FP.F32.S32 R37, R37 ;  /* 0x0000002500257245 */ /* 0x000fe20000201400 */
[----:B------:R-:W-:Y:S01]  /*1a880*/  IMAD.IADD R49, R10, 0x1, -R44 ;  /* 0x000000010a317824 */ /* 0x000fe200078e0a2c */
[----:B------:R-:W-:Y:S01]  /*1a890*/  IABS R220, R220 ;  /* 0x000000dc00dc7213 */ /* 0x000fe20000000000 */
[----:B------:R-:W-:Y:S01]  /*1a8a0*/  VIADD R39, R38, 0x8 ;  /* 0x0000000826277836 */ /* 0x000fe20000000000 */
[----:B------:R-:W-:Y:S01]  /*1a8b0*/  ISETP.GE.AND P6, PT, R9, UR22, PT ;  /* 0x0000001609007c0c */ /* 0x000fe2000bfc6270 */
[----:B-1----:R-:W-:Y:S01]  /*1a8c0*/  FFMA.FTZ R20, R37, -UR5, R20 ;  /* 0x8000000525147c23 */ /* 0x002fe20008010014 */
[----:B------:R-:W-:Y:S01]  /*1a8d0*/  IMAD.IADD R37, R10, 0x1, -R43 ;  /* 0x000000010a257824 */ /* 0x000fe200078e0a2b */
[----:B------:R-:W-:Y:S01]  /*1a8e0*/  I2FP.F32.S32 R220, R220 ;  /* 0x000000dc00dc7245 */ /* 0x000fe20000201400 */
[----:B------:R-:W-:Y:S01]  /*1a8f0*/  VIADD R45, R38, 0x18 ;  /* 0x00000018262d7836 */ /* 0x000fe20000000000 */
[----:B------:R-:W-:Y:S01]  /*1a900*/  IABS R49, R49 ;  /* 0x0000003100317213 */ /* 0x000fe20000000000 */
[----:B------:R-:W-:Y:S01]  /*1a910*/  IMAD.IADD R41, R10, 0x1, -R9 ;  /* 0x000000010a297824 */ /* 0x000fe200078e0a09 */
[----:B------:R-:W-:Y:S01]  /*1a920*/  IABS R37, R37 ;  /* 0x0000002500257213 */ /* 0x000fe20000000000 */
[----:B------:R-:W-:Y:S01]  /*1a930*/  VIADD R47, R38, 0x1 ;  /* 0x00000001262f7836 */ /* 0x000fe20000000000 */
[----:B------:R-:W-:Y:S01]  /*1a940*/  ISETP.GE.AND P2, PT, R39, UR22, PT ;  /* 0x0000001627007c0c */ /* 0x000fe2000bf46270 */
[----:B------:R-:W-:Y:S01]  /*1a950*/  IMAD.IADD R7, R10, 0x1, -R39 ;  /* 0x000000010a077824 */ /* 0x000fe200078e0a27 */
[----:B------:R-:W-:Y:S01]  /*1a960*/  I2FP.F32.S32 R37, R37 ;  /* 0x0000002500257245 */ /* 0x000fe20000201400 */
[----:B------:R-:W-:Y:S01]  /*1a970*/  FFMA.FTZ R220, R220, -UR5, R15 ;  /* 0x80000005dcdc7c23 */ /* 0x000fe2000801000f */
[C---:B------:R-:W-:Y:S01]  /*1a980*/  IMAD.IADD R39, R10.reuse, 0x1, -R45 ;  /* 0x000000010a277824 */ /* 0x040fe200078e0a2d */
[----:B------:R-:W-:Y:S01]  /*1a990*/  I2FP.F32.S32 R49, R49 ;  /* 0x0000003100317245 */ /* 0x000fe20000201400 */
[----:B------:R-:W-:-:S02]  /*1a9a0*/  IMAD.IADD R40, R10, 0x1, -R47 ;  /* 0x000000010a287824 */ /* 0x000fc400078e0a2f */
[----:B------:R-:W-:Y:S01]  /*1a9b0*/  FFMA.FTZ R224, R37, -UR5, R14 ;  /* 0x8000000525e07c23 */ /* 0x000fe2000801000e */
[C---:B------:R-:W-:Y:S01]  /*1a9c0*/  VIADD R37, R10.reuse, 0x8 ;  /* 0x000000080a257836 */ /* 0x040fe20000000000 */
[----:B------:R-:W-:Y:S01]  /*1a9d0*/  IABS R41, R41 ;  /* 0x0000002900297213 */ /* 0x000fe20000000000 */
[--C-:B------:R-:W-:Y:S01]  /*1a9e0*/  IMAD.IADD R14, R10, 0x1, -R38.reuse ;  /* 0x000000010a0e7824 */ /* 0x100fe200078e0a26 */
[----:B------:R-:W-:Y:S01]  /*1a9f0*/  ISETP.GE.AND P3, PT, R47, UR22, PT ;  /* 0x000000162f007c0c */ /* 0x000fe2000bf66270 */
[C---:B------:R-:W-:Y:S01]  /*1aa00*/  IMAD.IADD R9, R37.reuse, 0x1, -R9 ;  /* 0x0000000125097824 */ /* 0x040fe200078e0a09 */
[----:B------:R-:W-:Y:S01]  /*1aa10*/  IABS R39, R39 ;  /* 0x0000002700277213 */ /* 0x000fe20000000000 */
[C---:B------:R-:W-:Y:S01]  /*1aa20*/  IMAD.IADD R15, R37.reuse, 0x1, -R38 ;  /* 0x00000001250f7824 */ /* 0x040fe200078e0a26 */
[----:B------:R-:W-:Y:S01]  /*1aa30*/  IABS R14, R14 ;  /* 0x0000000e000e7213 */ /* 0x000fe20000000000 */
[----:B------:R-:W-:Y:S01]  /*1aa40*/  VIADD R46, R38, 0x11 ;  /* 0x00000011262e7836 */ /* 0x000fe20000000000 */
[----:B------:R-:W-:Y:S01]  /*1aa50*/  IABS R9, R9 ;  /* 0x0000000900097213 */ /* 0x000fe20000000000 */
[----:B------:R-:W-:Y:S01]  /*1aa60*/  IMAD.IADD R47, R37, 0x1, -R47 ;  /* 0x00000001252f7824 */ /* 0x000fe200078e0a2f */
[----:B------:R-:W-:Y:S01]  /*1aa70*/  IABS R15, R15 ;  /* 0x0000000f000f7213 */ /* 0x000fe20000000000 */
[----:B------:R-:W-:Y:S01]  /*1aa80*/  FFMA.FTZ R12, R49, -UR5, R12 ;  /* 0x80000005310c7c23 */ /* 0x000fe2000801000c */
[C---:B------:R-:W-:Y:S01]  /*1aa90*/  IMAD.IADD R11, R37.reuse, 0x1, -R11 ;  /* 0x00000001250b7824 */ /* 0x040fe200078e0a0b */
[----:B------:R-:W-:Y:S01]  /*1aaa0*/  I2FP.F32.S32 R49, R14 ;  /* 0x0000000e00317245 */ /* 0x000fe20000201400 */
[----:B------:R-:W-:Y:S01]  /*1aab0*/  IMAD.MOV.U32 R14, RZ, RZ, R9 ;  /* 0x000000ffff0e7224 */ /* 0x000fe200078e0009 */
[----:B------:R-:W-:Y:S01]  /*1aac0*/  I2FP.F32.S32 R41, R41 ;  /* 0x0000002900297245 */ /* 0x000fe20000201400 */
[----:B------:R-:W-:Y:S01]  /*1aad0*/  IMAD.IADD R51, R10, 0x1, -R46 ;  /* 0x000000010a337824 */ /* 0x000fe200078e0a2e */
[----:B------:R-:W-:Y:S01]  /*1aae0*/  I2FP.F32.S32 R39, R39 ;  /* 0x0000002700277245 */ /* 0x000fe20000201400 */
[----:B------:R-:W-:Y:S01]  /*1aaf0*/  IMAD.IADD R219, R37, 0x1, -R43 ;  /* 0x0000000125db7824 */ /* 0x000fe200078e0a2b */
[----:B------:R-:W-:Y:S01]  /*1ab00*/  I2FP.F32.S32 R15, R15 ;  /* 0x0000000f000f7245 */ /* 0x000fe20000201400 */
[----:B------:R-:W-:Y:S01]  /*1ab10*/  FFMA.FTZ R41, R41, -UR5, R26 ;  /* 0x8000000529297c23 */ /* 0x000fe2000801001a */
[----:B------:R-:W-:Y:S01]  /*1ab20*/  IABS R40, R40 ;  /* 0x0000002800287213 */ /* 0x000fe20000000000 */
[----:B------:R-:W-:Y:S01]  /*1ab30*/  FFMA.FTZ R39, R39, -UR5, R16 ;  /* 0x8000000527277c23 */ /* 0x000fe20008010010 */
[----:B------:R-:W-:Y:S01]  /*1ab40*/  IABS R7, R7 ;  /* 0x0000000700077213 */ /* 0x000fe20000000000 */
[----:B------:R-:W-:Y:S01]  /*1ab50*/  FFMA.FTZ R26, R49, -UR5, R52 ;  /* 0x80000005311a7c23 */ /* 0x000fe20008010034 */
[----:B------:R-:W-:Y:S01]  /*1ab60*/  IABS R47, R47 ;  /* 0x0000002f002f7213 */ /* 0x000fe20000000000 */
[----:B------:R-:W-:Y:S01]  /*1ab70*/  FFMA.FTZ R15, R15, -UR5, R60 ;  /* 0x800000050f0f7c23 */ /* 0x000fe2000801003c */
[----:B------:R-:W-:Y:S01]  /*1ab80*/  IABS R11, R11 ;  /* 0x0000000b000b7213 */ /* 0x000fe20000000000 */
[----:B------:R-:W-:Y:S01]  /*1ab90*/  FFMA.FTZ R9, R49, -UR5, R21 ;  /* 0x8000000531097c23 */ /* 0x000fe20008010015 */
[----:B------:R-:W-:-:S02]  /*1aba0*/  I2FP.F32.S32 R14, R14 ;  /* 0x0000000e000e7245 */ /* 0x000fc40000201400 */
[----:B------:R-:W-:Y:S02]  /*1abb0*/  I2FP.F32.S32 R40, R40 ;  /* 0x0000002800287245 */ /* 0x000fe40000201400 */
[----:B------:R-:W-:Y:S01]  /*1abc0*/  I2FP.F32.S32 R7, R7 ;  /* 0x0000000700077245 */ /* 0x000fe20000201400 */
[----:B------:R-:W-:Y:S01]  /*1abd0*/  FFMA.FTZ R14, R14, -UR5, R23 ;  /* 0x800000050e0e7c23 */ /* 0x000fe20008010017 */
[----:B------:R-:W-:Y:S01]  /*1abe0*/  IABS R51, R51 ;  /* 0x0000003300337213 */ /* 0x000fe20000000000 */
[----:B------:R-:W-:Y:S01]  /*1abf0*/  FFMA.FTZ R53, R40, -UR5, R53 ;  /* 0x8000000528357c23 */ /* 0x000fe20008010035 */
[----:B------:R-:W-:Y:S01]  /*1ac00*/  I2FP.F32.S32 R47, R47 ;  /* 0x0000002f002f7245 */ /* 0x000fe20000201400 */
[----:B------:R-:W-:Y:S01]  /*1ac10*/  FFMA.FTZ R7, R7, -UR5, R24 ;  /* 0x8000000507077c23 */ /* 0x000fe20008010018 */
[----:B------:R-:W-:Y:S02]  /*1ac20*/  I2FP.F32.S32 R16, R11 ;  /* 0x0000000b00107245 */ /* 0x000fe40000201400 */
[----:B------:R-:W-:Y:S01]  /*1ac30*/  I2FP.F32.S32 R51, R51 ;  /* 0x0000003300337245 */ /* 0x000fe20000201400 */
[----:B------:R-:W-:Y:S01]  /*1ac40*/  FFMA.FTZ R11, R47, -UR5, R54 ;  /* 0x800000052f0b7c23 */ /* 0x000fe20008010036 */
[----:B------:R-:W-:Y:S01]  /*1ac50*/  FSEL R26, R26, -INF , !P4 ;  /* 0xff8000001a1a7808 */ /* 0x000fe20006000000 */
[----:B------:R-:W-:Y:S01]  /*1ac60*/  FFMA.FTZ R25, R16, -UR5, R25 ;  /* 0x8000000510197c23 */ /* 0x000fe20008010019 */
[----:B------:R-:W-:Y:S01]  /*1ac70*/  FSEL R23, R15, -INF , !P4 ;  /* 0xff8000000f177808 */ /* 0x000fe20006000000 */
[----:B------:R-:W-:Y:S01]  /*1ac80*/  IMAD.IADD R15, R37, 0x1, -R44 ;  /* 0x00000001250f7824 */ /* 0x000fe200078e0a2c */
[----:B------:R-:W-:Y:S01]  /*1ac90*/  ISETP.GE.AND P4, PT, R45, UR22, PT ;  /* 0x000000162d007c0c */ /* 0x000fe2000bf86270 */
[----:B------:R-:W-:Y:S01]  /*1aca0*/  IMAD.IADD R45, R37, 0x1, -R45 ;  /* 0x00000001252d7824 */ /* 0x000fe200078e0a2d */
[----:B------:R-:W-:Y:S01]  /*1acb0*/  ISETP.GE.AND P5, PT, R46, UR22, PT ;  /* 0x000000162e007c0c */ /* 0x000fe2000bfa6270 */
[----:B------:R-:W-:Y:S01]  /*1acc0*/  FFMA.FTZ R40, R51, -UR5, R22 ;  /* 0x8000000533287c23 */ /* 0x000fe20008010016 */
[----:B------:R-:W-:Y:S01]  /*1acd0*/  IMAD.IADD R46, R37, 0x1, -R46 ;  /* 0x00000001252e7824 */ /* 0x000fe200078e0a2e */
[----:B------:R-:W-:Y:S01]  /*1ace0*/  FSEL R24, R53, -INF , !P3 ;  /* 0xff80000035187808 */ /* 0x000fe20005800000 */
[----:B------:R-:W-:Y:S01]  /*1acf0*/  IMAD.IADD R16, R37, 0x1, -R42 ;  /* 0x0000000125107824 */ /* 0x000fe200078e0a2a */
[----:B------:R-:W-:-:S02]  /*1ad00*/  FSEL R11, R11, -INF , !P3 ;  /* 0xff8000000b0b7808 */ /* 0x000fc40005800000 */
[----:B------:R-:W-:Y:S02]  /*1ad10*/  FSEL R22, R7, -INF , !P2 ;  /* 0xff80000007167808 */ /* 0x000fe40005000000 */
[----:B------:R-:W-:Y:S02]  /*1ad20*/  ISETP.GE.AND P3, PT, R44, UR22, PT ;  /* 0x000000162c007c0c */ /* 0x000fe4000bf66270 */
[----:B------:R-:W-:Y:S02]  /*1ad30*/  FSEL R20, R20, -INF , !P1 ;  /* 0xff80000014147808 */ /* 0x000fe40004800000 */
[----:B------:R-:W-:Y:S01]  /*1ad40*/  FSEL R7, R25, -INF , !P1 ;  /* 0xff80000019077808 */ /* 0x000fe20004800000 */
[----:B------:R-:W-:Y:S01]  /*1ad50*/  VIADD R25, R38, 0x30 ;  /* 0x0000003026197836 */ /* 0x000fe20000000000 */
[----:B------:R-:W-:Y:S02]  /*1ad60*/  ISETP.GE.AND P1, PT, R42, UR22, PT ;  /* 0x000000162a007c0c */ /* 0x000fe4000bf26270 */
[----:B------:R-:W-:Y:S01]  /*1ad70*/  IABS R44, R45 ;  /* 0x0000002d002c7213 */ /* 0x000fe20000000000 */
        /* <DEDUP_REMOVED lines=13> */
[----:B------:R-:W-:-:S02]  /*1ae50*/  VIADD R42, R38, 0x28 ;  /* 0x00000028262a7836 */ /* 0x000fc40000000000 */
[----:B------:R-:W-:Y:S01]  /*1ae60*/  FFMA.FTZ R219, R219, -UR5, R18 ;  /* 0x80000005dbdb7c23 */ /* 0x000fe20008010012 */
[----:B------:R-:W-:Y:S02]  /*1ae70*/  VIADD R27, R38, 0x29 ;  /* 0x00000029261b7836 */ /* 0x000fe40000000000 */
[----:B------:R-:W-:Y:S01]  /*1ae80*/  FFMA.FTZ R215, R16, -UR5, R19 ;  /* 0x8000000510d77c23 */ /* 0x000fe20008010013 */
[C---:B------:R-:W-:Y:S01]  /*1ae90*/  VIADD R19, R38.reuse, 0x31 ;  /* 0x0000003126137836 */ /* 0x040fe20000000000 */
[----:B------:R-:W-:Y:S01]  /*1aea0*/  FSEL R9, R9, -INF , !P2 ;  /* 0xff80000009097808 */ /* 0x000fe20005000000 */
[C---:B------:R-:W-:Y:S01]  /*1aeb0*/  VIADD R18, R38.reuse, 0x38 ;  /* 0x0000003826127836 */ /* 0x040fe20000000000 */
[----:B------:R-:W-:Y:S01]  /*1aec0*/  ISETP.GE.AND P2, PT, R43, UR22, PT ;  /* 0x000000162b007c0c */ /* 0x000fe2000bf46270 */
[----:B------:R-:W-:Y:S01]  /*1aed0*/  VIADD R38, R38, 0x39 ;  /* 0x0000003926267836 */ /* 0x000fe20000000000 */
[----:B------:R-:W-:Y:S01]  /*1aee0*/  FSEL R17, R14, -INF , !P6 ;  /* 0xff8000000e117808 */ /* 0x000fe20007000000 */
[----:B------:R-:W-:Y:S01]  /*1aef0*/  IMAD.IADD R47, R10, 0x1, -R42 ;  /* 0x000000010a2f7824 */ /* 0x000fe200078e0a2a */
[----:B------:R-:W-:Y:S01]  /*1af00*/  FSEL R14, R40, -INF , !P5 ;  /* 0xff800000280e7808 */ /* 0x000fe20006800000 */
[C---:B------:R-:W-:Y:S01]  /*1af10*/  IMAD.IADD R46, R10.reuse, 0x1, -R27 ;  /* 0x000000010a2e7824 */ /* 0x040fe200078e0a1b */
[----:B------:R-:W-:Y:S01]  /*1af20*/  FSEL R21, R21, -INF , !P5 ;  /* 0xff80000015157808 */ /* 0x000fe20006800000 */
[C---:B------:R-:W-:Y:S01]  /*1af30*/  IMAD.IADD R44, R10.reuse, 0x1, -R19 ;  /* 0x000000010a2c7824 */ /* 0x040fe200078e0a13 */
[----:B------:R-:W-:Y:S01]  /*1af40*/  ISETP.GE.AND P5, PT, R27, UR22, PT ;  /* 0x000000161b007c0c */ /* 0x000fe2000bfa6270 */
[C---:B------:R-:W-:Y:S01]  /*1af50*/  IMAD.IADD R43, R10.reuse, 0x1, -R18 ;  /* 0x000000010a2b7824 */ /* 0x040fe200078e0a12 */
[----:B------:R-:W-:Y:S01]  /*1af60*/  FSEL R15, R15, -INF , !P4 ;  /* 0xff8000000f0f7808 */ /* 0x000fe20006000000 */
[----:B------:R-:W-:Y:S01]  /*1af70*/  IMAD.IADD R48, R10, 0x1, -R38 ;  /* 0x000000010a307824 */ /* 0x000fe200078e0a26 */
[----:B------:R-:W-:Y:S01]  /*1af80*/  FSEL R10, R39, -INF , !P4 ;  /* 0xff800000270a7808 */ /* 0x000fe20006000000 */
[----:B------:R-:W-:Y:S01]  /*1af90*/  IMAD.IADD R27, R37, 0x1, -R27 ;  /* 0x00000001251b7824 */ /* 0x000fe200078e0a1b */
[----:B------:R-:W-:Y:S01]  /*1afa0*/  ISETP.GE.AND P4, PT, R25, UR22, PT ;  /* 0x0000001619007c0c */ /* 0x000fe2000bf86270 */
[----:B------:R-:W-:Y:S01]  /*1afb0*/  IMAD.IADD R25, R37, 0x1, -R25 ;  /* 0x0000000125197824 */ /* 0x000fe200078e0a19 */
[----:B------:R-:W-:-:S02]  /*1afc0*/  IABS R47, R47 ;  /* 0x0000002f002f7213 */ /* 0x000fc40000000000 */
[----:B------:R-:W-:Y:S02]  /*1afd0*/  FSEL R16, R41, -INF , !P6 ;  /* 0xff80000029107808 */ /* 0x000fe40007000000 */
[----:B------:R-:W-:Y:S02]  /*1afe0*/  FSEL R12, R12, -INF , !P3 ;  /* 0xff8000000c0c7808 */ /* 0x000fe40005800000 */
[----:B------:R-:W-:Y:S02]  /*1aff0*/  FSEL R13, R13, -INF , !P3 ;  /* 0xff8000000d0d7808 */ /* 0x000fe40005800000 */
[----:B------:R-:W-:Y:S02]  /*1b000*/  FSEL R224, R224, -INF , !P2 ;  /* 0xff800000e0e07808 */ /* 0x000fe40005000000 */
[----:B------:R-:W-:Y:S02]  /*1b010*/  FSEL R219, R219, -INF , !P2 ;  /* 0xff800000dbdb7808 */ /* 0x000fe40005000000 */
[----:B------:R-:W-:-:S02]  /*1b020*/  I2FP.F32.S32 R47, R47 ;  /* 0x0000002f002f7245 */ /* 0x000fc40000201400 */
[----:B------:R-:W-:Y:S02]  /*1b030*/  IABS R27, R27 ;  /* 0x0000001b001b7213 */ /* 0x000fe40000000000 */
[----:B------:R-:W-:Y:S01]  /*1b040*/  ISETP.GE.AND P6, PT, R42, UR22, PT ;  /* 0x000000162a007c0c */ /* 0x000fe2000bfc6270 */
[----:B------:R-:W-:Y:S01]  /*1b050*/  IMAD.IADD R42, R37, 0x1, -R42 ;  /* 0x00000001252a7824 */ /* 0x000fe200078e0a2a */
[----:B------:R-:W-:Y:S01]  /*1b060*/  ISETP.GE.AND P3, PT, R19, UR22, PT ;  /* 0x0000001613007c0c */ /* 0x000fe2000bf66270 */
[C---:B------:R-:W-:Y:S01]  /*1b070*/  IMAD.IADD R19, R37.reuse, 0x1, -R19 ;  /* 0x0000000125137824 */ /* 0x040fe200078e0a13 */
[----:B------:R-:W-:Y:S01]  /*1b080*/  ISETP.GE.AND P2, PT, R18, UR22, PT ;  /* 0x0000001612007c0c */ /* 0x000fe2000bf46270 */
[C---:B------:R-:W-:Y:S01]  /*1b090*/  IMAD.IADD R18, R37.reuse, 0x1, -R18 ;  /* 0x0000000125127824 */ /* 0x040fe200078e0a12 */
[----:B------:R-:W-:Y:S01]  /*1b0a0*/  IABS R25, R25 ;  /* 0x0000001900197213 */ /* 0x000fe20000000000 */
[----:B------:R-:W-:Y:S01]  /*1b0b0*/  IMAD.IADD R37, R37, 0x1, -R38 ;  /* 0x0000000125257824 */ /* 0x000fe200078e0a26 */
[----:B------:R-:W-:Y:S01]  /*1b0c0*/  FSEL R220, R220, -INF , !P1 ;  /* 0xff800000dcdc7808 */ /* 0x000fe20004800000 */
[----:B------:R-:W-:Y:S01]  /*1b0d0*/  FFMA.FTZ R4, R47, -UR5, R4 ;  /* 0x800000052f047c23 */ /* 0x000fe20008010004 */
[----:B------:R-:W-:-:S02]  /*1b0e0*/  FSEL R215, R215, -INF , !P1 ;  /* 0xff800000d7d77808 */ /* 0x000fc40004800000 */
        /* <DEDUP_REMOVED lines=10> */
[----:B------:R-:W-:Y:S02]  /*1b190*/  FSEL R208, R4, -INF , !P6 ;  /* 0xff80000004d07808 */ /* 0x000fe40007000000 */
[----:B------:R-:W-:Y:S02]  /*1b1a0*/  I2FP.F32.S32 R46, R46 ;  /* 0x0000002e002e7245 */ /* 0x000fe40000201400 */
[----:B------:R-:W-:Y:S02]  /*1b1b0*/  FMNMX3.FTZ R4, R23, R11, R9, !PT ;  /* 0x0000000b17047276 */ /* 0x000fe40007810009 */
[----:B------:R-:W-:Y:S01]  /*1b1c0*/  I2FP.F32.S32 R45, R45 ;  /* 0x0000002d002d7245 */ /* 0x000fe20000201400 */
[----:B------:R-:W-:Y:S01]  /*1b1d0*/  FFMA.FTZ R5, R46, -UR5, R5 ;  /* 0x800000052e057c23 */ /* 0x000fe20008010005 */
[----:B------:R-:W-:-:S02]  /*1b1e0*/  IABS R44, R44 ;  /* 0x0000002c002c7213 */ /* 0x000fc40000000000 */
[----:B------:R-:W-:Y:S01]  /*1b1f0*/  IABS R43, R43 ;  /* 0x0000002b002b7213 */ /* 0x000fe20000000000 */
[----:B------:R-:W-:Y:S01]  /*1b200*/  FFMA.FTZ R30, R45, -UR5, R30 ;  /* 0x800000052d1e7c23 */ /* 0x000fe2000801001e */
[----:B------:R-:W-:Y:S02]  /*1b210*/  I2FP.F32.S32 R39, R42 ;  /* 0x0000002a00277245 */ /* 0x000fe40000201400 */
[----:B------:R-:W-:Y:S02]  /*1b220*/  IABS R19, R19 ;  /* 0x0000001300137213 */ /* 0x000fe40000000000 */
[----:B------:R-:W-:Y:S01]  /*1b230*/  FMNMX3.FTZ R25, R25, R14, R10, !PT ;  /* 0x0000000e19197276 */ /* 0x000fe2000781000a */
[----:B------:R-:W-:Y:S01]  /*1b240*/  FFMA.FTZ R28, R39, -UR5, R28 ;  /* 0x80000005271c7c23 */ /* 0x000fe2000801001c */
[----:B------:R-:W-:Y:S02]  /*1b250*/  IABS R18, R18 ;  /* 0x0000001200127213 */ /* 0x000fe40000000000 */
[----:B------:R-:W-:-:S02]  /*1b260*/  FMNMX3.FTZ R4, R4, R7, R17, !PT ;  /* 0x0000000704047276 */ /* 0x000fc40007810011 */
[----:B------:R-:W-:Y:S02]  /*1b270*/  IABS R48, R48 ;  /* 0x0000003000307213 */ /* 0x000fe40000000000 */
[----:B------:R-:W-:Y:S02]  /*1b280*/  I2FP.F32.S32 R44, R44 ;  /* 0x0000002c002c7245 */ /* 0x000fe40000201400 */
[----:B------:R-:W-:Y:S02]  /*1b290*/  I2FP.F32.S32 R43, R43 ;  /* 0x0000002b002b7245 */ /* 0x000fe40000201400 */
[----:B------:R-:W-:Y:S01]  /*1b2a0*/  I2FP.F32.S32 R38, R19 ;  /* 0x0000001300267245 */ /* 0x000fe20000201400 */
[----:B------:R-:W-:Y:S01]  /*1b2b0*/  FFMA.FTZ R31, R44, -UR5, R31 ;  /* 0x800000052c1f7c23 */ /* 0x000fe2000801001f */
[----:B------:R-:W-:Y:S01]  /*1b2c0*/  FMNMX3.FTZ R25, R25, R12, R224, !PT ;  /* 0x0000000c19197276 */ /* 0x000fe200078100e0 */
[----:B------:R-:W-:Y:S01]  /*1b2d0*/  FFMA.FTZ R34, R43, -UR5, R34 ;  /* 0x800000052b227c23 */ /* 0x000fe20008010022 */
[----:B------:R-:W-:Y:S01]  /*1b2e0*/  I2FP.F32.S32 R19, R18 ;  /* 0x0000001200137245 */ /* 0x000fe20000201400 */
[----:B------:R-:W-:Y:S01]  /*1b2f0*/  FFMA.FTZ R33, R38, -UR5, R33 ;  /* 0x8000000526217c23 */ /* 0x000fe20008010021 */
[----:B------:R-:W-:Y:S01]  /*1b300*/  FMNMX3.FTZ R4, R4, R21, R15, !PT ;  /* 0x0000001504047276 */ /* 0x000fe2000781000f */
[----:B------:R-:W-:Y:S01]  /*1b310*/  LDSM.16.MT88.4 R40, [R222+0x12000] ;  /* 0x01200000de28783b */ /* 0x000fe20000004200 */
[----:B------:R-:W-:Y:S01]  /*1b320*/  I2FP.F32.S32 R48, R48 ;  /* 0x0000003000307245 */ /* 0x000fe20000201400 */
[----:B------:R-:W-:Y:S01]  /*1b330*/  FFMA.FTZ R36, R19, -UR5, R36 ;  /* 0x8000000513247c23 */ /* 0x000fe20008010024 */
[----:B------:R-:W-:-:S02]  /*1b340*/  IABS R37, R37 ;  /* 0x0000002500257213 */ /* 0x000fc40000000000 */
[----:B------:R-:W-:Y:S01]  /*1b350*/  FSEL R202, R5, -INF , !P5 ;  /* 0xff80000005ca7808 */ /* 0x000fe20006800000 */
[----:B------:R-:W-:Y:S01]  /*1b360*/  FFMA.FTZ R35, R48, -UR5, R35 ;  /* 0x8000000530237c23 */ /* 0x000fe20008010023 */
[----:B------:R-:W-:Y:S01]  /*1b370*/  FSEL R218, R30, -INF , !P4 ;  /* 0xff8000001eda7808 */ /* 0x000fe20006000000 */
[----:B------:R-:W-:Y:S01]  /*1b380*/  LDSM.16.MT88.4 R48, [R201+0x12000] ;  /* 0x01200000c930783b */ /* 0x000fe20000004200 */
[----:B------:R-:W-:Y:S02]  /*1b390*/  FMNMX3.FTZ R5, R25, R220, R208, !PT ;  /* 0x000000dc19057276 */ /* 0x000fe400078100d0 */
[----:B------:R-:W-:Y:S02]  /*1b3a0*/  FSEL R207, R28, -INF , !P6 ;  /* 0xff8000001ccf7808 */ /* 0x000fe40007000000 */
        /* <DEDUP_REMOVED lines=35> */
[--C-:B------:R-:W-:Y:S01]  /*1b5e0*/  FFMA.FTZ R194, R22, UR4, -R213.reuse ;  /* 0x0000000416c27c23 */ /* 0x100fe200080108d5 */
[----:B------:R-:W-:Y:S01]  /*1b5f0*/  FSEL R206, R206, RZ, P1 ;  /* 0x000000ffcece7208 */ /* 0x000fe20000800000 */
[----:B------:R-:W-:Y:S01]  /*1b600*/  IMAD.IADD R199, R63, 0x1, R200 ;  /* 0x000000013fc77824 */ /* 0x000fe200078e02c8 */
[----:B------:R-:W1:Y:S01]  /*1b610*/  LDSM.16.MT88.4 R140, [R200] ;  /* 0x00000000c88c783b */ /* 0x000e620000004200 */
[--C-:B------:R-:W-:Y:S01]  /*1b620*/  FFMA.FTZ R193, R20, UR4, -R213.reuse ;  /* 0x0000000414c17c23 */ /* 0x100fe200080108d5 */
[----:B------:R-:W-:Y:S01]  /*1b630*/  MUFU.EX2 R198, R198 ;  /* 0x000000c600c67308 */ /* 0x000fe20000000800 */
[--C-:B------:R-:W-:Y:S01]  /*1b640*/  FFMA.FTZ R191, R7, UR4, -R206.reuse ;  /* 0x0000000407bf7c23 */ /* 0x100fe200080108ce */
[----:B------:R-:W2:Y:S01]  /*1b650*/  LDSM.16.MT88.4 R132, [R199] ;  /* 0x00000000c784783b */ /* 0x000ea20000004200 */
[--C-:B------:R-:W-:Y:S01]  /*1b660*/  FFMA.FTZ R196, R23, UR4, -R206.reuse ;  /* 0x0000000417c47c23 */ /* 0x100fe200080108ce */
[--C-:B------:R-:W-:Y:S01]  /*1b670*/  FFMA.FTZ R195, R11, UR4, -R206.reuse ;  /* 0x000000040bc37c23 */ /* 0x100fe200080108ce */
[--C-:B------:R-:W-:Y:S01]  /*1b680*/  FFMA.FTZ R192, R9, UR4, -R206.reuse ;  /* 0x0000000409c07c23 */ /* 0x100fe200080108ce */
[----:B------:R-:W3:Y:S01]  /*1b690*/  LDSM.16.MT88.4 R56, [R200+0x2000] ;  /* 0x00200000c838783b */ /* 0x000ee20000004200 */
[----:B------:R-:W4:Y:S01]  /*1b6a0*/  MUFU.EX2 R197, R197 ;  /* 0x000000c500c57308 */ /* 0x000f220000000800 */
[--C-:B------:R-:W-:Y:S01]  /*1b6b0*/  FFMA.FTZ R186, R10, UR4, -R213.reuse ;  /* 0x000000040aba7c23 */ /* 0x100fe200080108d5 */
[--C-:B------:R-:W-:Y:S01]  /*1b6c0*/  FFMA.FTZ R190, R16, UR4, -R213.reuse ;  /* 0x0000000410be7c23 */ /* 0x100fe200080108d5 */
[----:B------:R-:W5:Y:S01]  /*1b6d0*/  LDSM.16.MT88.4 R64, [R199+0x2000] ;  /* 0x00200000c740783b */ /* 0x000f620000004200 */
[----:B------:R-:W-:Y:S01]  /*1b6e0*/  MUFU.EX2 R194, R194 ;  /* 0x000000c200c27308 */ /* 0x000fe20000000800 */
[--C-:B------:R-:W-:Y:S01]  /*1b6f0*/  FFMA.FTZ R189, R14, UR4, -R213.reuse ;  /* 0x000000040ebd7c23 */ /* 0x100fe200080108d5 */
[--C-:B------:R-:W-:Y:S01]  /*1b700*/  FFMA.FTZ R185, R12, UR4, -R213.reuse ;  /* 0x000000040cb97c23 */ /* 0x100fe200080108d5 */
[----:B------:R-:W5:Y:S01]  /*1b710*/  LDSM.16.MT88.4 R88, [R200+0x4000] ;  /* 0x00400000c858783b */ /* 0x000f620000004200 */
[----:B------:R-:W4:Y:S01]  /*1b720*/  MUFU.EX2 R193, R193 ;  /* 0x000000c100c17308 */ /* 0x000f220000000800 */
[--C-:B------:R-:W-:Y:S01]  /*1b730*/  FFMA.FTZ R188, R17, UR4, -R206.reuse ;  /* 0x0000000411bc7c23 */ /* 0x100fe200080108ce */
[--C-:B------:R-:W-:Y:S01]  /*1b740*/  FFMA.FTZ R187, R21, UR4, -R206.reuse ;  /* 0x0000000415bb7c23 */ /* 0x100fe200080108ce */
[----:B------:R-:W5:Y:S01]  /*1b750*/  LDSM.16.MT88.4 R96, [R199+0x4000] ;  /* 0x00400000c760783b */ /* 0x000f620000004200 */
[----:B------:R-:W-:Y:S01]  /*1b760*/  MUFU.EX2 R196, R196 ;  /* 0x000000c400c47308 */ /* 0x000fe20000000800 */
[--C-:B------:R-:W-:Y:S01]  /*1b770*/  FFMA.FTZ R184, R15, UR4, -R206.reuse ;  /* 0x000000040fb87c23 */ /* 0x100fe200080108ce */
[----:B----4-:R-:W-:Y:S01]  /*1b780*/  F2FP.F16.F32.PACK_AB R128, R197, R198 ;  /* 0x000000c6c580723e */ /* 0x010fe200000000ff */
[----:B------:R-:W4:Y:S01]  /*1b790*/  LDSM.16.MT88.4 R120, [R200+0x6000] ;  /* 0x00600000c878783b */ /* 0x000f220000004200 */
[----:B------:R-:W1:Y:S01]  /*1b7a0*/  MUFU.EX2 R195, R195 ;  /* 0x000000c300c37308 */ /* 0x000e620000000800 */
[--C-:B------:R-:W-:Y:S01]  /*1b7b0*/  FFMA.FTZ R167, R13, UR4, -R206.reuse ;  /* 0x000000040da77c23 */ /* 0x100fe200080108ce */
[--C-:B------:R-:W-:Y:S01]  /*1b7c0*/  FFMA.FTZ R209, R209, UR4, -R206.reuse ;  /* 0x00000004d1d17c23 */ /* 0x100fe200080108ce */
[----:B------:R-:W4:Y:S01]  /*1b7d0*/  LDSM.16.MT88.4 R4, [R199+0x6000] ;  /* 0x00600000c704783b */ /* 0x000f220000004200 */
[----:B------:R-:W-:Y:S01]  /*1b7e0*/  MUFU.EX2 R192, R192 ;  /* 0x000000c000c07308 */ /* 0x000fe20000000800 */
[--C-:B------:R-:W-:Y:S01]  /*1b7f0*/  FFMA.FTZ R215, R215, UR4, -R206.reuse ;  /* 0x00000004d7d77c23 */ /* 0x100fe200080108ce */
[----:B------:R-:W-:Y:S01]  /*1b800*/  F2FP.F16.F32.PACK_AB R130, R193, R194 ;  /* 0x000000c2c182723e */ /* 0x000fe200000000ff */
[----:B------:R-:W4:Y:S01]  /*1b810*/  LDSM.16.MT88.4 R8, [R201+0x10800] ;  /* 0x01080000c908783b */ /* 0x000f220000004200 */
[----:B------:R-:W2:Y:S01]  /*1b820*/  MUFU.EX2 R191, R191 ;  /* 0x000000bf00bf7308 */ /* 0x000ea20000000800 */
[----:B------:R-:W-:Y:S01]  /*1b830*/  FFMA.FTZ R205, R205, UR4, -R206 ;  /* 0x00000004cdcd7c23 */ /* 0x000fe200080108ce */
[----:B------:R-:W-:Y:S01]  /*1b840*/  FFMA.FTZ R239, R210, UR4, -R213 ;  /* 0x00000004d2ef7c23 */ /* 0x000fe200080108d5 */
[----:B------:R-:W4:Y:S01]  /*1b850*/  LDSM.16.MT88.4 R16, [R201+0x12800] ;  /* 0x01280000c910783b */ /* 0x000f220000004200 */
[----:B------:R-:W-:Y:S01]  /*1b860*/  MUFU.EX2 R190, R190 ;  /* 0x000000be00be7308 */ /* 0x000fe20000000800 */
[----:B------:R-:W-:Y:S01]  /*1b870*/  FADD.FTZ R197, R198, R197 ;  /* 0x000000c5c6c57221 */ /* 0x000fe20000010000 */
[----:B-1----:R-:W-:Y:S01]  /*1b880*/  F2FP.F16.F32.PACK_AB R129, R195, R196 ;  /* 0x000000c4c381723e */ /* 0x002fe200000000ff */
[----:B------:R-:W1:Y:S01]  /*1b890*/  LDSM.16.MT88.4 R12, [R201+0x14800] ;  /* 0x01480000c90c783b */ /* 0x000e620000004200 */
[----:B------:R-:W1:Y:S01]  /*1b8a0*/  MUFU.EX2 R189, R189 ;  /* 0x000000bd00bd7308 */ /* 0x000e620000000800 */
[----:B------:R-:W-:Y:S01]  /*1b8b0*/  FADD.FTZ R195, R196, R195 ;  /* 0x000000c3c4c37221 */ /* 0x000fe20000010000 */
[----:B------:R-:W-:Y:S01]  /*1b8c0*/  FADD.FTZ R194, R194, R197 ;  /* 0x000000c5c2c27221 */ /* 0x000fe20000010000 */
[----:B------:R-:W1:Y:S01]  /*1b8d0*/  LDSM.16.MT88.4 R24, [R222+0x14800] ;  /* 0x01480000de18783b */ /* 0x000e620000004200 */
[----:B------:R-:W-:Y:S01]  /*1b8e0*/  MUFU.EX2 R186, R186 ;  /* 0x000000ba00ba7308 */ /* 0x000fe20000000800 */
[----:B--2---:R-:W-:-:S02]  /*1b8f0*/  F2FP.F16.F32.PACK_AB R131, R191, R192 ;  /* 0x000000c0bf83723e */ /* 0x004fc400000000ff */
[----:B------:R-:W-:Y:S01]  /*1b900*/  LDSM.16.MT88.4 R172, [R200+0x800] ;  /* 0x00080000c8ac783b */ /* 0x000fe20000004200 */
[----:B------:R-:W-:Y:S01]  /*1b910*/  MUFU.EX2 R185, R185 ;  /* 0x000000b900b97308 */ /* 0x000fe20000000800 */
[----:B------:R-:W-:Y:S01]  /*1b920*/  FADD.FTZ R192, R192, R195 ;  /* 0x000000c3c0c07221 */ /* 0x000fe20000010000 */
[----:B------:R-:W-:Y:S01]  /*1b930*/  FADD.FTZ R193, R193, R194 ;  /* 0x000000c2c1c17221 */ /* 0x000fe20000010000 */
[----:B------:R-:W-:Y:S01]  /*1b940*/  LDSM.16.MT88.4 R168, [R199+0x800] ;  /* 0x00080000c7a8783b */ /* 0x000fe20000004200 */
[----:B------:R-:W-:Y:S01]  /*1b950*/  MUFU.EX2 R188, R188 ;  /* 0x000000bc00bc7308 */ /* 0x000fe20000000800 */
[C---:B------:R-:W-:Y:S01]  /*1b960*/  HMMA.16816.F32 R152, R128.reuse, R148, RZ ;  /* 0x000000948098723c */ /* 0x040fe200000018ff */
[----:B------:R-:W-:Y:S01]  /*1b970*/  FADD.FTZ R191, R191, R192 ;  /* 0x000000c0bfbf7221 */ /* 0x000fe20000010000 */
[----:B------:R-:W-:Y:S01]  /*1b980*/  LDSM.16.MT88.4 R32, [R200+0x2800] ;  /* 0x00280000c820783b */ /* 0x000fe20000004200 */
[----:B------:R-:W2:Y:S03]  /*1b990*/  MUFU.EX2 R187, R187 ;  /* 0x000000bb00bb7308 */ /* 0x000ea60000000800 */
[----:B------:R-:W-:Y:S01]  /*1b9a0*/  LDSM.16.MT88.4 R28, [R199+0x2800] ;  /* 0x00280000c71c783b */ /* 0x000fe20000004200 */
[----:B------:R-:W-:Y:S01]  /*1b9b0*/  MUFU.EX2 R184, R184 ;  /* 0x000000b800b87308 */ /* 0x000fe20000000800 */
[C---:B------:R-:W-:Y:S02]  /*1b9c0*/  HMMA.16816.F32 R148, R128.reuse, R150, RZ ;  /* 0x000000968094723c */ /* 0x040fe400000018ff */
[----:B------:R-:W-:Y:S01]  /*1b9d0*/  LDSM.16.MT88.4 R20, [R200+0x4800] ;  /* 0x00480000c814783b */ /* 0x000fe20000004200 */
        /* <DEDUP_REMOVED lines=10> */
[C---:B---3--:R-:W-:Y:S08]  /*1ba80*/  HMMA.16816.F32 R52, R128.reuse, R56, RZ ;  /* 0x000000388034723c */ /* 0x048ff000000018ff */
[C---:B-----5:R-:W-:Y:S08]  /*1ba90*/  HMMA.16816.F32 R60, R128.reuse, R64, RZ ;  /* 0x00000040803c723c */ /* 0x060ff000000018ff */
        /* <DEDUP_REMOVED lines=254> */
[----:B------:R-:W1:Y:S01]  /*1ca80*/  LDCU UR17, c[0x0][0x3c4] ;  /* 0x00007880ff1177ac */ /* 0x000e620008000800 */
[----:B------:R-:W1:Y:S01]  /*1ca90*/  LDCU.64 UR26, c[0x0][0x358] ;  /* 0x00006b00ff1a77ac */ /* 0x000e620008000a00 */
[----:B------:R-:W1:Y:S01]  /*1caa0*/  LDCU.64 UR6, c[0x0][0x3b8] ;  /* 0x00007700ff0677ac */ /* 0x000e620008000a00 */
[----:B------:R-:W1:Y:S01]  /*1cab0*/  LDCU.64 UR10, c[0x0][0x3c0] ;  /* 0x00007800ff0a77ac */ /* 0x000e620008000a00 */
[----:B------:R-:W1:Y:S01]  /*1cac0*/  LDCU.64 UR12, c[0x0][0x3a0] ;  /* 0x00007400ff0c77ac */ /* 0x000e620008000a00 */
[----:B------:R-:W1:Y:S01]  /*1cad0*/  LDCU.64 UR14, c[0x0][0x3a8] ;  /* 0x00007500ff0e77ac */ /* 0x000e620008000a00 */
[----:B------:R-:W-:Y:S02]  /*1cae0*/  USHF.L.U32 UR28, UR28, 0x6, URZ ;  /* 0x000000061c1c7899 */ /* 0x000fe400080006ff */
[----:B--23--:R-:W-:-:S12]  /*1caf0*/  ULEA UR8, UR8, UR22, 0x18 ;  /* 0x0000001608087291 */ /* 0x00cfd8000f8ec0ff */
.L_x_5302:
        /* <DEDUP_REMOVED lines=99> */
.L_x_5299:
[----:B------:R-:W-:Y:S01]  /*1d130*/  ISETP.GE.AND P4, PT, R7, UR18, PT ;  /* 0x0000001207007c0c */ /* 0x000fe2000bf86270 */
[----:B------:R-:W-:Y:S01]  /*1d140*/  USHF.L.U32 UR22, UR20, 0x5, URZ ;  /* 0x0000000514167899 */ /* 0x000fe200080006ff */
[----:B------:R-:W-:Y:S01]  /*1d150*/  LEA R241, R241, UR8, 0x1 ;  /* 0x00000008f1f17c11 */ /* 0x000fe2000f8e08ff */
[----:B-1----:R-:W-:Y:S01]  /*1d160*/  USHF.L.U64.HI UR20, UR20, 0x5, UR17 ;  /* 0x0000000514147899 */ /* 0x002fe20008010211 */
[----:B------:R-:W-:Y:S01]  /*1d170*/  LOP3.LUT R7, R7, 0xc0, RZ, 0xfc, !PT ;  /* 0x000000c007077812 */ /* 0x000fe200078efcff */
[----:B------:R-:W-:Y:S01]  /*1d180*/  UIADD3 UR19, UPT, UPT, UR19, -0x1, URZ ;  /* 0xffffffff13137890 */ /* 0x000fe2000fffe0ff */
[----:B------:R-:W-:Y:S02]  /*1d190*/  LOP3.LUT R217, R217, 0x7c00, RZ, 0xc0, !PT ;  /* 0x00007c00d9d97812 */ /* 0x000fe400078ec0ff */
[----:B------:R-:W-:Y:S01]  /*1d1a0*/  ISETP.GE.AND P1, PT, R7, UR18, PT ;  /* 0x0000001207007c0c */ /* 0x000fe2000bf26270 */
[----:B------:R-:W-:Y:S01]  /*1d1b0*/  UISETP.GT.AND UP2, UPT, UR19, UR21, UPT ;  /* 0x000000151300728c */ /* 0x000fe2000bf44270 */
[----:B------:R-:W-:Y:S02]  /*1d1c0*/  LOP3.LUT R225, R6, 0x400, RZ, 0xc0, !PT ;  /* 0x0000040006e17812 */ /* 0x000fe400078ec0ff */
[----:B------:R-:W-:Y:S01]  /*1d1d0*/  LOP3.LUT R3, R217, 0x200, R6, 0xf8, !PT ;  /* 0x00000200d9037812 */ /* 0x000fe200078ef806 */
[----:B------:R-:W-:Y:S01]  /*1d1e0*/  @!PT LDS RZ, [RZ] ;  /* 0x00000000fffff984 */ /* 0x000fe20000000800 */
[----:B------:R-:W-:Y:S01]  /*1d1f0*/  @!PT LDS RZ, [RZ] ;  /* 0x00000000fffff984 */ /* 0x000fe20000000800 */
[----:B------:R-:W-:Y:S01]  /*1d200*/  @!PT LDS RZ, [RZ] ;  /* 0x00000000fffff984 */ /* 0x000fe20000000800 */
[----:B------:R-:W-:Y:S01]  /*1d210*/  @!P4 LDGSTS.E.BYPASS.LTC128B.128 [R241+0x10000], desc[UR26][R232.64] ;  /* 0x10000000e8f1cfae */ /* 0x000fe2000b981a1a */
[----:B------:R-:W-:Y:S02]  /*1d220*/  IADD3 R6, P0, PT, R232, UR22, RZ ;  /* 0x00000016e8067c10 */ /* 0x000fe4000ff1e0ff */
[----:B------:R-:W-:Y:S02]  /*1d230*/  LEA R225, R4, R225, 0x1 ;  /* 0x000000e104e17211 */ /* 0x000fe400078e08ff */
[----:B------:R-:W-:Y:S01]  /*1d240*/  @P4 STS.128 [R241+0x10000], RZ ;  /* 0x010000fff1004388 */ /* 0x000fe20000000c00 */
[----:B------:R-:W-:Y:S02]  /*1d250*/  IADD3.X R7, PT, PT, R233, UR20, RZ, P0, !PT ;  /* 0x00000014e9077c10 */ /* 0x000fe400087fe4ff */
[----:B------:R-:W-:Y:S02]  /*1d260*/  IADD3 R8, P0, PT, R6, UR22, RZ ;  /* 0x0000001606087c10 */ /* 0x000fe4000ff1e0ff */
[----:B------:R-:W-:Y:S01]  /*1d270*/  @!PT LDS RZ, [RZ] ;  /* 0x00000000fffff984 */ /* 0x000fe20000000800 */
[----:B------:R-:W-:Y:S01]  /*1d280*/  @!PT LDS RZ, [RZ] ;  /* 0x00000000fffff984 */ /* 0x000fe20000000800 */
[----:B------:R-:W-:Y:S01]  /*1d290*/  @!PT LDS RZ, [RZ] ;  /* 0x00000000fffff984 */ /* 0x000fe20000000800 */
[----:B------:R-:W-:Y:S01]  /*1d2a0*/  @!P3 LDGSTS.E.BYPASS.LTC128B.128 [R241+0x12000], desc[UR26][R232.64+0x80] ;  /* 0x12000080e8f1bfae */ /* 0x000fe2000b981a1a */
[----:B------:R-:W-:Y:S02]  /*1d2b0*/  LOP3.LUT R2, R3, R2, RZ, 0xfc, !PT ;  /* 0x0000000203027212 */ /* 0x000fe400078efcff */
[----:B------:R-:W-:Y:S02]  /*1d2c0*/  IADD3.X R9, PT, PT, R7, UR20, RZ, P0, !PT ;  /* 0x0000001407097c10 */ /* 0x000fe400087fe4ff */
[----:B------:R-:W-:Y:S01]  /*1d2d0*/  @P3 STS.128 [R241+0x12000], RZ ;  /* 0x012000fff1003388 */ /* 0x000fe20000000c00 */
[----:B------:R-:W-:Y:S02]  /*1d2e0*/  IADD3 R4, P0, PT, R8, UR22, RZ ;  /* 0x0000001608047c10 */ /* 0x000fe4000ff1e0ff */
[----:B------:R-:W-:Y:S02]  /*1d2f0*/  LEA R227, R2, UR8, 0x1 ;  /* 0x0000000802e37c11 */ /* 0x000fe4000f8e08ff */
[----:B------:R-:W-:Y:S01]  /*1d300*/  @!PT LDS RZ, [RZ] ;  /* 0x00000000fffff984 */ /* 0x000fe20000000800 */
[----:B------:R-:W-:Y:S01]  /*1d310*/  @!PT LDS RZ, [RZ] ;  /* 0x00000000fffff984 */ /* 0x000fe20000000800 */
[----:B------:R-:W-:Y:S01]  /*1d320*/  @!PT LDS RZ, [RZ] ;  /* 0x00000000fffff984 */ /* 0x000fe20000000800 */
[----:B------:R-:W-:Y:S01]  /*1d330*/  @!P2 LDGSTS.E.BYPASS.LTC128B.128 [R241+0x14000], desc[UR26][R232.64+0x100] ;  /* 0x14000100e8f1afae */ /* 0x000fe2000b981a1a */
[----:B------:R-:W-:Y:S02]  /*1d340*/  IADD3.X R5, PT, PT, R9, UR20, RZ, P0, !PT ;  /* 0x0000001409057c10 */ /* 0x000fe400087fe4ff */
[----:B------:R-:W-:Y:S02]  /*1d350*/  MOV R170, 0x20 ;  /* 0x0000002000aa7802 */ /* 0x000fe40000000f00 */
[----:B------:R-:W-:Y:S01]  /*1d360*/  @P2 STS.128 [R241+0x14000], RZ ;  /* 0x014000fff1002388 */ /* 0x000fe20000000c00 */
[----:B------:R-:W-:Y:S02]  /*1d370*/  LOP3.LUT P0, RZ, R221, 0x2, RZ, 0xc0, !PT ;  /* 0x00000002ddff7812 */ /* 0x000fe4000780c0ff */
[----:B------:R-:W-:Y:S02]  /*1d380*/  IADD3 R3, PT, PT, R225, UR8, RZ ;  /* 0x00000008e1037c10 */ /* 0x000fe4000fffe0ff */
[----:B------:R-:W-:Y:S01]  /*1d390*/  @!PT LDS RZ, [RZ] ;  /* 0x00000000fffff984 */ /* 0x000fe20000000800 */
[----:B------:R-:W-:Y:S01]  /*1d3a0*/  @!PT LDS RZ, [RZ] ;  /* 0x00000000fffff984 */ /* 0x000fe20000000800 */
[----:B------:R-:W-:Y:S01]  /*1d3b0*/  @!PT LDS RZ, [RZ] ;  /* 0x00000000fffff984 */ /* 0x000fe20000000800 */
[----:B------:R-:W-:Y:S01]  /*1d3c0*/  @!P1 LDGSTS.E.BYPASS.LTC128B.128 [R241+0x16000], desc[UR26][R232.64+0x180] ;  /* 0x16000180e8f19fae */ /* 0x000fe2000b981a1a */
[----:B------:R-:W-:Y:S02]  /*1d3d0*/  SEL R170, R170, 0xffffffe0, !P0 ;  /* 0xffffffe0aaaa7807 */ /* 0x000fe40004000000 */
[----:B------:R-:W-:Y:S02]  /*1d3e0*/  MOV R2, 0x40 ;  /* 0x0000004000027802 */ /* 0x000fe40000000f00 */
[----:B------:R-:W-:Y:S01]  /*1d3f0*/  @P1 STS.128 [R241+0x16000], RZ ;  /* 0x016000fff1001388 */ /* 0x000fe20000000c00 */
[C---:B------:R-:W-:Y:S02]  /*1d400*/  IADD3 R224, PT, PT, R170.reuse, R227, RZ ;  /* 0x000000e3aae07210 */ /* 0x040fe40007ffe0ff */
[----:B------:R-:W-:Y:S02]  /*1d410*/  IADD3 R171, PT, PT, R170, R3, RZ ;  /* 0x00000003aaab7210 */ /* 0x000fe40007ffe0ff */
        /* <DEDUP_REMOVED lines=11> */
[C---:B------:R-:W-:Y:S02]  /*1d4d0*/  IADD3 R223, PT, PT, R2.reuse, R227, RZ ;  /* 0x000000e302df7210 */ /* 0x040fe40007ffe0ff */
[----:B------:R-:W-:Y:S02]  /*1d4e0*/  IADD3 R3, PT, PT, R2, R3, RZ ;  /* 0x0000000302037210 */ /* 0x000fe40007ffe0ff */
        /* <DEDUP_REMOVED lines=406> */
.L_x_5301:
        /* <DEDUP_REMOVED lines=91> */
.L_x_5300:
[C---:B--2---:R-:W-:Y:S01]  /*1f400*/  IADD3 R4, PT, PT, R235.reuse, -0x8, RZ ;  /* 0xfffffff8eb047810 */ /* 0x044fe20007ffe0ff */
[----:B-1----:R-:W-:Y:S01]  /*1f410*/  LDSM.16.MT88.4 R12, [R222+0x10000] ;  /* 0x01000000de0c783b */ /* 0x002fe20000004200 */
        /* <DEDUP_REMOVED lines=8> */
[----:B------:R-:W-:Y:S01]  /*1f4a0*/  IABS R8, R235 ;  /* 0x000000eb00087213 */ /* 0x000fe20000000000 */
[----:B------:R-:W-:Y:S01]  /*1f4b0*/  FFMA.FTZ R10, R4, -UR5, R3 ;  /* 0x80000005040a7c23 */ /* 0x000fe20008010003 */
[C---:B------:R-:W-:Y:S01]  /*1f4c0*/  IADD3 R3, PT, PT, R235.reuse, -0x11, RZ ;  /* 0xffffffefeb037810 */ /* 0x040fe20007ffe0ff */
[C---:B------:R-:W-:Y:S01]  /*1f4d0*/  FFMA.FTZ R173, R2.reuse, -UR5, R173 ;  /* 0x8000000502ad7c23 */ /* 0x040fe200080100ad */
[----:B------:R-:W-:Y:S01]  /*1f4e0*/  FFMA.FTZ R183, R2, -UR5, R183 ;  /* 0x8000000502b77c23 */ /* 0x000fe200080100b7 */
[C---:B------:R-:W-:Y:S01]  /*1f4f0*/  IADD3 R5, PT, PT, R235.reuse, -0x19, RZ ;  /* 0xffffffe7eb057810 */ /* 0x040fe20007ffe0ff */
[----:B------:R-:W-:Y:S01]  /*1f500*/  FFMA.FTZ R181, R4, -UR5, R181 ;  /* 0x8000000504b57c23 */ /* 0x000fe200080100b5 */
[----:B------:R-:W-:Y:S02]  /*1f510*/  IABS R3, R3 ;  /* 0x0000000300037213 */ /* 0x000fe40000000000 */
        /* <DEDUP_REMOVED lines=10> */
[----:B------:R-:W-:Y:S01]  /*1f5c0*/  IADD3 R7, PT, PT, R235, -0x18, RZ ;  /* 0xffffffe8eb077810 */ /* 0x000fe20007ffe0ff */
[----:B------:R-:W-:Y:S01]  /*1f5d0*/  FFMA.FTZ R172, R5, -UR5, R172 ;  /* 0x8000000505ac7c23 */ /* 0x000fe200080100ac */
[----:B------:R-:W-:Y:S01]  /*1f5e0*/  IADD3 R6, PT, PT, R235, -0x1, RZ ;  /* 0xffffffffeb067810 */ /* 0x000fe20007ffe0ff */
[----:B------:R-:W-:Y:S01]  /*1f5f0*/  FFMA.FTZ R178, R3, -UR5, R178 ;  /* 0x8000000503b27c23 */ /* 0x000fe200080100b2 */
[----:B------:R-:W-:Y:S01]  /*1f600*/  FFMA.FTZ R198, R5, -UR5, R198 ;  /* 0x8000000505c67c23 */ /* 0x000fe200080100c6 */
[----:B------:R-:W-:Y:S01]  /*1f610*/  FFMA.FTZ R214, R3, -UR5, R214 ;  /* 0x8000000503d67c23 */ /* 0x000fe200080100d6 */
[----:B------:R-:W-:Y:S02]  /*1f620*/  IABS R7, R7 ;  /* 0x0000000700077213 */ /* 0x000fe40000000000 */
[C---:B------:R-:W-:Y:S02]  /*1f630*/  IADD3 R4, PT, PT, R235.reuse, -0x10, RZ ;  /* 0xfffffff0eb047810 */ /* 0x040fe40007ffe0ff */
[C---:B------:R-:W-:Y:S02]  /*1f640*/  IADD3 R5, PT, PT, R235.reuse, -0x30, RZ ;  /* 0xffffffd0eb057810 */ /* 0x040fe40007ffe0ff */
[----:B------:R-:W-:Y:S02]  /*1f650*/  IADD3 R3, PT, PT, R235, -0x28, RZ ;  /* 0xffffffd8eb037810 */ /* 0x000fe40007ffe0ff */
        /* <DEDUP_REMOVED lines=14> */
[C---:B------:R-:W-:Y:S01]  /*1f740*/  FFMA.FTZ R179, R4.reuse, -UR5, R179 ;  /* 0x8000000504b37c23 */ /* 0x040fe200080100b3 */
        /* <DEDUP_REMOVED lines=20> */
[----:B------:R-:W-:Y:S01]  /*1f890*/  IADD3 R3, PT, PT, R235, -0x38, RZ ;  /* 0xffffffc8eb037810 */ /* 0x000fe20007ffe0ff */
[----:B------:R-:W-:Y:S01]  /*1f8a0*/  FFMA.FTZ R206, R7, -UR5, R206 ;  /* 0x8000000507ce7c23 */ /* 0x000fe200080100ce */
[----:B------:R-:W-:Y:S01]  /*1f8b0*/  IADD3 R4, PT, PT, R235, -0x39, RZ ;  /* 0xffffffc7eb047810 */ /* 0x000fe20007ffe0ff */
[----:B------:R-:W-:Y:S01]  /*1f8c0*/  FFMA.FTZ R236, R7, -UR5, R236 ;  /* 0x8000000507ec7c23 */ /* 0x000fe200080100ec */
[----:B------:R-:W-:Y:S02]  /*1f8d0*/  IADD3 R2, PT, PT, R235, -0x41, RZ ;  /* 0xffffffbfeb027810 */ /* 0x000fe40007ffe0ff */
        /* <DEDUP_REMOVED lines=27> */
[----:B------:R-:W-:Y:S01]  /*1fa90*/  MOV R185, R226 ;  /* 0x000000e200b97202 */ /* 0x000fe20000000f00 */
        /* <DEDUP_REMOVED lines=456> */
.L_x_5298:
        /* <DEDUP_REMOVED lines=322> */
.L_x_5304:
[----:B------:R-:W-:Y:S05]  /*22b40*/  BSYNC.RECONVERGENT B0 ;  /* 0x0000000000007941 */ /* 0x000fea0003800200 */
.L_x_5303:
        /* <DEDUP_REMOVED lines=25> */
.L_x_5306:
[----:B------:R-:W-:Y:S05]  /*22ce0*/  BSYNC.RECONVERGENT B0 ;  /* 0x0000000000007941 */ /* 0x000fea0003800200 */
.L_x_5305:
        /* <DEDUP_REMOVED lines=26> */
.L_x_5308:
[----:B------:R-:W-:Y:S05]  /*22e90*/  BSYNC.RECONVERGENT B0 ;  /* 0x0000000000007941 */ /* 0x000fea0003800200 */
.L_x_5307:
        /* <DEDUP_REMOVED lines=24> */
.L_x_5310:
[----:B------:R-:W-:Y:S05]  /*23020*/  BSYNC.RECONVERGENT B0 ;  /* 0x0000000000007941 */ /* 0x000fea0003800200 */
.L_x_5309:
        /* <DEDUP_REMOVED lines=23> */
.L_x_5312:
[----:B------:R-:W-:Y:S05]  /*231a0*/  BSYNC.RECONVERGENT B0 ;  /* 0x0000000000007941 */ /* 0x000fea0003800200 */
.L_x_5311:
        /* <DEDUP_REMOVED lines=24> */
.L_x_5314:
[----:B------:R-:W-:Y:S05]  /*23330*/  BSYNC.RECONVERGENT B0 ;  /* 0x0000000000007941 */ /* 0x000fea0003800200 */
.L_x_5313:
        /* <DEDUP_REMOVED lines=24> */
.L_x_5316:
[----:B------:R-:W-:Y:S05]  /*234c0*/  BSYNC.RECONVERGENT B0 ;  /* 0x0000000000007941 */ /* 0x000fea0003800200 */
.L_x_5315:
        /* <DEDUP_REMOVED lines=24> */
.L_x_5318:
[----:B------:R-:W-:Y:S05]  /*23650*/  BSYNC.RECONVERGENT B0 ;  /* 0x0000000000007941 */ /* 0x000fea0003800200 */
.L_x_5317:
        /* <DEDUP_REMOVED lines=24> */
.L_x_5319:
        /* <DEDUP_REMOVED lines=10> */
.L_x_7507:


//--------------------- .text._ZN5flash24flash_fwd_splitkv_kernelI23Flash_fwd_kernel_traitsILi256ELi64ELi64ELi4ELb0ELb0EN7cutlass6half_tE19Flash_kernel_traitsILi256ELi64ELi64ELi4ES3_EELb0ELb1ELb0ELb0ELb1ELb0ELb0ELb0EEEvNS_16Flash_fwd_paramsE --------------------------
	.section	.text._ZN5flash24flash_fwd_splitkv_kernelI23Flash_fwd_kernel_traitsILi256ELi64ELi64ELi4ELb0ELb0EN7cutlass6half_tE19Flash_kernel_traitsILi256ELi64ELi64ELi4ES3_EELb0ELb1ELb0ELb0ELb1ELb0ELb0ELb0EEEvNS_16Flash_fwd_paramsE,"ax",@progbits
	.align	128
        .global         _ZN5flash24flash_fwd_splitkv_kernelI23Flash_fwd_kernel_traitsILi256ELi64ELi64ELi4ELb0ELb0EN7cutlass6half_tE19Flash_kernel_traitsILi256ELi64ELi64ELi4ES3_EELb0ELb1ELb0ELb0ELb1ELb0ELb0ELb0EEEvNS_16Flash_fwd_paramsE
        .type           _ZN5flash24flash_fwd_splitkv_kernelI23Flash_fwd_kernel_traitsILi256ELi64ELi64ELi4ELb0ELb0EN7cutlass6half_tE19Flash_kernel_traitsILi256ELi64ELi64ELi4ES3_EELb0ELb1ELb0ELb0ELb1ELb0ELb0ELb0EEEvNS_16Flash_fwd_paramsE,@function
        .size           _ZN5flash24flash_fwd_splitkv_kernelI23Flash_fwd_kernel_traitsILi256ELi64ELi64ELi4ELb0ELb0EN7cutlass6half_tE19Flash_kernel_traitsILi256ELi64ELi64ELi4ES3_EELb0ELb1ELb0ELb0ELb1ELb0ELb0ELb0EEEvNS_16Flash_fwd_paramsE,(.L_x_7508 - _ZN5flash24flash_fwd_splitkv_kernelI23Flash_fwd_kernel_traitsILi256ELi64ELi64ELi4ELb0ELb0EN7cutlass6half_tE19Flash_kernel_traitsILi256ELi64ELi64ELi4ES3_EELb0ELb1ELb0ELb0ELb1ELb0ELb0ELb0EEEvNS_16Flash_fwd_paramsE)
        .other          _ZN5flash24flash_fwd_splitkv_kernelI23Flash_fwd_kernel_traitsILi256ELi64ELi64ELi4ELb0ELb0EN7cutlass6half_tE19Flash_kernel_traitsILi256ELi64ELi64ELi4ES3_EELb0ELb1ELb0ELb0ELb1ELb0ELb0ELb0EEEvNS_16Flash_fwd_paramsE,@"STO_CUDA_ENTRY STV_DEFAULT"
_ZN5flash24flash_fwd_splitkv_kernelI23Flash_fwd_kernel_traitsILi256ELi64ELi64ELi4ELb0ELb0EN7cutlass6half_tE19Flash_kernel_traitsILi256ELi64ELi64ELi4ES3_EELb0ELb1ELb0ELb0ELb1ELb0ELb0ELb0EEEvNS_16Flash_fwd_paramsE:
.text._ZN5flash24flash_fwd_splitkv_kernelI23Flash_fwd_kernel_traitsILi256ELi64ELi64ELi4ELb0ELb0EN7cutlass6half_tE19Flash_kernel_traitsILi256ELi64ELi64ELi4ES3_EELb0ELb1ELb0ELb0ELb1ELb0ELb0ELb0EEEvNS_16Flash_fwd_paramsE:
        /* <DEDUP_REMOVED lines=54> */
[----:B------:R-:W-:Y:S01]  /*0360*/  UMOV UR6, URZ ;  /* 0x000000ff00067c82 */ /* 0x000fe20008000000 */
[----:B------:R-:W-:Y:S01]  /*0370*/  UMOV UR28, 0xffffffff ;  /* 0xffffffff001c7882 */ /* 0x000fe20000000000 */
[----:B-1----:R-:W-:-:S04]  /*0380*/  @!UP2 UISETP.NE.U32.AND UP0, UPT, UR4, URZ, UPT ;  /* 0x000000ff0400a28c */ /* 0x002fc8000bf05070 */
[----:B------:R-:W-:-:S04]  /*0390*/  @!UP2 UISETP.NE.AND.EX UP0, UPT, UR5, URZ, UPT, UP0 ;  /* 0x000000ff0500a28c */ /* 0x000fc8000bf05300 */
        /* <DEDUP_REMOVED lines=17> */
.L_x_5320:
        /* <DEDUP_REMOVED lines=82> */
.L_x_5323:
[----:B------:R-:W-:Y:S05]  /*09d0*/  BSYNC.RECONVERGENT B0 ;  /* 0x0000000000007941 */ /* 0x000fea0003800200 */
.L_x_5322:
        /* <DEDUP_REMOVED lines=17> */
.L_x_5325:
[----:B------:R-:W-:Y:S05]  /*0af0*/  BSYNC.RECONVERGENT B0 ;  /* 0x0000000000007941 */ /* 0x000fea0003800200 */
.L_x_5324:
        /* <DEDUP_REMOVED lines=17> */
.L_x_5327:
[----:B------:R-:W-:Y:S05]  /*0c10*/  BSYNC.RECONVERGENT B0 ;  /* 0x0000000000007941 */ /* 0x000fea0003800200 */
.L_x_5326:
        /* <DEDUP_REMOVED lines=16> */
.L_x_5329:
[----:B------:R-:W-:Y:S05]  /*0d20*/  BSYNC.RECONVERGENT B0 ;  /* 0x0000000000007941 */ /* 0x000fea0003800200 */
.L_x_5328:
        /* <DEDUP_REMOVED lines=21> */
.L_x_5321:
        /* <DEDUP_REMOVED lines=13> */
.L_x_5330:
        /* <DEDUP_REMOVED lines=98> */
.L_x_5331:
        /* <DEDUP_REMOVED lines=15> */
.L_x_5333:
[----:B------:R-:W1:Y:S01]  /*1660*/  LDCU.64 UR10, c[0x0][0x3b8] ;  /* 0x00007700ff0a77ac */ /* 0x000e620008000a00 */
[----:B------:R-:W-:-:S04]  /*1670*/  UIADD3 UR15, UPT, UPT, UR6, UR28, URZ ;  /* 0x0000001c060f7290 */ /* 0x000fc8000fffe0ff */
[----:B-1----:R-:W-:Y:S02]  /*1680*/  UIMAD.WIDE.U32 UR4, UR15, UR10, URZ ;  /* 0x0000000a0f0472a5 */ /* 0x002fe4000f8e00ff */
[----:B------:R-:W-:-:S04]  /*1690*/  UIMAD UR15, UR15, UR11, URZ ;  /* 0x0000000b0f0f72a4 */ /* 0x000fc8000f8e02ff */
[----:B------:R-:W-:Y:S01]  /*16a0*/  UIADD3 UR15, UPT, UPT, UR5, UR15, URZ ;  /* 0x0000000f050f7290 */ /* 0x000fe2000fffe0ff */
[----:B------:R-:W-:-:S11]  /*16b0*/  UMOV UR14, UR4 ;  /* 0x00000004000e7c82 */ /* 0x000fd60008000000 */
.L_x_5334:
        /* <DEDUP_REMOVED lines=15> */
.L_x_5335:
[----:B------:R-:W1:Y:S01]  /*17b0*/  LDCU.64 UR8, c[0x0][0x3c0] ;  /* 0x00007800ff0877ac */ /* 0x000e620008000a00 */
[----:B------:R-:W-:-:S04]  /*17c0*/  UIADD3 UR6, UPT, UPT, UR6, UR28, URZ ;  /* 0x0000001c06067290 */ /* 0x000fc8000fffe0ff */
[----:B-1----:R-:W-:Y:S02]  /*17d0*/  UIMAD.WIDE.U32 UR4, UR6, UR8, URZ ;  /* 0x00000008060472a5 */ /* 0x002fe4000f8e00ff */
[----:B------:R-:W-:-:S04]  /*17e0*/  UIMAD UR6, UR6, UR9, URZ ;  /* 0x00000009060672a4 */ /* 0x000fc8000f8e02ff */
[----:B------:R-:W-:-:S03]  /*17f0*/  UIADD3 UR5, UPT, UPT, UR5, UR6, URZ ;  /* 0x0000000605057290 */ /* 0x000fc6000fffe0ff */
[----:B------:R-:W-:-:S09]  /*1800*/  UMOV UR6, UR4 ;  /* 0x0000000400067c82 */ /* 0x000fd20008000000 */
.L_x_5336:
        /* <DEDUP_REMOVED lines=50> */
.L_x_5332:
[----:B------:R-:W-:Y:S01]  /*1b30*/  UISETP.NE.AND UP0, UPT, UR17, -0x1, UPT ;  /* 0xffffffff1100788c */ /* 0x000fe2000bf05270 */
[----:B------:R-:W1:Y:S01]  /*1b40*/  S2R R33, SR_CTAID.X ;  /* 0x0000000000217919 */ /* 0x000e620000002500 */
[----:B------:R-:W-:Y:S01]  /*1b50*/  UIADD3 UR28, UPT, UPT, -UR21, UR25, URZ ;  /* 0x00000019151c7290 */ /* 0x000fe2000fffe1ff */
[C---:B------:R-:W-:Y:S01]  /*1b60*/  IMAD.SHL.U32 R245, R215.reuse, 0x8, RZ ;  /* 0x00000008d7f57824 */ /* 0x040fe200078e00ff */
[--C-:B------:R-:W-:Y:S01]  /*1b70*/  SHF.R.U32.HI R18, RZ, 0x3, R215.reuse ;  /* 0x00000003ff127819 */ /* 0x100fe200000116d7 */
[----:B------:R-:W2:Y:S01]  /*1b80*/  LDCU.64 UR4, c[0x0][0x3c8] ;  /* 0x00007900ff0477ac */ /* 0x000ea20008000a00 */
[----:B------:R-:W-:Y:S01]  /*1b90*/  IMAD.MOV.U32 R19, RZ, RZ, RZ ;  /* 0x000000ffff137224 */ /* 0x000fe200078e00ff */
[--C-:B------:R-:W-:Y:S01]  /*1ba0*/  SHF.R.U32.HI R217, RZ, 0x1, R215.reuse ;  /* 0x00000001ffd97819 */ /* 0x100fe200000116d7 */
[----:B------:R-:W-:Y:S01]  /*1bb0*/  IMAD.SHL.U32 R84, R215, 0x40, RZ ;  /* 0x00000040d7547824 */ /* 0x000fe200078e00ff */
[C---:B------:R-:W-:Y:S01]  /*1bc0*/  ISETP.GE.AND P5, PT, R18.reuse, UR28, PT ;  /* 0x0000001c12007c0c */ /* 0x040fe2000bfa6270 */
[C---:B------:R-:W-:Y:S01]  /*1bd0*/  VIADD R0, R18.reuse, 0x10 ;  /* 0x0000001012007836 */ /* 0x040fe20000000000 */
[----:B------:R-:W3:Y:S01]  /*1be0*/  @!UP0 LDCU.64 UR14, c[0x0][0x398] ;  /* 0x00007300ff0e87ac */ /* 0x000ee20008000a00 */
[C---:B------:R-:W-:Y:S01]  /*1bf0*/  LOP3.LUT R214, R245.reuse, 0x38, RZ, 0xc0, !PT ;  /* 0x00000038f5d67812 */ /* 0x040fe200078ec0ff */
[----:B------:R-:W-:Y:S01]  /*1c00*/  VIADD R13, R18, 0x20 ;  /* 0x00000020120d7836 */ /* 0x000fe20000000000 */
[----:B------:R-:W-:Y:S01]  /*1c10*/  LOP3.LUT R6, R245, 0x1f8, RZ, 0xc0, !PT ;  /* 0x000001f8f5067812 */ /* 0x000fe200078ec0ff */
[----:B------:R-:W4:Y:S01]  /*1c20*/  @UP0 LDCU.64 UR6, c[0x0][0x3b0] ;  /* 0x00007600ff0607ac */ /* 0x000f220008000a00 */
[----:B------:R-:W-:Y:S01]  /*1c30*/  IADD3 R10, P0, PT, R214, R10, RZ ;  /* 0x0000000ad60a7210 */ /* 0x000fe20007f1e0ff */
[----:B------:R-:W-:Y:S01]  /*1c40*/  VIADD R12, R18, 0x30 ;  /* 0x00000030120c7836 */ /* 0x000fe20000000000 */
[----:B------:R-:W-:Y:S01]  /*1c50*/  ISETP.GE.AND P3, PT, R0, UR28, PT ;  /* 0x0000001c00007c0c */ /* 0x000fe2000bf66270 */
[----:B------:R-:W-:Y:S01]  /*1c60*/  IMAD.SHL.U32 R213, R215, 0x20, RZ ;  /* 0x00000020d7d57824 */ /* 0x000fe200078e00ff */
[----:B------:R-:W-:Y:S01]  /*1c70*/  LOP3.LUT R6, R6, 0x38, R215, 0x78, !PT ;  /* 0x0000003806067812 */ /* 0x000fe200078e78d7 */
[----:B------:R-:W-:Y:S01]  /*1c80*/  IMAD.X R11, RZ, RZ, R4, P0 ;  /* 0x000000ffff0b7224 */ /* 0x000fe200000e0604 */
[----:B------:R-:W5:Y:S01]  /*1c90*/  @!P5 LDC.64 R2, c[0x0][0x3b0] ;  /* 0x0000ec00ff02db82 */ /* 0x000f620000000a00 */
[----:B------:R-:W-:Y:S01]  /*1ca0*/  ISETP.GE.AND P4, PT, R13, UR28, PT ;  /* 0x0000001c0d007c0c */ /* 0x000fe2000bf86270 */
[----:B--2---:R-:W-:Y:S01]  /*1cb0*/  IMAD.U32 R24, RZ, RZ, UR4 ;  /* 0x00000004ff187e24 */ /* 0x004fe2000f8e00ff */
[----:B------:R-:W-:Y:S01]  /*1cc0*/  LOP3.LUT R245, R6, 0x1e00, R245, 0xf8, !PT ;  /* 0x00001e0006f57812 */ /* 0x000fe200078ef8f5 */
[----:B------:R-:W-:Y:S01]  /*1cd0*/  IMAD.WIDE.U32 R10, R18, UR10, R10 ;  /* 0x0000000a120a7c25 */ /* 0x000fe2000f8e000a */
[----:B------:R-:W-:Y:S01]  /*1ce0*/  LOP3.LUT R213, R213, 0x7c00, RZ, 0xc0, !PT ;  /* 0x00007c00d5d57812 */ /* 0x000fe200078ec0ff */
[----:B------:R-:W-:Y:S01]  /*1cf0*/  UIADD3 UR20, UPT, UPT, UR24, UR20, -UR25 ;  /* 0x0000001418147290 */ /* 0x000fe2000fffe819 */
[----:B------:R-:W-:Y:S01]  /*1d00*/  LOP3.LUT R91, R84, 0x400, RZ, 0xc0, !PT ;  /* 0x00000400545b7812 */ /* 0x000fe200078ec0ff */
[----:B---3--:R-:W-:Y:S01]  /*1d10*/  @!UP0 UIMAD.WIDE.U32 UR30, UR27, UR14, URZ ;  /* 0x0000000e1b1e82a5 */ /* 0x008fe2000f8e00ff */
[----:B------:R-:W-:Y:S01]  /*1d20*/  IMAD R231, R18, UR11, R11 ;  /* 0x0000000b12e77c24 */ /* 0x000fe2000f8e020b */
[----:B------:R-:W2:Y:S01]  /*1d30*/  @!P3 LDC.64 R8, c[0x0][0x3b0] ;  /* 0x0000ec00ff08bb82 */ /* 0x000ea20000000a00 */
[----:B----4-:R-:W-:Y:S01]  /*1d40*/  @UP0 UIMAD.WIDE.U32 UR32, UR17, UR6, URZ ;  /* 0x00000006112002a5 */ /* 0x010fe2000f8e00ff */
[----:B-1----:R-:W-:Y:S01]  /*1d50*/  IMAD.WIDE.U32 R32, R33, 0x40, R18 ;  /* 0x0000004021207825 */ /* 0x002fe200078e0012 */
[----:B------:R-:W-:Y:S01]  /*1d60*/  @!UP0 UIMAD UR15, UR27, UR15, UR31 ;  /* 0x0000000f1b0f82a4 */ /* 0x000fe2000f8e021f */
[----:B------:R-:W-:Y:S01]  /*1d70*/  LOP3.LUT R166, R213, 0x200, R84, 0xf8, !PT ;  /* 0x00000200d5a67812 */ /* 0x000fe200078ef854 */
[----:B------:R-:W-:Y:S01]  /*1d80*/  @UP0 UIMAD UR15, UR17, UR7, UR33 ;  /* 0x00000007110f02a4 */ /* 0x000fe2000f8e0221 */
[----:B------:R-:W-:Y:S01]  /*1d90*/  IMAD.U32 R19, RZ, RZ, UR5 ;  /* 0x00000005ff137e24 */ /* 0x000fe2000f8e00ff */
[----:B------:R-:W1:Y:S01]  /*1da0*/  LDCU.64 UR6, c[0x0][0x388] ;  /* 0x00007100ff0677ac */ /* 0x000e620008000a00 */
[----:B------:R-:W3:Y:S01]  /*1db0*/  S2UR UR14, SR_CgaCtaId ;  /* 0x00000000000e79c3 */ /* 0x000ee20000008800 */
[----:B------:R-:W-:Y:S01]  /*1dc0*/  @!P4 IADD3 R15, P2, PT, R32, 0x20, RZ ;  /* 0x00000020200fc810 */ /* 0x000fe20007f5e0ff */
[----:B------:R-:W-:Y:S01]  /*1dd0*/  IMAD.MOV.U32 R85, RZ, RZ, 0x20 ;  /* 0x00000020ff557424 */ /* 0x000fe200078e00ff */
[----:B------:R-:W-:Y:S01]  /*1de0*/  @UP0 UMOV UR30, UR32 ;  /* 0x00000020001e0c82 */ /* 0x000fe20008000000 */
[----:B------:R-:W-:Y:S01]  /*1df0*/  UMOV UR5, 0x400 ;  /* 0x0000040000057882 */ /* 0x000fe20000000000 */
[----:B------:R-:W-:Y:S01]  /*1e00*/  IADD3 R4, P0, PT, R214, UR30, RZ ;  /* 0x0000001ed6047c10 */ /* 0x000fe2000ff1e0ff */
[----:B-----5:R-:W-:-:S02]  /*1e10*/  @!P5 IMAD R26, R33, R2, RZ ;  /* 0x00000002211ad224 */ /* 0x020fc400078e02ff */
[----:B------:R-:W4:Y:S01]  /*1e20*/  @!P3 LDC.64 R6, c[0x0][0x380] ;  /* 0x0000e000ff06bb82 */ /* 0x000f220000000a00 */
[----:B------:R-:W-:Y:S02]  /*1e30*/  @!P4 IMAD.X R21, RZ, RZ, R33, P2 ;  /* 0x000000ffff15c224 */ /* 0x000fe400010e0621 */
[----:B------:R-:W-:Y:S01]  /*1e40*/  IMAD.X R5, RZ, RZ, UR15, P0 ;  /* 0x0000000fff057e24 */ /* 0x000fe200080e06ff */
[----:B------:R-:W-:Y:S01]  /*1e50*/  ISETP.GE.AND P0, PT, R12, UR28, PT ;  /* 0x0000001c0c007c0c */ /* 0x000fe2000bf06270 */
[----:B------:R-:W-:Y:S02]  /*1e60*/  @!P5 IMAD R26, R32, R3, R26 ;  /* 0x00000003201ad224 */ /* 0x000fe400078e021a */
[----:B------:R-:W-:Y:S01]  /*1e70*/  IMAD.WIDE.U32 R24, R24, UR26, R4 ;  /* 0x0000001a18187c25 */ /* 0x000fe2000f8e0004 */
[C---:B-1----:R-:W-:Y:S01]  /*1e80*/  LEA R232, P1, R10.reuse, UR6, 0x1 ;  /* 0x000000060ae87c11 */ /* 0x042fe2000f8208ff */
[----:B------:R-:W1:Y:S02]  /*1e90*/  @!P4 LDC.64 R4, c[0x0][0x3b0] ;  /* 0x0000ec00ff04cb82 */ /* 0x000e640000000a00 */
[----:B------:R-:W-:Y:S01]  /*1ea0*/  IMAD R25, R19, UR26, R25 ;  /* 0x0000001a13197c24 */ /* 0x000fe2000f8e0219 */
[----:B------:R-:W-:Y:S01]  /*1eb0*/  LEA.HI.X R231, R10, UR7, R231, 0x1, P1 ;  /* 0x000000070ae77c11 */ /* 0x000fe200088f0ce7 */
[----:B------:R-:W-:Y:S01]  /*1ec0*/  @!P3 IMAD.MOV.U32 R30, RZ, RZ, R24 ;  /* 0x000000ffff1eb224 */ /* 0x000fe200078e0018 */
[----:B------:R-:W-:Y:S01]  /*1ed0*/  @!P3 IADD3 R20, P1, PT, R32, 0x10, RZ ;  /* 0x000000102014b810 */ /* 0x000fe20007f3e0ff */
[----:B------:R-:W-:Y:S01]  /*1ee0*/  @!P3 IMAD.MOV.U32 R31, RZ, RZ, R25 ;  /* 0x000000ffff1fb224 */ /* 0x000fe200078e0019 */
[----:B---3--:R-:W-:Y:S01]  /*1ef0*/  ULEA UR5, UR14, UR5, 0x18 ;  /* 0x000000050e057291 */ /* 0x008fe2000f8ec0ff */
[----:B------:R-:W3:Y:S01]  /*1f00*/  @!P5 LDC.64 R10, c[0x0][0x380] ;  /* 0x0000e000ff0adb82 */ /* 0x000ee20000000a00 */
[----:B------:R-:W-:Y:S01]  /*1f10*/  @!P3 IADD3.X R27, PT, PT, RZ, R33, RZ, P1, !PT ;  /* 0x00000021ff1bb210 */ /* 0x000fe20000ffe4ff */
[-C--:B--2---:R-:W-:Y:S01]  /*1f20*/  @!P3 IMAD.WIDE.U32 R30, R20, R8.reuse, R30 ;  /* 0x00000008141eb225 */ /* 0x084fe200078e001e */
[----:B------:R-:W-:Y:S01]  /*1f30*/  @!P0 IADD3 R17, P1, PT, R32, 0x30, RZ ;  /* 0x0000003020118810 */ /* 0x000fe20007f3e0ff */
[----:B------:R-:W2:Y:S01]  /*1f40*/  LDCU.64 UR6, c[0x0][0x390] ;  /* 0x00007200ff0677ac */ /* 0x000ea20008000a00 */
[----:B------:R-:W-:Y:S01]  /*1f50*/  LEA R245, R245, UR5, 0x1 ;  /* 0x00000005f5f57c11 */ /* 0x000fe2000f8e08ff */
[----:B------:R-:W-:-:S02]  /*1f60*/  @!P3 IMAD R27, R27, R8, RZ ;  /* 0x000000081b1bb224 */ /* 0x000fc400078e02ff */
[----:B------:R-:W-:Y:S01]  /*1f70*/  @!P0 IMAD.X R19, RZ, RZ, R33, P1 ;  /* 0x000000ffff138224 */ /* 0x000fe200008e0621 */
[----:B------:R-:W-:Y:S01]  /*1f80*/  UIADD3 UR14, UPT, UPT, UR18, -0x1, URZ ;  /* 0xffffffff120e7890 */ /* 0x000fe2000fffe0ff */
[----:B------:R-:W-:Y:S02]  /*1f90*/  @!P5 IMAD.WIDE.U32 R32, R32, R2, R24 ;  /* 0x000000022020d225 */ /* 0x000fe400078e0018 */
[----:B------:R-:W5:Y:S01]  /*1fa0*/  @!P0 LDC.64 R2, c[0x0][0x3b0] ;  /* 0x0000ec00ff028b82 */ /* 0x000f620000000a00 */
[----:B------:R-:W-:Y:S01]  /*1fb0*/  USHF.L.U32 UR4, UR14, 0x6, URZ ;  /* 0x000000060e047899 */ /* 0x000fe200080006ff */
[----:B------:R-:W-:Y:S02]  /*1fc0*/  @!P5 IMAD.IADD R26, R33, 0x1, R26 ;  /* 0x00000001211ad824 */ /* 0x000fe400078e021a */
[----:B------:R-:W-:Y:S01]  /*1fd0*/  @!P4 IMAD.MOV.U32 R22, RZ, RZ, R24 ;  /* 0x000000ffff16c224 */ /* 0x000fe200078e0018 */
[----:B------:R-:W-:Y:S01]  /*1fe0*/  UIADD3 UR15, UPT, UPT, -UR4, UR24, URZ ;  /* 0x00000018040f7290 */ /* 0x000fe2000fffe1ff */
[----:B------:R-:W-:-:S02]  /*1ff0*/  @!P4 IMAD.MOV.U32 R23, RZ, RZ, R25 ;  /* 0x000000ffff17c224 */ /* 0x000fc400078e0019 */
[----:B------:R-:W-:Y:S02]  /*2000*/  IMAD.MOV.U32 R167, RZ, RZ, 0x40 ;  /* 0x00000040ffa77424 */ /* 0x000fe400078e00ff */
[----:B-1----:R-:W-:Y:S01]  /*2010*/  @!P4 IMAD.WIDE.U32 R22, R15, R4, R22 ;  /* 0x000000040f16c225 */ /* 0x002fe200078e0016 */
[----:B------:R-:W-:Y:S02]  /*2020*/  ISETP.GE.AND P6, PT, R18, UR15, PT ;  /* 0x0000000f12007c0c */ /* 0x000fe4000bfc6270 */
[----:B---3--:R-:W-:Y:S01]  /*2030*/  @!P5 LEA R28, P1, R32, R10, 0x1 ;  /* 0x0000000a201cd211 */ /* 0x008fe200078208ff */
[----:B------:R-:W-:Y:S01]  /*2040*/  @!P3 IMAD R10, R20, R9, R27 ;  /* 0x00000009140ab224 */ /* 0x000fe200078e021b */
[----:B------:R-:W-:Y:S01]  /*2050*/  ISETP.GE.AND P2, PT, R0, UR15, PT ;  /* 0x0000000f00007c0c */ /* 0x000fe2000bf46270 */
[----:B------:R-:W1:Y:S01]  /*2060*/  @!P4 LDC.64 R8, c[0x0][0x380] ;  /* 0x0000e000ff08cb82 */ /* 0x000e620000000a00 */
[----:B------:R-:W-:Y:S01]  /*2070*/  @!P5 LEA.HI.X R29, R32, R11, R26, 0x1, P1 ;  /* 0x0000000b201dd211 */ /* 0x000fe200008f0c1a */
[----:B------:R-:W-:Y:S01]  /*2080*/  @!P4 IMAD R20, R21, R4, RZ ;  /* 0x000000041514c224 */ /* 0x000fe200078e02ff */
[----:B------:R-:W-:Y:S01]  /*2090*/  @!P3 IADD3 R10, PT, PT, R31, R10, RZ ;  /* 0x0000000a1f0ab210 */ /* 0x000fe20007ffe0ff */
[----:B------:R-:W-:Y:S01]  /*20a0*/  IMAD.U32 R228, RZ, RZ, UR24 ;  /* 0x00000018ffe47e24 */ /* 0x000fe2000f8e00ff */
[----:B----4-:R-:W-:Y:S01]  /*20b0*/  @!P3 LEA R26, P1, R30, R6, 0x1 ;  /* 0x000000061e1ab211 */ /* 0x010fe200078208ff */
[----:B------:R-:W-:Y:S01]  /*20c0*/  @!PT LDS RZ, [RZ] ;  /* 0x00000000fffff984 */ /* 0x000fe20000000800 */
[----:B------:R-:W-:Y:S01]  /*20d0*/  @!PT LDS RZ, [RZ] ;  /* 0x00000000fffff984 */ /* 0x000fe20000000800 */
[----:B------:R-:W-:Y:S01]  /*20e0*/  @!PT LDS RZ, [RZ] ;  /* 0x00000000fffff984 */ /* 0x000fe20000000800 */
[----:B------:R-:W-:Y:S01]  /*20f0*/  @!P5 LDGSTS.E.BYPASS.LTC128B.128 [R245], desc[UR22][R28.64] ;  /* 0x000000001cf5dfae */ /* 0x000fe2000b981a16 */
[----:B------:R-:W-:-:S02]  /*2100*/  @!P4 IMAD R5, R15, R5, R20 ;  /* 0x000000050f05c224 */ /* 0x000fc400078e0214 */
[----:B------:R-:W-:Y:S01]  /*2110*/  @!P3 LEA.HI.X R27, R30, R7, R10, 0x1, P1 ;  /* 0x000000071e1bb211 */ /* 0x000fe200008f0c0a */
[----:B------:R-:W-:Y:S01]  /*2120*/  @!P5 LDGSTS.E.BYPASS.LTC128B.128 [R245+0x2000], desc[UR22][R28.64+0x80] ;  /* 0x020000801cf5dfae */ /* 0x000fe2000b981a16 */
[----:B------:R-:W-:Y:S01]  /*2130*/  IADD3 R10, P1, PT, R214, R16, RZ ;  /* 0x00000010d60a7210 */ /* 0x000fe20007f3e0ff */
[----:B------:R-:W3:Y:S01]  /*2140*/  @!P0 LDC.64 R6, c[0x0][0x380] ;  /* 0x0000e000ff068b82 */ /* 0x000ee20000000a00 */
[----:B-----5:R-:W-:Y:S01]  /*2150*/  @!P0 IMAD R4, R19, R2, RZ ;  /* 0x0000000213048224 */ /* 0x020fe200078e02ff */
[----:B------:R-:W-:Y:S01]  /*2160*/  @!P5 LDGSTS.E.BYPASS.LTC128B.128 [R245+0x4000], desc[UR22][R28.64+0x100] ;  /* 0x040001001cf5dfae */ /* 0x000fe2000b981a16 */
[----:B------:R-:W-:Y:S02]  /*2170*/  @!P4 IMAD.IADD R5, R23, 0x1, R5 ;  /* 0x000000011705c824 */ /* 0x000fe400078e0205 */
[----:B------:R-:W-:Y:S01]  /*2180*/  IMAD.X R11, RZ, RZ, R14, P1 ;  /* 0x000000ffff0b7224 */ /* 0x000fe200008e060e */
[----:B------:R-:W-:Y:S01]  /*2190*/  @!P5 LDGSTS.E.BYPASS.LTC128B.128 [R245+0x6000], desc[UR22][R28.64+0x180] ;  /* 0x060001801cf5dfae */ /* 0x000fe2000b981a16 */
[----:B------:R-:W-:Y:S01]  /*21a0*/  @!P0 IMAD R3, R17, R3, R4 ;  /* 0x0000000311038224 */ /* 0x000fe200078e0204 */
[----:B------:R-:W-:Y:S01]  /*21b0*/  ISETP.GE.AND P5, PT, R0, UR15, PT ;  /* 0x0000000f00007c0c */ /* 0x000fe2000bfa6270 */
[----:B------:R-:W-:Y:S01]  /*21c0*/  IMAD.WIDE.U32 R10, R18, UR8, R10 ;  /* 0x00000008120a7c25 */ /* 0x000fe2000f8e000a */
[----:B------:R-:W-:Y:S01]  /*21d0*/  @!P3 LDGSTS.E.BYPASS.LTC128B.128 [R245+0x800], desc[UR22][R26.64] ;  /* 0x008000001af5bfae */ /* 0x000fe2000b981a16 */
[----:B-1----:R-:W-:-:S02]  /*21e0*/  @!P4 LEA R8, P1, R22, R8, 0x1 ;  /* 0x000000081608c211 */ /* 0x002fc400078208ff */
[----:B------:R-:W-:Y:S01]  /*21f0*/  IMAD R19, R18, UR9, R11 ;  /* 0x0000000912137c24 */ /* 0x000fe2000f8e020b */
[----:B------:R-:W-:Y:S01]  /*2200*/  @!P3 LDGSTS.E.BYPASS.LTC128B.128 [R245+0x2800], desc[UR22][R26.64+0x80] ;  /* 0x028000801af5bfae */ /* 0x000fe2000b981a16 */
[----:B------:R-:W-:Y:S01]  /*2210*/  @!P0 IMAD.WIDE.U32 R24, R17, R2, R24 ;  /* 0x0000000211188225 */ /* 0x000fe200078e0018 */
[----:B------:R-:W-:Y:S02]  /*2220*/  @!P4 LEA.HI.X R9, R22, R9, R5, 0x1, P1 ;  /* 0x000000091609c211 */ /* 0x000fe400008f0c05 */
[----:B------:R-:W-:Y:S01]  /*2230*/  @!P3 LDGSTS.E.BYPASS.LTC128B.128 [R245+0x4800], desc[UR22][R26.64+0x100] ;  /* 0x048001001af5bfae */ /* 0x000fe2000b981a16 */
[----:B------:R-:W-:Y:S01]  /*2240*/  @!P0 IMAD.IADD R3, R25, 0x1, R3 ;  /* 0x0000000119038824 */ /* 0x000fe200078e0203 */
[----:B------:R-:W-:Y:S01]  /*2250*/  MOV R2, UR11 ;  /* 0x0000000b00027c02 */ /* 0x000fe20008000f00 */
[----:B------:R-:W-:Y:S01]  /*2260*/  IMAD.U32 R11, RZ, RZ, UR10 ;  /* 0x0000000aff0b7e24 */ /* 0x000fe2000f8e00ff */
[----:B------:R-:W-:Y:S01]  /*2270*/  @!P3 LDGSTS.E.BYPASS.LTC128B.128 [R245+0x6800], desc[UR22][R26.64+0x180] ;  /* 0x068001801af5bfae */ /* 0x000fe2000b981a16 */
[----:B--2---:R-:W-:Y:S01]  /*2280*/  LEA R234, P3, R10, UR6, 0x1 ;  /* 0x000000060aea7c11 */ /* 0x004fe2000f8608ff */
[----:B------:R-:W-:Y:S01]  /*2290*/  USHF.L.U64.HI UR6, UR10, 0x4, UR11 ;  /* 0x000000040a067899 */ /* 0x000fe2000801020b */
[----:B---3--:R-:W-:Y:S01]  /*22a0*/  @!P0 LEA R6, P1, R24, R6, 0x1 ;  /* 0x0000000618068211 */ /* 0x008fe200078208ff */
[----:B------:R-:W-:Y:S01]  /*22b0*/  @!P4 LDGSTS.E.BYPASS.LTC128B.128 [R245+0x1000], desc[UR22][R8.64] ;  /* 0x0100000008f5cfae */ /* 0x000fe2000b981a16 */
[----:B------:R-:W-:Y:S01]  /*22c0*/  LEA.HI.X R235, R10, UR7, R19, 0x1, P3 ;  /* 0x000000070aeb7c11 */ /* 0x000fe200098f0c13 */
[----:B------:R-:W-:Y:S01]  /*22d0*/  USHF.L.U32 UR7, UR10, 0x4, URZ ;  /* 0x000000040a077899 */ /* 0x000fe200080006ff */
[----:B------:R-:W-:Y:S01]  /*22e0*/  ISETP.GE.AND P3, PT, R12, UR15, PT ;  /* 0x0000000f0c007c0c */ /* 0x000fe2000bf66270 */
[----:B------:R-:W-:Y:S01]  /*22f0*/  @!P4 LDGSTS.E.BYPASS.LTC128B.128 [R245+0x3000], desc[UR22][R8.64+0x80] ;  /* 0x0300008008f5cfae */ /* 0x000fe2000b981a16 */
[----:B------:R-:W-:Y:S01]  /*2300*/  @!P0 LEA.HI.X R7, R24, R7, R3, 0x1, P1 ;  /* 0x0000000718078211 */ /* 0x000fe200008f0c03 */
[----:B------:R-:W-:-:S02]  /*2310*/  IMAD.U32 R0, RZ, RZ, UR6 ;  /* 0x00000006ff007e24 */ /* 0x000fc4000f8e00ff */
[----:B------:R-:W-:Y:S01]  /*2320*/  @!P4 LDGSTS.E.BYPASS.LTC128B.128 [R245+0x5000], desc[UR22][R8.64+0x100] ;  /* 0x0500010008f5cfae */ /* 0x000fe2000b981a16 */
[----:B------:R-:W-:Y:S01]  /*2330*/  IMAD.U32 R3, RZ, RZ, UR7 ;  /* 0x00000007ff037e24 */ /* 0x000fe2000f8e00ff */
[----:B------:R-:W-:Y:S01]  /*2340*/  USHF.L.U64.HI UR7, UR8, 0x4, UR9 ;  /* 0x0000000408077899 */ /* 0x000fe20008010209 */
[----:B------:R-:W-:Y:S01]  /*2350*/  IMAD.U32 R5, RZ, RZ, UR10 ;  /* 0x0000000aff057e24 */ /* 0x000fe2000f8e00ff */
[----:B------:R1:W-:Y:S01]  /*2360*/  @!P4 LDGSTS.E.BYPASS.LTC128B.128 [R245+0x7000], desc[UR22][R8.64+0x180] ;  /* 0x0700018008f5cfae */ /* 0x0003e2000b981a16 */
[----:B------:R-:W-:Y:S02]  /*2370*/  ISETP.GE.AND P4, PT, R13, UR15, PT ;  /* 0x0000000f0d007c0c */ /* 0x000fe4000bf86270 */
[C---:B------:R-:W-:Y:S01]  /*2380*/  @!P5 LEA R14, P1, R3.reuse, R232, 0x1 ;  /* 0x000000e8030ed211 */ /* 0x040fe200078208ff */
[----:B------:R-:W-:Y:S01]  /*2390*/  @!P3 IMAD.MOV.U32 R230, RZ, RZ, R232 ;  /* 0x000000ffffe6b224 */ /* 0x000fe200078e00e8 */
[----:B------:R-:W-:Y:S01]  /*23a0*/  @!P0 LDGSTS.E.BYPASS.LTC128B.128 [R245+0x1800], desc[UR22][R6.64] ;  /* 0x0180000006f58fae */ /* 0x000fe2000b981a16 */
[----:B------:R-:W-:Y:S01]  /*23b0*/  VOTEU.ALL UP0, P3 ;  /* 0x0000000000ff7886 */ /* 0x000fe20001800000 */
[----:B------:R-:W-:-:S02]  /*23c0*/  @!P5 LEA.HI.X R15, R3, R231, R0, 0x1, P1 ;  /* 0x000000e7030fd211 */ /* 0x000fc400008f0c00 */
[----:B------:R-:W-:Y:S01]  /*23d0*/  @!P0 LDGSTS.E.BYPASS.LTC128B.128 [R245+0x3800], desc[UR22][R6.64+0x80] ;  /* 0x0380008006f58fae */ /* 0x000fe2000b981a16 */
[----:B------:R-:W-:Y:S01]  /*23e0*/  ISETP.GE.AND P1, PT, R13, UR15, PT ;  /* 0x0000000f0d007c0c */ /* 0x000fe2000bf26270 */
[----:B------:R-:W-:Y:S02]  /*23f0*/  @!UP0 UIMAD UR6, UR11, 0x60, URZ ;  /* 0x000000600b0688a4 */ /* 0x000fe4000f8e02ff */
[----:B------:R-:W-:Y:S04]  /*2400*/  @!P0 LDGSTS.E.BYPASS.LTC128B.128 [R245+0x5800], desc[UR22][R6.64+0x100] ;  /* 0x0580010006f58fae */ /* 0x000fe8000b981a16 */
[----:B------:R2:W-:Y:S01]  /*2410*/  @!P0 LDGSTS.E.BYPASS.LTC128B.128 [R245+0x7800], desc[UR22][R6.64+0x180] ;  /* 0x0780018006f58fae */ /* 0x0005e2000b981a16 */
[----:B------:R-:W-:-:S04]  /*2420*/  @!P4 LEA R4, P0, R11, R232, 0x6 ;  /* 0x000000e80b04c211 */ /* 0x000fc800078030ff */
[----:B------:R-:W-:Y:S02]  /*2430*/  @!P4 LEA.HI.X R5, R5, R231, R2, 0x6, P0 ;  /* 0x000000e70505c211 */ /* 0x000fe400000f3402 */
[----:B------:R-:W-:Y:S01]  /*2440*/  ISETP.GE.AND P0, PT, R12, UR15, PT ;  /* 0x0000000f0c007c0c */ /* 0x000fe2000bf06270 */
[----:B------:R-:W-:Y:S01]  /*2450*/  USHF.L.U32 UR15, UR8, 0x4, URZ ;  /* 0x00000004080f7899 */ /* 0x000fe200080006ff */
[----:B------:R-:W-:Y:S01]  /*2460*/  LOP3.LUT R2, R215, 0x8, RZ, 0xc0, !PT ;  /* 0x00000008d7027812 */ /* 0x000fe200078ec0ff */
[----:B-1----:R-:W-:-:S04]  /*2470*/  IMAD.U32 R8, RZ, RZ, UR10 ;  /* 0x0000000aff087e24 */ /* 0x002fc8000f8e00ff */
[----:B------:R-:W-:-:S04]  /*2480*/  @!P3 IMAD.WIDE.U32 R8, R8, 0x60, R230 ;  /* 0x000000600808b825 */ /* 0x000fc800078e00e6 */
[----:B------:R-:W-:Y:S02]  /*2490*/  @!P6 IMAD.MOV.U32 R230, RZ, RZ, R232 ;  /* 0x000000ffffe6e224 */ /* 0x000fe400078e00e8 */
[----:B------:R-:W-:Y:S01]  /*24a0*/  @!P3 VIADD R11, R9, UR6 ;  /* 0x00000006090bbc36 */ /* 0x000fe20008000000 */
[----:B------:R-:W-:Y:S01]  /*24b0*/  MOV R9, UR8 ;  /* 0x0000000800097c02 */ /* 0x000fe20008000f00 */
[----:B------:R-:W-:Y:S01]  /*24c0*/  @!P3 IMAD.MOV.U32 R10, RZ, RZ, R8 ;  /* 0x000000ffff0ab224 */ /* 0x000fe200078e0008 */
[----:B------:R-:W-:Y:S01]  /*24d0*/  @!P6 LDGSTS.E.BYPASS.LTC128B.128 [R245+0x8000], desc[UR22][R230.64] ;  /* 0x08000000e6f5efae */ /* 0x000fe2000b981a16 */
[----:B------:R-:W-:-:S03]  /*24e0*/  VOTEU.ALL UP0, P0 ;  /* 0x0000000000ff7886 */ /* 0x000fc60000000000 */
[----:B------:R-:W-:Y:S01]  /*24f0*/  @!P6 LDGSTS.E.BYPASS.LTC128B.128 [R245+0xa000], desc[UR22][R230.64+0x80] ;  /* 0x0a000080e6f5efae */ /* 0x000fe2000b981a16 */
[----:B--2---:R-:W-:Y:S01]  /*2500*/  LOP3.LUT R6, R217, 0x8, RZ, 0xc0, !PT ;  /* 0x00000008d9067812 */ /* 0x004fe200078ec0ff */
[----:B------:R-:W-:Y:S01]  /*2510*/  @!UP0 UIMAD UR6, UR9, 0x60, URZ ;  /* 0x00000060090688a4 */ /* 0x000fe2000f8e02ff */
[----:B------:R-:W-:Y:S01]  /*2520*/  LOP3.LUT R7, R214, 0x1c0, R84, 0xf8, !PT ;  /* 0x000001c0d6077812 */ /* 0x000fe200078ef854 */
[----:B------:R-:W-:Y:S01]  /*2530*/  @!P6 LDGSTS.E.BYPASS.LTC128B.128 [R245+0xc000], desc[UR22][R230.64+0x100] ;  /* 0x0c000100e6f5efae */ /* 0x000fe2000b981a16 */
[----:B------:R-:W-:Y:S02]  /*2540*/  UISETP.GT.U32.AND UP0, UPT, UR14, UR16, UPT ;  /* 0x000000100e00728c */ /* 0x000fe4000bf04070 */
[C---:B------:R-:W-:Y:S01]  /*2550*/  LOP3.LUT R181, R7.reuse, R6, RZ, 0x3c, !PT ;  /* 0x0000000607b57212 */ /* 0x040fe200078e3cff */
[----:B------:R1:W-:Y:S01]  /*2560*/  @!P6 LDGSTS.E.BYPASS.LTC128B.128 [R245+0xe000], desc[UR22][R230.64+0x180] ;  /* 0x0e000180e6f5efae */ /* 0x0003e2000b981a16 */
[----:B------:R-:W-:Y:S01]  /*2570*/  LOP3.LUT R12, R7, R2, RZ, 0x3c, !PT ;  /* 0x00000002070c7212 */ /* 0x000fe200078e3cff */
[----:B------:R-:W-:-:S02]  /*2580*/  IMAD.U32 R7, RZ, RZ, UR15 ;  /* 0x0000000fff077e24 */ /* 0x000fc4000f8e00ff */
[----:B------:R-:W-:Y:S01]  /*2590*/  @!P5 LDGSTS.E.BYPASS.LTC128B.128 [R245+0x8800], desc[UR22][R14.64] ;  /* 0x088000000ef5dfae */ /* 0x000fe2000b981a16 */
[----:B------:R-:W-:Y:S02]  /*25a0*/  IMAD.U32 R6, RZ, RZ, UR7 ;  /* 0x00000007ff067e24 */ /* 0x000fe4000f8e00ff */
[----:B------:R-:W-:Y:S01]  /*25b0*/  IMAD.U32 R2, RZ, RZ, UR9 ;  /* 0x00000009ff027e24 */ /* 0x000fe2000f8e00ff */
[----:B------:R-:W-:Y:S01]  /*25c0*/  @!P5 LDGSTS.E.BYPASS.LTC128B.128 [R245+0xa800], desc[UR22][R14.64+0x80] ;  /* 0x0a8000800ef5dfae */ /* 0x000fe2000b981a16 */
[----:B------:R-:W-:Y:S02]  /*25d0*/  IMAD.IADD R92, R181, 0x1, R166 ;  /* 0x00000001b55c7824 */ /* 0x000fe400078e02a6 */
[----:B------:R-:W-:Y:S01]  /*25e0*/  IMAD R91, R12, 0x2, R91 ;  /* 0x000000020c5b7824 */ /* 0x000fe200078e025b */
[----:B------:R-:W-:Y:S01]  /*25f0*/  @!P5 LDGSTS.E.BYPASS.LTC128B.128 [R245+0xc800], desc[UR22][R14.64+0x100] ;  /* 0x0c8001000ef5dfae */ /* 0x000fe2000b981a16 */
[----:B------:R-:W-:Y:S02]  /*2600*/  LOP3.LUT R12, R215, 0x4, RZ, 0xc0, !PT ;  /* 0x00000004d70c7812 */ /* 0x000fe400078ec0ff */
[----:B------:R-:W-:Y:S01]  /*2610*/  LEA R92, R92, UR5, 0x1 ;  /* 0x000000055c5c7c11 */ /* 0x000fe2000f8e08ff */
[----:B------:R2:W-:Y:S01]  /*2620*/  @!P5 LDGSTS.E.BYPASS.LTC128B.128 [R245+0xe800], desc[UR22][R14.64+0x180] ;  /* 0x0e8001800ef5dfae */ /* 0x0005e2000b981a16 */
[----:B------:R-:W-:-:S03]  /*2630*/  VIADD R224, R91, UR5 ;  /* 0x000000055be07c36 */ /* 0x000fc60008000000 */
[----:B------:R-:W-:Y:S04]  /*2640*/  @!P4 LDGSTS.E.BYPASS.LTC128B.128 [R245+0x9000], desc[UR22][R4.64] ;  /* 0x0900000004f5cfae */ /* 0x000fe8000b981a16 */
[----:B------:R-:W-:Y:S01]  /*2650*/  @!P4 LDGSTS.E.BYPASS.LTC128B.128 [R245+0xb000], desc[UR22][R4.64+0x80] ;  /* 0x0b00008004f5cfae */ /* 0x000fe2000b981a16 */
[----:B-1----:R-:W-:-:S03]  /*2660*/  IMAD.U32 R230, RZ, RZ, UR19 ;  /* 0x00000013ffe67e24 */ /* 0x002fc6000f8e00ff */
[----:B------:R-:W-:Y:S04]  /*2670*/  @!P4 LDGSTS.E.BYPASS.LTC128B.128 [R245+0xd000], desc[UR22][R4.64+0x100] ;  /* 0x0d00010004f5cfae */ /* 0x000fe8000b981a16 */
[----:B------:R1:W-:Y:S04]  /*2680*/  @!P4 LDGSTS.E.BYPASS.LTC128B.128 [R245+0xf000], desc[UR22][R4.64+0x180] ;  /* 0x0f00018004f5cfae */ /* 0x0003e8000b981a16 */
[----:B------:R-:W-:Y:S04]  /*2690*/  @!P3 LDGSTS.E.BYPASS.LTC128B.128 [R245+0x9800], desc[UR22][R10.64] ;  /* 0x098000000af5bfae */ /* 0x000fe8000b981a16 */
[----:B------:R-:W-:Y:S01]  /*26a0*/  @!P3 LDGSTS.E.BYPASS.LTC128B.128 [R245+0xb800], desc[UR22][R10.64+0x80] ;  /* 0x0b8000800af5bfae */ /* 0x000fe2000b981a16 */
[----:B--2---:R-:W-:-:S03]  /*26b0*/  IMAD.U32 R14, RZ, RZ, UR8 ;  /* 0x00000008ff0e7e24 */ /* 0x004fc6000f8e00ff */
[----:B------:R-:W-:Y:S01]  /*26c0*/  @!P3 LDGSTS.E.BYPASS.LTC128B.128 [R245+0xd800], desc[UR22][R10.64+0x100] ;  /* 0x0d8001000af5bfae */ /* 0x000fe2000b981a16 */
[----:B------:R-:W-:-:S03]  /*26d0*/  @!P0 IMAD.WIDE.U32 R14, R14, 0x60, R234 ;  /* 0x000000600e0e8825 */ /* 0x000fc600078e00ea */
[----:B------:R2:W-:Y:S01]  /*26e0*/  @!P3 LDGSTS.E.BYPASS.LTC128B.128 [R245+0xf800], desc[UR22][R10.64+0x180] ;  /* 0x0f8001800af5bfae */ /* 0x0005e2000b981a16 */
[----:B------:R-:W-:-:S03]  /*26f0*/  @!P1 LEA R8, P3, R9, R234, 0x6 ;  /* 0x000000ea09089211 */ /* 0x000fc600078630ff */
[----:B------:R-:W0:Y:S01]  /*2700*/  LDGDEPBAR ;  /* 0x00000000000079af */ /* 0x000e220000000000 */
[----:B-1----:R-:W-:Y:S02]  /*2710*/  IMAD.U32 R4, RZ, RZ, UR8 ;  /* 0x00000008ff047e24 */ /* 0x002fe4000f8e00ff */
[----:B------:R-:W-:-:S03]  /*2720*/  @!P0 VIADD R5, R15, UR6 ;  /* 0x000000060f058c36 */ /* 0x000fc60008000000 */
[----:B------:R-:W-:Y:S02]  /*2730*/  @!P1 LEA.HI.X R9, R4, R235, R2, 0x6, P3 ;  /* 0x000000eb04099211 */ /* 0x000fe400018f3402 */
[----:B------:R-:W-:Y:S02]  /*2740*/  @!P0 MOV R4, R14 ;  /* 0x0000000e00048202 */ /* 0x000fe40000000f00 */
[----:B--2---:R-:W-:Y:S01]  /*2750*/  @!P2 LEA R10, P4, R7, R234, 0x1 ;  /* 0x000000ea070aa211 */ /* 0x004fe200078808ff */
[----:B------:R-:W-:-:S04]  /*2760*/  DEPBAR.LE SB0, 0x0 ;  /* 0x000080000000791a */ /* 0x000fc80000000000 */
[----:B------:R-:W-:Y:S01]  /*2770*/  BAR.SYNC.DEFER_BLOCKING 0x0 ;  /* 0x0000000000007b1d */ /* 0x000fe20000010000 */
[----:B------:R-:W-:-:S05]  /*2780*/  @!P2 LEA.HI.X R11, R7, R235, R6, 0x1, P4 ;  /* 0x000000eb070ba211 */ /* 0x000fca00020f0c06 */
        /* <DEDUP_REMOVED lines=44> */
[----:B------:R-:W-:-:S03]  /*2a50*/  LOP3.LUT P0, R2, R215, 0x2, RZ, 0xc0, !PT ;  /* 0x00000002d7027812 */ /* 0x000fc6000780c0ff */
[----:B------:R-:W-:Y:S01]  /*2a60*/  LDSM.16.M88.4 R64, [R92] ;  /* 0x000000005c40783b */ /* 0x000fe20000000200 */
[----:B------:R-:W-:Y:S02]  /*2a70*/  SEL R85, R85, 0xffffffe0, !P0 ;  /* 0xffffffe055557807 */ /* 0x000fe40004000000 */
[----:B------:R-:W-:Y:S01]  /*2a80*/  ISETP.NE.AND P0, PT, R12, RZ, PT ;  /* 0x000000ff0c00720c */ /* 0x000fe20003f05270 */
[----:B------:R-:W3:Y:S02]  /*2a90*/  LDSM.16.M88.4 R36, [R91+UR5+0x8000] ;  /* 0x008000055b24783b */ /* 0x000ee40008000200 */
[--C-:B------:R-:W-:Y:S01]  /*2aa0*/  IMAD.IADD R89, R92, 0x1, R85.reuse ;  /* 0x000000015c597824 */ /* 0x100fe200078e0255 */
[----:B------:R-:W-:Y:S01]  /*2ab0*/  SEL R167, R167, 0xffffffc0, !P0 ;  /* 0xffffffc0a7a77807 */ /* 0x000fe20004000000 */
[C---:B------:R-:W-:Y:S01]  /*2ac0*/  IMAD.IADD R87, R224.reuse, 0x1, R85 ;  /* 0x00000001e0577824 */ /* 0x040fe200078e0255 */
[----:B------:R-:W4:Y:S02]  /*2ad0*/  LDSM.16.M88.4 R28, [R91+UR5+0x8800] ;  /* 0x008800055b1c783b */ /* 0x000f240008000200 */
[----:B------:R-:W-:Y:S01]  /*2ae0*/  IADD3 R212, PT, PT, R224, R167, RZ ;  /* 0x000000a7e0d47210 */ /* 0x000fe20007ffe0ff */
[----:B------:R-:W-:Y:S01]  /*2af0*/  IMAD.IADD R90, R92, 0x1, R167 ;  /* 0x000000015c5a7824 */ /* 0x000fe200078e02a7 */
[----:B------:R-:W5:Y:S03]  /*2b00*/  LDSM.16.M88.4 R20, [R91+UR5+0x9000] ;  /* 0x009000055b14783b */ /* 0x000f660008000200 */
[C---:B------:R-:W-:Y:S01]  /*2b10*/  IMAD.IADD R88, R85.reuse, 0x1, R90 ;  /* 0x0000000155587824 */ /* 0x040fe200078e025a */
[----:B------:R-:W5:Y:S01]  /*2b20*/  LDSM.16.M88.4 R56, [R91+UR5+0x9800] ;  /* 0x009800055b38783b */ /* 0x000f620008000200 */
[----:B------:R-:W-:-:S03]  /*2b30*/  IMAD.IADD R86, R85, 0x1, R212 ;  /* 0x0000000155567824 */ /* 0x000fc600078e02d4 */
[----:B-1----:R-:W-:Y:S04]  /*2b40*/  LDSM.16.M88.4 R8, [R87+0x8000] ;  /* 0x008000005708783b */ /* 0x002fe80000000200 */
[----:B--2---:R-:W1:Y:S04]  /*2b50*/  LDSM.16.M88.4 R4, [R89] ;  /* 0x000000005904783b */ /* 0x004e680000000200 */
[----:B------:R-:W2:Y:S04]  /*2b60*/  LDSM.16.M88.4 R52, [R87+0x8800] ;  /* 0x008800005734783b */ /* 0x000ea80000000200 */
[----:B------:R-:W2:Y:S04]  /*2b70*/  LDSM.16.M88.4 R48, [R87+0x9000] ;  /* 0x009000005730783b */ /* 0x000ea80000000200 */
[----:B------:R-:W2:Y:S04]  /*2b80*/  LDSM.16.M88.4 R12, [R87+0x9800] ;  /* 0x00980000570c783b */ /* 0x000ea80000000200 */
[----:B------:R-:W-:Y:S01]  /*2b90*/  LDSM.16.M88.4 R16, [R90] ;  /* 0x000000005a10783b */ /* 0x000fe20000000200 */
[C---:B---3--:R-:W-:Y:S03]  /*2ba0*/  HMMA.16816.F32 R40, R64.reuse, R36, RZ ;  /* 0x000000244028723c */ /* 0x048fe600000018ff */
[----:B------:R-:W-:Y:S04]  /*2bb0*/  LDSM.16.M88.4 R44, [R212+0x8000] ;  /* 0x00800000d42c783b */ /* 0x000fe80000000200 */
[----:B------:R-:W-:Y:S01]  /*2bc0*/  LDSM.16.M88.4 R72, [R212+0x9000] ;  /* 0x00900000d448783b */ /* 0x000fe20000000200 */
[C---:B------:R-:W-:Y:S03]  /*2bd0*/  HMMA.16816.F32 R36, R64.reuse, R38, RZ ;  /* 0x000000264024723c */ /* 0x040fe600000018ff */
        /* <DEDUP_REMOVED lines=9> */
[----:B------:R-:W-:Y:S01]  /*2c70*/  HMMA.16816.F32 R64, R64, R58, RZ ;  /* 0x0000003a4040723c */ /* 0x000fe200000018ff */
[----:B------:R-:W-:Y:S07]  /*2c80*/  LDSM.16.M88.4 R56, [R86+0x8000] ;  /* 0x008000005638783b */ /* 0x000fee0000000200 */
[C---:B-1----:R-:W-:Y:S08]  /*2c90*/  HMMA.16816.F32 R40, R4.reuse, R8, R40 ;  /* 0x000000080428723c */ /* 0x042ff00000001828 */
[C---:B------:R-:W-:Y:S01]  /*2ca0*/  HMMA.16816.F32 R36, R4.reuse, R10, R36 ;  /* 0x0000000a0424723c */ /* 0x040fe20000001824 */
[----:B------:R-:W1:Y:S07]  /*2cb0*/  LDSM.16.M88.4 R8, [R212+0x8800] ;  /* 0x00880000d408783b */ /* 0x000e6e0000000200 */
[C---:B--2---:R-:W-:Y:S08]  /*2cc0*/  HMMA.16816.F32 R32, R4.reuse, R52, R32 ;  /* 0x000000340420723c */ /* 0x044ff00000001820 */
[C---:B------:R-:W-:Y:S01]  /*2cd0*/  HMMA.16816.F32 R28, R4.reuse, R54, R28 ;  /* 0x00000036041c723c */ /* 0x040fe2000000181c */
[----:B------:R-:W-:Y:S07]  /*2ce0*/  LDSM.16.M88.4 R52, [R86+0x9000] ;  /* 0x009000005634783b */ /* 0x000fee0000000200 */
[C---:B------:R-:W-:Y:S08]  /*2cf0*/  HMMA.16816.F32 R24, R4.reuse, R48, R24 ;  /* 0x000000300418723c */ /* 0x040ff00000001818 */
        /* <DEDUP_REMOVED lines=66> */
[----:B------:R-:W3:Y:S04]  /*3120*/  LDSM.16.M88.4 R12, [R92+0x4000] ;  /* 0x004000005c0c783b */ /* 0x000ee80000000200 */
[----:B------:R-:W-:Y:S03]  /*3130*/  LDSM.16.M88.4 R92, [R92+0x6000] ;  /* 0x006000005c5c783b */ /* 0x000fe60000000200 */
[C---:B----4-:R-:W-:Y:S08]  /*3140*/  HMMA.16816.F32 R24, R16.reuse, R48, R24 ;  /* 0x000000301018723c */ /* 0x050ff00000001818 */
[C---:B------:R-:W-:Y:S01]  /*3150*/  HMMA.16816.F32 R20, R16.reuse, R50, R20 ;  /* 0x000000321014723c */ /* 0x040fe20000001814 */
[----:B------:R-:W4:Y:S07]  /*3160*/  LDSM.16.M88.4 R48, [R91+UR5+0xc800] ;  /* 0x00c800055b30783b */ /* 0x000f2e0008000200 */
[C---:B-----5:R-:W-:Y:S08]  /*3170*/  HMMA.16816.F32 R68, R16.reuse, R44, R68 ;  /* 0x0000002c1044723c */ /* 0x060ff00000001844 */
[----:B------:R-:W-:Y:S01]  /*3180*/  HMMA.16816.F32 R64, R16, R46, R64 ;  /* 0x0000002e1040723c */ /* 0x000fe20000001840 */
[----:B------:R-:W5:Y:S04]  /*3190*/  LDSM.16.M88.4 R16, [R91+UR5+0xd800] ;  /* 0x00d800055b10783b */ /* 0x000f680008000200 */
[----:B------:R-:W-:Y:S03]  /*31a0*/  LDSM.16.M88.4 R44, [R91+UR5+0xd000] ;  /* 0x00d000055b2c783b */ /* 0x000fe60008000200 */
        /* <DEDUP_REMOVED lines=17> */
[----:B------:R-:W-:Y:S01]  /*32c0*/  HMMA.16816.F32 R64, R12, R18, R64 ;  /* 0x000000120c40723c */ /* 0x000fe20000001840 */
[----:B------:R-:W-:Y:S07]  /*32d0*/  LDSM.16.M88.4 R16, [R88+0x4000] ;  /* 0x004000005810783b */ /* 0x000fee0000000200 */
[C---:B-1----:R-:W-:Y:S08]  /*32e0*/  HMMA.16816.F32 R40, R76.reuse, R8, R40 ;  /* 0x000000084c28723c */ /* 0x042ff00000001828 */
[----:B------:R-:W-:Y:S01]  /*32f0*/  HMMA.16816.F32 R36, R76, R10, R36 ;  /* 0x0000000a4c24723c */ /* 0x000fe20000001824 */
[----:B------:R-:W1:Y:S07]  /*3300*/  LDSM.16.M88.4 R8, [R86+0xc800] ;  /* 0x00c800005608783b */ /* 0x000e6e0000000200 */
[C---:B------:R-:W-:Y:S08]  /*3310*/  HMMA.16816.F32 R24, R12.reuse, R44, R24 ;  /* 0x0000002c0c18723c */ /* 0x040ff00000001818 */
[----:B------:R-:W-:Y:S01]  /*3320*/  HMMA.16816.F32 R20, R12, R46, R20 ;  /* 0x0000002e0c14723c */ /* 0x000fe20000001814 */
[----:B------:R-:W5:Y:S04]  /*3330*/  LDSM.16.M88.4 R44, [R212+0xd800] ;  /* 0x00d80000d42c783b */ /* 0x000f680000000200 */
[----:B------:R-:W5:Y:S03]  /*3340*/  LDSM.16.M88.4 R12, [R86+0xc000] ;  /* 0x00c00000560c783b */ /* 0x000f660000000200 */
[C---:B--2---:R-:W-:Y:S08]  /*3350*/  HMMA.16816.F32 R32, R76.reuse, R4, R32 ;  /* 0x000000044c20723c */ /* 0x044ff00000001820 */
[C---:B------:R-:W-:Y:S01]  /*3360*/  HMMA.16816.F32 R28, R76.reuse, R6, R28 ;  /* 0x000000064c1c723c */ /* 0x040fe2000000181c */
[----:B------:R-:W2:Y:S07]  /*3370*/  LDSM.16.M88.4 R4, [R86+0xd000] ;  /* 0x00d000005604783b */ /* 0x000eae0000000200 */
[C---:B------:R-:W-:Y:S08]  /*3380*/  HMMA.16816.F32 R24, R76.reuse, R80, R24 ;  /* 0x000000504c18723c */ /* 0x040ff00000001818 */
[----:B------:R-:W-:Y:S08]  /*3390*/  HMMA.16816.F32 R20, R76, R82, R20 ;  /* 0x000000524c14723c */ /* 0x000ff00000001814 */
[C---:B---3--:R-:W-:Y:S08]  /*33a0*/  HMMA.16816.F32 R32, R60.reuse, R52, R32 ;  /* 0x000000343c20723c */ /* 0x048ff00000001820 */
[----:B------:R-:W-:Y:S01]  /*33b0*/  HMMA.16816.F32 R28, R60, R54, R28 ;  /* 0x000000363c1c723c */ /* 0x000fe2000000181c */
[----:B------:R-:W3:Y:S07]  /*33c0*/  LDSM.16.M88.4 R52, [R86+0xd800] ;  /* 0x00d800005634783b */ /* 0x000eee0000000200 */
        /* <DEDUP_REMOVED lines=8> */
[----:B------:R-:W-:Y:S01]  /*3450*/  HMMA.16816.F32 R20, R60, R50, R20 ;  /* 0x000000323c14723c */ /* 0x000fe20000001814 */
[----:B------:R-:W-:Y:S07]  /*3460*/  LDSM.16.M88.4 R48, [R89+0x6000] ;  /* 0x006000005930783b */ /* 0x000fee0000000200 */
[C---:B-1----:R-:W-:Y:S08]  /*3470*/  HMMA.16816.F32 R32, R16.reuse, R8, R32 ;  /* 0x000000081020723c */ /* 0x042ff00000001820 */
[----:B------:R-:W-:Y:S01]  /*3480*/  HMMA.16816.F32 R28, R16, R10, R28 ;  /* 0x0000000a101c723c */ /* 0x000fe2000000181c */
[----:B------:R-:W1:Y:S07]  /*3490*/  LDSM.16.M88.4 R8, [R91+UR5+0xe800] ;  /* 0x00e800055b08783b */ /* 0x000e6e0008000200 */
[C---:B-----5:R-:W-:Y:S08]  /*34a0*/  HMMA.16816.F32 R68, R60.reuse, R44, R68 ;  /* 0x0000002c3c44723c */ /* 0x060ff00000001844 */
[----:B------:R-:W-:Y:S01]  /*34b0*/  HMMA.16816.F32 R64, R60, R46, R64 ;  /* 0x0000002e3c40723c */ /* 0x000fe20000001840 */
[----:B------:R-:W-:Y:S04]  /*34c0*/  LDSM.16.M88.4 R44, [R91+UR5+0xf800] ;  /* 0x00f800055b2c783b */ /* 0x000fe80008000200 */
[----:B------:R-:W-:Y:S03]  /*34d0*/  LDSM.16.M88.4 R60, [R90+0x6000] ;  /* 0x006000005a3c783b */ /* 0x000fe60000000200 */
[C---:B------:R-:W-:Y:S08]  /*34e0*/  HMMA.16816.F32 R40, R16.reuse, R12, R40 ;  /* 0x0000000c1028723c */ /* 0x040ff00000001828 */
[C---:B------:R-:W-:Y:S01]  /*34f0*/  HMMA.16816.F32 R36, R16.reuse, R14, R36 ;  /* 0x0000000e1024723c */ /* 0x040fe20000001824 */
[----:B------:R-:W4:Y:S04]  /*3500*/  LDSM.16.M88.4 R12, [R91+UR5+0xf000] ;  /* 0x00f000055b0c783b */ /* 0x000f280008000200 */
[----:B------:R-:W-:Y:S03]  /*3510*/  LDSM.16.M88.4 R88, [R88+0x6000] ;  /* 0x006000005858783b */ /* 0x000fe60000000200 */
[C---:B--2---:R-:W-:Y:S08]  /*3520*/  HMMA.16816.F32 R24, R16.reuse, R4, R24 ;  /* 0x000000041018723c */ /* 0x044ff00000001818 */
[C---:B------:R-:W-:Y:S01]  /*3530*/  HMMA.16816.F32 R20, R16.reuse, R6, R20 ;  /* 0x000000061014723c */ /* 0x040fe20000001814 */
[----:B------:R-:W2:Y:S07]  /*3540*/  LDSM.16.M88.4 R4, [R87+0xe000] ;  /* 0x00e000005704783b */ /* 0x000eae0000000200 */
[C---:B---3--:R-:W-:Y:S08]  /*3550*/  HMMA.16816.F32 R68, R16.reuse, R52, R68 ;  /* 0x000000341044723c */ /* 0x048ff00000001844 */
[----:B------:R-:W-:Y:S01]  /*3560*/  HMMA.16816.F32 R64, R16, R54, R64 ;  /* 0x000000361040723c */ /* 0x000fe20000001840 */
[----:B------:R-:W3:Y:S04]  /*3570*/  LDSM.16.M88.4 R52, [R87+0xf000] ;  /* 0x00f000005734783b */ /* 0x000ee80000000200 */
[----:B------:R-:W5:Y:S03]  /*3580*/  LDSM.16.M88.4 R16, [R87+0xe800] ;  /* 0x00e800005710783b */ /* 0x000f660000000200 */
[C---:B------:R-:W-:Y:S08]  /*3590*/  HMMA.16816.F32 R40, R92.reuse, R56, R40 ;  /* 0x000000385c28723c */ /* 0x040ff00000001828 */
[C---:B------:R-:W-:Y:S01]  /*35a0*/  HMMA.16816.F32 R36, R92.reuse, R58, R36 ;  /* 0x0000003a5c24723c */ /* 0x040fe20000001824 */
[----:B------:R-:W5:Y:S07]  /*35b0*/  LDSM.16.M88.4 R56, [R87+0xf800] ;  /* 0x00f800005738783b */ /* 0x000f6e0000000200 */
[C---:B-1----:R-:W-:Y:S08]  /*35c0*/  HMMA.16816.F32 R32, R92.reuse, R8, R32 ;  /* 0x000000085c20723c */ /* 0x042ff00000001820 */
[C---:B------:R-:W-:Y:S01]  /*35d0*/  HMMA.16816.F32 R28, R92.reuse, R10, R28 ;  /* 0x0000000a5c1c723c */ /* 0x040fe2000000181c */
[----:B------:R-:W1:Y:S07]  /*35e0*/  LDSM.16.M88.4 R8, [R212+0xf000] ;  /* 0x00f00000d408783b */ /* 0x000e6e0000000200 */
[C---:B----4-:R-:W-:Y:S08]  /*35f0*/  HMMA.16816.F32 R24, R92.reuse, R12, R24 ;  /* 0x0000000c5c18723c */ /* 0x050ff00000001818 */
[C---:B------:R-:W-:Y:S01]  /*3600*/  HMMA.16816.F32 R20, R92.reuse, R14, R20 ;  /* 0x0000000e5c14723c */ /* 0x040fe20000001814 */
[----:B------:R-:W-:Y:S07]  /*3610*/  LDSM.16.M88.4 R12, [R212+0xe800] ;  /* 0x00e80000d40c783b */ /* 0x000fee0000000200 */
[C---:B------:R-:W-:Y:S08]  /*3620*/  HMMA.16816.F32 R68, R92.reuse, R44, R68 ;  /* 0x0000002c5c44723c */ /* 0x040ff00000001844 */
[----:B------:R-:W-:Y:S01]  /*3630*/  HMMA.16816.F32 R64, R92, R46, R64 ;  /* 0x0000002e5c40723c */ /* 0x000fe20000001840 */
[----:B------:R-:W4:Y:S07]  /*3640*/  LDSM.16.M88.4 R44, [R212+0xe000] ;  /* 0x00e00000d42c783b */ /* 0x000f2e0000000200 */
[C---:B--2---:R-:W-:Y:S08]  /*3650*/  HMMA.16816.F32 R40, R48.reuse, R4, R40 ;  /* 0x000000043028723c */ /* 0x044ff00000001828 */
[C---:B------:R-:W-:Y:S01]  /*3660*/  HMMA.16816.F32 R36, R48.reuse, R6, R36 ;  /* 0x000000063024723c */ /* 0x040fe20000001824 */
[----:B------:R-:W2:Y:S07]  /*3670*/  LDSM.16.M88.4 R4, [R86+0xf000] ;  /* 0x00f000005604783b */ /* 0x000eae0000000200 */
[C---:B---3--:R-:W-:Y:S08]  /*3680*/  HMMA.16816.F32 R24, R48.reuse, R52, R24 ;  /* 0x000000343018723c */ /* 0x048ff00000001818 */
[C---:B-----5:R-:W-:Y:S08]  /*3690*/  HMMA.16816.F32 R32, R48.reuse, R16, R32 ;  /* 0x000000103020723c */ /* 0x060ff00000001820 */
[C---:B------:R-:W-:Y:S01]  /*36a0*/  HMMA.16816.F32 R28, R48.reuse, R18, R28 ;  /* 0x00000012301c723c */ /* 0x040fe2000000181c */
[----:B------:R-:W-:Y:S07]  /*36b0*/  LDSM.16.M88.4 R16, [R86+0xe800] ;  /* 0x00e800005610783b */ /* 0x000fee0000000200 */
[----:B------:R-:W-:Y:S01]  /*36c0*/  HMMA.16816.F32 R20, R48, R54, R20 ;  /* 0x000000363014723c */ /* 0x000fe20000001814 */
[----:B------:R-:W3:Y:S01]  /*36d0*/  LDSM.16.M88.4 R52, [R86+0xe000] ;  /* 0x00e000005634783b */ /* 0x000ee20000000200 */
[----:B------:R-:W-:-:S06]  /*36e0*/  DEPBAR.LE SB0, 0x0 ;  /* 0x000080000000791a */ /* 0x000fcc0000000000 */
[C---:B------:R-:W-:Y:S08]  /*36f0*/  HMMA.16816.F32 R68, R48.reuse, R56, R68 ;  /* 0x000000383044723c */ /* 0x040ff00000001844 */
[----:B------:R-:W-:Y:S08]  /*3700*/  HMMA.16816.F32 R64, R48, R58, R64 ;  /* 0x0000003a3040723c */ /* 0x000ff00000001840 */
[C---:B-1----:R-:W-:Y:S08]  /*3710*/  HMMA.16816.F32 R24, R60.reuse, R8, R24 ;  /* 0x000000083c18723c */ /* 0x042ff00000001818 */
[C---:B----4-:R-:W-:Y:S08]  /*3720*/  HMMA.16816.F32 R40, R60.reuse, R44, R40 ;  /* 0x0000002c3c28723c */ /* 0x050ff00000001828 */
[C---:B------:R-:W-:Y:S08]  /*3730*/  HMMA.16816.F32 R36, R60.reuse, R46, R36 ;  /* 0x0000002e3c24723c */ /* 0x040ff00000001824 */
[C---:B------:R-:W-:Y:S08]  /*3740*/  HMMA.16816.F32 R32, R60.reuse, R12, R32 ;  /* 0x0000000c3c20723c */ /* 0x040ff00000001820 */
[C---:B------:R-:W-:Y:S08]  /*3750*/  HMMA.16816.F32 R28, R60.reuse, R14, R28 ;  /* 0x0000000e3c1c723c */ /* 0x040ff0000000181c */
[C---:B------:R-:W-:Y:S08]  /*3760*/  HMMA.16816.F32 R20, R60.reuse, R10, R20 ;  /* 0x0000000a3c14723c */ /* 0x040ff00000001814 */
[C---:B------:R-:W-:Y:S08]  /*3770*/  HMMA.16816.F32 R68, R60.reuse, R72, R68 ;  /* 0x000000483c44723c */ /* 0x040ff00000001844 */
[----:B------:R-:W-:Y:S08]  /*3780*/  HMMA.16816.F32 R64, R60, R74, R64 ;  /* 0x0000004a3c40723c */ /* 0x000ff00000001840 */
[----:B--2---:R-:W-:Y:S01]  /*3790*/  HMMA.16816.F32 R24, R88, R4, R24 ;  /* 0x000000045818723c */ /* 0x004fe20000001818 */
[----:B------:R-:W-:-:S02]  /*37a0*/  SHF.R.U32.HI R4, RZ, 0x2, R215 ;  /* 0x00000002ff047819 */ /* 0x000fc400000116d7 */
[----:B------:R-:W-:Y:S02]  /*37b0*/  LOP3.LUT R5, R217, 0x1f0, RZ, 0xc0, !PT ;  /* 0x000001f0d9057812 */ /* 0x000fe400078ec0ff */
[----:B------:R-:W-:-:S03]  /*37c0*/  LOP3.LUT R4, R4, 0x7, RZ, 0xc0, !PT ;  /* 0x0000000704047812 */ /* 0x000fc600078ec0ff */
[----:B---3--:R-:W-:Y:S01]  /*37d0*/  HMMA.16816.F32 R40, R88, R52, R40 ;  /* 0x000000345828723c */ /* 0x008fe20000001828 */
        /* <DEDUP_REMOVED lines=25> */
.L_x_5338:
        /* <DEDUP_REMOVED lines=61> */
.L_x_5339:
[----:B------:R-:W-:Y:S01]  /*3d40*/  USHF.L.U32 UR7, UR10, 0x5, URZ ;  /* 0x000000050a077899 */ /* 0x000fe200080006ff */
[C---:B------:R-:W-:Y:S01]  /*3d50*/  LEA R4, P0, R3.reuse, R232, 0x1 ;  /* 0x000000e803047211 */ /* 0x040fe200078008ff */
[----:B------:R-:W-:Y:S01]  /*3d60*/  IMAD.MOV.U32 R233, RZ, RZ, R231 ;  /* 0x000000ffffe97224 */ /* 0x000fe200078e00e7 */
[----:B------:R-:W-:Y:S02]  /*3d70*/  USHF.L.U64.HI UR6, UR10, 0x5, UR11 ;  /* 0x000000050a067899 */ /* 0x000fe4000801020b */
[----:B------:R-:W-:Y:S02]  /*3d80*/  LEA.HI.X R5, R3, R231, R0, 0x1, P0 ;  /* 0x000000e703057211 */ /* 0x000fe400000f0c00 */
[----:B------:R-:W-:Y:S01]  /*3d90*/  IADD3 R8, P0, PT, R4, UR7, RZ ;  /* 0x0000000704087c10 */ /* 0x000fe2000ff1e0ff */
[----:B------:R-:W-:Y:S01]  /*3da0*/  @!PT LDS RZ, [RZ] ;  /* 0x00000000fffff984 */ /* 0x000fe20000000800 */
[----:B------:R-:W-:Y:S01]  /*3db0*/  @!PT LDS RZ, [RZ] ;  /* 0x00000000fffff984 */ /* 0x000fe20000000800 */
[----:B------:R-:W-:Y:S01]  /*3dc0*/  @!PT LDS RZ, [RZ] ;  /* 0x00000000fffff984 */ /* 0x000fe20000000800 */
        /* <DEDUP_REMOVED lines=20> */
.L_x_5337:
[----:B------:R-:W-:Y:S01]  /*3f10*/  IMAD.SHL.U32 R0, R215, 0x2, RZ ;  /* 0x00000002d7007824 */ /* 0x000fe200078e00ff */
[----:B------:R-:W-:Y:S01]  /*3f20*/  LOP3.LUT R165, R181, 0x200, R84, 0xf8, !PT ;  /* 0x00000200b5a57812 */ /* 0x000fe200078ef854 */
[----:B------:R-:W-:Y:S01]  /*3f30*/  VIADD R3, R230, 0x8 ;  /* 0x00000008e6037836 */ /* 0x000fe20000000000 */
[----:B------:R-:W-:Y:S02]  /*3f40*/  UISETP.GT.U32.AND UP0, UPT, UR14, UR16, UPT ;  /* 0x000000100e00728c */ /* 0x000fe4000bf04070 */
[----:B------:R-:W-:Y:S02]  /*3f50*/  LOP3.LUT R0, R0, 0x6, RZ, 0xc0, !PT ;  /* 0x0000000600007812 */ /* 0x000fe400078ec0ff */
[----:B------:R-:W-:Y:S02]  /*3f60*/  LEA R216, R165, UR5, 0x1 ;  /* 0x00000005a5d87c11 */ /* 0x000fe4000f8e08ff */
[----:B-1----:R-:W-:Y:S01]  /*3f70*/  LOP3.LUT R4, R0, UR4, RZ, 0xfc, !PT ;  /* 0x0000000400047c12 */ /* 0x002fe2000f8efcff */
[----:B------:R-:W1:Y:S02]  /*3f80*/  LDCU UR4, c[0x0][0x45c] ;  /* 0x00008b80ff0477ac */ /* 0x000e640008000800 */
[----:B------:R-:W-:Y:S01]  /*3f90*/  IMAD.IADD R199, R85, 0x1, R216 ;  /* 0x0000000155c77824 */ /* 0x000fe200078e02d8 */
[----:B------:R-:W-:Y:S01]  /*3fa0*/  LDSM.16.MT88.4 R156, [R216+0x10000] ;  /* 0x01000000d89c783b */ /* 0x000fe20000004200 */
[----:B------:R-:W-:-:S02]  /*3fb0*/  VIADD R5, R4, 0x1 ;  /* 0x0000000104057836 */ /* 0x000fc40000000000 */
        /* <DEDUP_REMOVED lines=60> */
[----:B------:R-:W-:Y:S01]  /*4380*/  ISETP.GT.AND P5, PT, R3, R8, PT ;  /* 0x000000080300720c */ /* 0x000fe20003fa4270 */
[----:B------:R-:W-:Y:S01]  /*4390*/  LDSM.16.MT88.4 R32, [R198+0x12800] ;  /* 0x01280000c620783b */ /* 0x000fe20000004200 */
        /* <DEDUP_REMOVED lines=142> */
[----:B------:R-:W-:Y:S01]  /*4c80*/  FFMA.FTZ R187, R9, UR4, -R204 ;  /* 0x0000000409bb7c23 */ /* 0x000fe200080108cc */
[----:B------:R-:W2:Y:S01]  /*4c90*/  LDSM.16.MT88.4 R4, [R196+0x16000] ;  /* 0x01600000c404783b */ /* 0x000ea20000004200 */
[--C-:B------:R-:W-:Y:S01]  /*4ca0*/  FFMA.FTZ R186, R15, UR4, -R208.reuse ;  /* 0x000000040fba7c23 */ /* 0x100fe200080108d0 */
[----:B------:R-:W3:Y:S01]  /*4cb0*/  MUFU.EX2 R194, R194 ;  /* 0x000000c200c27308 */ /* 0x000ee20000000800 */
[----:B------:R-:W-:Y:S01]  /*4cc0*/  FFMA.FTZ R182, R27, UR4, -R208 ;  /* 0x000000041bb67c23 */ /* 0x000fe200080108d0 */
[----:B------:R-:W4:Y:S01]  /*4cd0*/  LDSM.16.MT88.4 R8, [R199+0x12800] ;  /* 0x01280000c708783b */ /* 0x000f220000004200 */
[--C-:B------:R-:W-:Y:S01]  /*4ce0*/  FFMA.FTZ R184, R19, UR4, -R204.reuse ;  /* 0x0000000413b87c23 */ /* 0x100fe200080108cc */
        /* <DEDUP_REMOVED lines=11> */
[----:B------:R-:W3:Y:S01]  /*4da0*/  LDSM.16.MT88.4 R20, [R199+0x14800] ;  /* 0x01480000c714783b */ /* 0x000ee20000004200 */
[----:B------:R-:W-:Y:S01]  /*4db0*/  MUFU.EX2 R191, R191 ;  /* 0x000000bf00bf7308 */ /* 0x000fe20000000800 */
[----:B------:R-:W-:Y:S01]  /*4dc0*/  FFMA.FTZ R206, R179, UR4, -R204 ;  /* 0x00000004b3ce7c23 */ /* 0x000fe200080108cc */
[----:B-----5:R-:W-:Y:S01]  /*4dd0*/  F2FP.F16.F32.PACK_AB R130, R190, R193 ;  /* 0x000000c1be82723e */ /* 0x020fe200000000ff */
[----:B------:R-:W-:Y:S01]  /*4de0*/  LDSM.16.MT88.4 R24, [R216+0x14800] ;  /* 0x01480000d818783b */ /* 0x000fe20000004200 */
[----:B------:R-:W5:Y:S01]  /*4df0*/  MUFU.EX2 R188, R188 ;  /* 0x000000bc00bc7308 */ /* 0x000f620000000800 */
[--C-:B------:R-:W-:Y:S01]  /*4e00*/  FFMA.FTZ R237, R237, UR4, -R208.reuse ;  /* 0x00000004eded7c23 */ /* 0x100fe200080108d0 */
[----:B------:R-:W-:Y:S01]  /*4e10*/  FFMA.FTZ R243, R219, UR4, -R208 ;  /* 0x00000004dbf37c23 */ /* 0x000fe200080108d0 */
[--C-:B------:R-:W-:Y:S01]  /*4e20*/  FFMA.FTZ R241, R205, UR4, -R204.reuse ;  /* 0x00000004cdf17c23 */ /* 0x100fe200080108cc */
        /* <DEDUP_REMOVED lines=8> */
[----:B-----5:R-:W-:Y:S01]  /*4eb0*/  F2FP.F16.F32.PACK_AB R131, R188, R191 ;  /* 0x000000bfbc83723e */ /* 0x020fe200000000ff */
[----:B------:R-:W-:Y:S02]  /*4ec0*/  FADD.FTZ R191, R191, R192 ;  /* 0x000000c0bfbf7221 */ /* 0x000fe40000010000 */
[----:B------:R-:W-:Y:S01]  /*4ed0*/  MUFU.EX2 R182, R182 ;  /* 0x000000b600b67308 */ /* 0x000fe20000000800 */
[----:B------:R-:W-:Y:S01]  /*4ee0*/  FADD.FTZ R190, R190, R193 ;  /* 0x000000c1bebe7221 */ /* 0x000fe20000010000 */
[----:B------:R-:W-:Y:S02]  /*4ef0*/  FADD.FTZ R188, R188, R191 ;  /* 0x000000bfbcbc7221 */ /* 0x000fe40000010000 */
        /* <DEDUP_REMOVED lines=50> */
[----:B----4-:R-:W-:-:S03]  /*5220*/  F2FP.F16.F32.PACK_AB R7, R180, R183 ;  /* 0x000000b7b407723e */ /* 0x010fc600000000ff */
        /* <DEDUP_REMOVED lines=26> */
[C---:B------:R-:W-:Y:S01]  /*53d0*/  HMMA.16816.F32 R60, R4.reuse, R28, R60 ;  /* 0x0000001c043c723c */ /* 0x040fe2000000183c */
[----:B------:R-:W-:Y:S01]  /*53e0*/  FFMA.FTZ R29, R225, UR4, -R208 ;  /* 0x00000004e11d7c23 */ /* 0x000fe200080108d0 */
[--C-:B------:R-:W-:Y:S01]  /*53f0*/  FFMA.FTZ R225, R177, UR4, -R204.reuse ;  /* 0x00000004b1e17c23 */ /* 0x100fe200080108cc */
[----:B------:R-:W-:Y:S01]  /*5400*/  FFMA.FTZ R28, R201, UR4, -R204 ;  /* 0x00000004c91c7c23 */ /* 0x000fe200080108cc */
[----:B------:R-:W-:Y:S01]  /*5410*/  LDSM.16.MT88.4 R176, [R216+0x11000] ;  /* 0x01100000d8b0783b */ /* 0x000fe20000004200 */
[----:B------:R-:W-:Y:S03]  /*5420*/  MUFU.EX2 R201, R29 ;  /* 0x0000001d00c97308 */ /* 0x000fe60000000800 */
[C---:B-1----:R-:W-:Y:S01]  /*5430*/  HMMA.16816.F32 R116, R4.reuse, R8, R116 ;  /* 0x000000080474723c */ /* 0x042fe20000001874 */
[----:B------:R1:W4:Y:S04]  /*5440*/  MUFU.EX2 R223, R28 ;  /* 0x0000001c00df7308 */ /* 0x0003280000000800 */
[----:B------:R-:W4:Y:S03]  /*5450*/  MUFU.EX2 R225, R225 ;  /* 0x000000e100e17308 */ /* 0x000f260000000800 */
        /* <DEDUP_REMOVED lines=13> */
[C---:B---3--:R-:W-:Y:S08]  /*5530*/  HMMA.16816.F32 R84, R4.reuse, R20, R84 ;  /* 0x000000140454723c */ /* 0x048ff00000001854 */
[C---:B------:R-:W-:Y:S01]  /*5540*/  HMMA.16816.F32 R88, R4.reuse, R22, R88 ;  /* 0x000000160458723c */ /* 0x040fe20000001858 */
[----:B------:R-:W-:Y:S07]  /*5550*/  LDSM.16.MT88.4 R20, [R199+0x11000] ;  /* 0x01100000c714783b */ /* 0x000fee0000004200 */
[C---:B--2---:R-:W-:Y:S08]  /*5560*/  HMMA.16816.F32 R100, R4.reuse, R12, R100 ;  /* 0x0000000c0464723c */ /* 0x044ff00000001864 */
[C---:B------:R-:W-:Y:S01]  /*5570*/  HMMA.16816.F32 R104, R4.reuse, R14, R104 ;  /* 0x0000000e0468723c */ /* 0x040fe20000001868 */
[----:B------:R-:W1:Y:S07]  /*5580*/  LDSM.16.MT88.4 R12, [R199+0x15000] ;  /* 0x01500000c70c783b */ /* 0x000e6e0000004200 */
[C---:B-----5:R-:W-:Y:S08]  /*5590*/  HMMA.16816.F32 R124, R4.reuse, R24, R124 ;  /* 0x00000018047c723c */ /* 0x060ff0000000187c */
[----:B------:R-:W-:Y:S01]  /*55a0*/  HMMA.16816.F32 R128, R4, R26, R128 ;  /* 0x0000001a0480723c */ /* 0x000fe20000001880 */
[----:B------:R-:W-:Y:S01]  /*55b0*/  F2FP.F16.F32.PACK_AB R4, R203, R200 ;  /* 0x000000c8cb04723e */ /* 0x000fe200000000ff */
[----:B------:R-:W-:Y:S01]  /*55c0*/  LDSM.16.MT88.4 R24, [R216+0x15000] ;  /* 0x01500000d818783b */ /* 0x000fe20000004200 */
[----:B----4-:R-:W-:-:S02]  /*55d0*/  F2FP.F16.F32.PACK_AB R5, R210, R223 ;  /* 0x000000dfd205723e */ /* 0x010fc400000000ff */
        /* <DEDUP_REMOVED lines=29> */
[--C-:B------:R-:W-:Y:S01]  /*57b0*/  FFMA.FTZ R179, R211, UR4, -R204.reuse ;  /* 0x00000004d3b37c23 */ /* 0x100fe200080108cc */
[----:B------:R-:W-:Y:S01]  /*57c0*/  FFMA.FTZ R208, R209, UR4, -R204 ;  /* 0x00000004d1d07c23 */ /* 0x000fe200080108cc */
[----:B------:R-:W3:Y:S04]  /*57d0*/  MUFU.EX2 R177, R177 ;  /* 0x000000b100b17308 */ /* 0x000ee80000000800 */
[C---:B-1----:R-:W-:Y:S01]  /*57e0*/  HMMA.16816.F32 R92, R4.reuse, R12, R92 ;  /* 0x0000000c045c723c */ /* 0x042fe2000000185c */
[----:B------:R-:W-:Y:S04]  /*57f0*/  MUFU.EX2 R178, R178 ;  /* 0x000000b200b27308 */ /* 0x000fe80000000800 */
[----:B------:R-:W-:Y:S03]  /*5800*/  MUFU.EX2 R179, R179 ;  /* 0x000000b300b37308 */ /* 0x000fe60000000800 */
[C---:B------:R-:W-:Y:S01]  /*5810*/  HMMA.16816.F32 R96, R4.reuse, R14, R96 ;  /* 0x0000000e0460723c */ /* 0x040fe20000001860 */
[----:B------:R-:W1:Y:S01]  /*5820*/  MUFU.EX2 R208, R208 ;  /* 0x000000d000d07308 */ /* 0x000e620000000800 */
[----:B------:R-:W1:Y:S03]  /*5830*/  LDSM.16.MT88.4 R12, [R199+0x11800] ;  /* 0x01180000c70c783b */ /* 0x000e660000004200 */
[----:B------:R-:W1:Y:S03]  /*5840*/  MUFU.EX2 R204, R207 ;  /* 0x000000cf00cc7308 */ /* 0x000e660000000800 */
        /* <DEDUP_REMOVED lines=85> */
[----:B------:R-:W-:-:S04]  /*5da0*/  UIADD3 UR4, UPT, UPT, UR18, -0x1, URZ ;  /* 0xffffffff12047890 */ /* 0x000fc8000fffe0ff */
[----:B------:R-:W-:Y:S01]  /*5db0*/  USHF.L.U32 UR4, UR4, 0x6, URZ ;  /* 0x0000000604047899 */ /* 0x000fe200080006ff */
[----:B------:R-:W-:Y:S06]  /*5dc0*/  BAR.SYNC.DEFER_BLOCKING 0x0 ;  /* 0x0000000000007b1d */ /* 0x000fec0000010000 */
[----:B------:R-:W-:Y:S05]  /*5dd0*/  BRA.U !UP1, `(.L_x_5341) ;  /* 0x0000000109f87547 */ /* 0x000fea000b800000 */
[----:B------:R-:W1:Y:S01]  /*5de0*/  LDC R8, c[0x0][0x4f0] ;  /* 0x00013c00ff087b82 */ /* 0x000e620000000800 */
[----:B------:R-:W-:Y:S01]  /*5df0*/  UIADD3 UR6, UPT, UPT, UR4, -0x40, URZ ;  /* 0xffffffc004067890 */ /* 0x000fe2000fffe0ff */
        /* <DEDUP_REMOVED lines=22> */
[-C--:B------:R-:W-:Y:S02]  /*5f60*/  @!P4 IADD3 R9, PT, PT, R9, -R6.reuse, RZ ;  /* 0x800000060909c210 */ /* 0x080fe40007ffe0ff */
[----:B------:R-:W-:Y:S01]  /*5f70*/  @!P2 IMAD.IADD R7, R7, 0x1, -R6 ;  /* 0x000000010707a824 */ /* 0x000fe200078e0a06 */
[----:B------:R-:W-:Y:S01]  /*5f80*/  @!P4 IADD3 R11, PT, PT, R11, 0x1, RZ ;  /* 0x000000010b0bc810 */ /* 0x000fe20007ffe0ff */
[----:B------:R-:W-:Y:S01]  /*5f90*/  @!P2 VIADD R5, R5, 0x1 ;  /* 0x000000010505a836 */ /* 0x000fe20000000000 */
[-C--:B------:R-:W-:Y:S02]  /*5fa0*/  ISETP.GE.U32.AND P5, PT, R9, R6.reuse, PT ;  /* 0x000000060900720c */ /* 0x080fe40003fa6070 */
[----:B------:R-:W-:Y:S02]  /*5fb0*/  ISETP.GE.U32.AND P1, PT, R7, R6, PT ;  /* 0x000000060700720c */ /* 0x000fe40003f26070 */
[----:B------:R-:W-:Y:S01]  /*5fc0*/  LOP3.LUT R6, R8, UR6, RZ, 0x3c, !PT ;  /* 0x0000000608067c12 */ /* 0x000fe2000f8e3cff */
[----:B------:R-:W1:Y:S03]  /*5fd0*/  LDCU.64 UR6, c[0x0][0x3a8] ;  /* 0x00007500ff0677ac */ /* 0x000e660008000a00 */
[----:B------:R-:W-:-:S05]  /*5fe0*/  ISETP.GE.AND P3, PT, R6, RZ, PT ;  /* 0x000000ff0600720c */ /* 0x000fca0003f66270 */
[----:B------:R-:W-:Y:S02]  /*5ff0*/  @P5 IADD3 R11, PT, PT, R11, 0x1, RZ ;  /* 0x000000010b0b5810 */ /* 0x000fe40007ffe0ff */
[----:B------:R-:W-:Y:S01]  /*6000*/  @P1 VIADD R5, R5, 0x1 ;  /* 0x0000000105051836 */ /* 0x000fe20000000000 */
[----:B------:R-:W-:-:S04]  /*6010*/  ISETP.NE.AND P1, PT, R8, RZ, PT ;  /* 0x000000ff0800720c */ /* 0x000fc80003f25270 */
[----:B------:R-:W-:Y:S01]  /*6020*/  MOV R4, R5 ;  /* 0x0000000500047202 */ /* 0x000fe20000000f00 */
[----:B------:R-:W-:Y:S01]  /*6030*/  @!P3 IMAD.MOV R11, RZ, RZ, -R11 ;  /* 0x000000ffff0bb224 */ /* 0x000fe200078e0a0b */
[----:B------:R-:W-:Y:S02]  /*6040*/  LOP3.LUT R5, RZ, R8, RZ, 0x33, !PT ;  /* 0x00000008ff057212 */ /* 0x000fe400078e33ff */
[----:B------:R-:W-:Y:S02]  /*6050*/  @!P0 IADD3 R4, PT, PT, -R4, RZ, RZ ;  /* 0x000000ff04048210 */ /* 0x000fe40007ffe1ff */
        /* <DEDUP_REMOVED lines=22> */
.L_x_5341:
[----:B------:R-:W-:Y:S01]  /*61c0*/  UMOV UR7, URZ ;  /* 0x000000ff00077c82 */ /* 0x000fe20008000000 */
[----:B------:R-:W-:Y:S01]  /*61d0*/  USHF.L.U32 UR6, UR8, 0x6, URZ ;  /* 0x0000000608067899 */ /* 0x000fe200080006ff */
[----:B------:R-:W-:-:S05]  /*61e0*/  IADD3 R5, P0, PT, RZ, -UR7, RZ ;  /* 0x80000007ff057c10 */ /* 0x000fca000ff1e0ff */
[----:B------:R-:W-:-:S05]  /*61f0*/  IMAD.X R4, RZ, RZ, ~UR6, P0 ;  /* 0x80000006ff047e24 */ /* 0x000fca00080e06ff */
[----:B------:R-:W-:-:S04]  /*6200*/  SHF.R.S64 R5, R5, 0x1f, R4 ;  /* 0x0000001f05057819 */ /* 0x000fc80000001004 */
[----:B------:R-:W-:-:S04]  /*6210*/  IADD3 R234, P0, PT, R5, R234, RZ ;  /* 0x000000ea05ea7210 */ /* 0x000fc80007f1e0ff */
[----:B------:R-:W-:-:S09]  /*6220*/  LEA.HI.X.SX32 R235, R4, R235, 0x1, P0 ;  /* 0x000000eb04eb7211 */ /* 0x000fd200000f0eff */
.L_x_5342:
[----:B------:R-:W-:Y:S01]  /*6230*/  USHF.L.U32 UR6, UR8, 0x5, URZ ;  /* 0x0000000508067899 */ /* 0x000fe200080006ff */
[----:B------:R-:W-:Y:S01]  /*6240*/  @!PT LDS RZ, [RZ] ;  /* 0x00000000fffff984 */ /* 0x000fe20000000800 */
[----:B------:R-:W-:Y:S01]  /*6250*/  @!PT LDS RZ, [RZ] ;  /* 0x00000000fffff984 */ /* 0x000fe20000000800 */
[----:B------:R-:W-:Y:S01]  /*6260*/  @!PT LDS RZ, [RZ] ;  /* 0x00000000fffff984 */ /* 0x000fe20000000800 */
[----:B------:R-:W-:Y:S01]  /*6270*/  LDGSTS.E.BYPASS.LTC128B.128 [R245+0x10000], desc[UR22][R234.64] ;  /* 0x10000000eaf57fae */ /* 0x000fe2000b981a16 */
[----:B------:R-:W-:Y:S01]  /*6280*/  USHF.L.U64.HI UR8, UR8, 0x5, UR9 ;  /* 0x0000000508087899 */ /* 0x000fe20008010209 */
[----:B------:R-:W-:Y:S01]  /*6290*/  LOP3.LUT R226, R166, R181, RZ, 0xfc, !PT ;  /* 0x000000b5a6e27212 */ /* 0x000fe200078efcff */
[----:B------:R-:W-:Y:S01]  /*62a0*/  UIADD3 UR14, UPT, UPT, UR18, -0x2, URZ ;  /* 0xfffffffe120e7890 */ /* 0x000fe2000fffe0ff */
[----:B------:R-:W-:Y:S01]  /*62b0*/  LDGSTS.E.BYPASS.LTC128B.128 [R245+0x12000], desc[UR22][R234.64+0x80] ;  /* 0x12000080eaf57fae */ /* 0x000fe2000b981a16 */
[----:B------:R-:W-:Y:S02]  /*62c0*/  IADD3 R4, P0, PT, R234, UR6, RZ ;  /* 0x00000006ea047c10 */ /* 0x000fe4000ff1e0ff */
[----:B------:R-:W-:Y:S01]  /*62d0*/  LEA R226, R226, UR5, 0x1 ;  /* 0x00000005e2e27c11 */ /* 0x000fe2000f8e08ff */
[----:B------:R-:W-:Y:S01]  /*62e0*/  LDGSTS.E.BYPASS.LTC128B.128 [R245+0x14000], desc[UR22][R234.64+0x100] ;  /* 0x14000100eaf57fae */ /* 0x000fe2000b981a16 */
[----:B------:R-:W-:Y:S01]  /*62f0*/  IADD3.X R5, PT, PT, R235, UR8, RZ, P0, !PT ;  /* 0x00000008eb057c10 */ /* 0x000fe200087fe4ff */
[----:B------:R-:W-:Y:S01]  /*6300*/  UISETP.GT.U32.AND UP0, UPT, UR14, UR16, UPT ;  /* 0x000000100e00728c */ /* 0x000fe2000bf04070 */
[----:B------:R-:W-:Y:S01]  /*6310*/  IADD3 R8, P0, PT, R4, UR6, RZ ;  /* 0x0000000604087c10 */ /* 0x000fe2000ff1e0ff */
[----:B------:R-:W-:Y:S01]  /*6320*/  LDGSTS.E.BYPASS.LTC128B.128 [R245+0x16000], desc[UR22][R234.64+0x180] ;  /* 0x16000180eaf57fae */ /* 0x000fe2000b981a16 */
[----:B------:R-:W-:-:S02]  /*6330*/  IMAD.IADD R216, R167, 0x1, R226 ;  /* 0x00000001a7d87824 */ /* 0x000fc400078e02e2 */
[----:B------:R-:W-:Y:S01]  /*6340*/  IADD3.X R9, PT, PT, R5, UR8, RZ, P0, !PT ;  /* 0x0000000805097c10 */ /* 0x000fe200087fe4ff */
[----:B------:R-:W-:Y:S01]  /*6350*/  LDGSTS.E.BYPASS.LTC128B.128 [R245+0x10800], desc[UR22][R4.64] ;  /* 0x1080000004f57fae */ /* 0x000fe2000b981a16 */
[----:B------:R-:W-:-:S03]  /*6360*/  IADD3 R6, P0, PT, R8, UR6, RZ ;  /* 0x0000000608067c10 */ /* 0x000fc6000ff1e0ff */
[----:B------:R-:W-:Y:S01]  /*6370*/  LDGSTS.E.BYPASS.LTC128B.128 [R245+0x12800], desc[UR22][R4.64+0x80] ;  /* 0x1280008004f57fae */ /* 0x000fe2000b981a16 */
[----:B------:R-:W-:Y:S02]  /*6380*/  IADD3.X R7, PT, PT, R9, UR8, RZ, P0, !PT ;  /* 0x0000000809077c10 */ /* 0x000fe400087fe4ff */
[----:B------:R-:W-:Y:S01]  /*6390*/  ISETP.NE.AND P0, PT, R2, RZ, PT ;  /* 0x000000ff0200720c */ /* 0x000fe20003f05270 */
[----:B------:R-:W-:Y:S01]  /*63a0*/  LDGSTS.E.BYPASS.LTC128B.128 [R245+0x14800], desc[UR22][R4.64+0x100] ;  /* 0x1480010004f57fae */ /* 0x000fe2000b981a16 */
[----:B------:R-:W-:-:S03]  /*63b0*/  IMAD.MOV.U32 R2, RZ, RZ, 0x20 ;  /* 0x00000020ff027424 */ /* 0x000fc600078e00ff */
[----:B------:R-:W-:Y:S02]  /*63c0*/  LDGSTS.E.BYPASS.LTC128B.128 [R245+0x16800], desc[UR22][R4.64+0x180] ;  /* 0x1680018004f57fae */ /* 0x000fe4000b981a16 */
[----:B------:R-:W-:Y:S02]  /*63d0*/  SEL R197, R2, 0xffffffe0, !P0 ;  /* 0xffffffe002c57807 */ /* 0x000fe40004000000 */
[----:B------:R-:W-:Y:S03]  /*63e0*/  LDGSTS.E.BYPASS.LTC128B.128 [R245+0x11000], desc[UR22][R8.64] ;  /* 0x1100000008f57fae */ /* 0x000fe6000b981a16 */
[C---:B------:R-:W-:Y:S01]  /*63f0*/  IMAD.IADD R219, R197.reuse, 0x1, R226 ;  /* 0x00000001c5db7824 */ /* 0x040fe200078e02e2 */
[----:B------:R-:W-:Y:S01]  /*6400*/  LDGSTS.E.BYPASS.LTC128B.128 [R245+0x13000], desc[UR22][R8.64+0x80] ;  /* 0x1300008008f57fae */ /* 0x000fe2000b981a16 */
[----:B------:R-:W-:Y:S02]  /*6410*/  IMAD.IADD R218, R224, 0x1, R197 ;  /* 0x00000001e0da7824 */ /* 0x000fe400078e02c5 */
[C---:B------:R-:W-:Y:S01]  /*6420*/  IMAD.IADD R167, R197.reuse, 0x1, R216 ;  /* 0x00000001c5a77824 */ /* 0x040fe200078e02d8 */
[----:B------:R-:W-:Y:S01]  /*6430*/  LDGSTS.E.BYPASS.LTC128B.128 [R245+0x15000], desc[UR22][R8.64+0x100] ;  /* 0x1500010008f57fae */ /* 0x000fe2000b981a16 */
[----:B------:R-:W-:-:S03]  /*6440*/  IMAD.IADD R166, R197, 0x1, R212 ;  /* 0x00000001c5a67824 */ /* 0x000fc600078e02d4 */
[----:B------:R1:W-:Y:S04]  /*6450*/  LDGSTS.E.BYPASS.LTC128B.128 [R245+0x17000], desc[UR22][R8.64+0x180] ;  /* 0x1700018008f57fae */ /* 0x0003e8000b981a16 */
[----:B------:R-:W-:Y:S04]  /*6460*/  LDGSTS.E.BYPASS.LTC128B.128 [R245+0x11800], desc[UR22][R6.64] ;  /* 0x1180000006f57fae */ /* 0x000fe8000b981a16 */
[----:B------:R-:W-:Y:S04]  /*6470*/  LDGSTS.E.BYPASS.LTC128B.128 [R245+0x13800], desc[UR22][R6.64+0x80] ;  /* 0x1380008006f57fae */ /* 0x000fe8000b981a16 */
[----:B------:R-:W-:Y:S04]  /*6480*/  LDGSTS.E.BYPASS.LTC128B.128 [R245+0x15800], desc[UR22][R6.64+0x100] ;  /* 0x1580010006f57fae */ /* 0x000fe8000b981a16 */
[----:B------:R2:W-:Y:S04]  /*6490*/  LDGSTS.E.BYPASS.LTC128B.128 [R245+0x17800], desc[UR22][R6.64+0x180] ;  /* 0x1780018006f57fae */ /* 0x0005e8000b981a16 */
[----:B------:R-:W-:Y:S04]  /*64a0*/  LDSM.16.M88.4 R204, [R226] ;  /* 0x00000000e2cc783b */ /* 0x000fe80000000200 */
[----:B------:R-:W3:Y:S04]  /*64b0*/  LDSM.16.M88.4 R176, [R224+0x8000] ;  /* 0x00800000e0b0783b */ /* 0x000ee80000000200 */
[----:B------:R-:W4:Y:S04]  /*64c0*/  LDSM.16.M88.4 R168, [R224+0x8800] ;  /* 0x00880000e0a8783b */ /* 0x000f280000000200 */
[----:B------:R-:W5:Y:S04]  /*64d0*/  LDSM.16.M88.4 R28, [R224+0x9000] ;  /* 0x00900000e01c783b */ /* 0x000f680000000200 */
[----:B------:R-:W5:Y:S04]  /*64e0*/  LDSM.16.M88.4 R184, [R224+0x9800] ;  /* 0x00980000e0b8783b */ /* 0x000f680000000200 */
        /* <DEDUP_REMOVED lines=40> */
[C---:B----4-:R-:W-:Y:S08]  /*6770*/  HMMA.16816.F32 R32, R16.reuse, R188, R32 ;  /* 0x000000bc1020723c */ /* 0x050ff00000001820 */
[C---:B------:R-:W-:Y:S01]  /*6780*/  HMMA.16816.F32 R28, R16.reuse, R190, R28 ;  /* 0x000000be101c723c */ /* 0x040fe2000000181c */
[----:B------:R-:W4:Y:S07]  /*6790*/  LDSM.16.M88.4 R188, [R224+0xb000] ;  /* 0x00b00000e0bc783b */ /* 0x000f2e0000000200 */
[C---:B-----5:R-:W-:Y:S08]  /*67a0*/  HMMA.16816.F32 R24, R16.reuse, R184, R24 ;  /* 0x000000b81018723c */ /* 0x060ff00000001818 */
[----:B------:R-:W-:Y:S01]  /*67b0*/  HMMA.16816.F32 R204, R16, R186, R204 ;  /* 0x000000ba10cc723c */ /* 0x000fe200000018cc */
[----:B------:R-:W5:Y:S04]  /*67c0*/  LDSM.16.M88.4 R184, [R224+0xb800] ;  /* 0x00b80000e0b8783b */ /* 0x000f680000000200 */
        /* <DEDUP_REMOVED lines=40> */
[C---:B-1----:R-:W-:Y:S08]  /*6a50*/  HMMA.16816.F32 R180, R16.reuse, R192, R180 ;  /* 0x000000c010b4723c */ /* 0x042ff000000018b4 */
        /* <DEDUP_REMOVED lines=59> */
[----:B------:R-:W5:Y:S07]  /*6e10*/  LDSM.16.M88.4 R188, [R224+0xe800] ;  /* 0x00e80000e0bc783b */ /* 0x000f6e0000000200 */
[C---:B---3--:R-:W-:Y:S08]  /*6e20*/  HMMA.16816.F32 R24, R20.reuse, R184, R24 ;  /* 0x000000b81418723c */ /* 0x048ff00000001818 */
        /* <DEDUP_REMOVED lines=61> */
[----:B------:R-:W-:Y:S02]  /*7200*/  UIADD3 UR6, UPT, UPT, UR4, -0x80, URZ ;  /* 0xffffff8004067890 */ /* 0x000fe4000fffe0ff */
        /* <DEDUP_REMOVED lines=62> */
.L_x_5344:
[----:B------:R-:W-:Y:S01]  /*75f0*/  UMOV UR6, URZ ;  /* 0x000000ff00067c82 */ /* 0x000fe20008000000 */
[----:B------:R-:W-:Y:S01]  /*7600*/  USHF.L.U32 UR4, UR10, 0x6, URZ ;  /* 0x000000060a047899 */ /* 0x000fe200080006ff */
[----:B------:R-:W-:-:S05]  /*7610*/  IADD3 R5, P0, PT, RZ, -UR6, RZ ;  /* 0x80000006ff057c10 */ /* 0x000fca000ff1e0ff */
[----:B------:R-:W-:-:S05]  /*7620*/  IMAD.X R4, RZ, RZ, ~UR4, P0 ;  /* 0x80000004ff047e24 */ /* 0x000fca00080e06ff */
[----:B------:R-:W-:-:S04]  /*7630*/  SHF.R.S64 R5, R5, 0x1f, R4 ;  /* 0x0000001f05057819 */ /* 0x000fc80000001004 */
[----:B------:R-:W-:-:S04]  /*7640*/  IADD3 R232, P0, PT, R5, R232, RZ ;  /* 0x000000e805e87210 */ /* 0x000fc80007f1e0ff */
[----:B------:R-:W-:-:S09]  /*7650*/  LEA.HI.X.SX32 R231, R4, R231, 0x1, P0 ;  /* 0x000000e704e77211 */ /* 0x000fd200000f0eff */
.L_x_5345:
[----:B------:R-:W-:Y:S01]  /*7660*/  USHF.L.U32 UR4, UR10, 0x5, URZ ;  /* 0x000000050a047899 */ /* 0x000fe200080006ff */
[----:B------:R-:W-:Y:S01]  /*7670*/  IMAD.MOV.U32 R233, RZ, RZ, R231 ;  /* 0x000000ffffe97224 */ /* 0x000fe200078e00e7 */
[----:B------:R-:W-:-:S04]  /*7680*/  USHF.L.U64.HI UR10, UR10, 0x5, UR11 ;  /* 0x000000050a0a7899 */ /* 0x000fc8000801020b */
        /* <DEDUP_REMOVED lines=26> */
.L_x_5343:
[----:B-1----:R-:W-:Y:S01]  /*7830*/  MOV R7, UR18 ;  /* 0x0000001200077c02 */ /* 0x002fe20008000f00 */
[----:B------:R-:W1:Y:S01]  /*7840*/  LDCU UR4, c[0x0][0x45c] ;  /* 0x00008b80ff0477ac */ /* 0x000e620008000800 */
[----:B------:R-:W-:Y:S02]  /*7850*/  IADD3 R5, PT, PT, R230, 0x8, RZ ;  /* 0x00000008e6057810 */ /* 0x000fe40007ffe0ff */
[----:B------:R-:W-:Y:S01]  /*7860*/  LEA R7, R7, R0, 0x6 ;  /* 0x0000000007077211 */ /* 0x000fe200078e30ff */
[----:B------:R-:W-:Y:S01]  /*7870*/  @UP0 UIADD3 UR18, UPT, UPT, UR18, -0x3, URZ ;  /* 0xfffffffd12120890 */ /* 0x000fe2000fffe0ff */
[----:B------:R-:W-:Y:S02]  /*7880*/  LEA R216, R165, UR5, 0x1 ;  /* 0x00000005a5d87c11 */ /* 0x000fe4000f8e08ff */
[C---:B------:R-:W-:Y:S02]  /*7890*/  IADD3 R4, PT, PT, R7.reuse, -0x80, RZ ;  /* 0xffffff8007047810 */ /* 0x040fe40007ffe0ff */
[----:B------:R-:W-:-:S02]  /*78a0*/  IADD3 R6, PT, PT, R7, -0x7f, RZ ;  /* 0xffffff8107067810 */ /* 0x000fc40007ffe0ff */
[-C--:B------:R-:W-:Y:S02]  /*78b0*/  ISETP.GT.AND P0, PT, R230, R4.reuse, PT ;  /* 0x00000004e600720c */ /* 0x080fe40003f04270 */
[----:B------:R-:W-:Y:S02]  /*78c0*/  ISETP.GT.AND P1, PT, R5, R4, PT ;  /* 0x000000040500720c */ /* 0x000fe40003f24270 */
[C---:B------:R-:W-:Y:S02]  /*78d0*/  ISETP.GE.AND P6, PT, R4.reuse, R229, PT ;  /* 0x000000e50400720c */ /* 0x040fe40003fc6270 */
        /* <DEDUP_REMOVED lines=177> */
[--C-:B------:R-:W-:Y:S01]  /*83f0*/  FFMA.FTZ R194, R12, UR4, -R207.reuse ;  /* 0x000000040cc27c23 */ /* 0x100fe200080108cf */
[--C-:B------:R-:W-:Y:S01]  /*8400*/  FFMA.FTZ R186, R18, UR4, -R207.reuse ;  /* 0x0000000412ba7c23 */ /* 0x100fe200080108cf */
[----:B------:R-:W-:Y:S01]  /*8410*/  FADD.FTZ R6, R3, -R6 ;  /* 0x8000000603067221 */ /* 0x000fe20000010000 */
[----:B------:R-:W-:Y:S01]  /*8420*/  VIADD R3, R216, 0x10000 ;  /* 0x00010000d8037836 */ /* 0x000fe20000000000 */
        /* <DEDUP_REMOVED lines=150> */
[----:B------:R4:W-:Y:S01]  /*8d90*/  MUFU.EX2 R200, R198 ;  /* 0x000000c600c87308 */ /* 0x0009e20000000800 */
[-C--:B------:R-:W-:Y:S01]  /*8da0*/  FMUL.FTZ R120, R120, R193.reuse ;  /* 0x000000c178787220 */ /* 0x080fe20000410000 */
[-C--:B------:R-:W-:Y:S01]  /*8db0*/  FMUL.FTZ R121, R121, R193.reuse ;  /* 0x000000c179797220 */ /* 0x080fe20000410000 */
[C---:B---3--:R-:W-:Y:S01]  /*8dc0*/  HMMA.16816.F32 R76, R4.reuse, R144, R76 ;  /* 0x00000090044c723c */ /* 0x048fe2000000184c */
[-C--:B------:R-:W-:Y:S01]  /*8dd0*/  FMUL.FTZ R122, R122, R2.reuse ;  /* 0x000000027a7a7220 */ /* 0x080fe20000410000 */
[-C--:B------:R-:W-:Y:S01]  /*8de0*/  FMUL.FTZ R123, R123, R2.reuse ;  /* 0x000000027b7b7220 */ /* 0x080fe20000410000 */
[--C-:B------:R-:W-:Y:S01]  /*8df0*/  FFMA.FTZ R202, R172, UR4, -R205.reuse ;  /* 0x00000004acca7c23 */ /* 0x100fe200080108cd */
[--C-:B------:R-:W-:Y:S01]  /*8e00*/  FFMA.FTZ R201, R168, UR4, -R205.reuse ;  /* 0x00000004a8c97c23 */ /* 0x100fe200080108cd */
[----:B------:R-:W3:Y:S01]  /*8e10*/  MUFU.EX2 R197, R197 ;  /* 0x000000c500c57308 */ /* 0x000ee20000000800 */
[-C--:B------:R-:W-:Y:S01]  /*8e20*/  FMUL.FTZ R8, R160, R193.reuse ;  /* 0x000000c1a0087220 */ /* 0x080fe20000410000 */
[-C--:B------:R-:W-:Y:S01]  /*8e30*/  FMUL.FTZ R9, R161, R193.reuse ;  /* 0x000000c1a1097220 */ /* 0x080fe20000410000 */
[C---:B------:R-:W-:Y:S01]  /*8e40*/  HMMA.16816.F32 R80, R4.reuse, R146, R80 ;  /* 0x000000920450723c */ /* 0x040fe20000001850 */
[----:B------:R-:W5:Y:S01]  /*8e50*/  LDSM.16.MT88.4 R144, [R216+0x16000] ;  /* 0x01600000d890783b */ /* 0x000f620000004200 */
[----:B------:R-:W-:Y:S01]  /*8e60*/  MUFU.EX2 R196, R196 ;  /* 0x000000c400c47308 */ /* 0x000fe20000000800 */
[----:B----4-:R-:W-:Y:S01]  /*8e70*/  FFMA.FTZ R198, R166, UR4, -R205 ;  /* 0x00000004a6c67c23 */ /* 0x010fe200080108cd */
        /* <DEDUP_REMOVED lines=14> */
[----:B------:R-:W-:Y:S01]  /*8f60*/  MUFU.EX2 R198, R198 ;  /* 0x000000c600c67308 */ /* 0x000fe20000000800 */
[-C--:B------:R-:W-:Y:S01]  /*8f70*/  FMUL.FTZ R38, R38, R2.reuse ;  /* 0x0000000226267220 */ /* 0x080fe20000410000 */
[-C--:B------:R-:W-:Y:S01]  /*8f80*/  FMUL.FTZ R39, R39, R2.reuse ;  /* 0x0000000227277220 */ /* 0x080fe20000410000 */
[-C--:B------:R-:W-:Y:S01]  /*8f90*/  FMUL.FTZ R40, R40, R193.reuse ;  /* 0x000000c128287220 */ /* 0x080fe20000410000 */
[----:B------:R-:W1:Y:S01]  /*8fa0*/  MUFU.EX2 R201, R201 ;  /* 0x000000c900c97308 */ /* 0x000e620000000800 */
        /* <DEDUP_REMOVED lines=34> */
[----:B------:R-:W3:Y:S01]  /*91d0*/  LDSM.16.MT88.4 R152, [R195+0x6000] ;  /* 0x00600000c398783b */ /* 0x000ee20000004200 */
[----:B------:R-:W-:Y:S01]  /*91e0*/  FFMA.FTZ R2, R241, R2, R188 ;  /* 0x00000002f1027223 */ /* 0x000fe200000100bc */
[----:B------:R-:W-:Y:S01]  /*91f0*/  MUFU.EX2 R240, R240 ;  /* 0x000000f000f07308 */ /* 0x000fe20000000800 */
[----:B------:R-:W-:Y:S01]  /*9200*/  FADD.FTZ R193, R186, R193 ;  /* 0x000000c1bac17221 */ /* 0x000fe20000010000 */
[----:B------:R-:W-:Y:S01]  /*9210*/  LDSM.16.MT88.4 R176, [R195+0x1000] ;  /* 0x00100000c3b0783b */ /* 0x000fe20000004200 */
[----:B------:R-:W-:Y:S01]  /*9220*/  FADD.FTZ R2, R187, R2 ;  /* 0x00000002bb027221 */ /* 0x000fe20000010000 */
[----:B------:R-:W-:Y:S01]  /*9230*/  MUFU.EX2 R219, R219 ;  /* 0x000000db00db7308 */ /* 0x000fe20000000800 */
[----:B-----5:R-:W-:Y:S01]  /*9240*/  HMMA.16816.F32 R100, R4, R144, R100 ;  /* 0x000000900464723c */ /* 0x020fe20000001864 */
[----:B------:R-:W-:Y:S01]  /*9250*/  FADD.FTZ R190, R190, R193 ;  /* 0x000000c1bebe7221 */ /* 0x000fe20000010000 */
[----:B------:R-:W-:Y:S01]  /*9260*/  FADD.FTZ R191, R191, R2 ;  /* 0x00000002bfbf7221 */ /* 0x000fe20000010000 */
[----:B------:R-:W-:Y:S01]  /*9270*/  MUFU.EX2 R206, R206 ;  /* 0x000000ce00ce7308 */ /* 0x000fe20000000800 */
[----:B------:R-:W-:Y:S01]  /*9280*/  PLOP3.LUT P0, PT, PT, PT, UP0, 0x80, 0x8 ;  /* 0x000000000008781c */ /* 0x000fe20003f0f008 */
[----:B------:R-:W-:Y:S01]  /*9290*/  FADD.FTZ R189, R189, R190 ;  /* 0x000000bebdbd7221 */ /* 0x000fe20000010000 */
[----:B------:R-:W-:-:S02]  /*92a0*/  FADD.FTZ R192, R192, R191 ;  /* 0x000000bfc0c07221 */ /* 0x000fc40000010000 */
[C---:B------:R-:W-:Y:S01]  /*92b0*/  HMMA.16816.F32 R104, R4.reuse, R146, R104 ;  /* 0x000000920468723c */ /* 0x040fe20000001868 */
[----:B------:R-:W5:Y:S07]  /*92c0*/  LDSM.16.MT88.4 R144, [R204+0x10800] ;  /* 0x01080000cc90783b */ /* 0x000f6e0000004200 */
[C---:B----4-:R-:W-:Y:S08]  /*92d0*/  HMMA.16816.F32 R108, R4.reuse, R140, R108 ;  /* 0x0000008c046c723c */ /* 0x050ff0000000186c */
[C---:B------:R-:W-:Y:S01]  /*92e0*/  HMMA.16816.F32 R112, R4.reuse, R142, R112 ;  /* 0x0000008e0470723c */ /* 0x040fe20000001870 */
[----:B------:R-:W4:Y:S07]  /*92f0*/  LDSM.16.MT88.4 R140, [R203+0x800] ;  /* 0x00080000cb8c783b */ /* 0x000f2e0000004200 */
        /* <DEDUP_REMOVED lines=9> */
[C---:B---3--:R-:W-:Y:S08]  /*9390*/  HMMA.16816.F32 R124, R4.reuse, R152, R124 ;  /* 0x00000098047c723c */ /* 0x048ff0000000187c */
[----:B------:R-:W-:Y:S01]  /*93a0*/  HMMA.16816.F32 R4, R4, R154, R128 ;  /* 0x0000009a0404723c */ /* 0x000fe20000001880 */
[----:B------:R-:W-:Y:S01]  /*93b0*/  F2FP.F16.F32.PACK_AB R128, R197, R200 ;  /* 0x000000c8c580723e */ /* 0x000fe200000000ff */
[----:B------:R-:W3:Y:S01]  /*93c0*/  LDSM.16.MT88.4 R152, [R195+0x2800] ;  /* 0x00280000c398783b */ /* 0x000ee20000004200 */
[----:B-1----:R-:W-:Y:S01]  /*93d0*/  F2FP.F16.F32.PACK_AB R129, R202, R199 ;  /* 0x000000c7ca81723e */ /* 0x002fe200000000ff */
[----:B------:R-:W-:Y:S01]  /*93e0*/  FADD.FTZ R200, R200, R189 ;  /* 0x000000bdc8c87221 */ /* 0x000fe20000010000 */
[----:B------:R-:W-:-:S02]  /*93f0*/  F2FP.F16.F32.PACK_AB R130, R3, R196 ;  /* 0x000000c40382723e */ /* 0x000fc400000000ff */
[----:B------:R-:W-:Y:S01]  /*9400*/  F2FP.F16.F32.PACK_AB R131, R201, R198 ;  /* 0x000000c6c983723e */ /* 0x000fe200000000ff */
[----:B------:R-:W-:-:S04]  /*9410*/  FADD.FTZ R197, R197, R200 ;  /* 0x000000c8c5c57221 */ /* 0x000fc80000010000 */
[----:B------:R-:W-:Y:S02]  /*9420*/  FADD.FTZ R196, R196, R197 ;  /* 0x000000c5c4c47221 */ /* 0x000fe40000010000 */
[----:B-----5:R-:W-:Y:S02]  /*9430*/  HMMA.16816.F32 R16, R128, R144, R16 ;  /* 0x000000908010723c */ /* 0x020fe40000001810 */
[----:B------:R-:W-:Y:S01]  /*9440*/  FADD.FTZ R196, R3, R196 ;  /* 0x000000c403c47221 */ /* 0x000fe20000010000 */
[-C--:B------:R-:W-:Y:S02]  /*9450*/  MOV R3, R184.reuse ;  /* 0x000000b800037202 */ /* 0x080fe40000000f00 */
[----:B------:R-:W-:-:S03]  /*9460*/  @P0 MOV R3, R184 ;  /* 0x000000b800030202 */ /* 0x000fc60000000f00 */
[C---:B------:R-:W-:Y:S01]  /*9470*/  HMMA.16816.F32 R20, R128.reuse, R146, R20 ;  /* 0x000000928014723c */ /* 0x040fe20000001814 */
[----:B------:R-:W1:Y:S07]  /*9480*/  LDSM.16.MT88.4 R144, [R195+0x4800] ;  /* 0x00480000c390783b */ /* 0x000e6e0000004200 */
        /* <DEDUP_REMOVED lines=23> */
[----:B------:R2:W1:Y:S04]  /*9600*/  MUFU.EX2 R236, R242 ;  /* 0x000000f200ec7308 */ /* 0x0004680000000800 */
        /* <DEDUP_REMOVED lines=20> */
[C---:B---3--:R-:W-:Y:S08]  /*9750*/  HMMA.16816.F32 R116, R128.reuse, R152, R116 ;  /* 0x000000988074723c */ /* 0x048ff00000001874 */
[C---:B------:R-:W-:Y:S01]  /*9760*/  HMMA.16816.F32 R120, R128.reuse, R154, R120 ;  /* 0x0000009a8078723c */ /* 0x040fe20000001878 */
[----:B------:R-:W-:Y:S07]  /*9770*/  LDSM.16.MT88.4 R152, [R216+0x15000] ;  /* 0x01500000d898783b */ /* 0x000fee0000004200 */
[C---:B-1----:R-:W-:Y:S08]  /*9780*/  HMMA.16816.F32 R124, R128.reuse, R144, R124 ;  /* 0x00000090807c723c */ /* 0x042ff0000000187c */
        /* <DEDUP_REMOVED lines=42> */
[----:B----4-:R-:W-:Y:S01]  /*9a30*/  HMMA.16816.F32 R116, R4, R32, R116 ;  /* 0x000000200474723c */ /* 0x010fe20000001874 */
[----:B------:R-:W-:-:S02]  /*9a40*/  FFMA.FTZ R32, R208, UR4, -R205 ;  /* 0x00000004d0207c23 */ /* 0x000fc400080108cd */
        /* <DEDUP_REMOVED lines=88> */
.L_x_5340:
[----:B------:R-:W-:-:S12]  /*9fd0*/  UIADD3 UR18, UPT, UPT, UR14, -0x1, URZ ;  /* 0xffffffff0e127890 */ /* 0x000fd8000fffe0ff */
.L_x_5346:
[----:B------:R-:W-:-:S09]  /*9fe0*/  UISETP.GE.AND UP0, UPT, UR18, UR16, UPT ;  /* 0x000000101200728c */ /* 0x000fd2000bf06270 */
[----:B------:R-:W-:Y:S05]  /*9ff0*/  BRA.U !UP0, `(.L_x_5347) ;  /* 0x00000045083c7547 */ /* 0x000fea000b800000 */
[----:B------:R-:W1:Y:S01]  /*a000*/  S2UR UR5, SR_CgaCtaId ;  /* 0x00000000000579c3 */ /* 0x000e620000008800 */
[----:B------:R-:W-:Y:S01]  /*a010*/  USHF.L.U32 UR11, UR18, 0x6, URZ ;  /* 0x00000006120b7899 */ /* 0x000fe200080006ff */
[----:B------:R-:W-:Y:S01]  /*a020*/  IMAD.MOV.U32 R2, RZ, RZ, R3 ;  /* 0x000000ffff027224 */ /* 0x000fe200078e0003 */
[----:B------:R-:W-:Y:S01]  /*a030*/  UISETP.NE.U32.AND UP0, UPT, UR12, URZ, UPT ;  /* 0x000000ff0c00728c */ /* 0x000fe2000bf05070 */
[----:B------:R-:W-:Y:S01]  /*a040*/  IMAD.MOV.U32 R3, RZ, RZ, 0x20 ;  /* 0x00000020ff037424 */ /* 0x000fe200078e00ff */
[----:B------:R-:W-:Y:S01]  /*a050*/  LOP3.LUT P0, RZ, R215, 0x2, RZ, 0xc0, !PT ;  /* 0x00000002d7ff7812 */ /* 0x000fe2000780c0ff */
[----:B------:R-:W-:Y:S01]  /*a060*/  VIADD R227, R216, 0x10000 ;  /* 0x00010000d8e37836 */ /* 0x000fe20000000000 */
[----:B------:R-:W-:Y:S01]  /*a070*/  UISETP.NE.AND.EX UP0, UPT, UR13, URZ, UPT, UP0 ;  /* 0x000000ff0d00728c */ /* 0x000fe2000bf05300 */
[----:B------:R-:W-:Y:S01]  /*a080*/  IMAD.U32 R237, RZ, RZ, UR11 ;  /* 0x0000000bffed7e24 */ /* 0x000fe2000f8e00ff */
[----:B------:R-:W-:Y:S01]  /*a090*/  SEL R3, R3, 0xffffffe0, !P0 ;  /* 0xffffffe003037807 */ /* 0x000fe20004000000 */
[----:B------:R-:W-:Y:S01]  /*a0a0*/  IMAD.MOV.U32 R236, RZ, RZ, RZ ;  /* 0x000000ffffec7224 */ /* 0x000fe200078e00ff */
[----:B------:R-:W-:Y:S01]  /*a0b0*/  IADD3 R226, PT, PT, R230, 0x8, RZ ;  /* 0x00000008e6e27810 */ /* 0x000fe20007ffe0ff */
[----:B------:R-:W-:Y:S01]  /*a0c0*/  UMOV UR10, 0x400 ;  /* 0x00000400000a7882 */ /* 0x000fe20000000000 */
[----:B------:R-:W-:Y:S01]  /*a0d0*/  LOP3.LUT R237, R237, 0x20, R0, 0xfe, !PT ;  /* 0x00000020eded7812 */ /* 0x000fe200078efe00 */
[----:B------:R-:W-:Y:S01]  /*a0e0*/  UIADD3 UR12, UPT, UPT, UR18, 0x1, URZ ;  /* 0x00000001120c7890 */ /* 0x000fe2000fffe0ff */
[----:B------:R-:W-:Y:S01]  /*a0f0*/  MOV R0, R164 ;  /* 0x000000a400007202 */ /* 0x000fe20000000f00 */
[----:B------:R-:W2:Y:S01]  /*a100*/  LDCU UR4, c[0x0][0x45c] ;  /* 0x00008b80ff0477ac */ /* 0x000ea20008000800 */
[----:B------:R-:W-:-:S02]  /*a110*/  PLOP3.LUT P3, PT, PT, PT, UP0, 0x80, 0x8 ;  /* 0x000000000008781c */ /* 0x000fc40003f6f008 */
[----:B------:R-:W-:Y:S01]  /*a120*/  IADD3 R212, PT, PT, R216, R3, RZ ;  /* 0x00000003d8d47210 */ /* 0x000fe20007ffe0ff */
[----:B------:R-:W3:Y:S01]  /*a130*/  LDCU.64 UR6, c[0x0][0x3a0] ;  /* 0x00007400ff0677ac */ /* 0x000ee20008000a00 */
[----:B------:R-:W4:Y:S01]  /*a140*/  LDCU.64 UR8, c[0x0][0x3a8] ;  /* 0x00007500ff0877ac */ /* 0x000f220008000a00 */
[----:B------:R-:W-:Y:S02]  /*a150*/  UIADD3 UR13, UPT, UPT, UR11, 0x40, URZ ;  /* 0x000000400b0d7890 */ /* 0x000fe4000fffe0ff */
[----:B-1----:R-:W-:-:S12]  /*a160*/  ULEA UR5, UR5, UR10, 0x18 ;  /* 0x0000000a05057291 */ /* 0x002fd8000f8ec0ff */
.L_x_5351:
[----:B------:R-:W-:Y:S01]  /*a170*/  @!P3 IADD3 R3, P0, PT, RZ, -R236, RZ ;  /* 0x800000ecff03b210 */ /* 0x000fe20007f1e0ff */
[----:B------:R-:W1:Y:S01]  /*a180*/  S2R R215, SR_TID.X ;  /* 0x0000000000d77919 */ /* 0x000e620000002100 */
[----:B------:R-:W5:Y:S01]  /*a190*/  @!P3 LDC R208, c[0x0][0x3c0] ;  /* 0x0000f000ffd0bb82 */ /* 0x000f620000000800 */
[----:B------:R-:W-:Y:S07]  /*a1a0*/  DEPBAR.LE SB0, 0x0 ;  /* 0x000080000000791a */ /* 0x000fee0000000000 */
[----:B------:R-:W2:Y:S08]  /*a1b0*/  LDC R211, c[0x0][0x3c4] ;  /* 0x0000f100ffd37b82 */ /* 0x000eb00000000800 */
[----:B------:R-:W-:Y:S01]  /*a1c0*/  BAR.SYNC.DEFER_BLOCKING 0x0 ;  /* 0x0000000000007b1d */ /* 0x000fe20000010000 */
[----:B------:R-:W-:Y:S01]  /*a1d0*/  IMAD.MOV.U32 R4, RZ, RZ, R234 ;  /* 0x000000ffff047224 */ /* 0x000fe200078e00ea */
[C---:B-1----:R-:W-:Y:S01]  /*a1e0*/  LOP3.LUT R245, R215.reuse, 0x38, RZ, 0xc0, !PT ;  /* 0x00000038d7f57812 */ /* 0x042fe200078ec0ff */
[----:B-----5:R-:W-:Y:S02]  /*a1f0*/  @!P3 IMAD.SHL.U32 R6, R208, 0x40, RZ ;  /* 0x00000040d006b824 */ /* 0x020fe400078e00ff */
[----:B------:R-:W-:Y:S02]  /*a200*/  IMAD.SHL.U32 R210, R215, 0x8, RZ ;  /* 0x00000008d7d27824 */ /* 0x000fe400078e00ff */
[----:B------:R-:W-:Y:S03]  /*a210*/  @!P3 IMAD.X R6, RZ, RZ, ~R6, P0 ;  /* 0x000000ffff06b224 */ /* 0x000fe600000e0e06 */
[----:B------:R-:W-:Y:S02]  /*a220*/  LOP3.LUT R245, R245, 0x1f8, R210, 0x78, !PT ;  /* 0x000001f8f5f57812 */ /* 0x000fe400078e78d2 */
[----:B------:R-:W-:Y:S04]  /*a230*/  @!P3 SHF.R.S64 R3, R3, 0x1f, R6 ;  /* 0x0000001f0303b819 */ /* 0x000fe80000001006 */
[----:B------:R-:W-:Y:S01]  /*a240*/  @!P3 IADD3 R234, P0, PT, R234, R3, RZ ;  /* 0x00000003eaeab210 */ /* 0x000fe20007f1e0ff */
[----:B------:R-:W-:Y:S03]  /*a250*/  IMAD.MOV.U32 R3, RZ, RZ, R235 ;  /* 0x000000ffff037224 */ /* 0x000fe600078e00eb */
[----:B------:R-:W-:Y:S01]  /*a260*/  @!P3 LEA.HI.X.SX32 R235, R6, R235, 0x1, P0 ;  /* 0x000000eb06ebb211 */ /* 0x000fe200000f0eff */
[----:B--2---:R-:W-:Y:S08]  /*a270*/  @!P3 BRA `(.L_x_5348) ;  /* 0x0000000000f8b947 */ /* 0x004ff00003800000 */
        /* <DEDUP_REMOVED lines=34> */
[----:B------:R-:W-:Y:S05]  /*a4a0*/  ISETP.GE.AND P0, PT, R6, RZ, PT ;  /* 0x000000ff0600720c */ /* 0x000fea0003f06270 */
[----:B------:R-:W-:Y:S02]  /*a4b0*/  @P5 IADD3 R11, PT, PT, R11, 0x1, RZ ;  /* 0x000000010b0b5810 */ /* 0x000fe40007ffe0ff */
[----:B------:R-:W-:Y:S05]  /*a4c0*/  @P6 VIADD R12, R12, 0x1 ;  /* 0x000000010c0c6836 */ /* 0x000fea0000000000 */
[----:B------:R-:W-:Y:S01]  /*a4d0*/  @!P2 IADD3 R12, PT, PT, -R12, RZ, RZ ;  /* 0x000000ff0c0ca210 */ /* 0x000fe20007ffe1ff */
[----:B------:R-:W-:Y:S05]  /*a4e0*/  @!P0 IMAD.MOV R11, RZ, RZ, -R11 ;  /* 0x000000ffff0b8224 */ /* 0x000fea00078e0a0b */
        /* <DEDUP_REMOVED lines=8> */
[----:B------:R-:W5:Y:S02]  /*a570*/  LDG.E R7, desc[UR22][R16.64] ;  /* 0x0000001610077981 */ /* 0x000f64000c1e1900 */
[-C--:B--2---:R-:W-:Y:S01]  /*a580*/  IMAD.WIDE.U32 R10, R5, R208.reuse, RZ ;  /* 0x000000d0050a7225 */ /* 0x084fe200078e00ff */
[----:B------:R-:W-:Y:S01]  /*a590*/  SHF.R.S32.HI R9, RZ, 0x1f, R5 ;  /* 0x0000001fff097819 */ /* 0x000fe20000011405 */
[----:B------:R-:W5:Y:S04]  /*a5a0*/  LDG.E R6, desc[UR22][R14.64] ;  /* 0x000000160e067981 */ /* 0x000f68000c1e1900 */
[----:B------:R-:W-:Y:S04]  /*a5b0*/  IMAD R8, R9, R208, RZ ;  /* 0x000000d009087224 */ /* 0x000fe800078e02ff */
[----:B------:R-:W-:Y:S05]  /*a5c0*/  IMAD R8, R5, R209, R8 ;  /* 0x000000d105087224 */ /* 0x000fea00078e0208 */
[----:B------:R-:W-:Y:S01]  /*a5d0*/  IADD3 R11, PT, PT, R11, R8, RZ ;  /* 0x000000080b0b7210 */ /* 0x000fe20007ffe0ff */
[----:B-----5:R-:W-:Y:S04]  /*a5e0*/  IMAD.IADD R7, R7, 0x1, -R6 ;  /* 0x0000000107077824 */ /* 0x020fe800078e0a06 */
[----:B----4-:R-:W-:Y:S01]  /*a5f0*/  IMAD.WIDE.U32 R10, R7, UR8, R10 ;  /* 0x00000008070a7c25 */ /* 0x010fe2000f8e000a */
[----:B------:R-:W-:Y:S02]  /*a600*/  SHF.R.S32.HI R5, RZ, 0x1f, R7 ;  /* 0x0000001fff057819 */ /* 0x000fe40000011407 */
[C---:B------:R-:W-:Y:S03]  /*a610*/  LEA R234, P0, R10.reuse, R4, 0x1 ;  /* 0x000000040aea7211 */ /* 0x040fe600078008ff */
[----:B------:R-:W-:Y:S04]  /*a620*/  IMAD R6, R5, UR8, RZ ;  /* 0x0000000805067c24 */ /* 0x000fe8000f8e02ff */
[----:B------:R-:W-:Y:S04]  /*a630*/  IMAD R6, R7, UR9, R6 ;  /* 0x0000000907067c24 */ /* 0x000fe8000f8e0206 */
[----:B------:R-:W-:Y:S05]  /*a640*/  IMAD.IADD R6, R11, 0x1, R6 ;  /* 0x000000010b067824 */ /* 0x000fea00078e0206 */
[----:B------:R-:W-:Y:S07]  /*a650*/  LEA.HI.X R235, R10, R3, R6, 0x1, P0 ;  /* 0x000000030aeb7211 */ /* 0x000fee00000f0c06 */
.L_x_5348:
[----:B------:R-:W-:Y:S01]  /*a660*/  LOP3.LUT R245, R245, 0x1e00, R210, 0xf8, !PT ;  /* 0x00001e00f5f57812 */ /* 0x000fe200078ef8d2 */
[C---:B------:R-:W-:Y:S01]  /*a670*/  IMAD.SHL.U32 R209, R215.reuse, 0x20, RZ ;  /* 0x00000020d7d17824 */ /* 0x040fe200078e00ff */
[----:B------:R-:W-:Y:S01]  /*a680*/  LOP3.LUT R214, R210, 0x38, RZ, 0xc0, !PT ;  /* 0x00000038d2d67812 */ /* 0x000fe200078ec0ff */
[----:B------:R-:W-:Y:S01]  /*a690*/  IMAD.SHL.U32 R224, R215, 0x40, RZ ;  /* 0x00000040d7e07824 */ /* 0x000fe200078e00ff */
[----:B------:R-:W-:Y:S01]  /*a6a0*/  LEA R245, R245, UR5, 0x1 ;  /* 0x00000005f5f57c11 */ /* 0x000fe2000f8e08ff */
[----:B------:R-:W-:Y:S01]  /*a6b0*/  IMAD.MOV.U32 R218, RZ, RZ, 0x20 ;  /* 0x00000020ffda7424 */ /* 0x000fe200078e00ff */
[----:B------:R-:W-:Y:S01]  /*a6c0*/  LOP3.LUT R213, R209, 0x7c00, RZ, 0xc0, !PT ;  /* 0x00007c00d1d57812 */ /* 0x000fe200078ec0ff */
[C---:B------:R-:W-:Y:S01]  /*a6d0*/  IMAD.SHL.U32 R209, R208.reuse, 0x20, RZ ;  /* 0x00000020d0d17824 */ /* 0x040fe200078e00ff */
[----:B------:R-:W-:Y:S01]  /*a6e0*/  SHF.L.U64.HI R208, R208, 0x5, R211 ;  /* 0x00000005d0d07819 */ /* 0x000fe200000102d3 */
[----:B------:R-:W-:Y:S01]  /*a6f0*/  @!PT LDS RZ, [RZ] ;  /* 0x00000000fffff984 */ /* 0x000fe20000000800 */
[----:B------:R-:W-:Y:S01]  /*a700*/  @!PT LDS RZ, [RZ] ;  /* 0x00000000fffff984 */ /* 0x000fe20000000800 */
[----:B------:R-:W-:Y:S01]  /*a710*/  @!PT LDS RZ, [RZ] ;  /* 0x00000000fffff984 */ /* 0x000fe20000000800 */
[----:B------:R-:W-:Y:S01]  /*a720*/  LDGSTS.E.BYPASS.LTC128B.128 [R245+0x10000], desc[UR22][R234.64] ;  /* 0x10000000eaf57fae */ /* 0x000fe2000b981a16 */
[----:B------:R-:W-:Y:S01]  /*a730*/  SHF.R.U32.HI R217, RZ, 0x1, R215 ;  /* 0x00000001ffd97819 */ /* 0x000fe200000116d7 */
[----:B------:R-:W-:Y:S01]  /*a740*/  UIADD3 UR12, UPT, UPT, UR12, -0x1, URZ ;  /* 0xffffffff0c0c7890 */ /* 0x000fe2000fffe0ff */
[C---:B------:R-:W-:Y:S01]  /*a750*/  IADD3 R210, P0, PT, R209.reuse, R234, RZ ;  /* 0x000000ead1d27210 */ /* 0x040fe20007f1e0ff */
[----:B------:R-:W-:Y:S01]  /*a760*/  LDGSTS.E.BYPASS.LTC128B.128 [R245+0x12000], desc[UR22][R234.64+0x80] ;  /* 0x12000080eaf57fae */ /* 0x000fe2000b981a16 */
[--C-:B------:R-:W-:Y:S01]  /*a770*/  LOP3.LUT R166, R214, 0x1c0, R224.reuse, 0xf8, !PT ;  /* 0x000001c0d6a67812 */ /* 0x100fe200078ef8e0 */
[----:B------:R-:W-:Y:S01]  /*a780*/  UISETP.GT.AND UP0, UPT, UR12, UR16, UPT ;  /* 0x000000100c00728c */ /* 0x000fe2000bf04270 */
[----:B------:R-:W-:Y:S01]  /*a790*/  IADD3 R248, P1, PT, R209, R210, RZ ;  /* 0x000000d2d1f87210 */ /* 0x000fe20007f3e0ff */
[----:B------:R-:W-:Y:S01]  /*a7a0*/  LDGSTS.E.BYPASS.LTC128B.128 [R245+0x14000], desc[UR22][R234.64+0x100] ;  /* 0x14000100eaf57fae */ /* 0x000fe2000b981a16 */
[C---:B------:R-:W-:Y:S01]  /*a7b0*/  IMAD.X R211, R208.reuse, 0x1, R235, P0 ;  /* 0x00000001d0d37824 */ /* 0x040fe200000e06eb */
[----:B------:R-:W-:Y:S02]  /*a7c0*/  LOP3.LUT R165, R215, 0x8, RZ, 0xc0, !PT ;  /* 0x00000008d7a57812 */ /* 0x000fe400078ec0ff */
[----:B------:R-:W-:Y:S01]  /*a7d0*/  LDGSTS.E.BYPASS.LTC128B.128 [R245+0x16000], desc[UR22][R234.64+0x180] ;  /* 0x16000180eaf57fae */ /* 0x000fe2000b981a16 */
[C---:B------:R-:W-:Y:S01]  /*a7e0*/  IMAD.X R249, R208.reuse, 0x1, R211, P1 ;  /* 0x00000001d0f97824 */ /* 0x040fe200008e06d3 */
[----:B------:R-:W-:Y:S02]  /*a7f0*/  IADD3 R246, P0, PT, R209, R248, RZ ;  /* 0x000000f8d1f67210 */ /* 0x000fe40007f1e0ff */
[----:B------:R-:W-:Y:S01]  /*a800*/  LDGSTS.E.BYPASS.LTC128B.128 [R245+0x10800], desc[UR22][R210.64] ;  /* 0x10800000d2f57fae */ /* 0x000fe2000b981a16 */
[----:B------:R-:W-:Y:S02]  /*a810*/  LOP3.LUT R164, R213, 0x200, R224, 0xf8, !PT ;  /* 0x00000200d5a47812 */ /* 0x000fe400078ef8e0 */
[----:B------:R-:W-:Y:S01]  /*a820*/  IMAD.X R247, R208, 0x1, R249, P0 ;  /* 0x00000001d0f77824 */ /* 0x000fe200000e06f9 */
[----:B------:R-:W-:Y:S01]  /*a830*/  LDGSTS.E.BYPASS.LTC128B.128 [R245+0x12800], desc[UR22][R210.64+0x80] ;  /* 0x12800080d2f57fae */ /* 0x000fe2000b981a16 */
[----:B------:R-:W-:Y:S02]  /*a840*/  LOP3.LUT R3, R217, 0x8, RZ, 0xc0, !PT ;  /* 0x00000008d9037812 */ /* 0x000fe400078ec0ff */
[----:B------:R-:W-:Y:S01]  /*a850*/  LOP3.LUT R165, R166, R165, RZ, 0x3c, !PT ;  /* 0x000000a5a6a57212 */ /* 0x000fe200078e3cff */
[----:B------:R-:W-:Y:S01]  /*a860*/  LDGSTS.E.BYPASS.LTC128B.128 [R245+0x14800], desc[UR22][R210.64+0x100] ;  /* 0x14800100d2f57fae */ /* 0x000fe2000b981a16 */
[----:B------:R-:W-:Y:S02]  /*a870*/  LOP3.LUT R224, R224, 0x400, RZ, 0xc0, !PT ;  /* 0x00000400e0e07812 */ /* 0x000fe400078ec0ff */
[----:B------:R-:W-:Y:S01]  /*a880*/  LOP3.LUT R3, R164, R166, R3, 0xf6, !PT ;  /* 0x000000a6a4037212 */ /* 0x000fe200078ef603 */
[----:B------:R1:W-:Y:S01]  /*a890*/  LDGSTS.E.BYPASS.LTC128B.128 [R245+0x16800], desc[UR22][R210.64+0x180] ;  /* 0x16800180d2f57fae */ /* 0x0003e2000b981a16 */
[----:B------:R-:W-:Y:S01]  /*a8a0*/  LOP3.LUT P0, RZ, R215, 0x2, RZ, 0xc0, !PT ;  /* 0x00000002d7ff7812 */ /* 0x000fe2000780c0ff */
[----:B------:R-:W-:Y:S01]  /*a8b0*/  IMAD R224, R165, 0x2, R224 ;  /* 0x00000002a5e07824 */ /* 0x000fe200078e02e0 */
[----:B------:R-:W-:Y:S01]  /*a8c0*/  LEA R225, R3, UR5, 0x1 ;  /* 0x0000000503e17c11 */ /* 0x000fe2000f8e08ff */
[----:B------:R2:W-:Y:S01]  /*a8d0*/  LDGSTS.E.BYPASS.LTC128B.128 [R245+0x11000], desc[UR22][R248.64] ;  /* 0x11000000f8f57fae */ /* 0x0005e2000b981a16 */
[----:B------:R-:W-:Y:S01]  /*a8e0*/  SEL R218, R218, 0xffffffe0, !P0 ;  /* 0xffffffe0dada7807 */ /* 0x000fe20004000000 */
[----:B------:R-:W-:Y:S01]  /*a8f0*/  VIADD R219, R224, UR5 ;  /* 0x00000005e0db7c36 */ /* 0x000fe20008000000 */
[----:B------:R-:W-:Y:S01]  /*a900*/  LOP3.LUT P2, RZ, R215, 0x4, RZ, 0xc0, !PT ;  /* 0x00000004d7ff7812 */ /* 0x000fe2000784c0ff */
[----:B------:R2:W-:Y:S01]  /*a910*/  LDGSTS.E.BYPASS.LTC128B.128 [R245+0x13000], desc[UR22][R248.64+0x80] ;  /* 0x13000080f8f57fae */ /* 0x0005e2000b981a16 */
[----:B------:R-:W-:Y:S02]  /*a920*/  IMAD.MOV.U32 R3, RZ, RZ, 0x40 ;  /* 0x00000040ff037424 */ /* 0x000fe400078e00ff */
[--C-:B------:R-:W-:Y:S01]  /*a930*/  IMAD.IADD R223, R225, 0x1, R218.reuse ;  /* 0x00000001e1df7824 */ /* 0x100fe200078e02da */
[----:B------:R2:W-:Y:S01]  /*a940*/  LDGSTS.E.BYPASS.LTC128B.128 [R245+0x15000], desc[UR22][R248.64+0x100] ;  /* 0x15000100f8f57fae */ /* 0x0005e2000b981a16 */
[----:B------:R-:W-:Y:S03]  /*a950*/  IMAD.IADD R222, R219, 0x1, R218 ;  /* 0x00000001dbde7824 */ /* 0x000fe600078e02da */
[----:B------:R2:W-:Y:S04]  /*a960*/  LDGSTS.E.BYPASS.LTC128B.128 [R245+0x17000], desc[UR22][R248.64+0x180] ;  /* 0x17000180f8f57fae */ /* 0x0005e8000b981a16 */
[----:B------:R2:W-:Y:S04]  /*a970*/  LDGSTS.E.BYPASS.LTC128B.128 [R245+0x11800], desc[UR22][R246.64] ;  /* 0x11800000f6f57fae */ /* 0x0005e8000b981a16 */
[----:B------:R2:W-:Y:S04]  /*a980*/  LDGSTS.E.BYPASS.LTC128B.128 [R245+0x13800], desc[UR22][R246.64+0x80] ;  /* 0x13800080f6f57fae */ /* 0x0005e8000b981a16 */
[----:B------:R2:W-:Y:S04]  /*a990*/  LDGSTS.E.BYPASS.LTC128B.128 [R245+0x15800], desc[UR22][R246.64+0x100] ;  /* 0x15800100f6f57fae */ /* 0x0005e8000b981a16 */
[----:B------:R2:W-:Y:S04]  /*a9a0*/  LDGSTS.E.BYPASS.LTC128B.128 [R245+0x17800], desc[UR22][R246.64+0x180] ;  /* 0x17800180f6f57fae */ /* 0x0005e8000b981a16 */
[----:B------:R-:W-:Y:S04]  /*a9b0*/  LDSM.16.M88.4 R164, [R225] ;  /* 0x00000000e1a4783b */ /* 0x000fe80000000200 */
[----:B------:R-:W5:Y:S04]  /*a9c0*/  LDSM.16.M88.4 R168, [R224+UR5+0x8000] ;  /* 0x00800005e0a8783b */ /* 0x000f680008000200 */
[----:B------:R-:W3:Y:S04]  /*a9d0*/  LDSM.16.M88.4 R172, [R224+UR5+0x8800] ;  /* 0x00880005e0ac783b */ /* 0x000ee80008000200 */
[----:B------:R-:W4:Y:S04]  /*a9e0*/  LDSM.16.M88.4 R176, [R224+UR5+0x9000] ;  /* 0x00900005e0b0783b */ /* 0x000f280008000200 */
[----:B------:R-:W0:Y:S04]  /*a9f0*/  LDGDEPBAR ;  /* 0x00000000000079af */ /* 0x000e280000000000 */
[----:B------:R-:W2:Y:S04]  /*aa00*/  LDSM.16.M88.4 R180, [R224+UR5+0x9800] ;  /* 0x00980005e0b4783b */ /* 0x000ea80008000200 */
[----:B------:R-:W-:Y:S04]  /*aa10*/  LDSM.16.M88.4 R184, [R223] ;  /* 0x00000000dfb8783b */ /* 0x000fe80000000200 */
[----:B------:R-:W2:Y:S04]  /*aa20*/  LDSM.16.M88.4 R188, [R222+0x8000] ;  /* 0x00800000debc783b */ /* 0x000ea80000000200 */
[----:B------:R-:W2:Y:S04]  /*aa30*/  LDSM.16.M88.4 R192, [R222+0x8800] ;  /* 0x00880000dec0783b */ /* 0x000ea80000000200 */
[----:B-1----:R-:W-:Y:S01]  /*aa40*/  LDSM.16.M88.4 R208, [R224+UR5+0xe000] ;  /* 0x00e00005e0d0783b */ /* 0x002fe20008000200 */
[C---:B-----5:R-:W-:Y:S08]  /*aa50*/  HMMA.16816.F32 R4, R164.reuse, R168, RZ ;  /* 0x000000a8a404723c */ /* 0x060ff000000018ff */
[C---:B------:R-:W-:Y:S01]  /*aa60*/  HMMA.16816.F32 R8, R164.reuse, R170, RZ ;  /* 0x000000aaa408723c */ /* 0x040fe200000018ff */
[----:B------:R-:W1:Y:S07]  /*aa70*/  LDSM.16.M88.4 R168, [R222+0x9000] ;  /* 0x00900000dea8783b */ /* 0x000e6e0000000200 */
[C---:B---3--:R-:W-:Y:S01]  /*aa80*/  HMMA.16816.F32 R12, R164.reuse, R172, RZ ;  /* 0x000000aca40c723c */ /* 0x048fe200000018ff */
[----:B------:R-:W-:Y:S05]  /*aa90*/  SEL R172, R3, 0xffffffc0, !P2 ;  /* 0xffffffc003ac7807 */ /* 0x000fea0005000000 */
[--C-:B------:R-:W-:Y:S02]  /*aaa0*/  IMAD.IADD R221, R225, 0x1, R172.reuse ;  /* 0x00000001e1dd7824 */ /* 0x100fe400078e02ac */
[C---:B------:R-:W-:Y:S01]  /*aab0*/  HMMA.16816.F32 R16, R164.reuse, R174, RZ ;  /* 0x000000aea410723c */ /* 0x040fe200000018ff */
[----:B------:R-:W-:Y:S02]  /*aac0*/  IMAD.IADD R219, R219, 0x1, R172 ;  /* 0x00000001dbdb7824 */ /* 0x000fe400078e02ac */
[----:B------:R-:W3:Y:S01]  /*aad0*/  LDSM.16.M88.4 R172, [R222+0x9800] ;  /* 0x00980000deac783b */ /* 0x000ee20000000200 */
[C---:B------:R-:W-:Y:S02]  /*aae0*/  IMAD.IADD R220, R218.reuse, 0x1, R221 ;  /* 0x00000001dadc7824 */ /* 0x040fe400078e02dd */
[----:B------:R-:W-:Y:S01]  /*aaf0*/  IMAD.IADD R3, R218, 0x1, R219 ;  /* 0x00000001da037824 */ /* 0x000fe200078e02db */
[----:B------:R-:W-:Y:S01]  /*ab00*/  LDSM.16.M88.4 R196, [R221] ;  /* 0x00000000ddc4783b */ /* 0x000fe20000000200 */
[C---:B----4-:R-:W-:Y:S03]  /*ab10*/  HMMA.16816.F32 R20, R164.reuse, R176, RZ ;  /* 0x000000b0a414723c */ /* 0x050fe600000018ff */
[----:B------:R-:W4:Y:S04]  /*ab20*/  LDSM.16.M88.4 R200, [R219+0x8000] ;  /* 0x00800000dbc8783b */ /* 0x000f280000000200 */
[----:B------:R-:W5:Y:S01]  /*ab30*/  LDSM.16.M88.4 R204, [R219+0x8800] ;  /* 0x00880000dbcc783b */ /* 0x000f620000000200 */
[C---:B------:R-:W-:Y:S03]  /*ab40*/  HMMA.16816.F32 R24, R164.reuse, R178, RZ ;  /* 0x000000b2a418723c */ /* 0x040fe600000018ff */
[----:B------:R-:W-:Y:S05]  /*ab50*/  LDSM.16.M88.4 R176, [R219+0x9800] ;  /* 0x00980000dbb0783b */ /* 0x000fea0000000200 */
[C---:B--2---:R-:W-:Y:S08]  /*ab60*/  HMMA.16816.F32 R28, R164.reuse, R180, RZ ;  /* 0x000000b4a41c723c */ /* 0x044ff000000018ff */
[----:B------:R-:W-:Y:S01]  /*ab70*/  HMMA.16816.F32 R32, R164, R182, RZ ;  /* 0x000000b6a420723c */ /* 0x000fe200000018ff */
[----:B------:R-:W2:Y:S04]  /*ab80*/  LDSM.16.M88.4 R164, [R219+0x9000] ;  /* 0x00900000dba4783b */ /* 0x000ea80000000200 */
[----:B------:R-:W-:Y:S03]  /*ab90*/  LDSM.16.M88.4 R180, [R220] ;  /* 0x00000000dcb4783b */ /* 0x000fe60000000200 */
[C---:B------:R-:W-:Y:S08]  /*aba0*/  HMMA.16816.F32 R4, R184.reuse, R188, R4 ;  /* 0x000000bcb804723c */ /* 0x040ff00000001804 */
        /* <DEDUP_REMOVED lines=16> */
[C---:B------:R-:W-:Y:S01]  /*acb0*/  HMMA.16816.F32 R16, R196.reuse, R206, R16 ;  /* 0x000000cec410723c */ /* 0x040fe20000001810 */
[----:B------:R-:W5:Y:S07]  /*acc0*/  LDSM.16.M88.4 R204, [R224+UR5+0xa800] ;  /* 0x00a80005e0cc783b */ /* 0x000f6e0008000200 */
[C---:B--2---:R-:W-:Y:S08]  /*acd0*/  HMMA.16816.F32 R20, R196.reuse, R164, R20 ;  /* 0x000000a4c414723c */ /* 0x044ff00000001814 */
[C---:B------:R-:W-:Y:S01]  /*ace0*/  HMMA.16816.F32 R24, R196.reuse, R166, R24 ;  /* 0x000000a6c418723c */ /* 0x040fe20000001818 */
[----:B------:R-:W2:Y:S07]  /*acf0*/  LDSM.16.M88.4 R164, [R224+UR5+0xb000] ;  /* 0x00b00005e0a4783b */ /* 0x000eae0008000200 */
[C---:B------:R-:W-:Y:S08]  /*ad00*/  HMMA.16816.F32 R28, R196.reuse, R176, R28 ;  /* 0x000000b0c41c723c */ /* 0x040ff0000000181c */
[----:B------:R-:W-:Y:S01]  /*ad10*/  HMMA.16816.F32 R32, R196, R178, R32 ;  /* 0x000000b2c420723c */ /* 0x000fe20000001820 */
[----:B------:R-:W2:Y:S04]  /*ad20*/  LDSM.16.M88.4 R176, [R224+UR5+0xb800] ;  /* 0x00b80005e0b0783b */ /* 0x000ea80008000200 */
[----:B------:R-:W-:Y:S03]  /*ad30*/  LDSM.16.M88.4 R196, [R222+0xa000] ;  /* 0x00a00000dec4783b */ /* 0x000fe60000000200 */
        /* <DEDUP_REMOVED lines=15> */
[----:B------:R-:W-:Y:S07]  /*ae30*/  LDSM.16.M88.4 R200, [R222+0xc000] ;  /* 0x00c00000dec8783b */ /* 0x000fee0000000200 */
[C---:B-----5:R-:W-:Y:S08]  /*ae40*/  HMMA.16816.F32 R12, R184.reuse, R204, R12 ;  /* 0x000000ccb80c723c */ /* 0x060ff0000000180c */
[C---:B------:R-:W-:Y:S01]  /*ae50*/  HMMA.16816.F32 R16, R184.reuse, R206, R16 ;  /* 0x000000ceb810723c */ /* 0x040fe20000001810 */
[----:B------:R-:W-:Y:S07]  /*ae60*/  LDSM.16.M88.4 R204, [R225+0x6000] ;  /* 0x00600000e1cc783b */ /* 0x000fee0000000200 */
[C---:B--2---:R-:W-:Y:S08]  /*ae70*/  HMMA.16816.F32 R20, R184.reuse, R164, R20 ;  /* 0x000000a4b814723c */ /* 0x044ff00000001814 */
[C---:B------:R-:W-:Y:S01]  /*ae80*/  HMMA.16816.F32 R24, R184.reuse, R166, R24 ;  /* 0x000000a6b818723c */ /* 0x040fe20000001818 */
[----:B------:R-:W-:Y:S07]  /*ae90*/  LDSM.16.M88.4 R164, [R221+0x2000] ;  /* 0x00200000dda4783b */ /* 0x000fee0000000200 */
[C---:B------:R-:W-:Y:S08]  /*aea0*/  HMMA.16816.F32 R28, R184.reuse, R176, R28 ;  /* 0x000000b0b81c723c */ /* 0x040ff0000000181c */
[----:B------:R-:W-:Y:S01]  /*aeb0*/  HMMA.16816.F32 R32, R184, R178, R32 ;  /* 0x000000b2b820723c */ /* 0x000fe20000001820 */
[----:B------:R-:W2:Y:S04]  /*aec0*/  LDSM.16.M88.4 R176, [R219+0xa000] ;  /* 0x00a00000dbb0783b */ /* 0x000ea80000000200 */
        /* <DEDUP_REMOVED lines=10> */
[C---:B---3--:R-:W-:Y:S08]  /*af70*/  HMMA.16816.F32 R28, R188.reuse, R172, R28 ;  /* 0x000000acbc1c723c */ /* 0x048ff0000000181c */
        /* <DEDUP_REMOVED lines=19> */
[C---:B---3--:R-:W-:Y:S08]  /*b0b0*/  HMMA.16816.F32 R12, R192.reuse, R172, R12 ;  /* 0x000000acc00c723c */ /* 0x048ff0000000180c */
[C---:B------:R-:W-:Y:S01]  /*b0c0*/  HMMA.16816.F32 R16, R192.reuse, R174, R16 ;  /* 0x000000aec010723c */ /* 0x040fe20000001810 */
[----:B------:R-:W3:Y:S07]  /*b0d0*/  LDSM.16.M88.4 R172, [R224+UR5+0xd800] ;  /* 0x00d80005e0ac783b */ /* 0x000eee0008000200 */
[C---:B--2---:R-:W-:Y:S08]  /*b0e0*/  HMMA.16816.F32 R20, R192.reuse, R176, R20 ;  /* 0x000000b0c014723c */ /* 0x044ff00000001814 */
        /* <DEDUP_REMOVED lines=180> */
.L_x_5350:
[----:B------:R-:W-:Y:S01]  /*bc30*/  IMAD.MOV.U32 R233, RZ, RZ, R231 ;  /* 0x000000ffffe97224 */ /* 0x000fe200078e00e7 */
[C---:B------:R-:W-:Y:S01]  /*bc40*/  SHF.L.U64.HI R3, R164.reuse, 0x5, R3 ;  /* 0x00000005a4037819 */ /* 0x040fe20000010203 */
[----:B------:R-:W-:Y:S03]  /*bc50*/  IMAD.SHL.U32 R165, R164, 0x20, RZ ;  /* 0x00000020a4a57824 */ /* 0x000fe600078e00ff */
[----:B------:R-:W-:Y:S01]  /*bc60*/  @!PT LDS RZ, [RZ] ;  /* 0x00000000fffff984 */ /* 0x000fe20000000800 */
[----:B------:R-:W-:Y:S01]  /*bc70*/  @!PT LDS RZ, [RZ] ;  /* 0x00000000fffff984 */ /* 0x000fe20000000800 */
[----:B------:R-:W-:Y:S01]  /*bc80*/  @!PT LDS RZ, [RZ] ;  /* 0x00000000fffff984 */ /* 0x000fe20000000800 */
[----:B------:R1:W-:Y:S02]  /*bc90*/  LDGSTS.E.BYPASS.LTC128B.128 [R245+0x8000], desc[UR22][R232.64] ;  /* 0x08000000e8f57fae */ /* 0x0003e4000b981a16 */
[C---:B------:R-:W-:Y:S02]  /*bca0*/  IADD3 R166, P0, PT, R165.reuse, R232, RZ ;  /* 0x000000e8a5a67210 */ /* 0x040fe40007f1e0ff */
[----:B------:R1:W-:Y:S02]  /*bcb0*/  LDGSTS.E.BYPASS.LTC128B.128 [R245+0xa000], desc[UR22][R232.64+0x80] ;  /* 0x0a000080e8f57fae */ /* 0x0003e4000b981a16 */
[----:B------:R-:W-:Y:S01]  /*bcc0*/  IADD3 R164, P1, PT, R165, R166, RZ ;  /* 0x000000a6a5a47210 */ /* 0x000fe20007f3e0ff */
[----:B------:R-:W-:Y:S01]  /*bcd0*/  IMAD.X R167, R3, 0x1, R231, P0 ;  /* 0x0000000103a77824 */ /* 0x000fe200000e06e7 */
        /* <DEDUP_REMOVED lines=18> */
.L_x_5349:
[C---:B-1----:R-:W-:Y:S01]  /*be00*/  IADD3 R167, PT, PT, R237.reuse, -0x20, RZ ;  /* 0xffffffe0eda77810 */ /* 0x042fe20007ffe0ff */
[----:B------:R-:W-:Y:S01]  /*be10*/  UISETP.GT.AND UP0, UPT, UR12, UR16, UPT ;  /* 0x000000100c00728c */ /* 0x000fe2000bf04270 */
[C---:B------:R-:W-:Y:S01]  /*be20*/  IADD3 R179, PT, PT, R237.reuse, -0x1f, RZ ;  /* 0xffffffe1edb37810 */ /* 0x040fe20007ffe0ff */
[----:B------:R-:W-:Y:S01]  /*be30*/  UIADD3 UR13, UPT, UPT, UR13, -0x40, URZ ;  /* 0xffffffc00d0d7890 */ /* 0x000fe2000fffe0ff */
[C---:B------:R-:W-:Y:S02]  /*be40*/  ISETP.GT.AND P5, PT, R230.reuse, R167, PT ;  /* 0x000000a7e600720c */ /* 0x040fe40003fa4270 */
[-C--:B------:R-:W-:Y:S02]  /*be50*/  ISETP.GT.AND P4, PT, R230, R179.reuse, PT ;  /* 0x000000b3e600720c */ /* 0x080fe40003f84270 */
[----:B------:R-:W-:Y:S02]  /*be60*/  ISETP.GT.AND P0, PT, R226, R179, PT ;  /* 0x000000b3e200720c */ /* 0x000fe40003f04270 */
[----:B------:R-:W-:Y:S02]  /*be70*/  IADD3 R165, PT, PT, R237, -0x17, RZ ;  /* 0xffffffe9eda57810 */ /* 0x000fe40007ffe0ff */
[----:B------:R-:W-:Y:S02]  /*be80*/  FSEL R164, R4, -INF , !P5 ;  /* 0xff80000004a47808 */ /* 0x000fe40006800000 */
[----:B------:R-:W-:Y:S02]  /*be90*/  FSEL R4, R5, -INF , !P4 ;  /* 0xff80000005047808 */ /* 0x000fe40006000000 */
[----:B------:R-:W-:Y:S02]  /*bea0*/  FSEL R7, R7, -INF , !P0 ;  /* 0xff80000007077808 */ /* 0x000fe40004000000 */
[----:B------:R-:W-:Y:S02]  /*beb0*/  ISETP.GT.AND P1, PT, R226, R167, PT ;  /* 0x000000a7e200720c */ /* 0x000fe40003f24270 */
[-C--:B------:R-:W-:Y:S02]  /*bec0*/  ISETP.GT.AND P4, PT, R230, R165.reuse, PT ;  /* 0x000000a5e600720c */ /* 0x080fe40003f84270 */
[----:B------:R-:W-:Y:S02]  /*bed0*/  IADD3 R171, PT, PT, R237, -0x18, RZ ;  /* 0xffffffe8edab7810 */ /* 0x000fe40007ffe0ff */
[----:B------:R-:W-:Y:S02]  /*bee0*/  ISETP.GT.AND P0, PT, R226, R165, PT ;  /* 0x000000a5e200720c */ /* 0x000fe40003f04270 */
[----:B------:R-:W-:Y:S02]  /*bef0*/  FSEL R6, R6, -INF , !P1 ;  /* 0xff80000006067808 */ /* 0x000fe40004800000 */
[----:B------:R-:W-:Y:S02]  /*bf00*/  FSEL R5, R9, -INF , !P4 ;  /* 0xff80000009057808 */ /* 0x000fe40006000000 */
[----:B------:R-:W-:Y:S02]  /*bf10*/  ISETP.GT.AND P1, PT, R226, R171, PT ;  /* 0x000000abe200720c */ /* 0x000fe40003f24270 */
[----:B------:R-:W-:Y:S02]  /*bf20*/  FSEL R9, R11, -INF , !P0 ;  /* 0xff8000000b097808 */ /* 0x000fe40004000000 */
[C---:B------:R-:W-:Y:S02]  /*bf30*/  IADD3 R11, PT, PT, R237.reuse, -0x10, RZ ;  /* 0xfffffff0ed0b7810 */ /* 0x040fe40007ffe0ff */
[C---:B------:R-:W-:Y:S02]  /*bf40*/  IADD3 R175, PT, PT, R237.reuse, -0xf, RZ ;  /* 0xfffffff1edaf7810 */ /* 0x040fe40007ffe0ff */
[----:B------:R-:W-:Y:S02]  /*bf50*/  FSEL R10, R10, -INF , !P1 ;  /* 0xff8000000a0a7808 */ /* 0x000fe40004800000 */
[----:B------:R-:W-:Y:S02]  /*bf60*/  ISETP.GT.AND P1, PT, R226, R11, PT ;  /* 0x0000000be200720c */ /* 0x000fe40003f24270 */
[C---:B------:R-:W-:Y:S02]  /*bf70*/  IADD3 R3, PT, PT, R237.reuse, -0x7, RZ ;  /* 0xfffffff9ed037810 */ /* 0x040fe40007ffe0ff */
[----:B------:R-:W-:Y:S02]  /*bf80*/  ISETP.GT.AND P5, PT, R230, R171, PT ;  /* 0x000000abe600720c */ /* 0x000fe40003fa4270 */
[----:B------:R-:W-:Y:S02]  /*bf90*/  ISETP.GT.AND P0, PT, R226, R175, PT ;  /* 0x000000afe200720c */ /* 0x000fe40003f04270 */
[----:B------:R-:W-:Y:S02]  /*bfa0*/  IADD3 R169, PT, PT, R237, -0x8, RZ ;  /* 0xfffffff8eda97810 */ /* 0x000fe40007ffe0ff */
[----:B------:R-:W-:Y:S02]  /*bfb0*/  FSEL R14, R14, -INF , !P1 ;  /* 0xff8000000e0e7808 */ /* 0x000fe40004800000 */
[----:B------:R-:W-:Y:S02]  /*bfc0*/  ISETP.GT.AND P1, PT, R226, R3, PT ;  /* 0x00000003e200720c */ /* 0x000fe40003f24270 */
[----:B------:R-:W-:Y:S02]  /*bfd0*/  FSEL R8, R8, -INF , !P5 ;  /* 0xff80000008087808 */ /* 0x000fe40006800000 */
[----:B------:R-:W-:Y:S02]  /*bfe0*/  FSEL R203, R15, -INF , !P0 ;  /* 0xff8000000fcb7808 */ /* 0x000fe40004000000 */
[C---:B------:R-:W-:Y:S02]  /*bff0*/  ISETP.GT.AND P5, PT, R230.reuse, R11, PT ;  /* 0x0000000be600720c */ /* 0x040fe40003fa4270 */
[C---:B------:R-:W-:Y:S02]  /*c000*/  ISETP.GT.AND P4, PT, R230.reuse, R175, PT ;  /* 0x000000afe600720c */ /* 0x040fe40003f84270 */
[C---:B------:R-:W-:Y:S02]  /*c010*/  ISETP.GT.AND P0, PT, R230.reuse, R169, PT ;  /* 0x000000a9e600720c */ /* 0x040fe40003f04270 */
[----:B------:R-:W-:Y:S02]  /*c020*/  ISETP.GT.AND P6, PT, R230, R3, PT ;  /* 0x00000003e600720c */ /* 0x000fe40003fc4270 */
[----:B------:R-:W-:Y:S02]  /*c030*/  IADD3 R185, PT, PT, R237, 0x1, RZ ;  /* 0x00000001edb97810 */ /* 0x000fe40007ffe0ff */
[----:B------:R-:W-:Y:S02]  /*c040*/  FSEL R173, R19, -INF , !P1 ;  /* 0xff80000013ad7808 */ /* 0x000fe40004800000 */
[----:B------:R-:W-:Y:S02]  /*c050*/  ISETP.GT.AND P1, PT, R226, R237, PT ;  /* 0x000000ede200720c */ /* 0x000fe40003f24270 */
[----:B------:R-:W-:Y:S02]  /*c060*/  FSEL R12, R12, -INF , !P5 ;  /* 0xff8000000c0c7808 */ /* 0x000fe40006800000 */
[----:B------:R-:W-:Y:S02]  /*c070*/  FSEL R201, R13, -INF , !P4 ;  /* 0xff8000000dc97808 */ /* 0x000fe40006000000 */
[----:B------:R-:W-:Y:S02]  /*c080*/  FSEL R16, R16, -INF , !P0 ;  /* 0xff80000010107808 */ /* 0x000fe40004000000 */
[----:B------:R-:W-:Y:S02]  /*c090*/  FSEL R177, R17, -INF , !P6 ;  /* 0xff80000011b17808 */ /* 0x000fe40007000000 */
[----:B------:R-:W-:Y:S02]  /*c0a0*/  IADD3 R181, PT, PT, R237, 0x8, RZ ;  /* 0x00000008edb57810 */ /* 0x000fe40007ffe0ff */
[----:B------:R-:W-:Y:S02]  /*c0b0*/  ISETP.GT.AND P4, PT, R226, R169, PT ;  /* 0x000000a9e200720c */ /* 0x000fe40003f84270 */
[CC--:B------:R-:W-:Y:S02]  /*c0c0*/  ISETP.GE.AND P0, PT, R167.reuse, R228.reuse, PT ;  /* 0x000000e4a700720c */ /* 0x0c0fe40003f06270 */
[----:B------:R-:W-:Y:S02]  /*c0d0*/  ISETP.GE.AND P5, PT, R167, R229, PT ;  /* 0x000000e5a700720c */ /* 0x000fe40003fa6270 */
[----:B------:R-:W-:Y:S02]  /*c0e0*/  ISETP.GT.AND P6, PT, R230, R185, PT ;  /* 0x000000b9e600720c */ /* 0x000fe40003fc4270 */
[----:B------:R-:W-:Y:S02]  /*c0f0*/  IADD3 R167, PT, PT, R237, 0x9, RZ ;  /* 0x00000009eda77810 */ /* 0x000fe40007ffe0ff */
[----:B------:R-:W-:Y:S02]  /*c100*/  FSEL R22, R22, -INF , !P1 ;  /* 0xff80000016167808 */ /* 0x000fe40004800000 */
[----:B------:R-:W-:Y:S02]  /*c110*/  ISETP.GT.AND P1, PT, R230, R181, PT ;  /* 0x000000b5e600720c */ /* 0x000fe40003f24270 */
[----:B------:R-:W-:Y:S02]  /*c120*/  FSEL R18, R18, -INF , !P4 ;  /* 0xff80000012127808 */ /* 0x000fe40006000000 */
[----:B------:R-:W-:Y:S02]  /*c130*/  FSEL R233, R21, -INF , !P6 ;  /* 0xff80000015e97808 */ /* 0x000fe40007000000 */
[C---:B------:R-:W-:Y:S02]  /*c140*/  ISETP.GT.AND P4, PT, R230.reuse, R237, PT ;  /* 0x000000ede600720c */ /* 0x040fe40003f84270 */
[-C--:B------:R-:W-:Y:S02]  /*c150*/  ISETP.GT.AND P6, PT, R230, R167.reuse, PT ;  /* 0x000000a7e600720c */ /* 0x080fe40003fc4270 */
[----:B------:R-:W-:Y:S02]  /*c160*/  FSEL R24, R24, -INF , !P1 ;  /* 0xff80000018187808 */ /* 0x000fe40004800000 */
[----:B------:R-:W-:Y:S02]  /*c170*/  ISETP.GT.AND P1, PT, R226, R167, PT ;  /* 0x000000a7e200720c */ /* 0x000fe40003f24270 */
[----:B------:R-:W-:Y:S02]  /*c180*/  FSEL R20, R20, -INF , !P4 ;  /* 0xff80000014147808 */ /* 0x000fe40006000000 */
[----:B------:R-:W-:Y:S02]  /*c190*/  IADD3 R183, PT, PT, R237, 0x10, RZ ;  /* 0x00000010edb77810 */ /* 0x000fe40007ffe0ff */
[----:B------:R-:W-:Y:S02]  /*c1a0*/  FSEL R219, R25, -INF , !P6 ;  /* 0xff80000019db7808 */ /* 0x000fe40007000000 */
[----:B------:R-:W-:Y:S02]  /*c1b0*/  IADD3 R25, PT, PT, R237, 0x11, RZ ;  /* 0x00000011ed197810 */ /* 0x000fe40007ffe0ff */
[----:B------:R-:W-:Y:S02]  /*c1c0*/  ISETP.GT.AND P4, PT, R226, R185, PT ;  /* 0x000000b9e200720c */ /* 0x000fe40003f84270 */
[----:B------:R-:W-:Y:S02]  /*c1d0*/  FSEL R27, R27, -INF , !P1 ;  /* 0xff8000001b1b7808 */ /* 0x000fe40004800000 */
[C---:B------:R-:W-:Y:S02]  /*c1e0*/  ISETP.GT.AND P1, PT, R230.reuse, R183, PT ;  /* 0x000000b7e600720c */ /* 0x040fe40003f24270 */
[----:B------:R-:W-:Y:S02]  /*c1f0*/  FSEL R221, R23, -INF , !P4 ;  /* 0xff80000017dd7808 */ /* 0x000fe40006000000 */
[----:B------:R-:W-:Y:S02]  /*c200*/  ISETP.GT.AND P6, PT, R230, R25, PT ;  /* 0x00000019e600720c */ /* 0x000fe40003fc4270 */
[----:B------:R-:W-:Y:S02]  /*c210*/  IADD3 R23, PT, PT, R237, 0x19, RZ ;  /* 0x00000019ed177810 */ /* 0x000fe40007ffe0ff */
[----:B------:R-:W-:Y:S02]  /*c220*/  ISETP.GT.AND P4, PT, R226, R181, PT ;  /* 0x000000b5e200720c */ /* 0x000fe40003f84270 */
[----:B------:R-:W-:Y:S02]  /*c230*/  FSEL R28, R28, -INF , !P1 ;  /* 0xff8000001c1c7808 */ /* 0x000fe40004800000 */
[----:B------:R-:W-:Y:S02]  /*c240*/  FSEL R29, R29, -INF , !P6 ;  /* 0xff8000001d1d7808 */ /* 0x000fe40007000000 */
[----:B------:R-:W-:Y:S02]  /*c250*/  ISETP.GT.AND P1, PT, R226, R25, PT ;  /* 0x00000019e200720c */ /* 0x000fe40003f24270 */
[----:B------:R-:W-:Y:S02]  /*c260*/  ISETP.GT.AND P6, PT, R230, R23, PT ;  /* 0x00000017e600720c */ /* 0x000fe40003fc4270 */
[----:B------:R-:W-:Y:S02]  /*c270*/  IADD3 R21, PT, PT, R237, 0x18, RZ ;  /* 0x00000018ed157810 */ /* 0x000fe40007ffe0ff */
[----:B------:R-:W-:Y:S02]  /*c280*/  FSEL R26, R26, -INF , !P4 ;  /* 0xff8000001a1a7808 */ /* 0x000fe40006000000 */
[----:B------:R-:W-:Y:S02]  /*c290*/  ISETP.GT.AND P4, PT, R226, R183, PT ;  /* 0x000000b7e200720c */ /* 0x000fe40003f84270 */
[----:B------:R-:W-:Y:S02]  /*c2a0*/  FSEL R31, R31, -INF , !P1 ;  /* 0xff8000001f1f7808 */ /* 0x000fe40004800000 */
[----:B------:R-:W-:Y:S02]  /*c2b0*/  FSEL R33, R33, -INF , !P6 ;  /* 0xff80000021217808 */ /* 0x000fe40007000000 */
[-C--:B------:R-:W-:Y:S02]  /*c2c0*/  ISETP.GT.AND P1, PT, R230, R21.reuse, PT ;  /* 0x00000015e600720c */ /* 0x080fe40003f24270 */
[----:B------:R-:W-:Y:S02]  /*c2d0*/  ISETP.GT.AND P6, PT, R226, R21, PT ;  /* 0x00000015e200720c */ /* 0x000fe40003fc4270 */
[----:B------:R-:W-:Y:S02]  /*c2e0*/  FSEL R30, R30, -INF , !P4 ;  /* 0xff8000001e1e7808 */ /* 0x000fe40006000000 */
[----:B------:R-:W-:Y:S02]  /*c2f0*/  ISETP.GT.AND P4, PT, R226, R23, PT ;  /* 0x00000017e200720c */ /* 0x000fe40003f84270 */
[----:B------:R-:W-:Y:S02]  /*c300*/  FSEL R32, R32, -INF , !P1 ;  /* 0xff80000020207808 */ /* 0x000fe40004800000 */
[CC--:B------:R-:W-:Y:S02]  /*c310*/  ISETP.GE.AND P1, PT, R237.reuse, R229.reuse, PT ;  /* 0x000000e5ed00720c */ /* 0x0c0fe40003f26270 */
[----:B------:R-:W-:Y:S02]  /*c320*/  FSEL R34, R34, -INF , !P6 ;  /* 0xff80000022227808 */ /* 0x000fe40007000000 */
[-C--:B------:R-:W-:Y:S02]  /*c330*/  ISETP.GE.AND P6, PT, R237, R228.reuse, PT ;  /* 0x000000e4ed00720c */ /* 0x080fe40003fc6270 */
[----:B------:R-:W-:Y:S02]  /*c340*/  FSEL R35, R35, -INF , !P4 ;  /* 0xff80000023237808 */ /* 0x000fe40006000000 */
[CC--:B------:R-:W-:Y:S02]  /*c350*/  ISETP.GE.AND P4, PT, R179.reuse, R229.reuse, PT ;  /* 0x000000e5b300720c */ /* 0x0c0fe40003f86270 */
[----:B------:R-:W-:Y:S02]  /*c360*/  FSEL R247, R20, -INF , !P1 ;  /* 0xff80000014f77808 */ /* 0x000fe40004800000 */
[----:B------:R-:W-:Y:S02]  /*c370*/  FSEL R223, R22, -INF , !P6 ;  /* 0xff80000016df7808 */ /* 0x000fe40007000000 */
[-C--:B------:R-:W-:Y:S02]  /*c380*/  ISETP.GE.AND P1, PT, R179, R228.reuse, PT ;  /* 0x000000e4b300720c */ /* 0x080fe40003f26270 */
[CC--:B------:R-:W-:Y:S02]  /*c390*/  ISETP.GE.AND P6, PT, R171.reuse, R229.reuse, PT ;  /* 0x000000e5ab00720c */ /* 0x0c0fe40003fc6270 */
[----:B------:R-:W-:Y:S02]  /*c3a0*/  FSEL R19, R164, -INF , !P5 ;  /* 0xff800000a4137808 */ /* 0x000fe40006800000 */
[----:B------:R-:W-:Y:S02]  /*c3b0*/  FSEL R17, R4, -INF , !P4 ;  /* 0xff80000004117808 */ /* 0x000fe40006000000 */
[----:B------:R-:W-:Y:S02]  /*c3c0*/  FSEL R15, R6, -INF , !P0 ;  /* 0xff800000060f7808 */ /* 0x000fe40004000000 */
[-C--:B------:R-:W-:Y:S02]  /*c3d0*/  ISETP.GE.AND P5, PT, R171, R228.reuse, PT ;  /* 0x000000e4ab00720c */ /* 0x080fe40003fa6270 */
[-C--:B------:R-:W-:Y:S02]  /*c3e0*/  ISETP.GE.AND P4, PT, R165, R229.reuse, PT ;  /* 0x000000e5a500720c */ /* 0x080fe40003f86270 */
[----:B------:R-:W-:Y:S02]  /*c3f0*/  FSEL R13, R7, -INF , !P1 ;  /* 0xff800000070d7808 */ /* 0x000fe40004800000 */
[-C--:B------:R-:W-:Y:S02]  /*c400*/  ISETP.GE.AND P0, PT, R165, R228.reuse, PT ;  /* 0x000000e4a500720c */ /* 0x080fe40003f06270 */
[----:B------:R-:W-:Y:S02]  /*c410*/  FSEL R7, R8, -INF , !P6 ;  /* 0xff80000008077808 */ /* 0x000fe40007000000 */
[C---:B------:R-:W-:Y:S02]  /*c420*/  ISETP.GE.AND P1, PT, R11.reuse, R229, PT ;  /* 0x000000e50b00720c */ /* 0x040fe40003f26270 */
[-C--:B------:R-:W-:Y:S02]  /*c430*/  ISETP.GE.AND P6, PT, R11, R228.reuse, PT ;  /* 0x000000e40b00720c */ /* 0x080fe40003fc6270 */
[----:B------:R-:W-:Y:S02]  /*c440*/  FSEL R11, R10, -INF , !P5 ;  /* 0xff8000000a0b7808 */ /* 0x000fe40006800000 */
[----:B------:R-:W-:Y:S02]  /*c450*/  FSEL R5, R5, -INF , !P4 ;  /* 0xff80000005057808 */ /* 0x000fe40006000000 */
[----:B------:R-:W-:Y:S02]  /*c460*/  FMNMX3.FTZ R6, R2, R15, R13, !PT ;  /* 0x0000000f02067276 */ /* 0x000fe4000781000d */
[CC--:B------:R-:W-:Y:S02]  /*c470*/  ISETP.GE.AND P4, PT, R175.reuse, R229.reuse, PT ;  /* 0x000000e5af00720c */ /* 0x0c0fe40003f86270 */
[-C--:B------:R-:W-:Y:S02]  /*c480*/  ISETP.GE.AND P5, PT, R175, R228.reuse, PT ;  /* 0x000000e4af00720c */ /* 0x080fe40003fa6270 */
[----:B------:R-:W-:Y:S02]  /*c490*/  FSEL R9, R9, -INF , !P0 ;  /* 0xff80000009097808 */ /* 0x000fe40004000000 */
[----:B------:R-:W-:Y:S02]  /*c4a0*/  FSEL R207, R12, -INF , !P1 ;  /* 0xff8000000ccf7808 */ /* 0x000fe40004800000 */
[----:B------:R-:W-:Y:S02]  /*c4b0*/  FSEL R205, R14, -INF , !P6 ;  /* 0xff8000000ecd7808 */ /* 0x000fe40007000000 */
[C---:B------:R-:W-:Y:S02]  /*c4c0*/  ISETP.GE.AND P0, PT, R169.reuse, R229, PT ;  /* 0x000000e5a900720c */ /* 0x040fe40003f06270 */
[-C--:B------:R-:W-:Y:S02]  /*c4d0*/  ISETP.GE.AND P1, PT, R169, R228.reuse, PT ;  /* 0x000000e4a900720c */ /* 0x080fe40003f26270 */
[-C--:B------:R-:W-:Y:S02]  /*c4e0*/  ISETP.GE.AND P6, PT, R3, R228.reuse, PT ;  /* 0x000000e40300720c */ /* 0x080fe40003fc6270 */
[----:B------:R-:W-:Y:S02]  /*c4f0*/  FMNMX3.FTZ R6, R6, R11, R9, !PT ;  /* 0x0000000b06067276 */ /* 0x000fe40007810009 */
[----:B------:R-:W-:Y:S02]  /*c500*/  FSEL R201, R201, -INF , !P4 ;  /* 0xff800000c9c97808 */ /* 0x000fe40006000000 */
[----:B------:R-:W-:Y:S02]  /*c510*/  FSEL R203, R203, -INF , !P5 ;  /* 0xff800000cbcb7808 */ /* 0x000fe40006800000 */
[----:B------:R-:W-:Y:S02]  /*c520*/  ISETP.GE.AND P4, PT, R3, R229, PT ;  /* 0x000000e50300720c */ /* 0x000fe40003f86270 */
[----:B------:R-:W-:Y:S02]  /*c530*/  FSEL R179, R16, -INF , !P0 ;  /* 0xff80000010b37808 */ /* 0x000fe40004000000 */
[----:B------:R-:W-:Y:S02]  /*c540*/  FMNMX3.FTZ R4, R0, R19, R17, !PT ;  /* 0x0000001300047276 */ /* 0x000fe40007810011 */
[----:B------:R-:W-:Y:S02]  /*c550*/  ISETP.GE.AND P5, PT, R185, R229, PT ;  /* 0x000000e5b900720c */ /* 0x000fe40003fa6270 */
[----:B------:R-:W-:Y:S02]  /*c560*/  FSEL R175, R18, -INF , !P1 ;  /* 0xff80000012af7808 */ /* 0x000fe40004800000 */
[----:B------:R-:W-:Y:S02]  /*c570*/  FSEL R173, R173, -INF , !P6 ;  /* 0xff800000adad7808 */ /* 0x000fe40007000000 */
[----:B------:R-:W-:Y:S02]  /*c580*/  FMNMX3.FTZ R6, R6, R205, R203, !PT ;  /* 0x000000cd06067276 */ /* 0x000fe400078100cb */
[-C--:B------:R-:W-:Y:S02]  /*c590*/  ISETP.GE.AND P0, PT, R185, R228.reuse, PT ;  /* 0x000000e4b900720c */ /* 0x080fe40003f06270 */
[----:B------:R-:W-:Y:S02]  /*c5a0*/  FSEL R177, R177, -INF , !P4 ;  /* 0xff800000b1b17808 */ /* 0x000fe40006000000 */
[C---:B------:R-:W-:Y:S02]  /*c5b0*/  ISETP.GE.AND P4, PT, R181.reuse, R229, PT ;  /* 0x000000e5b500720c */ /* 0x040fe40003f86270 */
[-C--:B------:R-:W-:Y:S02]  /*c5c0*/  ISETP.GE.AND P1, PT, R181, R228.reuse, PT ;  /* 0x000000e4b500720c */ /* 0x080fe40003f26270 */
[----:B------:R-:W-:Y:S02]  /*c5d0*/  FSEL R233, R233, -INF , !P5 ;  /* 0xff800000e9e97808 */ /* 0x000fe40006800000 */
[----:B------:R-:W-:Y:S02]  /*c5e0*/  FMNMX3.FTZ R4, R4, R7, R5, !PT ;  /* 0x0000000704047276 */ /* 0x000fe40007810005 */
[----:B------:R-:W-:Y:S02]  /*c5f0*/  FMNMX3.FTZ R8, R6, R175, R173, !PT ;  /* 0x000000af06087276 */ /* 0x000fe400078100ad */
[-C--:B------:R-:W-:Y:S02]  /*c600*/  ISETP.GE.AND P5, PT, R167, R228.reuse, PT ;  /* 0x000000e4a700720c */ /* 0x080fe40003fa6270 */
[----:B------:R-:W-:Y:S02]  /*c610*/  FSEL R221, R221, -INF , !P0 ;  /* 0xff800000dddd7808 */ /* 0x000fe40004000000 */
[----:B------:R-:W-:Y:S02]  /*c620*/  FSEL R225, R24, -INF , !P4 ;  /* 0xff80000018e17808 */ /* 0x000fe40006000000 */
[C---:B------:R-:W-:Y:S02]  /*c630*/  ISETP.GE.AND P0, PT, R183.reuse, R229, PT ;  /* 0x000000e5b700720c */ /* 0x040fe40003f06270 */
[-C--:B------:R-:W-:Y:S02]  /*c640*/  ISETP.GE.AND P4, PT, R183, R228.reuse, PT ;  /* 0x000000e4b700720c */ /* 0x080fe40003f86270 */
[----:B------:R-:W-:Y:S02]  /*c650*/  FSEL R211, R26, -INF , !P1 ;  /* 0xff8000001ad37808 */ /* 0x000fe40004800000 */
[----:B------:R-:W-:Y:S02]  /*c660*/  FMNMX3.FTZ R4, R4, R207, R201, !PT ;  /* 0x000000cf04047276 */ /* 0x000fe400078100c9 */
[-C--:B------:R-:W-:Y:S02]  /*c670*/  ISETP.GE.AND P1, PT, R25, R228.reuse, PT ;  /* 0x000000e41900720c */ /* 0x080fe40003f26270 */
[----:B------:R-:W-:Y:S02]  /*c680*/  FSEL R209, R27, -INF , !P5 ;  /* 0xff8000001bd17808 */ /* 0x000fe40006800000 */
[----:B------:R-:W-:Y:S02]  /*c690*/  FMNMX3.FTZ R8, R8, R223, R221, !PT ;  /* 0x000000df08087276 */ /* 0x000fe400078100dd */
[----:B------:R-:W-:Y:S02]  /*c6a0*/  ISETP.GE.AND P6, PT, R167, R229, PT ;  /* 0x000000e5a700720c */ /* 0x000fe40003fc6270 */
[----:B------:R-:W-:Y:S02]  /*c6b0*/  FSEL R199, R28, -INF , !P0 ;  /* 0xff8000001cc77808 */ /* 0x000fe40004000000 */
[----:B------:R-:W-:Y:S02]  /*c6c0*/  FMNMX3.FTZ R4, R4, R179, R177, !PT ;  /* 0x000000b304047276 */ /* 0x000fe400078100b1 */
[----:B------:R-:W-:Y:S02]  /*c6d0*/  FSEL R195, R30, -INF , !P4 ;  /* 0xff8000001ec37808 */ /* 0x000fe40006000000 */
[-C--:B------:R-:W-:Y:S02]  /*c6e0*/  ISETP.GE.AND P0, PT, R23, R228.reuse, PT ;  /* 0x000000e41700720c */ /* 0x080fe40003f06270 */
[----:B------:R-:W-:Y:S02]  /*c6f0*/  FSEL R183, R31, -INF , !P1 ;  /* 0xff8000001fb77808 */ /* 0x000fe40004800000 */
[----:B------:R-:W-:Y:S02]  /*c700*/  FMNMX3.FTZ R8, R8, R211, R209, !PT ;  /* 0x000000d308087276 */ /* 0x000fe400078100d1 */
[----:B------:R-:W-:Y:S02]  /*c710*/  ISETP.GE.AND P4, PT, R21, R228, PT ;  /* 0x000000e41500720c */ /* 0x000fe40003f86270 */
[----:B------:R-:W-:Y:S02]  /*c720*/  FSEL R219, R219, -INF , !P6 ;  /* 0xff800000dbdb7808 */ /* 0x000fe40007000000 */
        /* <DEDUP_REMOVED lines=476> */
.L_x_5347:
        /* <DEDUP_REMOVED lines=346> */
.L_x_5353:
[----:B------:R-:W-:Y:S05]  /*fa90*/  BSYNC.RECONVERGENT B0 ;  /* 0x0000000000007941 */ /* 0x000fea0003800200 */
.L_x_5352:
        /* <DEDUP_REMOVED lines=34> */
.L_x_5355:
[----:B------:R-:W-:Y:S05]  /*fcc0*/  BSYNC.RECONVERGENT B0 ;  /* 0x0000000000007941 */ /* 0x000fea0003800200 */
.L_x_5354:
        /* <DEDUP_REMOVED lines=21> */
.L_x_5357:
[----:B------:R-:W-:Y:S05]  /*fe20*/  BSYNC.RECONVERGENT B0 ;  /* 0x0000000000007941 */ /* 0x000fea0003800200 */
.L_x_5356:
        /* <DEDUP_REMOVED lines=21> */
.L_x_5359:
[----:B------:R-:W-:Y:S05]  /*ff80*/  BSYNC.RECONVERGENT B0 ;  /* 0x0000000000007941 */ /* 0x000fea0003800200 */
.L_x_5358:
        /* <DEDUP_REMOVED lines=19> */
.L_x_5360:
        /* <DEDUP_REMOVED lines=12> */
.L_x_7508:


//--------------------- .text._ZN5flash24flash_fwd_splitkv_kernelI23Flash_fwd_kernel_traitsILi256ELi64ELi64ELi4ELb0ELb0EN7cutlass6half_tE19Flash_kernel_traitsILi256ELi64ELi64ELi4ES3_EELb0ELb1ELb0ELb0ELb1ELb1ELb0ELb0EEEvNS_16Flash_fwd_paramsE --------------------------
	.section	.text._ZN5flash24flash_fwd_splitkv_kernelI23Flash_fwd_kernel_traitsILi256ELi64ELi64ELi4ELb0ELb0EN7cutlass6half_tE19Flash_kernel_traitsILi256ELi64ELi64ELi4ES3_EELb0ELb1ELb0ELb0ELb1ELb1ELb0ELb0EEEvNS_16Flash_fwd_paramsE,"ax",@progbits
	.align	128
        .global         _ZN5flash24flash_fwd_splitkv_kernelI23Flash_fwd_kernel_traitsILi256ELi64ELi64ELi4ELb0ELb0EN7cutlass6half_tE19Flash_kernel_traitsILi256ELi64ELi64ELi4ES3_EELb0ELb1ELb0ELb0ELb1ELb1ELb0ELb0EEEvNS_16Flash_fwd_paramsE
        .type           _ZN5flash24flash_fwd_splitkv_kernelI23Flash_fwd_kernel_traitsILi256ELi64ELi64ELi4ELb0ELb0EN7cutlass6half_tE19Flash_kernel_traitsILi256ELi64ELi64ELi4ES3_EELb0ELb1ELb0ELb0ELb1ELb1ELb0ELb0EEEvNS_16Flash_fwd_paramsE,@function
        .size           _ZN5flash24flash_fwd_splitkv_kernelI23Flash_fwd_kernel_traitsILi256ELi64ELi64ELi4ELb0ELb0EN7cutlass6half_tE19Flash_kernel_traitsILi256ELi64ELi64ELi4ES3_EELb0ELb1ELb0ELb0ELb1ELb1ELb0ELb0EEEvNS_16Flash_fwd_paramsE,(.L_x_7509 - _ZN5flash24flash_fwd_splitkv_kernelI23Flash_fwd_kernel_traitsILi256ELi64ELi64ELi4ELb0ELb0EN7cutlass6half_tE19Flash_kernel_traitsILi256ELi64ELi64ELi4ES3_EELb0ELb1ELb0ELb0ELb1ELb1ELb0ELb0EEEvNS_16Flash_fwd_paramsE)
        .other          _ZN5flash24flash_fwd_splitkv_kernelI23Flash_fwd_kernel_traitsILi256ELi64ELi64ELi4ELb0ELb0EN7cutlass6half_tE19Flash_kernel_traitsILi256ELi64ELi64ELi4ES3_EELb0ELb1ELb0ELb0ELb1ELb1ELb0ELb0EEEvNS_16Flash_fwd_paramsE,@"STO_CUDA_ENTRY STV_DEFAULT"
_ZN5flash24flash_fwd_splitkv_kernelI23Flash_fwd_kernel_traitsILi256ELi64ELi64ELi4ELb0ELb0EN7cutlass6half_tE19Flash_kernel_traitsILi256ELi64ELi64ELi4ES3_EELb0ELb1ELb0ELb0ELb1ELb1ELb0ELb0EEEvNS_16Flash_fwd_paramsE:
.text._ZN5flash24flash_fwd_splitkv_kernelI23Flash_fwd_kernel_traitsILi256ELi64ELi64ELi4ELb0ELb0EN7cutlass6half_tE19Flash_kernel_traitsILi256ELi64ELi64ELi4ES3_EELb0ELb1ELb0ELb0ELb1ELb1ELb0ELb0EEEvNS_16Flash_fwd_paramsE:
        /* <DEDUP_REMOVED lines=75> */
.L_x_5361:
        /* <DEDUP_REMOVED lines=82> */
.L_x_5364:
[----:B------:R-:W-:Y:S05]  /*09d0*/  BSYNC.RECONVERGENT B0 ;  /* 0x0000000000007941 */ /* 0x000fea0003800200 */
.L_x_5363:
        /* <DEDUP_REMOVED lines=17> */
.L_x_5366:
[----:B------:R-:W-:Y:S05]  /*0af0*/  BSYNC.RECONVERGENT B0 ;  /* 0x0000000000007941 */ /* 0x000fea0003800200 */
.L_x_5365:
        /* <DEDUP_REMOVED lines=17> */
.L_x_5368:
[----:B------:R-:W-:Y:S05]  /*0c10*/  BSYNC.RECONVERGENT B0 ;  /* 0x0000000000007941 */ /* 0x000fea0003800200 */
.L_x_5367:
        /* <DEDUP_REMOVED lines=16> */
.L_x_5370:
[----:B------:R-:W-:Y:S05]  /*0d20*/  BSYNC.RECONVERGENT B0 ;  /* 0x0000000000007941 */ /* 0x000fea0003800200 */
.L_x_5369:
        /* <DEDUP_REMOVED lines=21> */
.L_x_5362:
        /* <DEDUP_REMOVED lines=13> */
.L_x_5371:
        /* <DEDUP_REMOVED lines=98> */
.L_x_5372:
        /* <DEDUP_REMOVED lines=15> */
.L_x_5374:
[----:B------:R-:W1:Y:S01]  /*1660*/  LDCU.64 UR10, c[0x0][0x3b8] ;  /* 0x00007700ff0a77ac */ /* 0x000e620008000a00 */
[----:B------:R-:W-:-:S04]  /*1670*/  UIADD3 UR15, UPT, UPT, UR6, UR28, URZ ;  /* 0x0000001c060f7290 */ /* 0x000fc8000fffe0ff */
[----:B-1----:R-:W-:Y:S02]  /*1680*/  UIMAD.WIDE.U32 UR4, UR15, UR10, URZ ;  /* 0x0000000a0f0472a5 */ /* 0x002fe4000f8e00ff */
[----:B------:R-:W-:-:S04]  /*1690*/  UIMAD UR15, UR15, UR11, URZ ;  /* 0x0000000b0f0f72a4 */ /* 0x000fc8000f8e02ff */
[----:B------:R-:W-:Y:S01]  /*16a0*/  UIADD3 UR15, UPT, UPT, UR5, UR15, URZ ;  /* 0x0000000f050f7290 */ /* 0x000fe2000fffe0ff */
[----:B------:R-:W-:-:S11]  /*16b0*/  UMOV UR14, UR4 ;  /* 0x00000004000e7c82 */ /* 0x000fd60008000000 */
.L_x_5375:
        /* <DEDUP_REMOVED lines=15> */
.L_x_5376:
[----:B------:R-:W1:Y:S01]  /*17b0*/  LDCU.64 UR8, c[0x0][0x3c0] ;  /* 0x00007800ff0877ac */ /* 0x000e620008000a00 */
[----:B------:R-:W-:-:S04]  /*17c0*/  UIADD3 UR6, UPT, UPT, UR6, UR28, URZ ;  /* 0x0000001c06067290 */ /* 0x000fc8000fffe0ff */
[----:B-1----:R-:W-:Y:S02]  /*17d0*/  UIMAD.WIDE.U32 UR4, UR6, UR8, URZ ;  /* 0x00000008060472a5 */ /* 0x002fe4000f8e00ff */
[----:B------:R-:W-:-:S04]  /*17e0*/  UIMAD UR6, UR6, UR9, URZ ;  /* 0x00000009060672a4 */ /* 0x000fc8000f8e02ff */
[----:B------:R-:W-:-:S03]  /*17f0*/  UIADD3 UR5, UPT, UPT, UR5, UR6, URZ ;  /* 0x0000000605057290 */ /* 0x000fc6000fffe0ff */
[----:B------:R-:W-:-:S09]  /*1800*/  UMOV UR6, UR4 ;  /* 0x0000000400067c82 */ /* 0x000fd20008000000 */
.L_x_5377:
        /* <DEDUP_REMOVED lines=50> */
.L_x_5373:
[----:B------:R-:W-:Y:S01]  /*1b30*/  UISETP.NE.AND UP0, UPT, UR17, -0x1, UPT ;  /* 0xffffffff1100788c */ /* 0x000fe2000bf05270 */
[----:B------:R-:W1:Y:S01]  /*1b40*/  S2R R33, SR_CTAID.X ;  /* 0x0000000000217919 */ /* 0x000e620000002500 */
[----:B------:R-:W-:Y:S01]  /*1b50*/  UIADD3 UR28, UPT, UPT, -UR21, UR25, URZ ;  /* 0x00000019151c7290 */ /* 0x000fe2000fffe1ff */
[C---:B------:R-:W-:Y:S01]  /*1b60*/  IMAD.SHL.U32 R245, R215.reuse, 0x8, RZ ;  /* 0x00000008d7f57824 */ /* 0x040fe200078e00ff */
[--C-:B------:R-:W-:Y:S01]  /*1b70*/  SHF.R.U32.HI R18, RZ, 0x3, R215.reuse ;  /* 0x00000003ff127819 */ /* 0x100fe200000116d7 */
[----:B------:R-:W2:Y:S01]  /*1b80*/  LDCU.64 UR4, c[0x0][0x3c8] ;  /* 0x00007900ff0477ac */ /* 0x000ea20008000a00 */
[----:B------:R-:W-:Y:S01]  /*1b90*/  IMAD.MOV.U32 R19, RZ, RZ, RZ ;  /* 0x000000ffff137224 */ /* 0x000fe200078e00ff */
[----:B------:R-:W-:Y:S01]  /*1ba0*/  SHF.R.U32.HI R217, RZ, 0x1, R215 ;  /* 0x00000001ffd97819 */ /* 0x000fe200000116d7 */
[----:B------:R-:W-:Y:S01]  /*1bb0*/  IMAD.SHL.U32 R78, R215, 0x40, RZ ;  /* 0x00000040d74e7824 */ /* 0x000fe200078e00ff */
[C---:B------:R-:W-:Y:S01]  /*1bc0*/  ISETP.GE.AND P5, PT, R18.reuse, UR28, PT ;  /* 0x0000001c12007c0c */ /* 0x040fe2000bfa6270 */
[C---:B------:R-:W-:Y:S01]  /*1bd0*/  VIADD R13, R18.reuse, 0x20 ;  /* 0x00000020120d7836 */ /* 0x040fe20000000000 */
[----:B------:R-:W3:Y:S01]  /*1be0*/  @!UP0 LDCU.64 UR14, c[0x0][0x398] ;  /* 0x00007300ff0e87ac */ /* 0x000ee20008000a00 */
[C---:B------:R-:W-:Y:S01]  /*1bf0*/  LOP3.LUT R214, R245.reuse, 0x38, RZ, 0xc0, !PT ;  /* 0x00000038f5d67812 */ /* 0x040fe200078ec0ff */
[C---:B------:R-:W-:Y:S01]  /*1c00*/  VIADD R12, R18.reuse, 0x30 ;  /* 0x00000030120c7836 */ /* 0x040fe20000000000 */
[----:B------:R-:W-:Y:S01]  /*1c10*/  IADD3 R0, PT, PT, R18, 0x10, RZ ;  /* 0x0000001012007810 */ /* 0x000fe20007ffe0ff */
[----:B------:R-:W4:Y:S01]  /*1c20*/  @UP0 LDCU.64 UR6, c[0x0][0x3b0] ;  /* 0x00007600ff0607ac */ /* 0x000f220008000a00 */
[----:B------:R-:W-:Y:S01]  /*1c30*/  IADD3 R10, P0, PT, R214, R10, RZ ;  /* 0x0000000ad60a7210 */ /* 0x000fe20007f1e0ff */
[----:B------:R-:W-:Y:S01]  /*1c40*/  IMAD.MOV.U32 R76, RZ, RZ, 0x20 ;  /* 0x00000020ff4c7424 */ /* 0x000fe200078e00ff */
[----:B------:R-:W-:Y:S01]  /*1c50*/  ISETP.GE.AND P3, PT, R0, UR28, PT ;  /* 0x0000001c00007c0c */ /* 0x000fe2000bf66270 */
[----:B------:R-:W-:Y:S01]  /*1c60*/  IMAD.MOV.U32 R167, RZ, RZ, 0x40 ;  /* 0x00000040ffa77424 */ /* 0x000fe200078e00ff */
[----:B------:R-:W-:Y:S01]  /*1c70*/  IADD3.X R11, PT, PT, RZ, R4, RZ, P0, !PT ;  /* 0x00000004ff0b7210 */ /* 0x000fe200007fe4ff */
[----:B------:R-:W-:Y:S01]  /*1c80*/  UIADD3 UR20, UPT, UPT, UR24, UR20, -UR25 ;  /* 0x0000001418147290 */ /* 0x000fe2000fffe819 */
[----:B------:R-:W5:Y:S01]  /*1c90*/  @!P5 LDC.64 R2, c[0x0][0x3b0] ;  /* 0x0000ec00ff02db82 */ /* 0x000f620000000a00 */
[----:B------:R-:W-:Y:S01]  /*1ca0*/  LOP3.LUT R6, R245, 0x1f8, RZ, 0xc0, !PT ;  /* 0x000001f8f5067812 */ /* 0x000fe200078ec0ff */
[----:B--2---:R-:W-:Y:S01]  /*1cb0*/  IMAD.U32 R24, RZ, RZ, UR4 ;  /* 0x00000004ff187e24 */ /* 0x004fe2000f8e00ff */
[----:B------:R-:W-:Y:S01]  /*1cc0*/  ISETP.GE.AND P4, PT, R13, UR28, PT ;  /* 0x0000001c0d007c0c */ /* 0x000fe2000bf86270 */
[----:B------:R-:W-:Y:S01]  /*1cd0*/  IMAD.WIDE.U32 R10, R18, UR10, R10 ;  /* 0x0000000a120a7c25 */ /* 0x000fe2000f8e000a */
[----:B------:R-:W-:Y:S01]  /*1ce0*/  LOP3.LUT R6, R6, 0x38, R215, 0x78, !PT ;  /* 0x0000003806067812 */ /* 0x000fe200078e78d7 */
[----:B---3--:R-:W-:-:S02]  /*1cf0*/  @!UP0 UIMAD.WIDE.U32 UR30, UR27, UR14, URZ ;  /* 0x0000000e1b1e82a5 */ /* 0x008fc4000f8e00ff */
[----:B------:R-:W-:Y:S01]  /*1d00*/  IMAD R231, R18, UR11, R11 ;  /* 0x0000000b12e77c24 */ /* 0x000fe2000f8e020b */
[----:B------:R-:W2:Y:S01]  /*1d10*/  @!P3 LDC.64 R8, c[0x0][0x3b0] ;  /* 0x0000ec00ff08bb82 */ /* 0x000ea20000000a00 */
[----:B------:R-:W-:Y:S01]  /*1d20*/  LOP3.LUT R245, R6, 0x1e00, R245, 0xf8, !PT ;  /* 0x00001e0006f57812 */ /* 0x000fe200078ef8f5 */
[----:B----4-:R-:W-:Y:S01]  /*1d30*/  @UP0 UIMAD.WIDE.U32 UR32, UR17, UR6, URZ ;  /* 0x00000006112002a5 */ /* 0x010fe2000f8e00ff */
[----:B-1----:R-:W-:Y:S01]  /*1d40*/  IMAD.WIDE.U32 R32, R33, 0x40, R18 ;  /* 0x0000004021207825 */ /* 0x002fe200078e0012 */
[----:B------:R-:W-:Y:S01]  /*1d50*/  @!UP0 UIMAD UR15, UR27, UR15, UR31 ;  /* 0x0000000f1b0f82a4 */ /* 0x000fe2000f8e021f */
[----:B------:R-:W-:Y:S01]  /*1d60*/  MOV R19, UR5 ;  /* 0x0000000500137c02 */ /* 0x000fe20008000f00 */
[----:B------:R-:W-:Y:S01]  /*1d70*/  @UP0 UIMAD UR15, UR17, UR7, UR33 ;  /* 0x00000007110f02a4 */ /* 0x000fe2000f8e0221 */
[----:B------:R-:W-:Y:S01]  /*1d80*/  SHF.L.U32 R213, R215, 0x5, RZ ;  /* 0x00000005d7d57819 */ /* 0x000fe200000006ff */
[----:B------:R-:W1:Y:S01]  /*1d90*/  LDCU.64 UR6, c[0x0][0x388] ;  /* 0x00007100ff0677ac */ /* 0x000e620008000a00 */
[----:B------:R-:W3:Y:S01]  /*1da0*/  S2UR UR14, SR_CgaCtaId ;  /* 0x00000000000e79c3 */ /* 0x000ee20000008800 */
[----:B------:R-:W-:Y:S01]  /*1db0*/  @!P4 IADD3 R15, P2, PT, R32, 0x20, RZ ;  /* 0x00000020200fc810 */ /* 0x000fe20007f5e0ff */
[----:B------:R-:W-:Y:S01]  /*1dc0*/  @UP0 UMOV UR30, UR32 ;  /* 0x00000020001e0c82 */ /* 0x000fe20008000000 */
[----:B------:R-:W-:Y:S01]  /*1dd0*/  UMOV UR5, 0x400 ;  /* 0x0000040000057882 */ /* 0x000fe20000000000 */
[----:B------:R-:W-:Y:S01]  /*1de0*/  IADD3 R4, P0, PT, R214, UR30, RZ ;  /* 0x0000001ed6047c10 */ /* 0x000fe2000ff1e0ff */
[----:B-----5:R-:W-:Y:S01]  /*1df0*/  @!P5 IMAD R26, R33, R2, RZ ;  /* 0x00000002211ad224 */ /* 0x020fe200078e02ff */
[----:B------:R-:W-:-:S02]  /*1e00*/  LOP3.LUT R213, R213, 0x7c00, RZ, 0xc0, !PT ;  /* 0x00007c00d5d57812 */ /* 0x000fc400078ec0ff */
[----:B------:R-:W4:Y:S01]  /*1e10*/  @!P3 LDC.64 R6, c[0x0][0x380] ;  /* 0x0000e000ff06bb82 */ /* 0x000f220000000a00 */
[----:B------:R-:W-:Y:S01]  /*1e20*/  @!P4 IMAD.X R21, RZ, RZ, R33, P2 ;  /* 0x000000ffff15c224 */ /* 0x000fe200010e0621 */
[----:B------:R-:W-:Y:S01]  /*1e30*/  LOP3.LUT R83, R78, 0x400, RZ, 0xc0, !PT ;  /* 0x000004004e537812 */ /* 0x000fe200078ec0ff */
[----:B------:R-:W-:Y:S01]  /*1e40*/  IMAD.X R5, RZ, RZ, UR15, P0 ;  /* 0x0000000fff057e24 */ /* 0x000fe200080e06ff */
[----:B------:R-:W-:Y:S01]  /*1e50*/  ISETP.GE.AND P0, PT, R12, UR28, PT ;  /* 0x0000001c0c007c0c */ /* 0x000fe2000bf06270 */
[----:B------:R-:W-:Y:S01]  /*1e60*/  @!P5 IMAD R26, R32, R3, R26 ;  /* 0x00000003201ad224 */ /* 0x000fe200078e021a */
[----:B------:R-:W-:Y:S01]  /*1e70*/  UIADD3 UR15, UPT, UPT, UR18, -0x1, URZ ;  /* 0xffffffff120f7890 */ /* 0x000fe2000fffe0ff */
[----:B------:R-:W-:Y:S01]  /*1e80*/  IMAD.WIDE.U32 R24, R24, UR26, R4 ;  /* 0x0000001a18187c25 */ /* 0x000fe2000f8e0004 */
[----:B------:R-:W-:Y:S01]  /*1e90*/  LOP3.LUT R180, R213, 0x200, R78, 0xf8, !PT ;  /* 0x00000200d5b47812 */ /* 0x000fe200078ef84e */
[----:B------:R-:W5:Y:S01]  /*1ea0*/  @!P4 LDC.64 R4, c[0x0][0x3b0] ;  /* 0x0000ec00ff04cb82 */ /* 0x000f620000000a00 */
[C---:B-1----:R-:W-:Y:S01]  /*1eb0*/  LEA R232, P1, R10.reuse, UR6, 0x1 ;  /* 0x000000060ae87c11 */ /* 0x042fe2000f8208ff */
[----:B------:R-:W-:Y:S01]  /*1ec0*/  IMAD R25, R19, UR26, R25 ;  /* 0x0000001a13197c24 */ /* 0x000fe2000f8e0219 */
[----:B------:R-:W-:Y:S01]  /*1ed0*/  @!P4 MOV R22, R24 ;  /* 0x000000180016c202 */ /* 0x000fe20000000f00 */
[----:B------:R-:W-:Y:S01]  /*1ee0*/  @!P3 IMAD.MOV.U32 R30, RZ, RZ, R24 ;  /* 0x000000ffff1eb224 */ /* 0x000fe200078e0018 */
[----:B------:R-:W-:Y:S01]  /*1ef0*/  LEA.HI.X R231, R10, UR7, R231, 0x1, P1 ;  /* 0x000000070ae77c11 */ /* 0x000fe200088f0ce7 */
[--C-:B------:R-:W-:Y:S01]  /*1f00*/  @!P3 IMAD.MOV.U32 R31, RZ, RZ, R25.reuse ;  /* 0x000000ffff1fb224 */ /* 0x100fe200078e0019 */
[C---:B------:R-:W-:Y:S01]  /*1f10*/  @!P3 IADD3 R20, P1, PT, R32.reuse, 0x10, RZ ;  /* 0x000000102014b810 */ /* 0x040fe20007f3e0ff */
[----:B------:R-:W1:Y:S01]  /*1f20*/  @!P5 LDC.64 R10, c[0x0][0x380] ;  /* 0x0000e000ff0adb82 */ /* 0x000e620000000a00 */
[----:B---3--:R-:W-:Y:S01]  /*1f30*/  ULEA UR5, UR14, UR5, 0x18 ;  /* 0x000000050e057291 */ /* 0x008fe2000f8ec0ff */
[----:B------:R-:W-:Y:S01]  /*1f40*/  @!P4 IMAD.MOV.U32 R23, RZ, RZ, R25 ;  /* 0x000000ffff17c224 */ /* 0x000fe200078e0019 */
[----:B------:R-:W3:Y:S01]  /*1f50*/  LDCU.64 UR6, c[0x0][0x390] ;  /* 0x00007200ff0677ac */ /* 0x000ee20008000a00 */
[----:B------:R-:W-:Y:S01]  /*1f60*/  @!P3 IMAD.X R27, RZ, RZ, R33, P1 ;  /* 0x000000ffff1bb224 */ /* 0x000fe200008e0621 */
[----:B------:R-:W-:Y:S01]  /*1f70*/  @!P0 IADD3 R17, P1, PT, R32, 0x30, RZ ;  /* 0x0000003020118810 */ /* 0x000fe20007f3e0ff */
[----:B--2---:R-:W-:Y:S01]  /*1f80*/  @!P3 IMAD.WIDE.U32 R30, R20, R8, R30 ;  /* 0x00000008141eb225 */ /* 0x004fe200078e001e */
[----:B------:R-:W-:Y:S01]  /*1f90*/  LEA R245, R245, UR5, 0x1 ;  /* 0x00000005f5f57c11 */ /* 0x000fe2000f8e08ff */
[----:B------:R-:W-:Y:S01]  /*1fa0*/  USHF.L.U32 UR4, UR15, 0x6, URZ ;  /* 0x000000060f047899 */ /* 0x000fe200080006ff */
[----:B------:R-:W-:Y:S01]  /*1fb0*/  @!P0 IADD3.X R19, PT, PT, RZ, R33, RZ, P1, !PT ;  /* 0x00000021ff138210 */ /* 0x000fe20000ffe4ff */
[----:B------:R-:W-:Y:S01]  /*1fc0*/  @!P5 IMAD.WIDE.U32 R32, R32, R2, R24 ;  /* 0x000000022020d225 */ /* 0x000fe200078e0018 */
[----:B------:R-:W-:Y:S01]  /*1fd0*/  LOP3.LUT R36, R215, 0x4, RZ, 0xc0, !PT ;  /* 0x00000004d7247812 */ /* 0x000fe200078ec0ff */
[----:B------:R-:W2:Y:S01]  /*1fe0*/  @!P0 LDC.64 R2, c[0x0][0x3b0] ;  /* 0x0000ec00ff028b82 */ /* 0x000ea20000000a00 */
[----:B------:R-:W-:Y:S01]  /*1ff0*/  UIADD3 UR14, UPT, UPT, -UR4, UR24, URZ ;  /* 0x00000018040e7290 */ /* 0x000fe2000fffe1ff */
[----:B------:R-:W-:Y:S01]  /*2000*/  @!P3 IMAD R27, R27, R8, RZ ;  /* 0x000000081b1bb224 */ /* 0x000fe200078e02ff */
[----:B------:R-:W-:Y:S01]  /*2010*/  MOV R228, UR24 ;  /* 0x0000001800e47c02 */ /* 0x000fe20008000f00 */
[----:B------:R-:W-:-:S02]  /*2020*/  @!P5 IMAD.IADD R26, R33, 0x1, R26 ;  /* 0x00000001211ad824 */ /* 0x000fc400078e021a */
[----:B-----5:R-:W-:Y:S01]  /*2030*/  @!P4 IMAD.WIDE.U32 R22, R15, R4, R22 ;  /* 0x000000040f16c225 */ /* 0x020fe200078e0016 */
[----:B------:R-:W-:Y:S02]  /*2040*/  ISETP.GE.AND P6, PT, R18, UR14, PT ;  /* 0x0000000e12007c0c */ /* 0x000fe4000bfc6270 */
[----:B------:R-:W-:Y:S02]  /*2050*/  ISETP.GE.AND P2, PT, R0, UR14, PT ;  /* 0x0000000e00007c0c */ /* 0x000fe4000bf46270 */
[----:B-1----:R-:W-:Y:S01]  /*2060*/  @!P5 LEA R28, P1, R32, R10, 0x1 ;  /* 0x0000000a201cd211 */ /* 0x002fe200078208ff */
[----:B------:R-:W-:Y:S02]  /*2070*/  @!P3 IMAD R10, R20, R9, R27 ;  /* 0x00000009140ab224 */ /* 0x000fe400078e021b */
[----:B------:R-:W1:Y:S01]  /*2080*/  @!P4 LDC.64 R8, c[0x0][0x380] ;  /* 0x0000e000ff08cb82 */ /* 0x000e620000000a00 */
[----:B------:R-:W-:Y:S01]  /*2090*/  @!P5 LEA.HI.X R29, R32, R11, R26, 0x1, P1 ;  /* 0x0000000b201dd211 */ /* 0x000fe200008f0c1a */
[----:B------:R-:W-:Y:S01]  /*20a0*/  @!P4 IMAD R20, R21, R4, RZ ;  /* 0x000000041514c224 */ /* 0x000fe200078e02ff */
[----:B------:R-:W-:-:S02]  /*20b0*/  @!P3 IADD3 R10, PT, PT, R31, R10, RZ ;  /* 0x0000000a1f0ab210 */ /* 0x000fc40007ffe0ff */
[C---:B----4-:R-:W-:Y:S01]  /*20c0*/  @!P3 LEA R26, P1, R30.reuse, R6, 0x1 ;  /* 0x000000061e1ab211 */ /* 0x050fe200078208ff */
[----:B------:R-:W-:Y:S01]  /*20d0*/  @!PT LDS RZ, [RZ] ;  /* 0x00000000fffff984 */ /* 0x000fe20000000800 */
[----:B------:R-:W-:Y:S01]  /*20e0*/  @!PT LDS RZ, [RZ] ;  /* 0x00000000fffff984 */ /* 0x000fe20000000800 */
[----:B------:R-:W-:Y:S01]  /*20f0*/  @!PT LDS RZ, [RZ] ;  /* 0x00000000fffff984 */ /* 0x000fe20000000800 */
[----:B------:R-:W-:Y:S01]  /*2100*/  @!P5 LDGSTS.E.BYPASS.LTC128B.128 [R245], desc[UR22][R28.64] ;  /* 0x000000001cf5dfae */ /* 0x000fe2000b981a16 */
[----:B------:R-:W-:Y:S02]  /*2110*/  @!P4 IMAD R5, R15, R5, R20 ;  /* 0x000000050f05c224 */ /* 0x000fe400078e0214 */
[----:B------:R-:W-:Y:S01]  /*2120*/  @!P3 LEA.HI.X R27, R30, R7, R10, 0x1, P1 ;  /* 0x000000071e1bb211 */ /* 0x000fe200008f0c0a */
[----:B------:R-:W-:Y:S01]  /*2130*/  @!P5 LDGSTS.E.BYPASS.LTC128B.128 [R245+0x2000], desc[UR22][R28.64+0x80] ;  /* 0x020000801cf5dfae */ /* 0x000fe2000b981a16 */
[----:B------:R-:W-:Y:S01]  /*2140*/  IADD3 R10, P1, PT, R214, R16, RZ ;  /* 0x00000010d60a7210 */ /* 0x000fe20007f3e0ff */
[----:B------:R-:W4:Y:S01]  /*2150*/  @!P0 LDC.64 R6, c[0x0][0x380] ;  /* 0x0000e000ff068b82 */ /* 0x000f220000000a00 */
[----:B--2---:R-:W-:Y:S01]  /*2160*/  @!P0 IMAD R4, R19, R2, RZ ;  /* 0x0000000213048224 */ /* 0x004fe200078e02ff */
[----:B------:R-:W-:Y:S01]  /*2170*/  @!P5 LDGSTS.E.BYPASS.LTC128B.128 [R245+0x4000], desc[UR22][R28.64+0x100] ;  /* 0x040001001cf5dfae */ /* 0x000fe2000b981a16 */
[----:B------:R-:W-:-:S02]  /*2180*/  @!P4 IMAD.IADD R5, R23, 0x1, R5 ;  /* 0x000000011705c824 */ /* 0x000fc400078e0205 */
[----:B------:R-:W-:Y:S01]  /*2190*/  IMAD.X R11, RZ, RZ, R14, P1 ;  /* 0x000000ffff0b7224 */ /* 0x000fe200008e060e */
[----:B------:R-:W-:Y:S01]  /*21a0*/  @!P5 LDGSTS.E.BYPASS.LTC128B.128 [R245+0x6000], desc[UR22][R28.64+0x180] ;  /* 0x060001801cf5dfae */ /* 0x000fe2000b981a16 */
[C---:B------:R-:W-:Y:S01]  /*21b0*/  @!P0 IMAD R3, R17.reuse, R3, R4 ;  /* 0x0000000311038224 */ /* 0x040fe200078e0204 */
[----:B------:R-:W-:Y:S01]  /*21c0*/  ISETP.GE.AND P5, PT, R0, UR14, PT ;  /* 0x0000000e00007c0c */ /* 0x000fe2000bfa6270 */
[----:B------:R-:W-:Y:S01]  /*21d0*/  IMAD.WIDE.U32 R10, R18, UR8, R10 ;  /* 0x00000008120a7c25 */ /* 0x000fe2000f8e000a */
[----:B------:R-:W-:Y:S01]  /*21e0*/  @!P3 LDGSTS.E.BYPASS.LTC128B.128 [R245+0x800], desc[UR22][R26.64] ;  /* 0x008000001af5bfae */ /* 0x000fe2000b981a16 */
[----:B-1----:R-:W-:Y:S02]  /*21f0*/  @!P4 LEA R8, P1, R22, R8, 0x1 ;  /* 0x000000081608c211 */ /* 0x002fe400078208ff */
[----:B------:R-:W-:Y:S01]  /*2200*/  IMAD R19, R18, UR9, R11 ;  /* 0x0000000912137c24 */ /* 0x000fe2000f8e020b */
[----:B------:R-:W-:Y:S01]  /*2210*/  @!P3 LDGSTS.E.BYPASS.LTC128B.128 [R245+0x2800], desc[UR22][R26.64+0x80] ;  /* 0x028000801af5bfae */ /* 0x000fe2000b981a16 */
[----:B------:R-:W-:Y:S01]  /*2220*/  @!P0 IMAD.WIDE.U32 R24, R17, R2, R24 ;  /* 0x0000000211188225 */ /* 0x000fe200078e0018 */
[----:B------:R-:W-:-:S02]  /*2230*/  @!P4 LEA.HI.X R9, R22, R9, R5, 0x1, P1 ;  /* 0x000000091609c211 */ /* 0x000fc400008f0c05 */
[----:B------:R-:W-:Y:S01]  /*2240*/  @!P3 LDGSTS.E.BYPASS.LTC128B.128 [R245+0x4800], desc[UR22][R26.64+0x100] ;  /* 0x048001001af5bfae */ /* 0x000fe2000b981a16 */
[----:B------:R-:W-:Y:S01]  /*2250*/  IMAD.U32 R11, RZ, RZ, UR10 ;  /* 0x0000000aff0b7e24 */ /* 0x000fe2000f8e00ff */
[----:B------:R-:W-:Y:S01]  /*2260*/  @!P0 IADD3 R3, PT, PT, R25, R3, RZ ;  /* 0x0000000319038210 */ /* 0x000fe20007ffe0ff */
[----:B------:R-:W-:Y:S01]  /*2270*/  IMAD.U32 R2, RZ, RZ, UR11 ;  /* 0x0000000bff027e24 */ /* 0x000fe2000f8e00ff */
[----:B------:R-:W-:Y:S01]  /*2280*/  @!P3 LDGSTS.E.BYPASS.LTC128B.128 [R245+0x6800], desc[UR22][R26.64+0x180] ;  /* 0x068001801af5bfae */ /* 0x000fe2000b981a16 */
[----:B---3--:R-:W-:Y:S01]  /*2290*/  LEA R234, P3, R10, UR6, 0x1 ;  /* 0x000000060aea7c11 */ /* 0x008fe2000f8608ff */
[----:B------:R-:W-:Y:S01]  /*22a0*/  USHF.L.U64.HI UR6, UR10, 0x4, UR11 ;  /* 0x000000040a067899 */ /* 0x000fe2000801020b */
[----:B----4-:R-:W-:Y:S01]  /*22b0*/  @!P0 LEA R6, P1, R24, R6, 0x1 ;  /* 0x0000000618068211 */ /* 0x010fe200078208ff */
[----:B------:R-:W-:Y:S01]  /*22c0*/  @!P4 LDGSTS.E.BYPASS.LTC128B.128 [R245+0x1000], desc[UR22][R8.64] ;  /* 0x0100000008f5cfae */ /* 0x000fe2000b981a16 */
[----:B------:R-:W-:Y:S01]  /*22d0*/  LEA.HI.X R235, R10, UR7, R19, 0x1, P3 ;  /* 0x000000070aeb7c11 */ /* 0x000fe200098f0c13 */
[----:B------:R-:W-:Y:S01]  /*22e0*/  USHF.L.U32 UR7, UR10, 0x4, URZ ;  /* 0x000000040a077899 */ /* 0x000fe200080006ff */
[----:B------:R-:W-:Y:S01]  /*22f0*/  ISETP.GE.AND P3, PT, R12, UR14, PT ;  /* 0x0000000e0c007c0c */ /* 0x000fe2000bf66270 */
[----:B------:R-:W-:Y:S01]  /*2300*/  @!P4 LDGSTS.E.BYPASS.LTC128B.128 [R245+0x3000], desc[UR22][R8.64+0x80] ;  /* 0x0300008008f5cfae */ /* 0x000fe2000b981a16 */
[----:B------:R-:W-:Y:S01]  /*2310*/  @!P0 LEA.HI.X R7, R24, R7, R3, 0x1, P1 ;  /* 0x0000000718078211 */ /* 0x000fe200008f0c03 */
[----:B------:R-:W-:Y:S01]  /*2320*/  IMAD.U32 R0, RZ, RZ, UR6 ;  /* 0x00000006ff007e24 */ /* 0x000fe2000f8e00ff */
[----:B------:R-:W-:Y:S01]  /*2330*/  MOV R5, UR10 ;  /* 0x0000000a00057c02 */ /* 0x000fe20008000f00 */
[----:B------:R-:W-:Y:S01]  /*2340*/  @!P4 LDGSTS.E.BYPASS.LTC128B.128 [R245+0x5000], desc[UR22][R8.64+0x100] ;  /* 0x0500010008f5cfae */ /* 0x000fe2000b981a16 */
[----:B------:R-:W-:Y:S01]  /*2350*/  IMAD.U32 R3, RZ, RZ, UR7 ;  /* 0x00000007ff037e24 */ /* 0x000fe2000f8e00ff */
[----:B------:R-:W-:-:S02]  /*2360*/  USHF.L.U64.HI UR7, UR8, 0x4, UR9 ;  /* 0x0000000408077899 */ /* 0x000fc40008010209 */
[----:B------:R1:W-:Y:S01]  /*2370*/  @!P4 LDGSTS.E.BYPASS.LTC128B.128 [R245+0x7000], desc[UR22][R8.64+0x180] ;  /* 0x0700018008f5cfae */ /* 0x0003e2000b981a16 */
[----:B------:R-:W-:Y:S02]  /*2380*/  ISETP.GE.AND P4, PT, R13, UR14, PT ;  /* 0x0000000e0d007c0c */ /* 0x000fe4000bf86270 */
[C---:B------:R-:W-:Y:S01]  /*2390*/  @!P5 LEA R14, P1, R3.reuse, R232, 0x1 ;  /* 0x000000e8030ed211 */ /* 0x040fe200078208ff */
[----:B------:R-:W-:Y:S01]  /*23a0*/  @!P3 IMAD.MOV.U32 R230, RZ, RZ, R232 ;  /* 0x000000ffffe6b224 */ /* 0x000fe200078e00e8 */
[----:B------:R-:W-:Y:S01]  /*23b0*/  @!P0 LDGSTS.E.BYPASS.LTC128B.128 [R245+0x1800], desc[UR22][R6.64] ;  /* 0x0180000006f58fae */ /* 0x000fe2000b981a16 */
[----:B------:R-:W-:Y:S01]  /*23c0*/  VOTEU.ALL UP0, P3 ;  /* 0x0000000000ff7886 */ /* 0x000fe20001800000 */
[----:B------:R-:W-:Y:S02]  /*23d0*/  @!P5 LEA.HI.X R15, R3, R231, R0, 0x1, P1 ;  /* 0x000000e7030fd211 */ /* 0x000fe400008f0c00 */
[----:B------:R-:W-:Y:S01]  /*23e0*/  @!P0 LDGSTS.E.BYPASS.LTC128B.128 [R245+0x3800], desc[UR22][R6.64+0x80] ;  /* 0x0380008006f58fae */ /* 0x000fe2000b981a16 */
[----:B------:R-:W-:Y:S01]  /*23f0*/  ISETP.GE.AND P1, PT, R13, UR14, PT ;  /* 0x0000000e0d007c0c */ /* 0x000fe2000bf26270 */
[----:B------:R-:W-:-:S02]  /*2400*/  @!UP0 UIMAD UR6, UR11, 0x60, URZ ;  /* 0x000000600b0688a4 */ /* 0x000fc4000f8e02ff */
[----:B------:R-:W-:Y:S04]  /*2410*/  @!P0 LDGSTS.E.BYPASS.LTC128B.128 [R245+0x5800], desc[UR22][R6.64+0x100] ;  /* 0x0580010006f58fae */ /* 0x000fe8000b981a16 */
[----:B------:R2:W-:Y:S01]  /*2420*/  @!P0 LDGSTS.E.BYPASS.LTC128B.128 [R245+0x7800], desc[UR22][R6.64+0x180] ;  /* 0x0780018006f58fae */ /* 0x0005e2000b981a16 */
[----:B------:R-:W-:-:S04]  /*2430*/  @!P4 LEA R4, P0, R11, R232, 0x6 ;  /* 0x000000e80b04c211 */ /* 0x000fc800078030ff */
[----:B------:R-:W-:Y:S02]  /*2440*/  @!P4 LEA.HI.X R5, R5, R231, R2, 0x6, P0 ;  /* 0x000000e70505c211 */ /* 0x000fe400000f3402 */
[----:B------:R-:W-:Y:S01]  /*2450*/  ISETP.GE.AND P0, PT, R12, UR14, PT ;  /* 0x0000000e0c007c0c */ /* 0x000fe2000bf06270 */
[----:B------:R-:W-:Y:S01]  /*2460*/  USHF.L.U32 UR14, UR8, 0x4, URZ ;  /* 0x00000004080e7899 */ /* 0x000fe200080006ff */
[----:B------:R-:W-:Y:S02]  /*2470*/  LOP3.LUT R2, R215, 0x8, RZ, 0xc0, !PT ;  /* 0x00000008d7027812 */ /* 0x000fe400078ec0ff */
[----:B-1----:R-:W-:-:S05]  /*2480*/  MOV R8, UR10 ;  /* 0x0000000a00087c02 */ /* 0x002fca0008000f00 */
[----:B------:R-:W-:Y:S01]  /*2490*/  @!P3 IMAD.WIDE.U32 R8, R8, 0x60, R230 ;  /* 0x000000600808b825 */ /* 0x000fe200078e00e6 */
[----:B------:R-:W-:-:S03]  /*24a0*/  @!P6 MOV R230, R232 ;  /* 0x000000e800e6e202 */ /* 0x000fc60000000f00 */
[----:B------:R-:W-:Y:S01]  /*24b0*/  @!P3 VIADD R11, R9, UR6 ;  /* 0x00000006090bbc36 */ /* 0x000fe20008000000 */
[----:B------:R-:W-:Y:S01]  /*24c0*/  VOTEU.ALL UP0, P0 ;  /* 0x0000000000ff7886 */ /* 0x000fe20000000000 */
[----:B------:R-:W-:Y:S01]  /*24d0*/  @!P6 LDGSTS.E.BYPASS.LTC128B.128 [R245+0x8000], desc[UR22][R230.64] ;  /* 0x08000000e6f5efae */ /* 0x000fe2000b981a16 */
[----:B------:R-:W-:Y:S02]  /*24e0*/  @!P3 IMAD.MOV.U32 R10, RZ, RZ, R8 ;  /* 0x000000ffff0ab224 */ /* 0x000fe400078e0008 */
[----:B------:R-:W-:Y:S01]  /*24f0*/  IMAD.U32 R9, RZ, RZ, UR8 ;  /* 0x00000008ff097e24 */ /* 0x000fe2000f8e00ff */
[----:B------:R-:W-:Y:S01]  /*2500*/  @!P6 LDGSTS.E.BYPASS.LTC128B.128 [R245+0xa000], desc[UR22][R230.64+0x80] ;  /* 0x0a000080e6f5efae */ /* 0x000fe2000b981a16 */
[----:B--2---:R-:W-:Y:S01]  /*2510*/  LOP3.LUT R6, R217, 0x8, RZ, 0xc0, !PT ;  /* 0x00000008d9067812 */ /* 0x004fe200078ec0ff */
[----:B------:R-:W-:Y:S01]  /*2520*/  @!UP0 UIMAD UR6, UR9, 0x60, URZ ;  /* 0x00000060090688a4 */ /* 0x000fe2000f8e02ff */
[----:B------:R-:W-:Y:S01]  /*2530*/  LOP3.LUT R7, R214, 0x1c0, R78, 0xf8, !PT ;  /* 0x000001c0d6077812 */ /* 0x000fe200078ef84e */
[----:B------:R-:W-:Y:S01]  /*2540*/  @!P6 LDGSTS.E.BYPASS.LTC128B.128 [R245+0xc000], desc[UR22][R230.64+0x100] ;  /* 0x0c000100e6f5efae */ /* 0x000fe2000b981a16 */
[----:B------:R-:W-:-:S02]  /*2550*/  UISETP.GT.U32.AND UP0, UPT, UR15, UR16, UPT ;  /* 0x000000100f00728c */ /* 0x000fc4000bf04070 */
[C---:B------:R-:W-:Y:S01]  /*2560*/  LOP3.LUT R181, R7.reuse, R6, RZ, 0x3c, !PT ;  /* 0x0000000607b57212 */ /* 0x040fe200078e3cff */
[----:B------:R1:W-:Y:S01]  /*2570*/  @!P6 LDGSTS.E.BYPASS.LTC128B.128 [R245+0xe000], desc[UR22][R230.64+0x180] ;  /* 0x0e000180e6f5efae */ /* 0x0003e2000b981a16 */
[----:B------:R-:W-:Y:S01]  /*2580*/  LOP3.LUT R12, R7, R2, RZ, 0x3c, !PT ;  /* 0x00000002070c7212 */ /* 0x000fe200078e3cff */
[----:B------:R-:W-:Y:S01]  /*2590*/  IMAD.U32 R6, RZ, RZ, UR7 ;  /* 0x00000007ff067e24 */ /* 0x000fe2000f8e00ff */
[----:B------:R-:W-:Y:S01]  /*25a0*/  MOV R7, UR14 ;  /* 0x0000000e00077c02 */ /* 0x000fe20008000f00 */
[----:B------:R-:W-:Y:S01]  /*25b0*/  @!P5 LDGSTS.E.BYPASS.LTC128B.128 [R245+0x8800], desc[UR22][R14.64] ;  /* 0x088000000ef5dfae */ /* 0x000fe2000b981a16 */
[----:B------:R-:W-:Y:S01]  /*25c0*/  IMAD.U32 R2, RZ, RZ, UR9 ;  /* 0x00000009ff027e24 */ /* 0x000fe2000f8e00ff */
[----:B------:R-:W-:Y:S01]  /*25d0*/  IADD3 R84, PT, PT, R181, R180, RZ ;  /* 0x000000b4b5547210 */ /* 0x000fe20007ffe0ff */
[----:B------:R-:W-:Y:S01]  /*25e0*/  IMAD R83, R12, 0x2, R83 ;  /* 0x000000020c537824 */ /* 0x000fe200078e0253 */
[----:B------:R-:W-:Y:S01]  /*25f0*/  @!P5 LDGSTS.E.BYPASS.LTC128B.128 [R245+0xa800], desc[UR22][R14.64+0x80] ;  /* 0x0a8000800ef5dfae */ /* 0x000fe2000b981a16 */
[----:B------:R-:W2:Y:S01]  /*2600*/  LDCU UR14, c[0x0][0x50c] ;  /* 0x0000a180ff0e77ac */ /* 0x000ea20008000800 */
[----:B------:R-:W-:-:S02]  /*2610*/  LEA R84, R84, UR5, 0x1 ;  /* 0x0000000554547c11 */ /* 0x000fc4000f8e08ff */
[----:B------:R-:W-:Y:S01]  /*2620*/  @!P5 LDGSTS.E.BYPASS.LTC128B.128 [R245+0xc800], desc[UR22][R14.64+0x100] ;  /* 0x0c8001000ef5dfae */ /* 0x000fe2000b981a16 */
[----:B------:R-:W-:-:S03]  /*2630*/  IADD3 R209, PT, PT, R83, UR5, RZ ;  /* 0x0000000553d17c10 */ /* 0x000fc6000fffe0ff */
[----:B------:R3:W-:Y:S04]  /*2640*/  @!P5 LDGSTS.E.BYPASS.LTC128B.128 [R245+0xe800], desc[UR22][R14.64+0x180] ;  /* 0x0e8001800ef5dfae */ /* 0x0007e8000b981a16 */
[----:B------:R-:W-:Y:S04]  /*2650*/  @!P4 LDGSTS.E.BYPASS.LTC128B.128 [R245+0x9000], desc[UR22][R4.64] ;  /* 0x0900000004f5cfae */ /* 0x000fe8000b981a16 */
[----:B------:R-:W-:Y:S01]  /*2660*/  @!P4 LDGSTS.E.BYPASS.LTC128B.128 [R245+0xb000], desc[UR22][R4.64+0x80] ;  /* 0x0b00008004f5cfae */ /* 0x000fe2000b981a16 */
[----:B-1----:R-:W-:-:S03]  /*2670*/  IMAD.U32 R230, RZ, RZ, UR19 ;  /* 0x00000013ffe67e24 */ /* 0x002fc6000f8e00ff */
[----:B------:R-:W-:Y:S04]  /*2680*/  @!P4 LDGSTS.E.BYPASS.LTC128B.128 [R245+0xd000], desc[UR22][R4.64+0x100] ;  /* 0x0d00010004f5cfae */ /* 0x000fe8000b981a16 */
[----:B------:R1:W-:Y:S04]  /*2690*/  @!P4 LDGSTS.E.BYPASS.LTC128B.128 [R245+0xf000], desc[UR22][R4.64+0x180] ;  /* 0x0f00018004f5cfae */ /* 0x0003e8000b981a16 */
[----:B------:R-:W-:Y:S04]  /*26a0*/  @!P3 LDGSTS.E.BYPASS.LTC128B.128 [R245+0x9800], desc[UR22][R10.64] ;  /* 0x098000000af5bfae */ /* 0x000fe8000b981a16 */
[----:B------:R-:W-:Y:S01]  /*26b0*/  @!P3 LDGSTS.E.BYPASS.LTC128B.128 [R245+0xb800], desc[UR22][R10.64+0x80] ;  /* 0x0b8000800af5bfae */ /* 0x000fe2000b981a16 */
[----:B---3--:R-:W-:-:S03]  /*26c0*/  MOV R14, UR8 ;  /* 0x00000008000e7c02 */ /* 0x008fc60008000f00 */
[----:B------:R-:W-:Y:S04]  /*26d0*/  @!P3 LDGSTS.E.BYPASS.LTC128B.128 [R245+0xd800], desc[UR22][R10.64+0x100] ;  /* 0x0d8001000af5bfae */ /* 0x000fe8000b981a16 */
[----:B------:R3:W-:Y:S01]  /*26e0*/  @!P3 LDGSTS.E.BYPASS.LTC128B.128 [R245+0xf800], desc[UR22][R10.64+0x180] ;  /* 0x0f8001800af5bfae */ /* 0x0007e2000b981a16 */
[----:B------:R-:W-:Y:S01]  /*26f0*/  @!P1 LEA R8, P3, R9, R234, 0x6 ;  /* 0x000000ea09089211 */ /* 0x000fe200078630ff */
[----:B------:R-:W-:Y:S02]  /*2700*/  @!P0 IMAD.WIDE.U32 R14, R14, 0x60, R234 ;  /* 0x000000600e0e8825 */ /* 0x000fe400078e00ea */
[----:B------:R-:W0:Y:S01]  /*2710*/  LDGDEPBAR ;  /* 0x00000000000079af */ /* 0x000e220000000000 */
[----:B-1----:R-:W-:Y:S02]  /*2720*/  MOV R4, UR8 ;  /* 0x0000000800047c02 */ /* 0x002fe40008000f00 */
[----:B------:R-:W-:-:S02]  /*2730*/  @!P0 IADD3 R5, PT, PT, R15, UR6, RZ ;  /* 0x000000060f058c10 */ /* 0x000fc4000fffe0ff */
[----:B------:R-:W-:Y:S01]  /*2740*/  @!P1 LEA.HI.X R9, R4, R235, R2, 0x6, P3 ;  /* 0x000000eb04099211 */ /* 0x000fe200018f3402 */
[----:B------:R-:W-:Y:S01]  /*2750*/  @!P0 IMAD.MOV.U32 R4, RZ, RZ, R14 ;  /* 0x000000ffff048224 */ /* 0x000fe200078e000e */
[----:B---3--:R-:W-:Y:S01]  /*2760*/  @!P2 LEA R10, P4, R7, R234, 0x1 ;  /* 0x000000ea070aa211 */ /* 0x008fe200078808ff */
        /* <DEDUP_REMOVED lines=51> */
[----:B------:R-:W3:Y:S01]  /*2aa0*/  LDSM.16.M88.4 R20, [R83+UR5+0x8000] ;  /* 0x008000055314783b */ /* 0x000ee20008000200 */
[----:B------:R-:W-:Y:S01]  /*2ab0*/  IADD3 R79, PT, PT, R209, R76, RZ ;  /* 0x0000004cd14f7210 */ /* 0x000fe20007ffe0ff */
[C---:B------:R-:W-:Y:S01]  /*2ac0*/  IMAD.IADD R82, R84.reuse, 0x1, R76 ;  /* 0x0000000154527824 */ /* 0x040fe200078e024c */
[----:B------:R-:W-:Y:S01]  /*2ad0*/  SEL R167, R167, 0xffffffc0, !P0 ;  /* 0xffffffc0a7a77807 */ /* 0x000fe20004000000 */
[----:B------:R-:W4:Y:S03]  /*2ae0*/  LDSM.16.M88.4 R12, [R83+UR5+0x8800] ;  /* 0x00880005530c783b */ /* 0x000f260008000200 */
[----:B------:R-:W-:Y:S01]  /*2af0*/  IADD3 R81, PT, PT, R84, R167, RZ ;  /* 0x000000a754517210 */ /* 0x000fe20007ffe0ff */
[----:B------:R-:W5:Y:S01]  /*2b00*/  LDSM.16.M88.4 R56, [R83+UR5+0x9000] ;  /* 0x009000055338783b */ /* 0x000f620008000200 */
[----:B------:R-:W-:-:S02]  /*2b10*/  IMAD.IADD R165, R209, 0x1, R167 ;  /* 0x00000001d1a57824 */ /* 0x000fc400078e02a7 */
[C---:B------:R-:W-:Y:S01]  /*2b20*/  IADD3 R80, PT, PT, R76.reuse, R81, RZ ;  /* 0x000000514c507210 */ /* 0x040fe20007ffe0ff */
[----:B------:R-:W2:Y:S01]  /*2b30*/  LDSM.16.M88.4 R28, [R83+UR5+0x9800] ;  /* 0x00980005531c783b */ /* 0x000ea20008000200 */
[----:B------:R-:W-:-:S03]  /*2b40*/  IMAD.IADD R77, R76, 0x1, R165 ;  /* 0x000000014c4d7824 */ /* 0x000fc600078e02a5 */
[----:B------:R-:W-:Y:S04]  /*2b50*/  LDSM.16.M88.4 R32, [R79+0x8000] ;  /* 0x008000004f20783b */ /* 0x000fe80000000200 */
[----:B-1----:R-:W1:Y:S04]  /*2b60*/  LDSM.16.M88.4 R4, [R82] ;  /* 0x000000005204783b */ /* 0x002e680000000200 */
        /* <DEDUP_REMOVED lines=84> */
[----:B------:R-:W-:Y:S04]  /*30b0*/  LDSM.16.M88.4 R44, [R84+0x4000] ;  /* 0x00400000542c783b */ /* 0x000fe80000000200 */
[----:B------:R-:W-:Y:S03]  /*30c0*/  LDSM.16.M88.4 R84, [R84+0x6000] ;  /* 0x006000005454783b */ /* 0x000fe60000000200 */
        /* <DEDUP_REMOVED lines=21> */
[----:B------:R-:W3:Y:S07]  /*3220*/  LDSM.16.M88.4 R48, [R79+0xc800] ;  /* 0x00c800004f30783b */ /* 0x000eee0000000200 */
        /* <DEDUP_REMOVED lines=55> */
[C---:B-----5:R-:W-:Y:S01]  /*35a0*/  HMMA.16816.F32 R24, R44.reuse, R36, R24 ;  /* 0x000000242c18723c */ /* 0x060fe20000001818 */
[----:B------:R-:W-:Y:S07]  /*35b0*/  LDSM.16.M88.4 R80, [R83+UR5+0xf800] ;  /* 0x00f800055350783b */ /* 0x000fee0008000200 */
        /* <DEDUP_REMOVED lines=28> */
[----:B-----5:R-:W1:Y:S06]  /*3780*/  LDSM.16.M88.4 R24, [R165+0xf000] ;  /* 0x00f00000a518783b */ /* 0x020e6c0000000200 */
        /* <DEDUP_REMOVED lines=19> */
[----:B------:R-:W-:Y:S01]  /*38c0*/  SHF.R.U32.HI R47, RZ, 0x2, R215 ;  /* 0x00000002ff2f7819 */ /* 0x000fe200000116d7 */
[----:B------:R-:W4:Y:S01]  /*38d0*/  MUFU.TANH R28, R28 ;  /* 0x0000001c001c7308 */ /* 0x000f220000002400 */
[----:B------:R-:W-:Y:S02]  /*38e0*/  FMUL.FTZ R12, R12, UR14 ;  /* 0x0000000e0c0c7c20 */ /* 0x000fe40008410000 */
[----:B------:R-:W-:-:S03]  /*38f0*/  LOP3.LUT R47, R47, 0x7, RZ, 0xc0, !PT ;  /* 0x000000072f2f7812 */ /* 0x000fc600078ec0ff */
[C---:B-1----:R-:W-:Y:S01]  /*3900*/  HMMA.16816.F32 R60, R68.reuse, R24, R60 ;  /* 0x00000018443c723c */ /* 0x042fe2000000183c */
[----:B------:R-:W-:Y:S01]  /*3910*/  FMUL.FTZ R24, R30, UR14 ;  /* 0x0000000e1e187c20 */ /* 0x000fe20008410000 */
[----:B------:R-:W-:Y:S01]  /*3920*/  FMUL.FTZ R25, R31, UR14 ;  /* 0x0000000e1f197c20 */ /* 0x000fe20008410000 */
[----:B------:R-:W1:Y:S05]  /*3930*/  MUFU.TANH R29, R29 ;  /* 0x0000001d001d7308 */ /* 0x000e6a0000002400 */
[C---:B------:R-:W-:Y:S03]  /*3940*/  HMMA.16816.F32 R56, R68.reuse, R26, R56 ;  /* 0x0000001a4438723c */ /* 0x040fe60000001838 */
[----:B------:R-:W1:Y:S05]  /*3950*/  MUFU.TANH R24, R24 ;  /* 0x0000001800187308 */ /* 0x000e6a0000002400 */
[----:B-----5:R-:W-:Y:S01]  /*3960*/  HMMA.16816.F32 R52, R68, R4, R52 ;  /* 0x000000044434723c */ /* 0x020fe20000001834 */
[----:B------:R-:W-:-:S02]  /*3970*/  FMUL.FTZ R4, R15, UR14 ;  /* 0x0000000e0f047c20 */ /* 0x000fc40008410000 */
[----:B------:R-:W1:Y:S05]  /*3980*/  MUFU.TANH R25, R25 ;  /* 0x0000001900197308 */ /* 0x000e6a0000002400 */
[----:B------:R-:W-:Y:S01]  /*3990*/  HMMA.16816.F32 R64, R68, R6, R64 ;  /* 0x000000064440723c */ /* 0x000fe20000001840 */
[----:B------:R-:W-:Y:S02]  /*39a0*/  LOP3.LUT R6, R217, 0x1f0, RZ, 0xc0, !PT ;  /* 0x000001f0d9067812 */ /* 0x000fe400078ec0ff */
[----:B------:R1:W1:Y:S02]  /*39b0*/  MUFU.TANH R26, R12 ;  /* 0x0000000c001a7308 */ /* 0x0002640000002400 */
[----:B------:R-:W-:-:S02]  /*39c0*/  IADD3 R47, PT, PT, R47, UR21, R6 ;  /* 0x000000152f2f7c10 */ /* 0x000fc4000fffe006 */
[----:B------:R-:W-:Y:S01]  /*39d0*/  MOV R6, UR20 ;  /* 0x0000001400067c02 */ /* 0x000fe20008000f00 */
[C---:B------:R-:W-:Y:S01]  /*39e0*/  HMMA.16816.F32 R60, R40.reuse, R8, R60 ;  /* 0x00000008283c723c */ /* 0x040fe2000000183c */
[----:B------:R-:W-:Y:S01]  /*39f0*/  FMUL.FTZ R9, R13, UR14 ;  /* 0x0000000e0d097c20 */ /* 0x000fe20008410000 */
[----:B------:R-:W-:Y:S01]  /*3a00*/  FMUL.FTZ R13, R14, UR14 ;  /* 0x0000000e0e0d7c20 */ /* 0x000fe20008410000 */
[----:B------:R-:W1:Y:S01]  /*3a10*/  MUFU.TANH R4, R4 ;  /* 0x0000000400047308 */ /* 0x000e620000002400 */
[C---:B------:R-:W-:Y:S02]  /*3a20*/  IADD3 R229, PT, PT, R47.reuse, 0x1, R6 ;  /* 0x000000012fe57810 */ /* 0x040fe40007ffe006 */
[----:B------:R-:W-:Y:S02]  /*3a30*/  IADD3 R230, PT, PT, R47, UR24, -R230 ;  /* 0x000000182fe67c10 */ /* 0x000fe4000fffe8e6 */
[----:B------:R-:W-:Y:S01]  /*3a40*/  HMMA.16816.F32 R56, R40, R10, R56 ;  /* 0x0000000a2838723c */ /* 0x000fe20000001838 */
[----:B------:R-:W-:-:S02]  /*3a50*/  VIADDMNMX R228, R229, 0x8, R228, PT ;  /* 0x00000008e5e47846 */ /* 0x000fc400038001e4 */
[----:B------:R-:W1:Y:S01]  /*3a60*/  MUFU.TANH R9, R9 ;  /* 0x0000000900097308 */ /* 0x000e620000002400 */
[----:B------:R-:W-:-:S04]  /*3a70*/  VIMNMX R229, PT, PT, R229, UR24, PT ;  /* 0x00000018e5e57c48 */ /* 0x000fc8000bfe0100 */
        /* <DEDUP_REMOVED lines=48> */
.L_x_5379:
[----:B------:R-:W2:Y:S01]  /*3d80*/  LDC R8, c[0x0][0x4f0] ;  /* 0x00013c00ff087b82 */ /* 0x000ea20000000800 */
[----:B------:R-:W-:Y:S01]  /*3d90*/  UIADD3 UR6, UPT, UPT, UR4, -0x40, URZ ;  /* 0xffffffc004067890 */ /* 0x000fe2000fffe0ff */
[----:B-1----:R-:W-:-:S05]  /*3da0*/  IMAD.U32 R12, RZ, RZ, UR4 ;  /* 0x00000004ff0c7e24 */ /* 0x002fca000f8e00ff */
[----:B------:R-:W-:Y:S02]  /*3db0*/  MOV R10, UR6 ;  /* 0x00000006000a7c02 */ /* 0x000fe40008000f00 */
[----:B------:R-:W-:Y:S02]  /*3dc0*/  IABS R12, R12 ;  /* 0x0000000c000c7213 */ /* 0x000fe40000000000 */
[----:B------:R-:W-:Y:S02]  /*3dd0*/  IABS R10, R10 ;  /* 0x0000000a000a7213 */ /* 0x000fe40000000000 */
[----:B--2---:R-:W-:-:S04]  /*3de0*/  IABS R6, R8 ;  /* 0x0000000800067213 */ /* 0x004fc80000000000 */
        /* <DEDUP_REMOVED lines=26> */
[----:B------:R-:W-:-:S02]  /*3f90*/  ISETP.NE.AND P1, PT, R8, RZ, PT ;  /* 0x000000ff0800720c */ /* 0x000fc40003f25270 */
[----:B------:R-:W-:Y:S02]  /*3fa0*/  ISETP.GE.AND P0, PT, R6, RZ, PT ;  /* 0x000000ff0600720c */ /* 0x000fe40003f06270 */
[----:B------:R-:W-:-:S03]  /*3fb0*/  LOP3.LUT R47, RZ, R8, RZ, 0x33, !PT ;  /* 0x00000008ff2f7212 */ /* 0x000fc600078e33ff */
[----:B------:R-:W-:Y:S02]  /*3fc0*/  @P4 IADD3 R14, PT, PT, R14, 0x1, RZ ;  /* 0x000000010e0e4810 */ /* 0x000fe40007ffe0ff */
[----:B------:R-:W-:-:S04]  /*3fd0*/  @P5 VIADD R16, R16, 0x1 ;  /* 0x0000000110105836 */ /* 0x000fc80000000000 */
[----:B------:R-:W-:Y:S02]  /*3fe0*/  @!P2 IMAD.MOV R16, RZ, RZ, -R16 ;  /* 0x000000ffff10a224 */ /* 0x000fe400078e0a10 */
[----:B------:R-:W-:-:S04]  /*3ff0*/  @!P0 IADD3 R14, PT, PT, -R14, RZ, RZ ;  /* 0x000000ff0e0e8210 */ /* 0x000fc80007ffe1ff */
[C---:B------:R-:W-:Y:S02]  /*4000*/  SEL R10, R47.reuse, R14, !P1 ;  /* 0x0000000e2f0a7207 */ /* 0x040fe40004800000 */
[----:B------:R-:W-:-:S03]  /*4010*/  SEL R47, R47, R16, !P1 ;  /* 0x000000102f2f7207 */ /* 0x000fc60004800000 */
[----:B------:R-:W-:-:S04]  /*4020*/  IMAD.WIDE R48, R10, 0x4, R238 ;  /* 0x000000040a307825 */ /* 0x000fc800078e02ee */
[C---:B------:R-:W-:Y:S02]  /*4030*/  IMAD.WIDE R50, R47.reuse, 0x4, R238 ;  /* 0x000000042f327825 */ /* 0x040fe400078e02ee */
[----:B------:R2:W3:Y:S04]  /*4040*/  LDG.E R49, desc[UR22][R48.64] ;  /* 0x0000001630317981 */ /* 0x0004e8000c1e1900 */
[----:B------:R-:W3:Y:S01]  /*4050*/  LDG.E R6, desc[UR22][R50.64] ;  /* 0x0000001632067981 */ /* 0x000ee2000c1e1900 */
[----:B------:R-:W-:-:S05]  /*4060*/  IADD3 R47, PT, PT, R47, -R10, RZ ;  /* 0x8000000a2f2f7210 */ /* 0x000fca0007ffe0ff */
[----:B------:R-:W-:-:S05]  /*4070*/  IMAD R47, R47, R8, -0x40 ;  /* 0xffffffc02f2f7424 */ /* 0x000fca00078e0208 */
[----:B------:R-:W-:-:S05]  /*4080*/  SHF.R.S32.HI R8, RZ, 0x1f, R47 ;  /* 0x0000001fff087819 */ /* 0x000fca000001142f */
[----:B------:R-:W-:-:S04]  /*4090*/  IMAD R8, R8, UR10, RZ ;  /* 0x0000000a08087c24 */ /* 0x000fc8000f8e02ff */
[C---:B------:R-:W-:Y:S02]  /*40a0*/  IMAD R8, R47.reuse, UR11, R8 ;  /* 0x0000000b2f087c24 */ /* 0x040fe4000f8e0208 */
[----:B------:R-:W-:-:S04]  /*40b0*/  IMAD.WIDE.U32 R46, R47, UR10, RZ ;  /* 0x0000000a2f2e7c25 */ /* 0x000fc8000f8e00ff */
[----:B--2---:R-:W-:Y:S02]  /*40c0*/  IMAD.MOV.U32 R48, RZ, RZ, R46 ;  /* 0x000000ffff307224 */ /* 0x004fe400078e002e */
[----:B---3--:R-:W-:Y:S01]  /*40d0*/  IMAD.IADD R6, R49, 0x1, -R6 ;  /* 0x0000000131067824 */ /* 0x008fe200078e0a06 */
        /* <DEDUP_REMOVED lines=8> */
.L_x_5380:
        /* <DEDUP_REMOVED lines=29> */
.L_x_5378:
[----:B------:R-:W-:Y:S01]  /*4330*/  IMAD.SHL.U32 R0, R215, 0x2, RZ ;  /* 0x00000002d7007824 */ /* 0x000fe200078e00ff */
[----:B------:R-:W-:Y:S01]  /*4340*/  LOP3.LUT R166, R181, 0x200, R78, 0xf8, !PT ;  /* 0x00000200b5a67812 */ /* 0x000fe200078ef84e */
[----:B------:R-:W-:Y:S01]  /*4350*/  VIADD R3, R230, 0x8 ;  /* 0x00000008e6037836 */ /* 0x000fe20000000000 */
[----:B------:R-:W-:Y:S02]  /*4360*/  UISETP.GT.U32.AND UP0, UPT, UR15, UR16, UPT ;  /* 0x000000100f00728c */ /* 0x000fe4000bf04070 */
[----:B------:R-:W-:Y:S02]  /*4370*/  LOP3.LUT R0, R0, 0x6, RZ, 0xc0, !PT ;  /* 0x0000000600007812 */ /* 0x000fe400078ec0ff */
[----:B------:R-:W-:Y:S02]  /*4380*/  LEA R216, R166, UR5, 0x1 ;  /* 0x00000005a6d87c11 */ /* 0x000fe4000f8e08ff */
[----:B--2---:R-:W-:Y:S01]  /*4390*/  LOP3.LUT R46, R0, UR4, RZ, 0xfc, !PT ;  /* 0x00000004002e7c12 */ /* 0x004fe2000f8efcff */
[----:B------:R-:W2:Y:S02]  /*43a0*/  LDCU UR4, c[0x0][0x45c] ;  /* 0x00008b80ff0477ac */ /* 0x000ea40008000800 */
[----:B------:R-:W-:Y:S01]  /*43b0*/  IMAD.IADD R200, R76, 0x1, R216 ;  /* 0x000000014cc87824 */ /* 0x000fe200078e02d8 */
[----:B------:R-:W-:Y:S01]  /*43c0*/  LDSM.16.MT88.4 R156, [R216+0x10000] ;  /* 0x01000000d89c783b */ /* 0x000fe20000004200 */
[----:B------:R-:W-:-:S02]  /*43d0*/  VIADD R8, R46, 0x1 ;  /* 0x000000012e087836 */ /* 0x000fc40000000000 */
[C---:B------:R-:W-:Y:S01]  /*43e0*/  VIADD R6, R46.reuse, 0x8 ;  /* 0x000000082e067836 */ /* 0x040fe20000000000 */
[----:B------:R-:W-:Y:S01]  /*43f0*/  LDSM.16.MT88.4 R48, [R200+0x12000] ;  /* 0x01200000c830783b */ /* 0x000fe20000004200 */
[----:B------:R-:W-:Y:S01]  /*4400*/  VIADD R10, R46, 0x18 ;  /* 0x000000182e0a7836 */ /* 0x000fe20000000000 */
[-C--:B------:R-:W-:Y:S01]  /*4410*/  ISETP.GT.AND P3, PT, R230, R8.reuse, PT ;  /* 0x00000008e600720c */ /* 0x080fe20003f64270 */
[----:B------:R-:W-:Y:S01]  /*4420*/  VIADD R16, R46, 0x19 ;  /* 0x000000192e107836 */ /* 0x000fe20000000000 */
[----:B------:R-:W-:Y:S01]  /*4430*/  ISETP.GT.AND P4, PT, R3, R8, PT ;  /* 0x000000080300720c */ /* 0x000fe20003f84270 */
[----:B------:R-:W-:Y:S01]  /*4440*/  IMAD.IADD R199, R167, 0x1, R216 ;  /* 0x00000001a7c77824 */ /* 0x000fe200078e02d8 */
[----:B------:R-:W-:Y:S01]  /*4450*/  FSEL R38, R38, -INF , !P3 ;  /* 0xff80000026267808 */ /* 0x000fe20005800000 */
[----:B------:R-:W-:Y:S01]  /*4460*/  LDSM.16.MT88.4 R148, [R200+0x10000] ;  /* 0x01000000c894783b */ /* 0x000fe20000004200 */
[-C--:B------:R-:W-:Y:S01]  /*4470*/  ISETP.GT.AND P2, PT, R230, R6.reuse, PT ;  /* 0x00000006e600720c */ /* 0x080fe20003f44270 */
        /* <DEDUP_REMOVED lines=16> */
[-C--:B------:R-:W-:Y:S01]  /*4580*/  ISETP.GT.AND P4, PT, R230, R6.reuse, PT ;  /* 0x00000006e600720c */ /* 0x080fe20003f84270 */
        /* <DEDUP_REMOVED lines=13> */
[C---:B------:R-:W-:Y:S02]  /*4660*/  ISETP.GE.AND P5, PT, R8.reuse, R229, PT ;  /* 0x000000e50800720c */ /* 0x040fe40003fa6270 */
[----:B------:R-:W-:Y:S01]  /*4670*/  ISETP.GT.AND P3, PT, R3, R8, PT ;  /* 0x000000080300720c */ /* 0x000fe20003f64270 */
        /* <DEDUP_REMOVED lines=12> */
[----:B------:R-:W-:Y:S02]  /*4740*/  ISETP.GT.AND P0, PT, R3, R8, PT ;  /* 0x000000080300720c */ /* 0x000fe40003f04270 */
[----:B------:R-:W-:-:S02]  /*4750*/  ISETP.GE.AND P1, PT, R8, R228, PT ;  /* 0x000000e40800720c */ /* 0x000fc40003f26270 */
[----:B-1----:R-:W-:Y:S02]  /*4760*/  FSEL R8, R24, -INF , !P3 ;  /* 0xff80000018087808 */ /* 0x002fe40005800000 */
[----:B------:R-:W-:Y:S02]  /*4770*/  FSEL R14, R14, -INF , !P5 ;  /* 0xff8000000e0e7808 */ /* 0x000fe40006800000 */
[----:B------:R-:W-:Y:S02]  /*4780*/  FSEL R8, R8, -INF , !P4 ;  /* 0xff80000008087808 */ /* 0x000fe40006000000 */
[----:B------:R-:W-:Y:S02]  /*4790*/  FSEL R12, R29, -INF , !P2 ;  /* 0xff8000001d0c7808 */ /* 0x000fe40005000000 */
[----:B------:R-:W-:Y:S02]  /*47a0*/  ISETP.GT.AND P3, PT, R230, R10, PT ;  /* 0x0000000ae600720c */ /* 0x000fe40003f64270 */
[----:B------:R-:W-:-:S02]  /*47b0*/  ISETP.GE.AND P5, PT, R10, R229, PT ;  /* 0x000000e50a00720c */ /* 0x000fc40003fa6270 */
[----:B------:R-:W-:Y:S02]  /*47c0*/  ISETP.GT.AND P4, PT, R3, R10, PT ;  /* 0x0000000a0300720c */ /* 0x000fe40003f84270 */
[----:B------:R-:W-:Y:S01]  /*47d0*/  ISETP.GE.AND P2, PT, R10, R228, PT ;  /* 0x000000e40a00720c */ /* 0x000fe20003f46270 */
[----:B------:R-:W-:Y:S01]  /*47e0*/  VIADD R10, R46, 0x20 ;  /* 0x000000202e0a7836 */ /* 0x000fe20000000000 */
[----:B------:R-:W-:Y:S02]  /*47f0*/  FSEL R20, R25, -INF , !P0 ;  /* 0xff80000019147808 */ /* 0x000fe40004000000 */
[----:B------:R-:W-:Y:S02]  /*4800*/  ISETP.GT.AND P0, PT, R230, R16, PT ;  /* 0x00000010e600720c */ /* 0x000fe40003f04270 */
[----:B------:R-:W-:Y:S02]  /*4810*/  FSEL R20, R20, -INF , !P1 ;  /* 0xff80000014147808 */ /* 0x000fe40004800000 */
[----:B------:R-:W-:-:S02]  /*4820*/  FSEL R13, R13, -INF , !P4 ;  /* 0xff8000000d0d7808 */ /* 0x000fc40006000000 */
[----:B------:R-:W-:Y:S02]  /*4830*/  FSEL R22, R26, -INF , !P3 ;  /* 0xff8000001a167808 */ /* 0x000fe40005800000 */
[----:B------:R-:W-:Y:S02]  /*4840*/  ISETP.GT.AND P1, PT, R3, R16, PT ;  /* 0x000000100300720c */ /* 0x000fe40003f24270 */
[----:B------:R-:W-:Y:S02]  /*4850*/  FSEL R12, R12, -INF , !P6 ;  /* 0xff8000000c0c7808 */ /* 0x000fe40007000000 */
[----:B------:R-:W-:Y:S02]  /*4860*/  ISETP.GT.AND P4, PT, R230, R10, PT ;  /* 0x0000000ae600720c */ /* 0x000fe40003f84270 */
[C---:B------:R-:W-:Y:S02]  /*4870*/  ISETP.GE.AND P6, PT, R16.reuse, R229, PT ;  /* 0x000000e51000720c */ /* 0x040fe40003fc6270 */
[----:B------:R-:W-:-:S02]  /*4880*/  ISETP.GE.AND P3, PT, R16, R228, PT ;  /* 0x000000e41000720c */ /* 0x000fc40003f66270 */
[----:B------:R-:W-:Y:S01]  /*4890*/  FSEL R18, R13, -INF , !P2 ;  /* 0xff8000000d127808 */ /* 0x000fe20005000000 */
[C---:B------:R-:W-:Y:S01]  /*48a0*/  VIADD R13, R46.reuse, 0x21 ;  /* 0x000000212e0d7836 */ /* 0x040fe20000000000 */
[----:B------:R-:W-:Y:S01]  /*48b0*/  FSEL R16, R9, -INF , !P0 ;  /* 0xff80000009107808 */ /* 0x000fe20004000000 */
[----:B------:R-:W-:Y:S01]  /*48c0*/  VIADD R9, R46, 0x28 ;  /* 0x000000282e097836 */ /* 0x000fe20000000000 */
[----:B------:R-:W-:Y:S02]  /*48d0*/  FSEL R22, R22, -INF , !P5 ;  /* 0xff80000016167808 */ /* 0x000fe40006800000 */
[----:B------:R-:W-:Y:S02]  /*48e0*/  FSEL R4, R4, -INF , !P1 ;  /* 0xff80000004047808 */ /* 0x000fe40004800000 */
[----:B------:R-:W-:Y:S02]  /*48f0*/  ISETP.GE.AND P5, PT, R10, R229, PT ;  /* 0x000000e50a00720c */ /* 0x000fe40003fa6270 */
[----:B------:R-:W-:-:S02]  /*4900*/  ISETP.GT.AND P2, PT, R3, R10, PT ;  /* 0x0000000a0300720c */ /* 0x000fc40003f44270 */
[----:B------:R-:W-:Y:S02]  /*4910*/  FSEL R5, R5, -INF , !P4 ;  /* 0xff80000005057808 */ /* 0x000fe40006000000 */
[----:B------:R-:W-:Y:S02]  /*4920*/  ISETP.GE.AND P0, PT, R10, R228, PT ;  /* 0x000000e40a00720c */ /* 0x000fe40003f06270 */
[----:B------:R-:W-:Y:S02]  /*4930*/  FSEL R10, R16, -INF , !P6 ;  /* 0xff800000100a7808 */ /* 0x000fe40007000000 */
[----:B------:R-:W-:Y:S01]  /*4940*/  FSEL R16, R4, -INF , !P3 ;  /* 0xff80000004107808 */ /* 0x000fe20005800000 */
[----:B------:R-:W-:Y:S01]  /*4950*/  VIADD R4, R46, 0x30 ;  /* 0x000000302e047836 */ /* 0x000fe20000000000 */
[-C--:B------:R-:W-:Y:S02]  /*4960*/  ISETP.GT.AND P1, PT, R230, R13.reuse, PT ;  /* 0x0000000de600720c */ /* 0x080fe40003f24270 */
[----:B------:R-:W-:-:S02]  /*4970*/  ISETP.GT.AND P3, PT, R3, R13, PT ;  /* 0x0000000d0300720c */ /* 0x000fc40003f64270 */
[----:B------:R-:W-:Y:S02]  /*4980*/  FSEL R27, R27, -INF , !P2 ;  /* 0xff8000001b1b7808 */ /* 0x000fe40005000000 */
[----:B------:R-:W-:Y:S01]  /*4990*/  FSEL R242, R5, -INF , !P5 ;  /* 0xff80000005f27808 */ /* 0x000fe20006800000 */
[----:B------:R-:W-:Y:S01]  /*49a0*/  VIADD R5, R46, 0x29 ;  /* 0x000000292e057836 */ /* 0x000fe20000000000 */
[C---:B------:R-:W-:Y:S02]  /*49b0*/  ISETP.GE.AND P6, PT, R13.reuse, R229, PT ;  /* 0x000000e50d00720c */ /* 0x040fe40003fc6270 */
[----:B------:R-:W-:Y:S02]  /*49c0*/  ISETP.GE.AND P4, PT, R13, R228, PT ;  /* 0x000000e40d00720c */ /* 0x000fe40003f86270 */
[----:B------:R-:W-:Y:S02]  /*49d0*/  ISETP.GT.AND P5, PT, R230, R9, PT ;  /* 0x00000009e600720c */ /* 0x000fe40003fa4270 */
[----:B------:R-:W-:-:S02]  /*49e0*/  FSEL R202, R27, -INF , !P0 ;  /* 0xff8000001bca7808 */ /* 0x000fc40004000000 */
[----:B------:R-:W-:Y:S02]  /*49f0*/  FSEL R11, R11, -INF , !P1 ;  /* 0xff8000000b0b7808 */ /* 0x000fe40004800000 */
[----:B------:R-:W-:Y:S02]  /*4a00*/  FSEL R15, R15, -INF , !P3 ;  /* 0xff8000000f0f7808 */ /* 0x000fe40005800000 */
[----:B------:R-:W-:Y:S02]  /*4a10*/  ISETP.GT.AND P0, PT, R3, R9, PT ;  /* 0x000000090300720c */ /* 0x000fe40003f04270 */
[----:B------:R-:W-:Y:S02]  /*4a20*/  ISETP.GT.AND P3, PT, R230, R5, PT ;  /* 0x00000005e600720c */ /* 0x000fe40003f64270 */
[----:B------:R-:W-:Y:S02]  /*4a30*/  FSEL R240, R11, -INF , !P6 ;  /* 0xff8000000bf07808 */ /* 0x000fe40007000000 */
[----:B------:R-:W-:-:S02]  /*4a40*/  FSEL R17, R17, -INF , !P5 ;  /* 0xff80000011117808 */ /* 0x000fc40006800000 */
[----:B------:R-:W-:Y:S02]  /*4a50*/  FSEL R222, R15, -INF , !P4 ;  /* 0xff8000000fde7808 */ /* 0x000fe40006000000 */
[CC--:B------:R-:W-:Y:S02]  /*4a60*/  ISETP.GE.AND P2, PT, R9.reuse, R229.reuse, PT ;  /* 0x000000e50900720c */ /* 0x0c0fe40003f46270 */
[-C--:B------:R-:W-:Y:S02]  /*4a70*/  ISETP.GE.AND P1, PT, R9, R228.reuse, PT ;  /* 0x000000e40900720c */ /* 0x080fe40003f26270 */
[----:B------:R-:W-:Y:S02]  /*4a80*/  ISETP.GE.AND P6, PT, R5, R229, PT ;  /* 0x000000e50500720c */ /* 0x000fe40003fc6270 */
[----:B------:R-:W-:Y:S02]  /*4a90*/  ISETP.GT.AND P5, PT, R3, R5, PT ;  /* 0x000000050300720c */ /* 0x000fe40003fa4270 */
[----:B------:R-:W-:Y:S01]  /*4aa0*/  ISETP.GE.AND P4, PT, R5, R228, PT ;  /* 0x000000e40500720c */ /* 0x000fe20003f86270 */
[----:B------:R-:W-:Y:S01]  /*4ab0*/  VIADD R5, R46, 0x31 ;  /* 0x000000312e057836 */ /* 0x000fe20000000000 */
[----:B------:R-:W-:-:S02]  /*4ac0*/  FSEL R33, R33, -INF , !P0 ;  /* 0xff80000021217808 */ /* 0x000fc40004000000 */
[----:B------:R-:W-:Y:S02]  /*4ad0*/  FSEL R7, R7, -INF , !P3 ;  /* 0xff80000007077808 */ /* 0x000fe40005800000 */
[----:B------:R-:W-:Y:S02]  /*4ae0*/  FSEL R204, R17, -INF , !P2 ;  /* 0xff80000011cc7808 */ /* 0x000fe40005000000 */
[----:B------:R-:W-:Y:S02]  /*4af0*/  FSEL R178, R33, -INF , !P1 ;  /* 0xff80000021b27808 */ /* 0x000fe40004800000 */
[-C--:B------:R-:W-:Y:S02]  /*4b00*/  ISETP.GT.AND P2, PT, R230, R4.reuse, PT ;  /* 0x00000004e600720c */ /* 0x080fe40003f44270 */
[----:B------:R-:W-:Y:S02]  /*4b10*/  ISETP.GE.AND P0, PT, R4, R229, PT ;  /* 0x000000e50400720c */ /* 0x000fe40003f06270 */
[----:B------:R-:W-:-:S02]  /*4b20*/  ISETP.GT.AND P1, PT, R3, R4, PT ;  /* 0x000000040300720c */ /* 0x000fc40003f24270 */
[----:B------:R-:W-:Y:S01]  /*4b30*/  ISETP.GE.AND P3, PT, R4, R228, PT ;  /* 0x000000e40400720c */ /* 0x000fe20003f66270 */
[----:B------:R-:W-:Y:S01]  /*4b40*/  VIADD R4, R46, 0x38 ;  /* 0x000000382e047836 */ /* 0x000fe20000000000 */
[----:B------:R-:W-:Y:S02]  /*4b50*/  FSEL R31, R31, -INF , !P5 ;  /* 0xff8000001f1f7808 */ /* 0x000fe40006800000 */
[----:B------:R-:W-:Y:S02]  /*4b60*/  FSEL R224, R7, -INF , !P6 ;  /* 0xff80000007e07808 */ /* 0x000fe40007000000 */
[-C--:B------:R-:W-:Y:S02]  /*4b70*/  ISETP.GT.AND P6, PT, R230, R5.reuse, PT ;  /* 0x00000005e600720c */ /* 0x080fe40003fc4270 */
[----:B------:R-:W-:Y:S02]  /*4b80*/  FSEL R176, R31, -INF , !P4 ;  /* 0xff8000001fb07808 */ /* 0x000fe40006000000 */
[----:B------:R-:W-:-:S02]  /*4b90*/  ISETP.GT.AND P4, PT, R3, R5, PT ;  /* 0x000000050300720c */ /* 0x000fc40003f84270 */
[----:B------:R-:W-:Y:S02]  /*4ba0*/  FSEL R35, R35, -INF , !P1 ;  /* 0xff80000023237808 */ /* 0x000fe40004800000 */
[----:B------:R-:W-:Y:S02]  /*4bb0*/  FSEL R19, R19, -INF , !P6 ;  /* 0xff80000013137808 */ /* 0x000fe40007000000 */
[C---:B------:R-:W-:Y:S02]  /*4bc0*/  ISETP.GT.AND P1, PT, R230.reuse, R4, PT ;  /* 0x00000004e600720c */ /* 0x040fe40003f24270 */
[----:B------:R-:W-:Y:S02]  /*4bd0*/  ISETP.GT.AND P6, PT, R230, R46, PT ;  /* 0x0000002ee600720c */ /* 0x000fe40003fc4270 */
[----:B------:R-:W-:Y:S02]  /*4be0*/  FSEL R42, R42, -INF , !P4 ;  /* 0xff8000002a2a7808 */ /* 0x000fe40006000000 */
[----:B------:R-:W-:-:S02]  /*4bf0*/  FSEL R30, R30, -INF , !P2 ;  /* 0xff8000001e1e7808 */ /* 0x000fc40005000000 */
[----:B------:R-:W-:Y:S02]  /*4c00*/  ISETP.GE.AND P4, PT, R46, R229, PT ;  /* 0x000000e52e00720c */ /* 0x000fe40003f86270 */
[----:B------:R-:W-:Y:S02]  /*4c10*/  FSEL R43, R43, -INF , !P1 ;  /* 0xff8000002b2b7808 */ /* 0x000fe40004800000 */
[----:B------:R-:W-:Y:S02]  /*4c20*/  FSEL R24, R36, -INF , !P6 ;  /* 0xff80000024187808 */ /* 0x000fe40007000000 */
[----:B------:R-:W-:Y:S02]  /*4c30*/  ISETP.GT.AND P1, PT, R3, R46, PT ;  /* 0x0000002e0300720c */ /* 0x000fe40003f24270 */
[----:B------:R-:W-:Y:S02]  /*4c40*/  FSEL R236, R30, -INF , !P0 ;  /* 0xff8000001eec7808 */ /* 0x000fe40004000000 */
[----:B------:R-:W-:-:S02]  /*4c50*/  FSEL R24, R24, -INF , !P4 ;  /* 0xff80000018187808 */ /* 0x000fc40006000000 */
[CC--:B------:R-:W-:Y:S01]  /*4c60*/  ISETP.GE.AND P0, PT, R46.reuse, R228.reuse, PT ;  /* 0x000000e42e00720c */ /* 0x0c0fe20003f06270 */
[----:B------:R-:W-:Y:S01]  /*4c70*/  VIADD R46, R46, 0x39 ;  /* 0x000000392e2e7836 */ /* 0x000fe20000000000 */
[----:B------:R-:W-:Y:S02]  /*4c80*/  FSEL R37, R37, -INF , !P1 ;  /* 0xff80000025257808 */ /* 0x000fe40004800000 */
[CC--:B------:R-:W-:Y:S02]  /*4c90*/  ISETP.GE.AND P5, PT, R5.reuse, R229.reuse, PT ;  /* 0x000000e50500720c */ /* 0x0c0fe40003fa6270 */
[----:B------:R-:W-:Y:S02]  /*4ca0*/  ISETP.GE.AND P2, PT, R5, R228, PT ;  /* 0x000000e40500720c */ /* 0x000fe40003f46270 */
[----:B------:R-:W-:Y:S02]  /*4cb0*/  ISETP.GE.AND P6, PT, R4, R229, PT ;  /* 0x000000e50400720c */ /* 0x000fe40003fc6270 */
[----:B------:R-:W-:-:S02]  /*4cc0*/  ISETP.GT.AND P4, PT, R3, R4, PT ;  /* 0x000000040300720c */ /* 0x000fc40003f84270 */
[----:B------:R-:W-:Y:S02]  /*4cd0*/  ISETP.GE.AND P1, PT, R4, R228, PT ;  /* 0x000000e40400720c */ /* 0x000fe40003f26270 */
[----:B------:R-:W-:Y:S02]  /*4ce0*/  FMNMX3.FTZ R5, R24, R38, R34, !PT ;  /* 0x0000002618057276 */ /* 0x000fe40007810022 */
[----:B------:R-:W-:Y:S02]  /*4cf0*/  FSEL R4, R37, -INF , !P0 ;  /* 0xff80000025047808 */ /* 0x000fe40004000000 */
[----:B------:R-:W-:Y:S02]  /*4d00*/  FMNMX3.FTZ R5, R5, R40, R14, !PT ;  /* 0x0000002805057276 */ /* 0x000fe4000781000e */
[----:B------:R-:W-:Y:S02]  /*4d10*/  ISETP.GT.AND P0, PT, R3, R46, PT ;  /* 0x0000002e0300720c */ /* 0x000fe40003f04270 */
[----:B------:R-:W-:-:S02]  /*4d20*/  FMNMX3.FTZ R3, R4, R32, R6, !PT ;  /* 0x0000002004037276 */ /* 0x000fc40007810006 */
[----:B------:R-:W-:Y:S02]  /*4d30*/  FMNMX3.FTZ R9, R5, R12, R22, !PT ;  /* 0x0000000c05097276 */ /* 0x000fe40007810016 */
[----:B------:R-:W-:Y:S02]  /*4d40*/  FMNMX3.FTZ R3, R3, R28, R8, !PT ;  /* 0x0000001c03037276 */ /* 0x000fe40007810008 */
[----:B------:R-:W-:Y:S02]  /*4d50*/  FMNMX3.FTZ R9, R9, R10, R242, !PT ;  /* 0x0000000a09097276 */ /* 0x000fe400078100f2 */
[----:B------:R-:W-:Y:S02]  /*4d60*/  FMNMX3.FTZ R3, R3, R20, R18, !PT ;  /* 0x0000001403037276 */ /* 0x000fe40007810012 */
[----:B------:R-:W-:Y:S02]  /*4d70*/  FSEL R226, R19, -INF , !P5 ;  /* 0xff80000013e27808 */ /* 0x000fe40006800000 */
[----:B------:R-:W-:-:S02]  /*4d80*/  ISETP.GT.AND P5, PT, R230, R46, PT ;  /* 0x0000002ee600720c */ /* 0x000fc40003fa4270 */
[----:B------:R-:W-:Y:S02]  /*4d90*/  FMNMX3.FTZ R9, R9, R240, R204, !PT ;  /* 0x000000f009097276 */ /* 0x000fe400078100cc */
[----:B------:R-:W-:Y:S02]  /*4da0*/  FMNMX3.FTZ R3, R3, R16, R202, !PT ;  /* 0x0000001003037276 */ /* 0x000fe400078100ca */
[----:B------:R-:W-:Y:S02]  /*4db0*/  FSEL R45, R45, -INF , !P4 ;  /* 0xff8000002d2d7808 */ /* 0x000fe40006000000 */
[----:B------:R-:W-:Y:S02]  /*4dc0*/  ISETP.GE.AND P4, PT, R46, R229, PT ;  /* 0x000000e52e00720c */ /* 0x000fe40003f86270 */
[----:B------:R-:W-:Y:S02]  /*4dd0*/  FSEL R41, R41, -INF , !P5 ;  /* 0xff80000029297808 */ /* 0x000fe40006800000 */
[----:B------:R-:W-:-:S02]  /*4de0*/  FSEL R220, R43, -INF , !P6 ;  /* 0xff8000002bdc7808 */ /* 0x000fc40007000000 */
[----:B------:R-:W-:Y:S02]  /*4df0*/  FMNMX3.FTZ R9, R9, R224, R236, !PT ;  /* 0x000000e009097276 */ /* 0x000fe400078100ec */
[----:B------:R-:W-:Y:S02]  /*4e00*/  FSEL R212, R35, -INF , !P3 ;  /* 0xff80000023d47808 */ /* 0x000fe40005800000 */
[----:B------:R-:W-:Y:S02]  /*4e10*/  FMNMX3.FTZ R3, R3, R222, R178, !PT ;  /* 0x000000de03037276 */ /* 0x000fe400078100b2 */
[----:B------:R-:W-:Y:S02]  /*4e20*/  FSEL R44, R44, -INF , !P0 ;  /* 0xff8000002c2c7808 */ /* 0x000fe40004000000 */
[----:B------:R-:W-:Y:S02]  /*4e30*/  FSEL R218, R41, -INF , !P4 ;  /* 0xff80000029da7808 */ /* 0x000fe40006000000 */
[----:B------:R-:W-:-:S02]  /*4e40*/  FMNMX3.FTZ R9, R9, R226, R220, !PT ;  /* 0x000000e209097276 */ /* 0x000fc400078100dc */
[----:B------:R-:W-:Y:S02]  /*4e50*/  ISETP.GE.AND P0, PT, R46, R228, PT ;  /* 0x000000e42e00720c */ /* 0x000fe40003f06270 */
        /* <DEDUP_REMOVED lines=22> */
[----:B------:R-:W1:Y:S01]  /*4fc0*/  LDSM.16.MT88.4 R40, [R216+0x12000] ;  /* 0x01200000d828783b */ /* 0x000e620000004200 */
        /* <DEDUP_REMOVED lines=8> */
[----:B------:R-:W2:Y:S01]  /*5050*/  LDSM.16.MT88.4 R4, [R198+0x16000] ;  /* 0x01600000c604783b */ /* 0x000ea20000004200 */
[--C-:B------:R-:W-:Y:S01]  /*5060*/  FFMA.FTZ R190, R28, UR4, -R205.reuse ;  /* 0x000000041cbe7c23 */ /* 0x100fe200080108cd */
[----:B------:R-:W-:Y:S01]  /*5070*/  MUFU.EX2 R197, R197 ;  /* 0x000000c500c57308 */ /* 0x000fe20000000800 */
[----:B------:R-:W-:Y:S01]  /*5080*/  FFMA.FTZ R187, R8, UR4, -R205 ;  /* 0x0000000408bb7c23 */ /* 0x000fe200080108cd */
[--C-:B------:R-:W-:Y:S01]  /*5090*/  FFMA.FTZ R189, R14, UR4, -R211.reuse ;  /* 0x000000040ebd7c23 */ /* 0x100fe200080108d3 */
[----:B------:R-:W3:Y:S01]  /*50a0*/  LDSM.16.MT88.4 R8, [R200+0x12800] ;  /* 0x01280000c808783b */ /* 0x000ee20000004200 */
[----:B------:R-:W4:Y:S01]  /*50b0*/  MUFU.EX2 R196, R196 ;  /* 0x000000c400c47308 */ /* 0x000f220000000800 */
[--C-:B------:R-:W-:Y:S01]  /*50c0*/  FFMA.FTZ R188, R12, UR4, -R211.reuse ;  /* 0x000000040cbc7c23 */ /* 0x100fe200080108d3 */
[----:B------:R-:W-:Y:S01]  /*50d0*/  FFMA.FTZ R185, R22, UR4, -R211 ;  /* 0x0000000416b97c23 */ /* 0x000fe200080108d3 */
[----:B------:R-:W5:Y:S01]  /*50e0*/  LDSM.16.MT88.4 R12, [R200+0x10800] ;  /* 0x01080000c80c783b */ /* 0x000f620000004200 */
[----:B------:R-:W4:Y:S01]  /*50f0*/  MUFU.EX2 R193, R193 ;  /* 0x000000c100c17308 */ /* 0x000f220000000800 */
[--C-:B------:R-:W-:Y:S01]  /*5100*/  FFMA.FTZ R186, R20, UR4, -R205.reuse ;  /* 0x0000000414ba7c23 */ /* 0x100fe200080108cd */
[--C-:B------:R-:W-:Y:S01]  /*5110*/  FFMA.FTZ R183, R18, UR4, -R205.reuse ;  /* 0x0000000412b77c23 */ /* 0x100fe200080108cd */
[----:B------:R-:W-:Y:S01]  /*5120*/  FFMA.FTZ R182, R16, UR4, -R205 ;  /* 0x0000000410b67c23 */ /* 0x000fe200080108cd */
[----:B------:R-:W-:Y:S01]  /*5130*/  MUFU.EX2 R195, R195 ;  /* 0x000000c300c37308 */ /* 0x000fe20000000800 */
[----:B------:R-:W5:Y:S01]  /*5140*/  LDSM.16.MT88.4 R16, [R200+0x16800] ;  /* 0x01680000c810783b */ /* 0x000f620000004200 */
[--C-:B------:R-:W-:Y:S01]  /*5150*/  FFMA.FTZ R201, R242, UR4, -R211.reuse ;  /* 0x00000004f2c97c23 */ /* 0x100fe200080108d3 */
[----:B------:R-:W-:Y:S01]  /*5160*/  FFMA.FTZ R203, R204, UR4, -R211 ;  /* 0x00000004cccb7c23 */ /* 0x000fe200080108d3 */
[----:B------:R-:W1:Y:S01]  /*5170*/  MUFU.EX2 R194, R194 ;  /* 0x000000c200c27308 */ /* 0x000e620000000800 */
[----:B------:R-:W5:Y:S01]  /*5180*/  LDSM.16.MT88.4 R20, [R200+0x14800] ;  /* 0x01480000c814783b */ /* 0x000f620000004200 */
[----:B----4-:R-:W-:Y:S01]  /*5190*/  F2FP.F16.F32.PACK_AB R128, R196, R197 ;  /* 0x000000c5c480723e */ /* 0x010fe200000000ff */
[--C-:B------:R-:W-:Y:S01]  /*51a0*/  FFMA.FTZ R219, R222, UR4, -R205.reuse ;  /* 0x00000004dedb7c23 */ /* 0x100fe200080108cd */
[----:B------:R-:W-:Y:S01]  /*51b0*/  MUFU.EX2 R191, R191 ;  /* 0x000000bf00bf7308 */ /* 0x000fe20000000800 */
[----:B------:R-:W-:Y:S01]  /*51c0*/  LDSM.16.MT88.4 R24, [R216+0x14800] ;  /* 0x01480000d818783b */ /* 0x000fe20000004200 */
[----:B------:R-:W-:Y:S01]  /*51d0*/  F2FP.F16.F32.PACK_AB R130, R192, R193 ;  /* 0x000000c1c082723e */ /* 0x000fe200000000ff */
[----:B------:R-:W-:Y:S01]  /*51e0*/  FFMA.FTZ R207, R178, UR4, -R205 ;  /* 0x00000004b2cf7c23 */ /* 0x000fe200080108cd */
        /* <DEDUP_REMOVED lines=8> */
[----:B------:R-:W1:Y:S01]  /*5270*/  MUFU.EX2 R188, R188 ;  /* 0x000000bc00bc7308 */ /* 0x000e620000000800 */
        /* <DEDUP_REMOVED lines=54> */
[----:B----4-:R-:W-:Y:S01]  /*55e0*/  F2FP.F16.F32.PACK_AB R5, R186, R187 ;  /* 0x000000bbba05723e */ /* 0x010fe200000000ff */
[----:B------:R-:W-:-:S02]  /*55f0*/  FADD.FTZ R187, R187, R190 ;  /* 0x000000bebbbb7221 */ /* 0x000fc40000010000 */
[----:B------:R-:W-:Y:S02]  /*5600*/  FADD.FTZ R188, R188, R189 ;  /* 0x000000bdbcbc7221 */ /* 0x000fe40000010000 */
[----:B------:R-:W-:Y:S01]  /*5610*/  HMMA.16816.F32 R128, R128, R6, RZ ;  /* 0x000000068080723c */ /* 0x000fe200000018ff */
[----:B------:R-:W-:Y:S01]  /*5620*/  F2FP.F16.F32.PACK_AB R6, R184, R185 ;  /* 0x000000b9b806723e */ /* 0x000fe200000000ff */
[----:B------:R-:W-:Y:S01]  /*5630*/  FADD.FTZ R186, R186, R187 ;  /* 0x000000bbbaba7221 */ /* 0x000fe20000010000 */
[----:B---3--:R-:W-:Y:S01]  /*5640*/  F2FP.F16.F32.PACK_AB R7, R182, R183 ;  /* 0x000000b7b607723e */ /* 0x008fe200000000ff */
[----:B------:R-:W-:-:S04]  /*5650*/  FADD.FTZ R185, R185, R188 ;  /* 0x000000bcb9b97221 */ /* 0x000fc80000010000 */
[----:B------:R-:W-:Y:S02]  /*5660*/  FADD.FTZ R184, R184, R185 ;  /* 0x000000b9b8b87221 */ /* 0x000fe40000010000 */
        /* <DEDUP_REMOVED lines=24> */
[C---:B------:R-:W-:Y:S01]  /*57f0*/  HMMA.16816.F32 R60, R4.reuse, R28, R60 ;  /* 0x0000001c043c723c */ /* 0x040fe2000000183c */
[----:B------:R-:W-:Y:S01]  /*5800*/  FFMA.FTZ R29, R224, UR4, -R211 ;  /* 0x00000004e01d7c23 */ /* 0x000fe200080108d3 */
[--C-:B------:R-:W-:Y:S01]  /*5810*/  FFMA.FTZ R224, R176, UR4, -R205.reuse ;  /* 0x00000004b0e07c23 */ /* 0x100fe200080108cd */
[----:B------:R-:W-:Y:S01]  /*5820*/  FFMA.FTZ R28, R202, UR4, -R205 ;  /* 0x00000004ca1c7c23 */ /* 0x000fe200080108cd */
[----:B------:R-:W-:Y:S01]  /*5830*/  LDSM.16.MT88.4 R176, [R216+0x11000] ;  /* 0x01100000d8b0783b */ /* 0x000fe20000004200 */
[----:B------:R-:W-:Y:S03]  /*5840*/  MUFU.EX2 R202, R29 ;  /* 0x0000001d00ca7308 */ /* 0x000fe60000000800 */
[C---:B-1----:R-:W-:Y:S01]  /*5850*/  HMMA.16816.F32 R116, R4.reuse, R8, R116 ;  /* 0x000000080474723c */ /* 0x042fe20000001874 */
[----:B------:R1:W3:Y:S04]  /*5860*/  MUFU.EX2 R222, R28 ;  /* 0x0000001c00de7308 */ /* 0x0002e80000000800 */
[----:B------:R-:W3:Y:S03]  /*5870*/  MUFU.EX2 R224, R224 ;  /* 0x000000e000e07308 */ /* 0x000ee60000000800 */
        /* <DEDUP_REMOVED lines=13> */
[C---:B----4-:R-:W-:Y:S08]  /*5950*/  HMMA.16816.F32 R84, R4.reuse, R20, R84 ;  /* 0x000000140454723c */ /* 0x050ff00000001854 */
        /* <DEDUP_REMOVED lines=9> */
[----:B---3--:R-:W-:Y:S01]  /*59f0*/  F2FP.F16.F32.PACK_AB R5, R219, R222 ;  /* 0x000000dedb05723e */ /* 0x008fe200000000ff */
[----:B------:R-:W-:Y:S01]  /*5a00*/  FADD.FTZ R201, R201, R184 ;  /* 0x000000b8c9c97221 */ /* 0x000fe20000010000 */
[----:B------:R-:W-:-:S02]  /*5a10*/  F2FP.F16.F32.PACK_AB R6, R202, R203 ;  /* 0x000000cbca06723e */ /* 0x000fc400000000ff */
[----:B------:R-:W-:Y:S01]  /*5a20*/  F2FP.F16.F32.PACK_AB R7, R224, R207 ;  /* 0x000000cfe007723e */ /* 0x000fe200000000ff */
[----:B------:R-:W-:-:S06]  /*5a30*/  FADD.FTZ R204, R204, R201 ;  /* 0x000000c9cccc7221 */ /* 0x000fcc0000010000 */
        /* <DEDUP_REMOVED lines=28> */
[----:B------:R-:W3:Y:S04]  /*5c00*/  MUFU.EX2 R177, R177 ;  /* 0x000000b100b17308 */ /* 0x000ee80000000800 */
[----:B------:R-:W-:Y:S01]  /*5c10*/  MUFU.EX2 R178, R178 ;  /* 0x000000b200b27308 */ /* 0x000fe20000000800 */
[----:B------:R-:W-:Y:S01]  /*5c20*/  HMMA.16816.F32 R60, R4, R28, R60 ;  /* 0x0000001c043c723c */ /* 0x000fe2000000183c */
[----:B------:R-:W-:-:S02]  /*5c30*/  FFMA.FTZ R28, R208, UR4, -R205 ;  /* 0x00000004d01c7c23 */ /* 0x000fc400080108cd */
[----:B------:R-:W-:Y:S04]  /*5c40*/  MUFU.EX2 R179, R179 ;  /* 0x000000b300b37308 */ /* 0x000fe80000000800 */
[----:B------:R-:W3:Y:S01]  /*5c50*/  MUFU.EX2 R208, R210 ;  /* 0x000000d200d07308 */ /* 0x000ee20000000800 */
[C---:B-1----:R-:W-:Y:S03]  /*5c60*/  HMMA.16816.F32 R92, R4.reuse, R12, R92 ;  /* 0x0000000c045c723c */ /* 0x042fe6000000185c */
[----:B------:R1:W3:Y:S05]  /*5c70*/  MUFU.EX2 R205, R28 ;  /* 0x0000001c00cd7308 */ /* 0x0002ea0000000800 */
[C---:B------:R-:W-:Y:S01]  /*5c80*/  HMMA.16816.F32 R96, R4.reuse, R14, R96 ;  /* 0x0000000e0460723c */ /* 0x040fe20000001860 */
[----:B------:R-:W3:Y:S07]  /*5c90*/  LDSM.16.MT88.4 R12, [R200+0x11800] ;  /* 0x01180000c80c783b */ /* 0x000eee0000004200 */
        /* <DEDUP_REMOVED lines=16> */
[----:B------:R-:W1:Y:S07]  /*5da0*/  LDSM.16.MT88.4 R20, [R200+0x15800] ;  /* 0x01580000c814783b */ /* 0x000e6e0000004200 */
[C---:B-----5:R-:W-:Y:S08]  /*5db0*/  HMMA.16816.F32 R124, R4.reuse, R24, R124 ;  /* 0x00000018047c723c */ /* 0x060ff0000000187c */
[----:B------:R-:W-:Y:S01]  /*5dc0*/  HMMA.16816.F32 R128, R4, R26, R128 ;  /* 0x0000001a0480723c */ /* 0x000fe20000001880 */
[----:B---3--:R-:W-:Y:S01]  /*5dd0*/  F2FP.F16.F32.PACK_AB R4, R177, R176 ;  /* 0x000000b0b104723e */ /* 0x008fe200000000ff */
[----:B------:R-:W-:Y:S01]  /*5de0*/  LDSM.16.MT88.4 R24, [R216+0x13800] ;  /* 0x01380000d818783b */ /* 0x000fe20000004200 */
[----:B------:R-:W-:-:S02]  /*5df0*/  F2FP.F16.F32.PACK_AB R5, R208, R179 ;  /* 0x000000b3d005723e */ /* 0x000fc400000000ff */
[----:B------:R-:W-:Y:S02]  /*5e00*/  F2FP.F16.F32.PACK_AB R6, R243, R178 ;  /* 0x000000b2f306723e */ /* 0x000fe400000000ff */
[----:B------:R-:W-:-:S07]  /*5e10*/  F2FP.F16.F32.PACK_AB R7, R206, R205 ;  /* 0x000000cdce07723e */ /* 0x000fce00000000ff */
        /* <DEDUP_REMOVED lines=8> */
[----:B------:R-:W2:Y:S07]  /*5ea0*/  LDSM.16.MT88.4 R16, [R216+0x15800] ;  /* 0x01580000d810783b */ /* 0x000eae0000004200 */
[C---:B-1----:R-:W-:Y:S08]  /*5eb0*/  HMMA.16816.F32 R76, R4.reuse, R20, R76 ;  /* 0x00000014044c723c */ /* 0x042ff0000000184c */
[C---:B---3--:R-:W-:Y:S08]  /*5ec0*/  HMMA.16816.F32 R160, R4.reuse, R8, R160 ;  /* 0x0000000804a0723c */ /* 0x048ff000000018a0 */
[C---:B------:R-:W-:Y:S01]  /*5ed0*/  HMMA.16816.F32 R156, R4.reuse, R10, R156 ;  /* 0x0000000a049c723c */ /* 0x040fe2000000189c */
[----:B------:R-:W1:Y:S07]  /*5ee0*/  LDSM.16.MT88.4 R8, [R216+0x17800] ;  /* 0x01780000d808783b */ /* 0x000e6e0000004200 */
[C---:B------:R-:W-:Y:S01]  /*5ef0*/  HMMA.16816.F32 R80, R4.reuse, R22, R80 ;  /* 0x000000160450723c */ /* 0x040fe20000001850 */
[----:B------:R-:W3:Y:S07]  /*5f00*/  LDSM.16.MT88.4 R20, [R198+0x13800] ;  /* 0x01380000c614783b */ /* 0x000eee0000004200 */
[C---:B----4-:R-:W-:Y:S08]  /*5f10*/  HMMA.16816.F32 R144, R4.reuse, R12, R144 ;  /* 0x0000000c0490723c */ /* 0x050ff00000001890 */
[C---:B------:R-:W-:Y:S01]  /*5f20*/  HMMA.16816.F32 R140, R4.reuse, R14, R140 ;  /* 0x0000000e048c723c */ /* 0x040fe2000000188c */
[----:B------:R-:W4:Y:S07]  /*5f30*/  LDSM.16.MT88.4 R12, [R198+0x15800] ;  /* 0x01580000c60c783b */ /* 0x000f2e0000004200 */
        /* <DEDUP_REMOVED lines=32> */
[C---:B----4-:R-:W-:Y:S08]  /*6140*/  HMMA.16816.F32 R92, R4.reuse, R12, R92 ;  /* 0x0000000c045c723c */ /* 0x050ff0000000185c */
        /* <DEDUP_REMOVED lines=73> */
.L_x_5382:
[----:B------:R-:W-:Y:S01]  /*65e0*/  UMOV UR7, URZ ;  /* 0x000000ff00077c82 */ /* 0x000fe20008000000 */
[----:B------:R-:W-:Y:S01]  /*65f0*/  USHF.L.U32 UR6, UR8, 0x6, URZ ;  /* 0x0000000608067899 */ /* 0x000fe200080006ff */
[----:B------:R-:W-:-:S05]  /*6600*/  IADD3 R5, P0, PT, RZ, -UR7, RZ ;  /* 0x80000007ff057c10 */ /* 0x000fca000ff1e0ff */
[----:B------:R-:W-:-:S05]  /*6610*/  IMAD.X R4, RZ, RZ, ~UR6, P0 ;  /* 0x80000006ff047e24 */ /* 0x000fca00080e06ff */
[----:B------:R-:W-:-:S04]  /*6620*/  SHF.R.S64 R5, R5, 0x1f, R4 ;  /* 0x0000001f05057819 */ /* 0x000fc80000001004 */
[----:B------:R-:W-:-:S04]  /*6630*/  IADD3 R234, P0, PT, R5, R234, RZ ;  /* 0x000000ea05ea7210 */ /* 0x000fc80007f1e0ff */
[----:B------:R-:W-:-:S09]  /*6640*/  LEA.HI.X.SX32 R235, R4, R235, 0x1, P0 ;  /* 0x000000eb04eb7211 */ /* 0x000fd200000f0eff */
.L_x_5383:
        /* <DEDUP_REMOVED lines=16> */
[----:B------:R-:W-:-:S02]  /*6750*/  IADD3 R210, PT, PT, R167, R216, RZ ;  /* 0x000000d8a7d27210 */ /* 0x000fc40007ffe0ff */
[----:B------:R-:W-:Y:S01]  /*6760*/  IADD3.X R9, PT, PT, R5, UR8, RZ, P0, !PT ;  /* 0x0000000805097c10 */ /* 0x000fe200087fe4ff */
[----:B------:R-:W-:Y:S01]  /*6770*/  LDGSTS.E.BYPASS.LTC128B.128 [R245+0x10800], desc[UR22][R4.64] ;  /* 0x1080000004f57fae */ /* 0x000fe2000b981a16 */
[----:B------:R-:W-:-:S03]  /*6780*/  IADD3 R6, P0, PT, R8, UR6, RZ ;  /* 0x0000000608067c10 */ /* 0x000fc6000ff1e0ff */
[----:B------:R-:W-:Y:S01]  /*6790*/  LDGSTS.E.BYPASS.LTC128B.128 [R245+0x12800], desc[UR22][R4.64+0x80] ;  /* 0x1280008004f57fae */ /* 0x000fe2000b981a16 */
[----:B------:R-:W-:Y:S02]  /*67a0*/  IADD3.X R7, PT, PT, R9, UR8, RZ, P0, !PT ;  /* 0x0000000809077c10 */ /* 0x000fe400087fe4ff */
[----:B------:R-:W-:Y:S01]  /*67b0*/  ISETP.NE.AND P0, PT, R2, RZ, PT ;  /* 0x000000ff0200720c */ /* 0x000fe20003f05270 */
[----:B------:R-:W-:Y:S01]  /*67c0*/  LDGSTS.E.BYPASS.LTC128B.128 [R245+0x14800], desc[UR22][R4.64+0x100] ;  /* 0x1480010004f57fae */ /* 0x000fe2000b981a16 */
[----:B------:R-:W-:-:S03]  /*67d0*/  MOV R2, 0x20 ;  /* 0x0000002000027802 */ /* 0x000fc60000000f00 */
[----:B------:R-:W-:Y:S01]  /*67e0*/  LDGSTS.E.BYPASS.LTC128B.128 [R245+0x16800], desc[UR22][R4.64+0x180] ;  /* 0x1680018004f57fae */ /* 0x000fe2000b981a16 */
[----:B------:R-:W-:-:S03]  /*67f0*/  SEL R172, R2, 0xffffffe0, !P0 ;  /* 0xffffffe002ac7807 */ /* 0x000fc60004000000 */
[----:B------:R-:W-:Y:S01]  /*6800*/  LDGSTS.E.BYPASS.LTC128B.128 [R245+0x11000], desc[UR22][R8.64] ;  /* 0x1100000008f57fae */ /* 0x000fe2000b981a16 */
[C---:B------:R-:W-:Y:S02]  /*6810*/  IADD3 R212, PT, PT, R172.reuse, R216, RZ ;  /* 0x000000d8acd47210 */ /* 0x040fe40007ffe0ff */
[----:B------:R-:W-:Y:S01]  /*6820*/  IADD3 R208, PT, PT, R209, R172, RZ ;  /* 0x000000acd1d07210 */ /* 0x000fe20007ffe0ff */
[----:B------:R-:W-:Y:S01]  /*6830*/  LDGSTS.E.BYPASS.LTC128B.128 [R245+0x13000], desc[UR22][R8.64+0x80] ;  /* 0x1300008008f57fae */ /* 0x000fe2000b981a16 */
[C---:B------:R-:W-:Y:S02]  /*6840*/  IADD3 R211, PT, PT, R172.reuse, R210, RZ ;  /* 0x000000d2acd37210 */ /* 0x040fe40007ffe0ff */
[----:B------:R-:W-:Y:S01]  /*6850*/  IADD3 R167, PT, PT, R172, R165, RZ ;  /* 0x000000a5aca77210 */ /* 0x000fe20007ffe0ff */
[----:B------:R-:W-:Y:S04]  /*6860*/  LDGSTS.E.BYPASS.LTC128B.128 [R245+0x15000], desc[UR22][R8.64+0x100] ;  /* 0x1500010008f57fae */ /* 0x000fe8000b981a16 */
[----:B------:R-:W-:Y:S04]  /*6870*/  LDGSTS.E.BYPASS.LTC128B.128 [R245+0x17000], desc[UR22][R8.64+0x180] ;  /* 0x1700018008f57fae */ /* 0x000fe8000b981a16 */
[----:B------:R-:W-:Y:S04]  /*6880*/  LDGSTS.E.BYPASS.LTC128B.128 [R245+0x11800], desc[UR22][R6.64] ;  /* 0x1180000006f57fae */ /* 0x000fe8000b981a16 */
[----:B------:R-:W-:Y:S04]  /*6890*/  LDGSTS.E.BYPASS.LTC128B.128 [R245+0x13800], desc[UR22][R6.64+0x80] ;  /* 0x1380008006f57fae */ /* 0x000fe8000b981a16 */
[----:B------:R-:W-:Y:S04]  /*68a0*/  LDGSTS.E.BYPASS.LTC128B.128 [R245+0x15800], desc[UR22][R6.64+0x100] ;  /* 0x1580010006f57fae */ /* 0x000fe8000b981a16 */
[----:B------:R1:W-:Y:S04]  /*68b0*/  LDGSTS.E.BYPASS.LTC128B.128 [R245+0x17800], desc[UR22][R6.64+0x180] ;  /* 0x1780018006f57fae */ /* 0x0003e8000b981a16 */
[----:B------:R-:W-:Y:S04]  /*68c0*/  LDSM.16.M88.4 R180, [R216] ;  /* 0x00000000d8b4783b */ /* 0x000fe80000000200 */
[----:B------:R-:W2:Y:S04]  /*68d0*/  LDSM.16.M88.4 R20, [R209+0x8000] ;  /* 0x00800000d114783b */ /* 0x000ea80000000200 */
[----:B------:R-:W3:Y:S04]  /*68e0*/  LDSM.16.M88.4 R12, [R209+0x8800] ;  /* 0x00880000d10c783b */ /* 0x000ee80000000200 */
[----:B------:R-:W4:Y:S04]  /*68f0*/  LDSM.16.M88.4 R188, [R209+0x9000] ;  /* 0x00900000d1bc783b */ /* 0x000f280000000200 */
[----:B------:R-:W5:Y:S04]  /*6900*/  LDSM.16.M88.4 R28, [R209+0x9800] ;  /* 0x00980000d11c783b */ /* 0x000f680000000200 */
[----:B------:R-:W-:Y:S04]  /*6910*/  LDSM.16.M88.4 R32, [R208+0x8000] ;  /* 0x00800000d020783b */ /* 0x000fe80000000200 */
[----:B-1----:R-:W1:Y:S04]  /*6920*/  LDSM.16.M88.4 R4, [R212] ;  /* 0x00000000d404783b */ /* 0x002e680000000200 */
[----:B------:R-:W1:Y:S04]  /*6930*/  LDSM.16.M88.4 R8, [R208+0x8800] ;  /* 0x00880000d008783b */ /* 0x000e680000000200 */
        /* <DEDUP_REMOVED lines=9> */
[C---:B----4-:R-:W-:Y:S08]  /*69d0*/  HMMA.16816.F32 R192, R180.reuse, R188, RZ ;  /* 0x000000bcb4c0723c */ /* 0x050ff000000018ff */
[C---:B------:R-:W-:Y:S08]  /*69e0*/  HMMA.16816.F32 R20, R180.reuse, R22, RZ ;  /* 0x00000016b414723c */ /* 0x040ff000000018ff */
[C---:B------:R-:W-:Y:S08]  /*69f0*/  HMMA.16816.F32 R12, R180.reuse, R14, RZ ;  /* 0x0000000eb40c723c */ /* 0x040ff000000018ff */
[C---:B------:R-:W-:Y:S08]  /*6a00*/  HMMA.16816.F32 R188, R180.reuse, R190, RZ ;  /* 0x000000beb4bc723c */ /* 0x040ff000000018ff */
[C---:B-----5:R-:W-:Y:S08]  /*6a10*/  HMMA.16816.F32 R184, R180.reuse, R28, RZ ;  /* 0x0000001cb4b8723c */ /* 0x060ff000000018ff */
        /* <DEDUP_REMOVED lines=72> */
[----:B------:R-:W2:Y:S07]  /*6ea0*/  LDSM.16.M88.4 R172, [R209+0xc000] ;  /* 0x00c00000d1ac783b */ /* 0x000eae0000000200 */
[C---:B----4-:R-:W-:Y:S08]  /*6eb0*/  HMMA.16816.F32 R184, R28.reuse, R32, R184 ;  /* 0x000000201cb8723c */ /* 0x050ff000000018b8 */
[----:B------:R-:W-:Y:S01]  /*6ec0*/  HMMA.16816.F32 R180, R28, R34, R180 ;  /* 0x000000221cb4723c */ /* 0x000fe200000018b4 */
[----:B------:R-:W4:Y:S07]  /*6ed0*/  LDSM.16.M88.4 R32, [R209+0xd000] ;  /* 0x00d00000d120783b */ /* 0x000f2e0000000200 */
        /* <DEDUP_REMOVED lines=57> */
[----:B------:R-:W2:Y:S07]  /*7270*/  LDSM.16.M88.4 R8, [R209+0xe800] ;  /* 0x00e80000d108783b */ /* 0x000eae0000000200 */
[C---:B-1----:R-:W-:Y:S08]  /*7280*/  HMMA.16816.F32 R200, R172.reuse, R4, R200 ;  /* 0x00000004acc8723c */ /* 0x042ff000000018c8 */
[C---:B------:R-:W-:Y:S01]  /*7290*/  HMMA.16816.F32 R188, R172.reuse, R6, R188 ;  /* 0x00000006acbc723c */ /* 0x040fe200000018bc */
[----:B------:R-:W1:Y:S07]  /*72a0*/  LDSM.16.M88.4 R4, [R209+0xf000] ;  /* 0x00f00000d104783b */ /* 0x000e6e0000000200 */
        /* <DEDUP_REMOVED lines=10> */
[----:B------:R-:W-:Y:S07]  /*7350*/  LDSM.16.M88.4 R24, [R209+0xf800] ;  /* 0x00f80000d118783b */ /* 0x000fee0000000200 */
        /* <DEDUP_REMOVED lines=108> */
[----:B------:R-:W-:Y:S02]  /*7a20*/  UIADD3 UR6, UPT, UPT, UR4, -0x80, URZ ;  /* 0xffffff8004067890 */ /* 0x000fe4000fffe0ff */
[----:B------:R-:W-:-:S04]  /*7a30*/  UIADD3 UR4, UPT, UPT, UR4, -0x40, URZ ;  /* 0xffffffc004047890 */ /* 0x000fc8000fffe0ff */
[----:B------:R-:W-:Y:S02]  /*7a40*/  MOV R32, UR6 ;  /* 0x0000000600207c02 */ /* 0x000fe40008000f00 */
[----:B------:R-:W-:Y:S02]  /*7a50*/  IMAD.U32 R169, RZ, RZ, UR4 ;  /* 0x00000004ffa97e24 */ /* 0x000fe4000f8e00ff */
[----:B------:R-:W-:-:S03]  /*7a60*/  IABS R32, R32 ;  /* 0x0000002000207213 */ /* 0x000fc60000000000 */
        /* <DEDUP_REMOVED lines=15> */
[----:B------:R-:W-:Y:S01]  /*7b60*/  IMAD R169, R26, R16, R169 ;  /* 0x000000101aa97224 */ /* 0x000fe200078e02a9 */
[----:B------:R-:W-:Y:S02]  /*7b70*/  LOP3.LUT R16, R30, UR4, RZ, 0x3c, !PT ;  /* 0x000000041e107c12 */ /* 0x000fe4000f8e3cff */
        /* <DEDUP_REMOVED lines=9> */
[----:B------:R-:W-:Y:S01]  /*7c10*/  LOP3.LUT R26, R30, UR6, RZ, 0x3c, !PT ;  /* 0x000000061e1a7c12 */ /* 0x000fe2000f8e3cff */
[----:B------:R-:W2:Y:S01]  /*7c20*/  LDCU.64 UR6, c[0x0][0x3a0] ;  /* 0x00007400ff0677ac */ /* 0x000ea20008000a00 */
[----:B------:R-:W-:-:S02]  /*7c30*/  LOP3.LUT R169, RZ, R30, RZ, 0x33, !PT ;  /* 0x0000001effa97212 */ /* 0x000fc400078e33ff */
[----:B------:R-:W-:-:S05]  /*7c40*/  ISETP.GE.AND P3, PT, R26, RZ, PT ;  /* 0x000000ff1a00720c */ /* 0x000fca0003f66270 */
[----:B------:R-:W-:Y:S02]  /*7c50*/  @P1 IADD3 R18, PT, PT, R18, 0x1, RZ ;  /* 0x0000000112121810 */ /* 0x000fe40007ffe0ff */
[----:B------:R-:W-:Y:S01]  /*7c60*/  @P5 VIADD R34, R34, 0x1 ;  /* 0x0000000122225836 */ /* 0x000fe20000000000 */
[----:B------:R-:W-:Y:S02]  /*7c70*/  ISETP.NE.AND P1, PT, R30, RZ, PT ;  /* 0x000000ff1e00720c */ /* 0x000fe40003f25270 */
[----:B------:R-:W-:-:S03]  /*7c80*/  IMAD.MOV.U32 R16, RZ, RZ, R18 ;  /* 0x000000ffff107224 */ /* 0x000fc600078e0012 */
[----:B------:R-:W-:Y:S01]  /*7c90*/  @!P3 IADD3 R34, PT, PT, -R34, RZ, RZ ;  /* 0x000000ff2222b210 */ /* 0x000fe20007ffe1ff */
[----:B------:R-:W-:-:S03]  /*7ca0*/  @!P0 IMAD.MOV R16, RZ, RZ, -R16 ;  /* 0x000000ffff108224 */ /* 0x000fc600078e0a10 */
        /* <DEDUP_REMOVED lines=23> */
.L_x_5385:
[----:B------:R-:W-:Y:S01]  /*7e20*/  UMOV UR6, URZ ;  /* 0x000000ff00067c82 */ /* 0x000fe20008000000 */
[----:B------:R-:W-:Y:S01]  /*7e30*/  USHF.L.U32 UR4, UR10, 0x6, URZ ;  /* 0x000000060a047899 */ /* 0x000fe200080006ff */
[----:B------:R-:W-:-:S05]  /*7e40*/  IADD3 R169, P0, PT, RZ, -UR6, RZ ;  /* 0x80000006ffa97c10 */ /* 0x000fca000ff1e0ff */
[----:B------:R-:W-:-:S05]  /*7e50*/  IMAD.X R16, RZ, RZ, ~UR4, P0 ;  /* 0x80000004ff107e24 */ /* 0x000fca00080e06ff */
[----:B------:R-:W-:-:S04]  /*7e60*/  SHF.R.S64 R169, R169, 0x1f, R16 ;  /* 0x0000001fa9a97819 */ /* 0x000fc80000001010 */
[----:B------:R-:W-:-:S04]  /*7e70*/  IADD3 R232, P0, PT, R169, R232, RZ ;  /* 0x000000e8a9e87210 */ /* 0x000fc80007f1e0ff */
[----:B------:R-:W-:-:S09]  /*7e80*/  LEA.HI.X.SX32 R231, R16, R231, 0x1, P0 ;  /* 0x000000e710e77211 */ /* 0x000fd200000f0eff */
.L_x_5386:
        /* <DEDUP_REMOVED lines=29> */
.L_x_5384:
[----:B--2---:R-:W-:Y:S01]  /*8060*/  MOV R171, UR18 ;  /* 0x0000001200ab7c02 */ /* 0x004fe20008000f00 */
[----:B------:R-:W2:Y:S01]  /*8070*/  LDCU UR4, c[0x0][0x45c] ;  /* 0x00008b80ff0477ac */ /* 0x000ea20008000800 */
        /* <DEDUP_REMOVED lines=12> */
[----:B-1----:R-:W-:Y:S02]  /*8140*/  FSEL R26, R204, -INF , !P1 ;  /* 0xff800000cc1a7808 */ /* 0x002fe40004800000 */
        /* <DEDUP_REMOVED lines=30> */
[----:B------:R-:W-:Y:S02]  /*8330*/  FSEL R28, R28, -INF , !P4 ;  /* 0xff8000001c1c7808 */ /* 0x000fe40006000000 */
        /* <DEDUP_REMOVED lines=144> */
[----:B------:R-:W-:-:S02]  /*8c40*/  VIADD R3, R216, 0x10000 ;  /* 0x00010000d8037836 */ /* 0x000fc40000000000 */
[----:B------:R-:W-:Y:S01]  /*8c50*/  FMUL.FTZ R193, R5, UR4 ;  /* 0x0000000405c17c20 */ /* 0x000fe20008410000 */
[----:B------:R-:W-:Y:S01]  /*8c60*/  IADD3 R204, PT, PT, R216, R195, RZ ;  /* 0x000000c3d8cc7210 */ /* 0x000fe20007ffe0ff */
[----:B------:R-:W-:Y:S01]  /*8c70*/  FMUL.FTZ R2, R4, UR4 ;  /* 0x0000000404027c20 */ /* 0x000fe20008410000 */
[--C-:B------:R-:W-:Y:S01]  /*8c80*/  FFMA.FTZ R190, R32, UR4, -R207.reuse ;  /* 0x0000000420be7c23 */ /* 0x100fe200080108cf */
[----:B------:R-:W-:Y:S01]  /*8c90*/  @P2 IADD3 R203, PT, PT, R3, -0x40, RZ ;  /* 0xffffffc003cb2810 */ /* 0x000fe20007ffe0ff */
[----:B------:R-:W-:Y:S01]  /*8ca0*/  FFMA.FTZ R189, R22, UR4, -R207 ;  /* 0x0000000416bd7c23 */ /* 0x000fe200080108cf */
[----:B------:R-:W1:Y:S01]  /*8cb0*/  MUFU.EX2 R193, R193 ;  /* 0x000000c100c17308 */ /* 0x000e620000000800 */
[--C-:B------:R-:W-:Y:S01]  /*8cc0*/  FFMA.FTZ R188, R26, UR4, -R205.reuse ;  /* 0x000000041abc7c23 */ /* 0x100fe200080108cd */
[--C-:B------:R-:W-:Y:S01]  /*8cd0*/  FFMA.FTZ R187, R18, UR4, -R205.reuse ;  /* 0x0000000412bb7c23 */ /* 0x100fe200080108cd */
[----:B------:R-:W2:Y:S01]  /*8ce0*/  LDSM.16.MT88.4 R28, [R203] ;  /* 0x00000000cb1c783b */ /* 0x000ea20000004200 */
[----:B------:R-:W3:Y:S01]  /*8cf0*/  MUFU.EX2 R2, R2 ;  /* 0x0000000200027308 */ /* 0x000ee20000000800 */
[--C-:B------:R-:W-:Y:S01]  /*8d00*/  FFMA.FTZ R191, R16, UR4, -R205.reuse ;  /* 0x0000000410bf7c23 */ /* 0x100fe200080108cd */
        /* <DEDUP_REMOVED lines=131> */
[----:B------:R-:W-:Y:S01]  /*9540*/  FFMA.FTZ R3, R196, UR4, -R207 ;  /* 0x00000004c4037c23 */ /* 0x000fe200080108cf */
[C---:B------:R-:W-:Y:S01]  /*9550*/  HMMA.16816.F32 R72, R4.reuse, R138, R72 ;  /* 0x0000008a0448723c */ /* 0x040fe20000001848 */
[----:B------:R-:W2:Y:S01]  /*9560*/  LDSM.16.MT88.4 R136, [R195+0x4000] ;  /* 0x00400000c388783b */ /* 0x000ea20000004200 */
[----:B------:R4:W-:Y:S01]  /*9570*/  MUFU.EX2 R200, R202 ;  /* 0x000000ca00c87308 */ /* 0x0009e20000000800 */
[-C--:B------:R-:W-:Y:S01]  /*9580*/  FMUL.FTZ R116, R116, R193.reuse ;  /* 0x000000c174747220 */ /* 0x080fe20000410000 */
[-C--:B------:R-:W-:Y:S01]  /*9590*/  FMUL.FTZ R117, R117, R193.reuse ;  /* 0x000000c175757220 */ /* 0x080fe20000410000 */
[-C--:B------:R-:W-:Y:S01]  /*95a0*/  FMUL.FTZ R118, R118, R2.reuse ;  /* 0x0000000276767220 */ /* 0x080fe20000410000 */
[----:B------:R5:W-:Y:S01]  /*95b0*/  MUFU.EX2 R196, R198 ;  /* 0x000000c600c47308 */ /* 0x000be20000000800 */
[-C--:B------:R-:W-:Y:S01]  /*95c0*/  FMUL.FTZ R119, R119, R2.reuse ;  /* 0x0000000277777220 */ /* 0x080fe20000410000 */
[C---:B---3--:R-:W-:Y:S01]  /*95d0*/  HMMA.16816.F32 R76, R4.reuse, R144, R76 ;  /* 0x00000090044c723c */ /* 0x048fe2000000184c */
[-C--:B------:R-:W-:Y:S01]  /*95e0*/  FMUL.FTZ R120, R120, R193.reuse ;  /* 0x000000c178787220 */ /* 0x080fe20000410000 */
[-C--:B------:R-:W-:Y:S01]  /*95f0*/  FMUL.FTZ R121, R121, R193.reuse ;  /* 0x000000c179797220 */ /* 0x080fe20000410000 */
[-C--:B------:R-:W-:Y:S01]  /*9600*/  FMUL.FTZ R122, R122, R2.reuse ;  /* 0x000000027a7a7220 */ /* 0x080fe20000410000 */
[-C--:B------:R-:W-:Y:S01]  /*9610*/  FMUL.FTZ R123, R123, R2.reuse ;  /* 0x000000027b7b7220 */ /* 0x080fe20000410000 */
[--C-:B------:R-:W-:Y:S01]  /*9620*/  FFMA.FTZ R199, R174, UR4, -R205.reuse ;  /* 0x00000004aec77c23 */ /* 0x100fe200080108cd */
[--C-:B------:R-:W-:Y:S01]  /*9630*/  FFMA.FTZ R201, R168, UR4, -R205.reuse ;  /* 0x00000004a8c97c23 */ /* 0x100fe200080108cd */
[----:B------:R-:W3:Y:S01]  /*9640*/  MUFU.EX2 R197, R197 ;  /* 0x000000c500c57308 */ /* 0x000ee20000000800 */
[C---:B------:R-:W-:Y:S01]  /*9650*/  HMMA.16816.F32 R80, R4.reuse, R146, R80 ;  /* 0x000000920450723c */ /* 0x040fe20000001850 */
[----:B------:R-:W3:Y:S01]  /*9660*/  LDSM.16.MT88.4 R144, [R216+0x16000] ;  /* 0x01600000d890783b */ /* 0x000ee20000004200 */
[--C-:B----4-:R-:W-:Y:S01]  /*9670*/  FFMA.FTZ R202, R172, UR4, -R205.reuse ;  /* 0x00000004acca7c23 */ /* 0x110fe200080108cd */
[----:B------:R-:W-:Y:S01]  /*9680*/  MUFU.EX2 R3, R3 ;  /* 0x0000000300037308 */ /* 0x000fe20000000800 */
[----:B-----5:R-:W-:Y:S01]  /*9690*/  FFMA.FTZ R198, R170, UR4, -R205 ;  /* 0x00000004aac67c23 */ /* 0x020fe200080108cd */
[-C--:B------:R-:W-:Y:S01]  /*96a0*/  FMUL.FTZ R8, R160, R193.reuse ;  /* 0x000000c1a0087220 */ /* 0x080fe20000410000 */
[-C--:B------:R-:W-:Y:S01]  /*96b0*/  FMUL.FTZ R9, R161, R193.reuse ;  /* 0x000000c1a1097220 */ /* 0x080fe20000410000 */
[----:B------:R-:W-:Y:S01]  /*96c0*/  MUFU.EX2 R199, R199 ;  /* 0x000000c700c77308 */ /* 0x000fe20000000800 */
[C---:B-1----:R-:W-:Y:S01]  /*96d0*/  HMMA.16816.F32 R84, R4.reuse, R140, R84 ;  /* 0x0000008c0454723c */ /* 0x042fe20000001854 */
[-C--:B------:R-:W-:Y:S01]  /*96e0*/  FMUL.FTZ R10, R162, R2.reuse ;  /* 0x00000002a20a7220 */ /* 0x080fe20000410000 */
[-C--:B------:R-:W-:Y:S01]  /*96f0*/  FMUL.FTZ R11, R163, R2.reuse ;  /* 0x00000002a30b7220 */ /* 0x080fe20000410000 */
[----:B------:R-:W1:Y:S01]  /*9700*/  MUFU.EX2 R202, R202 ;  /* 0x000000ca00ca7308 */ /* 0x000e620000000800 */
[-C--:B------:R-:W-:Y:S01]  /*9710*/  FMUL.FTZ R156, R156, R193.reuse ;  /* 0x000000c19c9c7220 */ /* 0x080fe20000410000 */
[-C--:B------:R-:W-:Y:S01]  /*9720*/  FMUL.FTZ R157, R157, R193.reuse ;  /* 0x000000c19d9d7220 */ /* 0x080fe20000410000 */
[-C--:B------:R-:W-:Y:S01]  /*9730*/  FMUL.FTZ R158, R158, R2.reuse ;  /* 0x000000029e9e7220 */ /* 0x080fe20000410000 */
[----:B------:R-:W-:Y:S01]  /*9740*/  MUFU.EX2 R198, R198 ;  /* 0x000000c600c67308 */ /* 0x000fe20000000800 */
[C---:B------:R-:W-:Y:S01]  /*9750*/  HMMA.16816.F32 R88, R4.reuse, R142, R88 ;  /* 0x0000008e0458723c */ /* 0x040fe20000001858 */
[----:B------:R-:W4:Y:S01]  /*9760*/  LDSM.16.MT88.4 R140, [R204+0x16000] ;  /* 0x01600000cc8c783b */ /* 0x000f220000004200 */
[-C--:B------:R-:W-:Y:S01]  /*9770*/  FMUL.FTZ R159, R159, R2.reuse ;  /* 0x000000029f9f7220 */ /* 0x080fe20000410000 */
[----:B------:R-:W5:Y:S01]  /*9780*/  MUFU.EX2 R201, R201 ;  /* 0x000000c900c97308 */ /* 0x000f620000000800 */
        /* <DEDUP_REMOVED lines=39> */
[----:B------:R-:W1:Y:S01]  /*9a00*/  LDSM.16.MT88.4 R152, [R195+0x6000] ;  /* 0x00600000c398783b */ /* 0x000e620000004200 */
        /* <DEDUP_REMOVED lines=28> */
[----:B------:R-:W-:Y:S01]  /*9bd0*/  F2FP.F16.F32.PACK_AB R128, R197, R200 ;  /* 0x000000c8c580723e */ /* 0x000fe200000000ff */
[----:B------:R-:W1:Y:S01]  /*9be0*/  LDSM.16.MT88.4 R152, [R195+0x2800] ;  /* 0x00280000c398783b */ /* 0x000e620000004200 */
[----:B------:R-:W-:Y:S01]  /*9bf0*/  F2FP.F16.F32.PACK_AB R129, R202, R199 ;  /* 0x000000c7ca81723e */ /* 0x000fe200000000ff */
[----:B------:R-:W-:Y:S01]  /*9c00*/  FADD.FTZ R200, R200, R189 ;  /* 0x000000bdc8c87221 */ /* 0x000fe20000010000 */
[----:B------:R-:W-:-:S02]  /*9c10*/  F2FP.F16.F32.PACK_AB R130, R3, R196 ;  /* 0x000000c40382723e */ /* 0x000fc400000000ff */
[----:B-----5:R-:W-:Y:S01]  /*9c20*/  F2FP.F16.F32.PACK_AB R131, R201, R198 ;  /* 0x000000c6c983723e */ /* 0x020fe200000000ff */
        /* <DEDUP_REMOVED lines=66> */
[----:B----4-:R-:W-:Y:S02]  /*a050*/  HMMA.16816.F32 R16, R4, R140, R16 ;  /* 0x0000008c0410723c */ /* 0x010fe40000001810 */
        /* <DEDUP_REMOVED lines=122> */
.L_x_5381:
[----:B------:R-:W-:-:S12]  /*a800*/  UIADD3 UR18, UPT, UPT, UR15, -0x1, URZ ;  /* 0xffffffff0f127890 */ /* 0x000fd8000fffe0ff */
.L_x_5387:
        /* <DEDUP_REMOVED lines=21> */
[----:B------:R-:W3:Y:S01]  /*a960*/  LDCU UR11, c[0x0][0x50c] ;  /* 0x0000a180ff0b77ac */ /* 0x000ee20008000800 */
[----:B------:R-:W4:Y:S01]  /*a970*/  LDCU.64 UR6, c[0x0][0x3a0] ;  /* 0x00007400ff0677ac */ /* 0x000f220008000a00 */
[----:B------:R-:W2:Y:S01]  /*a980*/  LDCU.64 UR8, c[0x0][0x3a8] ;  /* 0x00007500ff0877ac */ /* 0x000ea20008000a00 */
[----:B------:R-:W-:Y:S02]  /*a990*/  UIADD3 UR14, UPT, UPT, UR14, 0x40, URZ ;  /* 0x000000400e0e7890 */ /* 0x000fe4000fffe0ff */
[----:B-1----:R-:W-:-:S12]  /*a9a0*/  ULEA UR5, UR5, UR10, 0x18 ;  /* 0x0000000a05057291 */ /* 0x002fd8000f8ec0ff */
.L_x_5392:
        /* <DEDUP_REMOVED lines=72> */
[----:B------:R-:W-:Y:S01]  /*ae30*/  IMAD.WIDE.U32 R10, R7, UR8, R10 ;  /* 0x00000008070a7c25 */ /* 0x000fe2000f8e000a */
[----:B------:R-:W-:Y:S02]  /*ae40*/  SHF.R.S32.HI R5, RZ, 0x1f, R7 ;  /* 0x0000001fff057819 */ /* 0x000fe40000011407 */
[C---:B------:R-:W-:Y:S03]  /*ae50*/  LEA R234, P0, R10.reuse, R4, 0x1 ;  /* 0x000000040aea7211 */ /* 0x040fe600078008ff */
[----:B------:R-:W-:Y:S04]  /*ae60*/  IMAD R6, R5, UR8, RZ ;  /* 0x0000000805067c24 */ /* 0x000fe8000f8e02ff */
[----:B------:R-:W-:Y:S04]  /*ae70*/  IMAD R6, R7, UR9, R6 ;  /* 0x0000000907067c24 */ /* 0x000fe8000f8e0206 */
[----:B------:R-:W-:Y:S05]  /*ae80*/  IMAD.IADD R6, R11, 0x1, R6 ;  /* 0x000000010b067824 */ /* 0x000fea00078e0206 */
[----:B------:R-:W-:Y:S07]  /*ae90*/  LEA.HI.X R235, R10, R3, R6, 0x1, P0 ;  /* 0x000000030aeb7211 */ /* 0x000fee00000f0c06 */
.L_x_5389:
[----:B------:R-:W-:Y:S01]  /*aea0*/  LOP3.LUT R245, R245, 0x1e00, R198, 0xf8, !PT ;  /* 0x00001e00f5f57812 */ /* 0x000fe200078ef8c6 */
[----:B------:R-:W-:Y:S01]  /*aeb0*/  IMAD.MOV.U32 R218, RZ, RZ, 0x20 ;  /* 0x00000020ffda7424 */ /* 0x000fe200078e00ff */
[----:B------:R-:W-:Y:S01]  /*aec0*/  SHF.L.U32 R197, R215, 0x5, RZ ;  /* 0x00000005d7c57819 */ /* 0x000fe200000006ff */
[----:B------:R-:W-:Y:S01]  /*aed0*/  UIADD3 UR13, UPT, UPT, UR13, -0x1, URZ ;  /* 0xffffffff0d0d7890 */ /* 0x000fe2000fffe0ff */
[----:B------:R-:W-:Y:S02]  /*aee0*/  LEA R245, R245, UR5, 0x1 ;  /* 0x00000005f5f57c11 */ /* 0x000fe4000f8e08ff */
[----:B------:R-:W-:Y:S01]  /*aef0*/  LOP3.LUT R213, R197, 0x7c00, RZ, 0xc0, !PT ;  /* 0x00007c00c5d57812 */ /* 0x000fe200078ec0ff */
[----:B------:R-:W-:Y:S01]  /*af00*/  UISETP.GT.AND UP0, UPT, UR13, UR16, UPT ;  /* 0x000000100d00728c */ /* 0x000fe2000bf04270 */
[----:B------:R-:W-:Y:S01]  /*af10*/  SHF.L.U32 R197, R196, 0x5, RZ ;  /* 0x00000005c4c57819 */ /* 0x000fe200000006ff */
[----:B------:R-:W-:Y:S01]  /*af20*/  @!PT LDS RZ, [RZ] ;  /* 0x00000000fffff984 */ /* 0x000fe20000000800 */
[----:B------:R-:W-:Y:S01]  /*af30*/  @!PT LDS RZ, [RZ] ;  /* 0x00000000fffff984 */ /* 0x000fe20000000800 */
[----:B------:R-:W-:Y:S01]  /*af40*/  @!PT LDS RZ, [RZ] ;  /* 0x00000000fffff984 */ /* 0x000fe20000000800 */
[----:B------:R-:W-:Y:S01]  /*af50*/  LDGSTS.E.BYPASS.LTC128B.128 [R245+0x10000], desc[UR22][R234.64] ;  /* 0x10000000eaf57fae */ /* 0x000fe2000b981a16 */
[----:B------:R-:W-:Y:S02]  /*af60*/  LOP3.LUT R214, R198, 0x38, RZ, 0xc0, !PT ;  /* 0x00000038c6d67812 */ /* 0x000fe400078ec0ff */
[----:B------:R-:W-:Y:S02]  /*af70*/  SHF.L.U64.HI R196, R196, 0x5, R199 ;  /* 0x00000005c4c47819 */ /* 0x000fe400000102c7 */
[----:B------:R-:W-:Y:S01]  /*af80*/  LDGSTS.E.BYPASS.LTC128B.128 [R245+0x12000], desc[UR22][R234.64+0x80] ;  /* 0x12000080eaf57fae */ /* 0x000fe2000b981a16 */
[----:B------:R-:W-:Y:S02]  /*af90*/  IADD3 R198, P0, PT, R197, R234, RZ ;  /* 0x000000eac5c67210 */ /* 0x000fe40007f1e0ff */
[----:B------:R-:W-:Y:S02]  /*afa0*/  SHF.L.U32 R224, R215, 0x6, RZ ;  /* 0x00000006d7e07819 */ /* 0x000fe400000006ff */
[----:B------:R-:W-:Y:S01]  /*afb0*/  LDGSTS.E.BYPASS.LTC128B.128 [R245+0x14000], desc[UR22][R234.64+0x100] ;  /* 0x14000100eaf57fae */ /* 0x000fe2000b981a16 */
[C---:B------:R-:W-:Y:S02]  /*afc0*/  IADD3.X R199, PT, PT, R196.reuse, R235, RZ, P0, !PT ;  /* 0x000000ebc4c77210 */ /* 0x040fe400007fe4ff */
[C---:B------:R-:W-:Y:S02]  /*afd0*/  IADD3 R202, P1, PT, R197.reuse, R198, RZ ;  /* 0x000000c6c5ca7210 */ /* 0x040fe40007f3e0ff */
[----:B------:R-:W-:Y:S01]  /*afe0*/  LDGSTS.E.BYPASS.LTC128B.128 [R245+0x16000], desc[UR22][R234.64+0x180] ;  /* 0x16000180eaf57fae */ /* 0x000fe2000b981a16 */
[----:B------:R-:W-:Y:S02]  /*aff0*/  SHF.R.U32.HI R217, RZ, 0x1, R215 ;  /* 0x00000001ffd97819 */ /* 0x000fe400000116d7 */
[----:B------:R-:W-:Y:S02]  /*b000*/  IADD3.X R203, PT, PT, R196, R199, RZ, P1, !PT ;  /* 0x000000c7c4cb7210 */ /* 0x000fe40000ffe4ff */
[----:B------:R-:W-:Y:S01]  /*b010*/  LDGSTS.E.BYPASS.LTC128B.128 [R245+0x10800], desc[UR22][R198.64] ;  /* 0x10800000c6f57fae */ /* 0x000fe2000b981a16 */
[----:B------:R-:W-:Y:S02]  /*b020*/  IADD3 R200, P0, PT, R197, R202, RZ ;  /* 0x000000cac5c87210 */ /* 0x000fe40007f1e0ff */
[--C-:B------:R-:W-:Y:S02]  /*b030*/  LOP3.LUT R166, R214, 0x1c0, R224.reuse, 0xf8, !PT ;  /* 0x000001c0d6a67812 */ /* 0x100fe400078ef8e0 */
[----:B------:R-:W-:Y:S01]  /*b040*/  LDGSTS.E.BYPASS.LTC128B.128 [R245+0x12800], desc[UR22][R198.64+0x80] ;  /* 0x12800080c6f57fae */ /* 0x000fe2000b981a16 */
[----:B------:R-:W-:Y:S02]  /*b050*/  IADD3.X R201, PT, PT, R196, R203, RZ, P0, !PT ;  /* 0x000000cbc4c97210 */ /* 0x000fe400007fe4ff */
[----:B------:R-:W-:Y:S02]  /*b060*/  LOP3.LUT R164, R213, 0x200, R224, 0xf8, !PT ;  /* 0x00000200d5a47812 */ /* 0x000fe400078ef8e0 */
[----:B------:R-:W-:Y:S01]  /*b070*/  LDGSTS.E.BYPASS.LTC128B.128 [R245+0x14800], desc[UR22][R198.64+0x100] ;  /* 0x14800100c6f57fae */ /* 0x000fe2000b981a16 */
[----:B------:R-:W-:Y:S02]  /*b080*/  LOP3.LUT R165, R215, 0x8, RZ, 0xc0, !PT ;  /* 0x00000008d7a57812 */ /* 0x000fe400078ec0ff */
[----:B------:R-:W-:Y:S02]  /*b090*/  LOP3.LUT R3, R217, 0x8, RZ, 0xc0, !PT ;  /* 0x00000008d9037812 */ /* 0x000fe400078ec0ff */
[----:B------:R1:W-:Y:S01]  /*b0a0*/  LDGSTS.E.BYPASS.LTC128B.128 [R245+0x16800], desc[UR22][R198.64+0x180] ;  /* 0x16800180c6f57fae */ /* 0x0003e2000b981a16 */
[----:B------:R-:W-:Y:S02]  /*b0b0*/  LOP3.LUT R165, R166, R165, RZ, 0x3c, !PT ;  /* 0x000000a5a6a57212 */ /* 0x000fe400078e3cff */
[----:B------:R-:W-:Y:S02]  /*b0c0*/  LOP3.LUT R3, R164, R166, R3, 0xf6, !PT ;  /* 0x000000a6a4037212 */ /* 0x000fe400078ef603 */
[----:B------:R-:W-:Y:S01]  /*b0d0*/  LDGSTS.E.BYPASS.LTC128B.128 [R245+0x11000], desc[UR22][R202.64] ;  /* 0x11000000caf57fae */ /* 0x000fe2000b981a16 */
[----:B------:R-:W-:Y:S02]  /*b0e0*/  LOP3.LUT R224, R224, 0x400, RZ, 0xc0, !PT ;  /* 0x00000400e0e07812 */ /* 0x000fe400078ec0ff */
[----:B------:R-:W-:Y:S02]  /*b0f0*/  LEA R225, R3, UR5, 0x1 ;  /* 0x0000000503e17c11 */ /* 0x000fe4000f8e08ff */
[----:B------:R-:W-:Y:S01]  /*b100*/  LDGSTS.E.BYPASS.LTC128B.128 [R245+0x13000], desc[UR22][R202.64+0x80] ;  /* 0x13000080caf57fae */ /* 0x000fe2000b981a16 */
[----:B------:R-:W-:Y:S01]  /*b110*/  LEA R224, R165, R224, 0x1 ;  /* 0x000000e0a5e07211 */ /* 0x000fe200078e08ff */
[----:B------:R-:W-:Y:S01]  /*b120*/  IMAD.MOV.U32 R3, RZ, RZ, 0x40 ;  /* 0x00000040ff037424 */ /* 0x000fe200078e00ff */
[C---:B------:R-:W-:Y:S02]  /*b130*/  LOP3.LUT P0, RZ, R215.reuse, 0x2, RZ, 0xc0, !PT ;  /* 0x00000002d7ff7812 */ /* 0x040fe4000780c0ff */
[----:B------:R-:W-:Y:S01]  /*b140*/  LDGSTS.E.BYPASS.LTC128B.128 [R245+0x15000], desc[UR22][R202.64+0x100] ;  /* 0x15000100caf57fae */ /* 0x000fe2000b981a16 */
[----:B------:R-:W-:Y:S02]  /*b150*/  IADD3 R219, PT, PT, R224, UR5, RZ ;  /* 0x00000005e0db7c10 */ /* 0x000fe4000fffe0ff */
[----:B------:R-:W-:Y:S02]  /*b160*/  SEL R218, R218, 0xffffffe0, !P0 ;  /* 0xffffffe0dada7807 */ /* 0x000fe40004000000 */
[----:B------:R-:W-:Y:S01]  /*b170*/  LDGSTS.E.BYPASS.LTC128B.128 [R245+0x17000], desc[UR22][R202.64+0x180] ;  /* 0x17000180caf57fae */ /* 0x000fe2000b981a16 */
[----:B------:R-:W-:Y:S02]  /*b180*/  LOP3.LUT P2, RZ, R215, 0x4, RZ, 0xc0, !PT ;  /* 0x00000004d7ff7812 */ /* 0x000fe4000784c0ff */
[-C--:B------:R-:W-:Y:S02]  /*b190*/  IADD3 R222, PT, PT, R225, R218.reuse, RZ ;  /* 0x000000dae1de7210 */ /* 0x080fe40007ffe0ff */
[----:B------:R-:W-:Y:S01]  /*b1a0*/  LDGSTS.E.BYPASS.LTC128B.128 [R245+0x11800], desc[UR22][R200.64] ;  /* 0x11800000c8f57fae */ /* 0x000fe2000b981a16 */
[----:B------:R-:W-:Y:S04]  /*b1b0*/  IADD3 R221, PT, PT, R219, R218, RZ ;  /* 0x000000dadbdd7210 */ /* 0x000fe80007ffe0ff */
[----:B------:R-:W-:Y:S05]  /*b1c0*/  LDGSTS.E.BYPASS.LTC128B.128 [R245+0x13800], desc[UR22][R200.64+0x80] ;  /* 0x13800080c8f57fae */ /* 0x000fea000b981a16 */
[----:B------:R-:W-:Y:S05]  /*b1d0*/  LDGSTS.E.BYPASS.LTC128B.128 [R245+0x15800], desc[UR22][R200.64+0x100] ;  /* 0x15800100c8f57fae */ /* 0x000fea000b981a16 */
[----:B------:R2:W-:Y:S05]  /*b1e0*/  LDGSTS.E.BYPASS.LTC128B.128 [R245+0x17800], desc[UR22][R200.64+0x180] ;  /* 0x17800180c8f57fae */ /* 0x0005ea000b981a16 */
[----:B------:R-:W-:Y:S05]  /*b1f0*/  LDSM.16.M88.4 R164, [R225] ;  /* 0x00000000e1a4783b */ /* 0x000fea0000000200 */
[----:B------:R-:W5:Y:S05]  /*b200*/  LDSM.16.M88.4 R168, [R224+UR5+0x8000] ;  /* 0x00800005e0a8783b */ /* 0x000f6a0008000200 */
[----:B------:R-:W3:Y:S05]  /*b210*/  LDSM.16.M88.4 R172, [R224+UR5+0x8800] ;  /* 0x00880005e0ac783b */ /* 0x000eea0008000200 */
[----:B------:R-:W4:Y:S05]  /*b220*/  LDSM.16.M88.4 R176, [R224+UR5+0x9000] ;  /* 0x00900005e0b0783b */ /* 0x000f2a0008000200 */
[----:B------:R-:W0:Y:S05]  /*b230*/  LDGDEPBAR ;  /* 0x00000000000079af */ /* 0x000e2a0000000000 */
[----:B------:R-:W2:Y:S05]  /*b240*/  LDSM.16.M88.4 R180, [R224+UR5+0x9800] ;  /* 0x00980005e0b4783b */ /* 0x000eaa0008000200 */
[----:B------:R-:W-:Y:S05]  /*b250*/  LDSM.16.M88.4 R184, [R222] ;  /* 0x00000000deb8783b */ /* 0x000fea0000000200 */
[----:B------:R-:W2:Y:S05]  /*b260*/  LDSM.16.M88.4 R188, [R221+0x8000] ;  /* 0x00800000ddbc783b */ /* 0x000eaa0000000200 */
[----:B------:R-:W2:Y:S05]  /*b270*/  LDSM.16.M88.4 R192, [R221+0x8800] ;  /* 0x00880000ddc0783b */ /* 0x000eaa0000000200 */
[----:B------:R-:W-:Y:S01]  /*b280*/  LDSM.16.M88.4 R208, [R221+0xc000] ;  /* 0x00c00000ddd0783b */ /* 0x000fe20000000200 */
[C---:B-----5:R-:W-:Y:S08]  /*b290*/  HMMA.16816.F32 R4, R164.reuse, R168, RZ ;  /* 0x000000a8a404723c */ /* 0x060ff000000018ff */
[C---:B------:R-:W-:Y:S01]  /*b2a0*/  HMMA.16816.F32 R8, R164.reuse, R170, RZ ;  /* 0x000000aaa408723c */ /* 0x040fe200000018ff */
[----:B------:R-:W-:Y:S07]  /*b2b0*/  LDSM.16.M88.4 R168, [R221+0x9800] ;  /* 0x00980000dda8783b */ /* 0x000fee0000000200 */
[C---:B---3--:R-:W-:Y:S01]  /*b2c0*/  HMMA.16816.F32 R12, R164.reuse, R172, RZ ;  /* 0x000000aca40c723c */ /* 0x048fe200000018ff */
        /* <DEDUP_REMOVED lines=8> */
[C---:B----4-:R-:W-:Y:S04]  /*b350*/  HMMA.16816.F32 R20, R164.reuse, R176, RZ ;  /* 0x000000b0a414723c */ /* 0x050fe800000018ff */
[----:B--2---:R-:W-:Y:S04]  /*b360*/  LDSM.16.M88.4 R200, [R3+0x8000] ;  /* 0x0080000003c8783b */ /* 0x004fe80000000200 */
[C---:B------:R-:W-:Y:S01]  /*b370*/  HMMA.16816.F32 R24, R164.reuse, R178, RZ ;  /* 0x000000b2a418723c */ /* 0x040fe200000018ff */
[----:B------:R-:W-:Y:S05]  /*b380*/  LDSM.16.M88.4 R176, [R219+0x8000] ;  /* 0x00800000dbb0783b */ /* 0x000fea0000000200 */
[----:B------:R-:W-:Y:S02]  /*b390*/  LDSM.16.M88.4 R204, [R219+0xa000] ;  /* 0x00a00000dbcc783b */ /* 0x000fe40000000200 */
        /* <DEDUP_REMOVED lines=216> */
[----:B------:R-:W1:Y:S01]  /*c120*/  MUFU.TANH R200, R200 ;  /* 0x000000c800c87308 */ /* 0x000e620000002400 */
[C---:B--2---:R-:W-:Y:S09]  /*c130*/  HMMA.16816.F32 R28, R192.reuse, R164, R28 ;  /* 0x000000a4c01c723c */ /* 0x044ff2000000181c */
[----:B------:R-:W2:Y:S01]  /*c140*/  MUFU.TANH R201, R201 ;  /* 0x000000c900c97308 */ /* 0x000ea20000002400 */
[----:B------:R-:W-:Y:S09]  /*c150*/  HMMA.16816.F32 R32, R192, R166, R32 ;  /* 0x000000a6c020723c */ /* 0x000ff20000001820 */
[----:B------:R-:W1:Y:S01]  /*c160*/  MUFU.TANH R202, R202 ;  /* 0x000000ca00ca7308 */ /* 0x000e620000002400 */
[----:B-----5:R-:W-:Y:S01]  /*c170*/  FMUL.FTZ R233, R30, UR11 ;  /* 0x0000000b1ee97c20 */ /* 0x020fe20008410000 */
[----:B------:R-:W-:Y:S01]  /*c180*/  FMUL.FTZ R249, R28, UR11 ;  /* 0x0000000b1cf97c20 */ /* 0x000fe20008410000 */
[----:B------:R-:W-:Y:S01]  /*c190*/  FMUL.FTZ R250, R29, UR11 ;  /* 0x0000000b1dfa7c20 */ /* 0x000fe20008410000 */
[----:B------:R-:W-:Y:S06]  /*c1a0*/  FMUL.FTZ R252, R31, UR11 ;  /* 0x0000000b1ffc7c20 */ /* 0x000fec0008410000 */
[----:B------:R5:W1:Y:S01]  /*c1b0*/  MUFU.TANH R10, R233 ;  /* 0x000000e9000a7308 */ /* 0x000a620000002400 */
[----:B------:R-:W-:Y:S01]  /*c1c0*/  FMUL.FTZ R251, R32, UR11 ;  /* 0x0000000b20fb7c20 */ /* 0x000fe20008410000 */
[----:B------:R-:W-:Y:S01]  /*c1d0*/  FMUL.FTZ R11, R33, UR11 ;  /* 0x0000000b210b7c20 */ /* 0x000fe20008410000 */
[----:B------:R-:W-:Y:S07]  /*c1e0*/  FMUL.FTZ R13, R34, UR11 ;  /* 0x0000000b220d7c20 */ /* 0x000fee0008410000 */
[----:B------:R-:W1:Y:S10]  /*c1f0*/  MUFU.TANH R203, R203 ;  /* 0x000000cb00cb7308 */ /* 0x000e740000002400 */
        /* <DEDUP_REMOVED lines=60> */
[C---:B------:R-:W-:Y:S01]  /*c5c0*/  IMAD R8, R4.reuse, R15, R8 ;  /* 0x0000000f04087224 */ /* 0x040fe200078e0208 */
[----:B------:R-:W-:Y:S02]  /*c5d0*/  LOP3.LUT R15, RZ, R6, RZ, 0x33, !PT ;  /* 0x00000006ff0f7212 */ /* 0x000fe400078e33ff */
        /* <DEDUP_REMOVED lines=12> */
[----:B------:R-:W2:Y:S03]  /*c6a0*/  LDC.64 R4, c[0x0][0x3b8] ;  /* 0x0000ee00ff047b82 */ /* 0x000ea60000000a00 */
[----:B------:R-:W-:Y:S02]  /*c6b0*/  @P5 VIADD R12, R12, 0x1 ;  /* 0x000000010c0c5836 */ /* 0x000fe40000000000 */
[----:B------:R-:W-:Y:S05]  /*c6c0*/  @P6 IADD3 R16, PT, PT, R16, 0x1, RZ ;  /* 0x0000000110106810 */ /* 0x000fea0007ffe0ff */
        /* <DEDUP_REMOVED lines=20> */
[C---:B------:R-:W-:Y:S03]  /*c810*/  LEA R232, P0, R16.reuse, R232, 0x1 ;  /* 0x000000e810e87211 */ /* 0x040fe600078008ff */
[----:B------:R-:W-:Y:S04]  /*c820*/  IMAD R6, R5, UR6, RZ ;  /* 0x0000000605067c24 */ /* 0x000fe8000f8e02ff */
[----:B------:R-:W-:Y:S05]  /*c830*/  IMAD R6, R7, UR7, R6 ;  /* 0x0000000707067c24 */ /* 0x000fea000f8e0206 */
[----:B------:R-:W-:Y:S04]  /*c840*/  IADD3 R6, PT, PT, R17, R6, RZ ;  /* 0x0000000611067210 */ /* 0x000fe80007ffe0ff */
[----:B------:R-:W-:Y:S07]  /*c850*/  LEA.HI.X R231, R16, R231, R6, 0x1, P0 ;  /* 0x000000e710e77211 */ /* 0x000fee00000f0c06 */
.L_x_5391:
[----:B-1----:R-:W-:Y:S01]  /*c860*/  IMAD.MOV.U32 R233, RZ, RZ, R231 ;  /* 0x000000ffffe97224 */ /* 0x002fe200078e00e7 */
        /* <DEDUP_REMOVED lines=28> */
.L_x_5390:
[-C--:B------:R-:W-:Y:S01]  /*ca30*/  ISETP.GT.AND P5, PT, R230, R237.reuse, PT ;  /* 0x000000ede600720c */ /* 0x080fe20003fa4270 */
[----:B------:R-:W-:Y:S01]  /*ca40*/  UISETP.GT.AND UP0, UPT, UR13, UR16, UPT ;  /* 0x000000100d00728c */ /* 0x000fe2000bf04270 */
[----:B------:R-:W-:Y:S01]  /*ca50*/  IADD3 R3, PT, PT, R237, -0x20, RZ ;  /* 0xffffffe0ed037810 */ /* 0x000fe20007ffe0ff */
[----:B------:R-:W-:Y:S01]  /*ca60*/  UIADD3 UR14, UPT, UPT, UR14, -0x40, URZ ;  /* 0xffffffc00e0e7890 */ /* 0x000fe2000fffe0ff */
[----:B-1----:R-:W-:Y:S02]  /*ca70*/  FSEL R12, R9, -INF , !P5 ;  /* 0xff800000090c7808 */ /* 0x002fe40006800000 */
[----:B------:R-:W-:Y:S02]  /*ca80*/  ISETP.GT.AND P5, PT, R226, R237, PT ;  /* 0x000000ede200720c */ /* 0x000fe40003fa4270 */
[C---:B------:R-:W-:Y:S02]  /*ca90*/  IADD3 R23, PT, PT, R237.reuse, -0x1f, RZ ;  /* 0xffffffe1ed177810 */ /* 0x040fe40007ffe0ff */
[----:B------:R-:W-:Y:S02]  /*caa0*/  ISETP.GT.AND P1, PT, R230, R3, PT ;  /* 0x00000003e600720c */ /* 0x000fe40003f24270 */
[----:B------:R-:W-:Y:S02]  /*cab0*/  FSEL R223, R240, -INF , !P5 ;  /* 0xff800000f0df7808 */ /* 0x000fe40006800000 */
[-C--:B------:R-:W-:Y:S02]  /*cac0*/  ISETP.GT.AND P5, PT, R230, R23.reuse, PT ;  /* 0x00000017e600720c */ /* 0x080fe40003fa4270 */
[----:B------:R-:W-:Y:S02]  /*cad0*/  IADD3 R19, PT, PT, R237, -0x18, RZ ;  /* 0xffffffe8ed137810 */ /* 0x000fe40007ffe0ff */
[----:B------:R-:W-:Y:S02]  /*cae0*/  FSEL R25, R196, -INF , !P1 ;  /* 0xff800000c4197808 */ /* 0x000fe40004800000 */
[----:B------:R-:W-:Y:S02]  /*caf0*/  ISETP.GT.AND P1, PT, R226, R23, PT ;  /* 0x00000017e200720c */ /* 0x000fe40003f24270 */
[----:B------:R-:W-:Y:S02]  /*cb00*/  FSEL R8, R197, -INF , !P5 ;  /* 0xff800000c5087808 */ /* 0x000fe40006800000 */
[----:B------:R-:W-:Y:S02]  /*cb10*/  ISETP.GT.AND P5, PT, R230, R19, PT ;  /* 0x00000013e600720c */ /* 0x000fe40003fa4270 */
[----:B------:R-:W-:Y:S02]  /*cb20*/  IADD3 R15, PT, PT, R237, -0x17, RZ ;  /* 0xffffffe9ed0f7810 */ /* 0x000fe40007ffe0ff */
[----:B------:R-:W-:Y:S02]  /*cb30*/  FSEL R199, R199, -INF , !P1 ;  /* 0xff800000c7c77808 */ /* 0x000fe40004800000 */
[----:B------:R-:W-:Y:S02]  /*cb40*/  ISETP.GT.AND P0, PT, R226, R3, PT ;  /* 0x00000003e200720c */ /* 0x000fe40003f04270 */
[----:B------:R-:W-:Y:S02]  /*cb50*/  FSEL R200, R200, -INF , !P5 ;  /* 0xff800000c8c87808 */ /* 0x000fe40006800000 */
[C---:B------:R-:W-:Y:S02]  /*cb60*/  ISETP.GT.AND P1, PT, R226.reuse, R19, PT ;  /* 0x00000013e200720c */ /* 0x040fe40003f24270 */
[-C--:B------:R-:W-:Y:S02]  /*cb70*/  ISETP.GT.AND P5, PT, R226, R15.reuse, PT ;  /* 0x0000000fe200720c */ /* 0x080fe40003fa4270 */
[C---:B------:R-:W-:Y:S02]  /*cb80*/  IADD3 R9, PT, PT, R237.reuse, -0xf, RZ ;  /* 0xfffffff1ed097810 */ /* 0x040fe40007ffe0ff */
[----:B--2---:R-:W-:Y:S02]  /*cb90*/  IADD3 R5, PT, PT, R237, -0x10, RZ ;  /* 0xfffffff0ed057810 */ /* 0x004fe40007ffe0ff */
[----:B------:R-:W-:Y:S02]  /*cba0*/  FSEL R198, R198, -INF , !P0 ;  /* 0xff800000c6c67808 */ /* 0x000fe40004000000 */
[----:B------:R-:W-:Y:S02]  /*cbb0*/  ISETP.GT.AND P0, PT, R230, R15, PT ;  /* 0x0000000fe600720c */ /* 0x000fe40003f04270 */
[----:B------:R-:W-:Y:S02]  /*cbc0*/  FSEL R202, R202, -INF , !P1 ;  /* 0xff800000caca7808 */ /* 0x000fe40004800000 */
[----:B------:R-:W-:Y:S02]  /*cbd0*/  ISETP.GT.AND P1, PT, R230, R9, PT ;  /* 0x00000009e600720c */ /* 0x000fe40003f24270 */
[----:B------:R-:W-:Y:S02]  /*cbe0*/  FSEL R4, R203, -INF , !P5 ;  /* 0xff800000cb047808 */ /* 0x000fe40006800000 */
[-C--:B------:R-:W-:Y:S02]  /*cbf0*/  ISETP.GT.AND P5, PT, R226, R5.reuse, PT ;  /* 0x00000005e200720c */ /* 0x080fe40003fa4270 */
[----:B------:R-:W-:Y:S02]  /*cc00*/  IADD3 R29, PT, PT, R237, -0x7, RZ ;  /* 0xfffffff9ed1d7810 */ /* 0x000fe40007ffe0ff */
[----:B------:R-:W-:Y:S02]  /*cc10*/  FSEL R6, R201, -INF , !P0 ;  /* 0xff800000c9067808 */ /* 0x000fe40004000000 */
[----:B------:R-:W-:Y:S02]  /*cc20*/  FSEL R201, R205, -INF , !P1 ;  /* 0xff800000cdc97808 */ /* 0x000fe40004800000 */
[----:B------:R-:W-:Y:S02]  /*cc30*/  ISETP.GT.AND P0, PT, R230, R5, PT ;  /* 0x00000005e600720c */ /* 0x000fe40003f04270 */
[C---:B------:R-:W-:Y:S02]  /*cc40*/  IADD3 R31, PT, PT, R237.reuse, -0x8, RZ ;  /* 0xfffffff8ed1f7810 */ /* 0x040fe40007ffe0ff */
[----:B------:R-:W-:Y:S02]  /*cc50*/  FSEL R205, R206, -INF , !P5 ;  /* 0xff800000cecd7808 */ /* 0x000fe40006800000 */
[----:B------:R-:W-:Y:S02]  /*cc60*/  ISETP.GT.AND P5, PT, R230, R29, PT ;  /* 0x0000001de600720c */ /* 0x000fe40003fa4270 */
[----:B------:R-:W-:Y:S02]  /*cc70*/  IADD3 R27, PT, PT, R237, 0x1, RZ ;  /* 0x00000001ed1b7810 */ /* 0x000fe40007ffe0ff */
[----:B------:R-:W-:Y:S02]  /*cc80*/  FSEL R204, R204, -INF , !P0 ;  /* 0xff800000cccc7808 */ /* 0x000fe40004000000 */
[----:B------:R-:W-:Y:S02]  /*cc90*/  ISETP.GT.AND P1, PT, R230, R31, PT ;  /* 0x0000001fe600720c */ /* 0x000fe40003f24270 */
[----:B------:R-:W-:Y:S02]  /*cca0*/  ISETP.GT.AND P0, PT, R226, R9, PT ;  /* 0x00000009e200720c */ /* 0x000fe40003f04270 */
[----:B------:R-:W-:Y:S02]  /*ccb0*/  FSEL R177, R209, -INF , !P5 ;  /* 0xff800000d1b17808 */ /* 0x000fe40006800000 */
[----:B------:R-:W-:Y:S02]  /*ccc0*/  ISETP.GT.AND P5, PT, R230, R27, PT ;  /* 0x0000001be600720c */ /* 0x000fe40003fa4270 */
[----:B------:R-:W-:Y:S02]  /*ccd0*/  IADD3 R17, PT, PT, R237, 0x9, RZ ;  /* 0x00000009ed117810 */ /* 0x000fe40007ffe0ff */
[----:B------:R-:W-:Y:S02]  /*cce0*/  FSEL R203, R207, -INF , !P0 ;  /* 0xff800000cfcb7808 */ /* 0x000fe40004000000 */
[----:B------:R-:W-:Y:S02]  /*ccf0*/  FSEL R179, R208, -INF , !P1 ;  /* 0xff800000d0b37808 */ /* 0x000fe40004800000 */
[C---:B------:R-:W-:Y:S02]  /*cd00*/  ISETP.GT.AND P0, PT, R226.reuse, R31, PT ;  /* 0x0000001fe200720c */ /* 0x040fe40003f04270 */
[----:B------:R-:W-:Y:S02]  /*cd10*/  ISETP.GT.AND P1, PT, R226, R29, PT ;  /* 0x0000001de200720c */ /* 0x000fe40003f24270 */
[C---:B------:R-:W-:Y:S02]  /*cd20*/  IADD3 R21, PT, PT, R237.reuse, 0x8, RZ ;  /* 0x00000008ed157810 */ /* 0x040fe40007ffe0ff */
[----:B------:R-:W-:Y:S02]  /*cd30*/  FSEL R220, R220, -INF , !P5 ;  /* 0xff800000dcdc7808 */ /* 0x000fe40006800000 */
[----:B------:R-:W-:Y:S02]  /*cd40*/  ISETP.GT.AND P5, PT, R230, R17, PT ;  /* 0x00000011e600720c */ /* 0x000fe40003fa4270 */
[----:B------:R-:W-:Y:S02]  /*cd50*/  IADD3 R7, PT, PT, R237, 0x10, RZ ;  /* 0x00000010ed077810 */ /* 0x000fe40007ffe0ff */
[----:B------:R-:W-:Y:S02]  /*cd60*/  FSEL R175, R210, -INF , !P0 ;  /* 0xff800000d2af7808 */ /* 0x000fe40004000000 */
[----:B------:R-:W-:Y:S02]  /*cd70*/  FSEL R173, R211, -INF , !P1 ;  /* 0xff800000d3ad7808 */ /* 0x000fe40004800000 */
[----:B------:R-:W-:Y:S02]  /*cd80*/  ISETP.GT.AND P1, PT, R230, R21, PT ;  /* 0x00000015e600720c */ /* 0x000fe40003f24270 */
[----:B------:R-:W-:Y:S02]  /*cd90*/  ISETP.GT.AND P0, PT, R226, R27, PT ;  /* 0x0000001be200720c */ /* 0x000fe40003f04270 */
[----:B------:R-:W-:Y:S02]  /*cda0*/  FSEL R219, R246, -INF , !P5 ;  /* 0xff800000f6db7808 */ /* 0x000fe40006800000 */
[----:B------:R-:W-:Y:S02]  /*cdb0*/  ISETP.GT.AND P5, PT, R230, R7, PT ;  /* 0x00000007e600720c */ /* 0x000fe40003fa4270 */
[----:B------:R-:W-:Y:S02]  /*cdc0*/  FSEL R221, R242, -INF , !P0 ;  /* 0xff800000f2dd7808 */ /* 0x000fe40004000000 */
[----:B------:R-:W-:Y:S02]  /*cdd0*/  FSEL R225, R244, -INF , !P1 ;  /* 0xff800000f4e17808 */ /* 0x000fe40004800000 */
[C---:B------:R-:W-:Y:S02]  /*cde0*/  ISETP.GT.AND P0, PT, R226.reuse, R21, PT ;  /* 0x00000015e200720c */ /* 0x040fe40003f04270 */
[C---:B------:R-:W-:Y:S02]  /*cdf0*/  ISETP.GE.AND P6, PT, R3.reuse, R229, PT ;  /* 0x000000e50300720c */ /* 0x040fe40003fc6270 */
[-C--:B------:R-:W-:Y:S02]  /*ce00*/  ISETP.GE.AND P4, PT, R3, R228.reuse, PT ;  /* 0x000000e40300720c */ /* 0x080fe40003f86270 */
[C---:B------:R-:W-:Y:S02]  /*ce10*/  ISETP.GT.AND P1, PT, R226.reuse, R17, PT ;  /* 0x00000011e200720c */ /* 0x040fe40003f24270 */
[----:B------:R-:W-:Y:S02]  /*ce20*/  IADD3 R3, PT, PT, R237, 0x11, RZ ;  /* 0x00000011ed037810 */ /* 0x000fe40007ffe0ff */
[----:B------:R-:W-:Y:S02]  /*ce30*/  FSEL R249, R249, -INF , !P5 ;  /* 0xff800000f9f97808 */ /* 0x000fe40006800000 */
[----:B------:R-:W-:Y:S02]  /*ce40*/  ISETP.GT.AND P5, PT, R226, R7, PT ;  /* 0x00000007e200720c */ /* 0x000fe40003fa4270 */
[----:B------:R-:W-:Y:S02]  /*ce50*/  FSEL R211, R247, -INF , !P0 ;  /* 0xff800000f7d37808 */ /* 0x000fe40004000000 */
[----:B------:R-:W-:Y:S02]  /*ce60*/  FSEL R209, R248, -INF , !P1 ;  /* 0xff800000f8d17808 */ /* 0x000fe40004800000 */
[----:B------:R-:W-:Y:S02]  /*ce70*/  ISETP.GT.AND P0, PT, R230, R3, PT ;  /* 0x00000003e600720c */ /* 0x000fe40003f04270 */
[C---:B------:R-:W-:Y:S02]  /*ce80*/  ISETP.GE.AND P1, PT, R237.reuse, R229, PT ;  /* 0x000000e5ed00720c */ /* 0x040fe40003f26270 */
[C---:B------:R-:W-:Y:S02]  /*ce90*/  IADD3 R35, PT, PT, R237.reuse, 0x19, RZ ;  /* 0x00000019ed237810 */ /* 0x040fe40007ffe0ff */
[----:B------:R-:W-:Y:S02]  /*cea0*/  FSEL R10, R10, -INF , !P5 ;  /* 0xff8000000a0a7808 */ /* 0x000fe40006800000 */
[----:B------:R-:W-:Y:S02]  /*ceb0*/  ISETP.GT.AND P5, PT, R226, R3, PT ;  /* 0x00000003e200720c */ /* 0x000fe40003fa4270 */
[C---:B------:R-:W-:Y:S02]  /*cec0*/  IADD3 R33, PT, PT, R237.reuse, 0x18, RZ ;  /* 0x00000018ed217810 */ /* 0x040fe40007ffe0ff */
[----:B------:R-:W-:Y:S02]  /*ced0*/  FSEL R247, R12, -INF , !P1 ;  /* 0xff8000000cf77808 */ /* 0x000fe40004800000 */
[----:B------:R-:W-:Y:S02]  /*cee0*/  FSEL R197, R250, -INF , !P0 ;  /* 0xff800000fac57808 */ /* 0x000fe40004000000 */
[----:B------:R-:W-:Y:S02]  /*cef0*/  ISETP.GT.AND P1, PT, R230, R35, PT ;  /* 0x00000023e600720c */ /* 0x000fe40003f24270 */
[-C--:B------:R-:W-:Y:S02]  /*cf00*/  ISETP.GE.AND P0, PT, R237, R228.reuse, PT ;  /* 0x000000e4ed00720c */ /* 0x080fe40003f06270 */
[----:B------:R-:W-:Y:S02]  /*cf10*/  FSEL R183, R252, -INF , !P5 ;  /* 0xff800000fcb77808 */ /* 0x000fe40006800000 */
[----:B------:R-:W-:Y:S02]  /*cf20*/  ISETP.GT.AND P5, PT, R230, R33, PT ;  /* 0x00000021e600720c */ /* 0x000fe40003fa4270 */
[----:B------:R-:W-:Y:S02]  /*cf30*/  FSEL R180, R11, -INF , !P1 ;  /* 0xff8000000bb47808 */ /* 0x000fe40004800000 */
[----:B------:R-:W-:Y:S02]  /*cf40*/  FSEL R223, R223, -INF , !P0 ;  /* 0xff800000dfdf7808 */ /* 0x000fe40004000000 */
[C---:B------:R-:W-:Y:S02]  /*cf50*/  ISETP.GT.AND P0, PT, R226.reuse, R35, PT ;  /* 0x00000023e200720c */ /* 0x040fe40003f04270 */
[----:B------:R-:W-:Y:S02]  /*cf60*/  ISETP.GT.AND P1, PT, R226, R33, PT ;  /* 0x00000021e200720c */ /* 0x000fe40003f24270 */
[----:B------:R-:W-:Y:S02]  /*cf70*/  FSEL R181, R251, -INF , !P5 ;  /* 0xff800000fbb57808 */ /* 0x000fe40006800000 */
[-C--:B------:R-:W-:Y:S02]  /*cf80*/  ISETP.GE.AND P5, PT, R23, R229.reuse, PT ;  /* 0x000000e51700720c */ /* 0x080fe40003fa6270 */
[----:B------:R-:W-:Y:S02]  /*cf90*/  FSEL R14, R14, -INF , !P0 ;  /* 0xff8000000e0e7808 */ /* 0x000fe40004000000 */
[----:B------:R-:W-:Y:S02]  /*cfa0*/  FSEL R166, R13, -INF , !P1 ;  /* 0xff8000000da67808 */ /* 0x000fe40004800000 */
[-C--:B------:R-:W-:Y:S02]  /*cfb0*/  ISETP.GE.AND P0, PT, R23, R228.reuse, PT ;  /* 0x000000e41700720c */ /* 0x080fe40003f06270 */
[-C--:B------:R-:W-:Y:S02]  /*cfc0*/  ISETP.GE.AND P1, PT, R19, R229.reuse, PT ;  /* 0x000000e51300720c */ /* 0x080fe40003f26270 */
[----:B------:R-:W-:Y:S02]  /*cfd0*/  FSEL R25, R25, -INF , !P6 ;  /* 0xff80000019197808 */ /* 0x000fe40007000000 */
[----:B------:R-:W-:Y:S02]  /*cfe0*/  FSEL R23, R8, -INF , !P5 ;  /* 0xff80000008177808 */ /* 0x000fe40006800000 */
[-C--:B------:R-:W-:Y:S02]  /*cff0*/  ISETP.GE.AND P6, PT, R19, R228.reuse, PT ;  /* 0x000000e41300720c */ /* 0x080fe40003fc6270 */
[CC--:B------:R-:W-:Y:S02]  /*d000*/  ISETP.GE.AND P5, PT, R15.reuse, R229.reuse, PT ;  /* 0x000000e50f00720c */ /* 0x0c0fe40003fa6270 */
[----:B------:R-:W-:Y:S02]  /*d010*/  FSEL R19, R198, -INF , !P4 ;  /* 0xff800000c6137808 */ /* 0x000fe40006000000 */
[-C--:B------:R-:W-:Y:S02]  /*d020*/  ISETP.GE.AND P4, PT, R15, R228.reuse, PT ;  /* 0x000000e40f00720c */ /* 0x080fe40003f86270 */
[----:B------:R-:W-:Y:S02]  /*d030*/  FSEL R15, R199, -INF , !P0 ;  /* 0xff800000c70f7808 */ /* 0x000fe40004000000 */
[----:B------:R-:W-:Y:S02]  /*d040*/  FSEL R13, R200, -INF , !P1 ;  /* 0xff800000c80d7808 */ /* 0x000fe40004800000 */
[CC--:B------:R-:W-:Y:S02]  /*d050*/  ISETP.GE.AND P0, PT, R5.reuse, R229.reuse, PT ;  /* 0x000000e50500720c */ /* 0x0c0fe40003f06270 */
[-C--:B------:R-:W-:Y:S02]  /*d060*/  ISETP.GE.AND P1, PT, R5, R228.reuse, PT ;  /* 0x000000e40500720c */ /* 0x080fe40003f26270 */
[----:B------:R-:W-:Y:S02]  /*d070*/  FSEL R5, R6, -INF , !P5 ;  /* 0xff80000006057808 */ /* 0x000fe40006800000 */
        /* <DEDUP_REMOVED lines=9> */
[----:B------:R-:W-:Y:S02]  /*d110*/  FSEL R205, R205, -INF , !P1 ;  /* 0xff800000cdcd7808 */ /* 0x000fe40004800000 */
[-C--:B------:R-:W-:Y:S02]  /*d120*/  ISETP.GE.AND P0, PT, R31, R228.reuse, PT ;  /* 0x000000e41f00720c */ /* 0x080fe40003f06270 */
[C---:B------:R-:W-:Y:S02]  /*d130*/  ISETP.GE.AND P5, PT, R29.reuse, R229, PT ;  /* 0x000000e51d00720c */ /* 0x040fe40003fa6270 */
[-C--:B------:R-:W-:Y:S02]  /*d140*/  ISETP.GE.AND P1, PT, R29, R228.reuse, PT ;  /* 0x000000e41d00720c */ /* 0x080fe40003f26270 */
[----:B------:R-:W-:Y:S02]  /*d150*/  FMNMX3.FTZ R4, R4, R13, R5, !PT ;  /* 0x0000000d04047276 */ /* 0x000fe40007810005 */
[----:B------:R-:W-:Y:S02]  /*d160*/  FMNMX3.FTZ R6, R6, R11, R9, !PT ;  /* 0x0000000b06067276 */ /* 0x000fe40007810009 */
[----:B------:R-:W-:Y:S02]  /*d170*/  FSEL R203, R203, -INF , !P6 ;  /* 0xff800000cbcb7808 */ /* 0x000fe40007000000 */
[----:B------:R-:W-:Y:S02]  /*d180*/  FSEL R179, R179, -INF , !P4 ;  /* 0xff800000b3b37808 */ /* 0x000fe40006000000 */
[----:B------:R-:W-:Y:S02]  /*d190*/  ISETP.GE.AND P6, PT, R27, R229, PT ;  /* 0x000000e51b00720c */ /* 0x000fe40003fc6270 */
[----:B------:R-:W-:Y:S02]  /*d1a0*/  FSEL R177, R177, -INF , !P5 ;  /* 0xff800000b1b17808 */ /* 0x000fe40006800000 */
[----:B------:R-:W-:Y:S02]  /*d1b0*/  FSEL R175, R175, -INF , !P0 ;  /* 0xff800000afaf7808 */ /* 0x000fe40004000000 */
[----:B------:R-:W-:Y:S02]  /*d1c0*/  FSEL R173, R173, -INF , !P1 ;  /* 0xff800000adad7808 */ /* 0x000fe40004800000 */
[-C--:B------:R-:W-:Y:S02]  /*d1d0*/  ISETP.GE.AND P4, PT, R27, R228.reuse, PT ;  /* 0x000000e41b00720c */ /* 0x080fe40003f86270 */
[----:B------:R-:W-:Y:S02]  /*d1e0*/  FMNMX3.FTZ R4, R4, R207, R201, !PT ;  /* 0x000000cf04047276 */ /* 0x000fe400078100c9 */
[----:B------:R-:W-:Y:S02]  /*d1f0*/  FMNMX3.FTZ R6, R6, R205, R203, !PT ;  /* 0x000000cd06067276 */ /* 0x000fe400078100cb */
[-C--:B------:R-:W-:Y:S02]  /*d200*/  ISETP.GE.AND P5, PT, R21, R229.reuse, PT ;  /* 0x000000e51500720c */ /* 0x080fe40003fa6270 */
[----:B------:R-:W-:Y:S02]  /*d210*/  ISETP.GE.AND P1, PT, R17, R229, PT ;  /* 0x000000e51100720c */ /* 0x000fe40003f26270 */
        /* <DEDUP_REMOVED lines=11> */
[----:B------:R-:W-:Y:S02]  /*d2d0*/  FSEL R211, R211, -INF , !P0 ;  /* 0xff800000d3d37808 */ /* 0x000fe40004000000 */
[-C--:B------:R-:W-:Y:S02]  /*d2e0*/  ISETP.GE.AND P0, PT, R3, R228.reuse, PT ;  /* 0x000000e40300720c */ /* 0x080fe40003f06270 */
[----:B------:R-:W-:Y:S02]  /*d2f0*/  FSEL R209, R209, -INF , !P6 ;  /* 0xff800000d1d17808 */ /* 0x000fe40007000000 */
[----:B------:R-:W-:Y:S02]  /*d300*/  FMNMX3.FTZ R4, R4, R247, R233, !PT ;  /* 0x000000f704047276 */ /* 0x000fe400078100e9 */
[----:B------:R-:W-:Y:S02]  /*d310*/  FMNMX3.FTZ R8, R8, R223, R221, !PT ;  /* 0x000000df08087276 */ /* 0x000fe400078100dd */
[----:B------:R-:W-:Y:S02]  /*d320*/  FSEL R199, R249, -INF , !P4 ;  /* 0xff800000f9c77808 */ /* 0x000fe40006000000 */
[----:B------:R-:W-:Y:S02]  /*d330*/  FSEL R195, R10, -INF , !P5 ;  /* 0xff8000000ac37808 */ /* 0x000fe40006800000 */
[----:B------:R-:W-:Y:S02]  /*d340*/  FSEL R197, R197, -INF , !P1 ;  /* 0xff800000c5c57808 */ /* 0x000fe40004800000 */
[----:B------:R-:W-:Y:S02]  /*d350*/  FSEL R183, R183, -INF , !P0 ;  /* 0xff800000b7b77808 */ /* 0x000fe40004000000 */
[CC--:B------:R-:W-:Y:S02]  /*d360*/  ISETP.GE.AND P6, PT, R35.reuse, R229.reuse, PT ;  /* 0x000000e52300720c */ /* 0x0c0fe40003fc6270 */
[-C--:B------:R-:W-:Y:S02]  /*d370*/  ISETP.GE.AND P4, PT, R35, R228.reuse, PT ;  /* 0x000000e42300720c */ /* 0x080fe40003f86270 */
[C---:B------:R-:W-:Y:S02]  /*d380*/  ISETP.GE.AND P1, PT, R33.reuse, R229, PT ;  /* 0x000000e52100720c */ /* 0x040fe40003f26270 */
[----:B------:R-:W-:Y:S02]  /*d390*/  ISETP.GE.AND P5, PT, R33, R228, PT ;  /* 0x000000e42100720c */ /* 0x000fe40003fa6270 */
[----:B------:R-:W-:Y:S02]  /*d3a0*/  FMNMX3.FTZ R8, R8, R211, R209, !PT ;  /* 0x000000d308087276 */ /* 0x000fe400078100d1 */
[----:B------:R-:W-:Y:S02]  /*d3b0*/  FMNMX3.FTZ R4, R4, R225, R219, !PT ;  /* 0x000000e104047276 */ /* 0x000fe400078100db */
[----:B------:R-:W-:Y:S02]  /*d3c0*/  FSEL R180, R180, -INF , !P6 ;  /* 0xff800000b4b47808 */ /* 0x000fe40007000000 */
[----:B------:R-:W-:Y:S02]  /*d3d0*/  FSEL R181, R181, -INF , !P1 ;  /* 0xff800000b5b57808 */ /* 0x000fe40004800000 */
[----:B------:R-:W-:Y:S02]  /*d3e0*/  FSEL R165, R14, -INF , !P4 ;  /* 0xff8000000ea57808 */ /* 0x000fe40006000000 */
[----:B------:R-:W-:Y:S02]  /*d3f0*/  FMNMX3.FTZ R3, R8, R195, R183, !PT ;  /* 0x000000c308037276 */ /* 0x000fe400078100b7 */
[----:B------:R-:W-:Y:S02]  /*d400*/  FMNMX3.FTZ R4, R4, R199, R197, !PT ;  /* 0x000000c704047276 */ /* 0x000fe400078100c5 */
        /* <DEDUP_REMOVED lines=20> */
[----:B------:R-:W-:Y:S02]  /*d550*/  FSEL R190, R190, RZ, P1 ;  /* 0x000000ffbebe7208 */ /* 0x000fe40000800000 */
[----:B------:R-:W-:Y:S02]  /*d560*/  FSEL R7, R164, RZ, P1 ;  /* 0x000000ffa4077208 */ /* 0x000fe40000800000 */
[----:B------:R-:W-:Y:S01]  /*d570*/  FSEL R182, R182, RZ, P0 ;  /* 0x000000ffb6b67208 */ /* 0x000fe20000000000 */
[--C-:B------:R-:W-:Y:S01]  /*d580*/  FFMA.FTZ R185, R13, UR4, -R190.reuse ;  /* 0x000000040db97c23 */ /* 0x100fe200080108be */
[----:B------:R-:W-:Y:S01]  /*d590*/  FFMA.FTZ R184, R5, UR4, -R190 ;  /* 0x0000000405b87c23 */ /* 0x000fe200080108be */
[----:B------:R-:W-:Y:S01]  /*d5a0*/  FSEL R5, R3, RZ, P0 ;  /* 0x000000ff03057208 */ /* 0x000fe20000000000 */
[----:B------:R-:W-:Y:S01]  /*d5b0*/  FADD.FTZ R0, -R7, R0 ;  /* 0x0000000007007221 */ /* 0x000fe20000010100 */
[----:B------:R-:W-:Y:S01]  /*d5c0*/  FFMA.FTZ R187, R15, UR4, -R182 ;  /* 0x000000040fbb7c23 */ /* 0x000fe200080108b6 */
[----:B------:R-:W-:Y:S01]  /*d5d0*/  FFMA.FTZ R188, R23, UR4, -R190 ;  /* 0x0000000417bc7c23 */ /* 0x000fe200080108be */
[----:B------:R-:W1:Y:S01]  /*d5e0*/  LDSM.16.MT88.4 R12, [R216+0x10000] ;  /* 0x01000000d80c783b */ /* 0x000e620000004200 */
[----:B------:R-:W-:Y:S01]  /*d5f0*/  FADD.FTZ R2, -R5, R2 ;  /* 0x0000000205027221 */ /* 0x000fe20000010100 */
[----:B------:R-:W-:Y:S01]  /*d600*/  FFMA.FTZ R191, R25, UR4, -R190 ;  /* 0x0000000419bf7c23 */ /* 0x000fe200080108be */
[--C-:B------:R-:W-:Y:S01]  /*d610*/  FFMA.FTZ R189, R19, UR4, -R182.reuse ;  /* 0x0000000413bd7c23 */ /* 0x100fe200080108b6 */
[--C-:B------:R-:W-:Y:S01]  /*d620*/  FFMA.FTZ R186, R11, UR4, -R182.reuse ;  /* 0x000000040bba7c23 */ /* 0x100fe200080108b6 */
[----:B------:R-:W-:Y:S01]  /*d630*/  FFMA.FTZ R193, R9, UR4, -R182 ;  /* 0x0000000409c17c23 */ /* 0x000fe200080108b6 */
[----:B------:R-:W-:Y:S01]  /*d640*/  FMUL.FTZ R7, R0, UR4 ;  /* 0x0000000400077c20 */ /* 0x000fe20008410000 */
[----:B------:R-:W-:Y:S01]  /*d650*/  FMUL.FTZ R8, R2, UR4 ;  /* 0x0000000402087c20 */ /* 0x000fe20008410000 */
[----:B------:R-:W2:Y:S01]  /*d660*/  LDSM.16.MT88.4 R20, [R212+0x10000] ;  /* 0x01000000d414783b */ /* 0x000ea20000004200 */
[----:B------:R-:W-:Y:S01]  /*d670*/  MUFU.EX2 R191, R191 ;  /* 0x000000bf00bf7308 */ /* 0x000fe20000000800 */
[----:B------:R-:W-:Y:S01]  /*d680*/  FFMA.FTZ R196, R179, UR4, -R190 ;  /* 0x00000004b3c47c23 */ /* 0x000fe200080108be */
[--C-:B------:R-:W-:Y:S01]  /*d690*/  FFMA.FTZ R198, R175, UR4, -R182.reuse ;  /* 0x00000004afc67c23 */ /* 0x100fe200080108b6 */
[----:B------:R-:W-:Y:S07]  /*d6a0*/  FFMA.FTZ R210, R183, UR4, -R182 ;  /* 0x00000004b7d27c23 */ /* 0x000fee00080108b6 */
[----:B------:R-:W3:Y:S01]  /*d6b0*/  MUFU.EX2 R188, R188 ;  /* 0x000000bc00bc7308 */ /* 0x000ee20000000800 */
[--C-:B------:R-:W-:Y:S01]  /*d6c0*/  FFMA.FTZ R207, R207, UR4, -R190.reuse ;  /* 0x00000004cfcf7c23 */ /* 0x100fe200080108be */
[----:B------:R-:W-:Y:S01]  /*d6d0*/  FFMA.FTZ R192, R201, UR4, -R190 ;  /* 0x00000004c9c07c23 */ /* 0x000fe200080108be */
[----:B------:R-:W-:Y:S07]  /*d6e0*/  FFMA.FTZ R194, R205, UR4, -R182 ;  /* 0x00000004cdc27c23 */ /* 0x000fee00080108b6 */
[----:B------:R-:W-:Y:S01]  /*d6f0*/  MUFU.EX2 R189, R189 ;  /* 0x000000bd00bd7308 */ /* 0x000fe20000000800 */
[----:B------:R-:W-:Y:S01]  /*d700*/  FFMA.FTZ R205, R177, UR4, -R190 ;  /* 0x00000004b1cd7c23 */ /* 0x000fe200080108be */
[----:B------:R-:W-:Y:S01]  /*d710*/  FFMA.FTZ R203, R203, UR4, -R182 ;  /* 0x00000004cbcb7c23 */ /* 0x000fe200080108b6 */
[----:B------:R-:W-:Y:S07]  /*d720*/  LDSM.16.MT88.4 R176, [R212+0x16800] ;  /* 0x01680000d4b0783b */ /* 0x000fee0000004200 */
[----:B------:R-:W4:Y:S01]  /*d730*/  MUFU.EX2 R187, R187 ;  /* 0x000000bb00bb7308 */ /* 0x000f220000000800 */
[----:B------:R-:W-:Y:S01]  /*d740*/  FFMA.FTZ R200, R247, UR4, -R190 ;  /* 0x00000004f7c87c23 */ /* 0x000fe200080108be */
[--C-:B------:R-:W-:Y:S01]  /*d750*/  FFMA.FTZ R202, R223, UR4, -R182.reuse ;  /* 0x00000004dfca7c23 */ /* 0x100fe200080108b6 */
[----:B------:R-:W-:Y:S07]  /*d760*/  FFMA.FTZ R221, R221, UR4, -R182 ;  /* 0x00000004dddd7c23 */ /* 0x000fee00080108b6 */
[----:B------:R-:W-:Y:S01]  /*d770*/  MUFU.EX2 R185, R185 ;  /* 0x000000b900b97308 */ /* 0x000fe20000000800 */
[----:B------:R-:W-:Y:S01]  /*d780*/  FFMA.FTZ R204, R225, UR4, -R190 ;  /* 0x00000004e1cc7c23 */ /* 0x000fe200080108be */
[----:B---3--:R-:W-:Y:S01]  /*d790*/  F2FP.F16.F32.PACK_AB R168, R188, R191 ;  /* 0x000000bfbca8723e */ /* 0x008fe200000000ff */
[--C-:B------:R-:W-:Y:S07]  /*d7a0*/  FFMA.FTZ R206, R211, UR4, -R182.reuse ;  /* 0x00000004d3ce7c23 */ /* 0x100fee00080108b6 */
[----:B------:R-:W3:Y:S01]  /*d7b0*/  MUFU.EX2 R184, R184 ;  /* 0x000000b800b87308 */ /* 0x000ee20000000800 */
[----:B------:R-:W-:Y:S01]  /*d7c0*/  FFMA.FTZ R209, R209, UR4, -R182 ;  /* 0x00000004d1d17c23 */ /* 0x000fe200080108b6 */
[--C-:B------:R-:W-:Y:S01]  /*d7d0*/  FFMA.FTZ R233, R233, UR4, -R190.reuse ;  /* 0x00000004e9e97c23 */ /* 0x100fe200080108be */
[--C-:B------:R-:W-:Y:S07]  /*d7e0*/  FFMA.FTZ R219, R219, UR4, -R190.reuse ;  /* 0x00000004dbdb7c23 */ /* 0x100fee00080108be */
[----:B------:R-:W-:Y:S01]  /*d7f0*/  MUFU.EX2 R186, R186 ;  /* 0x000000ba00ba7308 */ /* 0x000fe20000000800 */
[----:B------:R-:W-:Y:S01]  /*d800*/  FFMA.FTZ R208, R197, UR4, -R190 ;  /* 0x00000004c5d07c23 */ /* 0x000fe200080108be */
[----:B----4-:R-:W-:Y:S01]  /*d810*/  F2FP.F16.F32.PACK_AB R169, R187, R189 ;  /* 0x000000bdbba9723e */ /* 0x010fe200000000ff */
[--C-:B------:R-:W-:Y:S07]  /*d820*/  FFMA.FTZ R195, R195, UR4, -R182.reuse ;  /* 0x00000004c3c37c23 */ /* 0x100fee00080108b6 */
[----:B------:R-:W4:Y:S10]  /*d830*/  MUFU.EX2 R193, R193 ;  /* 0x000000c100c17308 */ /* 0x000f340000000800 */
[----:B------:R-:W5:Y:S01]  /*d840*/  MUFU.EX2 R2, R7 ;  /* 0x0000000700027308 */ /* 0x000f620000000800 */
[----:B---3--:R-:W-:Y:S09]  /*d850*/  F2FP.F16.F32.PACK_AB R170, R184, R185 ;  /* 0x000000b9b8aa723e */ /* 0x008ff200000000ff */
[----:B------:R-:W3:Y:S10]  /*d860*/  MUFU.EX2 R0, R8 ;  /* 0x0000000800007308 */ /* 0x000ef40000000800 */
[----:B------:R2:W-:Y:S01]  /*d870*/  MUFU.EX2 R201, R207 ;  /* 0x000000cf00c97308 */ /* 0x0005e20000000800 */
        /* <DEDUP_REMOVED lines=43> */
[----:B------:R-:W-:Y:S01]  /*db30*/  FFMA.FTZ R207, R173, UR4, -R182 ;  /* 0x00000004adcf7c23 */ /* 0x000fe200080108b6 */
        /* <DEDUP_REMOVED lines=350> */
.L_x_5388:
        /* <DEDUP_REMOVED lines=346> */
.L_x_5394:
[----:B------:R-:W-:Y:S05]  /*106c0*/  BSYNC.RECONVERGENT B0 ;  /* 0x0000000000007941 */ /* 0x000fea0003800200 */
.L_x_5393:
        /* <DEDUP_REMOVED lines=34> */
.L_x_5396:
[----:B------:R-:W-:Y:S05]  /*108f0*/  BSYNC.RECONVERGENT B0 ;  /* 0x0000000000007941 */ /* 0x000fea0003800200 */
.L_x_5395:
        /* <DEDUP_REMOVED lines=21> */
.L_x_5398:
[----:B------:R-:W-:Y:S05]  /*10a50*/  BSYNC.RECONVERGENT B0 ;  /* 0x0000000000007941 */ /* 0x000fea0003800200 */
.L_x_5397:
        /* <DEDUP_REMOVED lines=21> */
.L_x_5400:
[----:B------:R-:W-:Y:S05]  /*10bb0*/  BSYNC.RECONVERGENT B0 ;  /* 0x0000000000007941 */ /* 0x000fea0003800200 */
.L_x_5399:
        /* <DEDUP_REMOVED lines=19> */
.L_x_5401:
        /* <DEDUP_REMOVED lines=9> */
.L_x_7509:


//--------------------- .text._ZN5flash24flash_fwd_splitkv_kernelI23Flash_fwd_kernel_traitsILi256ELi64ELi64ELi4ELb0ELb0EN7cutlass6half_tE19Flash_kernel_traitsILi256ELi64ELi64ELi4ES3_EELb0ELb1ELb1ELb0ELb0ELb0ELb0ELb0EEEvNS_16Flash_fwd_paramsE --------------------------
	.section	.text._ZN5flash24flash_fwd_splitkv_kernelI23Flash_fwd_kernel_traitsILi256ELi64ELi64ELi4ELb0ELb0EN7cutlass6half_tE19Flash_kernel_traitsILi256ELi64ELi64ELi4ES3_EELb0ELb1ELb1ELb0ELb0ELb0ELb0ELb0EEEvNS_16Flash_fwd_paramsE,"ax",@progbits
	.align	128
        .global         _ZN5flash24flash_fwd_splitkv_kernelI23Flash_fwd_kernel_traitsILi256ELi64ELi64ELi4ELb0ELb0EN7cutlass6half_tE19Flash_kernel_traitsILi256ELi64ELi64ELi4ES3_EELb0ELb1ELb1ELb0ELb0ELb0ELb0ELb0EEEvNS_16Flash_fwd_paramsE
        .type           _ZN5flash24flash_fwd_splitkv_kernelI23Flash_fwd_kernel_traitsILi256ELi64ELi64ELi4ELb0ELb0EN7cutlass6half_tE19Flash_kernel_traitsILi256ELi64ELi64ELi4ES3_EELb0ELb1ELb1ELb0ELb0ELb0ELb0ELb0EEEvNS_16Flash_fwd_paramsE,@function
        .size           _ZN5flash24flash_fwd_splitkv_kernelI23Flash_fwd_kernel_traitsILi256ELi64ELi64ELi4ELb0ELb0EN7cutlass6half_tE19Flash_kernel_traitsILi256ELi64ELi64ELi4ES3_EELb0ELb1ELb1ELb0ELb0ELb0ELb0ELb0EEEvNS_16Flash_fwd_paramsE,(.L_x_7510 - _ZN5flash24flash_fwd_splitkv_kernelI23Flash_fwd_kernel_traitsILi256ELi64ELi64ELi4ELb0ELb0EN7cutlass6half_tE19Flash_kernel_traitsILi256ELi64ELi64ELi4ES3_EELb0ELb1ELb1ELb0ELb0ELb0ELb0ELb0EEEvNS_16Flash_fwd_paramsE)
        .other          _ZN5flash24flash_fwd_splitkv_kernelI23Flash_fwd_kernel_traitsILi256ELi64ELi64ELi4ELb0ELb0EN7cutlass6half_tE19Flash_kernel_traitsILi256ELi64ELi64ELi4ES3_EELb0ELb1ELb1ELb0ELb0ELb0ELb0ELb0EEEvNS_16Flash_fwd_paramsE,@"STO_CUDA_ENTRY STV_DEFAULT"
_ZN5flash24flash_fwd_splitkv_kernelI23Flash_fwd_kernel_traitsILi256ELi64ELi64ELi4ELb0ELb0EN7cutlass6half_tE19Flash_kernel_traitsILi256ELi64ELi64ELi4ES3_EELb0ELb1ELb1ELb0ELb0ELb0ELb0ELb0EEEvNS_16Flash_fwd_paramsE:
.text._ZN5flash24flash_fwd_splitkv_kernelI23Flash_fwd_kernel_traitsILi256ELi64ELi64ELi4ELb0ELb0EN7cutlass6half_tE19Flash_kernel_traitsILi256ELi64ELi64ELi4ES3_EELb0ELb1ELb1ELb0ELb0ELb0ELb0ELb0EEEvNS_16Flash_fwd_paramsE:
        /* <DEDUP_REMOVED lines=75> */
.L_x_5402:
[----:B------:R-:W-:Y:S01]  /*04b0*/  @UP2 UIADD3 UR30, UPT, UPT, UR30, -UR6, URZ ;  /* 0x800000061e1e2290 */ /* 0x000fe2000fffe0ff */
[----:B------:R-:W-:Y:S11]  /*04c0*/  @!P0 EXIT ;  /* 0x000000000000894d */ /* 0x000ff60003800000 */
[----:B------:R-:W1:Y:S01]  /*04d0*/  LDCU UR26, c[0x0][0x508] ;  /* 0x0000a100ff1a77ac */ /* 0x000e620008000800 */
[----:B------:R-:W2:Y:S01]  /*04e0*/  S2UR UR28, SR_CTAID.Z ;  /* 0x00000000001c79c3 */ /* 0x000ea20000002700 */
[----:B------:R-:W3:Y:S01]  /*04f0*/  S2R R216, SR_TID.X ;  /* 0x0000000000d87919 */ /* 0x000ee20000002100 */
[----:B------:R-:W4:Y:S01]  /*0500*/  LDCU UR12, c[0x0][0x438] ;  /* 0x00008700ff0c77ac */ /* 0x000f220008000800 */
[----:B------:R-:W-:Y:S01]  /*0510*/  @!UP2 UIADD3 UR30, UPT, UPT, UR4, UR5, -UR6 ;  /* 0x00000005041ea290 */ /* 0x000fe2000fffe806 */
[----:B------:R-:W5:Y:S03]  /*0520*/  LDCU UR25, c[0x0][0x504] ;  /* 0x0000a080ff1977ac */ /* 0x000f660008000800 */
[----:B------:R-:W-:Y:S02]  /*0530*/  UIADD3 UR10, UPT, UPT, UR30, 0x3f, URZ ;  /* 0x0000003f1e0a7890 */ /* 0x000fe4000fffe0ff */
[----:B------:R-:W-:-:S02]  /*0540*/  UIADD3 UR21, UPT, UPT, UR29, UR30, URZ ;  /* 0x0000001e1d157290 */ /* 0x000fc4000fffe0ff */
        /* <DEDUP_REMOVED lines=12> */
[----:B------:R-:W-:Y:S01]  /*0610*/  UIADD3 UR5, UPT, UPT, UR21, -UR25, URZ ;  /* 0x8000001915057290 */ /* 0x000fe2000fffe0ff */
        /* <DEDUP_REMOVED lines=67> */
.L_x_5405:
[----:B------:R-:W-:Y:S05]  /*0a50*/  BSYNC.RECONVERGENT B0 ;  /* 0x0000000000007941 */ /* 0x000fea0003800200 */
.L_x_5404:
        /* <DEDUP_REMOVED lines=23> */
.L_x_5407:
[----:B------:R-:W-:Y:S05]  /*0bd0*/  BSYNC.RECONVERGENT B0 ;  /* 0x0000000000007941 */ /* 0x000fea0003800200 */
.L_x_5406:
        /* <DEDUP_REMOVED lines=22> */
.L_x_5409:
[----:B------:R-:W-:Y:S05]  /*0d40*/  BSYNC.RECONVERGENT B0 ;  /* 0x0000000000007941 */ /* 0x000fea0003800200 */
.L_x_5408:
        /* <DEDUP_REMOVED lines=21> */
.L_x_5411:
[----:B------:R-:W-:Y:S05]  /*0ea0*/  BSYNC.RECONVERGENT B0 ;  /* 0x0000000000007941 */ /* 0x000fea0003800200 */
.L_x_5410:
        /* <DEDUP_REMOVED lines=21> */
.L_x_5403:
        /* <DEDUP_REMOVED lines=13> */
.L_x_5412:
        /* <DEDUP_REMOVED lines=99> */
.L_x_5413:
        /* <DEDUP_REMOVED lines=15> */
.L_x_5415:
[----:B------:R-:W1:Y:S01]  /*17f0*/  LDCU.64 UR10, c[0x0][0x3b8] ;  /* 0x00007700ff0a77ac */ /* 0x000e620008000a00 */
[----:B------:R-:W-:-:S04]  /*1800*/  UIADD3 UR15, UPT, UPT, UR6, UR16, URZ ;  /* 0x00000010060f7290 */ /* 0x000fc8000fffe0ff */
[----:B-1----:R-:W-:Y:S02]  /*1810*/  UIMAD.WIDE.U32 UR4, UR15, UR10, URZ ;  /* 0x0000000a0f0472a5 */ /* 0x002fe4000f8e00ff */
[----:B------:R-:W-:-:S04]  /*1820*/  UIMAD UR15, UR15, UR11, URZ ;  /* 0x0000000b0f0f72a4 */ /* 0x000fc8000f8e02ff */
[----:B------:R-:W-:Y:S01]  /*1830*/  UIADD3 UR15, UPT, UPT, UR5, UR15, URZ ;  /* 0x0000000f050f7290 */ /* 0x000fe2000fffe0ff */
[----:B------:R-:W-:-:S11]  /*1840*/  UMOV UR14, UR4 ;  /* 0x00000004000e7c82 */ /* 0x000fd60008000000 */
.L_x_5416:
        /* <DEDUP_REMOVED lines=15> */
.L_x_5417:
[----:B------:R-:W1:Y:S01]  /*1940*/  LDCU.64 UR8, c[0x0][0x3c0] ;  /* 0x00007800ff0877ac */ /* 0x000e620008000a00 */
[----:B------:R-:W-:-:S04]  /*1950*/  UIADD3 UR6, UPT, UPT, UR6, UR16, URZ ;  /* 0x0000001006067290 */ /* 0x000fc8000fffe0ff */
[----:B-1----:R-:W-:Y:S02]  /*1960*/  UIMAD.WIDE.U32 UR4, UR6, UR8, URZ ;  /* 0x00000008060472a5 */ /* 0x002fe4000f8e00ff */
[----:B------:R-:W-:-:S04]  /*1970*/  UIMAD UR6, UR6, UR9, URZ ;  /* 0x00000009060672a4 */ /* 0x000fc8000f8e02ff */
[----:B------:R-:W-:-:S03]  /*1980*/  UIADD3 UR5, UPT, UPT, UR5, UR6, URZ ;  /* 0x0000000605057290 */ /* 0x000fc6000fffe0ff */
[----:B------:R-:W-:-:S09]  /*1990*/  UMOV UR6, UR4 ;  /* 0x0000000400067c82 */ /* 0x000fd20008000000 */
.L_x_5418:
        /* <DEDUP_REMOVED lines=51> */
.L_x_5414:
[----:B------:R-:W-:Y:S01]  /*1cd0*/  UISETP.NE.AND UP0, UPT, UR19, -0x1, UPT ;  /* 0xffffffff1300788c */ /* 0x000fe2000bf05270 */
[----:B------:R-:W-:Y:S01]  /*1ce0*/  IMAD.SHL.U32 R245, R216, 0x8, RZ ;  /* 0x00000008d8f57824 */ /* 0x000fe200078e00ff */
[----:B------:R-:W1:Y:S01]  /*1cf0*/  LDCU.64 UR14, c[0x0][0x388] ;  /* 0x00007100ff0e77ac */ /* 0x000e620008000a00 */
[----:B------:R-:W2:Y:S01]  /*1d00*/  S2R R15, SR_CTAID.X ;  /* 0x00000000000f7919 */ /* 0x000ea20000002500 */
[--C-:B------:R-:W-:Y:S01]  /*1d10*/  SHF.R.U32.HI R10, RZ, 0x3, R216.reuse ;  /* 0x00000003ff0a7819 */ /* 0x100fe200000116d8 */
[----:B------:R-:W3:Y:S01]  /*1d20*/  S2UR UR32, SR_CgaCtaId ;  /* 0x00000000002079c3 */ /* 0x000ee20000008800 */
[C---:B------:R-:W-:Y:S01]  /*1d30*/  LOP3.LUT R214, R245.reuse, 0x38, RZ, 0xc0, !PT ;  /* 0x00000038f5d67812 */ /* 0x040fe200078ec0ff */
[----:B------:R-:W4:Y:S01]  /*1d40*/  LDCU.64 UR6, c[0x0][0x3c8] ;  /* 0x00007900ff0677ac */ /* 0x000f220008000a00 */
[----:B------:R-:W-:Y:S01]  /*1d50*/  LOP3.LUT R3, R245, 0x1f8, RZ, 0xc0, !PT ;  /* 0x000001f8f5037812 */ /* 0x000fe200078ec0ff */
[----:B------:R-:W-:Y:S01]  /*1d60*/  IMAD.MOV.U32 R11, RZ, RZ, RZ ;  /* 0x000000ffff0b7224 */ /* 0x000fe200078e00ff */
[C---:B------:R-:W-:Y:S01]  /*1d70*/  IADD3 R8, P0, PT, R214.reuse, R8, RZ ;  /* 0x00000008d6087210 */ /* 0x040fe20007f1e0ff */
[----:B------:R-:W5:Y:S01]  /*1d80*/  @!UP0 LDCU.64 UR4, c[0x0][0x398] ;  /* 0x00007300ff0487ac */ /* 0x000f620008000a00 */
[----:B------:R-:W-:Y:S01]  /*1d90*/  LOP3.LUT R6, R3, 0x38, R216, 0x78, !PT ;  /* 0x0000003803067812 */ /* 0x000fe200078e78d8 */
[----:B------:R-:W-:Y:S01]  /*1da0*/  BSSY.RECONVERGENT B0, `(.L_x_5419) ;  /* 0x000004d000007945 */ /* 0x000fe20003800200 */
[C---:B------:R-:W-:Y:S01]  /*1db0*/  LOP3.LUT R244, R214.reuse, 0x40, RZ, 0xfc, !PT ;  /* 0x00000040d6f47812 */ /* 0x040fe200078efcff */
[----:B------:R-:W3:Y:S01]  /*1dc0*/  @UP0 LDCU.64 UR16, c[0x0][0x3b0] ;  /* 0x00007600ff1007ac */ /* 0x000ee20008000a00 */
[----:B------:R-:W-:Y:S01]  /*1dd0*/  IMAD.X R9, RZ, RZ, R0, P0 ;  /* 0x000000ffff097224 */ /* 0x000fe200000e0600 */
[----:B------:R-:W-:-:S02]  /*1de0*/  IADD3 R4, P0, PT, R214, R4, RZ ;  /* 0x00000004d6047210 */ /* 0x000fc40007f1e0ff */
[----:B------:R-:W-:Y:S01]  /*1df0*/  LOP3.LUT R245, R6, 0x1e00, R245, 0xf8, !PT ;  /* 0x00001e0006f57812 */ /* 0x000fe200078ef8f5 */
[----:B------:R-:W-:Y:S01]  /*1e00*/  IMAD.WIDE.U32 R8, R10, UR10, R8 ;  /* 0x0000000a0a087c25 */ /* 0x000fe2000f8e0008 */
[C---:B------:R-:W-:Y:S02]  /*1e10*/  LOP3.LUT R242, R214.reuse, 0x80, RZ, 0xfc, !PT ;  /* 0x00000080d6f27812 */ /* 0x040fe400078efcff */
[----:B------:R-:W-:Y:S01]  /*1e20*/  LOP3.LUT R240, R214, 0xc0, RZ, 0xfc, !PT ;  /* 0x000000c0d6f07812 */ /* 0x000fe200078efcff */
[----:B------:R-:W-:Y:S01]  /*1e30*/  IMAD.X R5, RZ, RZ, R2, P0 ;  /* 0x000000ffff057224 */ /* 0x000fe200000e0602 */
[----:B-1----:R-:W-:Y:S01]  /*1e40*/  LEA R230, P0, R8, UR14, 0x1 ;  /* 0x0000000e08e67c11 */ /* 0x002fe2000f8008ff */
[C---:B------:R-:W-:Y:S01]  /*1e50*/  IMAD R231, R10.reuse, UR11, R9 ;  /* 0x0000000b0ae77c24 */ /* 0x040fe2000f8e0209 */
[----:B------:R-:W-:Y:S01]  /*1e60*/  UMOV UR14, 0x400 ;  /* 0x00000400000e7882 */ /* 0x000fe20000000000 */
[----:B------:R-:W-:Y:S01]  /*1e70*/  IMAD.WIDE.U32 R4, R10, UR8, R4 ;  /* 0x000000080a047c25 */ /* 0x000fe2000f8e0004 */
[----:B-----5:R-:W-:-:S02]  /*1e80*/  @!UP0 UIMAD.WIDE.U32 UR34, UR27, UR4, URZ ;  /* 0x000000041b2282a5 */ /* 0x020fc4000f8e00ff */
[----:B------:R-:W-:Y:S01]  /*1e90*/  LEA.HI.X R231, R8, UR15, R231, 0x1, P0 ;  /* 0x0000000f08e77c11 */ /* 0x000fe200080f0ce7 */
[----:B------:R-:W-:Y:S01]  /*1ea0*/  IMAD R233, R10, UR9, R5 ;  /* 0x000000090ae97c24 */ /* 0x000fe2000f8e0205 */
[----:B------:R-:W-:Y:S01]  /*1eb0*/  @!UP0 UIMAD UR31, UR27, UR5, UR35 ;  /* 0x000000051b1f82a4 */ /* 0x000fe2000f8e0223 */
[----:B----4-:R-:W-:Y:S01]  /*1ec0*/  IMAD.U32 R8, RZ, RZ, UR6 ;  /* 0x00000006ff087e24 */ /* 0x010fe2000f8e00ff */
[----:B------:R-:W1:Y:S01]  /*1ed0*/  LDCU.64 UR4, c[0x0][0x390] ;  /* 0x00007200ff0477ac */ /* 0x000e620008000a00 */
[----:B------:R-:W-:Y:S02]  /*1ee0*/  IMAD.U32 R13, RZ, RZ, UR7 ;  /* 0x00000007ff0d7e24 */ /* 0x000fe4000f8e00ff */
[----:B--2---:R-:W-:Y:S01]  /*1ef0*/  IMAD.WIDE.U32 R14, R15, 0x40, R10 ;  /* 0x000000400f0e7825 */ /* 0x004fe200078e000a */
[----:B---3--:R-:W-:Y:S02]  /*1f00*/  @UP0 UIMAD.WIDE.U32 UR36, UR19, UR16, URZ ;  /* 0x00000010132402a5 */ /* 0x008fe4000f8e00ff */
[----:B------:R-:W-:-:S02]  /*1f10*/  UIADD3 UR16, UPT, UPT, -UR29, UR20, URZ ;  /* 0x000000141d107290 */ /* 0x000fc4000fffe1ff */
[----:B------:R-:W-:-:S03]  /*1f20*/  @UP0 UIMAD UR31, UR19, UR17, UR37 ;  /* 0x00000011131f02a4 */ /* 0x000fc6000f8e0225 */
[----:B------:R-:W-:Y:S01]  /*1f30*/  @UP0 UMOV UR34, UR36 ;  /* 0x0000002400220c82 */ /* 0x000fe20008000000 */
[----:B------:R-:W-:Y:S02]  /*1f40*/  ISETP.GE.AND P2, PT, R10, UR16, PT ;  /* 0x000000100a007c0c */ /* 0x000fe4000bf46270 */
[----:B------:R-:W-:Y:S02]  /*1f50*/  IADD3 R2, P0, PT, R214, UR34, RZ ;  /* 0x00000022d6027c10 */ /* 0x000fe4000ff1e0ff */
[----:B-1----:R-:W-:-:S03]  /*1f60*/  LEA R232, P1, R4, UR4, 0x1 ;  /* 0x0000000404e87c11 */ /* 0x002fc6000f8208ff */
[----:B------:R-:W-:Y:S01]  /*1f70*/  IMAD.X R3, RZ, RZ, UR31, P0 ;  /* 0x0000001fff037e24 */ /* 0x000fe200080e06ff */
[----:B------:R-:W-:Y:S01]  /*1f80*/  UIADD3 UR31, UPT, UPT, UR24, -0x1, URZ ;  /* 0xffffffff181f7890 */ /* 0x000fe2000fffe0ff */
[----:B------:R-:W-:Y:S01]  /*1f90*/  LEA.HI.X R233, R4, UR5, R233, 0x1, P1 ;  /* 0x0000000504e97c11 */ /* 0x000fe200088f0ce9 */
[----:B------:R-:W-:Y:S02]  /*1fa0*/  IMAD.WIDE.U32 R8, R8, UR28, R2 ;  /* 0x0000001c08087c25 */ /* 0x000fe4000f8e0002 */
[----:B------:R-:W-:Y:S02]  /*1fb0*/  USHF.L.U32 UR17, UR31, 0x6, URZ ;  /* 0x000000061f117899 */ /* 0x000fe400080006ff */
[----:B------:R-:W-:Y:S01]  /*1fc0*/  ULEA UR5, UR32, UR14, 0x18 ;  /* 0x0000000e20057291 */ /* 0x000fe2000f8ec0ff */
[C---:B------:R-:W-:Y:S01]  /*1fd0*/  VIADD R4, R10.reuse, 0x10 ;  /* 0x000000100a047836 */ /* 0x040fe20000000000 */
[----:B------:R-:W-:Y:S01]  /*1fe0*/  UIADD3 UR4, UPT, UPT, -UR17, UR30, URZ ;  /* 0x0000001e11047290 */ /* 0x000fe2000fffe1ff */
[----:B------:R-:W-:-:S02]  /*1ff0*/  VIADD R2, R10, 0x20 ;  /* 0x000000200a027836 */ /* 0x000fc40000000000 */
[----:B------:R-:W-:Y:S01]  /*2000*/  IMAD R13, R13, UR28, R9 ;  /* 0x0000001c0d0d7c24 */ /* 0x000fe2000f8e0209 */
        /* <DEDUP_REMOVED lines=38> */
.L_x_5420:
[----:B------:R-:W-:Y:S05]  /*2270*/  BSYNC.RECONVERGENT B0 ;  /* 0x0000000000007941 */ /* 0x000fea0003800200 */
.L_x_5419:
        /* <DEDUP_REMOVED lines=41> */
.L_x_5422:
[----:B------:R-:W-:Y:S05]  /*2510*/  BSYNC.RECONVERGENT B0 ;  /* 0x0000000000007941 */ /* 0x000fea0003800200 */
.L_x_5421:
        /* <DEDUP_REMOVED lines=41> */
.L_x_5424:
[----:B------:R-:W-:Y:S05]  /*27b0*/  BSYNC.RECONVERGENT B0 ;  /* 0x0000000000007941 */ /* 0x000fea0003800200 */
.L_x_5423:
        /* <DEDUP_REMOVED lines=41> */
.L_x_5426:
[----:B------:R-:W-:Y:S05]  /*2a50*/  BSYNC.RECONVERGENT B0 ;  /* 0x0000000000007941 */ /* 0x000fea0003800200 */
.L_x_5425:
        /* <DEDUP_REMOVED lines=31> */
.L_x_5428:
[----:B------:R-:W-:Y:S05]  /*2c50*/  BSYNC.RECONVERGENT B0 ;  /* 0x0000000000007941 */ /* 0x000fea0003800200 */
.L_x_5427:
        /* <DEDUP_REMOVED lines=31> */
.L_x_5430:
[----:B------:R-:W-:Y:S05]  /*2e50*/  BSYNC.RECONVERGENT B0 ;  /* 0x0000000000007941 */ /* 0x000fea0003800200 */
.L_x_5429:
[----:B------:R-:W-:Y:S01]  /*2e60*/  BSSY.RECONVERGENT B0, `(.L_x_5431) ;  /* 0x0000021000007945 */ /* 0x000fe20003800200 */
[----:B------:R-:W-:-:S03]  /*2e70*/  ISETP.GE.AND P0, PT, R0, UR4, PT ;  /* 0x0000000400007c0c */ /* 0x000fc6000bf06270 */
[----:B------:R-:W-:Y:S10]  /*2e80*/  @P4 BRA `(.L_x_5432) ;  /* 0x0000000000784947 */ /* 0x000ff40003800000 */
[----:B------:R-:W5:Y:S01]  /*2e90*/  LDCU UR6, c[0x0][0x440] ;  /* 0x00008800ff0677ac */ /* 0x000f620008000800 */
[----:B------:R-:W-:Y:S02]  /*2ea0*/  IMAD.U32 R5, RZ, RZ, UR10 ;  /* 0x0000000aff057e24 */ /* 0x000fe4000f8e00ff */
[----:B------:R-:W-:Y:S02]  /*2eb0*/  IMAD.U32 R3, RZ, RZ, UR10 ;  /* 0x0000000aff037e24 */ /* 0x000fe4000f8e00ff */
[----:B--234-:R-:W-:Y:S01]  /*2ec0*/  IMAD.U32 R6, RZ, RZ, UR11 ;  /* 0x0000000bff067e24 */ /* 0x01cfe2000f8e00ff */
        /* <DEDUP_REMOVED lines=26> */
.L_x_5432:
[----:B------:R-:W-:Y:S05]  /*3070*/  BSYNC.RECONVERGENT B0 ;  /* 0x0000000000007941 */ /* 0x000fea0003800200 */
.L_x_5431:
        /* <DEDUP_REMOVED lines=31> */
.L_x_5434:
[----:B------:R-:W-:Y:S05]  /*3270*/  BSYNC.RECONVERGENT B0 ;  /* 0x0000000000007941 */ /* 0x000fea0003800200 */
.L_x_5433:
[----:B------:R-:W5:Y:S01]  /*3280*/  LDCU.64 UR14, c[0x0][0x540] ;  /* 0x0000a800ff0e77ac */ /* 0x000f620008000a00 */
[----:B------:R-:W0:Y:S01]  /*3290*/  LDGDEPBAR ;  /* 0x00000000000079af */ /* 0x000e220000000000 */
[----:B------:R-:W1:Y:S01]  /*32a0*/  LDCU.64 UR6, c[0x0][0x538] ;  /* 0x0000a700ff0677ac */ /* 0x000e620008000a00 */
[----:B------:R-:W-:Y:S01]  /*32b0*/  UMOV UR34, UR28 ;  /* 0x0000001c00227c82 */ /* 0x000fe20008000000 */
[----:B------:R-:W-:Y:S02]  /*32c0*/  UMOV UR35, URZ ;  /* 0x000000ff00237c82 */ /* 0x000fe40008000000 */
[----:B-----5:R-:W-:-:S04]  /*32d0*/  UIMAD.WIDE.U32 UR34, UR27, UR14, UR34 ;  /* 0x0000000e1b2272a5 */ /* 0x020fc8000f8e0022 */
[----:B------:R-:W-:Y:S02]  /*32e0*/  UIMAD UR15, UR27, UR15, UR35 ;  /* 0x0000000f1b0f72a4 */ /* 0x000fe4000f8e0223 */
[----:B-1----:R-:W-:Y:S01]  /*32f0*/  ULEA UR6, UP0, UR34, UR6, 0x2 ;  /* 0x0000000622067291 */ /* 0x002fe2000f8010ff */
[C---:B------:R-:W-:Y:S01]  /*3300*/  IMAD.SHL.U32 R215, R216.reuse, 0x20, RZ ;  /* 0x00000020d8d77824 */ /* 0x040fe200078e00ff */
[----:B------:R-:W-:Y:S01]  /*3310*/  SHF.R.U32.HI R217, RZ, 0x1, R216 ;  /* 0x00000001ffd97819 */ /* 0x000fe200000116d8 */
[----:B------:R-:W-:Y:S01]  /*3320*/  IMAD.SHL.U32 R206, R216, 0x40, RZ ;  /* 0x00000040d8ce7824 */ /* 0x000fe200078e00ff */
[----:B------:R-:W-:Y:S01]  /*3330*/  ULEA.HI.X UR7, UR34, UR7, UR15, 0x2, UP0 ;  /* 0x0000000722077291 */ /* 0x000fe200080f140f */
[----:B------:R-:W-:-:S04]  /*3340*/  DEPBAR.LE SB0, 0x0 ;  /* 0x000080000000791a */ /* 0x000fc80000000000 */
[----:B--234-:R-:W-:Y:S02]  /*3350*/  IMAD.U32 R6, RZ, RZ, UR6 ;  /* 0x00000006ff067e24 */ /* 0x01cfe4000f8e00ff */
[----:B------:R-:W-:Y:S01]  /*3360*/  IMAD.U32 R7, RZ, RZ, UR7 ;  /* 0x00000007ff077e24 */ /* 0x000fe2000f8e00ff */
[----:B------:R-:W1:Y:S04]  /*3370*/  LDCU UR6, c[0x0][0x458] ;  /* 0x00008b00ff0677ac */ /* 0x000e680008000800 */
[----:B------:R-:W2:Y:S01]  /*3380*/  LDG.E R6, desc[UR22][R6.64] ;  /* 0x0000001606067981 */ /* 0x000ea2000c1e1900 */
[----:B------:R-:W-:Y:S01]  /*3390*/  LOP3.LUT R215, R215, 0x7c00, RZ, 0xc0, !PT ;  /* 0x00007c00d7d77812 */ /* 0x000fe200078ec0ff */
[----:B------:R-:W-:Y:S01]  /*33a0*/  BSSY.RECONVERGENT B0, `(.L_x_5435) ;  /* 0x000002c000007945 */ /* 0x000fe20003800200 */
[----:B------:R-:W-:-:S02]  /*33b0*/  LOP3.LUT R207, R217, 0x8, RZ, 0xc0, !PT ;  /* 0x00000008d9cf7812 */ /* 0x000fc400078ec0ff */
[--C-:B------:R-:W-:Y:S02]  /*33c0*/  LOP3.LUT R204, R214, 0x1c0, R206.reuse, 0xf8, !PT ;  /* 0x000001c0d6cc7812 */ /* 0x100fe400078ef8ce */
[----:B------:R-:W-:Y:S01]  /*33d0*/  LOP3.LUT R176, R215, 0x200, R206, 0xf8, !PT ;  /* 0x00000200d7b07812 */ /* 0x000fe200078ef8ce */
[----:B-1----:R-:W2:Y:S01]  /*33e0*/  MUFU.RCP R3, UR6 ;  /* 0x0000000600037d08 */ /* 0x002ea20008001000 */
[----:B------:R-:W-:Y:S01]  /*33f0*/  BAR.SYNC.DEFER_BLOCKING 0x0 ;  /* 0x0000000000007b1d */ /* 0x000fe20000010000 */
[----:B--2---:R-:W-:-:S05]  /*3400*/  FMUL.FTZ R3, R6, R3 ;  /* 0x0000000306037220 */ /* 0x004fca0000410000 */
[----:B------:R-:W-:Y:S02]  /*3410*/  R2UR UR14, R3 ;  /* 0x00000000030e72ca */ /* 0x000fe400000e0000 */
[----:B------:R-:W-:Y:S01]  /*3420*/  LOP3.LUT R3, R204, R207, RZ, 0x3c, !PT ;  /* 0x000000cfcc037212 */ /* 0x000fe200078e3cff */
[----:B------:R-:W-:-:S12]  /*3430*/  @P6 BRA `(.L_x_5436) ;  /* 0x0000000000786947 */ /* 0x000fd80003800000 */
        /* <DEDUP_REMOVED lines=30> */
.L_x_5436:
[----:B------:R2:W-:Y:S04]  /*3620*/  STS.128 [R245+0x10000], RZ ;  /* 0x010000fff5007388 */ /* 0x0005e80000000c00 */
[----:B------:R2:W-:Y:S04]  /*3630*/  STS.128 [R245+0x12000], RZ ;  /* 0x012000fff5007388 */ /* 0x0005e80000000c00 */
[----:B------:R2:W-:Y:S04]  /*3640*/  STS.128 [R245+0x14000], RZ ;  /* 0x014000fff5007388 */ /* 0x0005e80000000c00 */
[----:B------:R2:W-:Y:S02]  /*3650*/  STS.128 [R245+0x16000], RZ ;  /* 0x016000fff5007388 */ /* 0x0005e40000000c00 */
.L_x_5437:
[----:B------:R-:W-:Y:S05]  /*3660*/  BSYNC.RECONVERGENT B0 ;  /* 0x0000000000007941 */ /* 0x000fea0003800200 */
.L_x_5435:
        /* <DEDUP_REMOVED lines=16> */
[----:B------:R-:W-:Y:S02]  /*3770*/  USHF.L.U32 UR15, UR8, 0x4, URZ ;  /* 0x00000004080f7899 */ /* 0x000fe400080006ff */
[----:B------:R-:W-:-:S04]  /*3780*/  USHF.L.U64.HI UR7, UR8, 0x4, UR9 ;  /* 0x0000000408077899 */ /* 0x000fc80008010209 */
[----:B------:R-:W-:Y:S02]  /*3790*/  IMAD.U32 R5, RZ, RZ, UR15 ;  /* 0x0000000fff057e24 */ /* 0x000fe4000f8e00ff */
[----:B------:R-:W-:-:S03]  /*37a0*/  IMAD.U32 R0, RZ, RZ, UR7 ;  /* 0x00000007ff007e24 */ /* 0x000fc6000f8e00ff */
[C---:B------:R-:W-:Y:S02]  /*37b0*/  LEA R4, P4, R5.reuse, R232, 0x1 ;  /* 0x000000e805047211 */ /* 0x040fe400078808ff */
[----:B----4-:R-:W-:Y:S02]  /*37c0*/  ISETP.GE.AND P3, PT, R214, UR6, PT ;  /* 0x00000006d6007c0c */ /* 0x010fe4000bf66270 */
        /* <DEDUP_REMOVED lines=24> */
.L_x_5439:
[----:B------:R-:W-:Y:S05]  /*3950*/  BSYNC.RECONVERGENT B0 ;  /* 0x0000000000007941 */ /* 0x000fea0003800200 */
.L_x_5438:
[----:B------:R1:W-:Y:S01]  /*3960*/  @P6 STS.128 [R245+0x11000], RZ ;  /* 0x011000fff5006388 */ /* 0x0003e20000000c00 */
[----:B------:R-:W-:Y:S03]  /*3970*/  BSSY.RECONVERGENT B0, `(.L_x_5440) ;  /* 0x0000023000007945 */ /* 0x000fe60003800200 */
[----:B------:R1:W-:Y:S04]  /*3980*/  @P6 STS.128 [R245+0x13000], RZ ;  /* 0x013000fff5006388 */ /* 0x0003e80000000c00 */
[----:B------:R1:W-:Y:S04]  /*3990*/  @P6 STS.128 [R245+0x15000], RZ ;  /* 0x015000fff5006388 */ /* 0x0003e80000000c00 */
[----:B------:R1:W-:Y:S01]  /*39a0*/  @P6 STS.128 [R245+0x17000], RZ ;  /* 0x017000fff5006388 */ /* 0x0003e20000000c00 */
[----:B------:R-:W-:Y:S05]  /*39b0*/  @P6 BRA `(.L_x_5441) ;  /* 0x0000000000786947 */ /* 0x000fea0003800000 */
[----:B------:R-:W5:Y:S01]  /*39c0*/  LDCU UR6, c[0x0][0x440] ;  /* 0x00008800ff0677ac */ /* 0x000f620008000800 */
[----:B----4-:R-:W-:Y:S02]  /*39d0*/  IMAD.U32 R5, RZ, RZ, UR8 ;  /* 0x00000008ff057e24 */ /* 0x010fe4000f8e00ff */
        /* <DEDUP_REMOVED lines=28> */
.L_x_5441:
[----:B------:R-:W-:Y:S05]  /*3ba0*/  BSYNC.RECONVERGENT B0 ;  /* 0x0000000000007941 */ /* 0x000fea0003800200 */
.L_x_5440:
        /* <DEDUP_REMOVED lines=35> */
.L_x_5443:
[----:B------:R-:W-:Y:S05]  /*3de0*/  BSYNC.RECONVERGENT B0 ;  /* 0x0000000000007941 */ /* 0x000fea0003800200 */
.L_x_5442:
[----:B------:R-:W-:Y:S01]  /*3df0*/  LDSM.16.M88.4 R76, [R97] ;  /* 0x00000000614c783b */ /* 0x000fe20000000200 */
[----:B------:R-:W-:Y:S01]  /*3e00*/  IMAD.MOV.U32 R92, RZ, RZ, 0x20 ;  /* 0x00000020ff5c7424 */ /* 0x000fe200078e00ff */
[----:B------:R-:W-:Y:S01]  /*3e10*/  LOP3.LUT P0, R165, R216, 0x2, RZ, 0xc0, !PT ;  /* 0x00000002d8a57812 */ /* 0x000fe2000780c0ff */
[----:B------:R-:W-:Y:S01]  /*3e20*/  VIADD R218, R96, UR5 ;  /* 0x0000000560da7c36 */ /* 0x000fe20008000000 */
[----:B------:R-:W5:Y:S01]  /*3e30*/  LDSM.16.M88.4 R56, [R96+UR5+0x8000] ;  /* 0x008000056038783b */ /* 0x000f620008000200 */
[----:B------:R-:W-:Y:S01]  /*3e40*/  LOP3.LUT R0, R216, 0x4, RZ, 0xc0, !PT ;  /* 0x00000004d8007812 */ /* 0x000fe200078ec0ff */
[----:B------:R-:W-:Y:S01]  /*3e50*/  IMAD.MOV.U32 R188, RZ, RZ, 0x40 ;  /* 0x00000040ffbc7424 */ /* 0x000fe200078e00ff */
[----:B------:R-:W-:Y:S01]  /*3e60*/  SEL R92, R92, 0xffffffe0, !P0 ;  /* 0xffffffe05c5c7807 */ /* 0x000fe20004000000 */
[----:B------:R-:W2:Y:S01]  /*3e70*/  LDSM.16.M88.4 R48, [R96+UR5+0x8800] ;  /* 0x008800056030783b */ /* 0x000ea20008000200 */
[----:B------:R-:W-:Y:S01]  /*3e80*/  ISETP.NE.AND P0, PT, R0, RZ, PT ;  /* 0x000000ff0000720c */ /* 0x000fe20003f05270 */
[----:B------:R-:W-:Y:S01]  /*3e90*/  UIADD3 UR26, UPT, UPT, UR30, UR26, -UR20 ;  /* 0x0000001a1e1a7290 */ /* 0x000fe2000fffe814 */
[----:B------:R-:W-:Y:S01]  /*3ea0*/  LOP3.LUT R205, R217, 0x1f0, RZ, 0xc0, !PT ;  /* 0x000001f0d9cd7812 */ /* 0x000fe200078ec0ff */
[--C-:B------:R-:W-:Y:S01]  /*3eb0*/  IMAD.IADD R94, R97, 0x1, R92.reuse ;  /* 0x00000001615e7824 */ /* 0x100fe200078e025c */
[----:B------:R-:W3:Y:S01]  /*3ec0*/  LDSM.16.M88.4 R40, [R96+UR5+0x9000] ;  /* 0x009000056028783b */ /* 0x000ee20008000200 */
[----:B------:R-:W-:Y:S01]  /*3ed0*/  IMAD.IADD R2, R218, 0x1, R92 ;  /* 0x00000001da027824 */ /* 0x000fe200078e025c */
[----:B------:R-:W-:Y:S01]  /*3ee0*/  SEL R188, R188, 0xffffffc0, !P0 ;  /* 0xffffffc0bcbc7807 */ /* 0x000fe20004000000 */
[----:B------:R-:W-:Y:S01]  /*3ef0*/  IMAD.U32 R226, RZ, RZ, UR30 ;  /* 0x0000001effe27e24 */ /* 0x000fe2000f8e00ff */
[----:B------:R-:W3:Y:S01]  /*3f00*/  LDSM.16.M88.4 R24, [R96+UR5+0x9800] ;  /* 0x009800056018783b */ /* 0x000ee20008000200 */
[----:B------:R-:W-:-:S02]  /*3f10*/  UISETP.GT.U32.AND UP0, UPT, UR31, UR18, UPT ;  /* 0x000000121f00728c */ /* 0x000fc4000bf04070 */
[--C-:B------:R-:W-:Y:S01]  /*3f20*/  IMAD.IADD R95, R97, 0x1, R188.reuse ;  /* 0x00000001615f7824 */ /* 0x100fe200078e02bc */
[----:B------:R-:W-:Y:S01]  /*3f30*/  LDSM.16.M88.4 R16, [R94] ;  /* 0x000000005e10783b */ /* 0x000fe20000000200 */
[----:B------:R-:W-:Y:S02]  /*3f40*/  IMAD.IADD R167, R218, 0x1, R188 ;  /* 0x00000001daa77824 */ /* 0x000fe400078e02bc */
[C---:B------:R-:W-:Y:S01]  /*3f50*/  IMAD.IADD R0, R92.reuse, 0x1, R95 ;  /* 0x000000015c007824 */ /* 0x040fe200078e025f */
[----:B-1----:R-:W1:Y:S01]  /*3f60*/  LDSM.16.M88.4 R8, [R2+0x8000] ;  /* 0x008000000208783b */ /* 0x002e620000000200 */
[----:B------:R-:W-:-:S03]  /*3f70*/  IMAD.IADD R93, R92, 0x1, R167 ;  /* 0x000000015c5d7824 */ /* 0x000fc600078e02a7 */
[----:B------:R-:W1:Y:S04]  /*3f80*/  LDSM.16.M88.4 R68, [R2+0x8800] ;  /* 0x008800000244783b */ /* 0x000e680000000200 */
[----:B------:R-:W1:Y:S04]  /*3f90*/  LDSM.16.M88.4 R64, [R2+0x9000] ;  /* 0x009000000240783b */ /* 0x000e680000000200 */
[----:B------:R-:W1:Y:S04]  /*3fa0*/  LDSM.16.M88.4 R20, [R2+0x9800] ;  /* 0x009800000214783b */ /* 0x000e680000000200 */
[----:B------:R-:W-:Y:S01]  /*3fb0*/  LDSM.16.M88.4 R28, [R95] ;  /* 0x000000005f1c783b */ /* 0x000fe20000000200 */
[C---:B-----5:R-:W-:Y:S03]  /*3fc0*/  HMMA.16816.F32 R12, R76.reuse, R56, RZ ;  /* 0x000000384c0c723c */ /* 0x060fe600000018ff */
[----:B----4-:R-:W4:Y:S04]  /*3fd0*/  LDSM.16.M88.4 R4, [R167+0x8000] ;  /* 0x00800000a704783b */ /* 0x010f280000000200 */
[----:B------:R-:W5:Y:S01]  /*3fe0*/  LDSM.16.M88.4 R80, [R167+0x8800] ;  /* 0x00880000a750783b */ /* 0x000f620000000200 */
[C---:B------:R-:W-:Y:S03]  /*3ff0*/  HMMA.16816.F32 R56, R76.reuse, R58, RZ ;  /* 0x0000003a4c38723c */ /* 0x040fe600000018ff */
[----:B------:R-:W5:Y:S04]  /*4000*/  LDSM.16.M88.4 R60, [R167+0x9000] ;  /* 0x00900000a73c783b */ /* 0x000f680000000200 */
[----:B------:R-:W5:Y:S01]  /*4010*/  LDSM.16.M88.4 R32, [R167+0x9800] ;  /* 0x00980000a720783b */ /* 0x000f620000000200 */
[C---:B--2---:R-:W-:Y:S03]  /*4020*/  HMMA.16816.F32 R52, R76.reuse, R48, RZ ;  /* 0x000000304c34723c */ /* 0x044fe600000018ff */
[----:B------:R-:W-:Y:S04]  /*4030*/  LDSM.16.M88.4 R72, [R93+0x8800] ;  /* 0x008800005d48783b */ /* 0x000fe80000000200 */
[----:B------:R-:W-:Y:S01]  /*4040*/  LDSM.16.M88.4 R88, [R2+0xb800] ;  /* 0x00b800000258783b */ /* 0x000fe20000000200 */
[C---:B------:R-:W-:Y:S03]  /*4050*/  HMMA.16816.F32 R48, R76.reuse, R50, RZ ;  /* 0x000000324c30723c */ /* 0x040fe600000018ff */
[----:B------:R-:W-:Y:S04]  /*4060*/  LDSM.16.M88.4 R84, [R167+0xa000] ;  /* 0x00a00000a754783b */ /* 0x000fe80000000200 */
[----:B------:R-:W0:Y:S01]  /*4070*/  LDGDEPBAR ;  /* 0x00000000000079af */ /* 0x000e220000000000 */
[C---:B---3--:R-:W-:Y:S08]  /*4080*/  HMMA.16816.F32 R44, R76.reuse, R40, RZ ;  /* 0x000000284c2c723c */ /* 0x048ff000000018ff */
[C---:B------:R-:W-:Y:S08]  /*4090*/  HMMA.16816.F32 R40, R76.reuse, R42, RZ ;  /* 0x0000002a4c28723c */ /* 0x040ff000000018ff */
[C---:B------:R-:W-:Y:S08]  /*40a0*/  HMMA.16816.F32 R36, R76.reuse, R24, RZ ;  /* 0x000000184c24723c */ /* 0x040ff000000018ff */
[----:B------:R-:W-:Y:S01]  /*40b0*/  HMMA.16816.F32 R76, R76, R26, RZ ;  /* 0x0000001a4c4c723c */ /* 0x000fe200000018ff */
[----:B------:R-:W-:Y:S07]  /*40c0*/  LDSM.16.M88.4 R24, [R93+0x8000] ;  /* 0x008000005d18783b */ /* 0x000fee0000000200 */
[C---:B-1----:R-:W-:Y:S08]  /*40d0*/  HMMA.16816.F32 R12, R16.reuse, R8, R12 ;  /* 0x00000008100c723c */ /* 0x042ff0000000180c */
[C---:B------:R-:W-:Y:S01]  /*40e0*/  HMMA.16816.F32 R56, R16.reuse, R10, R56 ;  /* 0x0000000a1038723c */ /* 0x040fe20000001838 */
[----:B------:R-:W1:Y:S07]  /*40f0*/  LDSM.16.M88.4 R8, [R0] ;  /* 0x000000000008783b */ /* 0x000e6e0000000200 */
[C---:B------:R-:W-:Y:S08]  /*4100*/  HMMA.16816.F32 R52, R16.reuse, R68, R52 ;  /* 0x000000441034723c */ /* 0x040ff00000001834 */
        /* <DEDUP_REMOVED lines=8> */
[----:B------:R-:W-:Y:S03]  /*4190*/  LDSM.16.M88.4 R16, [R96+UR5+0xa800] ;  /* 0x00a800056010783b */ /* 0x000fe60008000200 */
[C---:B----4-:R-:W-:Y:S08]  /*41a0*/  HMMA.16816.F32 R12, R28.reuse, R4, R12 ;  /* 0x000000041c0c723c */ /* 0x050ff0000000180c */
[C---:B------:R-:W-:Y:S01]  /*41b0*/  HMMA.16816.F32 R56, R28.reuse, R6, R56 ;  /* 0x000000061c38723c */ /* 0x040fe20000001838 */
[----:B------:R-:W4:Y:S07]  /*41c0*/  LDSM.16.M88.4 R4, [R96+UR5+0xa000] ;  /* 0x00a000056004783b */ /* 0x000f2e0008000200 */
[C---:B-----5:R-:W-:Y:S08]  /*41d0*/  HMMA.16816.F32 R52, R28.reuse, R80, R52 ;  /* 0x000000501c34723c */ /* 0x060ff00000001834 */
[C---:B------:R-:W-:Y:S01]  /*41e0*/  HMMA.16816.F32 R48, R28.reuse, R82, R48 ;  /* 0x000000521c30723c */ /* 0x040fe20000001830 */
[----:B------:R-:W-:Y:S07]  /*41f0*/  LDSM.16.M88.4 R80, [R93+0xb800] ;  /* 0x00b800005d50783b */ /* 0x000fee0000000200 */
[C---:B------:R-:W-:Y:S08]  /*4200*/  HMMA.16816.F32 R44, R28.reuse, R60, R44 ;  /* 0x0000003c1c2c723c */ /* 0x040ff0000000182c */
[C---:B------:R-:W-:Y:S01]  /*4210*/  HMMA.16816.F32 R40, R28.reuse, R62, R40 ;  /* 0x0000003e1c28723c */ /* 0x040fe20000001828 */
[----:B------:R-:W-:Y:S07]  /*4220*/  LDSM.16.M88.4 R60, [R94+0x2000] ;  /* 0x002000005e3c783b */ /* 0x000fee0000000200 */
[C---:B------:R-:W-:Y:S08]  /*4230*/  HMMA.16816.F32 R36, R28.reuse, R32, R36 ;  /* 0x000000201c24723c */ /* 0x040ff00000001824 */
[----:B------:R-:W-:Y:S01]  /*4240*/  HMMA.16816.F32 R76, R28, R34, R76 ;  /* 0x000000221c4c723c */ /* 0x000fe2000000184c */
[----:B------:R-:W5:Y:S04]  /*4250*/  LDSM.16.M88.4 R32, [R96+UR5+0xb000] ;  /* 0x00b000056020783b */ /* 0x000f680008000200 */
[----:B------:R-:W-:Y:S03]  /*4260*/  LDSM.16.M88.4 R28, [R2+0xa000] ;  /* 0x00a00000021c783b */ /* 0x000fe60000000200 */
[C---:B-1----:R-:W-:Y:S08]  /*4270*/  HMMA.16816.F32 R12, R8.reuse, R24, R12 ;  /* 0x00000018080c723c */ /* 0x042ff0000000180c */
[C---:B------:R-:W-:Y:S01]  /*4280*/  HMMA.16816.F32 R56, R8.reuse, R26, R56 ;  /* 0x0000001a0838723c */ /* 0x040fe20000001838 */
[----:B------:R-:W1:Y:S07]  /*4290*/  LDSM.16.M88.4 R24, [R96+UR5+0xb800] ;  /* 0x00b800056018783b */ /* 0x000e6e0008000200 */
        /* <DEDUP_REMOVED lines=8> */
[----:B------:R-:W2:Y:S04]  /*4320*/  LDSM.16.M88.4 R8, [R2+0xa800] ;  /* 0x00a800000208783b */ /* 0x000ea80000000200 */
[----:B------:R-:W-:Y:S03]  /*4330*/  LDSM.16.M88.4 R64, [R93+0xa000] ;  /* 0x00a000005d40783b */ /* 0x000fe60000000200 */
[C---:B----4-:R-:W-:Y:S08]  /*4340*/  HMMA.16816.F32 R12, R20.reuse, R4, R12 ;  /* 0x00000004140c723c */ /* 0x050ff0000000180c */
[C---:B------:R-:W-:Y:S01]  /*4350*/  HMMA.16816.F32 R56, R20.reuse, R6, R56 ;  /* 0x000000061438723c */ /* 0x040fe20000001838 */
[----:B------:R-:W3:Y:S07]  /*4360*/  LDSM.16.M88.4 R4, [R2+0xb000] ;  /* 0x00b000000204783b */ /* 0x000eee0000000200 */
[C---:B------:R-:W-:Y:S08]  /*4370*/  HMMA.16816.F32 R52, R20.reuse, R16, R52 ;  /* 0x000000101434723c */ /* 0x040ff00000001834 */
[C---:B------:R-:W-:Y:S01]  /*4380*/  HMMA.16816.F32 R48, R20.reuse, R18, R48 ;  /* 0x000000121430723c */ /* 0x040fe20000001830 */
[----:B------:R-:W4:Y:S07]  /*4390*/  LDSM.16.M88.4 R16, [R95+0x2000] ;  /* 0x002000005f10783b */ /* 0x000f2e0000000200 */
[C---:B-----5:R-:W-:Y:S08]  /*43a0*/  HMMA.16816.F32 R44, R20.reuse, R32, R44 ;  /* 0x00000020142c723c */ /* 0x060ff0000000182c */
[C---:B------:R-:W-:Y:S01]  /*43b0*/  HMMA.16816.F32 R40, R20.reuse, R34, R40 ;  /* 0x000000221428723c */ /* 0x040fe20000001828 */
[----:B------:R-:W-:Y:S07]  /*43c0*/  LDSM.16.M88.4 R32, [R96+UR5+0xc000] ;  /* 0x00c000056020783b */ /* 0x000fee0008000200 */
[C---:B-1----:R-:W-:Y:S08]  /*43d0*/  HMMA.16816.F32 R36, R20.reuse, R24, R36 ;  /* 0x000000181424723c */ /* 0x042ff00000001824 */
[----:B------:R-:W-:Y:S01]  /*43e0*/  HMMA.16816.F32 R76, R20, R26, R76 ;  /* 0x0000001a144c723c */ /* 0x000fe2000000184c */
[----:B------:R-:W1:Y:S04]  /*43f0*/  LDSM.16.M88.4 R24, [R167+0xa800] ;  /* 0x00a80000a718783b */ /* 0x000e680000000200 */
[----:B------:R-:W5:Y:S03]  /*4400*/  LDSM.16.M88.4 R20, [R167+0xb000] ;  /* 0x00b00000a714783b */ /* 0x000f660000000200 */
[C---:B------:R-:W-:Y:S08]  /*4410*/  HMMA.16816.F32 R12, R60.reuse, R28, R12 ;  /* 0x0000001c3c0c723c */ /* 0x040ff0000000180c */
[C---:B------:R-:W-:Y:S01]  /*4420*/  HMMA.16816.F32 R56, R60.reuse, R30, R56 ;  /* 0x0000001e3c38723c */ /* 0x040fe20000001838 */
[----:B------:R-:W5:Y:S07]  /*4430*/  LDSM.16.M88.4 R28, [R0+0x2000] ;  /* 0x00200000001c783b */ /* 0x000f6e0000000200 */
[C---:B--2---:R-:W-:Y:S08]  /*4440*/  HMMA.16816.F32 R52, R60.reuse, R8, R52 ;  /* 0x000000083c34723c */ /* 0x044ff00000001834 */
[C---:B------:R-:W-:Y:S01]  /*4450*/  HMMA.16816.F32 R48, R60.reuse, R10, R48 ;  /* 0x0000000a3c30723c */ /* 0x040fe20000001830 */
[----:B------:R-:W2:Y:S07]  /*4460*/  LDSM.16.M88.4 R8, [R93+0xa800] ;  /* 0x00a800005d08783b */ /* 0x000eae0000000200 */
[C---:B---3--:R-:W-:Y:S08]  /*4470*/  HMMA.16816.F32 R44, R60.reuse, R4, R44 ;  /* 0x000000043c2c723c */ /* 0x048ff0000000182c */
[C---:B------:R-:W-:Y:S01]  /*4480*/  HMMA.16816.F32 R40, R60.reuse, R6, R40 ;  /* 0x000000063c28723c */ /* 0x040fe20000001828 */
[----:B------:R-:W3:Y:S07]  /*4490*/  LDSM.16.M88.4 R4, [R93+0xb000] ;  /* 0x00b000005d04783b */ /* 0x000eee0000000200 */
[----:B------:R-:W-:Y:S08]  /*44a0*/  HMMA.16816.F32 R36, R60, R88, R36 ;  /* 0x000000583c24723c */ /* 0x000ff00000001824 */
[----:B----4-:R-:W-:Y:S08]  /*44b0*/  HMMA.16816.F32 R12, R16, R84, R12 ;  /* 0x00000054100c723c */ /* 0x010ff0000000180c */
[----:B------:R-:W-:Y:S01]  /*44c0*/  HMMA.16816.F32 R76, R60, R90, R76 ;  /* 0x0000005a3c4c723c */ /* 0x000fe2000000184c */
[----:B------:R-:W-:Y:S04]  /*44d0*/  LDSM.16.M88.4 R88, [R96+UR5+0xd800] ;  /* 0x00d800056058783b */ /* 0x000fe80008000200 */
[----:B------:R-:W-:Y:S03]  /*44e0*/  LDSM.16.M88.4 R60, [R94+0x4000] ;  /* 0x004000005e3c783b */ /* 0x000fe60000000200 */
[C---:B-1----:R-:W-:Y:S08]  /*44f0*/  HMMA.16816.F32 R52, R16.reuse, R24, R52 ;  /* 0x000000181034723c */ /* 0x042ff00000001834 */
[C---:B------:R-:W-:Y:S01]  /*4500*/  HMMA.16816.F32 R48, R16.reuse, R26, R48 ;  /* 0x0000001a1030723c */ /* 0x040fe20000001830 */
[----:B------:R-:W1:Y:S07]  /*4510*/  LDSM.16.M88.4 R24, [R96+UR5+0xc800] ;  /* 0x00c800056018783b */ /* 0x000e6e0008000200 */
[C---:B-----5:R-:W-:Y:S08]  /*4520*/  HMMA.16816.F32 R44, R16.reuse, R20, R44 ;  /* 0x00000014102c723c */ /* 0x060ff0000000182c */
[C---:B------:R-:W-:Y:S01]  /*4530*/  HMMA.16816.F32 R40, R16.reuse, R22, R40 ;  /* 0x000000161028723c */ /* 0x040fe20000001828 */
[----:B------:R-:W4:Y:S07]  /*4540*/  LDSM.16.M88.4 R20, [R96+UR5+0xd000] ;  /* 0x00d000056014783b */ /* 0x000f2e0008000200 */
[C---:B------:R-:W-:Y:S01]  /*4550*/  HMMA.16816.F32 R56, R16.reuse, R86, R56 ;  /* 0x000000561038723c */ /* 0x040fe20000001838 */
[----:B------:R-:W5:Y:S07]  /*4560*/  LDSM.16.M88.4 R84, [R2+0xc000] ;  /* 0x00c000000254783b */ /* 0x000f6e0000000200 */
[----:B------:R-:W-:Y:S08]  /*4570*/  HMMA.16816.F32 R36, R16, R68, R36 ;  /* 0x000000441024723c */ /* 0x000ff00000001824 */
[----:B------:R-:W-:Y:S08]  /*4580*/  HMMA.16816.F32 R12, R28, R64, R12 ;  /* 0x000000401c0c723c */ /* 0x000ff0000000180c */
        /* <DEDUP_REMOVED lines=9> */
[C---:B------:R-:W-:Y:S01]  /*4620*/  HMMA.16816.F32 R56, R28.reuse, R66, R56 ;  /* 0x000000421c38723c */ /* 0x040fe20000001838 */
[----:B------:R-:W3:Y:S07]  /*4630*/  LDSM.16.M88.4 R64, [R167+0xc000] ;  /* 0x00c00000a740783b */ /* 0x000eee0000000200 */
[----:B------:R-:W-:Y:S08]  /*4640*/  HMMA.16816.F32 R36, R28, R80, R36 ;  /* 0x000000501c24723c */ /* 0x000ff00000001824 */
[----:B------:R-:W-:Y:S08]  /*4650*/  HMMA.16816.F32 R12, R72, R32, R12 ;  /* 0x00000020480c723c */ /* 0x000ff0000000180c */
[----:B------:R-:W-:Y:S01]  /*4660*/  HMMA.16816.F32 R76, R28, R82, R76 ;  /* 0x000000521c4c723c */ /* 0x000fe2000000184c */
[----:B------:R-:W-:Y:S04]  /*4670*/  LDSM.16.M88.4 R28, [R167+0xd000] ;  /* 0x00d00000a71c783b */ /* 0x000fe80000000200 */
[----:B------:R-:W-:Y:S03]  /*4680*/  LDSM.16.M88.4 R80, [R0+0x4000] ;  /* 0x004000000050783b */ /* 0x000fe60000000200 */
        /* <DEDUP_REMOVED lines=8> */
[----:B------:R-:W-:Y:S08]  /*4710*/  HMMA.16816.F32 R36, R72, R88, R36 ;  /* 0x000000584824723c */ /* 0x000ff00000001824 */
[----:B-----5:R-:W-:Y:S08]  /*4720*/  HMMA.16816.F32 R12, R60, R84, R12 ;  /* 0x000000543c0c723c */ /* 0x020ff0000000180c */
[----:B------:R-:W-:Y:S01]  /*4730*/  HMMA.16816.F32 R76, R72, R90, R76 ;  /* 0x0000005a484c723c */ /* 0x000fe2000000184c */
[----:B------:R-:W-:Y:S04]  /*4740*/  LDSM.16.M88.4 R72, [R97+0x6000] ;  /* 0x006000006148783b */ /* 0x000fe80000000200 */
[----:B------:R-:W-:Y:S03]  /*4750*/  LDSM.16.M88.4 R88, [R93+0xd800] ;  /* 0x00d800005d58783b */ /* 0x000fe60000000200 */
[C---:B------:R-:W-:Y:S01]  /*4760*/  HMMA.16816.F32 R56, R60.reuse, R86, R56 ;  /* 0x000000563c38723c */ /* 0x040fe20000001838 */
[----:B------:R-:W-:Y:S07]  /*4770*/  LDSM.16.M88.4 R84, [R96+UR5+0xe000] ;  /* 0x00e000056054783b */ /* 0x000fee0008000200 */
[C---:B--2---:R-:W-:Y:S08]  /*4780*/  HMMA.16816.F32 R52, R60.reuse, R8, R52 ;  /* 0x000000083c34723c */ /* 0x044ff00000001834 */
[C---:B------:R-:W-:Y:S01]  /*4790*/  HMMA.16816.F32 R48, R60.reuse, R10, R48 ;  /* 0x0000000a3c30723c */ /* 0x040fe20000001830 */
[----:B------:R-:W2:Y:S07]  /*47a0*/  LDSM.16.M88.4 R8, [R93+0xc800] ;  /* 0x00c800005d08783b */ /* 0x000eae0000000200 */
[C---:B---3--:R-:W-:Y:S08]  /*47b0*/  HMMA.16816.F32 R44, R60.reuse, R4, R44 ;  /* 0x000000043c2c723c */ /* 0x048ff0000000182c */
[C---:B------:R-:W-:Y:S01]  /*47c0*/  HMMA.16816.F32 R40, R60.reuse, R6, R40 ;  /* 0x000000063c28723c */ /* 0x040fe20000001828 */
[----:B------:R-:W3:Y:S07]  /*47d0*/  LDSM.16.M88.4 R4, [R93+0xd000] ;  /* 0x00d000005d04783b */ /* 0x000eee0000000200 */
[----:B------:R-:W-:Y:S08]  /*47e0*/  HMMA.16816.F32 R36, R60, R68, R36 ;  /* 0x000000443c24723c */ /* 0x000ff00000001824 */
[----:B------:R-:W-:Y:S08]  /*47f0*/  HMMA.16816.F32 R12, R16, R64, R12 ;  /* 0x00000040100c723c */ /* 0x000ff0000000180c */
[----:B------:R-:W-:Y:S01]  /*4800*/  HMMA.16816.F32 R76, R60, R70, R76 ;  /* 0x000000463c4c723c */ /* 0x000fe2000000184c */
[----:B------:R-:W5:Y:S04]  /*4810*/  LDSM.16.M88.4 R68, [R96+UR5+0xe800] ;  /* 0x00e800056044783b */ /* 0x000f680008000200 */
[----:B------:R-:W-:Y:S03]  /*4820*/  LDSM.16.M88.4 R60, [R96+UR5+0xf800] ;  /* 0x00f80005603c783b */ /* 0x000fe60008000200 */
[C---:B------:R-:W-:Y:S01]  /*4830*/  HMMA.16816.F32 R56, R16.reuse, R66, R56 ;  /* 0x000000421038723c */ /* 0x040fe20000001838 */
[----:B------:R-:W5:Y:S07]  /*4840*/  LDSM.16.M88.4 R64, [R96+UR5+0xf000] ;  /* 0x00f000056040783b */ /* 0x000f6e0008000200 */
[C---:B------:R-:W-:Y:S08]  /*4850*/  HMMA.16816.F32 R52, R16.reuse, R32, R52 ;  /* 0x000000201034723c */ /* 0x040ff00000001834 */
[C---:B------:R-:W-:Y:S01]  /*4860*/  HMMA.16816.F32 R48, R16.reuse, R34, R48 ;  /* 0x000000221030723c */ /* 0x040fe20000001830 */
[----:B------:R-:W-:Y:S07]  /*4870*/  LDSM.16.M88.4 R32, [R94+0x6000] ;  /* 0x006000005e20783b */ /* 0x000fee0000000200 */
[C---:B------:R-:W-:Y:S08]  /*4880*/  HMMA.16816.F32 R44, R16.reuse, R28, R44 ;  /* 0x0000001c102c723c */ /* 0x040ff0000000182c */
[C---:B------:R-:W-:Y:S01]  /*4890*/  HMMA.16816.F32 R40, R16.reuse, R30, R40 ;  /* 0x0000001e1028723c */ /* 0x040fe20000001828 */
[----:B------:R-:W5:Y:S07]  /*48a0*/  LDSM.16.M88.4 R28, [R2+0xe000] ;  /* 0x00e00000021c783b */ /* 0x000f6e0000000200 */
[----:B-1----:R-:W-:Y:S08]  /*48b0*/  HMMA.16816.F32 R36, R16, R24, R36 ;  /* 0x000000181024723c */ /* 0x002ff00000001824 */
[----:B----4-:R-:W-:Y:S08]  /*48c0*/  HMMA.16816.F32 R12, R80, R20, R12 ;  /* 0x00000014500c723c */ /* 0x010ff0000000180c */
[----:B------:R-:W-:Y:S01]  /*48d0*/  HMMA.16816.F32 R76, R16, R26, R76 ;  /* 0x0000001a104c723c */ /* 0x000fe2000000184c */
[----:B------:R-:W-:Y:S04]  /*48e0*/  LDSM.16.M88.4 R24, [R2+0xe800] ;  /* 0x00e800000218783b */ /* 0x000fe80000000200 */
[----:B------:R-:W-:Y:S03]  /*48f0*/  LDSM.16.M88.4 R16, [R2+0xf800] ;  /* 0x00f800000210783b */ /* 0x000fe60000000200 */
[C---:B--2---:R-:W-:Y:S08]  /*4900*/  HMMA.16816.F32 R52, R80.reuse, R8, R52 ;  /* 0x000000085034723c */ /* 0x044ff00000001834 */
[C---:B------:R-:W-:Y:S01]  /*4910*/  HMMA.16816.F32 R48, R80.reuse, R10, R48 ;  /* 0x0000000a5030723c */ /* 0x040fe20000001830 */
[----:B------:R-:W-:Y:S07]  /*4920*/  LDSM.16.M88.4 R8, [R167+0xe000] ;  /* 0x00e00000a708783b */ /* 0x000fee0000000200 */
[C---:B---3--:R-:W-:Y:S08]  /*4930*/  HMMA.16816.F32 R44, R80.reuse, R4, R44 ;  /* 0x00000004502c723c */ /* 0x048ff0000000182c */
[C---:B------:R-:W-:Y:S01]  /*4940*/  HMMA.16816.F32 R40, R80.reuse, R6, R40 ;  /* 0x000000065028723c */ /* 0x040fe20000001828 */
[----:B------:R-:W1:Y:S07]  /*4950*/  LDSM.16.M88.4 R4, [R95+0x6000] ;  /* 0x006000005f04783b */ /* 0x000e6e0000000200 */
[C---:B------:R-:W-:Y:S01]  /*4960*/  HMMA.16816.F32 R56, R80.reuse, R22, R56 ;  /* 0x000000165038723c */ /* 0x040fe20000001838 */
[----:B------:R2:W3:Y:S07]  /*4970*/  LDSM.16.M88.4 R20, [R2+0xf000] ;  /* 0x00f000000214783b */ /* 0x0004ee0000000200 */
[----:B------:R-:W-:Y:S08]  /*4980*/  HMMA.16816.F32 R36, R80, R88, R36 ;  /* 0x000000585024723c */ /* 0x000ff00000001824 */
[----:B------:R-:W-:Y:S08]  /*4990*/  HMMA.16816.F32 R12, R72, R84, R12 ;  /* 0x00000054480c723c */ /* 0x000ff0000000180c */
[----:B------:R-:W-:Y:S01]  /*49a0*/  HMMA.16816.F32 R76, R80, R90, R76 ;  /* 0x0000005a504c723c */ /* 0x000fe2000000184c */
[----:B--2---:R-:W-:-:S04]  /*49b0*/  SHF.R.U32.HI R2, RZ, 0x2, R216 ;  /* 0x00000002ff027819 */ /* 0x004fc800000116d8 */
[----:B------:R-:W-:-:S03]  /*49c0*/  LOP3.LUT R2, R2, 0x7, RZ, 0xc0, !PT ;  /* 0x0000000702027812 */ /* 0x000fc600078ec0ff */
[----:B-----5:R-:W-:Y:S01]  /*49d0*/  HMMA.16816.F32 R52, R72, R68, R52 ;  /* 0x000000444834723c */ /* 0x020fe20000001834 */
[----:B------:R-:W-:-:S07]  /*49e0*/  IADD3 R166, PT, PT, R2, UR29, R205 ;  /* 0x0000001d02a67c10 */ /* 0x000fce000fffe0cd */
[C---:B------:R-:W-:Y:S08]  /*49f0*/  HMMA.16816.F32 R48, R72.reuse, R70, R48 ;  /* 0x000000464830723c */ /* 0x040ff00000001830 */
[C---:B------:R-:W-:Y:S08]  /*4a00*/  HMMA.16816.F32 R44, R72.reuse, R64, R44 ;  /* 0x00000040482c723c */ /* 0x040ff0000000182c */
[C---:B------:R-:W-:Y:S08]  /*4a10*/  HMMA.16816.F32 R40, R72.reuse, R66, R40 ;  /* 0x000000424828723c */ /* 0x040ff00000001828 */
[C---:B------:R-:W-:Y:S08]  /*4a20*/  HMMA.16816.F32 R56, R72.reuse, R86, R56 ;  /* 0x000000564838723c */ /* 0x040ff00000001838 */
[----:B------:R-:W-:Y:S01]  /*4a30*/  HMMA.16816.F32 R64, R72, R60, R36 ;  /* 0x0000003c4840723c */ /* 0x000fe20000001824 */
[----:B------:R-:W-:Y:S07]  /*4a40*/  LDSM.16.M88.4 R36, [R93+0xe000] ;  /* 0x00e000005d24783b */ /* 0x000fee0000000200 */
[----:B------:R-:W-:Y:S01]  /*4a50*/  HMMA.16816.F32 R68, R32, R28, R12 ;  /* 0x0000001c2044723c */ /* 0x000fe2000000180c */
[----:B------:R2:W4:Y:S07]  /*4a60*/  LDSM.16.M88.4 R12, [R0+0x6000] ;  /* 0x00600000000c783b */ /* 0x00052e0000000200 */
[----:B------:R-:W-:Y:S08]  /*4a70*/  HMMA.16816.F32 R76, R72, R62, R76 ;  /* 0x0000003e484c723c */ /* 0x000ff0000000184c */
[----:B------:R-:W-:Y:S08]  /*4a80*/  HMMA.16816.F32 R56, R32, R30, R56 ;  /* 0x0000001e2038723c */ /* 0x000ff00000001838 */
[----:B-1----:R-:W-:Y:S01]  /*4a90*/  HMMA.16816.F32 R68, R4, R8, R68 ;  /* 0x000000080444723c */ /* 0x002fe20000001844 */
[----:B--2---:R-:W-:-:S02]  /*4aa0*/  IMAD.SHL.U32 R0, R216, 0x2, RZ ;  /* 0x00000002d8007824 */ /* 0x004fc400078e00ff */
[C---:B------:R-:W-:Y:S02]  /*4ab0*/  VIADD R9, R166.reuse, UR26 ;  /* 0x0000001aa6097c36 */ /* 0x040fe40008000000 */
[----:B------:R-:W-:Y:S01]  /*4ac0*/  VIADD R166, R166, UR30 ;  /* 0x0000001ea6a67c36 */ /* 0x000fe20008000000 */
[----:B------:R-:W-:Y:S02]  /*4ad0*/  LOP3.LUT R0, R0, 0x6, RZ, 0xc0, !PT ;  /* 0x0000000600007812 */ /* 0x000fe400078ec0ff */
[----:B------:R-:W-:Y:S01]  /*4ae0*/  HMMA.16816.F32 R52, R32, R24, R52 ;  /* 0x000000182034723c */ /* 0x000fe20000001834 */
[C-C-:B------:R-:W-:Y:S01]  /*4af0*/  VIADDMNMX R228, R9.reuse, 0x1, R226.reuse, PT ;  /* 0x0000000109e47846 */ /* 0x140fe200038001e2 */
[C---:B------:R-:W-:Y:S01]  /*4b00*/  VIADD R208, R166.reuse, 0x8 ;  /* 0x00000008a6d07836 */ /* 0x040fe20000000000 */
[----:B------:R-:W-:Y:S01]  /*4b10*/  VIADDMNMX R226, R9, 0x9, R226, PT ;  /* 0x0000000909e27846 */ /* 0x000fe200038001e2 */
[----:B------:R-:W-:Y:S02]  /*4b20*/  VIADD R229, R166, -UR25 ;  /* 0x80000019a6e57c36 */ /* 0x000fe40008000000 */
[----:B------:R-:W-:-:S02]  /*4b30*/  VIADD R227, R208, -UR25 ;  /* 0x80000019d0e37c36 */ /* 0x000fc40008000000 */
[C---:B------:R-:W-:Y:S08]  /*4b40*/  HMMA.16816.F32 R48, R32.reuse, R26, R48 ;  /* 0x0000001a2030723c */ /* 0x040ff00000001830 */
[C---:B---3--:R-:W-:Y:S08]  /*4b50*/  HMMA.16816.F32 R44, R32.reuse, R20, R44 ;  /* 0x00000014202c723c */ /* 0x048ff0000000182c */
[C---:B------:R-:W-:Y:S08]  /*4b60*/  HMMA.16816.F32 R40, R32.reuse, R22, R40 ;  /* 0x000000162028723c */ /* 0x040ff00000001828 */
[C---:B------:R-:W-:Y:S08]  /*4b70*/  HMMA.16816.F32 R64, R32.reuse, R16, R64 ;  /* 0x000000102040723c */ /* 0x040ff00000001840 */
[----:B------:R-:W-:Y:S01]  /*4b80*/  HMMA.16816.F32 R76, R32, R18, R76 ;  /* 0x00000012204c723c */ /* 0x000fe2000000184c */
[----:B------:R-:W-:-:S04]  /*4b90*/  VIADD R32, R0, UR17 ;  /* 0x0000001100207c36 */ /* 0x000fc80008000000 */
[C---:B------:R-:W-:Y:S01]  /*4ba0*/  VIADD R9, R32.reuse, UR20 ;  /* 0x0000001420097c36 */ /* 0x040fe20008000000 */
[----:B------:R-:W-:Y:S01]  /*4bb0*/  ISETP.GT.AND P0, PT, R229, R32, PT ;  /* 0x00000020e500720c */ /* 0x000fe20003f04270 */
[----:B------:R-:W-:Y:S01]  /*4bc0*/  VIADD R34, R32, 0x38 ;  /* 0x0000003820227836 */ /* 0x000fe20000000000 */
[----:B------:R-:W-:Y:S01]  /*4bd0*/  HMMA.16816.F32 R56, R4, R10, R56 ;  /* 0x0000000a0438723c */ /* 0x000fe20000001838 */
[--C-:B------:R-:W-:Y:S01]  /*4be0*/  IMAD.IADD R19, R166, 0x1, -R9.reuse ;  /* 0x00000001a6137824 */ /* 0x100fe200078e0a09 */
[----:B------:R-:W-:Y:S01]  /*4bf0*/  ISETP.GE.AND P4, PT, R32, R228, PT ;  /* 0x000000e42000720c */ /* 0x000fe20003f86270 */
[----:B------:R-:W-:Y:S02]  /*4c00*/  IMAD.IADD R17, R208, 0x1, -R9 ;  /* 0x00000001d0117824 */ /* 0x000fe400078e0a09 */
[----:B------:R-:W1:Y:S01]  /*4c10*/  LDSM.16.M88.4 R8, [R167+0xe800] ;  /* 0x00e80000a708783b */ /* 0x000e620000000200 */
[----:B------:R-:W-:Y:S01]  /*4c20*/  VIADD R73, R34, UR20 ;  /* 0x0000001422497c36 */ /* 0x000fe20008000000 */
[----:B------:R-:W-:Y:S01]  /*4c30*/  IABS R19, R19 ;  /* 0x0000001300137213 */ /* 0x000fe20000000000 */
[----:B----4-:R-:W-:Y:S01]  /*4c40*/  HMMA.16816.F32 R68, R12, R36, R68 ;  /* 0x000000240c44723c */ /* 0x010fe20000001844 */
[----:B------:R-:W-:Y:S01]  /*4c50*/  IABS R17, R17 ;  /* 0x0000001100117213 */ /* 0x000fe20000000000 */
[----:B------:R-:W-:Y:S01]  /*4c60*/  VIADD R18, R32, 0x1 ;  /* 0x0000000120127836 */ /* 0x000fe20000000000 */
[----:B------:R-:W-:Y:S01]  /*4c70*/  IADD3 R16, PT, PT, R166, 0x37, -R73 ;  /* 0x00000037a6107810 */ /* 0x000fe20007ffe849 */
[----:B------:R-:W-:Y:S01]  /*4c80*/  VIADD R23, R32, 0x8 ;  /* 0x0000000820177836 */ /* 0x000fe20000000000 */
[----:B------:R-:W-:-:S02]  /*4c90*/  I2FP.F32.S32 R19, R19 ;  /* 0x0000001300137245 */ /* 0x000fc40000201400 */
[----:B------:R-:W-:Y:S02]  /*4ca0*/  IABS R16, R16 ;  /* 0x0000001000107213 */ /* 0x000fe40000000000 */
[----:B------:R-:W-:Y:S02]  /*4cb0*/  I2FP.F32.S32 R17, R17 ;  /* 0x0000001100117245 */ /* 0x000fe40000201400 */
[----:B------:R-:W-:Y:S01]  /*4cc0*/  I2FP.F32.S32 R16, R16 ;  /* 0x0000001000107245 */ /* 0x000fe20000201400 */
[----:B------:R-:W-:Y:S01]  /*4cd0*/  HMMA.16816.F32 R56, R12, R38, R56 ;  /* 0x000000260c38723c */ /* 0x000fe20000001838 */
[-C--:B------:R-:W-:Y:S02]  /*4ce0*/  ISETP.GT.AND P5, PT, R229, R18.reuse, PT ;  /* 0x00000012e500720c */ /* 0x080fe40003fa4270 */
[----:B------:R-:W-:Y:S02]  /*4cf0*/  ISETP.GT.AND P1, PT, R227, R18, PT ;  /* 0x00000012e300720c */ /* 0x000fe40003f24270 */
[----:B------:R-:W-:-:S02]  /*4d00*/  ISETP.GE.AND P2, PT, R18, R228, PT ;  /* 0x000000e41200720c */ /* 0x000fc40003f46270 */
[----:B------:R-:W-:Y:S01]  /*4d10*/  ISETP.GE.AND P6, PT, R18, R226, PT ;  /* 0x000000e21200720c */ /* 0x000fe20003fc6270 */
[----:B------:R-:W-:Y:S01]  /*4d20*/  FFMA.FTZ R68, R19, -UR14, R68 ;  /* 0x8000000e13447c23 */ /* 0x000fe20008010044 */
[----:B------:R-:W-:Y:S01]  /*4d30*/  FFMA.FTZ R70, R17, -UR14, R70 ;  /* 0x8000000e11467c23 */ /* 0x000fe20008010046 */
[----:B------:R-:W-:Y:S01]  /*4d40*/  FFMA.FTZ R22, R16, -UR14, R69 ;  /* 0x8000000e10167c23 */ /* 0x000fe20008010045 */
[----:B------:R-:W-:Y:S01]  /*4d50*/  IADD3 R20, PT, PT, R208, 0x37, -R73 ;  /* 0x00000037d0147810 */ /* 0x000fe20007ffe849 */
[----:B------:R-:W2:Y:S01]  /*4d60*/  LDSM.16.M88.4 R16, [R93+0xe800] ;  /* 0x00e800005d10783b */ /* 0x000ea20000000200 */
[----:B------:R-:W-:Y:S02]  /*4d70*/  FSEL R68, R68, -INF , !P0 ;  /* 0xff80000044447808 */ /* 0x000fe40004000000 */
[----:B------:R-:W-:Y:S02]  /*4d80*/  ISETP.GT.AND P0, PT, R227, R32, PT ;  /* 0x00000020e300720c */ /* 0x000fe40003f04270 */
[----:B------:R-:W-:-:S02]  /*4d90*/  IABS R20, R20 ;  /* 0x0000001400147213 */ /* 0x000fc40000000000 */
[----:B------:R-:W-:Y:S02]  /*4da0*/  FSEL R69, R68, -INF , !P4 ;  /* 0xff80000044457808 */ /* 0x000fe40006000000 */
[----:B------:R-:W-:Y:S02]  /*4db0*/  ISETP.GE.AND P4, PT, R32, R226, PT ;  /* 0x000000e22000720c */ /* 0x000fe40003f86270 */
[----:B------:R-:W-:Y:S01]  /*4dc0*/  FSEL R61, R70, -INF , !P0 ;  /* 0xff800000463d7808 */ /* 0x000fe20004000000 */
[C---:B-1----:R-:W-:Y:S01]  /*4dd0*/  HMMA.16816.F32 R52, R4.reuse, R8, R52 ;  /* 0x000000080434723c */ /* 0x042fe20000001834 */
[----:B------:R-:W-:Y:S02]  /*4de0*/  I2FP.F32.S32 R20, R20 ;  /* 0x0000001400147245 */ /* 0x000fe40000201400 */
[----:B------:R-:W-:Y:S02]  /*4df0*/  FSEL R61, R61, -INF , !P4 ;  /* 0xff8000003d3d7808 */ /* 0x000fe40006000000 */
[----:B------:R-:W-:Y:S01]  /*4e00*/  FSEL R22, R22, -INF , !P5 ;  /* 0xff80000016167808 */ /* 0x000fe20006800000 */
[----:B------:R-:W-:Y:S01]  /*4e10*/  FFMA.FTZ R8, R20, -UR14, R71 ;  /* 0x8000000e14087c23 */ /* 0x000fe20008010047 */
[-C--:B------:R-:W-:Y:S01]  /*4e20*/  ISETP.GT.AND P3, PT, R229, R23.reuse, PT ;  /* 0x00000017e500720c */ /* 0x080fe20003f64270 */
[----:B------:R-:W-:Y:S01]  /*4e30*/  VIADD R20, R32, 0x9 ;  /* 0x0000000920147836 */ /* 0x000fe20000000000 */
[----:B------:R-:W-:Y:S01]  /*4e40*/  ISETP.GT.AND P0, PT, R227, R23, PT ;  /* 0x00000017e300720c */ /* 0x000fe20003f04270 */
[----:B------:R-:W-:Y:S01]  /*4e50*/  HMMA.16816.F32 R24, R4, R10, R48 ;  /* 0x0000000a0418723c */ /* 0x000fe20000001830 */
[----:B------:R-:W-:-:S02]  /*4e60*/  ISETP.GE.AND P4, PT, R23, R228, PT ;  /* 0x000000e41700720c */ /* 0x000fc40003f86270 */
[----:B------:R-:W-:Y:S02]  /*4e70*/  ISETP.GE.AND P5, PT, R23, R226, PT ;  /* 0x000000e21700720c */ /* 0x000fe40003fa6270 */
[--C-:B------:R-:W-:Y:S02]  /*4e80*/  IADD3 R21, PT, PT, R166, 0x30, -R73.reuse ;  /* 0x00000030a6157810 */ /* 0x100fe40007ffe849 */
[--C-:B------:R-:W-:Y:S02]  /*4e90*/  IADD3 R9, PT, PT, R208, 0x30, -R73.reuse ;  /* 0x00000030d0097810 */ /* 0x100fe40007ffe849 */
[----:B------:R-:W-:Y:S02]  /*4ea0*/  IADD3 R23, PT, PT, R166, 0x2f, -R73 ;  /* 0x0000002fa6177810 */ /* 0x000fe40007ffe849 */
[----:B------:R-:W-:Y:S02]  /*4eb0*/  IABS R21, R21 ;  /* 0x0000001500157213 */ /* 0x000fe40000000000 */
[----:B------:R-:W-:-:S02]  /*4ec0*/  IABS R9, R9 ;  /* 0x0000000900097213 */ /* 0x000fc40000000000 */
[----:B------:R-:W-:Y:S02]  /*4ed0*/  IABS R23, R23 ;  /* 0x0000001700177213 */ /* 0x000fe40000000000 */
[----:B------:R-:W-:Y:S01]  /*4ee0*/  FSEL R63, R8, -INF , !P1 ;  /* 0xff800000083f7808 */ /* 0x000fe20004800000 */
[C---:B--2---:R-:W-:Y:S01]  /*4ef0*/  HMMA.16816.F32 R52, R12.reuse, R16, R52 ;  /* 0x000000100c34723c */ /* 0x044fe20000001834 */
[----:B------:R-:W-:Y:S02]  /*4f00*/  I2FP.F32.S32 R21, R21 ;  /* 0x0000001500157245 */ /* 0x000fe40000201400 */
[----:B------:R-:W-:Y:S02]  /*4f10*/  I2FP.F32.S32 R9, R9 ;  /* 0x0000000900097245 */ /* 0x000fe40000201400 */
[----:B------:R-:W-:Y:S01]  /*4f20*/  I2FP.F32.S32 R8, R23 ;  /* 0x0000001700087245 */ /* 0x000fe20000201400 */
[----:B------:R-:W-:Y:S01]  /*4f30*/  FFMA.FTZ R21, R21, -UR14, R56 ;  /* 0x8000000e15157c23 */ /* 0x000fe20008010038 */
[----:B------:R-:W-:Y:S01]  /*4f40*/  IADD3 R17, PT, PT, R208, 0x2f, -R73 ;  /* 0x0000002fd0117810 */ /* 0x000fe20007ffe849 */
[----:B------:R-:W-:Y:S01]  /*4f50*/  FFMA.FTZ R58, R9, -UR14, R58 ;  /* 0x8000000e093a7c23 */ /* 0x000fe2000801003a */
[----:B------:R-:W-:Y:S01]  /*4f60*/  FSEL R71, R22, -INF , !P2 ;  /* 0xff80000016477808 */ /* 0x000fe20005000000 */
[----:B------:R-:W-:Y:S01]  /*4f70*/  FFMA.FTZ R16, R8, -UR14, R57 ;  /* 0x8000000e08107c23 */ /* 0x000fe20008010039 */
[----:B------:R-:W-:Y:S01]  /*4f80*/  IABS R8, R17 ;  /* 0x0000001100087213 */ /* 0x000fe20000000000 */
[----:B------:R-:W-:Y:S01]  /*4f90*/  VIADD R9, R32, 0x10 ;  /* 0x0000001020097836 */ /* 0x000fe20000000000 */
[----:B------:R-:W-:Y:S01]  /*4fa0*/  ISETP.GT.AND P2, PT, R229, R20, PT ;  /* 0x00000014e500720c */ /* 0x000fe20003f44270 */
[----:B------:R-:W-:Y:S01]  /*4fb0*/  HMMA.16816.F32 R24, R12, R18, R24 ;  /* 0x000000120c18723c */ /* 0x000fe20000001818 */
[----:B------:R-:W-:-:S02]  /*4fc0*/  FSEL R75, R21, -INF , !P3 ;  /* 0xff800000154b7808 */ /* 0x000fc40005800000 */
[----:B------:R-:W-:Y:S02]  /*4fd0*/  FSEL R57, R58, -INF , !P0 ;  /* 0xff8000003a397808 */ /* 0x000fe40004000000 */
[----:B------:R-:W-:Y:S02]  /*4fe0*/  I2FP.F32.S32 R8, R8 ;  /* 0x0000000800087245 */ /* 0x000fe40000201400 */
[----:B------:R-:W-:Y:S02]  /*4ff0*/  FSEL R75, R75, -INF , !P4 ;  /* 0xff8000004b4b7808 */ /* 0x000fe40006000000 */
[----:B------:R-:W-:Y:S01]  /*5000*/  FSEL R57, R57, -INF , !P5 ;  /* 0xff80000039397808 */ /* 0x000fe20006800000 */
[----:B------:R-:W-:Y:S01]  /*5010*/  FFMA.FTZ R59, R8, -UR14, R59 ;  /* 0x8000000e083b7c23 */ /* 0x000fe2000801003b */
[----:B------:R-:W-:Y:S02]  /*5020*/  FSEL R16, R16, -INF , !P2 ;  /* 0xff80000010107808 */ /* 0x000fe40005000000 */
[----:B------:R-:W-:-:S02]  /*5030*/  ISETP.GT.AND P4, PT, R229, R9, PT ;  /* 0x00000009e500720c */ /* 0x000fc40003f84270 */
[----:B------:R-:W-:Y:S02]  /*5040*/  ISETP.GT.AND P0, PT, R227, R9, PT ;  /* 0x00000009e300720c */ /* 0x000fe40003f04270 */
[C---:B------:R-:W-:Y:S02]  /*5050*/  ISETP.GE.AND P5, PT, R9.reuse, R228, PT ;  /* 0x000000e40900720c */ /* 0x040fe40003fa6270 */
[----:B------:R-:W-:Y:S02]  /*5060*/  ISETP.GE.AND P2, PT, R9, R226, PT ;  /* 0x000000e20900720c */ /* 0x000fe40003f46270 */
[----:B------:R-:W1:Y:S01]  /*5070*/  LDSM.16.M88.4 R8, [R167+0xf000] ;  /* 0x00f00000a708783b */ /* 0x000e620000000200 */
[----:B------:R-:W-:Y:S02]  /*5080*/  FSEL R63, R63, -INF , !P6 ;  /* 0xff8000003f3f7808 */ /* 0x000fe40007000000 */
[----:B------:R-:W-:Y:S02]  /*5090*/  ISETP.GT.AND P1, PT, R227, R20, PT ;  /* 0x00000014e300720c */ /* 0x000fe40003f24270 */
[----:B------:R-:W-:-:S02]  /*50a0*/  ISETP.GE.AND P6, PT, R20, R228, PT ;  /* 0x000000e41400720c */ /* 0x000fc40003fc6270 */
[----:B------:R-:W-:Y:S02]  /*50b0*/  ISETP.GE.AND P3, PT, R20, R226, PT ;  /* 0x000000e21400720c */ /* 0x000fe40003f66270 */
[--C-:B------:R-:W-:Y:S02]  /*50c0*/  IADD3 R20, PT, PT, R166, 0x28, -R73.reuse ;  /* 0x00000028a6147810 */ /* 0x100fe40007ffe849 */
[--C-:B------:R-:W-:Y:S02]  /*50d0*/  IADD3 R21, PT, PT, R208, 0x28, -R73.reuse ;  /* 0x00000028d0157810 */ /* 0x100fe40007ffe849 */
[----:B------:R-:W-:Y:S01]  /*50e0*/  IABS R17, R20 ;  /* 0x0000001400117213 */ /* 0x000fe20000000000 */
[----:B------:R-:W-:Y:S01]  /*50f0*/  VIADD R20, R32, 0x11 ;  /* 0x0000001120147836 */ /* 0x000fe20000000000 */
[----:B------:R-:W-:Y:S02]  /*5100*/  IADD3 R22, PT, PT, R166, 0x27, -R73 ;  /* 0x00000027a6167810 */ /* 0x000fe40007ffe849 */
[----:B------:R-:W-:-:S02]  /*5110*/  I2FP.F32.S32 R17, R17 ;  /* 0x0000001100117245 */ /* 0x000fc40000201400 */
[----:B------:R-:W-:Y:S02]  /*5120*/  FSEL R49, R16, -INF , !P6 ;  /* 0xff80000010317808 */ /* 0x000fe40007000000 */
[----:B------:R-:W-:Y:S01]  /*5130*/  IABS R16, R22 ;  /* 0x0000001600107213 */ /* 0x000fe20000000000 */
[----:B------:R-:W-:Y:S01]  /*5140*/  FFMA.FTZ R52, R17, -UR14, R52 ;  /* 0x8000000e11347c23 */ /* 0x000fe20008010034 */
[----:B------:R-:W-:Y:S02]  /*5150*/  IABS R17, R21 ;  /* 0x0000001500117213 */ /* 0x000fe40000000000 */
[----:B------:R-:W-:Y:S02]  /*5160*/  I2FP.F32.S32 R16, R16 ;  /* 0x0000001000107245 */ /* 0x000fe40000201400 */
[----:B------:R-:W-:Y:S02]  /*5170*/  I2FP.F32.S32 R17, R17 ;  /* 0x0000001100117245 */ /* 0x000fe40000201400 */
[----:B------:R-:W-:Y:S01]  /*5180*/  IADD3 R18, PT, PT, R208, 0x27, -R73 ;  /* 0x00000027d0127810 */ /* 0x000fe20007ffe849 */
[----:B------:R-:W-:Y:S01]  /*5190*/  FFMA.FTZ R53, R16, -UR14, R53 ;  /* 0x8000000e10357c23 */ /* 0x000fe20008010035 */
[----:B------:R-:W-:Y:S01]  /*51a0*/  IADD3 R19, PT, PT, R166, 0x20, -R73 ;  /* 0x00000020a6137810 */ /* 0x000fe20007ffe849 */
[----:B------:R-:W-:Y:S01]  /*51b0*/  FFMA.FTZ R54, R17, -UR14, R54 ;  /* 0x8000000e11367c23 */ /* 0x000fe20008010036 */
[----:B------:R-:W-:Y:S01]  /*51c0*/  FSEL R59, R59, -INF , !P1 ;  /* 0xff8000003b3b7808 */ /* 0x000fe20004800000 */
[----:B------:R-:W-:Y:S01]  /*51d0*/  VIADD R17, R32, 0x18 ;  /* 0x0000001820117836 */ /* 0x000fe20000000000 */
[----:B------:R-:W-:-:S02]  /*51e0*/  IABS R16, R18 ;  /* 0x0000001200107213 */ /* 0x000fc40000000000 */
[----:B------:R-:W-:Y:S02]  /*51f0*/  IABS R18, R19 ;  /* 0x0000001300127213 */ /* 0x000fe40000000000 */
[-C--:B------:R-:W-:Y:S01]  /*5200*/  ISETP.GT.AND P6, PT, R229, R20.reuse, PT ;  /* 0x00000014e500720c */ /* 0x080fe20003fc4270 */
[C---:B-1----:R-:W-:Y:S01]  /*5210*/  HMMA.16816.F32 R28, R4.reuse, R8, R44 ;  /* 0x00000008041c723c */ /* 0x042fe2000000182c */
[----:B------:R-:W-:Y:S02]  /*5220*/  FSEL R101, R52, -INF , !P4 ;  /* 0xff80000034657808 */ /* 0x000fe40006000000 */
[----:B------:R-:W-:Y:S02]  /*5230*/  FSEL R19, R54, -INF , !P0 ;  /* 0xff80000036137808 */ /* 0x000fe40004000000 */
[----:B------:R-:W-:Y:S02]  /*5240*/  FSEL R59, R59, -INF , !P3 ;  /* 0xff8000003b3b7808 */ /* 0x000fe40005800000 */
[----:B------:R-:W-:Y:S01]  /*5250*/  ISETP.GT.AND P1, PT, R227, R20, PT ;  /* 0x00000014e300720c */ /* 0x000fe20003f24270 */
[----:B------:R-:W-:Y:S01]  /*5260*/  HMMA.16816.F32 R36, R4, R10, R40 ;  /* 0x0000000a0424723c */ /* 0x000fe20000001828 */
[----:B------:R-:W-:Y:S01]  /*5270*/  ISETP.GE.AND P3, PT, R20, R228, PT ;  /* 0x000000e41400720c */ /* 0x000fe20003f66270 */
[----:B------:R-:W-:Y:S01]  /*5280*/  VIADD R10, R32, 0x21 ;  /* 0x00000021200a7836 */ /* 0x000fe20000000000 */
[----:B------:R-:W-:-:S02]  /*5290*/  ISETP.GE.AND P4, PT, R20, R226, PT ;  /* 0x000000e21400720c */ /* 0x000fc40003f86270 */
[----:B------:R-:W-:Y:S01]  /*52a0*/  IADD3 R9, PT, PT, R166, 0x1f, -R73 ;  /* 0x0000001fa6097810 */ /* 0x000fe20007ffe849 */
[----:B------:R-:W1:Y:S01]  /*52b0*/  LDSM.16.M88.4 R20, [R93+0xf000] ;  /* 0x00f000005d14783b */ /* 0x000e620000000200 */
[----:B------:R-:W-:Y:S02]  /*52c0*/  FSEL R101, R101, -INF , !P5 ;  /* 0xff80000065657808 */ /* 0x000fe40006800000 */
[----:B------:R-:W-:Y:S02]  /*52d0*/  I2FP.F32.S32 R16, R16 ;  /* 0x0000001000107245 */ /* 0x000fe40000201400 */
[----:B------:R-:W-:Y:S02]  /*52e0*/  FSEL R19, R19, -INF , !P2 ;  /* 0xff80000013137808 */ /* 0x000fe40005000000 */
[----:B------:R-:W-:Y:S01]  /*52f0*/  FSEL R119, R53, -INF , !P6 ;  /* 0xff80000035777808 */ /* 0x000fe20007000000 */
[----:B------:R-:W-:Y:S01]  /*5300*/  FFMA.FTZ R55, R16, -UR14, R55 ;  /* 0x8000000e10377c23 */ /* 0x000fe20008010037 */
[-C--:B------:R-:W-:Y:S01]  /*5310*/  ISETP.GT.AND P5, PT, R229, R17.reuse, PT ;  /* 0x00000011e500720c */ /* 0x080fe20003fa4270 */
[----:B------:R-:W-:Y:S01]  /*5320*/  VIADD R16, R32, 0x19 ;  /* 0x0000001920107836 */ /* 0x000fe20000000000 */
[----:B------:R-:W-:-:S02]  /*5330*/  ISETP.GT.AND P0, PT, R227, R17, PT ;  /* 0x00000011e300720c */ /* 0x000fc40003f04270 */
[C---:B------:R-:W-:Y:S02]  /*5340*/  ISETP.GE.AND P2, PT, R17.reuse, R228, PT ;  /* 0x000000e41100720c */ /* 0x040fe40003f46270 */
[----:B------:R-:W-:Y:S02]  /*5350*/  ISETP.GE.AND P6, PT, R17, R226, PT ;  /* 0x000000e21100720c */ /* 0x000fe40003fc6270 */
[----:B------:R-:W-:Y:S02]  /*5360*/  I2FP.F32.S32 R17, R18 ;  /* 0x0000001200117245 */ /* 0x000fe40000201400 */
[----:B------:R-:W-:Y:S02]  /*5370*/  IABS R9, R9 ;  /* 0x0000000900097213 */ /* 0x000fe40000000000 */
[----:B------:R-:W-:Y:S01]  /*5380*/  IADD3 R8, PT, PT, R208, 0x20, -R73 ;  /* 0x00000020d0087810 */ /* 0x000fe20007ffe849 */
[----:B------:R-:W-:Y:S01]  /*5390*/  FFMA.FTZ R24, R17, -UR14, R24 ;  /* 0x8000000e11187c23 */ /* 0x000fe20008010018 */
[----:B------:R-:W-:Y:S01]  /*53a0*/  FSEL R55, R55, -INF , !P1 ;  /* 0xff80000037377808 */ /* 0x000fe20004800000 */
[----:B------:R-:W-:Y:S01]  /*53b0*/  IMAD.MOV.U32 R17, RZ, RZ, R9 ;  /* 0x000000ffff117224 */ /* 0x000fe200078e0009 */
[----:B------:R-:W-:-:S02]  /*53c0*/  IABS R8, R8 ;  /* 0x0000000800087213 */ /* 0x000fc40000000000 */
[----:B------:R-:W-:Y:S02]  /*53d0*/  FSEL R119, R119, -INF , !P3 ;  /* 0xff80000077777808 */ /* 0x000fe40005800000 */
[----:B------:R-:W-:Y:S02]  /*53e0*/  I2FP.F32.S32 R9, R8 ;  /* 0x0000000800097245 */ /* 0x000fe40000201400 */
[----:B------:R-:W-:Y:S02]  /*53f0*/  I2FP.F32.S32 R8, R17 ;  /* 0x0000001100087245 */ /* 0x000fe40000201400 */
[----:B------:R-:W-:Y:S01]  /*5400*/  FSEL R17, R55, -INF , !P4 ;  /* 0xff80000037117808 */ /* 0x000fe20006000000 */
[----:B------:R-:W-:Y:S01]  /*5410*/  FFMA.FTZ R26, R9, -UR14, R26 ;  /* 0x8000000e091a7c23 */ /* 0x000fe2000801001a */
[----:B------:R-:W-:Y:S01]  /*5420*/  FSEL R117, R24, -INF , !P5 ;  /* 0xff80000018757808 */ /* 0x000fe20006800000 */
[----:B------:R-:W-:Y:S01]  /*5430*/  FFMA.FTZ R8, R8, -UR14, R25 ;  /* 0x8000000e08087c23 */ /* 0x000fe20008010019 */
[-C--:B------:R-:W-:Y:S01]  /*5440*/  ISETP.GT.AND P3, PT, R229, R16.reuse, PT ;  /* 0x00000010e500720c */ /* 0x080fe20003f64270 */
[----:B------:R-:W-:Y:S01]  /*5450*/  VIADD R9, R32, 0x20 ;  /* 0x0000002020097836 */ /* 0x000fe20000000000 */
[----:B------:R-:W-:Y:S01]  /*5460*/  ISETP.GT.AND P1, PT, R227, R16, PT ;  /* 0x00000010e300720c */ /* 0x000fe20003f24270 */
[----:B-1----:R-:W-:Y:S01]  /*5470*/  HMMA.16816.F32 R28, R12, R20, R28 ;  /* 0x000000140c1c723c */ /* 0x002fe2000000181c */
[----:B------:R-:W-:-:S02]  /*5480*/  ISETP.GE.AND P4, PT, R16, R228, PT ;  /* 0x000000e41000720c */ /* 0x000fc40003f86270 */
[----:B------:R-:W-:Y:S02]  /*5490*/  ISETP.GE.AND P5, PT, R16, R226, PT ;  /* 0x000000e21000720c */ /* 0x000fe40003fa6270 */
[----:B------:R-:W-:Y:S02]  /*54a0*/  IADD3 R16, PT, PT, R208, 0x1f, -R73 ;  /* 0x0000001fd0107810 */ /* 0x000fe40007ffe849 */
[----:B------:R-:W-:Y:S01]  /*54b0*/  FSEL R26, R26, -INF , !P0 ;  /* 0xff8000001a1a7808 */ /* 0x000fe20004000000 */
[----:B------:R-:W-:Y:S01]  /*54c0*/  HMMA.16816.F32 R36, R12, R22, R36 ;  /* 0x000000160c24723c */ /* 0x000fe20000001824 */
[----:B------:R-:W-:Y:S01]  /*54d0*/  IABS R16, R16 ;  /* 0x0000001000107213 */ /* 0x000fe20000000000 */
[----:B------:R-:W-:Y:S01]  /*54e0*/  LDSM.16.M88.4 R20, [R93+0xf800] ;  /* 0x00f800005d14783b */ /* 0x000fe20000000200 */
[----:B------:R-:W-:Y:S02]  /*54f0*/  FSEL R33, R26, -INF , !P6 ;  /* 0xff8000001a217808 */ /* 0x000fe40007000000 */
[----:B------:R-:W-:-:S02]  /*5500*/  I2FP.F32.S32 R16, R16 ;  /* 0x0000001000107245 */ /* 0x000fc40000201400 */
[----:B------:R-:W-:Y:S02]  /*5510*/  IADD3 R18, PT, PT, R166, 0x18, -R73 ;  /* 0x00000018a6127810 */ /* 0x000fe40007ffe849 */
[----:B------:R-:W-:Y:S01]  /*5520*/  FSEL R117, R117, -INF , !P2 ;  /* 0xff80000075757808 */ /* 0x000fe20005000000 */
[----:B------:R-:W-:Y:S01]  /*5530*/  FFMA.FTZ R11, R16, -UR14, R27 ;  /* 0x8000000e100b7c23 */ /* 0x000fe2000801001b */
[----:B------:R-:W-:Y:S01]  /*5540*/  IABS R18, R18 ;  /* 0x0000001200127213 */ /* 0x000fe20000000000 */
[----:B------:R-:W1:Y:S01]  /*5550*/  LDSM.16.M88.4 R24, [R167+0xf800] ;  /* 0x00f80000a718783b */ /* 0x000e620000000200 */
[----:B------:R-:W-:Y:S01]  /*5560*/  FSEL R8, R8, -INF , !P3 ;  /* 0xff80000008087808 */ /* 0x000fe20005800000 */
[----:B------:R-:W-:-:S04]  /*5570*/  DEPBAR.LE SB0, 0x0 ;  /* 0x000080000000791a */ /* 0x000fc80000000000 */
[-C--:B------:R-:W-:Y:S01]  /*5580*/  ISETP.GT.AND P2, PT, R229, R9.reuse, PT ;  /* 0x00000009e500720c */ /* 0x080fe20003f44270 */
[----:B------:R-:W-:Y:S01]  /*5590*/  BAR.SYNC.DEFER_BLOCKING 0x0 ;  /* 0x0000000000007b1d */ /* 0x000fe20000010000 */
[----:B------:R-:W-:Y:S02]  /*55a0*/  ISETP.GT.AND P0, PT, R227, R9, PT ;  /* 0x00000009e300720c */ /* 0x000fe40003f04270 */
[C---:B------:R-:W-:Y:S02]  /*55b0*/  ISETP.GE.AND P6, PT, R9.reuse, R228, PT ;  /* 0x000000e40900720c */ /* 0x040fe40003fc6270 */
[----:B------:R-:W-:Y:S02]  /*55c0*/  ISETP.GE.AND P3, PT, R9, R226, PT ;  /* 0x000000e20900720c */ /* 0x000fe40003f66270 */
[----:B------:R-:W-:Y:S02]  /*55d0*/  I2FP.F32.S32 R9, R18 ;  /* 0x0000001200097245 */ /* 0x000fe40000201400 */
[----:B------:R-:W-:-:S02]  /*55e0*/  IADD3 R18, PT, PT, R166, 0x17, -R73 ;  /* 0x00000017a6127810 */ /* 0x000fc40007ffe849 */
[----:B------:R-:W-:Y:S01]  /*55f0*/  IADD3 R16, PT, PT, R208, 0x18, -R73 ;  /* 0x00000018d0107810 */ /* 0x000fe20007ffe849 */
[----:B------:R-:W-:Y:S01]  /*5600*/  FFMA.FTZ R28, R9, -UR14, R28 ;  /* 0x8000000e091c7c23 */ /* 0x000fe2000801001c */
[----:B------:R-:W-:Y:S02]  /*5610*/  FSEL R9, R8, -INF , !P4 ;  /* 0xff80000008097808 */ /* 0x000fe40006000000 */
[----:B------:R-:W-:Y:S02]  /*5620*/  IABS R8, R18 ;  /* 0x0000001200087213 */ /* 0x000fe40000000000 */
[----:B------:R-:W-:Y:S02]  /*5630*/  IABS R16, R16 ;  /* 0x0000001000107213 */ /* 0x000fe40000000000 */
[----:B------:R-:W-:Y:S02]  /*5640*/  FSEL R35, R11, -INF , !P1 ;  /* 0xff8000000b237808 */ /* 0x000fe40004800000 */
[----:B------:R-:W-:-:S02]  /*5650*/  I2FP.F32.S32 R8, R8 ;  /* 0x0000000800087245 */ /* 0x000fc40000201400 */
[----:B------:R-:W-:Y:S02]  /*5660*/  I2FP.F32.S32 R11, R16 ;  /* 0x00000010000b7245 */ /* 0x000fe40000201400 */
[----:B------:R-:W-:Y:S01]  /*5670*/  IADD3 R16, PT, PT, R208, 0x17, -R73 ;  /* 0x00000017d0107810 */ /* 0x000fe20007ffe849 */
[----:B------:R-:W-:Y:S01]  /*5680*/  FFMA.FTZ R29, R8, -UR14, R29 ;  /* 0x8000000e081d7c23 */ /* 0x000fe2000801001d */
[----:B------:R-:W-:Y:S01]  /*5690*/  IADD3 R18, PT, PT, R166, 0x10, -R73 ;  /* 0x00000010a6127810 */ /* 0x000fe20007ffe849 */
[----:B------:R-:W-:Y:S01]  /*56a0*/  FFMA.FTZ R11, R11, -UR14, R30 ;  /* 0x8000000e0b0b7c23 */ /* 0x000fe2000801001e */
[----:B------:R-:W-:Y:S02]  /*56b0*/  IABS R8, R16 ;  /* 0x0000001000087213 */ /* 0x000fe40000000000 */
[----:B------:R-:W-:Y:S01]  /*56c0*/  IABS R16, R18 ;  /* 0x0000001200107213 */ /* 0x000fe20000000000 */
[----:B-1----:R-:W-:Y:S01]  /*56d0*/  HMMA.16816.F32 R64, R4, R24, R64 ;  /* 0x000000180440723c */ /* 0x002fe20000001840 */
[----:B------:R-:W-:-:S02]  /*56e0*/  I2FP.F32.S32 R8, R8 ;  /* 0x0000000800087245 */ /* 0x000fc40000201400 */
[----:B------:R-:W-:Y:S02]  /*56f0*/  IADD3 R18, PT, PT, R166, 0xf, -R73 ;  /* 0x0000000fa6127810 */ /* 0x000fe40007ffe849 */
[----:B------:R-:W-:Y:S01]  /*5700*/  ISETP.GT.AND P1, PT, R227, R10, PT ;  /* 0x0000000ae300720c */ /* 0x000fe20003f24270 */
[----:B------:R-:W-:Y:S01]  /*5710*/  FFMA.FTZ R8, R8, -UR14, R31 ;  /* 0x8000000e08087c23 */ /* 0x000fe2000801001f */
[----:B------:R-:W-:Y:S01]  /*5720*/  IABS R18, R18 ;  /* 0x0000001200127213 */ /* 0x000fe20000000000 */
[----:B------:R-:W-:Y:S01]  /*5730*/  HMMA.16816.F32 R76, R4, R26, R76 ;  /* 0x0000001a044c723c */ /* 0x000fe2000000184c */
[----:B------:R-:W-:Y:S01]  /*5740*/  FSEL R199, R11, -INF , !P0 ;  /* 0xff8000000bc77808 */ /* 0x000fe20004000000 */
[----:B------:R-:W-:Y:S01]  /*5750*/  IMAD.MOV.U32 R11, RZ, RZ, R16 ;  /* 0x000000ffff0b7224 */ /* 0x000fe200078e0010 */
[----:B------:R-:W-:Y:S01]  /*5760*/  FSEL R209, R8, -INF , !P1 ;  /* 0xff80000008d17808 */ /* 0x000fe20004800000 */
[----:B------:R-:W-:Y:S01]  /*5770*/  VIADD R4, R32, 0x31 ;  /* 0x0000003120047836 */ /* 0x000fe20000000000 */
[----:B------:R-:W-:Y:S01]  /*5780*/  I2FP.F32.S32 R8, R18 ;  /* 0x0000001200087245 */ /* 0x000fe20000201400 */
[----:B------:R-:W-:Y:S01]  /*5790*/  IMAD.IADD R7, R166, 0x1, -R73 ;  /* 0x00000001a6077824 */ /* 0x000fe200078e0a49 */
[----:B------:R-:W-:-:S02]  /*57a0*/  FSEL R35, R35, -INF , !P5 ;  /* 0xff80000023237808 */ /* 0x000fc40006800000 */
[----:B------:R-:W-:Y:S01]  /*57b0*/  FSEL R235, R28, -INF , !P2 ;  /* 0xff8000001ceb7808 */ /* 0x000fe20005000000 */
[----:B------:R-:W-:Y:S01]  /*57c0*/  FFMA.FTZ R37, R8, -UR14, R37 ;  /* 0x8000000e08257c23 */ /* 0x000fe20008010025 */
[----:B------:R-:W-:Y:S01]  /*57d0*/  ISETP.GT.AND P4, PT, R229, R10, PT ;  /* 0x0000000ae500720c */ /* 0x000fe20003f84270 */
[C---:B------:R-:W-:Y:S01]  /*57e0*/  HMMA.16816.F32 R64, R12.reuse, R20, R64 ;  /* 0x000000140c40723c */ /* 0x040fe20000001840 */
[C---:B------:R-:W-:Y:S02]  /*57f0*/  ISETP.GE.AND P5, PT, R10.reuse, R228, PT ;  /* 0x000000e40a00720c */ /* 0x040fe40003fa6270 */
[----:B------:R-:W-:Y:S01]  /*5800*/  ISETP.GE.AND P2, PT, R10, R226, PT ;  /* 0x000000e20a00720c */ /* 0x000fe20003f46270 */
[----:B------:R-:W-:Y:S01]  /*5810*/  VIADD R10, R32, 0x28 ;  /* 0x00000028200a7836 */ /* 0x000fe20000000000 */
[C-C-:B------:R-:W-:Y:S02]  /*5820*/  IADD3 R8, PT, PT, R208.reuse, 0xf, -R73.reuse ;  /* 0x0000000fd0087810 */ /* 0x140fe40007ffe849 */
[----:B------:R-:W-:Y:S01]  /*5830*/  I2FP.F32.S32 R11, R11 ;  /* 0x0000000b000b7245 */ /* 0x000fe20000201400 */
[----:B------:R-:W-:Y:S01]  /*5840*/  HMMA.16816.F32 R76, R12, R22, R76 ;  /* 0x000000160c4c723c */ /* 0x000fe2000000184c */
[----:B------:R-:W-:-:S02]  /*5850*/  IADD3 R16, PT, PT, R208, 0x10, -R73 ;  /* 0x00000010d0107810 */ /* 0x000fc40007ffe849 */
[----:B------:R-:W-:Y:S01]  /*5860*/  IADD3 R21, PT, PT, R166, 0x8, -R73 ;  /* 0x00000008a6157810 */ /* 0x000fe20007ffe849 */
[----:B------:R-:W-:Y:S01]  /*5870*/  FFMA.FTZ R36, R11, -UR14, R36 ;  /* 0x8000000e0b247c23 */ /* 0x000fe20008010024 */
[----:B------:R-:W-:Y:S02]  /*5880*/  IABS R8, R8 ;  /* 0x0000000800087213 */ /* 0x000fe40000000000 */
[----:B------:R-:W-:Y:S02]  /*5890*/  FSEL R235, R235, -INF , !P6 ;  /* 0xff800000ebeb7808 */ /* 0x000fe40007000000 */
[----:B------:R-:W-:Y:S02]  /*58a0*/  FSEL R199, R199, -INF , !P3 ;  /* 0xff800000c7c77808 */ /* 0x000fe40005800000 */
[----:B------:R-:W-:Y:S02]  /*58b0*/  FSEL R197, R29, -INF , !P4 ;  /* 0xff8000001dc57808 */ /* 0x000fe40006000000 */
[----:B------:R-:W-:-:S02]  /*58c0*/  IABS R16, R16 ;  /* 0x0000001000107213 */ /* 0x000fc40000000000 */
[-C--:B------:R-:W-:Y:S02]  /*58d0*/  ISETP.GT.AND P6, PT, R229, R10.reuse, PT ;  /* 0x0000000ae500720c */ /* 0x080fe40003fc4270 */
[----:B------:R-:W-:Y:S02]  /*58e0*/  ISETP.GT.AND P0, PT, R227, R10, PT ;  /* 0x0000000ae300720c */ /* 0x000fe40003f04270 */
[C---:B------:R-:W-:Y:S02]  /*58f0*/  ISETP.GE.AND P3, PT, R10.reuse, R228, PT ;  /* 0x000000e40a00720c */ /* 0x040fe40003f66270 */
[----:B------:R-:W-:Y:S01]  /*5900*/  ISETP.GE.AND P4, PT, R10, R226, PT ;  /* 0x000000e20a00720c */ /* 0x000fe20003f86270 */
[----:B------:R-:W-:Y:S01]  /*5910*/  VIADD R10, R32, 0x29 ;  /* 0x00000029200a7836 */ /* 0x000fe20000000000 */
[----:B------:R-:W-:Y:S02]  /*5920*/  IABS R21, R21 ;  /* 0x0000001500157213 */ /* 0x000fe40000000000 */
[----:B------:R-:W-:-:S02]  /*5930*/  I2FP.F32.S32 R8, R8 ;  /* 0x0000000800087245 */ /* 0x000fc40000201400 */
[----:B------:R-:W-:Y:S02]  /*5940*/  I2FP.F32.S32 R11, R16 ;  /* 0x00000010000b7245 */ /* 0x000fe40000201400 */
[----:B------:R-:W-:Y:S01]  /*5950*/  FSEL R197, R197, -INF , !P5 ;  /* 0xff800000c5c57808 */ /* 0x000fe20006800000 */
[----:B------:R-:W-:Y:S01]  /*5960*/  FFMA.FTZ R8, R8, -UR14, R39 ;  /* 0x8000000e08087c23 */ /* 0x000fe20008010027 */
[----:B------:R-:W-:Y:S01]  /*5970*/  FSEL R209, R209, -INF , !P2 ;  /* 0xff800000d1d17808 */ /* 0x000fe20005000000 */
[----:B------:R-:W-:Y:S01]  /*5980*/  FFMA.FTZ R11, R11, -UR14, R38 ;  /* 0x8000000e0b0b7c23 */ /* 0x000fe20008010026 */
[----:B------:R-:W-:Y:S02]  /*5990*/  FSEL R225, R36, -INF , !P6 ;  /* 0xff80000024e17808 */ /* 0x000fe40007000000 */
[-C--:B------:R-:W-:Y:S02]  /*59a0*/  ISETP.GT.AND P5, PT, R229, R10.reuse, PT ;  /* 0x0000000ae500720c */ /* 0x080fe40003fa4270 */
[----:B------:R-:W-:-:S02]  /*59b0*/  ISETP.GT.AND P1, PT, R227, R10, PT ;  /* 0x0000000ae300720c */ /* 0x000fc40003f24270 */
[C---:B------:R-:W-:Y:S02]  /*59c0*/  ISETP.GE.AND P2, PT, R10.reuse, R228, PT ;  /* 0x000000e40a00720c */ /* 0x040fe40003f46270 */
[----:B------:R-:W-:Y:S01]  /*59d0*/  ISETP.GE.AND P6, PT, R10, R226, PT ;  /* 0x000000e20a00720c */ /* 0x000fe20003fc6270 */
[C---:B------:R-:W-:Y:S01]  /*59e0*/  VIADD R10, R32.reuse, 0x30 ;  /* 0x00000030200a7836 */ /* 0x040fe20000000000 */
[----:B------:R-:W-:Y:S01]  /*59f0*/  I2FP.F32.S32 R21, R21 ;  /* 0x0000001500157245 */ /* 0x000fe20000201400 */
[----:B------:R-:W-:Y:S01]  /*5a00*/  VIADD R32, R32, 0x39 ;  /* 0x0000003920207836 */ /* 0x000fe20000000000 */
[----:B------:R-:W-:Y:S02]  /*5a10*/  IADD3 R16, PT, PT, R208, 0x8, -R73 ;  /* 0x00000008d0107810 */ /* 0x000fe40007ffe849 */
[----:B------:R-:W-:Y:S01]  /*5a20*/  FSEL R225, R225, -INF , !P3 ;  /* 0xff800000e1e17808 */ /* 0x000fe20005800000 */
[----:B------:R-:W-:Y:S01]  /*5a30*/  FFMA.FTZ R21, R21, -UR14, R64 ;  /* 0x8000000e15157c23 */ /* 0x000fe20008010040 */
[----:B------:R-:W-:-:S02]  /*5a40*/  ISETP.GT.AND P3, PT, R229, R10, PT ;  /* 0x0000000ae500720c */ /* 0x000fc40003f64270 */
[----:B------:R-:W-:Y:S02]  /*5a50*/  FSEL R223, R37, -INF , !P5 ;  /* 0xff80000025df7808 */ /* 0x000fe40006800000 */
[----:B------:R-:W-:Y:S02]  /*5a60*/  FSEL R8, R8, -INF , !P1 ;  /* 0xff80000008087808 */ /* 0x000fe40004800000 */
[----:B------:R-:W-:Y:S02]  /*5a70*/  FSEL R221, R11, -INF , !P0 ;  /* 0xff8000000bdd7808 */ /* 0x000fe40004000000 */
[----:B------:R-:W-:Y:S02]  /*5a80*/  IABS R11, R16 ;  /* 0x00000010000b7213 */ /* 0x000fe40000000000 */
[----:B------:R-:W-:Y:S02]  /*5a90*/  IADD3 R5, PT, PT, R208, 0x7, -R73 ;  /* 0x00000007d0057810 */ /* 0x000fe40007ffe849 */
[----:B------:R-:W-:-:S02]  /*5aa0*/  FSEL R223, R223, -INF , !P2 ;  /* 0xff800000dfdf7808 */ /* 0x000fc40005000000 */
[----:B------:R-:W-:Y:S02]  /*5ab0*/  FSEL R211, R8, -INF , !P6 ;  /* 0xff80000008d37808 */ /* 0x000fe40007000000 */
[----:B------:R-:W-:Y:S02]  /*5ac0*/  FSEL R21, R21, -INF , !P3 ;  /* 0xff80000015157808 */ /* 0x000fe40005800000 */
[----:B------:R-:W-:Y:S02]  /*5ad0*/  FSEL R221, R221, -INF , !P4 ;  /* 0xff800000dddd7808 */ /* 0x000fe40006000000 */
[-C--:B------:R-:W-:Y:S02]  /*5ae0*/  ISETP.GT.AND P2, PT, R229, R4.reuse, PT ;  /* 0x00000004e500720c */ /* 0x080fe40003f44270 */
[----:B------:R-:W-:Y:S02]  /*5af0*/  ISETP.GT.AND P1, PT, R227, R4, PT ;  /* 0x00000004e300720c */ /* 0x000fe40003f24270 */
[----:B------:R-:W-:-:S02]  /*5b00*/  ISETP.GE.AND P6, PT, R4, R228, PT ;  /* 0x000000e40400720c */ /* 0x000fc40003fc6270 */
[----:B------:R-:W-:Y:S01]  /*5b10*/  ISETP.GE.AND P3, PT, R4, R226, PT ;  /* 0x000000e20400720c */ /* 0x000fe20003f66270 */
[----:B------:R-:W-:Y:S01]  /*5b20*/  IMAD.IADD R4, R208, 0x1, -R73 ;  /* 0x00000001d0047824 */ /* 0x000fe200078e0a49 */
[----:B------:R-:W-:Y:S02]  /*5b30*/  ISETP.GT.AND P0, PT, R227, R10, PT ;  /* 0x0000000ae300720c */ /* 0x000fe40003f04270 */
[C---:B------:R-:W-:Y:S02]  /*5b40*/  ISETP.GE.AND P4, PT, R10.reuse, R228, PT ;  /* 0x000000e40a00720c */ /* 0x040fe40003f86270 */
[----:B------:R-:W-:Y:S02]  /*5b50*/  ISETP.GE.AND P5, PT, R10, R226, PT ;  /* 0x000000e20a00720c */ /* 0x000fe40003fa6270 */
[----:B------:R-:W-:Y:S02]  /*5b60*/  I2FP.F32.S32 R11, R11 ;  /* 0x0000000b000b7245 */ /* 0x000fe40000201400 */
[----:B------:R-:W-:-:S02]  /*5b70*/  IABS R5, R5 ;  /* 0x0000000500057213 */ /* 0x000fc40000000000 */
[C-C-:B------:R-:W-:Y:S01]  /*5b80*/  IADD3 R10, PT, PT, R166.reuse, 0x7, -R73.reuse ;  /* 0x00000007a60a7810 */ /* 0x140fe20007ffe849 */
[----:B------:R-:W-:Y:S01]  /*5b90*/  FFMA.FTZ R11, R11, -UR14, R66 ;  /* 0x8000000e0b0b7c23 */ /* 0x000fe20008010042 */
[--C-:B------:R-:W-:Y:S02]  /*5ba0*/  IADD3 R6, PT, PT, R166, -0x1, -R73.reuse ;  /* 0xffffffffa6067810 */ /* 0x100fe40007ffe849 */
[----:B------:R-:W-:Y:S02]  /*5bb0*/  IABS R7, R7 ;  /* 0x0000000700077213 */ /* 0x000fe40000000000 */
[----:B------:R-:W-:Y:S02]  /*5bc0*/  IADD3 R73, PT, PT, R208, -0x1, -R73 ;  /* 0xffffffffd0497810 */ /* 0x000fe40007ffe849 */
[----:B------:R-:W-:Y:S02]  /*5bd0*/  I2FP.F32.S32 R8, R5 ;  /* 0x0000000500087245 */ /* 0x000fe40000201400 */
[----:B------:R-:W-:-:S02]  /*5be0*/  IABS R10, R10 ;  /* 0x0000000a000a7213 */ /* 0x000fc40000000000 */
[----:B------:R-:W-:Y:S01]  /*5bf0*/  IABS R6, R6 ;  /* 0x0000000600067213 */ /* 0x000fe20000000000 */
[----:B------:R-:W-:Y:S01]  /*5c00*/  FFMA.FTZ R8, R8, -UR14, R67 ;  /* 0x8000000e08087c23 */ /* 0x000fe20008010043 */
[----:B------:R-:W-:Y:S02]  /*5c10*/  IABS R4, R4 ;  /* 0x0000000400047213 */ /* 0x000fe40000000000 */
[----:B------:R-:W-:Y:S02]  /*5c20*/  I2FP.F32.S32 R7, R7 ;  /* 0x0000000700077245 */ /* 0x000fe40000201400 */
[----:B------:R-:W-:Y:S02]  /*5c30*/  IABS R73, R73 ;  /* 0x0000004900497213 */ /* 0x000fe40000000000 */
[----:B------:R-:W-:Y:S01]  /*5c40*/  I2FP.F32.S32 R10, R10 ;  /* 0x0000000a000a7245 */ /* 0x000fe20000201400 */
[----:B------:R-:W-:Y:S01]  /*5c50*/  FFMA.FTZ R7, R7, -UR14, R76 ;  /* 0x8000000e07077c23 */ /* 0x000fe2000801004c */
[----:B------:R-:W-:-:S02]  /*5c60*/  I2FP.F32.S32 R6, R6 ;  /* 0x0000000600067245 */ /* 0x000fc40000201400 */
[----:B------:R-:W-:Y:S01]  /*5c70*/  I2FP.F32.S32 R5, R4 ;  /* 0x0000000400057245 */ /* 0x000fe20000201400 */
[----:B------:R-:W-:Y:S01]  /*5c80*/  FFMA.FTZ R10, R10, -UR14, R65 ;  /* 0x8000000e0a0a7c23 */ /* 0x000fe20008010041 */
[----:B------:R-:W-:Y:S01]  /*5c90*/  FSEL R11, R11, -INF , !P0 ;  /* 0xff8000000b0b7808 */ /* 0x000fe20004000000 */
[----:B------:R-:W-:Y:S01]  /*5ca0*/  FFMA.FTZ R6, R6, -UR14, R77 ;  /* 0x8000000e06067c23 */ /* 0x000fe2000801004d */
[----:B------:R-:W-:Y:S01]  /*5cb0*/  I2FP.F32.S32 R4, R73 ;  /* 0x0000004900047245 */ /* 0x000fe20000201400 */
[----:B------:R-:W-:Y:S01]  /*5cc0*/  FFMA.FTZ R5, R5, -UR14, R78 ;  /* 0x8000000e05057c23 */ /* 0x000fe2000801004e */
[----:B------:R-:W-:Y:S02]  /*5cd0*/  ISETP.GT.AND P0, PT, R229, R34, PT ;  /* 0x00000022e500720c */ /* 0x000fe40003f04270 */
[----:B------:R-:W-:Y:S01]  /*5ce0*/  FSEL R219, R21, -INF , !P4 ;  /* 0xff80000015db7808 */ /* 0x000fe20006000000 */
[----:B------:R-:W-:Y:S01]  /*5cf0*/  FFMA.FTZ R79, R4, -UR14, R79 ;  /* 0x8000000e044f7c23 */ /* 0x000fe2000801004f */
[----:B------:R-:W-:-:S02]  /*5d00*/  FSEL R8, R8, -INF , !P1 ;  /* 0xff80000008087808 */ /* 0x000fc40004800000 */
[----:B------:R-:W-:Y:S02]  /*5d10*/  ISETP.GT.AND P4, PT, R227, R34, PT ;  /* 0x00000022e300720c */ /* 0x000fe40003f84270 */
[-C--:B------:R-:W-:Y:S02]  /*5d20*/  ISETP.GT.AND P1, PT, R229, R32.reuse, PT ;  /* 0x00000020e500720c */ /* 0x080fe40003f24270 */
        /* <DEDUP_REMOVED lines=8> */
[C---:B------:R-:W-:Y:S02]  /*5db0*/  ISETP.GE.AND P4, PT, R32.reuse, R228, PT ;  /* 0x000000e42000720c */ /* 0x040fe40003f86270 */
[----:B------:R-:W-:-:S02]  /*5dc0*/  ISETP.GE.AND P1, PT, R32, R226, PT ;  /* 0x000000e22000720c */ /* 0x000fc40003f26270 */
[----:B------:R-:W-:Y:S02]  /*5dd0*/  FSEL R173, R79, -INF , !P0 ;  /* 0xff8000004fad7808 */ /* 0x000fe40004000000 */
[----:B------:R-:W-:Y:S02]  /*5de0*/  FSEL R213, R213, -INF , !P6 ;  /* 0xff800000d5d57808 */ /* 0x000fe40007000000 */
[----:B------:R-:W-:Y:S02]  /*5df0*/  FSEL R175, R8, -INF , !P3 ;  /* 0xff80000008af7808 */ /* 0x000fe40005800000 */
[----:B------:R-:W-:Y:S02]  /*5e00*/  FSEL R203, R7, -INF , !P5 ;  /* 0xff80000007cb7808 */ /* 0x000fe40006800000 */
[----:B------:R-:W-:Y:S02]  /*5e10*/  FSEL R174, R5, -INF , !P2 ;  /* 0xff80000005ae7808 */ /* 0x000fe40005000000 */
[----:B------:R-:W-:-:S02]  /*5e20*/  FSEL R202, R6, -INF , !P4 ;  /* 0xff80000006ca7808 */ /* 0x000fc40006000000 */
        /* <DEDUP_REMOVED lines=13> */
.L_x_5445:
        /* <DEDUP_REMOVED lines=21> */
[C---:B------:R-:W-:Y:S01]  /*6050*/  IMAD R7, R4.reuse, R7, R6 ;  /* 0x0000000704077224 */ /* 0x040fe200078e0206 */
        /* <DEDUP_REMOVED lines=10> */
[C---:B------:R-:W-:Y:S02]  /*6100*/  LOP3.LUT R4, R5.reuse, UR4, RZ, 0x3c, !PT ;  /* 0x0000000405047c12 */ /* 0x040fe4000f8e3cff */
[----:B------:R-:W-:-:S02]  /*6110*/  ISETP.NE.AND P1, PT, R5, RZ, PT ;  /* 0x000000ff0500720c */ /* 0x000fc40003f25270 */
[----:B------:R-:W-:Y:S02]  /*6120*/  ISETP.GE.AND P0, PT, R4, RZ, PT ;  /* 0x000000ff0400720c */ /* 0x000fe40003f06270 */
[----:B------:R-:W-:-:S03]  /*6130*/  LOP3.LUT R7, RZ, R5, RZ, 0x33, !PT ;  /* 0x00000005ff077212 */ /* 0x000fc600078e33ff */
[----:B------:R-:W-:Y:S02]  /*6140*/  @P5 IADD3 R12, PT, PT, R12, 0x1, RZ ;  /* 0x000000010c0c5810 */ /* 0x000fe40007ffe0ff */
[----:B------:R-:W-:Y:S02]  /*6150*/  @P4 VIADD R10, R10, 0x1 ;  /* 0x000000010a0a4836 */ /* 0x000fe40000000000 */
[----:B------:R-:W-:-:S04]  /*6160*/  @!P2 IADD3 R12, PT, PT, -R12, RZ, RZ ;  /* 0x000000ff0c0ca210 */ /* 0x000fc80007ffe1ff */
        /* <DEDUP_REMOVED lines=22> */
.L_x_5446:
        /* <DEDUP_REMOVED lines=98> */
.L_x_5444:
[----:B-1----:R-:W-:Y:S01]  /*68f0*/  FMNMX3.FTZ R4, R69, R71, R75, !PT ;  /* 0x0000004745047276 */ /* 0x002fe2000781004b */
[----:B------:R-:W1:Y:S01]  /*6900*/  LDCU UR4, c[0x0][0x45c] ;  /* 0x00008b80ff0477ac */ /* 0x000e620008000800 */
[----:B------:R-:W-:Y:S02]  /*6910*/  FMNMX3.FTZ R6, R61, R63, R57, !PT ;  /* 0x0000003f3d067276 */ /* 0x000fe40007810039 */
[----:B------:R-:W-:Y:S01]  /*6920*/  FMNMX3.FTZ R4, R4, R49, R101, !PT ;  /* 0x0000003104047276 */ /* 0x000fe20007810065 */
[----:B------:R-:W-:Y:S01]  /*6930*/  UISETP.GT.U32.AND UP0, UPT, UR31, UR18, UPT ;  /* 0x000000121f00728c */ /* 0x000fe2000bf04070 */
        /* <DEDUP_REMOVED lines=67> */
[--C-:B------:R-:W-:Y:S01]  /*6d70*/  FFMA.FTZ R178, R33, UR4, -R198.reuse ;  /* 0x0000000421b27c23 */ /* 0x100fe200080108c6 */
[----:B------:R-:W-:Y:S01]  /*6d80*/  FFMA.FTZ R177, R35, UR4, -R198 ;  /* 0x0000000423b17c23 */ /* 0x000fe200080108c6 */
        /* <DEDUP_REMOVED lines=15> */
[--C-:B------:R-:W-:Y:S01]  /*6e80*/  FFMA.FTZ R223, R223, UR4, -R210.reuse ;  /* 0x00000004dfdf7c23 */ /* 0x100fe200080108d2 */
        /* <DEDUP_REMOVED lines=12> */
[--C-:B------:R-:W-:Y:S01]  /*6f50*/  FFMA.FTZ R201, R201, UR4, -R198.reuse ;  /* 0x00000004c9c97c23 */ /* 0x100fe200080108c6 */
[----:B------:R-:W-:Y:S01]  /*6f60*/  MUFU.EX2 R179, R179 ;  /* 0x000000b300b37308 */ /* 0x000fe20000000800 */
[--C-:B------:R-:W-:Y:S01]  /*6f70*/  FFMA.FTZ R210, R175, UR4, -R198.reuse ;  /* 0x00000004afd27c23 */ /* 0x100fe200080108c6 */
[--C-:B------:R-:W-:Y:S01]  /*6f80*/  FFMA.FTZ R241, R173, UR4, -R198.reuse ;  /* 0x00000004adf17c23 */ /* 0x100fe200080108c6 */
[----:B------:R-:W-:Y:S01]  /*6f90*/  FFMA.FTZ R174, R174, UR4, -R198 ;  /* 0x00000004aeae7c23 */ /* 0x000fe200080108c6 */
        /* <DEDUP_REMOVED lines=8> */
[C---:B------:R-:W-:Y:S01]  /*7020*/  HMMA.16816.F32 R112, R128.reuse, R114, RZ ;  /* 0x000000728070723c */ /* 0x040fe200000018ff */
[----:B------:R-:W-:Y:S01]  /*7030*/  FADD.FTZ R187, R187, R190 ;  /* 0x000000bebbbb7221 */ /* 0x000fe20000010000 */
[----:B------:R-:W-:Y:S01]  /*7040*/  FADD.FTZ R185, R185, R186 ;  /* 0x000000bab9b97221 */ /* 0x000fe20000010000 */
        /* <DEDUP_REMOVED lines=50> */
[----:B-----5:R-:W-:-:S07]  /*7370*/  F2FP.F16.F32.PACK_AB R7, R177, R178 ;  /* 0x000000b2b107723e */ /* 0x020fce00000000ff */
        /* <DEDUP_REMOVED lines=30> */
[C---:B------:R-:W-:Y:S01]  /*7560*/  HMMA.16816.F32 R136, R4.reuse, R168, R136 ;  /* 0x000000a80488723c */ /* 0x040fe20000001888 */
[--C-:B------:R-:W-:Y:S01]  /*7570*/  FFMA.FTZ R169, R199, UR4, -R198.reuse ;  /* 0x00000004c7a97c23 */ /* 0x100fe200080108c6 */
[----:B------:R-:W-:Y:S01]  /*7580*/  FFMA.FTZ R168, R221, UR4, -R198 ;  /* 0x00000004dda87c23 */ /* 0x000fe200080108c6 */
[----:B------:R-:W-:Y:S01]  /*7590*/  IADD3 R221, PT, PT, R188, R195, RZ ;  /* 0x000000c3bcdd7210 */ /* 0x000fe20007ffe0ff */
[----:B------:R-:W-:Y:S04]  /*75a0*/  MUFU.EX2 R199, R223 ;  /* 0x000000df00c77308 */ /* 0x000fe80000000800 */
[----:B------:R-:W2:Y:S01]  /*75b0*/  MUFU.EX2 R209, R169 ;  /* 0x000000a900d17308 */ /* 0x000ea20000000800 */
[C---:B----4-:R-:W-:Y:S03]  /*75c0*/  HMMA.16816.F32 R100, R4.reuse, R12, R100 ;  /* 0x0000000c0464723c */ /* 0x050fe60000001864 */
[----:B------:R4:W2:Y:S04]  /*75d0*/  MUFU.EX2 R211, R168 ;  /* 0x000000a800d37308 */ /* 0x0008a80000000800 */
[----:B------:R3:W3:Y:S01]  /*75e0*/  MUFU.EX2 R198, R174 ;  /* 0x000000ae00c67308 */ /* 0x0006e20000000800 */
[C---:B------:R-:W-:Y:S01]  /*75f0*/  HMMA.16816.F32 R104, R4.reuse, R14, R104 ;  /* 0x0000000e0468723c */ /* 0x040fe20000001868 */
[----:B------:R-:W3:Y:S07]  /*7600*/  LDSM.16.MT88.4 R12, [R221+0x11000] ;  /* 0x01100000dd0c783b */ /* 0x000eee0000004200 */
[C---:B-1----:R-:W-:Y:S08]  /*7610*/  HMMA.16816.F32 R116, R4.reuse, R8, R116 ;  /* 0x000000080474723c */ /* 0x042ff00000001874 */
[C---:B------:R-:W-:Y:S01]  /*7620*/  HMMA.16816.F32 R120, R4.reuse, R10, R120 ;  /* 0x0000000a0478723c */ /* 0x040fe20000001878 */
[----:B------:R-:W1:Y:S07]  /*7630*/  LDSM.16.MT88.4 R8, [R221+0x13000] ;  /* 0x01300000dd08783b */ /* 0x000e6e0000004200 */
[C---:B------:R-:W-:Y:S01]  /*7640*/  HMMA.16816.F32 R132, R4.reuse, R170, R132 ;  /* 0x000000aa0484723c */ /* 0x040fe20000001884 */
[----:B----4-:R-:W-:Y:S07]  /*7650*/  LDSM.16.MT88.4 R168, [R221+0x15000] ;  /* 0x01500000dda8783b */ /* 0x010fee0000004200 */
[C---:B-----5:R-:W-:Y:S08]  /*7660*/  HMMA.16816.F32 R60, R4.reuse, R28, R60 ;  /* 0x0000001c043c723c */ /* 0x060ff0000000183c */
[C---:B------:R-:W-:Y:S01]  /*7670*/  HMMA.16816.F32 R64, R4.reuse, R30, R64 ;  /* 0x0000001e0440723c */ /* 0x040fe20000001840 */
[----:B------:R-:W-:Y:S07]  /*7680*/  LDSM.16.MT88.4 R28, [R172+0x11000] ;  /* 0x01100000ac1c783b */ /* 0x000fee0000004200 */
[C---:B------:R-:W-:Y:S08]  /*7690*/  HMMA.16816.F32 R84, R4.reuse, R20, R84 ;  /* 0x000000140454723c */ /* 0x040ff00000001854 */
[C---:B------:R-:W-:Y:S01]  /*76a0*/  HMMA.16816.F32 R88, R4.reuse, R22, R88 ;  /* 0x000000160458723c */ /* 0x040fe20000001858 */
[----:B------:R-:W-:Y:S07]  /*76b0*/  LDSM.16.MT88.4 R20, [R172+0x15000] ;  /* 0x01500000ac14783b */ /* 0x000fee0000004200 */
[C---:B------:R-:W-:Y:S08]  /*76c0*/  HMMA.16816.F32 R124, R4.reuse, R32, R124 ;  /* 0x00000020047c723c */ /* 0x040ff0000000187c */
[----:B------:R-:W-:Y:S01]  /*76d0*/  HMMA.16816.F32 R128, R4, R34, R128 ;  /* 0x000000220480723c */ /* 0x000fe20000001880 */
[----:B------:R-:W-:Y:S01]  /*76e0*/  F2FP.F16.F32.PACK_AB R4, R196, R197 ;  /* 0x000000c5c404723e */ /* 0x000fe200000000ff */
        /* <DEDUP_REMOVED lines=46> */
[C---:B------:R-:W-:Y:S08]  /*79d0*/  HMMA.16816.F32 R60, R4.reuse, R20, R60 ;  /* 0x00000014043c723c */ /* 0x040ff0000000183c */
[C---:B------:R-:W-:Y:S01]  /*79e0*/  HMMA.16816.F32 R64, R4.reuse, R22, R64 ;  /* 0x000000160440723c */ /* 0x040fe20000001840 */
[----:B------:R-:W5:Y:S04]  /*79f0*/  LDSM.16.MT88.4 R20, [R172+0x15800] ;  /* 0x01580000ac14783b */ /* 0x000f680000004200 */
[----:B------:R-:W-:Y:S03]  /*7a00*/  LDSM.16.MT88.4 R172, [R221+0x13800] ;  /* 0x01380000ddac783b */ /* 0x000fe60000004200 */
[C---:B---3--:R-:W-:Y:S08]  /*7a10*/  HMMA.16816.F32 R124, R4.reuse, R24, R124 ;  /* 0x00000018047c723c */ /* 0x048ff0000000187c */
        /* <DEDUP_REMOVED lines=16> */
[C---:B---3--:R-:W-:Y:S08]  /*7b20*/  HMMA.16816.F32 R144, R4.reuse, R12, R144 ;  /* 0x0000000c0490723c */ /* 0x048ff00000001890 */
[C---:B------:R-:W-:Y:S01]  /*7b30*/  HMMA.16816.F32 R140, R4.reuse, R14, R140 ;  /* 0x0000000e048c723c */ /* 0x040fe2000000188c */
[----:B------:R-:W3:Y:S07]  /*7b40*/  LDSM.16.MT88.4 R12, [R193+0x13800] ;  /* 0x01380000c10c783b */ /* 0x000eee0000004200 */
        /* <DEDUP_REMOVED lines=14> */
[----:B-1----:R-:W-:Y:S01]  /*7c30*/  HMMA.16816.F32 R92, R4, R8, R92 ;  /* 0x00000008045c723c */ /* 0x002fe2000000185c */
        /* <DEDUP_REMOVED lines=29> */
[C---:B--2---:R-:W-:Y:S08]  /*7e10*/  HMMA.16816.F32 R124, R4.reuse, R16, R124 ;  /* 0x00000010047c723c */ /* 0x044ff0000000187c */
[----:B------:R-:W-:Y:S01]  /*7e20*/  HMMA.16816.F32 R128, R4, R18, R128 ;  /* 0x000000120480723c */ /* 0x000fe20000001880 */
[----:B------:R-:W-:-:S04]  /*7e30*/  NOP ;  /* 0x0000000000007918 */ /* 0x000fc80000000000 */
[----:B------:R-:W-:-:S15]  /*7e40*/  BRA.U !UP0, `(.L_x_5447) ;  /* 0x0000005108a47547 */ /* 0x000fde000b800000 */
[----:B------:R-:W-:-:S04]  /*7e50*/  DEPBAR.LE SB0, 0x0 ;  /* 0x000080000000791a */ /* 0x000fc80000000000 */
[----:B------:R-:W-:Y:S01]  /*7e60*/  UIADD3 UR31, UPT, UPT, UR24, -0x2, URZ ;  /* 0xfffffffe181f7890 */ /* 0x000fe2000fffe0ff */
[----:B------:R-:W-:Y:S06]  /*7e70*/  BAR.SYNC.DEFER_BLOCKING 0x0 ;  /* 0x0000000000007b1d */ /* 0x000fec0000010000 */
[----:B------:R-:W-:Y:S05]  /*7e80*/  BRA.U !UP1, `(.L_x_5448) ;  /* 0x0000000509007547 */ /* 0x000fea000b800000 */
[----:B------:R-:W1:Y:S01]  /*7e90*/  LDC R5, c[0x0][0x4f0] ;  /* 0x00013c00ff057b82 */ /* 0x000e620000000800 */
[----:B------:R-:W-:Y:S02]  /*7ea0*/  UIADD3 UR4, UPT, UPT, UR24, -0x1, URZ ;  /* 0xffffffff18047890 */ /* 0x000fe4000fffe0ff */
[----:B------:R-:W-:Y:S02]  /*7eb0*/  USHF.L.U32 UR6, UR31, 0x6, URZ ;  /* 0x000000061f067899 */ /* 0x000fe400080006ff */
[----:B------:R-:W-:-:S04]  /*7ec0*/  USHF.L.U32 UR4, UR4, 0x6, URZ ;  /* 0x0000000604047899 */ /* 0x000fc800080006ff */
        /* <DEDUP_REMOVED lines=60> */
.L_x_5448:
[----:B------:R-:W-:Y:S01]  /*8290*/  UMOV UR6, URZ ;  /* 0x000000ff00067c82 */ /* 0x000fe20008000000 */
[----:B------:R-:W-:Y:S01]  /*82a0*/  USHF.L.U32 UR4, UR8, 0x6, URZ ;  /* 0x0000000608047899 */ /* 0x000fe200080006ff */
[----:B------:R-:W-:-:S05]  /*82b0*/  IADD3 R5, P0, PT, RZ, -UR6, RZ ;  /* 0x80000006ff057c10 */ /* 0x000fca000ff1e0ff */
[----:B------:R-:W-:-:S05]  /*82c0*/  IMAD.X R4, RZ, RZ, ~UR4, P0 ;  /* 0x80000004ff047e24 */ /* 0x000fca00080e06ff */
[----:B------:R-:W-:-:S04]  /*82d0*/  SHF.R.S64 R5, R5, 0x1f, R4 ;  /* 0x0000001f05057819 */ /* 0x000fc80000001004 */
[----:B------:R-:W-:-:S04]  /*82e0*/  IADD3 R232, P0, PT, R5, R232, RZ ;  /* 0x000000e805e87210 */ /* 0x000fc80007f1e0ff */
[----:B------:R-:W-:-:S09]  /*82f0*/  LEA.HI.X.SX32 R233, R4, R233, 0x1, P0 ;  /* 0x000000e904e97211 */ /* 0x000fd200000f0eff */
.L_x_5449:
[----:B------:R-:W1:Y:S01]  /*8300*/  LDCU UR4, c[0x0][0x440] ;  /* 0x00008800ff0477ac */ /* 0x000e620008000800 */
[----:B------:R-:W-:Y:S01]  /*8310*/  LOP3.LUT R219, R176, R204, R207, 0xf6, !PT ;  /* 0x000000ccb0db7212 */ /* 0x000fe200078ef6cf */
        /* <DEDUP_REMOVED lines=11> */
[----:B------:R-:W-:Y:S01]  /*83d0*/  ISETP.GE.AND P2, PT, R240, UR4, PT ;  /* 0x00000004f0007c0c */ /* 0x000fe2000bf46270 */
[----:B------:R-:W-:Y:S01]  /*83e0*/  USHF.L.U32 UR4, UR24, 0x6, URZ ;  /* 0x0000000618047899 */ /* 0x000fe200080006ff */
        /* <DEDUP_REMOVED lines=94> */
[----:B------:R-:W5:Y:S04]  /*89d0*/  LDSM.16.M88.4 R184, [R218+0x9800] ;  /* 0x00980000dab8783b */ /* 0x000f680000000200 */
[----:B-1----:R-:W-:Y:S04]  /*89e0*/  LDSM.16.M88.4 R8, [R213] ;  /* 0x00000000d508783b */ /* 0x002fe80000000200 */
[----:B------:R-:W1:Y:S04]  /*89f0*/  LDSM.16.M88.4 R4, [R211+0x8800] ;  /* 0x00880000d304783b */ /* 0x000e680000000200 */
[----:B------:R-:W1:Y:S04]  /*8a00*/  LDSM.16.M88.4 R16, [R211+0x8000] ;  /* 0x00800000d310783b */ /* 0x000e680000000200 */
[----:B------:R-:W1:Y:S04]  /*8a10*/  LDSM.16.M88.4 R196, [R211+0x9000] ;  /* 0x00900000d3c4783b */ /* 0x000e680000000200 */
[----:B------:R-:W1:Y:S04]  /*8a20*/  LDSM.16.M88.4 R192, [R211+0x9800] ;  /* 0x00980000d3c0783b */ /* 0x000e680000000200 */
[----:B------:R-:W-:Y:S01]  /*8a30*/  LDSM.16.M88.4 R12, [R210] ;  /* 0x00000000d20c783b */ /* 0x000fe20000000200 */
[C---:B--2---:R-:W-:Y:S03]  /*8a40*/  HMMA.16816.F32 R172, R20.reuse, R168, RZ ;  /* 0x000000a814ac723c */ /* 0x044fe600000018ff */
[----:B------:R-:W2:Y:S04]  /*8a50*/  LDSM.16.M88.4 R188, [R167+0x8000] ;  /* 0x00800000a7bc783b */ /* 0x000ea80000000200 */
[----:B------:R-:W-:Y:S01]  /*8a60*/  LDSM.16.M88.4 R200, [R209+0x8800] ;  /* 0x00880000d1c8783b */ /* 0x000fe20000000200 */
[C---:B------:R-:W-:Y:S03]  /*8a70*/  HMMA.16816.F32 R168, R20.reuse, R170, RZ ;  /* 0x000000aa14a8723c */ /* 0x040fe600000018ff */
[----:B------:R-:W0:Y:S05]  /*8a80*/  LDGDEPBAR ;  /* 0x00000000000079af */ /* 0x000e2a0000000000 */
[C---:B---3--:R-:W-:Y:S08]  /*8a90*/  HMMA.16816.F32 R180, R20.reuse, R176, RZ ;  /* 0x000000b014b4723c */ /* 0x048ff000000018ff */
[C---:B----4-:R-:W-:Y:S08]  /*8aa0*/  HMMA.16816.F32 R32, R20.reuse, R28, RZ ;  /* 0x0000001c1420723c */ /* 0x050ff000000018ff */
[C---:B------:R-:W-:Y:S08]  /*8ab0*/  HMMA.16816.F32 R176, R20.reuse, R178, RZ ;  /* 0x000000b214b0723c */ /* 0x040ff000000018ff */
[C---:B------:R-:W-:Y:S08]  /*8ac0*/  HMMA.16816.F32 R28, R20.reuse, R30, RZ ;  /* 0x0000001e141c723c */ /* 0x040ff000000018ff */
[C---:B-----5:R-:W-:Y:S08]  /*8ad0*/  HMMA.16816.F32 R24, R20.reuse, R184, RZ ;  /* 0x000000b81418723c */ /* 0x060ff000000018ff */
[----:B------:R-:W-:Y:S01]  /*8ae0*/  HMMA.16816.F32 R20, R20, R186, RZ ;  /* 0x000000ba1414723c */ /* 0x000fe200000018ff */
[----:B------:R-:W3:Y:S07]  /*8af0*/  LDSM.16.M88.4 R184, [R167+0x8800] ;  /* 0x00880000a7b8783b */ /* 0x000eee0000000200 */
        /* <DEDUP_REMOVED lines=11> */
[----:B------:R-:W5:Y:S04]  /*8bb0*/  LDSM.16.M88.4 R8, [R212] ;  /* 0x00000000d408783b */ /* 0x000f680000000200 */
        /* <DEDUP_REMOVED lines=10> */
[C---:B----4-:R-:W-:Y:S08]  /*8c60*/  HMMA.16816.F32 R24, R12.reuse, R16, R24 ;  /* 0x000000100c18723c */ /* 0x050ff00000001818 */
[----:B------:R-:W-:Y:S01]  /*8c70*/  HMMA.16816.F32 R20, R12, R18, R20 ;  /* 0x000000120c14723c */ /* 0x000fe20000001814 */
[----:B------:R-:W4:Y:S04]  /*8c80*/  LDSM.16.M88.4 R16, [R218+0xa800] ;  /* 0x00a80000da10783b */ /* 0x000f280000000200 */
[----:B------:R-:W4:Y:S03]  /*8c90*/  LDSM.16.M88.4 R12, [R218+0xb000] ;  /* 0x00b00000da0c783b */ /* 0x000f260000000200 */
[C---:B-----5:R-:W-:Y:S08]  /*8ca0*/  HMMA.16816.F32 R180, R8.reuse, R196, R180 ;  /* 0x000000c408b4723c */ /* 0x060ff000000018b4 */
[C---:B------:R-:W-:Y:S01]  /*8cb0*/  HMMA.16816.F32 R176, R8.reuse, R198, R176 ;  /* 0x000000c608b0723c */ /* 0x040fe200000018b0 */
[----:B------:R-:W5:Y:S07]  /*8cc0*/  LDSM.16.M88.4 R196, [R218+0xb800] ;  /* 0x00b80000dac4783b */ /* 0x000f6e0000000200 */
        /* <DEDUP_REMOVED lines=8> */
[----:B------:R-:W-:Y:S04]  /*8d50*/  LDSM.16.M88.4 R8, [R213+0x2000] ;  /* 0x00200000d508783b */ /* 0x000fe80000000200 */
[----:B------:R-:W-:Y:S03]  /*8d60*/  LDSM.16.M88.4 R184, [R211+0xb000] ;  /* 0x00b00000d3b8783b */ /* 0x000fe60000000200 */
[C---:B-1----:R-:W-:Y:S08]  /*8d70*/  HMMA.16816.F32 R180, R192.reuse, R4, R180 ;  /* 0x00000004c0b4723c */ /* 0x042ff000000018b4 */
[C---:B------:R-:W-:Y:S01]  /*8d80*/  HMMA.16816.F32 R176, R192.reuse, R6, R176 ;  /* 0x00000006c0b0723c */ /* 0x040fe200000018b0 */
[----:B------:R-:W1:Y:S07]  /*8d90*/  LDSM.16.M88.4 R4, [R211+0xa000] ;  /* 0x00a00000d304783b */ /* 0x000e6e0000000200 */
[C---:B----4-:R-:W-:Y:S08]  /*8da0*/  HMMA.16816.F32 R172, R192.reuse, R16, R172 ;  /* 0x00000010c0ac723c */ /* 0x050ff000000018ac */
[C---:B------:R-:W-:Y:S01]  /*8db0*/  HMMA.16816.F32 R168, R192.reuse, R18, R168 ;  /* 0x00000012c0a8723c */ /* 0x040fe200000018a8 */
[----:B------:R-:W-:Y:S07]  /*8dc0*/  LDSM.16.M88.4 R16, [R167+0xa000] ;  /* 0x00a00000a710783b */ /* 0x000fee0000000200 */
[C---:B------:R-:W-:Y:S08]  /*8dd0*/  HMMA.16816.F32 R32, R192.reuse, R12, R32 ;  /* 0x0000000cc020723c */ /* 0x040ff00000001820 */
[C---:B------:R-:W-:Y:S01]  /*8de0*/  HMMA.16816.F32 R28, R192.reuse, R14, R28 ;  /* 0x0000000ec01c723c */ /* 0x040fe2000000181c */
[----:B------:R-:W2:Y:S07]  /*8df0*/  LDSM.16.M88.4 R12, [R211+0xb800] ;  /* 0x00b80000d30c783b */ /* 0x000eae0000000200 */
[C---:B-----5:R-:W-:Y:S08]  /*8e00*/  HMMA.16816.F32 R24, R192.reuse, R196, R24 ;  /* 0x000000c4c018723c */ /* 0x060ff00000001818 */
        /* <DEDUP_REMOVED lines=14> */
[----:B------:R-:W-:Y:S04]  /*8ef0*/  LDSM.16.M88.4 R8, [R212+0x2000] ;  /* 0x00200000d408783b */ /* 0x000fe80000000200 */
[----:B------:R-:W2:Y:S03]  /*8f00*/  LDSM.16.M88.4 R12, [R209+0xa000] ;  /* 0x00a00000d10c783b */ /* 0x000ea60000000200 */
[C---:B------:R-:W-:Y:S08]  /*8f10*/  HMMA.16816.F32 R180, R188.reuse, R16, R180 ;  /* 0x00000010bcb4723c */ /* 0x040ff000000018b4 */
[C---:B------:R-:W-:Y:S01]  /*8f20*/  HMMA.16816.F32 R176, R188.reuse, R18, R176 ;  /* 0x00000012bcb0723c */ /* 0x040fe200000018b0 */
[----:B------:R-:W4:Y:S07]  /*8f30*/  LDSM.16.M88.4 R16, [R209+0xb000] ;  /* 0x00b00000d110783b */ /* 0x000f2e0000000200 */
[C---:B---3--:R-:W-:Y:S08]  /*8f40*/  HMMA.16816.F32 R172, R188.reuse, R192, R172 ;  /* 0x000000c0bcac723c */ /* 0x048ff000000018ac */
[C---:B------:R-:W-:Y:S01]  /*8f50*/  HMMA.16816.F32 R168, R188.reuse, R194, R168 ;  /* 0x000000c2bca8723c */ /* 0x040fe200000018a8 */
[----:B------:R-:W-:Y:S07]  /*8f60*/  LDSM.16.M88.4 R192, [R219+0x4000] ;  /* 0x00400000dbc0783b */ /* 0x000fee0000000200 */
[C---:B-1----:R-:W-:Y:S08]  /*8f70*/  HMMA.16816.F32 R32, R188.reuse, R4, R32 ;  /* 0x00000004bc20723c */ /* 0x042ff00000001820 */
        /* <DEDUP_REMOVED lines=9> */
[C---:B------:R-:W-:Y:S08]  /*9010*/  HMMA.16816.F32 R172, R8.reuse, R184, R172 ;  /* 0x000000b808ac723c */ /* 0x040ff000000018ac */
[C---:B------:R-:W-:Y:S01]  /*9020*/  HMMA.16816.F32 R168, R8.reuse, R186, R168 ;  /* 0x000000ba08a8723c */ /* 0x040fe200000018a8 */
[----:B------:R-:W-:Y:S07]  /*9030*/  LDSM.16.M88.4 R184, [R211+0xc000] ;  /* 0x00c00000d3b8783b */ /* 0x000fee0000000200 */
        /* <DEDUP_REMOVED lines=26> */
[C---:B-1----:R-:W-:Y:S08]  /*91e0*/  HMMA.16816.F32 R32, R16.reuse, R4, R32 ;  /* 0x000000041020723c */ /* 0x042ff00000001820 */
[C---:B------:R-:W-:Y:S01]  /*91f0*/  HMMA.16816.F32 R28, R16.reuse, R6, R28 ;  /* 0x00000006101c723c */ /* 0x040fe2000000181c */
[----:B------:R-:W1:Y:S07]  /*9200*/  LDSM.16.M88.4 R4, [R212+0x4000] ;  /* 0x00400000d404783b */ /* 0x000e6e0000000200 */
        /* <DEDUP_REMOVED lines=15> */
[----:B------:R-:W5:Y:S04]  /*9300*/  LDSM.16.M88.4 R188, [R218+0xf000] ;  /* 0x00f00000dabc783b */ /* 0x000f680000000200 */
[----:B------:R-:W5:Y:S03]  /*9310*/  LDSM.16.M88.4 R196, [R218+0xe000] ;  /* 0x00e00000dac4783b */ /* 0x000f660000000200 */
        /* <DEDUP_REMOVED lines=12> */
[----:B------:R-:W3:Y:S03]  /*93e0*/  LDSM.16.M88.4 R4, [R211+0xf000] ;  /* 0x00f00000d304783b */ /* 0x000ee60000000200 */
[C---:B----4-:R-:W-:Y:S08]  /*93f0*/  HMMA.16816.F32 R172, R200.reuse, R192, R172 ;  /* 0x000000c0c8ac723c */ /* 0x050ff000000018ac */
[C---:B------:R-:W-:Y:S01]  /*9400*/  HMMA.16816.F32 R168, R200.reuse, R194, R168 ;  /* 0x000000c2c8a8723c */ /* 0x040fe200000018a8 */
[----:B------:R-:W4:Y:S07]  /*9410*/  LDSM.16.M88.4 R192, [R211+0xf800] ;  /* 0x00f80000d3c0783b */ /* 0x000f2e0000000200 */
[C---:B-----5:R-:W-:Y:S08]  /*9420*/  HMMA.16816.F32 R32, R200.reuse, R188, R32 ;  /* 0x000000bcc820723c */ /* 0x060ff00000001820 */
[C---:B------:R-:W-:Y:S08]  /*9430*/  HMMA.16816.F32 R28, R200.reuse, R190, R28 ;  /* 0x000000bec81c723c */ /* 0x040ff0000000181c */
        /* <DEDUP_REMOVED lines=15> */
[C---:B----4-:R-:W-:Y:S01]  /*9530*/  HMMA.16816.F32 R188, R16.reuse, R192, R24 ;  /* 0x000000c010bc723c */ /* 0x050fe20000001818 */
[----:B------:R-:W4:Y:S07]  /*9540*/  LDSM.16.M88.4 R24, [R212+0x6000] ;  /* 0x00600000d418783b */ /* 0x000f2e0000000200 */
[----:B------:R-:W-:Y:S01]  /*9550*/  HMMA.16816.F32 R200, R16, R194, R200 ;  /* 0x000000c210c8723c */ /* 0x000fe200000018c8 */
[----:B------:R-:W5:Y:S04]  /*9560*/  LDSM.16.M88.4 R16, [R209+0xe800] ;  /* 0x00e80000d110783b */ /* 0x000f680000000200 */
[----:B------:R-:W5:Y:S03]  /*9570*/  LDSM.16.M88.4 R192, [R209+0xf800] ;  /* 0x00f80000d1c0783b */ /* 0x000f660000000200 */
[C---:B-1----:R-:W-:Y:S08]  /*9580*/  HMMA.16816.F32 R180, R184.reuse, R20, R180 ;  /* 0x00000014b8b4723c */ /* 0x042ff000000018b4 */
[C---:B--2---:R-:W-:Y:S08]  /*9590*/  HMMA.16816.F32 R172, R184.reuse, R8, R172 ;  /* 0x00000008b8ac723c */ /* 0x044ff000000018ac */
[----:B---3--:R-:W-:Y:S01]  /*95a0*/  HMMA.16816.F32 R200, R184, R6, R200 ;  /* 0x00000006b8c8723c */ /* 0x008fe200000018c8 */
[----:B------:R-:W-:-:S05]  /*95b0*/  LOP3.LUT R6, R0, UR4, RZ, 0xfc, !PT ;  /* 0x0000000400067c12 */ /* 0x000fca000f8efcff */
[----:B------:R-:W-:Y:S02]  /*95c0*/  VIADD R7, R6, UR20 ;  /* 0x0000001406077c36 */ /* 0x000fe40008000000 */
[----:B------:R-:W-:Y:S03]  /*95d0*/  HMMA.16816.F32 R176, R184, R22, R176 ;  /* 0x00000016b8b0723c */ /* 0x000fe600000018b0 */
[C-C-:B------:R-:W-:Y:S02]  /*95e0*/  IADD3 R21, PT, PT, R166.reuse, 0x80, -R7.reuse ;  /* 0x00000080a6157810 */ /* 0x140fe40007ffe807 */
[C-C-:B------:R-:W-:Y:S02]  /*95f0*/  IADD3 R8, PT, PT, R166.reuse, 0x78, -R7.reuse ;  /* 0x00000078a6087810 */ /* 0x140fe40007ffe807 */
[----:B------:R-:W-:Y:S01]  /*9600*/  IABS R21, R21 ;  /* 0x0000001500157213 */ /* 0x000fe20000000000 */
[----:B----4-:R-:W-:Y:S01]  /*9610*/  HMMA.16816.F32 R180, R24, R12, R180 ;  /* 0x0000000c18b4723c */ /* 0x010fe200000018b4 */
[----:B------:R-:W-:-:S02]  /*9620*/  IADD3 R13, PT, PT, R166, 0x7f, -R7 ;  /* 0x0000007fa60d7810 */ /* 0x000fc40007ffe807 */
[C-C-:B------:R-:W-:Y:S02]  /*9630*/  IADD3 R23, PT, PT, R166.reuse, 0x77, -R7.reuse ;  /* 0x00000077a6177810 */ /* 0x140fe40007ffe807 */
[C-C-:B------:R-:W-:Y:S02]  /*9640*/  IADD3 R197, PT, PT, R166.reuse, 0x6f, -R7.reuse ;  /* 0x0000006fa6c57810 */ /* 0x140fe40007ffe807 */
[C-C-:B------:R-:W-:Y:S01]  /*9650*/  IADD3 R199, PT, PT, R166.reuse, 0x68, -R7.reuse ;  /* 0x00000068a6c77810 */ /* 0x140fe20007ffe807 */
[----:B------:R-:W-:Y:S01]  /*9660*/  HMMA.16816.F32 R168, R184, R10, R168 ;  /* 0x0000000ab8a8723c */ /* 0x000fe200000018a8 */
[C-C-:B------:R-:W-:Y:S02]  /*9670*/  IADD3 R223, PT, PT, R166.reuse, 0x67, -R7.reuse ;  /* 0x00000067a6df7810 */ /* 0x140fe40007ffe807 */
[C-C-:B------:R-:W-:Y:S02]  /*9680*/  IADD3 R221, PT, PT, R166.reuse, 0x60, -R7.reuse ;  /* 0x00000060a6dd7810 */ /* 0x140fe40007ffe807 */
[----:B------:R-:W-:-:S02]  /*9690*/  IADD3 R219, PT, PT, R166, 0x5f, -R7 ;  /* 0x0000005fa6db7810 */ /* 0x000fc40007ffe807 */
[C-C-:B------:R-:W-:Y:S01]  /*96a0*/  IADD3 R213, PT, PT, R166.reuse, 0x58, -R7.reuse ;  /* 0x00000058a6d57810 */ /* 0x140fe20007ffe807 */
[C---:B-----5:R-:W-:Y:S01]  /*96b0*/  HMMA.16816.F32 R172, R24.reuse, R16, R172 ;  /* 0x0000001018ac723c */ /* 0x060fe200000018ac */
[C-C-:B------:R-:W-:Y:S02]  /*96c0*/  IADD3 R17, PT, PT, R166.reuse, 0x70, -R7.reuse ;  /* 0x00000070a6117810 */ /* 0x140fe40007ffe807 */
[C-C-:B------:R-:W-:Y:S02]  /*96d0*/  IADD3 R198, PT, PT, R166.reuse, 0x57, -R7.reuse ;  /* 0x00000057a6c67810 */ /* 0x140fe40007ffe807 */
[C-C-:B------:R-:W-:Y:S02]  /*96e0*/  IADD3 R22, PT, PT, R166.reuse, 0x50, -R7.reuse ;  /* 0x00000050a6167810 */ /* 0x140fe40007ffe807 */
[C-C-:B------:R-:W-:Y:S01]  /*96f0*/  IADD3 R16, PT, PT, R166.reuse, 0x4f, -R7.reuse ;  /* 0x0000004fa6107810 */ /* 0x140fe20007ffe807 */
[----:B------:R-:W-:Y:S01]  /*9700*/  HMMA.16816.F32 R200, R24, R194, R200 ;  /* 0x000000c218c8723c */ /* 0x000fe200000018c8 */
[----:B------:R-:W-:-:S02]  /*9710*/  IADD3 R11, PT, PT, R166, 0x48, -R7 ;  /* 0x00000048a60b7810 */ /* 0x000fc40007ffe807 */
[--C-:B------:R-:W-:Y:S02]  /*9720*/  IADD3 R166, PT, PT, R166, 0x47, -R7.reuse ;  /* 0x00000047a6a67810 */ /* 0x100fe40007ffe807 */
[C-C-:B------:R-:W-:Y:S02]  /*9730*/  IADD3 R10, PT, PT, R208.reuse, 0x7f, -R7.reuse ;  /* 0x0000007fd00a7810 */ /* 0x140fe40007ffe807 */
[C-C-:B------:R-:W-:Y:S01]  /*9740*/  IADD3 R234, PT, PT, R208.reuse, 0x78, -R7.reuse ;  /* 0x00000078d0ea7810 */ /* 0x140fe20007ffe807 */
[----:B------:R-:W-:Y:S01]  /*9750*/  HMMA.16816.F32 R176, R24, R14, R176 ;  /* 0x0000000e18b0723c */ /* 0x000fe200000018b0 */
[C-C-:B------:R-:W-:Y:S02]  /*9760*/  IADD3 R15, PT, PT, R208.reuse, 0x80, -R7.reuse ;  /* 0x00000080d00f7810 */ /* 0x140fe40007ffe807 */
[C-C-:B------:R-:W-:Y:S02]  /*9770*/  IADD3 R211, PT, PT, R208.reuse, 0x77, -R7.reuse ;  /* 0x00000077d0d37810 */ /* 0x140fe40007ffe807 */
[----:B------:R-:W-:-:S02]  /*9780*/  IADD3 R210, PT, PT, R208, 0x70, -R7 ;  /* 0x00000070d0d27810 */ /* 0x000fc40007ffe807 */
[C-C-:B------:R-:W-:Y:S01]  /*9790*/  IADD3 R225, PT, PT, R208.reuse, 0x6f, -R7.reuse ;  /* 0x0000006fd0e17810 */ /* 0x140fe20007ffe807 */
[----:B------:R-:W-:Y:S01]  /*97a0*/  HMMA.16816.F32 R168, R24, R18, R168 ;  /* 0x0000001218a8723c */ /* 0x000fe200000018a8 */
[C-C-:B------:R-:W-:Y:S02]  /*97b0*/  IADD3 R224, PT, PT, R208.reuse, 0x68, -R7.reuse ;  /* 0x00000068d0e07810 */ /* 0x140fe40007ffe807 */
[C-C-:B------:R-:W-:Y:S02]  /*97c0*/  IADD3 R222, PT, PT, R208.reuse, 0x67, -R7.reuse ;  /* 0x00000067d0de7810 */ /* 0x140fe40007ffe807 */
[C-C-:B------:R-:W-:Y:S02]  /*97d0*/  IADD3 R220, PT, PT, R208.reuse, 0x60, -R7.reuse ;  /* 0x00000060d0dc7810 */ /* 0x140fe40007ffe807 */
[----:B------:R-:W-:Y:S01]  /*97e0*/  I2FP.F32.S32 R21, R21 ;  /* 0x0000001500157245 */ /* 0x000fe20000201400 */
[----:B------:R-:W-:Y:S01]  /*97f0*/  HMMA.16816.F32 R188, R184, R4, R188 ;  /* 0x00000004b8bc723c */ /* 0x000fe200000018bc */
[--C-:B------:R-:W-:Y:S01]  /*9800*/  IADD3 R218, PT, PT, R208, 0x5f, -R7.reuse ;  /* 0x0000005fd0da7810 */ /* 0x100fe20007ffe807 */
[----:B------:R-:W-:Y:S01]  /*9810*/  VIADD R4, R6, 0xffffffa0 ;  /* 0xffffffa006047836 */ /* 0x000fe20000000000 */
[C-C-:B------:R-:W-:Y:S01]  /*9820*/  IADD3 R212, PT, PT, R208.reuse, 0x58, -R7.reuse ;  /* 0x00000058d0d47810 */ /* 0x140fe20007ffe807 */
[----:B------:R-:W-:Y:S01]  /*9830*/  FFMA.FTZ R21, R21, -UR14, R180 ;  /* 0x8000000e15157c23 */ /* 0x000fe200080100b4 */
[----:B------:R-:W-:-:S02]  /*9840*/  IADD3 R196, PT, PT, R208, 0x57, -R7 ;  /* 0x00000057d0c47810 */ /* 0x000fc40007ffe807 */
[C-C-:B------:R-:W-:Y:S02]  /*9850*/  IADD3 R20, PT, PT, R208.reuse, 0x50, -R7.reuse ;  /* 0x00000050d0147810 */ /* 0x140fe40007ffe807 */
[C-C-:B------:R-:W-:Y:S02]  /*9860*/  IADD3 R12, PT, PT, R208.reuse, 0x4f, -R7.reuse ;  /* 0x0000004fd00c7810 */ /* 0x140fe40007ffe807 */
[C-C-:B------:R-:W-:Y:S02]  /*9870*/  IADD3 R9, PT, PT, R208.reuse, 0x48, -R7.reuse ;  /* 0x00000048d0097810 */ /* 0x140fe40007ffe807 */
[----:B------:R-:W-:Y:S01]  /*9880*/  IADD3 R14, PT, PT, R208, 0x47, -R7 ;  /* 0x00000047d00e7810 */ /* 0x000fe20007ffe807 */
[----:B------:R-:W-:Y:S01]  /*9890*/  VIADD R7, R6, 0xffffff80 ;  /* 0xffffff8006077836 */ /* 0x000fe20000000000 */
[----:B------:R-:W-:Y:S02]  /*98a0*/  IABS R15, R15 ;  /* 0x0000000f000f7213 */ /* 0x000fe40000000000 */
[----:B------:R-:W-:-:S02]  /*98b0*/  IABS R11, R11 ;  /* 0x0000000b000b7213 */ /* 0x000fc40000000000 */
[-C--:B------:R-:W-:Y:S01]  /*98c0*/  ISETP.GT.AND P0, PT, R229, R7.reuse, PT ;  /* 0x00000007e500720c */ /* 0x080fe20003f04270 */
[----:B------:R-:W-:Y:S01]  /*98d0*/  HMMA.16816.F32 R188, R24, R192, R188 ;  /* 0x000000c018bc723c */ /* 0x000fe200000018bc */
[----:B------:R-:W-:Y:S02]  /*98e0*/  ISETP.GE.AND P6, PT, R7, R228, PT ;  /* 0x000000e40700720c */ /* 0x000fe40003fc6270 */
[----:B------:R-:W-:Y:S02]  /*98f0*/  FSEL R21, R21, -INF , !P0 ;  /* 0xff80000015157808 */ /* 0x000fe40004000000 */
[----:B------:R-:W-:Y:S02]  /*9900*/  ISETP.GE.AND P1, PT, R7, R226, PT ;  /* 0x000000e20700720c */ /* 0x000fe40003f26270 */
[----:B------:R-:W-:Y:S02]  /*9910*/  ISETP.GT.AND P0, PT, R227, R7, PT ;  /* 0x00000007e300720c */ /* 0x000fe40003f04270 */
[----:B------:R-:W-:-:S02]  /*9920*/  I2FP.F32.S32 R15, R15 ;  /* 0x0000000f000f7245 */ /* 0x000fc40000201400 */
[----:B------:R-:W-:Y:S02]  /*9930*/  I2FP.F32.S32 R7, R11 ;  /* 0x0000000b00077245 */ /* 0x000fe40000201400 */
[----:B------:R-:W-:Y:S01]  /*9940*/  IABS R9, R9 ;  /* 0x0000000900097213 */ /* 0x000fe20000000000 */
[----:B------:R-:W-:Y:S01]  /*9950*/  FFMA.FTZ R15, R15, -UR14, R182 ;  /* 0x8000000e0f0f7c23 */ /* 0x000fe200080100b6 */
[----:B------:R-:W-:Y:S01]  /*9960*/  IABS R10, R10 ;  /* 0x0000000a000a7213 */ /* 0x000fe20000000000 */
[----:B------:R-:W-:Y:S01]  /*9970*/  FFMA.FTZ R200, R7, -UR14, R200 ;  /* 0x8000000e07c87c23 */ /* 0x000fe200080100c8 */
[----:B------:R-:W-:Y:S01]  /*9980*/  VIADD R7, R6, 0xffffffb8 ;  /* 0xffffffb806077836 */ /* 0x000fe20000000000 */
[----:B------:R-:W-:Y:S02]  /*9990*/  IABS R11, R13 ;  /* 0x0000000d000b7213 */ /* 0x000fe40000000000 */
[----:B------:R-:W-:Y:S02]  /*99a0*/  FSEL R13, R15, -INF , !P0 ;  /* 0xff8000000f0d7808 */ /* 0x000fe40004000000 */
[----:B------:R-:W-:-:S02]  /*99b0*/  ISETP.GT.AND P0, PT, R229, R7, PT ;  /* 0x00000007e500720c */ /* 0x000fc40003f04270 */
[----:B------:R-:W-:Y:S02]  /*99c0*/  I2FP.F32.S32 R9, R9 ;  /* 0x0000000900097245 */ /* 0x000fe40000201400 */
[----:B------:R-:W-:Y:S02]  /*99d0*/  I2FP.F32.S32 R10, R10 ;  /* 0x0000000a000a7245 */ /* 0x000fe40000201400 */
[----:B------:R-:W-:Y:S01]  /*99e0*/  FSEL R15, R21, -INF , !P6 ;  /* 0xff800000150f7808 */ /* 0x000fe20007000000 */
[----:B------:R-:W-:Y:S01]  /*99f0*/  FFMA.FTZ R9, R9, -UR14, R202 ;  /* 0x8000000e09097c23 */ /* 0x000fe200080100ca */
[----:B------:R-:W-:Y:S02]  /*9a00*/  FSEL R13, R13, -INF , !P1 ;  /* 0xff8000000d0d7808 */ /* 0x000fe40004800000 */
[----:B------:R-:W-:Y:S02]  /*9a10*/  FSEL R195, R200, -INF , !P0 ;  /* 0xff800000c8c37808 */ /* 0x000fe40004000000 */
[----:B------:R-:W-:-:S02]  /*9a20*/  ISETP.GE.AND P6, PT, R7, R228, PT ;  /* 0x000000e40700720c */ /* 0x000fc40003fc6270 */
[----:B------:R-:W-:Y:S02]  /*9a30*/  ISETP.GE.AND P1, PT, R7, R226, PT ;  /* 0x000000e20700720c */ /* 0x000fe40003f26270 */
[----:B------:R-:W-:Y:S01]  /*9a40*/  ISETP.GT.AND P0, PT, R227, R7, PT ;  /* 0x00000007e300720c */ /* 0x000fe20003f04270 */
[----:B------:R-:W-:Y:S01]  /*9a50*/  FFMA.FTZ R7, R10, -UR14, R183 ;  /* 0x8000000e0a077c23 */ /* 0x000fe200080100b7 */
[----:B------:R-:W-:Y:S01]  /*9a60*/  I2FP.F32.S32 R180, R11 ;  /* 0x0000000b00b47245 */ /* 0x000fe20000201400 */
[----:B------:R-:W-:Y:S01]  /*9a70*/  VIADD R10, R6, 0xffffff81 ;  /* 0xffffff81060a7836 */ /* 0x000fe20000000000 */
[----:B------:R-:W-:Y:S02]  /*9a80*/  IABS R8, R8 ;  /* 0x0000000800087213 */ /* 0x000fe40000000000 */
[----:B------:R-:W-:Y:S01]  /*9a90*/  FSEL R9, R9, -INF , !P0 ;  /* 0xff80000009097808 */ /* 0x000fe20004000000 */
[----:B------:R-:W-:Y:S01]  /*9aa0*/  FFMA.FTZ R180, R180, -UR14, R181 ;  /* 0x8000000eb4b47c23 */ /* 0x000fe200080100b5 */
[----:B------:R-:W-:-:S02]  /*9ab0*/  ISETP.GT.AND P0, PT, R229, R10, PT ;  /* 0x0000000ae500720c */ /* 0x000fc40003f04270 */
[----:B------:R-:W-:Y:S02]  /*9ac0*/  I2FP.F32.S32 R11, R8 ;  /* 0x00000008000b7245 */ /* 0x000fe40000201400 */
[----:B------:R-:W-:Y:S02]  /*9ad0*/  FSEL R195, R195, -INF , !P6 ;  /* 0xff800000c3c37808 */ /* 0x000fe40007000000 */
[----:B------:R-:W-:Y:S01]  /*9ae0*/  FSEL R194, R9, -INF , !P1 ;  /* 0xff80000009c27808 */ /* 0x000fe20004800000 */
[----:B------:R-:W-:Y:S01]  /*9af0*/  FFMA.FTZ R176, R11, -UR14, R176 ;  /* 0x8000000e0bb07c23 */ /* 0x000fe200080100b0 */
[----:B------:R-:W-:Y:S01]  /*9b00*/  FSEL R21, R180, -INF , !P0 ;  /* 0xff800000b4157808 */ /* 0x000fe20004000000 */
[----:B------:R-:W-:Y:S01]  /*9b10*/  VIADD R180, R6, 0xffffff88 ;  /* 0xffffff8806b47836 */ /* 0x000fe20000000000 */
[----:B------:R-:W-:Y:S02]  /*9b20*/  ISETP.GE.AND P6, PT, R10, R228, PT ;  /* 0x000000e40a00720c */ /* 0x000fe40003fc6270 */
[----:B------:R-:W-:-:S02]  /*9b30*/  ISETP.GT.AND P1, PT, R227, R10, PT ;  /* 0x0000000ae300720c */ /* 0x000fc40003f24270 */
[----:B------:R-:W-:Y:S02]  /*9b40*/  ISETP.GE.AND P0, PT, R10, R226, PT ;  /* 0x000000e20a00720c */ /* 0x000fe40003f06270 */
[----:B------:R1:W2:Y:S01]  /*9b50*/  LDSM.16.M88.4 R8, [R167+0xf000] ;  /* 0x00f00000a708783b */ /* 0x0002a20000000200 */
[----:B------:R-:W-:Y:S02]  /*9b60*/  FSEL R21, R21, -INF , !P6 ;  /* 0xff80000015157808 */ /* 0x000fe40007000000 */
[----:B------:R-:W-:Y:S02]  /*9b70*/  FSEL R7, R7, -INF , !P1 ;  /* 0xff80000007077808 */ /* 0x000fe40004800000 */
[----:B------:R-:W-:Y:S02]  /*9b80*/  ISETP.GT.AND P6, PT, R229, R180, PT ;  /* 0x000000b4e500720c */ /* 0x000fe40003fc4270 */
[----:B------:R-:W-:Y:S02]  /*9b90*/  IABS R23, R23 ;  /* 0x0000001700177213 */ /* 0x000fe40000000000 */
[----:B------:R-:W-:-:S02]  /*9ba0*/  IABS R234, R234 ;  /* 0x000000ea00ea7213 */ /* 0x000fc40000000000 */
[----:B------:R-:W-:Y:S02]  /*9bb0*/  FSEL R7, R7, -INF , !P0 ;  /* 0xff80000007077808 */ /* 0x000fe40004000000 */
[----:B------:R-:W-:Y:S02]  /*9bc0*/  FSEL R176, R176, -INF , !P6 ;  /* 0xff800000b0b07808 */ /* 0x000fe40007000000 */
[C---:B------:R-:W-:Y:S02]  /*9bd0*/  ISETP.GE.AND P1, PT, R180.reuse, R228, PT ;  /* 0x000000e4b400720c */ /* 0x040fe40003f26270 */
[----:B------:R-:W-:Y:S02]  /*9be0*/  ISETP.GE.AND P0, PT, R180, R226, PT ;  /* 0x000000e2b400720c */ /* 0x000fe40003f06270 */
[----:B------:R-:W-:Y:S02]  /*9bf0*/  ISETP.GT.AND P6, PT, R227, R180, PT ;  /* 0x000000b4e300720c */ /* 0x000fe40003fc4270 */
[----:B------:R-:W-:-:S02]  /*9c00*/  I2FP.F32.S32 R180, R23 ;  /* 0x0000001700b47245 */ /* 0x000fc40000201400 */
[----:B------:R-:W-:Y:S02]  /*9c10*/  I2FP.F32.S32 R23, R234 ;  /* 0x000000ea00177245 */ /* 0x000fe40000201400 */
[----:B------:R-:W-:Y:S01]  /*9c20*/  IABS R17, R17 ;  /* 0x0000001100117213 */ /* 0x000fe20000000000 */
[----:B------:R-:W-:Y:S01]  /*9c30*/  FFMA.FTZ R183, R180, -UR14, R177 ;  /* 0x8000000eb4b77c23 */ /* 0x000fe200080100b1 */
[----:B------:R-:W-:Y:S02]  /*9c40*/  VIADD R177, R6, 0xffffff89 ;  /* 0xffffff8906b17836 */ /* 0x000fe40000000000 */
[----:B------:R-:W-:Y:S01]  /*9c50*/  FFMA.FTZ R178, R23, -UR14, R178 ;  /* 0x8000000e17b27c23 */ /* 0x000fe200080100b2 */
[----:B------:R-:W-:Y:S01]  /*9c60*/  FSEL R23, R176, -INF , !P1 ;  /* 0xff800000b0177808 */ /* 0x000fe20004800000 */
[----:B-1----:R-:W-:Y:S01]  /*9c70*/  IMAD.MOV.U32 R167, RZ, RZ, R17 ;  /* 0x000000ffffa77224 */ /* 0x002fe200078e0011 */
[----:B------:R-:W-:Y:S02]  /*9c80*/  IABS R211, R211 ;  /* 0x000000d300d37213 */ /* 0x000fe40000000000 */
[----:B------:R-:W-:-:S02]  /*9c90*/  ISETP.GT.AND P1, PT, R229, R177, PT ;  /* 0x000000b1e500720c */ /* 0x000fc40003f24270 */
[----:B------:R-:W-:Y:S02]  /*9ca0*/  FSEL R178, R178, -INF , !P6 ;  /* 0xff800000b2b27808 */ /* 0x000fe40007000000 */
[----:B------:R-:W-:Y:S02]  /*9cb0*/  FSEL R183, R183, -INF , !P1 ;  /* 0xff800000b7b77808 */ /* 0x000fe40004800000 */
[----:B------:R-:W-:Y:S01]  /*9cc0*/  FSEL R17, R178, -INF , !P0 ;  /* 0xff800000b2117808 */ /* 0x000fe20004000000 */
[----:B--2---:R-:W-:Y:S01]  /*9cd0*/  HMMA.16816.F32 R32, R184, R8, R32 ;  /* 0x00000008b820723c */ /* 0x004fe20000001820 */
[C---:B------:R-:W-:Y:S01]  /*9ce0*/  ISETP.GE.AND P6, PT, R177.reuse, R228, PT ;  /* 0x000000e4b100720c */ /* 0x040fe20003fc6270 */
[----:B------:R-:W-:Y:S01]  /*9cf0*/  VIADD R8, R6, 0xffffff90 ;  /* 0xffffff9006087836 */ /* 0x000fe20000000000 */
[----:B------:R-:W-:Y:S02]  /*9d00*/  ISETP.GE.AND P0, PT, R177, R226, PT ;  /* 0x000000e2b100720c */ /* 0x000fe40003f06270 */
[----:B------:R-:W-:-:S02]  /*9d10*/  ISETP.GT.AND P1, PT, R227, R177, PT ;  /* 0x000000b1e300720c */ /* 0x000fc40003f24270 */
[----:B------:R-:W-:Y:S01]  /*9d20*/  I2FP.F32.S32 R176, R211 ;  /* 0x000000d300b07245 */ /* 0x000fe20000201400 */
[----:B------:R-:W-:Y:S01]  /*9d30*/  HMMA.16816.F32 R28, R184, R10, R28 ;  /* 0x0000000ab81c723c */ /* 0x000fe2000000181c */
[----:B------:R-:W-:Y:S02]  /*9d40*/  IABS R177, R210 ;  /* 0x000000d200b17213 */ /* 0x000fe40000000000 */
[----:B------:R-:W1:Y:S01]  /*9d50*/  LDSM.16.M88.4 R208, [R209+0xf000] ;  /* 0x00f00000d1d0783b */ /* 0x000e620000000200 */
[----:B------:R-:W-:Y:S01]  /*9d60*/  I2FP.F32.S32 R167, R167 ;  /* 0x000000a700a77245 */ /* 0x000fe20000201400 */
[----:B------:R-:W-:Y:S01]  /*9d70*/  FFMA.FTZ R176, R176, -UR14, R179 ;  /* 0x8000000eb0b07c23 */ /* 0x000fe200080100b3 */
[----:B------:R-:W-:Y:S01]  /*9d80*/  FSEL R183, R183, -INF , !P6 ;  /* 0xff800000b7b77808 */ /* 0x000fe20007000000 */
[----:B------:R-:W-:-:S04]  /*9d90*/  DEPBAR.LE SB0, 0x0 ;  /* 0x000080000000791a */ /* 0x000fc80000000000 */
[----:B------:R-:W-:Y:S01]  /*9da0*/  FFMA.FTZ R167, R167, -UR14, R172 ;  /* 0x8000000ea7a77c23 */ /* 0x000fe200080100ac */
[----:B------:R-:W-:Y:S02]  /*9db0*/  ISETP.GT.AND P6, PT, R229, R8, PT ;  /* 0x00000008e500720c */ /* 0x000fe40003fc4270 */
[----:B------:R-:W-:Y:S02]  /*9dc0*/  FSEL R9, R176, -INF , !P1 ;  /* 0xff800000b0097808 */ /* 0x000fe40004800000 */
[----:B------:R-:W-:Y:S02]  /*9dd0*/  IABS R197, R197 ;  /* 0x000000c500c57213 */ /* 0x000fe40000000000 */
[----:B------:R-:W-:Y:S02]  /*9de0*/  I2FP.F32.S32 R177, R177 ;  /* 0x000000b100b17245 */ /* 0x000fe40000201400 */
[----:B------:R-:W-:Y:S02]  /*9df0*/  FSEL R9, R9, -INF , !P0 ;  /* 0xff80000009097808 */ /* 0x000fe40004000000 */
[----:B------:R-:W-:Y:S01]  /*9e00*/  FSEL R167, R167, -INF , !P6 ;  /* 0xff800000a7a77808 */ /* 0x000fe20007000000 */
[----:B------:R-:W-:Y:S01]  /*9e10*/  FFMA.FTZ R174, R177, -UR14, R174 ;  /* 0x8000000eb1ae7c23 */ /* 0x000fe200080100ae */
[----:B------:R-:W-:-:S02]  /*9e20*/  ISETP.GE.AND P1, PT, R8, R228, PT ;  /* 0x000000e40800720c */ /* 0x000fc40003f26270 */
[----:B------:R-:W-:Y:S02]  /*9e30*/  ISETP.GE.AND P0, PT, R8, R226, PT ;  /* 0x000000e20800720c */ /* 0x000fe40003f06270 */
[----:B------:R-:W-:Y:S02]  /*9e40*/  I2FP.F32.S32 R172, R197 ;  /* 0x000000c500ac7245 */ /* 0x000fe40000201400 */
[----:B------:R-:W-:Y:S01]  /*9e50*/  ISETP.GT.AND P6, PT, R227, R8, PT ;  /* 0x00000008e300720c */ /* 0x000fe20003fc4270 */
[----:B------:R-:W-:Y:S01]  /*9e60*/  VIADD R8, R6, 0xffffff91 ;  /* 0xffffff9106087836 */ /* 0x000fe20000000000 */
[----:B------:R-:W-:Y:S01]  /*9e70*/  IABS R225, R225 ;  /* 0x000000e100e17213 */ /* 0x000fe20000000000 */
[----:B------:R-:W-:Y:S01]  /*9e80*/  FFMA.FTZ R172, R172, -UR14, R173 ;  /* 0x8000000eacac7c23 */ /* 0x000fe200080100ad */
[----:B------:R-:W-:Y:S02]  /*9e90*/  FSEL R197, R167, -INF , !P1 ;  /* 0xff800000a7c57808 */ /* 0x000fe40004800000 */
[----:B------:R-:W-:-:S02]  /*9ea0*/  ISETP.GT.AND P1, PT, R229, R8, PT ;  /* 0x00000008e500720c */ /* 0x000fc40003f24270 */
[----:B------:R-:W-:Y:S02]  /*9eb0*/  FSEL R174, R174, -INF , !P6 ;  /* 0xff800000aeae7808 */ /* 0x000fe40007000000 */
[----:B------:R-:W-:Y:S02]  /*9ec0*/  IABS R199, R199 ;  /* 0x000000c700c77213 */ /* 0x000fe40000000000 */
[----:B------:R-:W-:Y:S01]  /*9ed0*/  I2FP.F32.S32 R18, R225 ;  /* 0x000000e100127245 */ /* 0x000fe20000201400 */
[----:B-1----:R-:W-:Y:S01]  /*9ee0*/  HMMA.16816.F32 R32, R24, R208, R32 ;  /* 0x000000d01820723c */ /* 0x002fe20000001820 */
[----:B------:R-:W-:Y:S02]  /*9ef0*/  FSEL R247, R174, -INF , !P0 ;  /* 0xff800000aef77808 */ /* 0x000fe40004000000 */
[----:B------:R-:W-:Y:S01]  /*9f00*/  FSEL R172, R172, -INF , !P1 ;  /* 0xff800000acac7808 */ /* 0x000fe20004800000 */
[----:B------:R-:W-:Y:S01]  /*9f10*/  FFMA.FTZ R18, R18, -UR14, R175 ;  /* 0x8000000e12127c23 */ /* 0x000fe200080100af */
[----:B------:R-:W-:-:S02]  /*9f20*/  ISETP.GE.AND P6, PT, R8, R228, PT ;  /* 0x000000e40800720c */ /* 0x000fc40003fc6270 */
[----:B------:R-:W-:Y:S01]  /*9f30*/  ISETP.GE.AND P0, PT, R8, R226, PT ;  /* 0x000000e20800720c */ /* 0x000fe20003f06270 */
[----:B------:R-:W-:Y:S01]  /*9f40*/  HMMA.16816.F32 R28, R24, R210, R28 ;  /* 0x000000d2181c723c */ /* 0x000fe2000000181c */
[----:B------:R-:W-:Y:S02]  /*9f50*/  I2FP.F32.S32 R19, R199 ;  /* 0x000000c700137245 */ /* 0x000fe40000201400 */
[----:B------:R-:W-:Y:S01]  /*9f60*/  ISETP.GT.AND P1, PT, R227, R8, PT ;  /* 0x00000008e300720c */ /* 0x000fe20003f24270 */
[----:B------:R-:W-:Y:S01]  /*9f70*/  VIADD R8, R6, 0xffffff98 ;  /* 0xffffff9806087836 */ /* 0x000fe20000000000 */
[----:B------:R-:W-:Y:S01]  /*9f80*/  IABS R224, R224 ;  /* 0x000000e000e07213 */ /* 0x000fe20000000000 */
[----:B------:R-:W-:Y:S01]  /*9f90*/  FFMA.FTZ R19, R19, -UR14, R168 ;  /* 0x8000000e13137c23 */ /* 0x000fe200080100a8 */
[----:B------:R-:W-:Y:S02]  /*9fa0*/  FSEL R199, R172, -INF , !P6 ;  /* 0xff800000acc77808 */ /* 0x000fe40007000000 */
[----:B------:R-:W-:-:S02]  /*9fb0*/  I2FP.F32.S32 R11, R224 ;  /* 0x000000e0000b7245 */ /* 0x000fc40000201400 */
[----:B------:R-:W-:Y:S02]  /*9fc0*/  ISETP.GT.AND P6, PT, R229, R8, PT ;  /* 0x00000008e500720c */ /* 0x000fe40003fc4270 */
[----:B------:R-:W-:Y:S01]  /*9fd0*/  FSEL R18, R18, -INF , !P1 ;  /* 0xff80000012127808 */ /* 0x000fe20004800000 */
[----:B------:R-:W-:Y:S01]  /*9fe0*/  FFMA.FTZ R11, R11, -UR14, R170 ;  /* 0x8000000e0b0b7c23 */ /* 0x000fe200080100aa */
[----:B------:R-:W-:Y:S02]  /*9ff0*/  IABS R223, R223 ;  /* 0x000000df00df7213 */ /* 0x000fe40000000000 */
[----:B------:R-:W-:Y:S02]  /*a000*/  FSEL R167, R18, -INF , !P0 ;  /* 0xff80000012a77808 */ /* 0x000fe40004000000 */
[----:B------:R-:W-:Y:S02]  /*a010*/  FSEL R19, R19, -INF , !P6 ;  /* 0xff80000013137808 */ /* 0x000fe40007000000 */
        /* <DEDUP_REMOVED lines=8> */
[----:B------:R-:W-:-:S02]  /*a0a0*/  FSEL R209, R19, -INF , !P1 ;  /* 0xff80000013d17808 */ /* 0x000fc40004800000 */
[----:B------:R-:W-:Y:S02]  /*a0b0*/  IABS R221, R221 ;  /* 0x000000dd00dd7213 */ /* 0x000fe40000000000 */
[----:B------:R-:W-:Y:S02]  /*a0c0*/  I2FP.F32.S32 R18, R222 ;  /* 0x000000de00127245 */ /* 0x000fe40000201400 */
[----:B------:R-:W-:Y:S02]  /*a0d0*/  ISETP.GT.AND P1, PT, R229, R8, PT ;  /* 0x00000008e500720c */ /* 0x000fe40003f24270 */
[----:B------:R-:W-:Y:S01]  /*a0e0*/  FSEL R169, R11, -INF , !P0 ;  /* 0xff8000000ba97808 */ /* 0x000fe20004000000 */
[----:B------:R-:W-:Y:S01]  /*a0f0*/  FFMA.FTZ R18, R18, -UR14, R171 ;  /* 0x8000000e12127c23 */ /* 0x000fe200080100ab */
[----:B------:R-:W-:Y:S02]  /*a100*/  I2FP.F32.S32 R11, R221 ;  /* 0x000000dd000b7245 */ /* 0x000fe40000201400 */
[----:B------:R-:W-:-:S02]  /*a110*/  ISETP.GE.AND P6, PT, R8, R228, PT ;  /* 0x000000e40800720c */ /* 0x000fc40003fc6270 */
[----:B------:R-:W-:Y:S01]  /*a120*/  FSEL R10, R10, -INF , !P1 ;  /* 0xff8000000a0a7808 */ /* 0x000fe20004800000 */
[----:B------:R-:W-:Y:S01]  /*a130*/  FFMA.FTZ R11, R11, -UR14, R32 ;  /* 0x8000000e0b0b7c23 */ /* 0x000fe20008010020 */
[----:B------:R-:W-:Y:S02]  /*a140*/  ISETP.GT.AND P1, PT, R227, R8, PT ;  /* 0x00000008e300720c */ /* 0x000fe40003f24270 */
[----:B------:R-:W-:Y:S02]  /*a150*/  FSEL R249, R10, -INF , !P6 ;  /* 0xff8000000af97808 */ /* 0x000fe40007000000 */
[----:B------:R-:W-:Y:S02]  /*a160*/  ISETP.GE.AND P0, PT, R8, R226, PT ;  /* 0x000000e20800720c */ /* 0x000fe40003f06270 */
[----:B------:R-:W-:Y:S02]  /*a170*/  ISETP.GT.AND P6, PT, R229, R4, PT ;  /* 0x00000004e500720c */ /* 0x000fe40003fc4270 */
[----:B------:R-:W-:-:S02]  /*a180*/  FSEL R18, R18, -INF , !P1 ;  /* 0xff80000012127808 */ /* 0x000fc40004800000 */
[----:B------:R-:W-:Y:S02]  /*a190*/  IABS R219, R219 ;  /* 0x000000db00db7213 */ /* 0x000fe40000000000 */
[----:B------:R-:W-:Y:S02]  /*a1a0*/  IABS R220, R220 ;  /* 0x000000dc00dc7213 */ /* 0x000fe40000000000 */
[----:B------:R-:W-:Y:S02]  /*a1b0*/  FSEL R171, R18, -INF , !P0 ;  /* 0xff80000012ab7808 */ /* 0x000fe40004000000 */
[----:B------:R-:W-:Y:S02]  /*a1c0*/  FSEL R11, R11, -INF , !P6 ;  /* 0xff8000000b0b7808 */ /* 0x000fe40007000000 */
[C---:B------:R-:W-:Y:S02]  /*a1d0*/  ISETP.GE.AND P1, PT, R4.reuse, R228, PT ;  /* 0x000000e40400720c */ /* 0x040fe40003f26270 */
[----:B------:R-:W-:-:S02]  /*a1e0*/  ISETP.GE.AND P0, PT, R4, R226, PT ;  /* 0x000000e20400720c */ /* 0x000fc40003f06270 */
[----:B------:R-:W-:Y:S02]  /*a1f0*/  I2FP.F32.S32 R8, R219 ;  /* 0x000000db00087245 */ /* 0x000fe40000201400 */
[----:B------:R-:W-:Y:S02]  /*a200*/  I2FP.F32.S32 R5, R220 ;  /* 0x000000dc00057245 */ /* 0x000fe40000201400 */
[----:B------:R-:W-:Y:S01]  /*a210*/  ISETP.GT.AND P6, PT, R227, R4, PT ;  /* 0x00000004e300720c */ /* 0x000fe20003fc4270 */
[----:B------:R-:W-:Y:S01]  /*a220*/  VIADD R4, R6, 0xffffffa1 ;  /* 0xffffffa106047836 */ /* 0x000fe20000000000 */
[----:B------:R-:W-:Y:S01]  /*a230*/  IABS R218, R218 ;  /* 0x000000da00da7213 */ /* 0x000fe20000000000 */
[----:B------:R-:W-:Y:S01]  /*a240*/  FFMA.FTZ R8, R8, -UR14, R33 ;  /* 0x8000000e08087c23 */ /* 0x000fe20008010021 */
[----:B------:R-:W-:Y:S01]  /*a250*/  FFMA.FTZ R5, R5, -UR14, R34 ;  /* 0x8000000e05057c23 */ /* 0x000fe20008010022 */
[----:B------:R-:W-:Y:S02]  /*a260*/  FSEL R223, R11, -INF , !P1 ;  /* 0xff8000000bdf7808 */ /* 0x000fe40004800000 */
[----:B------:R-:W-:-:S02]  /*a270*/  ISETP.GT.AND P1, PT, R229, R4, PT ;  /* 0x00000004e500720c */ /* 0x000fc40003f24270 */
[----:B------:R-:W-:Y:S02]  /*a280*/  IABS R213, R213 ;  /* 0x000000d500d57213 */ /* 0x000fe40000000000 */
[----:B------:R-:W-:Y:S02]  /*a290*/  I2FP.F32.S32 R218, R218 ;  /* 0x000000da00da7245 */ /* 0x000fe40000201400 */
[----:B------:R-:W-:Y:S02]  /*a2a0*/  FSEL R5, R5, -INF , !P6 ;  /* 0xff80000005057808 */ /* 0x000fe40007000000 */
[----:B------:R-:W-:Y:S01]  /*a2b0*/  I2FP.F32.S32 R213, R213 ;  /* 0x000000d500d57245 */ /* 0x000fe20000201400 */
[----:B------:R-:W-:Y:S01]  /*a2c0*/  FFMA.FTZ R35, R218, -UR14, R35 ;  /* 0x8000000eda237c23 */ /* 0x000fe20008010023 */
[----:B------:R-:W-:Y:S01]  /*a2d0*/  FSEL R225, R8, -INF , !P1 ;  /* 0xff80000008e17808 */ /* 0x000fe20004800000 */
[----:B------:R-:W-:Y:S01]  /*a2e0*/  VIADD R8, R6, 0xffffffa8 ;  /* 0xffffffa806087836 */ /* 0x000fe20000000000 */
[----:B------:R-:W-:Y:S01]  /*a2f0*/  ISETP.GE.AND P6, PT, R4, R228, PT ;  /* 0x000000e40400720c */ /* 0x000fe20003fc6270 */
[----:B------:R-:W-:Y:S01]  /*a300*/  FFMA.FTZ R28, R213, -UR14, R28 ;  /* 0x8000000ed51c7c23 */ /* 0x000fe2000801001c */
[----:B------:R-:W-:-:S02]  /*a310*/  ISETP.GT.AND P1, PT, R227, R4, PT ;  /* 0x00000004e300720c */ /* 0x000fc40003f24270 */
[----:B------:R-:W-:Y:S02]  /*a320*/  IABS R212, R212 ;  /* 0x000000d400d47213 */ /* 0x000fe40000000000 */
[----:B------:R-:W-:Y:S02]  /*a330*/  FSEL R219, R5, -INF , !P0 ;  /* 0xff80000005db7808 */ /* 0x000fe40004000000 */
[----:B------:R-:W-:Y:S02]  /*a340*/  FSEL R225, R225, -INF , !P6 ;  /* 0xff800000e1e17808 */ /* 0x000fe40007000000 */
[----:B------:R-:W-:Y:S02]  /*a350*/  ISETP.GE.AND P0, PT, R4, R226, PT ;  /* 0x000000e20400720c */ /* 0x000fe40003f06270 */
[----:B------:R-:W-:Y:S02]  /*a360*/  ISETP.GT.AND P6, PT, R229, R8, PT ;  /* 0x00000008e500720c */ /* 0x000fe40003fc4270 */
[----:B------:R-:W-:-:S02]  /*a370*/  FSEL R35, R35, -INF , !P1 ;  /* 0xff80000023237808 */ /* 0x000fc40004800000 */
[----:B------:R-:W-:Y:S02]  /*a380*/  I2FP.F32.S32 R5, R212 ;  /* 0x000000d400057245 */ /* 0x000fe40000201400 */
[----:B------:R-:W-:Y:S02]  /*a390*/  IABS R198, R198 ;  /* 0x000000c600c67213 */ /* 0x000fe40000000000 */
[----:B------:R-:W-:Y:S01]  /*a3a0*/  FSEL R213, R35, -INF , !P0 ;  /* 0xff80000023d57808 */ /* 0x000fe20004000000 */
[----:B------:R-:W-:Y:S01]  /*a3b0*/  FFMA.FTZ R5, R5, -UR14, R30 ;  /* 0x8000000e05057c23 */ /* 0x000fe2000801001e */
[----:B------:R-:W-:Y:S02]  /*a3c0*/  FSEL R235, R28, -INF , !P6 ;  /* 0xff8000001ceb7808 */ /* 0x000fe40007000000 */
[C---:B------:R-:W-:Y:S02]  /*a3d0*/  ISETP.GE.AND P1, PT, R8.reuse, R228, PT ;  /* 0x000000e40800720c */ /* 0x040fe40003f26270 */
[----:B------:R-:W-:-:S02]  /*a3e0*/  ISETP.GE.AND P0, PT, R8, R226, PT ;  /* 0x000000e20800720c */ /* 0x000fc40003f06270 */
[----:B------:R-:W-:Y:S02]  /*a3f0*/  I2FP.F32.S32 R4, R198 ;  /* 0x000000c600047245 */ /* 0x000fe40000201400 */
[----:B------:R-:W-:Y:S01]  /*a400*/  ISETP.GT.AND P6, PT, R227, R8, PT ;  /* 0x00000008e300720c */ /* 0x000fe20003fc4270 */
[----:B------:R-:W-:Y:S01]  /*a410*/  VIADD R8, R6, 0xffffffa9 ;  /* 0xffffffa906087836 */ /* 0x000fe20000000000 */
[----:B------:R-:W-:Y:S01]  /*a420*/  IABS R196, R196 ;  /* 0x000000c400c47213 */ /* 0x000fe20000000000 */
[----:B------:R-:W-:Y:S01]  /*a430*/  FFMA.FTZ R4, R4, -UR14, R29 ;  /* 0x8000000e04047c23 */ /* 0x000fe2000801001d */
[----:B------:R-:W-:Y:S02]  /*a440*/  FSEL R235, R235, -INF , !P1 ;  /* 0xff800000ebeb7808 */ /* 0x000fe40004800000 */
        /* <DEDUP_REMOVED lines=12> */
[----:B------:R-:W-:Y:S02]  /*a510*/  FSEL R239, R239, -INF , !P6 ;  /* 0xff800000efef7808 */ /* 0x000fe40007000000 */
[----:B------:R-:W-:Y:S01]  /*a520*/  ISETP.GE.AND P0, PT, R8, R226, PT ;  /* 0x000000e20800720c */ /* 0x000fe20003f06270 */
[----:B------:R-:W-:Y:S01]  /*a530*/  BAR.SYNC.DEFER_BLOCKING 0x0 ;  /* 0x0000000000007b1d */ /* 0x000fe20000010000 */
[----:B------:R-:W-:Y:S02]  /*a540*/  ISETP.GT.AND P6, PT, R229, R4, PT ;  /* 0x00000004e500720c */ /* 0x000fe40003fc4270 */
[----:B------:R-:W-:Y:S02]  /*a550*/  FSEL R31, R31, -INF , !P1 ;  /* 0xff8000001f1f7808 */ /* 0x000fe40004800000 */
[----:B------:R-:W-:Y:S02]  /*a560*/  IABS R16, R16 ;  /* 0x0000001000107213 */ /* 0x000fe40000000000 */
[----:B------:R-:W-:-:S02]  /*a570*/  IABS R20, R20 ;  /* 0x0000001400147213 */ /* 0x000fc40000000000 */
[----:B------:R-:W-:Y:S02]  /*a580*/  FSEL R211, R31, -INF , !P0 ;  /* 0xff8000001fd37808 */ /* 0x000fe40004000000 */
[----:B------:R-:W-:Y:S02]  /*a590*/  FSEL R5, R5, -INF , !P6 ;  /* 0xff80000005057808 */ /* 0x000fe40007000000 */
[C---:B------:R-:W-:Y:S02]  /*a5a0*/  ISETP.GE.AND P1, PT, R4.reuse, R228, PT ;  /* 0x000000e40400720c */ /* 0x040fe40003f26270 */
[----:B------:R-:W-:Y:S02]  /*a5b0*/  ISETP.GE.AND P0, PT, R4, R226, PT ;  /* 0x000000e20400720c */ /* 0x000fe40003f06270 */
[----:B------:R-:W-:Y:S02]  /*a5c0*/  I2FP.F32.S32 R16, R16 ;  /* 0x0000001000107245 */ /* 0x000fe40000201400 */
[----:B------:R-:W-:-:S02]  /*a5d0*/  I2FP.F32.S32 R11, R20 ;  /* 0x00000014000b7245 */ /* 0x000fc40000201400 */
[----:B------:R-:W-:Y:S01]  /*a5e0*/  ISETP.GT.AND P6, PT, R227, R4, PT ;  /* 0x00000004e300720c */ /* 0x000fe20003fc4270 */
[----:B------:R-:W-:Y:S01]  /*a5f0*/  VIADD R4, R6, 0xffffffb1 ;  /* 0xffffffb106047836 */ /* 0x000fe20000000000 */
[----:B------:R-:W-:Y:S01]  /*a600*/  IABS R12, R12 ;  /* 0x0000000c000c7213 */ /* 0x000fe20000000000 */
[----:B------:R-:W-:Y:S01]  /*a610*/  FFMA.FTZ R11, R11, -UR14, R190 ;  /* 0x8000000e0b0b7c23 */ /* 0x000fe200080100be */
[----:B------:R-:W-:Y:S01]  /*a620*/  FFMA.FTZ R16, R16, -UR14, R189 ;  /* 0x8000000e10107c23 */ /* 0x000fe200080100bd */
[----:B------:R-:W-:Y:S01]  /*a630*/  FSEL R179, R5, -INF , !P1 ;  /* 0xff80000005b37808 */ /* 0x000fe20004800000 */
[----:B------:R-:W-:Y:S01]  /*a640*/  VIADD R6, R6, 0xffffffb9 ;  /* 0xffffffb906067836 */ /* 0x000fe20000000000 */
[----:B------:R-:W-:Y:S02]  /*a650*/  I2FP.F32.S32 R12, R12 ;  /* 0x0000000c000c7245 */ /* 0x000fe40000201400 */
[----:B------:R-:W-:Y:S02]  /*a660*/  ISETP.GT.AND P1, PT, R229, R4, PT ;  /* 0x00000004e500720c */ /* 0x000fe40003f24270 */
[----:B------:R-:W-:Y:S01]  /*a670*/  IABS R166, R166 ;  /* 0x000000a600a67213 */ /* 0x000fe20000000000 */
[----:B------:R-:W-:Y:S01]  /*a680*/  FFMA.FTZ R12, R12, -UR14, R191 ;  /* 0x8000000e0c0c7c23 */ /* 0x000fe200080100bf */
[----:B------:R-:W-:-:S02]  /*a690*/  FSEL R11, R11, -INF , !P6 ;  /* 0xff8000000b0b7808 */ /* 0x000fc40007000000 */
[----:B------:R-:W-:Y:S02]  /*a6a0*/  IABS R14, R14 ;  /* 0x0000000e000e7213 */ /* 0x000fe40000000000 */
[----:B------:R-:W-:Y:S02]  /*a6b0*/  FSEL R16, R16, -INF , !P1 ;  /* 0xff80000010107808 */ /* 0x000fe40004800000 */
[----:B------:R-:W-:Y:S02]  /*a6c0*/  ISETP.GT.AND P1, PT, R227, R4, PT ;  /* 0x00000004e300720c */ /* 0x000fe40003f24270 */
[----:B------:R-:W-:Y:S02]  /*a6d0*/  I2FP.F32.S32 R166, R166 ;  /* 0x000000a600a67245 */ /* 0x000fe40000201400 */
[----:B------:R-:W-:Y:S02]  /*a6e0*/  FSEL R177, R11, -INF , !P0 ;  /* 0xff8000000bb17808 */ /* 0x000fe40004000000 */
[----:B------:R-:W-:Y:S01]  /*a6f0*/  I2FP.F32.S32 R14, R14 ;  /* 0x0000000e000e7245 */ /* 0x000fe20000201400 */
[----:B------:R-:W-:Y:S01]  /*a700*/  FFMA.FTZ R201, R166, -UR14, R201 ;  /* 0x8000000ea6c97c23 */ /* 0x000fe200080100c9 */
[----:B------:R-:W-:-:S02]  /*a710*/  ISETP.GE.AND P0, PT, R4, R226, PT ;  /* 0x000000e20400720c */ /* 0x000fc40003f06270 */
[----:B------:R-:W-:Y:S01]  /*a720*/  FSEL R12, R12, -INF , !P1 ;  /* 0xff8000000c0c7808 */ /* 0x000fe20004800000 */
[----:B------:R-:W-:Y:S01]  /*a730*/  FFMA.FTZ R14, R14, -UR14, R203 ;  /* 0x8000000e0e0e7c23 */ /* 0x000fe200080100cb */
[----:B------:R-:W-:Y:S02]  /*a740*/  ISETP.GE.AND P6, PT, R4, R228, PT ;  /* 0x000000e40400720c */ /* 0x000fe40003fc6270 */
[-C--:B------:R-:W-:Y:S02]  /*a750*/  ISETP.GT.AND P1, PT, R229, R6.reuse, PT ;  /* 0x00000006e500720c */ /* 0x080fe40003f24270 */
[----:B------:R-:W-:Y:S02]  /*a760*/  FSEL R175, R12, -INF , !P0 ;  /* 0xff8000000caf7808 */ /* 0x000fe40004000000 */
[----:B------:R-:W-:Y:S02]  /*a770*/  ISETP.GT.AND P0, PT, R227, R6, PT ;  /* 0x00000006e300720c */ /* 0x000fe40003f04270 */
[----:B------:R-:W-:-:S02]  /*a780*/  FSEL R203, R16, -INF , !P6 ;  /* 0xff80000010cb7808 */ /* 0x000fc40007000000 */
[----:B------:R-:W-:Y:S02]  /*a790*/  FSEL R176, R201, -INF , !P1 ;  /* 0xff800000c9b07808 */ /* 0x000fe40004800000 */
[C---:B------:R-:W-:Y:S02]  /*a7a0*/  ISETP.GE.AND P6, PT, R6.reuse, R228, PT ;  /* 0x000000e40600720c */ /* 0x040fe40003fc6270 */
[----:B------:R-:W-:Y:S02]  /*a7b0*/  ISETP.GE.AND P1, PT, R6, R226, PT ;  /* 0x000000e20600720c */ /* 0x000fe40003f26270 */
[----:B------:R-:W-:Y:S02]  /*a7c0*/  FSEL R14, R14, -INF , !P0 ;  /* 0xff8000000e0e7808 */ /* 0x000fe40004000000 */
[----:B------:R-:W-:Y:S02]  /*a7d0*/  FSEL R176, R176, -INF , !P6 ;  /* 0xff800000b0b07808 */ /* 0x000fe40007000000 */
[----:B------:R-:W-:Y:S01]  /*a7e0*/  FSEL R173, R14, -INF , !P1 ;  /* 0xff8000000ead7808 */ /* 0x000fe20004800000 */
[----:B------:R-:W-:Y:S06]  /*a7f0*/  BRA.U !UP0, `(.L_x_5450) ;  /* 0x0000000908947547 */ /* 0x000fec000b800000 */
[----:B------:R-:W-:Y:S05]  /*a800*/  BRA.U !UP1, `(.L_x_5451) ;  /* 0x0000000509087547 */ /* 0x000fea000b800000 */
[----:B------:R-:W1:Y:S01]  /*a810*/  LDC R10, c[0x0][0x4f0] ;  /* 0x00013c00ff0a7b82 */ /* 0x000e620000000800 */
[----:B------:R-:W-:-:S04]  /*a820*/  UIADD3 UR4, UPT, UPT, UR24, -0x1, URZ ;  /* 0xffffffff18047890 */ /* 0x000fc8000fffe0ff */
[----:B------:R-:W-:-:S04]  /*a830*/  USHF.L.U32 UR4, UR4, 0x6, URZ ;  /* 0x0000000604047899 */ /* 0x000fc800080006ff */
[----:B------:R-:W-:Y:S02]  /*a840*/  UIADD3 UR6, UPT, UPT, UR4, -0x40, URZ ;  /* 0xffffffc004067890 */ /* 0x000fe4000fffe0ff */
[----:B------:R-:W-:-:S04]  /*a850*/  UIADD3 UR4, UPT, UPT, UR4, -0x80, URZ ;  /* 0xffffff8004047890 */ /* 0x000fc8000fffe0ff */
[----:B------:R-:W-:-:S04]  /*a860*/  MOV R11, UR6 ;  /* 0x00000006000b7c02 */ /* 0x000fc80008000f00 */
[----:B------:R-:W-:Y:S02]  /*a870*/  IABS R11, R11 ;  /* 0x0000000b000b7213 */ /* 0x000fe40000000000 */
[----:B-1----:R-:W-:-:S04]  /*a880*/  IABS R8, R10 ;  /* 0x0000000a00087213 */ /* 0x002fc80000000000 */
[----:B------:R-:W1:Y:S08]  /*a890*/  I2F.RP R12, R8 ;  /* 0x00000008000c7306 */ /* 0x000e700000209400 */
[----:B-1----:R-:W1:Y:S02]  /*a8a0*/  MUFU.RCP R4, R12 ;  /* 0x0000000c00047308 */ /* 0x002e640000001000 */
[----:B-1----:R-:W-:-:S06]  /*a8b0*/  VIADD R4, R4, 0xffffffe ;  /* 0x0ffffffe04047836 */ /* 0x002fcc0000000000 */
[----:B------:R-:W1:Y:S02]  /*a8c0*/  F2I.FTZ.U32.TRUNC.NTZ R5, R4 ;  /* 0x0000000400057305 */ /* 0x000e64000021f000 */
[--C-:B-1----:R-:W-:Y:S02]  /*a8d0*/  IMAD.MOV R19, RZ, RZ, -R5.reuse ;  /* 0x000000ffff137224 */ /* 0x102fe400078e0a05 */
[----:B------:R-:W-:Y:S02]  /*a8e0*/  IMAD.MOV.U32 R4, RZ, RZ, RZ ;  /* 0x000000ffff047224 */ /* 0x000fe400078e00ff */
[----:B------:R-:W-:Y:S02]  /*a8f0*/  IMAD R6, R19, R8, RZ ;  /* 0x0000000813067224 */ /* 0x000fe400078e02ff */
[----:B------:R-:W-:Y:S02]  /*a900*/  IMAD.U32 R19, RZ, RZ, UR4 ;  /* 0x00000004ff137e24 */ /* 0x000fe4000f8e00ff */
[----:B------:R-:W-:-:S03]  /*a910*/  IMAD.HI.U32 R6, R5, R6, R4 ;  /* 0x0000000605067227 */ /* 0x000fc600078e0004 */
[----:B------:R-:W-:-:S03]  /*a920*/  IABS R19, R19 ;  /* 0x0000001300137213 */ /* 0x000fc60000000000 */
[----:B------:R-:W-:-:S04]  /*a930*/  IMAD.HI.U32 R5, R6, R11, RZ ;  /* 0x0000000b06057227 */ /* 0x000fc800078e00ff */
[----:B------:R-:W-:Y:S01]  /*a940*/  IMAD.HI.U32 R6, R6, R19, RZ ;  /* 0x0000001306067227 */ /* 0x000fe200078e00ff */
[----:B------:R-:W-:-:S05]  /*a950*/  IADD3 R4, PT, PT, -R5, RZ, RZ ;  /* 0x000000ff05047210 */ /* 0x000fca0007ffe1ff */
[----:B------:R-:W-:Y:S02]  /*a960*/  IMAD R11, R8, R4, R11 ;  /* 0x00000004080b7224 */ /* 0x000fe400078e020b */
[----:B------:R-:W-:-:S03]  /*a970*/  IMAD.MOV R4, RZ, RZ, -R6 ;  /* 0x000000ffff047224 */ /* 0x000fc600078e0a06 */
[C---:B------:R-:W-:Y:S01]  /*a980*/  ISETP.GT.U32.AND P0, PT, R8.reuse, R11, PT ;  /* 0x0000000b0800720c */ /* 0x040fe20003f04070 */
[----:B------:R-:W-:Y:S01]  /*a990*/  IMAD R19, R8, R4, R19 ;  /* 0x0000000408137224 */ /* 0x000fe200078e0213 */
[----:B------:R-:W-:Y:S01]  /*a9a0*/  LOP3.LUT R4, R10, UR6, RZ, 0x3c, !PT ;  /* 0x000000060a047c12 */ /* 0x000fe2000f8e3cff */
[----:B------:R-:W1:Y:S03]  /*a9b0*/  LDCU.64 UR6, c[0x0][0x3a0] ;  /* 0x00007400ff0677ac */ /* 0x000e660008000a00 */
[----:B------:R-:W-:-:S07]  /*a9c0*/  ISETP.GT.U32.AND P1, PT, R8, R19, PT ;  /* 0x000000130800720c */ /* 0x000fce0003f24070 */
[-C--:B------:R-:W-:Y:S02]  /*a9d0*/  @!P0 IADD3 R11, PT, PT, R11, -R8.reuse, RZ ;  /* 0x800000080b0b8210 */ /* 0x080fe40007ffe0ff */
[----:B------:R-:W-:Y:S02]  /*a9e0*/  @!P0 IADD3 R5, PT, PT, R5, 0x1, RZ ;  /* 0x0000000105058810 */ /* 0x000fe40007ffe0ff */
[-C--:B------:R-:W-:Y:S02]  /*a9f0*/  ISETP.GE.U32.AND P6, PT, R11, R8.reuse, PT ;  /* 0x000000080b00720c */ /* 0x080fe40003fc6070 */
[----:B------:R-:W-:Y:S01]  /*aa00*/  @!P1 IMAD.IADD R19, R19, 0x1, -R8 ;  /* 0x0000000113139824 */ /* 0x000fe200078e0a08 */
[----:B------:R-:W-:Y:S02]  /*aa10*/  @!P1 IADD3 R6, PT, PT, R6, 0x1, RZ ;  /* 0x0000000106069810 */ /* 0x000fe40007ffe0ff */
[----:B------:R-:W-:Y:S02]  /*aa20*/  ISETP.GE.AND P1, PT, R4, RZ, PT ;  /* 0x000000ff0400720c */ /* 0x000fe40003f26270 */
[----:B------:R-:W-:-:S02]  /*aa30*/  ISETP.GE.U32.AND P0, PT, R19, R8, PT ;  /* 0x000000081300720c */ /* 0x000fc40003f06070 */
[----:B------:R-:W-:-:S04]  /*aa40*/  LOP3.LUT R8, R10, UR4, RZ, 0x3c, !PT ;  /* 0x000000040a087c12 */ /* 0x000fc8000f8e3cff */
[----:B------:R-:W-:Y:S01]  /*aa50*/  @P6 VIADD R5, R5, 0x1 ;  /* 0x0000000105056836 */ /* 0x000fe20000000000 */
[----:B------:R-:W-:-:S04]  /*aa60*/  ISETP.GE.AND P6, PT, R8, RZ, PT ;  /* 0x000000ff0800720c */ /* 0x000fc80003fc6270 */
[----:B------:R-:W-:Y:S02]  /*aa70*/  MOV R4, R5 ;  /* 0x0000000500047202 */ /* 0x000fe40000000f00 */
[----:B------:R-:W-:Y:S01]  /*aa80*/  @P0 VIADD R6, R6, 0x1 ;  /* 0x0000000106060836 */ /* 0x000fe20000000000 */
[----:B------:R-:W-:Y:S02]  /*aa90*/  ISETP.NE.AND P0, PT, R10, RZ, PT ;  /* 0x000000ff0a00720c */ /* 0x000fe40003f05270 */
[----:B------:R-:W-:Y:S02]  /*aaa0*/  LOP3.LUT R5, RZ, R10, RZ, 0x33, !PT ;  /* 0x0000000aff057212 */ /* 0x000fe400078e33ff */
        /* <DEDUP_REMOVED lines=24> */
.L_x_5451:
[----:B------:R-:W-:Y:S01]  /*ac30*/  UMOV UR6, URZ ;  /* 0x000000ff00067c82 */ /* 0x000fe20008000000 */
[----:B------:R-:W-:Y:S01]  /*ac40*/  USHF.L.U32 UR4, UR10, 0x6, URZ ;  /* 0x000000060a047899 */ /* 0x000fe200080006ff */
[----:B------:R-:W-:-:S05]  /*ac50*/  IADD3 R5, P0, PT, RZ, -UR6, RZ ;  /* 0x80000006ff057c10 */ /* 0x000fca000ff1e0ff */
[----:B------:R-:W-:-:S05]  /*ac60*/  IMAD.X R4, RZ, RZ, ~UR4, P0 ;  /* 0x80000004ff047e24 */ /* 0x000fca00080e06ff */
[----:B------:R-:W-:-:S04]  /*ac70*/  SHF.R.S64 R5, R5, 0x1f, R4 ;  /* 0x0000001f05057819 */ /* 0x000fc80000001004 */
[----:B------:R-:W-:-:S04]  /*ac80*/  IADD3 R230, P0, PT, R5, R230, RZ ;  /* 0x000000e605e67210 */ /* 0x000fc80007f1e0ff */
[----:B------:R-:W-:-:S09]  /*ac90*/  LEA.HI.X.SX32 R231, R4, R231, 0x1, P0 ;  /* 0x000000e704e77211 */ /* 0x000fd200000f0eff */
.L_x_5452:
        /* <DEDUP_REMOVED lines=91> */
.L_x_5450:
[----:B-1----:R-:W-:Y:S01]  /*b250*/  FMNMX3.FTZ R4, R164, R15, R21, !PT ;  /* 0x0000000fa4047276 */ /* 0x002fe20007810015 */
[----:B------:R-:W1:Y:S01]  /*b260*/  LDCU UR4, c[0x0][0x45c] ;  /* 0x00008b80ff0477ac */ /* 0x000e620008000800 */
[----:B------:R-:W-:Y:S02]  /*b270*/  FMNMX3.FTZ R6, R3, R13, R7, !PT ;  /* 0x0000000d03067276 */ /* 0x000fe40007810007 */
[----:B------:R-:W-:Y:S01]  /*b280*/  FMNMX3.FTZ R4, R4, R23, R183, !PT ;  /* 0x0000001704047276 */ /* 0x000fe200078100b7 */
[----:B------:R-:W-:Y:S01]  /*b290*/  @UP0 UIADD3 UR24, UPT, UPT, UR24, -0x3, URZ ;  /* 0xfffffffd18180890 */ /* 0x000fe2000fffe0ff */
        /* <DEDUP_REMOVED lines=12> */
[----:B------:R-:W-:-:S03]  /*b360*/  FMNMX3.FTZ R6, R6, R194, R173, !PT ;  /* 0x000000c206067276 */ /* 0x000fc600078100ad */
[----:B------:R-:W2:Y:S04]  /*b370*/  SHFL.BFLY PT, R4, R5, 0x2, 0x1f ;  /* 0x0c401f0005047f89 */ /* 0x000ea800000e0000 */
[----:B------:R-:W3:Y:S01]  /*b380*/  SHFL.BFLY PT, R11, R6, 0x2, 0x1f ;  /* 0x0c401f00060b7f89 */ /* 0x000ee200000e0000 */
[----:B--2---:R-:W-:Y:S02]  /*b390*/  FMNMX.FTZ R4, R5, R4, !PT ;  /* 0x0000000405047209 */ /* 0x004fe40007810000 */
[----:B------:R-:W-:Y:S02]  /*b3a0*/  LOP3.LUT R5, R204, R207, RZ, 0x3c, !PT ;  /* 0x000000cfcc057212 */ /* 0x000fe400078e3cff */
[----:B---3--:R-:W-:Y:S01]  /*b3b0*/  FMNMX.FTZ R11, R6, R11, !PT ;  /* 0x0000000b060b7209 */ /* 0x008fe20007810000 */
[----:B------:R-:W2:Y:S01]  /*b3c0*/  SHFL.BFLY PT, R181, R4, 0x1, 0x1f ;  /* 0x0c201f0004b57f89 */ /* 0x000ea200000e0000 */
[----:B------:R-:W-:-:S03]  /*b3d0*/  LOP3.LUT R172, R5, 0x200, R206, 0xf8, !PT ;  /* 0x0000020005ac7812 */ /* 0x000fc600078ef8ce */
[----:B------:R-:W3:Y:S01]  /*b3e0*/  SHFL.BFLY PT, R180, R11, 0x1, 0x1f ;  /* 0x0c201f000bb47f89 */ /* 0x000ee200000e0000 */
[----:B------:R-:W-:-:S04]  /*b3f0*/  LEA R172, R172, UR5, 0x1 ;  /* 0x00000005acac7c11 */ /* 0x000fc8000f8e08ff */
[C---:B------:R-:W-:Y:S02]  /*b400*/  IADD3 R16, PT, PT, R172.reuse, 0x10000, RZ ;  /* 0x00010000ac107810 */ /* 0x040fe40007ffe0ff */
[----:B------:R-:W-:Y:S02]  /*b410*/  IADD3 R192, PT, PT, R172, 0x10040, RZ ;  /* 0x00010040acc07810 */ /* 0x000fe40007ffe0ff */
[----:B--2---:R-:W-:Y:S02]  /*b420*/  FMNMX.FTZ R181, R4, R181, !PT ;  /* 0x000000b504b57209 */ /* 0x004fe40007810000 */
[----:B---3--:R-:W-:-:S03]  /*b430*/  FMNMX.FTZ R180, R11, R180, !PT ;  /* 0x000000b40bb47209 */ /* 0x008fc60007810000 */
[C---:B-1----:R-:W-:Y:S01]  /*b440*/  FMUL.FTZ R178, R181.reuse, UR4 ;  /* 0x00000004b5b27c20 */ /* 0x042fe20008410000 */
[C---:B------:R-:W-:Y:S02]  /*b450*/  FSETP.NEU.FTZ.AND P1, PT, R181.reuse, -INF , PT ;  /* 0xff800000b500780b */ /* 0x040fe40003f3d000 */
[C---:B------:R-:W-:Y:S01]  /*b460*/  FSETP.NEU.FTZ.AND P0, PT, R180.reuse, -INF , PT ;  /* 0xff800000b400780b */ /* 0x040fe20003f1d000 */
[----:B------:R-:W-:Y:S01]  /*b470*/  FMUL.FTZ R174, R180, UR4 ;  /* 0x00000004b4ae7c20 */ /* 0x000fe20008410000 */
[----:B------:R-:W-:Y:S02]  /*b480*/  FSEL R178, R178, RZ, P1 ;  /* 0x000000ffb2b27208 */ /* 0x000fe40000800000 */
[----:B------:R-:W-:Y:S02]  /*b490*/  FSEL R5, R181, RZ, P1 ;  /* 0x000000ffb5057208 */ /* 0x000fe40000800000 */
[----:B------:R-:W-:Y:S01]  /*b4a0*/  R2P PR, R216, 0x6 ;  /* 0x00000006d8007804 */ /* 0x000fe20000000000 */
[--C-:B------:R-:W-:Y:S01]  /*b4b0*/  FFMA.FTZ R188, R15, UR4, -R178.reuse ;  /* 0x000000040fbc7c23 */ /* 0x100fe200080108b2 */
[----:B------:R-:W-:Y:S01]  /*b4c0*/  FSEL R4, R180, RZ, P0 ;  /* 0x000000ffb4047208 */ /* 0x000fe20000000000 */
[----:B------:R-:W-:Y:S01]  /*b4d0*/  FADD.FTZ R5, R164, -R5 ;  /* 0x80000005a4057221 */ /* 0x000fe20000010000 */
[----:B------:R-:W-:Y:S01]  /*b4e0*/  FSEL R174, R174, RZ, P0 ;  /* 0x000000ffaeae7208 */ /* 0x000fe20000000000 */
[--C-:B------:R-:W-:Y:S01]  /*b4f0*/  FFMA.FTZ R185, R21, UR4, -R178.reuse ;  /* 0x0000000415b97c23 */ /* 0x100fe200080108b2 */
[----:B------:R-:W-:Y:S01]  /*b500*/  FFMA.FTZ R186, R23, UR4, -R178 ;  /* 0x0000000417ba7c23 */ /* 0x000fe200080108b2 */
[----:B------:R-:W-:Y:S01]  /*b510*/  FADD.FTZ R4, R3, -R4 ;  /* 0x8000000403047221 */ /* 0x000fe20000010000 */
[----:B------:R-:W-:Y:S01]  /*b520*/  FMUL.FTZ R189, R5, UR4 ;  /* 0x0000000405bd7c20 */ /* 0x000fe20008410000 */
[----:B------:R-:W-:Y:S01]  /*b530*/  FFMA.FTZ R183, R183, UR4, -R178 ;  /* 0x00000004b7b77c23 */ /* 0x000fe200080108b2 */
[--C-:B------:R-:W-:Y:S01]  /*b540*/  FFMA.FTZ R184, R13, UR4, -R174.reuse ;  /* 0x000000040db87c23 */ /* 0x100fe200080108ae */
[----:B------:R-:W-:Y:S01]  /*b550*/  FMUL.FTZ R3, R4, UR4 ;  /* 0x0000000404037c20 */ /* 0x000fe20008410000 */
[--C-:B------:R-:W-:Y:S01]  /*b560*/  FFMA.FTZ R182, R7, UR4, -R174.reuse ;  /* 0x0000000407b67c23 */ /* 0x100fe200080108ae */
[----:B------:R-:W-:Y:S01]  /*b570*/  @P2 IADD3 R192, PT, PT, R16, -0x40, RZ ;  /* 0xffffffc010c02810 */ /* 0x000fe20007ffe0ff */
[----:B------:R-:W1:Y:S01]  /*b580*/  MUFU.EX2 R189, R189 ;  /* 0x000000bd00bd7308 */ /* 0x000e620000000800 */
[--C-:B------:R-:W-:Y:S01]  /*b590*/  FFMA.FTZ R187, R17, UR4, -R174.reuse ;  /* 0x0000000411bb7c23 */ /* 0x100fe200080108ae */
[----:B------:R-:W-:Y:S01]  /*b5a0*/  FFMA.FTZ R190, R9, UR4, -R174 ;  /* 0x0000000409be7c23 */ /* 0x000fe200080108ae */
[----:B------:R-:W-:Y:S01]  /*b5b0*/  SEL R165, R165, 0xffffffe0, !P1 ;  /* 0xffffffe0a5a57807 */ /* 0x000fe20004800000 */
[----:B------:R-:W2:Y:S01]  /*b5c0*/  LDSM.16.MT88.4 R28, [R192] ;  /* 0x00000000c01c783b */ /* 0x000ea20000004200 */
[----:B------:R-:W3:Y:S01]  /*b5d0*/  MUFU.EX2 R3, R3 ;  /* 0x0000000300037308 */ /* 0x000ee20000000800 */
[--C-:B------:R-:W-:Y:S01]  /*b5e0*/  FFMA.FTZ R198, R199, UR4, -R178.reuse ;  /* 0x00000004c7c67c23 */ /* 0x100fe200080108b2 */
[----:B------:R-:W-:Y:S01]  /*b5f0*/  IADD3 R193, PT, PT, R172, R165, RZ ;  /* 0x000000a5acc17210 */ /* 0x000fe20007ffe0ff */
[----:B------:R-:W-:Y:S01]  /*b600*/  LDSM.16.MT88.4 R12, [R172+0x10000] ;  /* 0x01000000ac0c783b */ /* 0x000fe20000004200 */
[----:B------:R-:W-:Y:S01]  /*b610*/  MUFU.EX2 R188, R188 ;  /* 0x000000bc00bc7308 */ /* 0x000fe20000000800 */
[----:B------:R-:W-:Y:S01]  /*b620*/  IADD3 R191, PT, PT, R165, R192, RZ ;  /* 0x000000c0a5bf7210 */ /* 0x000fe20007ffe0ff */
[----:B------:R-:W-:Y:S01]  /*b630*/  FFMA.FTZ R196, R249, UR4, -R178 ;  /* 0x00000004f9c47c23 */ /* 0x000fe200080108b2 */
[----:B------:R-:W-:Y:S01]  /*b640*/  LDSM.16.MT88.4 R20, [R193+0x10000] ;  /* 0x01000000c114783b */ /* 0x000fe20000004200 */
[----:B------:R-:W4:Y:S01]  /*b650*/  MUFU.EX2 R185, R185 ;  /* 0x000000b900b97308 */ /* 0x000f220000000800 */
[-C--:B-1----:R-:W-:Y:S01]  /*b660*/  FMUL.FTZ R32, R136, R189.reuse ;  /* 0x000000bd88207220 */ /* 0x082fe20000410000 */
[-C--:B------:R-:W-:Y:S01]  /*b670*/  FMUL.FTZ R33, R137, R189.reuse ;  /* 0x000000bd89217220 */ /* 0x080fe20000410000 */
[-C--:B------:R-:W-:Y:S01]  /*b680*/  FMUL.FTZ R24, R144, R189.reuse ;  /* 0x000000bd90187220 */ /* 0x080fe20000410000 */
[----:B------:R-:W-:Y:S01]  /*b690*/  MUFU.EX2 R186, R186 ;  /* 0x000000ba00ba7308 */ /* 0x000fe20000000800 */
[----:B------:R-:W-:Y:S01]  /*b6a0*/  FMUL.FTZ R25, R145, R189 ;  /* 0x000000bd91197220 */ /* 0x000fe20000410000 */
[-C--:B---3--:R-:W-:Y:S01]  /*b6b0*/  FMUL.FTZ R34, R138, R3.reuse ;  /* 0x000000038a227220 */ /* 0x088fe20000410000 */
[-C--:B------:R-:W-:Y:S01]  /*b6c0*/  FMUL.FTZ R35, R139, R3.reuse ;  /* 0x000000038b237220 */ /* 0x080fe20000410000 */
[----:B------:R-:W1:Y:S01]  /*b6d0*/  MUFU.EX2 R183, R183 ;  /* 0x000000b700b77308 */ /* 0x000e620000000800 */
[----:B------:R-:W3:Y:S01]  /*b6e0*/  LDSM.16.MT88.4 R136, [R193+0x12000] ;  /* 0x01200000c188783b */ /* 0x000ee20000004200 */
[-C--:B------:R-:W-:Y:S01]  /*b6f0*/  FMUL.FTZ R26, R146, R3.reuse ;  /* 0x00000003921a7220 */ /* 0x080fe20000410000 */
[----:B------:R-:W-:Y:S01]  /*b700*/  FMUL.FTZ R27, R147, R3 ;  /* 0x00000003931b7220 */ /* 0x000fe20000410000 */
[----:B------:R-:W-:Y:S01]  /*b710*/  MUFU.EX2 R184, R184 ;  /* 0x000000b800b87308 */ /* 0x000fe20000000800 */
[----:B------:R-:W5:Y:S01]  /*b720*/  LDSM.16.MT88.4 R144, [R192+0x2000] ;  /* 0x00200000c090783b */ /* 0x000f620000004200 */
[----:B----4-:R-:W-:Y:S01]  /*b730*/  F2FP.F16.F32.PACK_AB R4, R185, R188 ;  /* 0x000000bcb904723e */ /* 0x010fe200000000ff */
[-C--:B------:R-:W-:Y:S01]  /*b740*/  FMUL.FTZ R140, R140, R189.reuse ;  /* 0x000000bd8c8c7220 */ /* 0x080fe20000410000 */
[----:B------:R-:W4:Y:S01]  /*b750*/  MUFU.EX2 R182, R182 ;  /* 0x000000b600b67308 */ /* 0x000f220000000800 */
[----:B------:R-:W-:Y:S01]  /*b760*/  FMUL.FTZ R141, R141, R189 ;  /* 0x000000bd8d8d7220 */ /* 0x000fe20000410000 */
[-C--:B------:R-:W-:Y:S01]  /*b770*/  FMUL.FTZ R142, R142, R3.reuse ;  /* 0x000000038e8e7220 */ /* 0x080fe20000410000 */
[----:B------:R-:W-:Y:S01]  /*b780*/  FMUL.FTZ R143, R143, R3 ;  /* 0x000000038f8f7220 */ /* 0x000fe20000410000 */
[----:B------:R-:W-:Y:S01]  /*b790*/  MUFU.EX2 R187, R187 ;  /* 0x000000bb00bb7308 */ /* 0x000fe20000000800 */
[-C--:B------:R-:W-:Y:S01]  /*b7a0*/  FMUL.FTZ R44, R44, R189.reuse ;  /* 0x000000bd2c2c7220 */ /* 0x080fe20000410000 */
[----:B-1----:R-:W-:Y:S01]  /*b7b0*/  F2FP.F16.F32.PACK_AB R6, R183, R186 ;  /* 0x000000bab706723e */ /* 0x002fe200000000ff */
[----:B------:R-:W-:Y:S01]  /*b7c0*/  FMUL.FTZ R45, R45, R189 ;  /* 0x000000bd2d2d7220 */ /* 0x000fe20000410000 */
[----:B------:R-:W1:Y:S01]  /*b7d0*/  MUFU.EX2 R190, R190 ;  /* 0x000000be00be7308 */ /* 0x000e620000000800 */
[-C--:B------:R-:W-:Y:S01]  /*b7e0*/  FMUL.FTZ R46, R46, R3.reuse ;  /* 0x000000032e2e7220 */ /* 0x080fe20000410000 */
[----:B------:R-:W-:Y:S01]  /*b7f0*/  FMUL.FTZ R47, R47, R3 ;  /* 0x000000032f2f7220 */ /* 0x000fe20000410000 */
[-C--:B------:R-:W-:Y:S01]  /*b800*/  FMUL.FTZ R48, R48, R189.reuse ;  /* 0x000000bd30307220 */ /* 0x080fe20000410000 */
[----:B------:R-:W-:Y:S01]  /*b810*/  FMUL.FTZ R49, R49, R189 ;  /* 0x000000bd31317220 */ /* 0x000fe20000410000 */
[-C--:B------:R-:W-:Y:S01]  /*b820*/  FMUL.FTZ R50, R50, R3.reuse ;  /* 0x0000000332327220 */ /* 0x080fe20000410000 */
[----:B----4-:R-:W-:Y:S01]  /*b830*/  F2FP.F16.F32.PACK_AB R5, R182, R184 ;  /* 0x000000b8b605723e */ /* 0x010fe200000000ff */
[----:B------:R-:W-:Y:S01]  /*b840*/  FMUL.FTZ R51, R51, R3 ;  /* 0x0000000333337220 */ /* 0x000fe20000410000 */
[-C--:B------:R-:W-:Y:S01]  /*b850*/  FMUL.FTZ R52, R52, R189.reuse ;  /* 0x000000bd34347220 */ /* 0x080fe20000410000 */
[----:B------:R-:W-:Y:S01]  /*b860*/  FMUL.FTZ R53, R53, R189 ;  /* 0x000000bd35357220 */ /* 0x000fe20000410000 */
[-C--:B------:R-:W-:Y:S01]  /*b870*/  FMUL.FTZ R54, R54, R3.reuse ;  /* 0x0000000336367220 */ /* 0x080fe20000410000 */
[----:B------:R-:W-:Y:S01]  /*b880*/  FMUL.FTZ R55, R55, R3 ;  /* 0x0000000337377220 */ /* 0x000fe20000410000 */
[-C--:B------:R-:W-:Y:S01]  /*b890*/  FMUL.FTZ R56, R56, R189.reuse ;  /* 0x000000bd38387220 */ /* 0x080fe20000410000 */
[----:B------:R-:W-:Y:S01]  /*b8a0*/  FMUL.FTZ R57, R57, R189 ;  /* 0x000000bd39397220 */ /* 0x000fe20000410000 */
[----:B-1----:R-:W-:Y:S01]  /*b8b0*/  F2FP.F16.F32.PACK_AB R7, R190, R187 ;  /* 0x000000bbbe07723e */ /* 0x002fe200000000ff */
[-C--:B------:R-:W-:Y:S01]  /*b8c0*/  FMUL.FTZ R58, R58, R3.reuse ;  /* 0x000000033a3a7220 */ /* 0x080fe20000410000 */
[----:B------:R-:W-:Y:S01]  /*b8d0*/  FMUL.FTZ R59, R59, R3 ;  /* 0x000000033b3b7220 */ /* 0x000fe20000410000 */
[-C--:B------:R-:W-:Y:S01]  /*b8e0*/  FMUL.FTZ R60, R60, R189.reuse ;  /* 0x000000bd3c3c7220 */ /* 0x080fe20000410000 */
[----:B------:R-:W-:Y:S01]  /*b8f0*/  FMUL.FTZ R61, R61, R189 ;  /* 0x000000bd3d3d7220 */ /* 0x000fe20000410000 */
[-C--:B------:R-:W-:Y:S01]  /*b900*/  FMUL.FTZ R62, R62, R3.reuse ;  /* 0x000000033e3e7220 */ /* 0x080fe20000410000 */
[----:B------:R-:W-:Y:S01]  /*b910*/  FMUL.FTZ R63, R63, R3 ;  /* 0x000000033f3f7220 */ /* 0x000fe20000410000 */
[C---:B--2---:R-:W-:Y:S01]  /*b920*/  HMMA.16816.F32 R24, R4.reuse, R28, R24 ;  /* 0x0000001c0418723c */ /* 0x044fe20000001818 */
[-C--:B------:R-:W-:Y:S01]  /*b930*/  FMUL.FTZ R64, R64, R189.reuse ;  /* 0x000000bd40407220 */ /* 0x080fe20000410000 */
[----:B------:R-:W-:Y:S01]  /*b940*/  FMUL.FTZ R65, R65, R189 ;  /* 0x000000bd41417220 */ /* 0x000fe20000410000 */
[-C--:B------:R-:W-:Y:S01]  /*b950*/  FMUL.FTZ R66, R66, R3.reuse ;  /* 0x0000000342427220 */ /* 0x080fe20000410000 */
[----:B------:R-:W-:Y:S01]  /*b960*/  FMUL.FTZ R67, R67, R3 ;  /* 0x0000000343437220 */ /* 0x000fe20000410000 */
[-C--:B------:R-:W-:Y:S01]  /*b970*/  FMUL.FTZ R68, R68, R189.reuse ;  /* 0x000000bd44447220 */ /* 0x080fe20000410000 */
[----:B------:R-:W-:Y:S01]  /*b980*/  FMUL.FTZ R69, R69, R189 ;  /* 0x000000bd45457220 */ /* 0x000fe20000410000 */
[-C--:B------:R-:W-:Y:S01]  /*b990*/  FMUL.FTZ R70, R70, R3.reuse ;  /* 0x0000000346467220 */ /* 0x080fe20000410000 */
[C---:B------:R-:W-:Y:S01]  /*b9a0*/  HMMA.16816.F32 R28, R4.reuse, R30, R140 ;  /* 0x0000001e041c723c */ /* 0x040fe2000000188c */
[----:B------:R-:W1:Y:S01]  /*b9b0*/  LDSM.16.MT88.4 R140, [R191+0x2000] ;  /* 0x00200000bf8c783b */ /* 0x000e620000004200 */
[----:B------:R-:W-:Y:S01]  /*b9c0*/  FMUL.FTZ R71, R71, R3 ;  /* 0x0000000347477220 */ /* 0x000fe20000410000 */
[-C--:B------:R-:W-:Y:S01]  /*b9d0*/  FMUL.FTZ R72, R72, R189.reuse ;  /* 0x000000bd48487220 */ /* 0x080fe20000410000 */
[----:B------:R-:W-:Y:S01]  /*b9e0*/  FMUL.FTZ R73, R73, R189 ;  /* 0x000000bd49497220 */ /* 0x000fe20000410000 */
[-C--:B------:R-:W-:Y:S01]  /*b9f0*/  FMUL.FTZ R74, R74, R3.reuse ;  /* 0x000000034a4a7220 */ /* 0x080fe20000410000 */
[----:B------:R-:W-:Y:S01]  /*ba00*/  FMUL.FTZ R75, R75, R3 ;  /* 0x000000034b4b7220 */ /* 0x000fe20000410000 */
[-C--:B------:R-:W-:Y:S01]  /*ba10*/  FMUL.FTZ R16, R152, R189.reuse ;  /* 0x000000bd98107220 */ /* 0x080fe20000410000 */
[C---:B---3--:R-:W-:Y:S01]  /*ba20*/  HMMA.16816.F32 R44, R4.reuse, R136, R44 ;  /* 0x00000088042c723c */ /* 0x048fe2000000182c */
[----:B------:R-:W-:Y:S01]  /*ba30*/  FMUL.FTZ R17, R153, R189 ;  /* 0x000000bd99117220 */ /* 0x000fe20000410000 */
[-C--:B------:R-:W-:Y:S01]  /*ba40*/  FMUL.FTZ R18, R154, R3.reuse ;  /* 0x000000039a127220 */ /* 0x080fe20000410000 */
[----:B------:R-:W-:Y:S01]  /*ba50*/  FMUL.FTZ R19, R155, R3 ;  /* 0x000000039b137220 */ /* 0x000fe20000410000 */
[-C--:B------:R-:W-:Y:S01]  /*ba60*/  FMUL.FTZ R148, R148, R189.reuse ;  /* 0x000000bd94947220 */ /* 0x080fe20000410000 */
[----:B------:R-:W-:Y:S01]  /*ba70*/  FMUL.FTZ R149, R149, R189 ;  /* 0x000000bd95957220 */ /* 0x000fe20000410000 */
[-C--:B------:R-:W-:Y:S01]  /*ba80*/  FMUL.FTZ R150, R150, R3.reuse ;  /* 0x0000000396967220 */ /* 0x080fe20000410000 */
[----:B------:R-:W-:Y:S01]  /*ba90*/  FMUL.FTZ R151, R151, R3 ;  /* 0x0000000397977220 */ /* 0x000fe20000410000 */
[C---:B------:R-:W-:Y:S01]  /*baa0*/  HMMA.16816.F32 R48, R4.reuse, R138, R48 ;  /* 0x0000008a0430723c */ /* 0x040fe20000001830 */
[----:B------:R-:W2:Y:S01]  /*bab0*/  LDSM.16.MT88.4 R136, [R172+0x14000] ;  /* 0x01400000ac88783b */ /* 0x000ea20000004200 */
[-C--:B------:R-:W-:Y:S01]  /*bac0*/  FMUL.FTZ R76, R76, R189.reuse ;  /* 0x000000bd4c4c7220 */ /* 0x080fe20000410000 */
[----:B------:R-:W-:Y:S01]  /*bad0*/  FMUL.FTZ R77, R77, R189 ;  /* 0x000000bd4d4d7220 */ /* 0x000fe20000410000 */
[-C--:B------:R-:W-:Y:S01]  /*bae0*/  FMUL.FTZ R78, R78, R3.reuse ;  /* 0x000000034e4e7220 */ /* 0x080fe20000410000 */
[----:B------:R-:W-:Y:S01]  /*baf0*/  FMUL.FTZ R79, R79, R3 ;  /* 0x000000034f4f7220 */ /* 0x000fe20000410000 */
[-C--:B------:R-:W-:Y:S01]  /*bb00*/  FMUL.FTZ R80, R80, R189.reuse ;  /* 0x000000bd50507220 */ /* 0x080fe20000410000 */
[----:B------:R-:W-:Y:S01]  /*bb10*/  FMUL.FTZ R81, R81, R189 ;  /* 0x000000bd51517220 */ /* 0x000fe20000410000 */
[C---:B-----5:R-:W-:Y:S01]  /*bb20*/  HMMA.16816.F32 R52, R4.reuse, R144, R52 ;  /* 0x000000900434723c */ /* 0x060fe20000001834 */
        /* <DEDUP_REMOVED lines=8> */
[----:B------:R-:W3:Y:S01]  /*bbb0*/  LDSM.16.MT88.4 R144, [R193+0x14000] ;  /* 0x01400000c190783b */ /* 0x000ee20000004200 */
[----:B------:R-:W-:Y:S01]  /*bbc0*/  FMUL.FTZ R89, R89, R189 ;  /* 0x000000bd59597220 */ /* 0x000fe20000410000 */
[-C--:B------:R-:W-:Y:S01]  /*bbd0*/  FMUL.FTZ R90, R90, R3.reuse ;  /* 0x000000035a5a7220 */ /* 0x080fe20000410000 */
[----:B------:R-:W-:Y:S01]  /*bbe0*/  FMUL.FTZ R91, R91, R3 ;  /* 0x000000035b5b7220 */ /* 0x000fe20000410000 */
[-C--:B------:R-:W-:Y:S01]  /*bbf0*/  FMUL.FTZ R8, R160, R189.reuse ;  /* 0x000000bda0087220 */ /* 0x080fe20000410000 */
[----:B------:R-:W-:Y:S01]  /*bc00*/  FMUL.FTZ R9, R161, R189 ;  /* 0x000000bda1097220 */ /* 0x000fe20000410000 */
[-C--:B------:R-:W-:Y:S01]  /*bc10*/  FMUL.FTZ R10, R162, R3.reuse ;  /* 0x00000003a20a7220 */ /* 0x080fe20000410000 */
[C---:B------:R-:W-:Y:S01]  /*bc20*/  HMMA.16816.F32 R16, R4.reuse, R20, R16 ;  /* 0x000000140410723c */ /* 0x040fe20000001810 */
[----:B------:R-:W-:Y:S01]  /*bc30*/  FMUL.FTZ R11, R163, R3 ;  /* 0x00000003a30b7220 */ /* 0x000fe20000410000 */
[-C--:B------:R-:W-:Y:S01]  /*bc40*/  FMUL.FTZ R156, R156, R189.reuse ;  /* 0x000000bd9c9c7220 */ /* 0x080fe20000410000 */
[----:B------:R-:W-:Y:S01]  /*bc50*/  FMUL.FTZ R157, R157, R189 ;  /* 0x000000bd9d9d7220 */ /* 0x000fe20000410000 */
[-C--:B------:R-:W-:Y:S01]  /*bc60*/  FMUL.FTZ R158, R158, R3.reuse ;  /* 0x000000039e9e7220 */ /* 0x080fe20000410000 */
[----:B------:R-:W-:Y:S01]  /*bc70*/  FMUL.FTZ R159, R159, R3 ;  /* 0x000000039f9f7220 */ /* 0x000fe20000410000 */
[-C--:B------:R-:W-:Y:S01]  /*bc80*/  FMUL.FTZ R92, R92, R189.reuse ;  /* 0x000000bd5c5c7220 */ /* 0x080fe20000410000 */
[----:B------:R-:W-:Y:S01]  /*bc90*/  FMUL.FTZ R93, R93, R189 ;  /* 0x000000bd5d5d7220 */ /* 0x000fe20000410000 */
[C---:B-1----:R-:W-:Y:S01]  /*bca0*/  HMMA.16816.F32 R60, R4.reuse, R140, R60 ;  /* 0x0000008c043c723c */ /* 0x042fe2000000183c */
[-C--:B------:R-:W-:Y:S01]  /*bcb0*/  FMUL.FTZ R94, R94, R3.reuse ;  /* 0x000000035e5e7220 */ /* 0x080fe20000410000 */
[----:B------:R-:W-:Y:S01]  /*bcc0*/  FMUL.FTZ R95, R95, R3 ;  /* 0x000000035f5f7220 */ /* 0x000fe20000410000 */
[-C--:B------:R-:W-:Y:S01]  /*bcd0*/  FMUL.FTZ R96, R96, R189.reuse ;  /* 0x000000bd60607220 */ /* 0x080fe20000410000 */
[----:B------:R-:W-:Y:S01]  /*bce0*/  FMUL.FTZ R97, R97, R189 ;  /* 0x000000bd61617220 */ /* 0x000fe20000410000 */
[-C--:B------:R-:W-:Y:S01]  /*bcf0*/  FMUL.FTZ R98, R98, R3.reuse ;  /* 0x0000000362627220 */ /* 0x080fe20000410000 */
[----:B------:R-:W-:Y:S01]  /*bd00*/  FMUL.FTZ R99, R99, R3 ;  /* 0x0000000363637220 */ /* 0x000fe20000410000 */
[----:B------:R-:W-:Y:S01]  /*bd10*/  LDSM.16.MT88.4 R152, [R191] ;  /* 0x00000000bf98783b */ /* 0x000fe20000004200 */
[C---:B------:R-:W-:Y:S01]  /*bd20*/  HMMA.16816.F32 R64, R4.reuse, R142, R64 ;  /* 0x0000008e0440723c */ /* 0x040fe20000001840 */
[-C--:B------:R-:W-:Y:S01]  /*bd30*/  FMUL.FTZ R36, R36, R189.reuse ;  /* 0x000000bd24247220 */ /* 0x080fe20000410000 */
[----:B------:R-:W-:Y:S01]  /*bd40*/  FMUL.FTZ R37, R37, R189 ;  /* 0x000000bd25257220 */ /* 0x000fe20000410000 */
[----:B------:R-:W1:Y:S01]  /*bd50*/  LDSM.16.MT88.4 R140, [R192+0x4000] ;  /* 0x00400000c08c783b */ /* 0x000e620000004200 */
        /* <DEDUP_REMOVED lines=13> */
[----:B------:R-:W2:Y:S01]  /*be30*/  LDSM.16.MT88.4 R136, [R191+0x4000] ;  /* 0x00400000bf88783b */ /* 0x000ea20000004200 */
[----:B------:R-:W-:Y:S01]  /*be40*/  FMUL.FTZ R105, R105, R189 ;  /* 0x000000bd69697220 */ /* 0x000fe20000410000 */
[-C--:B------:R-:W-:Y:S01]  /*be50*/  FMUL.FTZ R106, R106, R3.reuse ;  /* 0x000000036a6a7220 */ /* 0x080fe20000410000 */
[----:B------:R-:W-:Y:S01]  /*be60*/  FMUL.FTZ R107, R107, R3 ;  /* 0x000000036b6b7220 */ /* 0x000fe20000410000 */
[-C--:B------:R-:W-:Y:S01]  /*be70*/  FMUL.FTZ R108, R108, R189.reuse ;  /* 0x000000bd6c6c7220 */ /* 0x080fe20000410000 */
[----:B------:R-:W-:Y:S01]  /*be80*/  FMUL.FTZ R109, R109, R189 ;  /* 0x000000bd6d6d7220 */ /* 0x000fe20000410000 */
[-C--:B------:R-:W-:Y:S01]  /*be90*/  FMUL.FTZ R110, R110, R3.reuse ;  /* 0x000000036e6e7220 */ /* 0x080fe20000410000 */
[C---:B------:R-:W-:Y:S01]  /*bea0*/  HMMA.16816.F32 R20, R4.reuse, R22, R148 ;  /* 0x000000160414723c */ /* 0x040fe20000001894 */
[----:B------:R-:W4:Y:S01]  /*beb0*/  LDSM.16.MT88.4 R148, [R172+0x12000] ;  /* 0x01200000ac94783b */ /* 0x000f220000004200 */
[----:B------:R-:W-:Y:S01]  /*bec0*/  FMUL.FTZ R111, R111, R3 ;  /* 0x000000036f6f7220 */ /* 0x000fe20000410000 */
[--C-:B------:R-:W-:Y:S01]  /*bed0*/  FFMA.FTZ R201, R247, UR4, -R174.reuse ;  /* 0x00000004f7c97c23 */ /* 0x100fe200080108ae */
[--C-:B------:R-:W-:Y:S01]  /*bee0*/  FFMA.FTZ R202, R167, UR4, -R174.reuse ;  /* 0x00000004a7ca7c23 */ /* 0x100fe200080108ae */
[----:B------:R-:W-:Y:S01]  /*bef0*/  FFMA.FTZ R200, R169, UR4, -R174 ;  /* 0x00000004a9c87c23 */ /* 0x000fe200080108ae */
[----:B------:R-:W-:Y:S01]  /*bf00*/  MUFU.EX2 R198, R198 ;  /* 0x000000c600c67308 */ /* 0x000fe20000000800 */
[-C--:B------:R-:W-:Y:S01]  /*bf10*/  FMUL.FTZ R132, R132, R189.reuse ;  /* 0x000000bd84847220 */ /* 0x080fe20000410000 */
[C---:B---3--:R-:W-:Y:S01]  /*bf20*/  HMMA.16816.F32 R76, R4.reuse, R144, R76 ;  /* 0x00000090044c723c */ /* 0x048fe2000000184c */
[----:B------:R-:W-:Y:S01]  /*bf30*/  FMUL.FTZ R133, R133, R189 ;  /* 0x000000bd85857220 */ /* 0x000fe20000410000 */
[----:B------:R-:W-:Y:S01]  /*bf40*/  MUFU.EX2 R196, R196 ;  /* 0x000000c400c47308 */ /* 0x000fe20000000800 */
[-C--:B------:R-:W-:Y:S01]  /*bf50*/  FMUL.FTZ R134, R134, R3.reuse ;  /* 0x0000000386867220 */ /* 0x080fe20000410000 */
[----:B------:R-:W-:Y:S01]  /*bf60*/  FMUL.FTZ R135, R135, R3 ;  /* 0x0000000387877220 */ /* 0x000fe20000410000 */
[-C--:B------:R-:W-:Y:S01]  /*bf70*/  FMUL.FTZ R112, R112, R189.reuse ;  /* 0x000000bd70707220 */ /* 0x080fe20000410000 */
[----:B------:R-:W3:Y:S01]  /*bf80*/  MUFU.EX2 R201, R201 ;  /* 0x000000c900c97308 */ /* 0x000ee20000000800 */
[----:B------:R-:W-:Y:S01]  /*bf90*/  FMUL.FTZ R113, R113, R189 ;  /* 0x000000bd71717220 */ /* 0x000fe20000410000 */
[C---:B------:R-:W-:Y:S01]  /*bfa0*/  HMMA.16816.F32 R80, R4.reuse, R146, R80 ;  /* 0x000000920450723c */ /* 0x040fe20000001850 */
[----:B------:R-:W5:Y:S01]  /*bfb0*/  LDSM.16.MT88.4 R144, [R172+0x16000] ;  /* 0x01600000ac90783b */ /* 0x000f620000004200 */
[----:B------:R-:W3:Y:S01]  /*bfc0*/  MUFU.EX2 R202, R202 ;  /* 0x000000ca00ca7308 */ /* 0x000ee20000000800 */
[-C--:B------:R-:W-:Y:S01]  /*bfd0*/  FMUL.FTZ R114, R114, R3.reuse ;  /* 0x0000000372727220 */ /* 0x080fe20000410000 */
[----:B------:R-:W-:Y:S01]  /*bfe0*/  FMUL.FTZ R115, R115, R3 ;  /* 0x0000000373737220 */ /* 0x000fe20000410000 */
[-C--:B------:R-:W-:Y:S01]  /*bff0*/  FMUL.FTZ R116, R116, R189.reuse ;  /* 0x000000bd74747220 */ /* 0x080fe20000410000 */
[----:B------:R-:W-:Y:S01]  /*c000*/  MUFU.EX2 R200, R200 ;  /* 0x000000c800c87308 */ /* 0x000fe20000000800 */
        /* <DEDUP_REMOVED lines=19> */
[----:B------:R-:W-:Y:S01]  /*c140*/  LDSM.16.MT88.4 R164, [R193+0x12800] ;  /* 0x01280000c1a4783b */ /* 0x000fe20000004200 */
[--C-:B------:R-:W-:Y:S01]  /*c150*/  FFMA.FTZ R208, R223, UR4, -R178.reuse ;  /* 0x00000004dfd07c23 */ /* 0x100fe200080108b2 */
[--C-:B------:R-:W-:Y:S01]  /*c160*/  FFMA.FTZ R223, R225, UR4, -R178.reuse ;  /* 0x00000004e1df7c23 */ /* 0x100fe200080108b2 */
[--C-:B------:R-:W-:Y:S01]  /*c170*/  FFMA.FTZ R225, R235, UR4, -R178.reuse ;  /* 0x00000004ebe17c23 */ /* 0x100fe200080108b2 */
[----:B------:R-:W-:Y:S01]  /*c180*/  LDSM.16.MT88.4 R160, [R172+0x14800] ;  /* 0x01480000aca0783b */ /* 0x000fe20000004200 */
[----:B------:R-:W-:Y:S01]  /*c190*/  FFMA.FTZ R210, R239, UR4, -R178 ;  /* 0x00000004efd27c23 */ /* 0x000fe200080108b2 */
[C---:B------:R-:W-:Y:S01]  /*c1a0*/  HMMA.16816.F32 R12, R4.reuse, R14, R156 ;  /* 0x0000000e040c723c */ /* 0x040fe2000000189c */
[--C-:B------:R-:W-:Y:S01]  /*c1b0*/  FFMA.FTZ R212, R219, UR4, -R174.reuse ;  /* 0x00000004dbd47c23 */ /* 0x100fe200080108ae */
[----:B------:R-:W-:Y:S01]  /*c1c0*/  LDSM.16.MT88.4 R156, [R191+0x6000] ;  /* 0x00600000bf9c783b */ /* 0x000fe20000004200 */
[--C-:B------:R-:W-:Y:S01]  /*c1d0*/  FFMA.FTZ R213, R213, UR4, -R174.reuse ;  /* 0x00000004d5d57c23 */ /* 0x100fe200080108ae */
[--C-:B------:R-:W-:Y:S01]  /*c1e0*/  FFMA.FTZ R218, R211, UR4, -R174.reuse ;  /* 0x00000004d3da7c23 */ /* 0x100fe200080108ae */
[----:B------:R-:W-:Y:S01]  /*c1f0*/  FFMA.FTZ R221, R221, UR4, -R174 ;  /* 0x00000004dddd7c23 */ /* 0x000fe200080108ae */
[----:B------:R-:W-:Y:S01]  /*c200*/  MUFU.EX2 R208, R208 ;  /* 0x000000d000d07308 */ /* 0x000fe20000000800 */
[--C-:B------:R-:W-:Y:S01]  /*c210*/  FFMA.FTZ R222, R195, UR4, -R178.reuse ;  /* 0x00000004c3de7c23 */ /* 0x100fe200080108b2 */
[C---:B--2---:R-:W-:Y:S01]  /*c220*/  HMMA.16816.F32 R92, R4.reuse, R136, R92 ;  /* 0x00000088045c723c */ /* 0x044fe2000000185c */
[--C-:B------:R-:W-:Y:S01]  /*c230*/  FFMA.FTZ R220, R203, UR4, -R178.reuse ;  /* 0x00000004cbdc7c23 */ /* 0x100fe200080108b2 */
[----:B------:R-:W-:Y:S01]  /*c240*/  MUFU.EX2 R223, R223 ;  /* 0x000000df00df7308 */ /* 0x000fe20000000800 */
[----:B------:R-:W-:Y:S01]  /*c250*/  FFMA.FTZ R195, R176, UR4, -R178 ;  /* 0x00000004b0c37c23 */ /* 0x000fe200080108b2 */
[--C-:B------:R-:W-:Y:S01]  /*c260*/  FFMA.FTZ R219, R177, UR4, -R174.reuse ;  /* 0x00000004b1db7c23 */ /* 0x100fe200080108ae */
[--C-:B------:R-:W-:Y:S01]  /*c270*/  FFMA.FTZ R224, R175, UR4, -R174.reuse ;  /* 0x00000004afe07c23 */ /* 0x100fe200080108ae */
[----:B------:R-:W-:Y:S01]  /*c280*/  MUFU.EX2 R225, R225 ;  /* 0x000000e100e17308 */ /* 0x000fe20000000800 */
[----:B------:R-:W-:Y:S01]  /*c290*/  FFMA.FTZ R194, R194, UR4, -R174 ;  /* 0x00000004c2c27c23 */ /* 0x000fe200080108ae */
[C---:B------:R-:W-:Y:S01]  /*c2a0*/  HMMA.16816.F32 R96, R4.reuse, R138, R96 ;  /* 0x0000008a0460723c */ /* 0x040fe20000001860 */
[----:B------:R-:W2:Y:S01]  /*c2b0*/  LDSM.16.MT88.4 R136, [R192+0x6000] ;  /* 0x00600000c088783b */ /* 0x000ea20000004200 */
[----:B------:R-:W-:Y:S01]  /*c2c0*/  MUFU.EX2 R210, R210 ;  /* 0x000000d200d27308 */ /* 0x000fe20000000800 */
[----:B------:R-:W-:Y:S01]  /*c2d0*/  FFMA.FTZ R179, R179, UR4, -R178 ;  /* 0x00000004b3b37c23 */ /* 0x000fe200080108b2 */
[----:B------:R-:W-:Y:S01]  /*c2e0*/  FFMA.FTZ R188, R243, R189, R188 ;  /* 0x000000bdf3bc7223 */ /* 0x000fe200000100bc */
[----:B------:R-:W-:Y:S01]  /*c2f0*/  FFMA.FTZ R3, R241, R3, R184 ;  /* 0x00000003f1037223 */ /* 0x000fe200000100b8 */
[----:B------:R-:W-:Y:S01]  /*c300*/  MUFU.EX2 R212, R212 ;  /* 0x000000d400d47308 */ /* 0x000fe20000000800 */
[----:B------:R-:W-:Y:S01]  /*c310*/  PLOP3.LUT P0, PT, PT, PT, UP0, 0x80, 0x8 ;  /* 0x000000000008781c */ /* 0x000fe20003f0f008 */
[----:B----4-:R-:W-:Y:S01]  /*c320*/  HMMA.16816.F32 R36, R4, R148, R36 ;  /* 0x000000940424723c */ /* 0x010fe20000001824 */
[----:B------:R-:W-:Y:S01]  /*c330*/  FADD.FTZ R185, R185, R188 ;  /* 0x000000bcb9b97221 */ /* 0x000fe20000010000 */
[----:B------:R-:W-:Y:S01]  /*c340*/  MUFU.EX2 R213, R213 ;  /* 0x000000d500d57308 */ /* 0x000fe20000000800 */
[----:B------:R-:W-:-:S02]  /*c350*/  FADD.FTZ R182, R182, R3 ;  /* 0x00000003b6b67221 */ /* 0x000fc40000010000 */
[----:B------:R-:W-:Y:S01]  /*c360*/  FADD.FTZ R186, R186, R185 ;  /* 0x000000b9baba7221 */ /* 0x000fe20000010000 */
[----:B------:R4:W-:Y:S01]  /*c370*/  MUFU.EX2 R211, R221 ;  /* 0x000000dd00d37308 */ /* 0x0009e20000000800 */
[----:B------:R-:W-:Y:S01]  /*c380*/  FADD.FTZ R187, R187, R182 ;  /* 0x000000b6bbbb7221 */ /* 0x000fe20000010000 */
[C---:B------:R-:W-:Y:S01]  /*c390*/  HMMA.16816.F32 R40, R4.reuse, R150, R40 ;  /* 0x000000960428723c */ /* 0x040fe20000001828 */
[----:B------:R-:W2:Y:S01]  /*c3a0*/  LDSM.16.MT88.4 R148, [R193+0x10800] ;  /* 0x01080000c194783b */ /* 0x000ea20000004200 */
[----:B------:R-:W-:Y:S01]  /*c3b0*/  MUFU.EX2 R218, R218 ;  /* 0x000000da00da7308 */ /* 0x000fe20000000800 */
[----:B------:R-:W-:Y:S01]  /*c3c0*/  FADD.FTZ R186, R183, R186 ;  /* 0x000000bab7ba7221 */ /* 0x000fe20000010000 */
[----:B------:R-:W-:Y:S02]  /*c3d0*/  FADD.FTZ R190, R190, R187 ;  /* 0x000000bbbebe7221 */ /* 0x000fe40000010000 */
[----:B------:R1:W-:Y:S02]  /*c3e0*/  MUFU.EX2 R203, R179 ;  /* 0x000000b300cb7308 */ /* 0x0003e40000000800 */
[----:B-----5:R-:W-:Y:S01]  /*c3f0*/  HMMA.16816.F32 R100, R4, R144, R100 ;  /* 0x000000900464723c */ /* 0x020fe20000001864 */
[----:B---3--:R-:W-:Y:S01]  /*c400*/  FADD.FTZ R3, R201, R190 ;  /* 0x000000bec9037221 */ /* 0x008fe20000010000 */
[----:B------:R-:W-:Y:S01]  /*c410*/  MUFU.EX2 R220, R220 ;  /* 0x000000dc00dc7308 */ /* 0x000fe20000000800 */
[----:B----4-:R-:W-:-:S02]  /*c420*/  FFMA.FTZ R221, R173, UR4, -R174 ;  /* 0x00000004addd7c23 */ /* 0x010fc400080108ae */
[----:B------:R-:W-:Y:S01]  /*c430*/  FADD.FTZ R3, R202, R3 ;  /* 0x00000003ca037221 */ /* 0x000fe20000010000 */
[----:B------:R-:W-:Y:S02]  /*c440*/  MUFU.EX2 R222, R222 ;  /* 0x000000de00de7308 */ /* 0x000fe40000000800 */
[C---:B------:R-:W-:Y:S01]  /*c450*/  HMMA.16816.F32 R104, R4.reuse, R146, R104 ;  /* 0x000000920468723c */ /* 0x040fe20000001868 */
[----:B------:R-:W3:Y:S01]  /*c460*/  LDSM.16.MT88.4 R144, [R192+0x800] ;  /* 0x00080000c090783b */ /* 0x000ee20000004200 */
[----:B------:R-:W-:Y:S04]  /*c470*/  MUFU.EX2 R195, R195 ;  /* 0x000000c300c37308 */ /* 0x000fe80000000800 */
[----:B------:R-:W-:Y:S02]  /*c480*/  MUFU.EX2 R219, R219 ;  /* 0x000000db00db7308 */ /* 0x000fe40000000800 */
[C---:B-1----:R-:W-:Y:S01]  /*c490*/  HMMA.16816.F32 R108, R4.reuse, R140, R108 ;  /* 0x0000008c046c723c */ /* 0x042fe2000000186c */
[--C-:B------:R-:W-:Y:S01]  /*c4a0*/  FFMA.FTZ R140, R197, UR4, -R178.reuse ;  /* 0x00000004c58c7c23 */ /* 0x100fe200080108b2 */
[----:B------:R-:W-:Y:S01]  /*c4b0*/  FFMA.FTZ R197, R209, UR4, -R178 ;  /* 0x00000004d1c57c23 */ /* 0x000fe200080108b2 */
[----:B------:R-:W-:Y:S01]  /*c4c0*/  FFMA.FTZ R209, R171, UR4, -R174 ;  /* 0x00000004abd17c23 */ /* 0x000fe200080108ae */
[----:B------:R-:W-:Y:S01]  /*c4d0*/  MUFU.EX2 R224, R224 ;  /* 0x000000e000e07308 */ /* 0x000fe20000000800 */
[----:B------:R-:W-:Y:S03]  /*c4e0*/  LDSM.16.MT88.4 R168, [R192+0x2800] ;  /* 0x00280000c0a8783b */ /* 0x000fe60000004200 */
[----:B------:R1:W4:Y:S01]  /*c4f0*/  MUFU.EX2 R199, R140 ;  /* 0x0000008c00c77308 */ /* 0x0003220000000800 */
[C---:B------:R-:W-:Y:S01]  /*c500*/  HMMA.16816.F32 R32, R4.reuse, R152, R32 ;  /* 0x000000980420723c */ /* 0x040fe20000001820 */
[----:B------:R-:W-:Y:S02]  /*c510*/  LDSM.16.MT88.4 R176, [R193+0x13800] ;  /* 0x01380000c1b0783b */ /* 0x000fe40000004200 */
[----:B------:R-:W5:Y:S04]  /*c520*/  MUFU.EX2 R197, R197 ;  /* 0x000000c500c57308 */ /* 0x000f680000000800 */
[----:B------:R-:W5:Y:S01]  /*c530*/  MUFU.EX2 R209, R209 ;  /* 0x000000d100d17308 */ /* 0x000f620000000800 */
[C---:B------:R-:W-:Y:S01]  /*c540*/  HMMA.16816.F32 R132, R4.reuse, R154, R132 ;  /* 0x0000009a0484723c */ /* 0x040fe20000001884 */
[----:B------:R-:W3:Y:S02]  /*c550*/  LDSM.16.MT88.4 R152, [R172+0x10800] ;  /* 0x01080000ac98783b */ /* 0x000ee40000004200 */
[----:B------:R-:W-:Y:S04]  /*c560*/  MUFU.EX2 R194, R194 ;  /* 0x000000c200c27308 */ /* 0x000fe80000000800 */
[----:B------:R-:W3:Y:S01]  /*c570*/  MUFU.EX2 R221, R221 ;  /* 0x000000dd00dd7308 */ /* 0x000ee20000000800 */
[C---:B------:R-:W-:Y:S01]  /*c580*/  HMMA.16816.F32 R112, R4.reuse, R142, R112 ;  /* 0x0000008e0470723c */ /* 0x040fe20000001870 */
[----:B-1----:R-:W1:Y:S07]  /*c590*/  LDSM.16.MT88.4 R140, [R191+0x800] ;  /* 0x00080000bf8c783b */ /* 0x002e6e0000004200 */
[C---:B--2---:R-:W-:Y:S08]  /*c5a0*/  HMMA.16816.F32 R116, R4.reuse, R136, R116 ;  /* 0x000000880474723c */ /* 0x044ff00000001874 */
[C---:B------:R-:W-:Y:S01]  /*c5b0*/  HMMA.16816.F32 R120, R4.reuse, R138, R120 ;  /* 0x0000008a0478723c */ /* 0x040fe20000001878 */
[----:B------:R-:W2:Y:S07]  /*c5c0*/  LDSM.16.MT88.4 R136, [R172+0x12800] ;  /* 0x01280000ac88783b */ /* 0x000eae0000004200 */
[C---:B------:R-:W-:Y:S08]  /*c5d0*/  HMMA.16816.F32 R124, R4.reuse, R156, R124 ;  /* 0x0000009c047c723c */ /* 0x040ff0000000187c */
[----:B------:R-:W-:Y:S01]  /*c5e0*/  HMMA.16816.F32 R4, R4, R158, R128 ;  /* 0x0000009e0404723c */ /* 0x000fe20000001880 */
[----:B----4-:R-:W-:Y:S01]  /*c5f0*/  F2FP.F16.F32.PACK_AB R128, R198, R199 ;  /* 0x000000c7c680723e */ /* 0x010fe200000000ff */
[----:B------:R-:W-:Y:S01]  /*c600*/  LDSM.16.MT88.4 R156, [R193+0x14800] ;  /* 0x01480000c19c783b */ /* 0x000fe20000004200 */
[----:B------:R-:W-:Y:S01]  /*c610*/  F2FP.F16.F32.PACK_AB R129, R202, R201 ;  /* 0x000000c9ca81723e */ /* 0x000fe200000000ff */
[----:B------:R-:W-:Y:S01]  /*c620*/  FADD.FTZ R199, R199, R186 ;  /* 0x000000bac7c77221 */ /* 0x000fe20000010000 */
[----:B-----5:R-:W-:-:S02]  /*c630*/  F2FP.F16.F32.PACK_AB R130, R196, R197 ;  /* 0x000000c5c482723e */ /* 0x020fc400000000ff */
[----:B------:R-:W-:Y:S01]  /*c640*/  F2FP.F16.F32.PACK_AB R131, R209, R200 ;  /* 0x000000c8d183723e */ /* 0x000fe200000000ff */
[----:B------:R-:W-:Y:S01]  /*c650*/  FADD.FTZ R198, R198, R199 ;  /* 0x000000c7c6c67221 */ /* 0x000fe20000010000 */
[----:B------:R-:W-:Y:S01]  /*c660*/  FADD.FTZ R200, R200, R3 ;  /* 0x00000003c8c87221 */ /* 0x000fe20000010000 */
[-C--:B------:R-:W-:Y:S02]  /*c670*/  MOV R3, R180.reuse ;  /* 0x000000b400037202 */ /* 0x080fe40000000f00 */
[----:B------:R-:W-:Y:S01]  /*c680*/  FADD.FTZ R197, R197, R198 ;  /* 0x000000c6c5c57221 */ /* 0x000fe20000010000 */
[----:B------:R-:W-:Y:S01]  /*c690*/  FADD.FTZ R209, R209, R200 ;  /* 0x000000c8d1d17221 */ /* 0x000fe20000010000 */
[----:B------:R-:W-:Y:S01]  /*c6a0*/  HMMA.16816.F32 R16, R128, R148, R16 ;  /* 0x000000948010723c */ /* 0x000fe20000001810 */
[----:B------:R-:W-:Y:S01]  /*c6b0*/  @P0 MOV R3, R180 ;  /* 0x000000b400030202 */ /* 0x000fe20000000f00 */
[----:B------:R-:W-:-:S06]  /*c6c0*/  FADD.FTZ R197, R196, R197 ;  /* 0x000000c5c4c57221 */ /* 0x000fcc0000010000 */
        /* <DEDUP_REMOVED lines=17> */
[C---:B---3--:R-:W-:Y:S08]  /*c7e0*/  HMMA.16816.F32 R92, R128.reuse, R144, R92 ;  /* 0x00000090805c723c */ /* 0x048ff0000000185c */
[C---:B------:R-:W-:Y:S01]  /*c7f0*/  HMMA.16816.F32 R96, R128.reuse, R146, R96 ;  /* 0x000000928060723c */ /* 0x040fe20000001860 */
[----:B------:R-:W3:Y:S07]  /*c800*/  LDSM.16.MT88.4 R144, [R191+0x6800] ;  /* 0x00680000bf90783b */ /* 0x000eee0000004200 */
[C---:B------:R-:W-:Y:S08]  /*c810*/  HMMA.16816.F32 R76, R128.reuse, R156, R76 ;  /* 0x0000009c804c723c */ /* 0x040ff0000000184c */
        /* <DEDUP_REMOVED lines=14> */
[C---:B-1----:R-:W-:Y:S08]  /*c900*/  HMMA.16816.F32 R100, R128.reuse, R140, R100 ;  /* 0x0000008c8064723c */ /* 0x042ff00000001864 */
[C---:B------:R-:W-:Y:S01]  /*c910*/  HMMA.16816.F32 R104, R128.reuse, R142, R104 ;  /* 0x0000008e8068723c */ /* 0x040fe20000001868 */
[----:B------:R-:W-:Y:S07]  /*c920*/  LDSM.16.MT88.4 R140, [R172+0x13000] ;  /* 0x01300000ac8c783b */ /* 0x000fee0000004200 */
[C---:B--2---:R-:W-:Y:S08]  /*c930*/  HMMA.16816.F32 R108, R128.reuse, R136, R108 ;  /* 0x00000088806c723c */ /* 0x044ff0000000186c */
[C---:B------:R-:W-:Y:S01]  /*c940*/  HMMA.16816.F32 R112, R128.reuse, R138, R112 ;  /* 0x0000008a8070723c */ /* 0x040fe20000001870 */
[----:B------:R-:W1:Y:S07]  /*c950*/  LDSM.16.MT88.4 R136, [R192+0x1000] ;  /* 0x00100000c088783b */ /* 0x000e6e0000004200 */
[C---:B----4-:R-:W-:Y:S08]  /*c960*/  HMMA.16816.F32 R116, R128.reuse, R148, R116 ;  /* 0x000000948074723c */ /* 0x050ff00000001874 */
[C---:B------:R-:W-:Y:S01]  /*c970*/  HMMA.16816.F32 R120, R128.reuse, R150, R120 ;  /* 0x000000968078723c */ /* 0x040fe20000001878 */
[----:B------:R-:W-:Y:S07]  /*c980*/  LDSM.16.MT88.4 R148, [R191+0x5000] ;  /* 0x00500000bf94783b */ /* 0x000fee0000004200 */
[C---:B---3--:R-:W-:Y:S08]  /*c990*/  HMMA.16816.F32 R124, R128.reuse, R144, R124 ;  /* 0x00000090807c723c */ /* 0x048ff0000000187c */
        /* <DEDUP_REMOVED lines=9> */
[----:B------:R-:W-:Y:S02]  /*ca30*/  HMMA.16816.F32 R16, R4, R156, R16 ;  /* 0x0000009c0410723c */ /* 0x000fe40000001810 */
[----:B------:R-:W-:-:S06]  /*ca40*/  FADD.FTZ R210, R210, R225 ;  /* 0x000000e1d2d27221 */ /* 0x000fcc0000010000 */
[C---:B------:R-:W-:Y:S01]  /*ca50*/  HMMA.16816.F32 R20, R4.reuse, R158, R20 ;  /* 0x0000009e0414723c */ /* 0x040fe20000001814 */
[----:B------:R-:W3:Y:S07]  /*ca60*/  LDSM.16.MT88.4 R156, [R193+0x15000] ;  /* 0x01500000c19c783b */ /* 0x000eee0000004200 */
[C---:B-1----:R-:W-:Y:S08]  /*ca70*/  HMMA.16816.F32 R24, R4.reuse, R136, R24 ;  /* 0x000000880418723c */ /* 0x042ff00000001818 */
[C---:B------:R-:W-:Y:S08]  /*ca80*/  HMMA.16816.F32 R28, R4.reuse, R138, R28 ;  /* 0x0000008a041c723c */ /* 0x040ff0000000181c */
[C---:B------:R-:W-:Y:S08]  /*ca90*/  HMMA.16816.F32 R8, R4.reuse, R160, R8 ;  /* 0x000000a00408723c */ /* 0x040ff00000001808 */
[C---:B------:R-:W-:Y:S01]  /*caa0*/  HMMA.16816.F32 R12, R4.reuse, R162, R12 ;  /* 0x000000a2040c723c */ /* 0x040fe2000000180c */
[----:B------:R-:W1:Y:S07]  /*cab0*/  LDSM.16.MT88.4 R160, [R172+0x15000] ;  /* 0x01500000aca0783b */ /* 0x000e6e0000004200 */
[C---:B------:R-:W-:Y:S01]  /*cac0*/  HMMA.16816.F32 R136, R4.reuse, R152, R32 ;  /* 0x000000980488723c */ /* 0x040fe20000001820 */
[----:B------:R-:W-:Y:S07]  /*cad0*/  LDSM.16.MT88.4 R32, [R193+0x17000] ;  /* 0x01700000c120783b */ /* 0x000fee0000004200 */
        /* <DEDUP_REMOVED lines=21> */
[C---:B------:R-:W-:Y:S08]  /*cc30*/  HMMA.16816.F32 R72, R4.reuse, R162, R72 ;  /* 0x000000a20448723c */ /* 0x040ff00000001848 */
[C---:B----4-:R-:W-:Y:S08]  /*cc40*/  HMMA.16816.F32 R84, R4.reuse, R152, R84 ;  /* 0x000000980454723c */ /* 0x050ff00000001854 */
[C---:B------:R-:W-:Y:S01]  /*cc50*/  HMMA.16816.F32 R88, R4.reuse, R154, R88 ;  /* 0x0000009a0458723c */ /* 0x040fe20000001858 */
[----:B------:R-:W-:Y:S07]  /*cc60*/  LDSM.16.MT88.4 R152, [R172+0x17800] ;  /* 0x01780000ac98783b */ /* 0x000fee0000004200 */
[C---:B-----5:R-:W-:Y:S08]  /*cc70*/  HMMA.16816.F32 R100, R4.reuse, R140, R100 ;  /* 0x0000008c0464723c */ /* 0x060ff00000001864 */
[C---:B------:R-:W-:Y:S01]  /*cc80*/  HMMA.16816.F32 R104, R4.reuse, R142, R104 ;  /* 0x0000008e0468723c */ /* 0x040fe20000001868 */
[----:B------:R-:W1:Y:S07]  /*cc90*/  LDSM.16.MT88.4 R140, [R172+0x13800] ;  /* 0x01380000ac8c783b */ /* 0x000e6e0000004200 */
[C---:B------:R-:W-:Y:S08]  /*cca0*/  HMMA.16816.F32 R108, R4.reuse, R32, R108 ;  /* 0x00000020046c723c */ /* 0x040ff0000000186c */
[C---:B------:R-:W-:Y:S01]  /*ccb0*/  HMMA.16816.F32 R112, R4.reuse, R34, R112 ;  /* 0x000000220470723c */ /* 0x040fe20000001870 */
[----:B------:R-:W4:Y:S04]  /*ccc0*/  LDSM.16.MT88.4 R32, [R172+0x15800] ;  /* 0x01580000ac20783b */ /* 0x000f280000004200 */
[----:B------:R-:W-:Y:S03]  /*ccd0*/  LDSM.16.MT88.4 R172, [R193+0x15800] ;  /* 0x01580000c1ac783b */ /* 0x000fe60000004200 */
[C---:B--2---:R-:W-:Y:S08]  /*cce0*/  HMMA.16816.F32 R116, R4.reuse, R144, R116 ;  /* 0x000000900474723c */ /* 0x044ff00000001874 */
[C---:B------:R-:W-:Y:S01]  /*ccf0*/  HMMA.16816.F32 R120, R4.reuse, R146, R120 ;  /* 0x000000920478723c */ /* 0x040fe20000001878 */
[----:B------:R-:W-:Y:S07]  /*cd00*/  LDSM.16.MT88.4 R144, [R193+0x17800] ;  /* 0x01780000c190783b */ /* 0x000fee0000004200 */
[C---:B------:R-:W-:Y:S08]  /*cd10*/  HMMA.16816.F32 R124, R4.reuse, R148, R124 ;  /* 0x00000094047c723c */ /* 0x040ff0000000187c */
        /* <DEDUP_REMOVED lines=9> */
[----:B---3--:R-:W-:Y:S01]  /*cdb0*/  HMMA.16816.F32 R160, R4, R156, R8 ;  /* 0x0000009c04a0723c */ /* 0x008fe20000001808 */
[----:B------:R-:W3:Y:S01]  /*cdc0*/  LDSM.16.MT88.4 R8, [R191+0x1800] ;  /* 0x00180000bf08783b */ /* 0x000ee20000004200 */
[----:B------:R-:W-:-:S06]  /*cdd0*/  FADD.FTZ R243, R195, R222 ;  /* 0x000000dec3f37221 */ /* 0x000fcc0000010000 */
[C---:B------:R-:W-:Y:S01]  /*cde0*/  HMMA.16816.F32 R156, R4.reuse, R158, R12 ;  /* 0x0000009e049c723c */ /* 0x040fe2000000180c */
[----:B------:R-:W5:Y:S07]  /*cdf0*/  LDSM.16.MT88.4 R12, [R191+0x3800] ;  /* 0x00380000bf0c783b */ /* 0x000f6e0000004200 */
[C---:B-1----:R-:W-:Y:S08]  /*ce00*/  HMMA.16816.F32 R36, R4.reuse, R140, R36 ;  /* 0x0000008c0424723c */ /* 0x042ff00000001824 */
[C---:B------:R-:W-:Y:S01]  /*ce10*/  HMMA.16816.F32 R40, R4.reuse, R142, R40 ;  /* 0x0000008e0428723c */ /* 0x040fe20000001828 */
[----:B------:R-:W1:Y:S07]  /*ce20*/  LDSM.16.MT88.4 R140, [R192+0x1800] ;  /* 0x00180000c08c783b */ /* 0x000e6e0000004200 */
[C---:B------:R-:W-:Y:S08]  /*ce30*/  HMMA.16816.F32 R100, R4.reuse, R152, R100 ;  /* 0x000000980464723c */ /* 0x040ff00000001864 */
[C---:B------:R-:W-:Y:S08]  /*ce40*/  HMMA.16816.F32 R104, R4.reuse, R154, R104 ;  /* 0x0000009a0468723c */ /* 0x040ff00000001868 */
[C---:B----4-:R-:W-:Y:S08]  /*ce50*/  HMMA.16816.F32 R68, R4.reuse, R32, R68 ;  /* 0x000000200444723c */ /* 0x050ff00000001844 */
[C---:B------:R-:W-:Y:S01]  /*ce60*/  HMMA.16816.F32 R72, R4.reuse, R34, R72 ;  /* 0x000000220448723c */ /* 0x040fe20000001848 */
[----:B------:R-:W4:Y:S07]  /*ce70*/  LDSM.16.MT88.4 R32, [R192+0x7800] ;  /* 0x00780000c020783b */ /* 0x000f2e0000004200 */
[C---:B--2---:R-:W-:Y:S01]  /*ce80*/  HMMA.16816.F32 R152, R4.reuse, R148, R16 ;  /* 0x000000940498723c */ /* 0x044fe20000001810 */
[----:B------:R-:W2:Y:S07]  /*ce90*/  LDSM.16.MT88.4 R16, [R191+0x5800] ;  /* 0x00580000bf10783b */ /* 0x000eae0000004200 */
[C---:B---3--:R-:W-:Y:S08]  /*cea0*/  HMMA.16816.F32 R136, R4.reuse, R8, R136 ;  /* 0x000000080488723c */ /* 0x048ff00000001888 */
[C---:B------:R-:W-:Y:S01]  /*ceb0*/  HMMA.16816.F32 R132, R4.reuse, R10, R132 ;  /* 0x0000000a0484723c */ /* 0x040fe20000001884 */
[----:B------:R-:W3:Y:S07]  /*cec0*/  LDSM.16.MT88.4 R8, [R191+0x7800] ;  /* 0x00780000bf08783b */ /* 0x000eee0000004200 */
[----:B-----5:R-:W-:Y:S01]  /*ced0*/  HMMA.16816.F32 R60, R4, R12, R60 ;  /* 0x0000000c043c723c */ /* 0x020fe2000000183c */
        /* <DEDUP_REMOVED lines=8> */
[----:B-1----:R-:W-:Y:S01]  /*cf60*/  HMMA.16816.F32 R144, R4, R140, R24 ;  /* 0x0000008c0490723c */ /* 0x002fe20000001818 */
        /* <DEDUP_REMOVED lines=14> */
[C---:B--2---:R-:W-:Y:S08]  /*d050*/  HMMA.16816.F32 R92, R4.reuse, R16, R92 ;  /* 0x00000010045c723c */ /* 0x044ff0000000185c */
[C---:B------:R-:W-:Y:S08]  /*d060*/  HMMA.16816.F32 R96, R4.reuse, R18, R96 ;  /* 0x000000120460723c */ /* 0x040ff00000001860 */
[C---:B---3--:R-:W-:Y:S08]  /*d070*/  HMMA.16816.F32 R124, R4.reuse, R8, R124 ;  /* 0x00000008047c723c */ /* 0x048ff0000000187c */
[C---:B------:R-:W-:Y:S08]  /*d080*/  HMMA.16816.F32 R128, R4.reuse, R10, R128 ;  /* 0x0000000a0480723c */ /* 0x040ff00000001880 */
[----:B------:R-:W-:Y:S01]  /*d090*/  HMMA.16816.F32 R84, R4, R164, R84 ;  /* 0x000000a40454723c */ /* 0x000fe20000001854 */
[----:B------:R-:W-:-:S02]  /*d0a0*/  MOV R164, R181 ;  /* 0x000000b500a47202 */ /* 0x000fc40000000f00 */
[----:B------:R-:W-:Y:S01]  /*d0b0*/  @P0 MOV R164, R181 ;  /* 0x000000b500a40202 */ /* 0x000fe20000000f00 */
[----:B------:R-:W-:-:S01]  /*d0c0*/  NOP ;  /* 0x0000000000007918 */ /* 0x000fc20000000000 */
[----:B------:R-:W-:-:S15]  /*d0d0*/  BRA.U UP0, `(.L_x_5453) ;  /* 0x0000000100047547 */ /* 0x000fde000b800000 */
.L_x_5447:
[----:B------:R-:W-:-:S12]  /*d0e0*/  UIADD3 UR24, UPT, UPT, UR31, -0x1, URZ ;  /* 0xffffffff1f187890 */ /* 0x000fd8000fffe0ff */
.L_x_5453:
[----:B------:R-:W-:-:S09]  /*d0f0*/  UISETP.GE.AND UP0, UPT, UR24, UR18, UPT ;  /* 0x000000121800728c */ /* 0x000fd2000bf06270 */
[----:B------:R-:W-:Y:S05]  /*d100*/  BRA.U !UP0, `(.L_x_5454) ;  /* 0x0000005108e87547 */ /* 0x000fea000b800000 */
[----:B------:R-:W1:Y:S01]  /*d110*/  LDCU.64 UR4, c[0x0][0x4e0] ;  /* 0x00009c00ff0477ac */ /* 0x000e620008000a00 */
[----:B------:R-:W2:Y:S01]  /*d120*/  S2UR UR12, SR_CgaCtaId ;  /* 0x00000000000c79c3 */ /* 0x000ea20000008800 */
[----:B------:R-:W-:Y:S01]  /*d130*/  LOP3.LUT R213, R204, R207, RZ, 0x3c, !PT ;  /* 0x000000cfccd57212 */ /* 0x000fe200078e3cff */
[----:B------:R-:W-:Y:S01]  /*d140*/  IMAD.MOV.U32 R212, RZ, RZ, 0x20 ;  /* 0x00000020ffd47424 */ /* 0x000fe200078e00ff */
[----:B------:R-:W3:Y:S01]  /*d150*/  LDCU.64 UR6, c[0x0][0x4e0] ;  /* 0x00009c00ff0677ac */ /* 0x000ee20008000a00 */
[----:B------:R-:W-:Y:S02]  /*d160*/  IADD3 R235, PT, PT, R2, UR21, R205 ;  /* 0x0000001502eb7c10 */ /* 0x000fe4000fffe0cd */
[----:B------:R-:W-:Y:S01]  /*d170*/  LOP3.LUT P0, RZ, R216, 0x2, RZ, 0xc0, !PT ;  /* 0x00000002d8ff7812 */ /* 0x000fe2000780c0ff */
[----:B------:R-:W-:Y:S01]  /*d180*/  USHF.L.U32 UR27, UR24, 0x6, URZ ;  /* 0x00000006181b7899 */ /* 0x000fe200080006ff */
[----:B------:R-:W4:Y:S01]  /*d190*/  S2UR UR26, SR_CgaCtaId ;  /* 0x00000000001a79c3 */ /* 0x000f220000008800 */
[----:B------:R-:W-:Y:S01]  /*d1a0*/  LOP3.LUT R213, R213, 0x200, R206, 0xf8, !PT ;  /* 0x00000200d5d57812 */ /* 0x000fe200078ef8ce */
[----:B------:R-:W-:Y:S01]  /*d1b0*/  UMOV UR21, 0x400 ;  /* 0x0000040000157882 */ /* 0x000fe20000000000 */
[----:B------:R-:W-:Y:S01]  /*d1c0*/  SEL R212, R212, 0xffffffe0, !P0 ;  /* 0xffffffe0d4d47807 */ /* 0x000fe20004000000 */
[----:B------:R-:W-:Y:S01]  /*d1d0*/  UIADD3 UR25, UPT, UPT, UR24, 0x1, URZ ;  /* 0x0000000118197890 */ /* 0x000fe2000fffe0ff */
[----:B------:R-:W-:Y:S01]  /*d1e0*/  LOP3.LUT R2, R0, UR27, RZ, 0xfc, !PT ;  /* 0x0000001b00027c12 */ /* 0x000fe2000f8efcff */
[----:B------:R-:W-:Y:S01]  /*d1f0*/  IMAD.U32 R5, RZ, RZ, UR27 ;  /* 0x0000001bff057e24 */ /* 0x000fe2000f8e00ff */
[----:B------:R-:W4:Y:S02]  /*d200*/  LDCU UR24, c[0x0][0x440] ;  /* 0x00008800ff1877ac */ /* 0x000f240008000800 */
[----:B------:R-:W-:Y:S01]  /*d210*/  IADD3 R235, PT, PT, R235, -UR20, -R2 ;  /* 0x80000014ebeb7c10 */ /* 0x000fe2000fffe802 */
[----:B------:R-:W-:Y:S01]  /*d220*/  IMAD.MOV.U32 R2, RZ, RZ, R3 ;  /* 0x000000ffff027224 */ /* 0x000fe200078e0003 */
[----:B-1----:R-:W-:Y:S01]  /*d230*/  UISETP.NE.U32.AND UP1, UPT, UR4, URZ, UPT ;  /* 0x000000ff0400728c */ /* 0x002fe2000bf25070 */
[----:B------:R-:W-:Y:S01]  /*d240*/  LOP3.LUT R234, R5, 0x20, R0, 0xfe, !PT ;  /* 0x0000002005ea7812 */ /* 0x000fe200078efe00 */
[----:B---3--:R-:W-:Y:S01]  /*d250*/  UISETP.NE.U32.AND UP0, UPT, UR6, URZ, UPT ;  /* 0x000000ff0600728c */ /* 0x008fe2000bf05070 */
[----:B------:R-:W-:Y:S01]  /*d260*/  IMAD.MOV.U32 R0, RZ, RZ, R164 ;  /* 0x000000ffff007224 */ /* 0x000fe200078e00a4 */
[----:B------:R-:W-:Y:S01]  /*d270*/  UISETP.NE.AND.EX UP1, UPT, UR5, URZ, UPT, UP1 ;  /* 0x000000ff0500728c */ /* 0x000fe2000bf25310 */
[----:B------:R-:W-:Y:S01]  /*d280*/  VIADD R235, R235, 0x8 ;  /* 0x00000008ebeb7836 */ /* 0x000fe20000000000 */
[----:B------:R-:W-:Y:S01]  /*d290*/  UISETP.NE.AND.EX UP0, UPT, UR7, URZ, UPT, UP0 ;  /* 0x000000ff0700728c */ /* 0x000fe2000bf05300 */
[----:B------:R-:W-:Y:S01]  /*d2a0*/  UMOV UR5, 0x400 ;  /* 0x0000040000057882 */ /* 0x000fe20000000000 */
[----:B------:R-:W1:Y:S01]  /*d2b0*/  LDCU UR4, c[0x0][0x45c] ;  /* 0x00008b80ff0477ac */ /* 0x000e620008000800 */
[----:B--2---:R-:W-:Y:S01]  /*d2c0*/  ULEA UR5, UR12, UR5, 0x18 ;  /* 0x000000050c057291 */ /* 0x004fe2000f8ec0ff */
[----:B------:R-:W2:Y:S05]  /*d2d0*/  LDCU UR17, c[0x0][0x3c4] ;  /* 0x00007880ff1177ac */ /* 0x000eaa0008000800 */
[----:B------:R-:W-:Y:S01]  /*d2e0*/  LEA R213, R213, UR5, 0x1 ;  /* 0x00000005d5d57c11 */ /* 0x000fe2000f8e08ff */
[----:B------:R-:W3:Y:S04]  /*d2f0*/  LDCU UR15, c[0x0][0x3bc] ;  /* 0x00007780ff0f77ac */ /* 0x000ee80008000800 */
[C---:B------:R-:W-:Y:S01]  /*d300*/  IMAD.IADD R212, R213.reuse, 0x1, R212 ;  /* 0x00000001d5d47824 */ /* 0x040fe200078e02d4 */
[----:B------:R-:W1:Y:S01]  /*d310*/  LDCU.64 UR8, c[0x0][0x3a0] ;  /* 0x00007400ff0877ac */ /* 0x000e620008000a00 */
[----:B------:R-:W-:-:S02]  /*d320*/  VIADD R239, R213, 0x10000 ;  /* 0x00010000d5ef7836 */ /* 0x000fc40000000000 */
[----:B------:R-:W-:Y:S01]  /*d330*/  VIADD R238, R213, 0x10040 ;  /* 0x00010040d5ee7836 */ /* 0x000fe20000000000 */
[----:B------:R-:W1:Y:S01]  /*d340*/  LDCU.64 UR6, c[0x0][0x3c0] ;  /* 0x00007800ff0677ac */ /* 0x000e620008000a00 */
[----:B------:R-:W1:Y:S01]  /*d350*/  LDCU.64 UR10, c[0x0][0x3a8] ;  /* 0x00007500ff0a77ac */ /* 0x000e620008000a00 */
[----:B------:R-:W1:Y:S01]  /*d360*/  LDCU.64 UR12, c[0x0][0x3b8] ;  /* 0x00007700ff0c77ac */ /* 0x000e620008000a00 */
[----:B------:R-:W-:Y:S02]  /*d370*/  UIADD3 UR20, UPT, UPT, UR27, 0x40, URZ ;  /* 0x000000401b147890 */ /* 0x000fe4000fffe0ff */
[----:B--2-4-:R-:W-:-:S12]  /*d380*/  ULEA UR5, UR26, UR21, 0x18 ;  /* 0x000000151a057291 */ /* 0x014fd8000f8ec0ff */
.L_x_5458:
[----:B------:R-:W-:Y:S01]  /*d390*/  PLOP3.LUT P1, PT, PT, PT, UP1, 0x80, 0x8 ;  /* 0x000000000008781c */ /* 0x000fe20003f2f018 */
[----:B------:R-:W2:Y:S01]  /*d3a0*/  S2R R216, SR_TID.X ;  /* 0x0000000000d87919 */ /* 0x000ea20000002100 */
[----:B------:R-:W-:Y:S01]  /*d3b0*/  PLOP3.LUT P0, PT, PT, PT, UP1, 0x80, 0x8 ;  /* 0x000000000008781c */ /* 0x000fe20003f0f018 */
[----:B------:R-:W4:Y:S01]  /*d3c0*/  @!UP1 LDCU UR26, c[0x0][0x3c0] ;  /* 0x00007800ff1a97ac */ /* 0x000f220008000800 */
[----:B------:R-:W-:Y:S04]  /*d3d0*/  DEPBAR.LE SB0, 0x0 ;  /* 0x000080000000791a */ /* 0x000fe80000000000 */
[----:B------:R-:W-:Y:S01]  /*d3e0*/  BAR.SYNC.DEFER_BLOCKING 0x0 ;  /* 0x0000000000007b1d */ /* 0x000fe20000010000 */
[----:B------:R-:W-:Y:S01]  /*d3f0*/  IMAD.MOV.U32 R6, RZ, RZ, R232 ;  /* 0x000000ffff067224 */ /* 0x000fe200078e00e8 */
[C---:B--2---:R-:W-:Y:S04]  /*d400*/  LOP3.LUT R10, R216.reuse, 0x38, RZ, 0xc0, !PT ;  /* 0x00000038d80a7812 */ /* 0x044fe800078ec0ff */
[----:B------:R-:W-:Y:S01]  /*d410*/  @!UP1 UMOV UR27, URZ ;  /* 0x000000ff001b9c82 */ /* 0x000fe20008000000 */
[----:B------:R-:W-:Y:S01]  /*d420*/  SHF.R.U32.HI R217, RZ, 0x1, R216 ;  /* 0x00000001ffd97819 */ /* 0x000fe200000116d8 */
[C---:B------:R-:W-:Y:S01]  /*d430*/  IMAD.SHL.U32 R9, R216.reuse, 0x8, RZ ;  /* 0x00000008d8097824 */ /* 0x040fe200078e00ff */
[----:B----4-:R-:W-:Y:S01]  /*d440*/  @!UP1 USHF.L.U32 UR21, UR26, 0x6, URZ ;  /* 0x000000061a159899 */ /* 0x010fe200080006ff */
[C---:B------:R-:W-:Y:S01]  /*d450*/  IMAD.SHL.U32 R4, R216.reuse, 0x40, RZ ;  /* 0x00000040d8047824 */ /* 0x040fe200078e00ff */
[----:B------:R-:W-:Y:S01]  /*d460*/  LOP3.LUT R3, R217, 0x8, RZ, 0xc0, !PT ;  /* 0x00000008d9037812 */ /* 0x000fe200078ec0ff */
[----:B------:R-:W-:Y:S01]  /*d470*/  @!UP1 UIADD3 UR27, UP2, UPT, URZ, -UR27, URZ ;  /* 0x8000001bff1b9290 */ /* 0x000fe2000ff5e0ff */
[----:B------:R-:W-:Y:S01]  /*d480*/  LOP3.LUT R214, R9, 0x38, RZ, 0xc0, !PT ;  /* 0x0000003809d67812 */ /* 0x000fe200078ec0ff */
[----:B------:R-:W-:Y:S01]  /*d490*/  IMAD.SHL.U32 R8, R216, 0x20, RZ ;  /* 0x00000020d8087824 */ /* 0x000fe200078e00ff */
[--C-:B------:R-:W-:Y:S01]  /*d4a0*/  LOP3.LUT R10, R10, 0x1f8, R9.reuse, 0x78, !PT ;  /* 0x000001f80a0a7812 */ /* 0x100fe200078e7809 */
[----:B------:R-:W-:Y:S01]  /*d4b0*/  @!UP1 UIADD3.X UR21, UPT, UPT, URZ, ~UR21, URZ, UP2, !UPT ;  /* 0x80000015ff159290 */ /* 0x000fe200097fe4ff */
[----:B------:R-:W-:Y:S02]  /*d4c0*/  LOP3.LUT R7, R214, 0x1c0, R4, 0xf8, !PT ;  /* 0x000001c0d6077812 */ /* 0x000fe400078ef804 */
        /* <DEDUP_REMOVED lines=46> */
[----:B------:R-:W-:Y:S01]  /*d7b0*/  @!P1 VIADD R13, R13, 0x1 ;  /* 0x000000010d0d9836 */ /* 0x000fe20000000000 */
[----:B------:R-:W-:Y:S01]  /*d7c0*/  ISETP.GE.AND P1, PT, R7, RZ, PT ;  /* 0x000000ff0700720c */ /* 0x000fe20003f26270 */
[----:B------:R-:W-:Y:S01]  /*d7d0*/  @!P0 VIADD R12, R12, 0x1 ;  /* 0x000000010c0c8836 */ /* 0x000fe20000000000 */
[-C--:B------:R-:W-:Y:S02]  /*d7e0*/  ISETP.GE.U32.AND P2, PT, R9, R4.reuse, PT ;  /* 0x000000040900720c */ /* 0x080fe40003f46070 */
[----:B------:R-:W-:Y:S02]  /*d7f0*/  ISETP.GE.U32.AND P6, PT, R10, R4, PT ;  /* 0x000000040a00720c */ /* 0x000fe40003fc6070 */
[----:B------:R-:W-:Y:S04]  /*d800*/  LOP3.LUT R4, R5, UR21, RZ, 0x3c, !PT ;  /* 0x0000001505047c12 */ /* 0x000fe8000f8e3cff */
[----:B------:R-:W-:Y:S02]  /*d810*/  ISETP.GE.AND P0, PT, R4, RZ, PT ;  /* 0x000000ff0400720c */ /* 0x000fe40003f06270 */
[----:B------:R-:W-:Y:S03]  /*d820*/  LOP3.LUT R4, RZ, R5, RZ, 0x33, !PT ;  /* 0x00000005ff047212 */ /* 0x000fe600078e33ff */
[----:B------:R-:W-:Y:S02]  /*d830*/  @P2 IADD3 R12, PT, PT, R12, 0x1, RZ ;  /* 0x000000010c0c2810 */ /* 0x000fe40007ffe0ff */
[----:B------:R-:W-:Y:S01]  /*d840*/  @P6 VIADD R13, R13, 0x1 ;  /* 0x000000010d0d6836 */ /* 0x000fe20000000000 */
[----:B------:R-:W-:Y:S04]  /*d850*/  ISETP.NE.AND P2, PT, R5, RZ, PT ;  /* 0x000000ff0500720c */ /* 0x000fe80003f45270 */
[----:B------:R-:W-:Y:S01]  /*d860*/  @!P1 IADD3 R13, PT, PT, -R13, RZ, RZ ;  /* 0x000000ff0d0d9210 */ /* 0x000fe20007ffe1ff */
[----:B------:R-:W-:Y:S03]  /*d870*/  @!P0 IMAD.MOV R12, RZ, RZ, -R12 ;  /* 0x000000ffff0c8224 */ /* 0x000fe600078e0a0c */
[C---:B------:R-:W-:Y:S02]  /*d880*/  SEL R13, R4.reuse, R13, !P2 ;  /* 0x0000000d040d7207 */ /* 0x040fe40005000000 */
[----:B------:R-:W-:Y:S02]  /*d890*/  SEL R9, R4, R12, !P2 ;  /* 0x0000000c04097207 */ /* 0x000fe40005000000 */
[-C--:B------:R-:W-:Y:S02]  /*d8a0*/  LEA R14, P0, R13, R236.reuse, 0x2 ;  /* 0x000000ec0d0e7211 */ /* 0x080fe400078010ff */
[----:B------:R-:W-:Y:S01]  /*d8b0*/  LEA R16, P1, R9, R236, 0x2 ;  /* 0x000000ec09107211 */ /* 0x000fe200078210ff */
[C---:B------:R-:W-:Y:S01]  /*d8c0*/  IMAD.IADD R10, R13.reuse, 0x1, -R9 ;  /* 0x000000010d0a7824 */ /* 0x040fe200078e0a09 */
        /* <DEDUP_REMOVED lines=18> */
.L_x_5455:
        /* <DEDUP_REMOVED lines=8> */
[----:B------:R-:W-:Y:S01]  /*da70*/  USHF.L.U64.HI UR26, UR26, 0x5, UR17 ;  /* 0x000000051a1a7899 */ /* 0x000fe20008010211 */
        /* <DEDUP_REMOVED lines=92> */
[----:B------:R-:W4:Y:S04]  /*e040*/  LDSM.16.M88.4 R168, [R224+UR5+0x8000] ;  /* 0x00800005e0a8783b */ /* 0x000f280008000200 */
[----:B------:R-:W5:Y:S04]  /*e050*/  LDSM.16.M88.4 R172, [R224+UR5+0x8800] ;  /* 0x00880005e0ac783b */ /* 0x000f680008000200 */
[----:B------:R-:W1:Y:S04]  /*e060*/  LDSM.16.M88.4 R176, [R224+UR5+0x9000] ;  /* 0x00900005e0b0783b */ /* 0x000e680008000200 */
[----:B------:R-:W0:Y:S04]  /*e070*/  LDGDEPBAR ;  /* 0x00000000000079af */ /* 0x000e280000000000 */
[----:B------:R-:W3:Y:S04]  /*e080*/  LDSM.16.M88.4 R180, [R224+UR5+0x9800] ;  /* 0x00980005e0b4783b */ /* 0x000ee80008000200 */
[----:B------:R-:W-:Y:S04]  /*e090*/  LDSM.16.M88.4 R184, [R223] ;  /* 0x00000000dfb8783b */ /* 0x000fe80000000200 */
[----:B------:R-:W3:Y:S04]  /*e0a0*/  LDSM.16.M88.4 R188, [R222+0x8000] ;  /* 0x00800000debc783b */ /* 0x000ee80000000200 */
[----:B------:R-:W3:Y:S04]  /*e0b0*/  LDSM.16.M88.4 R192, [R222+0x8800] ;  /* 0x00880000dec0783b */ /* 0x000ee80000000200 */
[----:B--2---:R-:W-:Y:S01]  /*e0c0*/  LDSM.16.M88.4 R208, [R224+UR5+0xe000] ;  /* 0x00e00005e0d0783b */ /* 0x004fe20008000200 */
[C---:B----4-:R-:W-:Y:S08]  /*e0d0*/  HMMA.16816.F32 R4, R164.reuse, R168, RZ ;  /* 0x000000a8a404723c */ /* 0x050ff000000018ff */
[C---:B------:R-:W-:Y:S01]  /*e0e0*/  HMMA.16816.F32 R8, R164.reuse, R170, RZ ;  /* 0x000000aaa408723c */ /* 0x040fe200000018ff */
[----:B------:R-:W2:Y:S07]  /*e0f0*/  LDSM.16.M88.4 R168, [R222+0x9000] ;  /* 0x00900000dea8783b */ /* 0x000eae0000000200 */
[C---:B-----5:R-:W-:Y:S01]  /*e100*/  HMMA.16816.F32 R12, R164.reuse, R172, RZ ;  /* 0x000000aca40c723c */ /* 0x060fe200000018ff */
[----:B------:R-:W-:Y:S05]  /*e110*/  SEL R172, R3, 0xffffffc0, !P2 ;  /* 0xffffffc003ac7807 */ /* 0x000fea0005000000 */
[--C-:B------:R-:W-:Y:S02]  /*e120*/  IMAD.IADD R221, R225, 0x1, R172.reuse ;  /* 0x00000001e1dd7824 */ /* 0x100fe400078e02ac */
[C---:B------:R-:W-:Y:S01]  /*e130*/  HMMA.16816.F32 R16, R164.reuse, R174, RZ ;  /* 0x000000aea410723c */ /* 0x040fe200000018ff */
[----:B------:R-:W-:Y:S02]  /*e140*/  IMAD.IADD R219, R219, 0x1, R172 ;  /* 0x00000001dbdb7824 */ /* 0x000fe400078e02ac */
[----:B------:R-:W4:Y:S01]  /*e150*/  LDSM.16.M88.4 R172, [R222+0x9800] ;  /* 0x00980000deac783b */ /* 0x000f220000000200 */
[C---:B------:R-:W-:Y:S02]  /*e160*/  IMAD.IADD R220, R218.reuse, 0x1, R221 ;  /* 0x00000001dadc7824 */ /* 0x040fe400078e02dd */
[----:B------:R-:W-:Y:S01]  /*e170*/  IMAD.IADD R3, R218, 0x1, R219 ;  /* 0x00000001da037824 */ /* 0x000fe200078e02db */
[----:B------:R-:W-:Y:S01]  /*e180*/  LDSM.16.M88.4 R196, [R221] ;  /* 0x00000000ddc4783b */ /* 0x000fe20000000200 */
[C---:B-1----:R-:W-:Y:S03]  /*e190*/  HMMA.16816.F32 R20, R164.reuse, R176, RZ ;  /* 0x000000b0a414723c */ /* 0x042fe600000018ff */
[----:B------:R-:W1:Y:S04]  /*e1a0*/  LDSM.16.M88.4 R200, [R219+0x8000] ;  /* 0x00800000dbc8783b */ /* 0x000e680000000200 */
        /* <DEDUP_REMOVED lines=13> */
[C---:B--2---:R-:W-:Y:S08]  /*e280*/  HMMA.16816.F32 R20, R184.reuse, R168, R20 ;  /* 0x000000a8b814723c */ /* 0x044ff00000001814 */
[C---:B------:R-:W-:Y:S01]  /*e290*/  HMMA.16816.F32 R24, R184.reuse, R170, R24 ;  /* 0x000000aab818723c */ /* 0x040fe20000001818 */
[----:B------:R-:W2:Y:S07]  /*e2a0*/  LDSM.16.M88.4 R168, [R3+0x9000] ;  /* 0x0090000003a8783b */ /* 0x000eae0000000200 */
[C---:B----4-:R-:W-:Y:S08]  /*e2b0*/  HMMA.16816.F32 R28, R184.reuse, R172, R28 ;  /* 0x000000acb81c723c */ /* 0x050ff0000000181c */
[----:B------:R-:W-:Y:S01]  /*e2c0*/  HMMA.16816.F32 R32, R184, R174, R32 ;  /* 0x000000aeb820723c */ /* 0x000fe20000001820 */
[----:B------:R-:W4:Y:S04]  /*e2d0*/  LDSM.16.M88.4 R172, [R3+0x9800] ;  /* 0x0098000003ac783b */ /* 0x000f280000000200 */
[----:B------:R-:W-:Y:S03]  /*e2e0*/  LDSM.16.M88.4 R184, [R225+0x2000] ;  /* 0x00200000e1b8783b */ /* 0x000fe60000000200 */
[C---:B-1----:R-:W-:Y:S08]  /*e2f0*/  HMMA.16816.F32 R4, R196.reuse, R200, R4 ;  /* 0x000000c8c404723c */ /* 0x042ff00000001804 */
[C---:B------:R-:W-:Y:S01]  /*e300*/  HMMA.16816.F32 R8, R196.reuse, R202, R8 ;  /* 0x000000cac408723c */ /* 0x040fe20000001808 */
[----:B------:R-:W1:Y:S07]  /*e310*/  LDSM.16.M88.4 R200, [R224+UR5+0xa000] ;  /* 0x00a00005e0c8783b */ /* 0x000e6e0008000200 */
        /* <DEDUP_REMOVED lines=34> */
[----:B------:R-:W1:Y:S04]  /*e540*/  LDSM.16.M88.4 R176, [R219+0xa000] ;  /* 0x00a00000dbb0783b */ /* 0x000e680000000200 */
[----:B------:R-:W3:Y:S03]  /*e550*/  LDSM.16.M88.4 R184, [R219+0xb000] ;  /* 0x00b00000dbb8783b */ /* 0x000ee60000000200 */
[C---:B------:R-:W-:Y:S08]  /*e560*/  HMMA.16816.F32 R4, R188.reuse, R196, R4 ;  /* 0x000000c4bc04723c */ /* 0x040ff00000001804 */
[C---:B------:R-:W-:Y:S01]  /*e570*/  HMMA.16816.F32 R8, R188.reuse, R198, R8 ;  /* 0x000000c6bc08723c */ /* 0x040fe20000001808 */
[----:B------:R-:W-:Y:S07]  /*e580*/  LDSM.16.M88.4 R196, [R3+0xa000] ;  /* 0x00a0000003c4783b */ /* 0x000fee0000000200 */
[C---:B------:R-:W-:Y:S08]  /*e590*/  HMMA.16816.F32 R12, R188.reuse, R192, R12 ;  /* 0x000000c0bc0c723c */ /* 0x040ff0000000180c */
[C---:B------:R-:W-:Y:S01]  /*e5a0*/  HMMA.16816.F32 R16, R188.reuse, R194, R16 ;  /* 0x000000c2bc10723c */ /* 0x040fe20000001810 */
[----:B------:R-:W-:Y:S07]  /*e5b0*/  LDSM.16.M88.4 R192, [R220+0x2000] ;  /* 0x00200000dcc0783b */ /* 0x000fee0000000200 */
[C---:B--2---:R-:W-:Y:S08]  /*e5c0*/  HMMA.16816.F32 R20, R188.reuse, R168, R20 ;  /* 0x000000a8bc14723c */ /* 0x044ff00000001814 */
[C---:B------:R-:W-:Y:S01]  /*e5d0*/  HMMA.16816.F32 R24, R188.reuse, R170, R24 ;  /* 0x000000aabc18723c */ /* 0x040fe20000001818 */
[----:B------:R-:W2:Y:S07]  /*e5e0*/  LDSM.16.M88.4 R168, [R219+0xb800] ;  /* 0x00b80000dba8783b */ /* 0x000eae0000000200 */
[C---:B----4-:R-:W-:Y:S08]  /*e5f0*/  HMMA.16816.F32 R28, R188.reuse, R172, R28 ;  /* 0x000000acbc1c723c */ /* 0x050ff0000000181c */
        /* <DEDUP_REMOVED lines=9> */
[C---:B---3--:R-:W-:Y:S08]  /*e690*/  HMMA.16816.F32 R20, R164.reuse, R184, R20 ;  /* 0x000000b8a414723c */ /* 0x048ff00000001814 */
[C---:B------:R-:W-:Y:S01]  /*e6a0*/  HMMA.16816.F32 R24, R164.reuse, R186, R24 ;  /* 0x000000baa418723c */ /* 0x040fe20000001818 */
[----:B------:R-:W-:Y:S07]  /*e6b0*/  LDSM.16.M88.4 R184, [R224+UR5+0xc800] ;  /* 0x00c80005e0b8783b */ /* 0x000fee0008000200 */
[C---:B--2---:R-:W-:Y:S08]  /*e6c0*/  HMMA.16816.F32 R28, R164.reuse, R168, R28 ;  /* 0x000000a8a41c723c */ /* 0x044ff0000000181c */
        /* <DEDUP_REMOVED lines=189> */
.L_x_5457:
        /* <DEDUP_REMOVED lines=91> */
.L_x_5456:
[----:B------:R-:W-:Y:S01]  /*f850*/  IADD3 R3, PT, PT, R235, -0x8, RZ ;  /* 0xfffffff8eb037810 */ /* 0x000fe20007ffe0ff */
[C---:B-1----:R-:W-:Y:S01]  /*f860*/  VIADD R171, R234.reuse, 0xffffffe9 ;  /* 0xffffffe9eaab7836 */ /* 0x042fe20000000000 */
[----:B------:R-:W-:Y:S01]  /*f870*/  IABS R165, R235 ;  /* 0x000000eb00a57213 */ /* 0x000fe20000000000 */
[----:B------:R-:W-:Y:S01]  /*f880*/  UISETP.GT.AND UP2, UPT, UR25, UR18, UPT ;  /* 0x000000121900728c */ /* 0x000fe2000bf44270 */
[----:B------:R-:W-:Y:S01]  /*f890*/  IABS R3, R3 ;  /* 0x0000000300037213 */ /* 0x000fe20000000000 */
[----:B------:R-:W-:Y:S01]  /*f8a0*/  UIADD3 UR20, UPT, UPT, UR20, -0x40, URZ ;  /* 0xffffffc014147890 */ /* 0x000fe2000fffe0ff */
[----:B------:R-:W-:Y:S02]  /*f8b0*/  I2FP.F32.S32 R165, R165 ;  /* 0x000000a500a57245 */ /* 0x000fe40000201400 */
[----:B------:R-:W-:Y:S02]  /*f8c0*/  I2FP.F32.S32 R3, R3 ;  /* 0x0000000300037245 */ /* 0x000fe40000201400 */
[C---:B------:R-:W-:Y:S01]  /*f8d0*/  IADD3 R164, PT, PT, R234.reuse, -0x20, RZ ;  /* 0xffffffe0eaa47810 */ /* 0x040fe20007ffe0ff */
[----:B------:R-:W-:Y:S01]  /*f8e0*/  FFMA.FTZ R6, R165, -UR14, R6 ;  /* 0x8000000ea5067c23 */ /* 0x000fe20008010006 */
[----:B------:R-:W-:Y:S02]  /*f8f0*/  VIADD R165, R234, 0xffffffe1 ;  /* 0xffffffe1eaa57836 */ /* 0x000fe40000000000 */
[----:B------:R-:W-:Y:S01]  /*f900*/  FFMA.FTZ R4, R3, -UR14, R4 ;  /* 0x8000000e03047c23 */ /* 0x000fe20008010004 */
[-C--:B------:R-:W-:Y:S01]  /*f910*/  ISETP.GT.AND P5, PT, R227, R164.reuse, PT ;  /* 0x000000a4e300720c */ /* 0x080fe20003fa4270 */
[----:B------:R-:W-:Y:S01]  /*f920*/  FFMA.FTZ R10, R3, -UR14, R10 ;  /* 0x8000000e030a7c23 */ /* 0x000fe2000801000a */
[----:B------:R-:W-:Y:S02]  /*f930*/  ISETP.GT.AND P3, PT, R229, R164, PT ;  /* 0x000000a4e500720c */ /* 0x000fe40003f64270 */
[C---:B------:R-:W-:Y:S02]  /*f940*/  ISETP.GE.AND P0, PT, R164.reuse, R226, PT ;  /* 0x000000e2a400720c */ /* 0x040fe40003f06270 */
[-C--:B------:R-:W-:Y:S02]  /*f950*/  ISETP.GE.AND P6, PT, R164, R228.reuse, PT ;  /* 0x000000e4a400720c */ /* 0x080fe40003fc6270 */
[----:B------:R-:W-:Y:S01]  /*f960*/  FSEL R164, R6, -INF , !P5 ;  /* 0xff80000006a47808 */ /* 0x000fe20006800000 */
[----:B------:R-:W-:Y:S01]  /*f970*/  VIADD R6, R235, 0xffffffe7 ;  /* 0xffffffe7eb067836 */ /* 0x000fe20000000000 */
[----:B------:R-:W-:Y:S02]  /*f980*/  FSEL R4, R4, -INF , !P3 ;  /* 0xff80000004047808 */ /* 0x000fe40005800000 */
[-C--:B------:R-:W-:Y:S02]  /*f990*/  ISETP.GT.AND P4, PT, R229, R165.reuse, PT ;  /* 0x000000a5e500720c */ /* 0x080fe40003f84270 */
[C---:B------:R-:W-:Y:S02]  /*f9a0*/  ISETP.GE.AND P5, PT, R165.reuse, R228, PT ;  /* 0x000000e4a500720c */ /* 0x040fe40003fa6270 */
[----:B------:R-:W-:Y:S02]  /*f9b0*/  ISETP.GE.AND P3, PT, R165, R226, PT ;  /* 0x000000e2a500720c */ /* 0x000fe40003f66270 */
[----:B------:R-:W-:Y:S02]  /*f9c0*/  ISETP.GT.AND P1, PT, R227, R165, PT ;  /* 0x000000a5e300720c */ /* 0x000fe40003f24270 */
[C---:B------:R-:W-:Y:S02]  /*f9d0*/  IADD3 R165, PT, PT, R235.reuse, -0x10, RZ ;  /* 0xfffffff0eba57810 */ /* 0x040fe40007ffe0ff */
[C---:B------:R-:W-:Y:S02]  /*f9e0*/  IADD3 R166, PT, PT, R235.reuse, -0x9, RZ ;  /* 0xfffffff7eba67810 */ /* 0x040fe40007ffe0ff */
[----:B------:R-:W-:Y:S02]  /*f9f0*/  IABS R165, R165 ;  /* 0x000000a500a57213 */ /* 0x000fe40000000000 */
[----:B------:R-:W-:Y:S02]  /*fa00*/  IABS R166, R166 ;  /* 0x000000a600a67213 */ /* 0x000fe40000000000 */
[----:B------:R-:W-:Y:S02]  /*fa10*/  I2FP.F32.S32 R165, R165 ;  /* 0x000000a500a57245 */ /* 0x000fe40000201400 */
[C---:B------:R-:W-:Y:S02]  /*fa20*/  IADD3 R167, PT, PT, R235.reuse, -0x11, RZ ;  /* 0xffffffefeba77810 */ /* 0x040fe40007ffe0ff */
[----:B------:R-:W-:Y:S01]  /*fa30*/  IADD3 R168, PT, PT, R235, -0x1, RZ ;  /* 0xffffffffeba87810 */ /* 0x000fe20007ffe0ff */
[C---:B------:R-:W-:Y:S01]  /*fa40*/  FFMA.FTZ R14, R165.reuse, -UR14, R14 ;  /* 0x8000000ea50e7c23 */ /* 0x040fe2000801000e */
[----:B------:R-:W-:Y:S01]  /*fa50*/  I2FP.F32.S32 R166, R166 ;  /* 0x000000a600a67245 */ /* 0x000fe20000201400 */
[----:B------:R-:W-:Y:S01]  /*fa60*/  FFMA.FTZ R8, R165, -UR14, R8 ;  /* 0x8000000ea5087c23 */ /* 0x000fe20008010008 */
[----:B------:R-:W-:Y:S02]  /*fa70*/  IABS R167, R167 ;  /* 0x000000a700a77213 */ /* 0x000fe40000000000 */
[----:B------:R-:W-:Y:S01]  /*fa80*/  IABS R168, R168 ;  /* 0x000000a800a87213 */ /* 0x000fe20000000000 */
[C---:B------:R-:W-:Y:S01]  /*fa90*/  FFMA.FTZ R5, R166.reuse, -UR14, R5 ;  /* 0x8000000ea6057c23 */ /* 0x040fe20008010005 */
[C---:B------:R-:W-:Y:S01]  /*faa0*/  IADD3 R165, PT, PT, R235.reuse, -0x20, RZ ;  /* 0xffffffe0eba57810 */ /* 0x040fe20007ffe0ff */
[----:B------:R-:W-:Y:S01]  /*fab0*/  FFMA.FTZ R11, R166, -UR14, R11 ;  /* 0x8000000ea60b7c23 */ /* 0x000fe2000801000b */
[----:B------:R-:W-:Y:S01]  /*fac0*/  I2FP.F32.S32 R166, R167 ;  /* 0x000000a700a67245 */ /* 0x000fe20000201400 */
[C---:B------:R-:W-:Y:S01]  /*fad0*/  VIADD R167, R235.reuse, 0xffffffd7 ;  /* 0xffffffd7eba77836 */ /* 0x040fe20000000000 */
[----:B------:R-:W-:Y:S02]  /*fae0*/  I2FP.F32.S32 R168, R168 ;  /* 0x000000a800a87245 */ /* 0x000fe40000201400 */
[----:B------:R-:W-:Y:S01]  /*faf0*/  IABS R6, R6 ;  /* 0x0000000600067213 */ /* 0x000fe20000000000 */
[C---:B------:R-:W-:Y:S01]  /*fb00*/  FFMA.FTZ R15, R166.reuse, -UR14, R15 ;  /* 0x8000000ea60f7c23 */ /* 0x040fe2000801000f */
[----:B------:R-:W-:Y:S01]  /*fb10*/  IABS R165, R165 ;  /* 0x000000a500a57213 */ /* 0x000fe20000000000 */
[----:B------:R-:W-:Y:S01]  /*fb20*/  FFMA.FTZ R9, R166, -UR14, R9 ;  /* 0x8000000ea6097c23 */ /* 0x000fe20008010009 */
[----:B------:R-:W-:Y:S01]  /*fb30*/  FFMA.FTZ R7, R168, -UR14, R7 ;  /* 0x8000000ea8077c23 */ /* 0x000fe20008010007 */
[----:B------:R-:W-:Y:S02]  /*fb40*/  I2FP.F32.S32 R6, R6 ;  /* 0x0000000600067245 */ /* 0x000fe40000201400 */
[----:B------:R-:W-:Y:S02]  /*fb50*/  I2FP.F32.S32 R165, R165 ;  /* 0x000000a500a57245 */ /* 0x000fe40000201400 */
[----:B------:R-:W-:Y:S01]  /*fb60*/  IADD3 R166, PT, PT, R235, -0x21, RZ ;  /* 0xffffffdfeba67810 */ /* 0x000fe20007ffe0ff */
[C---:B------:R-:W-:Y:S01]  /*fb70*/  FFMA.FTZ R13, R6.reuse, -UR14, R13 ;  /* 0x8000000e060d7c23 */ /* 0x040fe2000801000d */
[----:B------:R-:W-:Y:S01]  /*fb80*/  IABS R167, R167 ;  /* 0x000000a700a77213 */ /* 0x000fe20000000000 */
[----:B------:R-:W-:Y:S01]  /*fb90*/  FFMA.FTZ R22, R165, -UR14, R22 ;  /* 0x8000000ea5167c23 */ /* 0x000fe20008010016 */
[----:B------:R-:W-:Y:S01]  /*fba0*/  IABS R166, R166 ;  /* 0x000000a600a67213 */ /* 0x000fe20000000000 */
[----:B------:R-:W-:Y:S01]  /*fbb0*/  FFMA.FTZ R19, R6, -UR14, R19 ;  /* 0x8000000e06137c23 */ /* 0x000fe20008010013 */
[----:B------:R-:W-:Y:S01]  /*fbc0*/  FSEL R170, R7, -INF , !P1 ;  /* 0xff80000007aa7808 */ /* 0x000fe20004800000 */
[----:B------:R-:W-:Y:S01]  /*fbd0*/  FFMA.FTZ R16, R165, -UR14, R16 ;  /* 0x8000000ea5107c23 */ /* 0x000fe20008010010 */
[----:B------:R-:W-:Y:S01]  /*fbe0*/  ISETP.GT.AND P1, PT, R229, R171, PT ;  /* 0x000000abe500720c */ /* 0x000fe20003f24270 */
[C---:B------:R-:W-:Y:S01]  /*fbf0*/  VIADD R165, R235.reuse, 0xffffffc0 ;  /* 0xffffffc0eba57836 */ /* 0x040fe20000000000 */
[C---:B------:R-:W-:Y:S02]  /*fc00*/  IADD3 R3, PT, PT, R235.reuse, -0x18, RZ ;  /* 0xffffffe8eb037810 */ /* 0x040fe40007ffe0ff */
[----:B------:R-:W-:Y:S02]  /*fc10*/  MOV R6, R167 ;  /* 0x000000a700067202 */ /* 0x000fe40000000f00 */
[----:B------:R-:W-:Y:S02]  /*fc20*/  IADD3 R167, PT, PT, R235, -0x30, RZ ;  /* 0xffffffd0eba77810 */ /* 0x000fe40007ffe0ff */
[----:B------:R-:W-:Y:S02]  /*fc30*/  IADD3 R174, PT, PT, R234, -0x18, RZ ;  /* 0xffffffe8eaae7810 */ /* 0x000fe40007ffe0ff */
[----:B------:R-:W-:Y:S02]  /*fc40*/  I2FP.F32.S32 R166, R166 ;  /* 0x000000a600a67245 */ /* 0x000fe40000201400 */
[----:B------:R-:W-:Y:S02]  /*fc50*/  FSEL R172, R5, -INF , !P4 ;  /* 0xff80000005ac7808 */ /* 0x000fe40006000000 */
[----:B------:R-:W-:Y:S01]  /*fc60*/  FSEL R5, R9, -INF , !P1 ;  /* 0xff80000009057808 */ /* 0x000fe20004800000 */
[C---:B------:R-:W-:Y:S01]  /*fc70*/  FFMA.FTZ R17, R166.reuse, -UR14, R17 ;  /* 0x8000000ea6117c23 */ /* 0x040fe20008010011 */
[----:B------:R-:W-:Y:S01]  /*fc80*/  IABS R3, R3 ;  /* 0x0000000300037213 */ /* 0x000fe20000000000 */
[----:B------:R-:W-:Y:S01]  /*fc90*/  FFMA.FTZ R23, R166, -UR14, R23 ;  /* 0x8000000ea6177c23 */ /* 0x000fe20008010017 */
[----:B------:R-:W-:Y:S02]  /*fca0*/  ISETP.GT.AND P1, PT, R227, R171, PT ;  /* 0x000000abe300720c */ /* 0x000fe40003f24270 */
[----:B------:R-:W-:Y:S02]  /*fcb0*/  IABS R167, R167 ;  /* 0x000000a700a77213 */ /* 0x000fe40000000000 */
[----:B------:R-:W-:Y:S02]  /*fcc0*/  IABS R165, R165 ;  /* 0x000000a500a57213 */ /* 0x000fe40000000000 */
[----:B------:R-:W-:Y:S02]  /*fcd0*/  ISETP.GT.AND P4, PT, R229, R174, PT ;  /* 0x000000aee500720c */ /* 0x000fe40003f84270 */
[----:B------:R-:W-:Y:S02]  /*fce0*/  IADD3 R168, PT, PT, R234, -0xf, RZ ;  /* 0xfffffff1eaa87810 */ /* 0x000fe40007ffe0ff */
[----:B------:R-:W-:Y:S02]  /*fcf0*/  I2FP.F32.S32 R3, R3 ;  /* 0x0000000300037245 */ /* 0x000fe40000201400 */
[----:B------:R-:W-:Y:S02]  /*fd00*/  IADD3 R166, PT, PT, R235, -0x31, RZ ;  /* 0xffffffcfeba67810 */ /* 0x000fe40007ffe0ff */
[----:B------:R-:W-:Y:S01]  /*fd10*/  I2FP.F32.S32 R167, R167 ;  /* 0x000000a700a77245 */ /* 0x000fe20000201400 */
[----:B------:R-:W-:Y:S01]  /*fd20*/  FFMA.FTZ R12, R3, -UR14, R12 ;  /* 0x8000000e030c7c23 */ /* 0x000fe2000801000c */
[----:B------:R-:W-:Y:S01]  /*fd30*/  FSEL R9, R11, -INF , !P1 ;  /* 0xff8000000b097808 */ /* 0x000fe20004800000 */
[----:B------:R-:W-:Y:S01]  /*fd40*/  FFMA.FTZ R18, R3, -UR14, R18 ;  /* 0x8000000e03127c23 */ /* 0x000fe20008010012 */
[----:B------:R-:W-:Y:S01]  /*fd50*/  I2FP.F32.S32 R165, R165 ;  /* 0x000000a500a57245 */ /* 0x000fe20000201400 */
[C---:B------:R-:W-:Y:S01]  /*fd60*/  FFMA.FTZ R30, R167.reuse, -UR14, R30 ;  /* 0x8000000ea71e7c23 */ /* 0x040fe2000801001e */
[----:B------:R-:W-:Y:S01]  /*fd70*/  FSEL R7, R8, -INF , !P4 ;  /* 0xff80000008077808 */ /* 0x000fe20006000000 */
[----:B------:R-:W-:Y:S01]  /*fd80*/  FFMA.FTZ R24, R167, -UR14, R24 ;  /* 0x8000000ea7187c23 */ /* 0x000fe20008010018 */
[----:B------:R-:W-:Y:S01]  /*fd90*/  ISETP.GT.AND P1, PT, R229, R168, PT ;  /* 0x000000a8e500720c */ /* 0x000fe20003f24270 */
[----:B------:R-:W-:Y:S01]  /*fda0*/  FFMA.FTZ R32, R165, -UR14, R32 ;  /* 0x8000000ea5207c23 */ /* 0x000fe20008010020 */
[----:B------:R-:W-:Y:S01]  /*fdb0*/  ISETP.GT.AND P4, PT, R227, R174, PT ;  /* 0x000000aee300720c */ /* 0x000fe20003f84270 */
[C---:B------:R-:W-:Y:S01]  /*fdc0*/  VIADD R165, R234.reuse, 0xfffffff9 ;  /* 0xfffffff9eaa57836 */ /* 0x040fe20000000000 */
[C---:B------:R-:W-:Y:S01]  /*fdd0*/  IADD3 R169, PT, PT, R234.reuse, -0x10, RZ ;  /* 0xfffffff0eaa97810 */ /* 0x040fe20007ffe0ff */
[----:B------:R-:W-:Y:S01]  /*fde0*/  VIADD R8, R234, 0x11 ;  /* 0x00000011ea087836 */ /* 0x000fe20000000000 */
[----:B------:R-:W-:Y:S02]  /*fdf0*/  IABS R166, R166 ;  /* 0x000000a600a67213 */ /* 0x000fe40000000000 */
[----:B------:R-:W-:Y:S02]  /*fe00*/  FSEL R201, R13, -INF , !P1 ;  /* 0xff8000000dc97808 */ /* 0x000fe40004800000 */
[----:B------:R-:W-:Y:S02]  /*fe10*/  IADD3 R3, PT, PT, R235, -0x28, RZ ;  /* 0xffffffd8eb037810 */ /* 0x000fe40007ffe0ff */
[----:B------:R-:W-:Y:S02]  /*fe20*/  ISETP.GT.AND P1, PT, R227, R168, PT ;  /* 0x000000a8e300720c */ /* 0x000fe40003f24270 */
[----:B------:R-:W-:Y:S02]  /*fe30*/  FSEL R167, R10, -INF , !P4 ;  /* 0xff8000000aa77808 */ /* 0x000fe40006000000 */
[----:B------:R-:W-:Y:S02]  /*fe40*/  ISETP.GT.AND P4, PT, R229, R169, PT ;  /* 0x000000a9e500720c */ /* 0x000fe40003f84270 */
[----:B------:R-:W-:Y:S02]  /*fe50*/  I2FP.F32.S32 R166, R166 ;  /* 0x000000a600a67245 */ /* 0x000fe40000201400 */
[----:B------:R-:W-:Y:S02]  /*fe60*/  IABS R3, R3 ;  /* 0x0000000300037213 */ /* 0x000fe40000000000 */
[----:B------:R-:W-:Y:S01]  /*fe70*/  FSEL R203, R15, -INF , !P1 ;  /* 0xff8000000fcb7808 */ /* 0x000fe20004800000 */
[----:B------:R-:W-:Y:S01]  /*fe80*/  FFMA.FTZ R31, R166, -UR14, R31 ;  /* 0x8000000ea61f7c23 */ /* 0x000fe2000801001f */
[----:B------:R-:W-:Y:S01]  /*fe90*/  FSEL R207, R12, -INF , !P4 ;  /* 0xff8000000ccf7808 */ /* 0x000fe20006000000 */
[----:B------:R-:W-:Y:S01]  /*fea0*/  FFMA.FTZ R25, R166, -UR14, R25 ;  /* 0x8000000ea6197c23 */ /* 0x000fe20008010019 */
[----:B------:R-:W-:Y:S02]  /*feb0*/  ISETP.GT.AND P1, PT, R229, R165, PT ;  /* 0x000000a5e500720c */ /* 0x000fe40003f24270 */
[----:B------:R-:W-:Y:S02]  /*fec0*/  ISETP.GT.AND P4, PT, R227, R169, PT ;  /* 0x000000a9e300720c */ /* 0x000fe40003f84270 */
[----:B------:R-:W-:Y:S02]  /*fed0*/  I2FP.F32.S32 R3, R3 ;  /* 0x0000000300037245 */ /* 0x000fe40000201400 */
[----:B------:R-:W-:Y:S02]  /*fee0*/  IADD3 R166, PT, PT, R234, -0x8, RZ ;  /* 0xfffffff8eaa67810 */ /* 0x000fe40007ffe0ff */
[----:B------:R-:W-:Y:S01]  /*fef0*/  FSEL R177, R17, -INF , !P1 ;  /* 0xff80000011b17808 */ /* 0x000fe20004800000 */
[C---:B------:R-:W-:Y:S01]  /*ff00*/  FFMA.FTZ R20, R3.reuse, -UR14, R20 ;  /* 0x8000000e03147c23 */ /* 0x040fe20008010014 */
[----:B------:R-:W-:Y:S01]  /*ff10*/  FSEL R205, R14, -INF , !P4 ;  /* 0xff8000000ecd7808 */ /* 0x000fe20006000000 */
[----:B------:R-:W-:Y:S01]  /*ff20*/  FFMA.FTZ R26, R3, -UR14, R26 ;  /* 0x8000000e031a7c23 */ /* 0x000fe2000801001a */
[----:B------:R-:W-:Y:S02]  /*ff30*/  ISETP.GT.AND P1, PT, R227, R165, PT ;  /* 0x000000a5e300720c */ /* 0x000fe40003f24270 */
[----:B------:R-:W-:Y:S02]  /*ff40*/  ISETP.GT.AND P4, PT, R229, R166, PT ;  /* 0x000000a6e500720c */ /* 0x000fe40003f84270 */
[----:B------:R-:W-:Y:S02]  /*ff50*/  IADD3 R3, PT, PT, R235, -0x38, RZ ;  /* 0xffffffc8eb037810 */ /* 0x000fe40007ffe0ff */
[----:B------:R-:W-:Y:S02]  /*ff60*/  FSEL R173, R19, -INF , !P1 ;  /* 0xff80000013ad7808 */ /* 0x000fe40004800000 */
[----:B------:R-:W-:Y:S02]  /*ff70*/  FSEL R179, R16, -INF , !P4 ;  /* 0xff80000010b37808 */ /* 0x000fe40006000000 */
[----:B------:R-:W-:Y:S02]  /*ff80*/  ISETP.GT.AND P1, PT, R229, R234, PT ;  /* 0x000000eae500720c */ /* 0x000fe40003f24270 */
[----:B------:R-:W-:Y:S02]  /*ff90*/  I2FP.F32.S32 R6, R6 ;  /* 0x0000000600067245 */ /* 0x000fe40000201400 */
[----:B------:R-:W-:Y:S02]  /*ffa0*/  IADD3 R16, PT, PT, R234, 0x1, RZ ;  /* 0x00000001ea107810 */ /* 0x000fe40007ffe0ff */
[----:B------:R-:W-:Y:S01]  /*ffb0*/  IABS R3, R3 ;  /* 0x0000000300037213 */ /* 0x000fe20000000000 */
[----:B------:R-:W-:Y:S01]  /*ffc0*/  FFMA.FTZ R27, R6, -UR14, R27 ;  /* 0x8000000e061b7c23 */ /* 0x000fe2000801001b */
[----:B------:R-:W-:Y:S01]  /*ffd0*/  FSEL R20, R20, -INF , !P1 ;  /* 0xff80000014147808 */ /* 0x000fe20004800000 */
[----:B------:R-:W-:Y:S01]  /*ffe0*/  FFMA.FTZ R21, R6, -UR14, R21 ;  /* 0x8000000e06157c23 */ /* 0x000fe20008010015 */
[----:B------:R-:W-:Y:S02]  /*fff0*/  ISETP.GT.AND P1, PT, R227, R16, PT ;  /* 0x00000010e300720c */ /* 0x000fe40003f24270 */
[----:B------:R-:W-:Y:S02]  /*10000*/  IADD3 R14, PT, PT, R234, 0x8, RZ ;  /* 0x00000008ea0e7810 */ /* 0x000fe40007ffe0ff */
[----:B------:R-:W-:Y:S02]  /*10010*/  I2FP.F32.S32 R3, R3 ;  /* 0x0000000300037245 */ /* 0x000fe40000201400 */
[----:B------:R-:W-:Y:S02]  /*10020*/  IADD3 R6, PT, PT, R235, -0x41, RZ ;  /* 0xffffffbfeb067810 */ /* 0x000fe40007ffe0ff */
[----:B------:R-:W-:Y:S01]  /*10030*/  FSEL R23, R23, -INF , !P1 ;  /* 0xff80000017177808 */ /* 0x000fe20004800000 */
[----:B------:R-:W-:Y:S01]  /*10040*/  FFMA.FTZ R28, R3, -UR14, R28 ;  /* 0x8000000e031c7c23 */ /* 0x000fe2000801001c */
[----:B------:R-:W-:Y:S01]  /*10050*/  ISETP.GT.AND P1, PT, R229, R14, PT ;  /* 0x0000000ee500720c */ /* 0x000fe20003f24270 */
[----:B------:R-:W-:Y:S01]  /*10060*/  FFMA.FTZ R34, R3, -UR14, R34 ;  /* 0x8000000e03227c23 */ /* 0x000fe20008010022 */
[----:B------:R-:W-:Y:S02]  /*10070*/  ISETP.GT.AND P4, PT, R227, R166, PT ;  /* 0x000000a6e300720c */ /* 0x000fe40003f84270 */
[----:B------:R-:W-:Y:S02]  /*10080*/  IABS R6, R6 ;  /* 0x0000000600067213 */ /* 0x000fe40000000000 */
[----:B------:R-:W-:Y:S02]  /*10090*/  IADD3 R3, PT, PT, R235, -0x39, RZ ;  /* 0xffffffc7eb037810 */ /* 0x000fe40007ffe0ff */
[----:B------:R-:W-:Y:S02]  /*100a0*/  FSEL R18, R18, -INF , !P4 ;  /* 0xff80000012127808 */ /* 0x000fe40006000000 */
[----:B------:R-:W-:Y:S02]  /*100b0*/  FSEL R24, R24, -INF , !P1 ;  /* 0xff80000018187808 */ /* 0x000fe40004800000 */
[----:B------:R-:W-:Y:S02]  /*100c0*/  I2FP.F32.S32 R6, R6 ;  /* 0x0000000600067245 */ /* 0x000fe40000201400 */
[----:B------:R-:W-:Y:S02]  /*100d0*/  ISETP.GT.AND P1, PT, R227, R14, PT ;  /* 0x0000000ee300720c */ /* 0x000fe40003f24270 */
[----:B------:R-:W-:Y:S01]  /*100e0*/  ISETP.GT.AND P4, PT, R229, R16, PT ;  /* 0x00000010e500720c */ /* 0x000fe20003f84270 */
[----:B------:R-:W-:Y:S01]  /*100f0*/  FFMA.FTZ R33, R6, -UR14, R33 ;  /* 0x8000000e06217c23 */ /* 0x000fe20008010021 */
[----:B------:R-:W-:Y:S02]  /*10100*/  IADD3 R10, PT, PT, R234, 0x10, RZ ;  /* 0x00000010ea0a7810 */ /* 0x000fe40007ffe0ff */
[----:B------:R-:W-:Y:S02]  /*10110*/  IABS R3, R3 ;  /* 0x0000000300037213 */ /* 0x000fe40000000000 */
[----:B------:R-:W-:Y:S02]  /*10120*/  FSEL R26, R26, -INF , !P1 ;  /* 0xff8000001a1a7808 */ /* 0x000fe40004800000 */
[----:B------:R-:W-:Y:S02]  /*10130*/  FSEL R21, R21, -INF , !P4 ;  /* 0xff80000015157808 */ /* 0x000fe40006000000 */
[----:B------:R-:W-:Y:S02]  /*10140*/  ISETP.GT.AND P4, PT, R227, R234, PT ;  /* 0x000000eae300720c */ /* 0x000fe40003f84270 */
[C---:B------:R-:W-:Y:S02]  /*10150*/  ISETP.GT.AND P1, PT, R229.reuse, R10, PT ;  /* 0x0000000ae500720c */ /* 0x040fe40003f24270 */
[----:B------:R-:W-:Y:S02]  /*10160*/  I2FP.F32.S32 R6, R3 ;  /* 0x0000000300067245 */ /* 0x000fe40000201400 */
[----:B------:R-:W-:Y:S02]  /*10170*/  IADD3 R12, PT, PT, R234, 0x9, RZ ;  /* 0x00000009ea0c7810 */ /* 0x000fe40007ffe0ff */
[----:B------:R-:W-:Y:S01]  /*10180*/  FSEL R22, R22, -INF , !P4 ;  /* 0xff80000016167808 */ /* 0x000fe20006000000 */
[----:B------:R-:W-:Y:S01]  /*10190*/  FFMA.FTZ R29, R6, -UR14, R29 ;  /* 0x8000000e061d7c23 */ /* 0x000fe2000801001d */
[----:B------:R-:W-:Y:S01]  /*101a0*/  FSEL R28, R28, -INF , !P1 ;  /* 0xff8000001c1c7808 */ /* 0x000fe20004800000 */
[----:B------:R-:W-:Y:S01]  /*101b0*/  FFMA.FTZ R35, R6, -UR14, R35 ;  /* 0x8000000e06237c23 */ /* 0x000fe20008010023 */
[----:B------:R-:W-:Y:S02]  /*101c0*/  ISETP.GT.AND P4, PT, R229, R12, PT ;  /* 0x0000000ce500720c */ /* 0x000fe40003f84270 */
[----:B------:R-:W-:Y:S02]  /*101d0*/  ISETP.GT.AND P1, PT, R227, R8, PT ;  /* 0x00000008e300720c */ /* 0x000fe40003f24270 */
[----:B------:R-:W-:Y:S02]  /*101e0*/  IADD3 R6, PT, PT, R234, 0x18, RZ ;  /* 0x00000018ea067810 */ /* 0x000fe40007ffe0ff */
[----:B------:R-:W-:Y:S02]  /*101f0*/  FSEL R31, R31, -INF , !P1 ;  /* 0xff8000001f1f7808 */ /* 0x000fe40004800000 */
[----:B------:R-:W-:Y:S02]  /*10200*/  FSEL R25, R25, -INF , !P4 ;  /* 0xff80000019197808 */ /* 0x000fe40006000000 */
[C---:B------:R-:W-:Y:S02]  /*10210*/  ISETP.GT.AND P4, PT, R227.reuse, R12, PT ;  /* 0x0000000ce300720c */ /* 0x040fe40003f84270 */
[----:B------:R-:W-:Y:S02]  /*10220*/  ISETP.GT.AND P1, PT, R227, R6, PT ;  /* 0x00000006e300720c */ /* 0x000fe40003f24270 */
[----:B------:R-:W-:Y:S02]  /*10230*/  FSEL R15, R164, -INF , !P0 ;  /* 0xff800000a40f7808 */ /* 0x000fe40004000000 */
[----:B------:R-:W-:Y:S02]  /*10240*/  ISETP.GT.AND P0, PT, R229, R8, PT ;  /* 0x00000008e500720c */ /* 0x000fe40003f04270 */
[----:B------:R-:W-:Y:S02]  /*10250*/  FSEL R13, R170, -INF , !P3 ;  /* 0xff800000aa0d7808 */ /* 0x000fe40005800000 */
[----:B------:R-:W-:Y:S02]  /*10260*/  FSEL R27, R27, -INF , !P4 ;  /* 0xff8000001b1b7808 */ /* 0x000fe40006000000 */
[----:B------:R-:W-:Y:S02]  /*10270*/  FSEL R34, R34, -INF , !P1 ;  /* 0xff80000022227808 */ /* 0x000fe40004800000 */
[----:B------:R-:W-:Y:S02]  /*10280*/  ISETP.GE.AND P1, PT, R174, R226, PT ;  /* 0x000000e2ae00720c */ /* 0x000fe40003f26270 */
[----:B------:R-:W-:Y:S02]  /*10290*/  ISETP.GT.AND P4, PT, R227, R10, PT ;  /* 0x0000000ae300720c */ /* 0x000fe40003f84270 */
[----:B------:R-:W-:Y:S02]  /*102a0*/  ISETP.GE.AND P3, PT, R169, R226, PT ;  /* 0x000000e2a900720c */ /* 0x000fe40003f66270 */
[----:B------:R-:W-:Y:S02]  /*102b0*/  FSEL R29, R29, -INF , !P0 ;  /* 0xff8000001d1d7808 */ /* 0x000fe40004000000 */
[----:B------:R-:W-:Y:S02]  /*102c0*/  IADD3 R3, PT, PT, R234, 0x19, RZ ;  /* 0x00000019ea037810 */ /* 0x000fe40007ffe0ff */
[----:B------:R-:W-:Y:S02]  /*102d0*/  FSEL R19, R4, -INF , !P6 ;  /* 0xff80000004137808 */ /* 0x000fe40007000000 */
[----:B------:R-:W-:Y:S02]  /*102e0*/  ISETP.GT.AND P0, PT, R229, R6, PT ;  /* 0x00000006e500720c */ /* 0x000fe40003f04270 */
[----:B------:R-:W-:Y:S02]  /*102f0*/  ISETP.GE.AND P6, PT, R171, R226, PT ;  /* 0x000000e2ab00720c */ /* 0x000fe40003fc6270 */
[----:B------:R-:W-:Y:S02]  /*10300*/  FSEL R30, R30, -INF , !P4 ;  /* 0xff8000001e1e7808 */ /* 0x000fe40006000000 */
[----:B------:R-:W-:Y:S02]  /*10310*/  FSEL R11, R167, -INF , !P1 ;  /* 0xff800000a70b7808 */ /* 0x000fe40004800000 */
[----:B------:R-:W-:Y:S02]  /*10320*/  FSEL R205, R205, -INF , !P3 ;  /* 0xff800000cdcd7808 */ /* 0x000fe40005800000 */
[-C--:B------:R-:W-:Y:S02]  /*10330*/  ISETP.GT.AND P4, PT, R229, R3.reuse, PT ;  /* 0x00000003e500720c */ /* 0x080fe40003f84270 */
[-C--:B------:R-:W-:Y:S02]  /*10340*/  ISETP.GE.AND P1, PT, R166, R228.reuse, PT ;  /* 0x000000e4a600720c */ /* 0x080fe40003f26270 */
[-C--:B------:R-:W-:Y:S02]  /*10350*/  ISETP.GE.AND P3, PT, R16, R228.reuse, PT ;  /* 0x000000e41000720c */ /* 0x080fe40003f66270 */
[----:B------:R-:W-:Y:S02]  /*10360*/  FSEL R32, R32, -INF , !P0 ;  /* 0xff80000020207808 */ /* 0x000fe40004000000 */
[----:B------:R-:W-:Y:S02]  /*10370*/  FSEL R17, R172, -INF , !P5 ;  /* 0xff800000ac117808 */ /* 0x000fe40006800000 */
[----:B------:R-:W-:Y:S02]  /*10380*/  ISETP.GT.AND P0, PT, R227, R3, PT ;  /* 0x00000003e300720c */ /* 0x000fe40003f04270 */
[----:B------:R-:W-:Y:S02]  /*10390*/  FSEL R9, R9, -INF , !P6 ;  /* 0xff80000009097808 */ /* 0x000fe40007000000 */
[----:B------:R-:W-:Y:S02]  /*103a0*/  ISETP.GE.AND P5, PT, R169, R228, PT ;  /* 0x000000e4a900720c */ /* 0x000fe40003fa6270 */
[----:B------:R-:W-:Y:S02]  /*103b0*/  ISETP.GE.AND P6, PT, R166, R226, PT ;  /* 0x000000e2a600720c */ /* 0x000fe40003fc6270 */
        /* <DEDUP_REMOVED lines=8> */
[-C--:B------:R-:W-:Y:S02]  /*10440*/  ISETP.GE.AND P0, PT, R171, R228.reuse, PT ;  /* 0x000000e4ab00720c */ /* 0x080fe40003f06270 */
[----:B------:R-:W-:Y:S02]  /*10450*/  FSEL R207, R207, -INF , !P5 ;  /* 0xff800000cfcf7808 */ /* 0x000fe40006800000 */
[-C--:B------:R-:W-:Y:S02]  /*10460*/  ISETP.GE.AND P5, PT, R165, R228.reuse, PT ;  /* 0x000000e4a500720c */ /* 0x080fe40003fa6270 */
        /* <DEDUP_REMOVED lines=8> */
[----:B------:R-:W-:Y:S02]  /*104f0*/  FSEL R5, R5, -INF , !P0 ;  /* 0xff80000005057808 */ /* 0x000fe40004000000 */
[----:B------:R-:W-:Y:S02]  /*10500*/  FSEL R177, R177, -INF , !P5 ;  /* 0xff800000b1b17808 */ /* 0x000fe40006800000 */
[----:B------:R-:W-:Y:S02]  /*10510*/  FSEL R249, R20, -INF , !P6 ;  /* 0xff80000014f97808 */ /* 0x000fe40007000000 */
[----:B------:R-:W-:Y:S02]  /*10520*/  FMNMX3.FTZ R4, R2, R15, R13, !PT ;  /* 0x0000000f02047276 */ /* 0x000fe4000781000d */
[-C--:B------:R-:W-:Y:S02]  /*10530*/  ISETP.GE.AND P0, PT, R168, R226.reuse, PT ;  /* 0x000000e2a800720c */ /* 0x080fe40003f06270 */
[-C--:B------:R-:W-:Y:S02]  /*10540*/  ISETP.GE.AND P5, PT, R14, R226.reuse, PT ;  /* 0x000000e20e00720c */ /* 0x080fe40003fa6270 */
[-C--:B------:R-:W-:Y:S02]  /*10550*/  ISETP.GE.AND P6, PT, R12, R226.reuse, PT ;  /* 0x000000e20c00720c */ /* 0x080fe40003fc6270 */
[----:B------:R-:W-:Y:S02]  /*10560*/  FSEL R201, R201, -INF , !P4 ;  /* 0xff800000c9c97808 */ /* 0x000fe40006000000 */
[----:B------:R-:W-:Y:S02]  /*10570*/  ISETP.GE.AND P4, PT, R165, R226, PT ;  /* 0x000000e2a500720c */ /* 0x000fe40003f86270 */
[----:B------:R-:W-:Y:S02]  /*10580*/  FMNMX3.FTZ R8, R8, R7, R5, !PT ;  /* 0x0000000708087276 */ /* 0x000fe40007810005 */
[----:B------:R-:W-:Y:S02]  /*10590*/  FMNMX3.FTZ R4, R4, R11, R9, !PT ;  /* 0x0000000b04047276 */ /* 0x000fe40007810009 */
[----:B------:R-:W-:Y:S02]  /*105a0*/  FSEL R203, R203, -INF , !P0 ;  /* 0xff800000cbcb7808 */ /* 0x000fe40004000000 */
[----:B------:R-:W-:Y:S02]  /*105b0*/  FSEL R211, R26, -INF , !P5 ;  /* 0xff8000001ad37808 */ /* 0x000fe40006800000 */
[----:B------:R-:W-:Y:S02]  /*105c0*/  FSEL R209, R27, -INF , !P6 ;  /* 0xff8000001bd17808 */ /* 0x000fe40007000000 */
[C---:B------:R-:W-:Y:S02]  /*105d0*/  ISETP.GE.AND P5, PT, R6.reuse, R228, PT ;  /* 0x000000e40600720c */ /* 0x040fe40003fa6270 */
[-C--:B------:R-:W-:Y:S02]  /*105e0*/  ISETP.GE.AND P6, PT, R6, R226.reuse, PT ;  /* 0x000000e20600720c */ /* 0x080fe40003fc6270 */
[----:B------:R-:W-:Y:S02]  /*105f0*/  FSEL R173, R173, -INF , !P4 ;  /* 0xff800000adad7808 */ /* 0x000fe40006000000 */
[----:B------:R-:W-:Y:S02]  /*10600*/  FMNMX3.FTZ R6, R8, R207, R201, !PT ;  /* 0x000000cf08067276 */ /* 0x000fe400078100c9 */
[-C--:B------:R-:W-:Y:S02]  /*10610*/  ISETP.GE.AND P0, PT, R16, R226.reuse, PT ;  /* 0x000000e21000720c */ /* 0x080fe40003f06270 */
[-C--:B------:R-:W-:Y:S02]  /*10620*/  ISETP.GE.AND P4, PT, R234, R226.reuse, PT ;  /* 0x000000e2ea00720c */ /* 0x080fe40003f86270 */
        /* <DEDUP_REMOVED lines=9> */
[----:B------:R-:W-:Y:S02]  /*106c0*/  FSEL R195, R30, -INF , !P4 ;  /* 0xff8000001ec37808 */ /* 0x000fe40006000000 */
[----:B------:R-:W-:Y:S02]  /*106d0*/  FSEL R183, R31, -INF , !P3 ;  /* 0xff8000001fb77808 */ /* 0x000fe40005800000 */
[C---:B------:R-:W-:Y:S02]  /*106e0*/  ISETP.GE.AND P1, PT, R3.reuse, R226, PT ;  /* 0x000000e20300720c */ /* 0x040fe40003f26270 */
[----:B------:R-:W-:Y:S02]  /*106f0*/  FMNMX3.FTZ R8, R8, R211, R209, !PT ;  /* 0x000000d308087276 */ /* 0x000fe400078100d1 */
[----:B------:R-:W-:Y:S02]  /*10700*/  FSEL R199, R28, -INF , !P0 ;  /* 0xff8000001cc77808 */ /* 0x000fe40004000000 */
[----:B------:R-:W-:Y:S02]  /*10710*/  ISETP.GE.AND P0, PT, R3, R228, PT ;  /* 0x000000e40300720c */ /* 0x000fe40003f06270 */
[----:B------:R-:W-:Y:S02]  /*10720*/  FMNMX3.FTZ R4, R4, R249, R247, !PT ;  /* 0x000000f904047276 */ /* 0x000fe400078100f7 */
[----:B------:R-:W-:Y:S02]  /*10730*/  FMNMX3.FTZ R3, R8, R195, R183, !PT ;  /* 0x000000c308037276 */ /* 0x000fe400078100b7 */
[----:B------:R-:W-:Y:S02]  /*10740*/  FSEL R166, R34, -INF , !P6 ;  /* 0xff80000022a67808 */ /* 0x000fe40007000000 */
[----:B------:R-:W-:Y:S02]  /*10750*/  FSEL R165, R35, -INF , !P1 ;  /* 0xff80000023a57808 */ /* 0x000fe40004800000 */
[----:B------:R-:W-:Y:S02]  /*10760*/  FMNMX3.FTZ R4, R4, R225, R219, !PT ;  /* 0x000000e104047276 */ /* 0x000fe400078100db */
[----:B------:R-:W-:Y:S02]  /*10770*/  FMNMX3.FTZ R6, R3, R166, R165, !PT ;  /* 0x000000a603067276 */ /* 0x000fe400078100a5 */
[----:B------:R-:W-:Y:S02]  /*10780*/  FSEL R181, R32, -INF , !P5 ;  /* 0xff80000020b57808 */ /* 0x000fe40006800000 */
[----:B------:R-:W-:Y:S01]  /*10790*/  FSEL R180, R33, -INF , !P0 ;  /* 0xff80000021b47808 */ /* 0x000fe20004000000 */
[----:B------:R-:W1:Y:S01]  /*107a0*/  SHFL.BFLY PT, R3, R6, 0x2, 0x1f ;  /* 0x0c401f0006037f89 */ /* 0x000e6200000e0000 */
[----:B------:R-:W-:Y:S02]  /*107b0*/  FMNMX3.FTZ R4, R4, R199, R197, !PT ;  /* 0x000000c704047276 */ /* 0x000fe400078100c5 */
[----:B------:R-:W-:Y:S02]  /*107c0*/  MOV R167, R238 ;  /* 0x000000ee00a77202 */ /* 0x000fe40000000f00 */
[----:B------:R-:W-:Y:S02]  /*107d0*/  FMNMX3.FTZ R10, R4, R181, R180, !PT ;  /* 0x000000b5040a7276 */ /* 0x000fe400078100b4 */
[----:B------:R-:W-:Y:S02]  /*107e0*/  @P2 IADD3 R167, PT, PT, R239, -0x40, RZ ;  /* 0xffffffc0efa72810 */ /* 0x000fe40007ffe0ff */
[----:B------:R-:W-:Y:S01]  /*107f0*/  IADD3 R234, PT, PT, R234, -0x40, RZ ;  /* 0xffffffc0eaea7810 */ /* 0x000fe20007ffe0ff */
[----:B------:R-:W2:Y:S01]  /*10800*/  SHFL.BFLY PT, R21, R10, 0x2, 0x1f ;  /* 0x0c401f000a157f89 */ /* 0x000ea200000e0000 */
[----:B------:R-:W-:Y:S01]  /*10810*/  IADD3 R235, PT, PT, R235, 0x40, RZ ;  /* 0x00000040ebeb7810 */ /* 0x000fe20007ffe0ff */
[----:B------:R-:W-:Y:S06]  /*10820*/  IMAD.IADD R218, R218, 0x1, R167 ;  /* 0x00000001dada7824 */ /* 0x000fec00078e02a7 */
        /* <DEDUP_REMOVED lines=456> */
.L_x_5454:
        /* <DEDUP_REMOVED lines=346> */
.L_x_5460:
[----:B------:R-:W-:Y:S05]  /*13a50*/  BSYNC.RECONVERGENT B0 ;  /* 0x0000000000007941 */ /* 0x000fea0003800200 */
.L_x_5459:
[----:B------:R-:W4:Y:S01]  /*13a60*/  LDCU.64 UR4, c[0x0][0x410] ;  /* 0x00008200ff0477ac */ /* 0x000f220008000a00 */
[----:B------:R-:W-:Y:S01]  /*13a70*/  IMAD.MOV.U32 R215, RZ, RZ, RZ ;  /* 0x000000ffffd77224 */ /* 0x000fe200078e00ff */
[----:B------:R-:W-:Y:S01]  /*13a80*/  SHF.R.U32.HI R0, RZ, 0x3, R216 ;  /* 0x00000003ff007819 */ /* 0x000fe200000116d8 */
[----:B------:R1:W1:Y:S01]  /*13a90*/  LDS.128 R24, [R245] ;  /* 0x00000000f5187984 */ /* 0x0002620000000c00 */
[----:B------:R-:W-:Y:S01]  /*13aa0*/  BSSY.RECONVERGENT B0, `(.L_x_5461) ;  /* 0x0000023000007945 */ /* 0x000fe20003800200 */
[----:B--2---:R-:W-:Y:S01]  /*13ab0*/  IMAD.WIDE.U32 R12, R4, UR10, R214 ;  /* 0x0000000a040c7c25 */ /* 0x004fe2000f8e00d6 */
[C---:B------:R-:W-:Y:S01]  /*13ac0*/  ISETP.GE.AND P3, PT, R0.reuse, UR16, PT ;  /* 0x0000001000007c0c */ /* 0x040fe2000bf66270 */
[----:B---3--:R2:W3:Y:S01]  /*13ad0*/  LDS.128 R20, [R245+0x2000] ;  /* 0x00200000f5147984 */ /* 0x0084e20000000c00 */
[C---:B------:R-:W-:Y:S01]  /*13ae0*/  IADD3 R6, PT, PT, R0.reuse, 0x20, RZ ;  /* 0x0000002000067810 */ /* 0x040fe20007ffe0ff */
        /* <DEDUP_REMOVED lines=30> */
.L_x_5462:
[----:B------:R-:W-:Y:S05]  /*13cd0*/  BSYNC.RECONVERGENT B0 ;  /* 0x0000000000007941 */ /* 0x000fea0003800200 */
.L_x_5461:
        /* <DEDUP_REMOVED lines=26> */
.L_x_5464:
[----:B------:R-:W-:Y:S05]  /*13e80*/  BSYNC.RECONVERGENT B0 ;  /* 0x0000000000007941 */ /* 0x000fea0003800200 */
.L_x_5463:
        /* <DEDUP_REMOVED lines=26> */
.L_x_5466:
[----:B------:R-:W-:Y:S05]  /*14030*/  BSYNC.RECONVERGENT B0 ;  /* 0x0000000000007941 */ /* 0x000fea0003800200 */
.L_x_5465:
        /* <DEDUP_REMOVED lines=25> */
.L_x_5467:
        /* <DEDUP_REMOVED lines=11> */
.L_x_7510:


//--------------------- .text._ZN5flash24flash_fwd_splitkv_kernelI23Flash_fwd_kernel_traitsILi256ELi64ELi64ELi4ELb0ELb0EN7cutlass6half_tE19Flash_kernel_traitsILi256ELi64ELi64ELi4ES3_EELb0ELb1ELb1ELb0ELb0ELb1ELb0ELb0EEEvNS_16Flash_fwd_paramsE --------------------------
	.section	.text._ZN5flash24flash_fwd_splitkv_kernelI23Flash_fwd_kernel_traitsILi256ELi64ELi64ELi4ELb0ELb0EN7cutlass6half_tE19Flash_kernel_traitsILi256ELi64ELi64ELi4ES3_EELb0ELb1ELb1ELb0ELb0ELb1ELb0ELb0EEEvNS_16Flash_fwd_paramsE,"ax",@progbits
	.align	128
        .global         _ZN5flash24flash_fwd_splitkv_kernelI23Flash_fwd_kernel_traitsILi256ELi64ELi64ELi4ELb0ELb0EN7cutlass6half_tE19Flash_kernel_traitsILi256ELi64ELi64ELi4ES3_EELb0ELb1ELb1ELb0ELb0ELb1ELb0ELb0EEEvNS_16Flash_fwd_paramsE
        .type           _ZN5flash24flash_fwd_splitkv_kernelI23Flash_fwd_kernel_traitsILi256ELi64ELi64ELi4ELb0ELb0EN7cutlass6half_tE19Flash_kernel_traitsILi256ELi64ELi64ELi4ES3_EELb0ELb1ELb1ELb0ELb0ELb1ELb0ELb0EEEvNS_16Flash_fwd_paramsE,@function
        .size           _ZN5flash24flash_fwd_splitkv_kernelI23Flash_fwd_kernel_traitsILi256ELi64ELi64ELi4ELb0ELb0EN7cutlass6half_tE19Flash_kernel_traitsILi256ELi64ELi64ELi4ES3_EELb0ELb1ELb1ELb0ELb0ELb1ELb0ELb0EEEvNS_16Flash_fwd_paramsE,(.L_x_7511 - _ZN5flash24flash_fwd_splitkv_kernelI23Flash_fwd_kernel_traitsILi256ELi64ELi64ELi4ELb0ELb0EN7cutlass6half_tE19Flash_kernel_traitsILi256ELi64ELi64ELi4ES3_EELb0ELb1ELb1ELb0ELb0ELb1ELb0ELb0EEEvNS_16Flash_fwd_paramsE)
        .other          _ZN5flash24flash_fwd_splitkv_kernelI23Flash_fwd_kernel_traitsILi256ELi64ELi64ELi4ELb0ELb0EN7cutlass6half_tE19Flash_kernel_traitsILi256ELi64ELi64ELi4ES3_EELb0ELb1ELb1ELb0ELb0ELb1ELb0ELb0EEEvNS_16Flash_fwd_paramsE,@"STO_CUDA_ENTRY STV_DEFAULT"
_ZN5flash24flash_fwd_splitkv_kernelI23Flash_fwd_kernel_traitsILi256ELi64ELi64ELi4ELb0ELb0EN7cutlass6half_tE19Flash_kernel_traitsILi256ELi64ELi64ELi4ES3_EELb0ELb1ELb1ELb0ELb0ELb1ELb0ELb0EEEvNS_16Flash_fwd_paramsE:
.text._ZN5flash24flash_fwd_splitkv_kernelI23Flash_fwd_kernel_traitsILi256ELi64ELi64ELi4ELb0ELb0EN7cutlass6half_tE19Flash_kernel_traitsILi256ELi64ELi64ELi4ES3_EELb0ELb1ELb1ELb0ELb0ELb1ELb0ELb0EEEvNS_16Flash_fwd_paramsE:
        /* <DEDUP_REMOVED lines=75> */
.L_x_5468:
        /* <DEDUP_REMOVED lines=90> */
.L_x_5471:
[----:B------:R-:W-:Y:S05]  /*0a50*/  BSYNC.RECONVERGENT B0 ;  /* 0x0000000000007941 */ /* 0x000fea0003800200 */
.L_x_5470:
        /* <DEDUP_REMOVED lines=23> */
.L_x_5473:
[----:B------:R-:W-:Y:S05]  /*0bd0*/  BSYNC.RECONVERGENT B0 ;  /* 0x0000000000007941 */ /* 0x000fea0003800200 */
.L_x_5472:
        /* <DEDUP_REMOVED lines=22> */
.L_x_5475:
[----:B------:R-:W-:Y:S05]  /*0d40*/  BSYNC.RECONVERGENT B0 ;  /* 0x0000000000007941 */ /* 0x000fea0003800200 */
.L_x_5474:
        /* <DEDUP_REMOVED lines=21> */
.L_x_5477:
[----:B------:R-:W-:Y:S05]  /*0ea0*/  BSYNC.RECONVERGENT B0 ;  /* 0x0000000000007941 */ /* 0x000fea0003800200 */
.L_x_5476:
        /* <DEDUP_REMOVED lines=21> */
.L_x_5469:
        /* <DEDUP_REMOVED lines=13> */
.L_x_5478:
        /* <DEDUP_REMOVED lines=99> */
.L_x_5479:
        /* <DEDUP_REMOVED lines=15> */
.L_x_5481:
[----:B------:R-:W1:Y:S01]  /*17f0*/  LDCU.64 UR10, c[0x0][0x3b8] ;  /* 0x00007700ff0a77ac */ /* 0x000e620008000a00 */
[----:B------:R-:W-:-:S04]  /*1800*/  UIADD3 UR15, UPT, UPT, UR6, UR16, URZ ;  /* 0x00000010060f7290 */ /* 0x000fc8000fffe0ff */
[----:B-1----:R-:W-:Y:S02]  /*1810*/  UIMAD.WIDE.U32 UR4, UR15, UR10, URZ ;  /* 0x0000000a0f0472a5 */ /* 0x002fe4000f8e00ff */
[----:B------:R-:W-:-:S04]  /*1820*/  UIMAD UR15, UR15, UR11, URZ ;  /* 0x0000000b0f0f72a4 */ /* 0x000fc8000f8e02ff */
[----:B------:R-:W-:Y:S01]  /*1830*/  UIADD3 UR15, UPT, UPT, UR5, UR15, URZ ;  /* 0x0000000f050f7290 */ /* 0x000fe2000fffe0ff */
[----:B------:R-:W-:-:S11]  /*1840*/  UMOV UR14, UR4 ;  /* 0x00000004000e7c82 */ /* 0x000fd60008000000 */
.L_x_5482:
        /* <DEDUP_REMOVED lines=15> */
.L_x_5483:
[----:B------:R-:W1:Y:S01]  /*1940*/  LDCU.64 UR8, c[0x0][0x3c0] ;  /* 0x00007800ff0877ac */ /* 0x000e620008000a00 */
[----:B------:R-:W-:-:S04]  /*1950*/  UIADD3 UR6, UPT, UPT, UR6, UR16, URZ ;  /* 0x0000001006067290 */ /* 0x000fc8000fffe0ff */
[----:B-1----:R-:W-:Y:S02]  /*1960*/  UIMAD.WIDE.U32 UR4, UR6, UR8, URZ ;  /* 0x00000008060472a5 */ /* 0x002fe4000f8e00ff */
[----:B------:R-:W-:-:S04]  /*1970*/  UIMAD UR6, UR6, UR9, URZ ;  /* 0x00000009060672a4 */ /* 0x000fc8000f8e02ff */
[----:B------:R-:W-:-:S03]  /*1980*/  UIADD3 UR5, UPT, UPT, UR5, UR6, URZ ;  /* 0x0000000605057290 */ /* 0x000fc6000fffe0ff */
[----:B------:R-:W-:-:S09]  /*1990*/  UMOV UR6, UR4 ;  /* 0x0000000400067c82 */ /* 0x000fd20008000000 */
.L_x_5484:
        /* <DEDUP_REMOVED lines=51> */
.L_x_5480:
        /* <DEDUP_REMOVED lines=90> */
.L_x_5486:
[----:B------:R-:W-:Y:S05]  /*2270*/  BSYNC.RECONVERGENT B0 ;  /* 0x0000000000007941 */ /* 0x000fea0003800200 */
.L_x_5485:
        /* <DEDUP_REMOVED lines=41> */
.L_x_5488:
[----:B------:R-:W-:Y:S05]  /*2510*/  BSYNC.RECONVERGENT B0 ;  /* 0x0000000000007941 */ /* 0x000fea0003800200 */
.L_x_5487:
        /* <DEDUP_REMOVED lines=41> */
.L_x_5490:
[----:B------:R-:W-:Y:S05]  /*27b0*/  BSYNC.RECONVERGENT B0 ;  /* 0x0000000000007941 */ /* 0x000fea0003800200 */
.L_x_5489:
        /* <DEDUP_REMOVED lines=41> */
.L_x_5492:
[----:B------:R-:W-:Y:S05]  /*2a50*/  BSYNC.RECONVERGENT B0 ;  /* 0x0000000000007941 */ /* 0x000fea0003800200 */
.L_x_5491:
        /* <DEDUP_REMOVED lines=31> */
.L_x_5494:
[----:B------:R-:W-:Y:S05]  /*2c50*/  BSYNC.RECONVERGENT B0 ;  /* 0x0000000000007941 */ /* 0x000fea0003800200 */
.L_x_5493:
        /* <DEDUP_REMOVED lines=31> */
.L_x_5496:
[----:B------:R-:W-:Y:S05]  /*2e50*/  BSYNC.RECONVERGENT B0 ;  /* 0x0000000000007941 */ /* 0x000fea0003800200 */
.L_x_5495:
        /* <DEDUP_REMOVED lines=33> */
.L_x_5498:
[----:B------:R-:W-:Y:S05]  /*3070*/  BSYNC.RECONVERGENT B0 ;  /* 0x0000000000007941 */ /* 0x000fea0003800200 */
.L_x_5497:
        /* <DEDUP_REMOVED lines=31> */
.L_x_5500:
[----:B------:R-:W-:Y:S05]  /*3270*/  BSYNC.RECONVERGENT B0 ;  /* 0x0000000000007941 */ /* 0x000fea0003800200 */
.L_x_5499:
        /* <DEDUP_REMOVED lines=58> */
.L_x_5502:
[----:B------:R2:W-:Y:S04]  /*3620*/  STS.128 [R245+0x10000], RZ ;  /* 0x010000fff5007388 */ /* 0x0005e80000000c00 */
[----:B------:R2:W-:Y:S04]  /*3630*/  STS.128 [R245+0x12000], RZ ;  /* 0x012000fff5007388 */ /* 0x0005e80000000c00 */
[----:B------:R2:W-:Y:S04]  /*3640*/  STS.128 [R245+0x14000], RZ ;  /* 0x014000fff5007388 */ /* 0x0005e80000000c00 */
[----:B------:R2:W-:Y:S02]  /*3650*/  STS.128 [R245+0x16000], RZ ;  /* 0x016000fff5007388 */ /* 0x0005e40000000c00 */
.L_x_5503:
[----:B------:R-:W-:Y:S05]  /*3660*/  BSYNC.RECONVERGENT B0 ;  /* 0x0000000000007941 */ /* 0x000fea0003800200 */
.L_x_5501:
        /* <DEDUP_REMOVED lines=46> */
.L_x_5505:
[----:B------:R-:W-:Y:S05]  /*3950*/  BSYNC.RECONVERGENT B0 ;  /* 0x0000000000007941 */ /* 0x000fea0003800200 */
.L_x_5504:
        /* <DEDUP_REMOVED lines=36> */
.L_x_5507:
[----:B------:R-:W-:Y:S05]  /*3ba0*/  BSYNC.RECONVERGENT B0 ;  /* 0x0000000000007941 */ /* 0x000fea0003800200 */
.L_x_5506:
        /* <DEDUP_REMOVED lines=35> */
.L_x_5509:
[----:B------:R-:W-:Y:S05]  /*3de0*/  BSYNC.RECONVERGENT B0 ;  /* 0x0000000000007941 */ /* 0x000fea0003800200 */
.L_x_5508:
[----:B------:R-:W-:Y:S01]  /*3df0*/  LDSM.16.M88.4 R80, [R68] ;  /* 0x000000004450783b */ /* 0x000fe20000000200 */
[----:B------:R-:W-:Y:S01]  /*3e00*/  IMAD.MOV.U32 R97, RZ, RZ, 0x20 ;  /* 0x00000020ff617424 */ /* 0x000fe200078e00ff */
[C---:B------:R-:W-:Y:S01]  /*3e10*/  LOP3.LUT P0, R165, R216.reuse, 0x2, RZ, 0xc0, !PT ;  /* 0x00000002d8a57812 */ /* 0x040fe2000780c0ff */
        /* <DEDUP_REMOVED lines=15> */
[----:B------:R-:W3:Y:S02]  /*3f10*/  LDCU UR4, c[0x0][0x50c] ;  /* 0x0000a180ff0477ac */ /* 0x000ee40008000800 */
[--C-:B------:R-:W-:Y:S01]  /*3f20*/  IMAD.IADD R98, R68, 0x1, R188.reuse ;  /* 0x0000000144627824 */ /* 0x100fe200078e02bc */
[----:B-1--4-:R-:W-:Y:S01]  /*3f30*/  LDSM.16.M88.4 R4, [R100] ;  /* 0x000000006404783b */ /* 0x012fe20000000200 */
[----:B------:R-:W-:Y:S01]  /*3f40*/  IMAD.IADD R208, R218, 0x1, R188 ;  /* 0x00000001dad07824 */ /* 0x000fe200078e02bc */
[----:B------:R-:W-:Y:S01]  /*3f50*/  UISETP.GT.U32.AND UP0, UPT, UR31, UR18, UPT ;  /* 0x000000121f00728c */ /* 0x000fe2000bf04070 */
[C---:B------:R-:W-:Y:S01]  /*3f60*/  IMAD.IADD R0, R97.reuse, 0x1, R98 ;  /* 0x0000000161007824 */ /* 0x040fe200078e0262 */
[----:B------:R-:W1:Y:S01]  /*3f70*/  LDSM.16.M88.4 R64, [R2+0x8000] ;  /* 0x008000000240783b */ /* 0x000e620000000200 */
[----:B------:R-:W-:-:S03]  /*3f80*/  IMAD.IADD R96, R97, 0x1, R208 ;  /* 0x0000000161607824 */ /* 0x000fc600078e02d0 */
[----:B------:R-:W4:Y:S04]  /*3f90*/  LDSM.16.M88.4 R40, [R2+0x8800] ;  /* 0x008800000228783b */ /* 0x000f280000000200 */
[----:B------:R-:W4:Y:S04]  /*3fa0*/  LDSM.16.M88.4 R20, [R2+0x9000] ;  /* 0x009000000214783b */ /* 0x000f280000000200 */
[----:B------:R-:W4:Y:S04]  /*3fb0*/  LDSM.16.M88.4 R8, [R2+0x9800] ;  /* 0x009800000208783b */ /* 0x000f280000000200 */
[----:B------:R-:W-:Y:S01]  /*3fc0*/  LDSM.16.M88.4 R28, [R98] ;  /* 0x00000000621c783b */ /* 0x000fe20000000200 */
[C---:B-----5:R-:W-:Y:S03]  /*3fd0*/  HMMA.16816.F32 R24, R80.reuse, R32, RZ ;  /* 0x000000205018723c */ /* 0x060fe600000018ff */
[----:B------:R-:W5:Y:S04]  /*3fe0*/  LDSM.16.M88.4 R36, [R208+0x8000] ;  /* 0x00800000d024783b */ /* 0x000f680000000200 */
[----:B------:R-:W5:Y:S01]  /*3ff0*/  LDSM.16.M88.4 R16, [R208+0x8800] ;  /* 0x00880000d010783b */ /* 0x000f620000000200 */
[C---:B--2---:R-:W-:Y:S03]  /*4000*/  HMMA.16816.F32 R60, R80.reuse, R56, RZ ;  /* 0x00000038503c723c */ /* 0x044fe600000018ff */
[----:B------:R-:W-:Y:S04]  /*4010*/  LDSM.16.M88.4 R72, [R96+0x9000] ;  /* 0x009000006048783b */ /* 0x000fe80000000200 */
[----:B------:R-:W-:Y:S01]  /*4020*/  LDSM.16.M88.4 R84, [R0+0x4000] ;  /* 0x004000000054783b */ /* 0x000fe20000000200 */
[C---:B------:R-:W-:Y:S03]  /*4030*/  HMMA.16816.F32 R32, R80.reuse, R34, RZ ;  /* 0x000000225020723c */ /* 0x040fe600000018ff */
        /* <DEDUP_REMOVED lines=9> */
[----:B------:R-:W2:Y:S07]  /*40d0*/  LDSM.16.M88.4 R12, [R208+0x9000] ;  /* 0x00900000d00c783b */ /* 0x000eae0000000200 */
[C---:B-1----:R-:W-:Y:S08]  /*40e0*/  HMMA.16816.F32 R24, R4.reuse, R64, R24 ;  /* 0x000000400418723c */ /* 0x042ff00000001818 */
[C---:B------:R-:W-:Y:S01]  /*40f0*/  HMMA.16816.F32 R32, R4.reuse, R66, R32 ;  /* 0x000000420420723c */ /* 0x040fe20000001820 */
[----:B------:R-:W-:Y:S07]  /*4100*/  LDSM.16.M88.4 R64, [R99+UR5+0xa800] ;  /* 0x00a800056340783b */ /* 0x000fee0008000200 */
        /* <DEDUP_REMOVED lines=8> */
[----:B------:R-:W3:Y:S04]  /*4190*/  LDSM.16.M88.4 R4, [R0] ;  /* 0x000000000004783b */ /* 0x000ee80000000200 */
        /* <DEDUP_REMOVED lines=16> */
[----:B------:R-:W-:Y:S07]  /*42a0*/  LDSM.16.M88.4 R20, [R99+UR5+0xb800] ;  /* 0x00b800056314783b */ /* 0x000fee0008000200 */
[C---:B----4-:R-:W-:Y:S08]  /*42b0*/  HMMA.16816.F32 R60, R4.reuse, R8, R60 ;  /* 0x00000008043c723c */ /* 0x050ff0000000183c */
[C---:B------:R-:W-:Y:S01]  /*42c0*/  HMMA.16816.F32 R56, R4.reuse, R10, R56 ;  /* 0x0000000a0438723c */ /* 0x040fe20000001838 */
[----:B------:R-:W3:Y:S07]  /*42d0*/  LDSM.16.M88.4 R8, [R2+0xa000] ;  /* 0x00a000000208783b */ /* 0x000eee0000000200 */
[C---:B------:R-:W-:Y:S08]  /*42e0*/  HMMA.16816.F32 R52, R4.reuse, R72, R52 ;  /* 0x000000480434723c */ /* 0x040ff00000001834 */
[C---:B------:R-:W-:Y:S01]  /*42f0*/  HMMA.16816.F32 R48, R4.reuse, R74, R48 ;  /* 0x0000004a0430723c */ /* 0x040fe20000001830 */
[----:B------:R-:W-:Y:S07]  /*4300*/  LDSM.16.M88.4 R72, [R99+UR5+0xe800] ;  /* 0x00e800056348783b */ /* 0x000fee0008000200 */
[C---:B-----5:R-:W-:Y:S08]  /*4310*/  HMMA.16816.F32 R44, R4.reuse, R36, R44 ;  /* 0x00000024042c723c */ /* 0x060ff0000000182c */
        /* <DEDUP_REMOVED lines=8> */
[----:B------:R-:W-:Y:S07]  /*43a0*/  LDSM.16.M88.4 R64, [R96+0xb800] ;  /* 0x00b800006040783b */ /* 0x000fee0000000200 */
[C---:B-1----:R-:W-:Y:S08]  /*43b0*/  HMMA.16816.F32 R52, R16.reuse, R40, R52 ;  /* 0x000000281034723c */ /* 0x042ff00000001834 */
[----:B------:R-:W-:Y:S01]  /*43c0*/  HMMA.16816.F32 R48, R16, R42, R48 ;  /* 0x0000002a1030723c */ /* 0x000fe20000001830 */
[----:B------:R-:W-:Y:S07]  /*43d0*/  LDSM.16.M88.4 R40, [R96+0xa000] ;  /* 0x00a000006028783b */ /* 0x000fee0000000200 */
[C---:B---3--:R-:W-:Y:S08]  /*43e0*/  HMMA.16816.F32 R24, R28.reuse, R8, R24 ;  /* 0x000000081c18723c */ /* 0x048ff00000001818 */
[C---:B------:R-:W-:Y:S01]  /*43f0*/  HMMA.16816.F32 R32, R28.reuse, R10, R32 ;  /* 0x0000000a1c20723c */ /* 0x040fe20000001820 */
[----:B------:R-:W-:Y:S07]  /*4400*/  LDSM.16.M88.4 R8, [R98+0x2000] ;  /* 0x002000006208783b */ /* 0x000fee0000000200 */
[C---:B----4-:R-:W-:Y:S08]  /*4410*/  HMMA.16816.F32 R60, R28.reuse, R4, R60 ;  /* 0x000000041c3c723c */ /* 0x050ff0000000183c */
[----:B------:R-:W-:Y:S01]  /*4420*/  HMMA.16816.F32 R56, R28, R6, R56 ;  /* 0x000000061c38723c */ /* 0x000fe20000001838 */
[----:B------:R-:W1:Y:S07]  /*4430*/  LDSM.16.M88.4 R4, [R208+0xa800] ;  /* 0x00a80000d004783b */ /* 0x000e6e0000000200 */
        /* <DEDUP_REMOVED lines=16> */
[----:B------:R-:W-:Y:S07]  /*4540*/  LDSM.16.M88.4 R20, [R99+UR5+0xc000] ;  /* 0x00c000056314783b */ /* 0x000fee0008000200 */
[C---:B----4-:R-:W-:Y:S08]  /*4550*/  HMMA.16816.F32 R52, R8.reuse, R16, R52 ;  /* 0x000000100834723c */ /* 0x050ff00000001834 */
[C---:B------:R-:W-:Y:S01]  /*4560*/  HMMA.16816.F32 R48, R8.reuse, R18, R48 ;  /* 0x000000120830723c */ /* 0x040fe20000001830 */
[----:B------:R-:W-:Y:S04]  /*4570*/  LDSM.16.M88.4 R16, [R68+0x4000] ;  /* 0x004000004410783b */ /* 0x000fe80000000200 */
[----:B------:R-:W-:Y:S03]  /*4580*/  LDSM.16.M88.4 R68, [R99+UR5+0xf000] ;  /* 0x00f000056344783b */ /* 0x000fe60008000200 */
[C---:B--2---:R-:W-:Y:S08]  /*4590*/  HMMA.16816.F32 R44, R8.reuse, R12, R44 ;  /* 0x0000000c082c723c */ /* 0x044ff0000000182c */
[----:B------:R-:W-:Y:S01]  /*45a0*/  HMMA.16816.F32 R80, R8, R14, R80 ;  /* 0x0000000e0850723c */ /* 0x000fe20000001850 */
[----:B------:R-:W2:Y:S04]  /*45b0*/  LDSM.16.M88.4 R12, [R99+UR5+0xc800] ;  /* 0x00c80005630c783b */ /* 0x000ea80008000200 */
[----:B------:R-:W3:Y:S03]  /*45c0*/  LDSM.16.M88.4 R8, [R99+UR5+0xd000] ;  /* 0x00d000056308783b */ /* 0x000ee60008000200 */
[C---:B-----5:R-:W-:Y:S08]  /*45d0*/  HMMA.16816.F32 R24, R28.reuse, R40, R24 ;  /* 0x000000281c18723c */ /* 0x060ff00000001818 */
[C---:B------:R-:W-:Y:S01]  /*45e0*/  HMMA.16816.F32 R32, R28.reuse, R42, R32 ;  /* 0x0000002a1c20723c */ /* 0x040fe20000001820 */
[----:B------:R-:W4:Y:S07]  /*45f0*/  LDSM.16.M88.4 R40, [R99+UR5+0xd800] ;  /* 0x00d800056328783b */ /* 0x000f2e0008000200 */
        /* <DEDUP_REMOVED lines=8> */
[----:B------:R-:W5:Y:S04]  /*4680*/  LDSM.16.M88.4 R28, [R2+0xc800] ;  /* 0x00c80000021c783b */ /* 0x000f680000000200 */
[----:B------:R-:W-:Y:S03]  /*4690*/  LDSM.16.M88.4 R64, [R208+0xc800] ;  /* 0x00c80000d040783b */ /* 0x000fe60000000200 */
[C---:B--2---:R-:W-:Y:S08]  /*46a0*/  HMMA.16816.F32 R60, R16.reuse, R12, R60 ;  /* 0x0000000c103c723c */ /* 0x044ff0000000183c */
[C---:B------:R-:W-:Y:S01]  /*46b0*/  HMMA.16816.F32 R56, R16.reuse, R14, R56 ;  /* 0x0000000e1038723c */ /* 0x040fe20000001838 */
[----:B------:R-:W2:Y:S07]  /*46c0*/  LDSM.16.M88.4 R12, [R2+0xd000] ;  /* 0x00d00000020c783b */ /* 0x000eae0000000200 */
[C---:B------:R-:W-:Y:S08]  /*46d0*/  HMMA.16816.F32 R24, R16.reuse, R20, R24 ;  /* 0x000000141018723c */ /* 0x040ff00000001818 */
[C---:B------:R-:W-:Y:S01]  /*46e0*/  HMMA.16816.F32 R32, R16.reuse, R22, R32 ;  /* 0x000000161020723c */ /* 0x040fe20000001820 */
[----:B------:R-:W-:Y:S07]  /*46f0*/  LDSM.16.M88.4 R20, [R208+0xc000] ;  /* 0x00c00000d014783b */ /* 0x000fee0000000200 */
[C---:B---3--:R-:W-:Y:S08]  /*4700*/  HMMA.16816.F32 R52, R16.reuse, R8, R52 ;  /* 0x000000081034723c */ /* 0x048ff00000001834 */
[C---:B------:R-:W-:Y:S01]  /*4710*/  HMMA.16816.F32 R48, R16.reuse, R10, R48 ;  /* 0x0000000a1030723c */ /* 0x040fe20000001830 */
[----:B------:R-:W3:Y:S07]  /*4720*/  LDSM.16.M88.4 R8, [R98+0x4000] ;  /* 0x004000006208783b */ /* 0x000eee0000000200 */
[C---:B----4-:R-:W-:Y:S08]  /*4730*/  HMMA.16816.F32 R44, R16.reuse, R40, R44 ;  /* 0x00000028102c723c */ /* 0x050ff0000000182c */
[----:B------:R-:W-:Y:S01]  /*4740*/  HMMA.16816.F32 R80, R16, R42, R80 ;  /* 0x0000002a1050723c */ /* 0x000fe20000001850 */
[----:B------:R-:W4:Y:S04]  /*4750*/  LDSM.16.M88.4 R16, [R2+0xd800] ;  /* 0x00d800000210783b */ /* 0x000f280000000200 */
[----:B------:R-:W4:Y:S03]  /*4760*/  LDSM.16.M88.4 R40, [R96+0xc000] ;  /* 0x00c000006028783b */ /* 0x000f260000000200 */
[C---:B-1----:R-:W-:Y:S08]  /*4770*/  HMMA.16816.F32 R24, R4.reuse, R36, R24 ;  /* 0x000000240418723c */ /* 0x042ff00000001818 */
[C---:B------:R-:W-:Y:S01]  /*4780*/  HMMA.16816.F32 R32, R4.reuse, R38, R32 ;  /* 0x000000260420723c */ /* 0x040fe20000001820 */
[----:B------:R-:W1:Y:S07]  /*4790*/  LDSM.16.M88.4 R36, [R208+0xd000] ;  /* 0x00d00000d024783b */ /* 0x000e6e0000000200 */
[C---:B-----5:R-:W-:Y:S08]  /*47a0*/  HMMA.16816.F32 R60, R4.reuse, R28, R60 ;  /* 0x0000001c043c723c */ /* 0x060ff0000000183c */
[C---:B------:R-:W-:Y:S01]  /*47b0*/  HMMA.16816.F32 R56, R4.reuse, R30, R56 ;  /* 0x0000001e0438723c */ /* 0x040fe20000001838 */
[----:B------:R-:W5:Y:S07]  /*47c0*/  LDSM.16.M88.4 R28, [R208+0xd800] ;  /* 0x00d80000d01c783b */ /* 0x000f6e0000000200 */
[C---:B--2---:R-:W-:Y:S08]  /*47d0*/  HMMA.16816.F32 R52, R4.reuse, R12, R52 ;  /* 0x0000000c0434723c */ /* 0x044ff00000001834 */
[----:B------:R-:W-:Y:S01]  /*47e0*/  HMMA.16816.F32 R48, R4, R14, R48 ;  /* 0x0000000e0430723c */ /* 0x000fe20000001830 */
[----:B------:R-:W2:Y:S07]  /*47f0*/  LDSM.16.M88.4 R12, [R99+UR5+0xe000] ;  /* 0x00e00005630c783b */ /* 0x000eae0008000200 */
[----:B---3--:R-:W-:Y:S08]  /*4800*/  HMMA.16816.F32 R24, R8, R20, R24 ;  /* 0x000000140818723c */ /* 0x008ff00000001818 */
[C---:B----4-:R-:W-:Y:S08]  /*4810*/  HMMA.16816.F32 R44, R4.reuse, R16, R44 ;  /* 0x00000010042c723c */ /* 0x050ff0000000182c */
[----:B------:R-:W-:Y:S01]  /*4820*/  HMMA.16816.F32 R80, R4, R18, R80 ;  /* 0x000000120450723c */ /* 0x000fe20000001850 */
[----:B------:R-:W3:Y:S04]  /*4830*/  LDSM.16.M88.4 R4, [R96+0xd000] ;  /* 0x00d000006004783b */ /* 0x000ee80000000200 */
[----:B------:R-:W4:Y:S03]  /*4840*/  LDSM.16.M88.4 R16, [R100+0x6000] ;  /* 0x006000006410783b */ /* 0x000f260000000200 */
[----:B------:R-:W-:Y:S01]  /*4850*/  HMMA.16816.F32 R32, R8, R22, R32 ;  /* 0x000000160820723c */ /* 0x000fe20000001820 */
[----:B------:R-:W4:Y:S07]  /*4860*/  LDSM.16.M88.4 R20, [R96+0xc800] ;  /* 0x00c800006014783b */ /* 0x000f2e0000000200 */
[----:B------:R-:W-:Y:S08]  /*4870*/  HMMA.16816.F32 R24, R84, R40, R24 ;  /* 0x000000285418723c */ /* 0x000ff00000001818 */
[C---:B------:R-:W-:Y:S08]  /*4880*/  HMMA.16816.F32 R60, R8.reuse, R64, R60 ;  /* 0x00000040083c723c */ /* 0x040ff0000000183c */
[C---:B------:R-:W-:Y:S01]  /*4890*/  HMMA.16816.F32 R56, R8.reuse, R66, R56 ;  /* 0x000000420838723c */ /* 0x040fe20000001838 */
[----:B------:R-:W-:Y:S07]  /*48a0*/  LDSM.16.M88.4 R64, [R99+UR5+0xf800] ;  /* 0x00f800056340783b */ /* 0x000fee0008000200 */
[C---:B-1----:R-:W-:Y:S08]  /*48b0*/  HMMA.16816.F32 R52, R8.reuse, R36, R52 ;  /* 0x000000240834723c */ /* 0x042ff00000001834 */
[C---:B------:R-:W-:Y:S01]  /*48c0*/  HMMA.16816.F32 R48, R8.reuse, R38, R48 ;  /* 0x000000260830723c */ /* 0x040fe20000001830 */
[----:B------:R-:W-:Y:S07]  /*48d0*/  LDSM.16.M88.4 R36, [R2+0xf000] ;  /* 0x00f000000224783b */ /* 0x000fee0000000200 */
[C---:B-----5:R-:W-:Y:S08]  /*48e0*/  HMMA.16816.F32 R44, R8.reuse, R28, R44 ;  /* 0x0000001c082c723c */ /* 0x060ff0000000182c */
[----:B------:R-:W-:Y:S01]  /*48f0*/  HMMA.16816.F32 R80, R8, R30, R80 ;  /* 0x0000001e0850723c */ /* 0x000fe20000001850 */
[----:B------:R-:W-:Y:S04]  /*4900*/  LDSM.16.M88.4 R8, [R98+0x6000] ;  /* 0x006000006208783b */ /* 0x000fe80000000200 */
[----:B------:R-:W1:Y:S03]  /*4910*/  LDSM.16.M88.4 R28, [R208+0xe000] ;  /* 0x00e00000d01c783b */ /* 0x000e660000000200 */
[----:B------:R-:W-:Y:S01]  /*4920*/  HMMA.16816.F32 R32, R84, R42, R32 ;  /* 0x0000002a5420723c */ /* 0x000fe20000001820 */
[----:B------:R-:W-:Y:S07]  /*4930*/  LDSM.16.M88.4 R40, [R2+0xe800] ;  /* 0x00e800000228783b */ /* 0x000fee0000000200 */
[----:B--2---:R-:W-:Y:S08]  /*4940*/  HMMA.16816.F32 R24, R76, R12, R24 ;  /* 0x0000000c4c18723c */ /* 0x004ff00000001818 */
[C---:B---3--:R-:W-:Y:S08]  /*4950*/  HMMA.16816.F32 R52, R84.reuse, R4, R52 ;  /* 0x000000045434723c */ /* 0x048ff00000001834 */
[----:B------:R-:W-:Y:S01]  /*4960*/  HMMA.16816.F32 R48, R84, R6, R48 ;  /* 0x000000065430723c */ /* 0x000fe20000001830 */
[----:B------:R2:W-:Y:S07]  /*4970*/  LDSM.16.M88.4 R4, [R0+0x6000] ;  /* 0x006000000004783b */ /* 0x0005ee0000000200 */
[----:B------:R-:W-:Y:S01]  /*4980*/  HMMA.16816.F32 R32, R76, R14, R32 ;  /* 0x0000000e4c20723c */ /* 0x000fe20000001820 */
[----:B------:R-:W3:Y:S07]  /*4990*/  LDSM.16.M88.4 R12, [R96+0xe000] ;  /* 0x00e00000600c783b */ /* 0x000eee0000000200 */
[----:B----4-:R-:W-:Y:S08]  /*49a0*/  HMMA.16816.F32 R24, R16, R88, R24 ;  /* 0x000000581018723c */ /* 0x010ff00000001818 */
[----:B------:R-:W-:Y:S01]  /*49b0*/  HMMA.16816.F32 R60, R84, R20, R60 ;  /* 0x00000014543c723c */ /* 0x000fe2000000183c */
[----:B--2---:R-:W-:-:S05]  /*49c0*/  IMAD.SHL.U32 R0, R216, 0x2, RZ ;  /* 0x00000002d8007824 */ /* 0x004fca00078e00ff */
[----:B------:R-:W-:Y:S02]  /*49d0*/  LOP3.LUT R0, R0, 0x6, RZ, 0xc0, !PT ;  /* 0x0000000600007812 */ /* 0x000fe400078ec0ff */
[C---:B------:R-:W-:Y:S01]  /*49e0*/  HMMA.16816.F32 R56, R84.reuse, R22, R56 ;  /* 0x000000165438723c */ /* 0x040fe20000001838 */
[----:B------:R2:W4:Y:S07]  /*49f0*/  LDSM.16.M88.4 R20, [R2+0xf800] ;  /* 0x00f800000214783b */ /* 0x00052e0000000200 */
[C---:B------:R-:W-:Y:S08]  /*4a00*/  HMMA.16816.F32 R44, R84.reuse, R92, R44 ;  /* 0x0000005c542c723c */ /* 0x040ff0000000182c */
[----:B------:R-:W-:Y:S08]  /*4a10*/  HMMA.16816.F32 R80, R84, R94, R80 ;  /* 0x0000005e5450723c */ /* 0x000ff00000001850 */
[----:B-1----:R-:W-:Y:S01]  /*4a20*/  HMMA.16816.F32 R24, R8, R28, R24 ;  /* 0x0000001c0818723c */ /* 0x002fe20000001818 */
[----:B--2---:R-:W-:-:S04]  /*4a30*/  SHF.R.U32.HI R2, RZ, 0x2, R216 ;  /* 0x00000002ff027819 */ /* 0x004fc800000116d8 */
[----:B------:R-:W-:-:S03]  /*4a40*/  LOP3.LUT R2, R2, 0x7, RZ, 0xc0, !PT ;  /* 0x0000000702027812 */ /* 0x000fc600078ec0ff */
[----:B------:R-:W-:Y:S01]  /*4a50*/  HMMA.16816.F32 R60, R76, R72, R60 ;  /* 0x000000484c3c723c */ /* 0x000fe2000000183c */
[----:B------:R-:W-:-:S07]  /*4a60*/  IADD3 R166, PT, PT, R2, UR29, R205 ;  /* 0x0000001d02a67c10 */ /* 0x000fce000fffe0cd */
[C---:B------:R-:W-:Y:S08]  /*4a70*/  HMMA.16816.F32 R56, R76.reuse, R74, R56 ;  /* 0x0000004a4c38723c */ /* 0x040ff00000001838 */
[C---:B------:R-:W-:Y:S08]  /*4a80*/  HMMA.16816.F32 R52, R76.reuse, R68, R52 ;  /* 0x000000444c34723c */ /* 0x040ff00000001834 */
[C---:B------:R-:W-:Y:S08]  /*4a90*/  HMMA.16816.F32 R48, R76.reuse, R70, R48 ;  /* 0x000000464c30723c */ /* 0x040ff00000001830 */
[----:B------:R-:W-:Y:S01]  /*4aa0*/  HMMA.16816.F32 R44, R76, R64, R44 ;  /* 0x000000404c2c723c */ /* 0x000fe2000000182c */
[----:B------:R-:W-:-:S04]  /*4ab0*/  VIADD R64, R0, UR17 ;  /* 0x0000001100407c36 */ /* 0x000fc80008000000 */
[----:B------:R-:W-:-:S03]  /*4ac0*/  VIADD R28, R64, 0x11 ;  /* 0x00000011401c7836 */ /* 0x000fc60000000000 */
[----:B------:R-:W-:Y:S08]  /*4ad0*/  HMMA.16816.F32 R32, R16, R90, R32 ;  /* 0x0000005a1020723c */ /* 0x000ff00000001820 */
[----:B------:R-:W-:Y:S01]  /*4ae0*/  HMMA.16816.F32 R80, R76, R66, R80 ;  /* 0x000000424c50723c */ /* 0x000fe20000001850 */
[----:B------:R-:W-:-:S04]  /*4af0*/  VIADD R66, R64, 0x38 ;  /* 0x0000003840427836 */ /* 0x000fc80000000000 */
[----:B------:R-:W-:-:S03]  /*4b00*/  VIADD R68, R66, UR20 ;  /* 0x0000001442447c36 */ /* 0x000fc60008000000 */
[----:B---3--:R-:W-:Y:S01]  /*4b10*/  HMMA.16816.F32 R24, R4, R12, R24 ;  /* 0x0000000c0418723c */ /* 0x008fe20000001818 */
[C---:B------:R-:W-:Y:S02]  /*4b20*/  VIADD R13, R166.reuse, UR26 ;  /* 0x0000001aa60d7c36 */ /* 0x040fe40008000000 */
[----:B------:R-:W-:-:S03]  /*4b30*/  VIADD R166, R166, UR30 ;  /* 0x0000001ea6a67c36 */ /* 0x000fc60008000000 */
[C-C-:B------:R-:W-:Y:S01]  /*4b40*/  VIADDMNMX R228, R13.reuse, 0x1, R226.reuse, PT ;  /* 0x000000010de47846 */ /* 0x140fe200038001e2 */
[----:B------:R-:W-:Y:S01]  /*4b50*/  VIADD R167, R166, 0x8 ;  /* 0x00000008a6a77836 */ /* 0x000fe20000000000 */
[C---:B------:R-:W-:Y:S01]  /*4b60*/  HMMA.16816.F32 R60, R16.reuse, R40, R60 ;  /* 0x00000028103c723c */ /* 0x040fe2000000183c */
[----:B------:R-:W-:Y:S01]  /*4b70*/  VIADDMNMX R226, R13, 0x9, R226, PT ;  /* 0x000000090de27846 */ /* 0x000fe200038001e2 */
[C---:B------:R-:W-:Y:S01]  /*4b80*/  VIADD R13, R64.reuse, UR20 ;  /* 0x00000014400d7c36 */ /* 0x040fe20008000000 */
[----:B------:R-:W-:Y:S01]  /*4b90*/  ISETP.GE.AND P4, PT, R64, R228, PT ;  /* 0x000000e44000720c */ /* 0x000fe20003f86270 */
[C---:B------:R-:W-:Y:S01]  /*4ba0*/  VIADD R229, R166.reuse, -UR25 ;  /* 0x80000019a6e57c36 */ /* 0x040fe20008000000 */
[C---:B------:R-:W-:Y:S01]  /*4bb0*/  IADD3 R235, PT, PT, R166.reuse, 0x18, -R68 ;  /* 0x00000018a6eb7810 */ /* 0x040fe20007ffe844 */
[----:B------:R-:W-:Y:S02]  /*4bc0*/  IMAD.IADD R12, R166, 0x1, -R13 ;  /* 0x00000001a60c7824 */ /* 0x000fe400078e0a0d */
[----:B------:R-:W-:Y:S01]  /*4bd0*/  HMMA.16816.F32 R56, R16, R42, R56 ;  /* 0x0000002a1038723c */ /* 0x000fe20000001838 */
[----:B------:R-:W-:Y:S01]  /*4be0*/  VIADD R227, R167, -UR25 ;  /* 0x80000019a7e37c36 */ /* 0x000fe20008000000 */
[----:B------:R-:W-:-:S02]  /*4bf0*/  ISETP.GT.AND P0, PT, R229, R64, PT ;  /* 0x00000040e500720c */ /* 0x000fc40003f04270 */
[----:B------:R-:W-:Y:S02]  /*4c00*/  IABS R12, R12 ;  /* 0x0000000c000c7213 */ /* 0x000fe40000000000 */
[----:B------:R-:W-:Y:S02]  /*4c10*/  IABS R235, R235 ;  /* 0x000000eb00eb7213 */ /* 0x000fe40000000000 */
[----:B------:R-:W-:Y:S01]  /*4c20*/  HMMA.16816.F32 R52, R16, R36, R52 ;  /* 0x000000241034723c */ /* 0x000fe20000001834 */
[----:B------:R-:W-:Y:S02]  /*4c30*/  IADD3 R37, PT, PT, R167, 0x1f, -R68 ;  /* 0x0000001fa7257810 */ /* 0x000fe40007ffe844 */
[----:B------:R-:W-:Y:S02]  /*4c40*/  I2FP.F32.S32 R235, R235 ;  /* 0x000000eb00eb7245 */ /* 0x000fe40000201400 */
[----:B------:R-:W-:-:S03]  /*4c50*/  IABS R37, R37 ;  /* 0x0000002500257213 */ /* 0x000fc60000000000 */
[----:B------:R-:W-:Y:S01]  /*4c60*/  HMMA.16816.F32 R48, R16, R38, R48 ;  /* 0x000000261030723c */ /* 0x000fe20000001830 */
[----:B------:R-:W-:-:S07]  /*4c70*/  I2FP.F32.S32 R37, R37 ;  /* 0x0000002500257245 */ /* 0x000fce0000201400 */
[----:B----4-:R-:W-:Y:S01]  /*4c80*/  HMMA.16816.F32 R44, R16, R20, R44 ;  /* 0x00000014102c723c */ /* 0x010fe2000000182c */
[----:B------:R-:W-:Y:S01]  /*4c90*/  FMUL.FTZ R20, R24, UR4 ;  /* 0x0000000418147c20 */ /* 0x000fe20008410000 */
[----:B------:R-:W-:Y:S01]  /*4ca0*/  FMUL.FTZ R21, R26, UR4 ;  /* 0x000000041a157c20 */ /* 0x000fe20008410000 */
[----:B------:R-:W-:Y:S01]  /*4cb0*/  FMUL.FTZ R24, R25, UR4 ;  /* 0x0000000419187c20 */ /* 0x000fe20008410000 */
[----:B------:R-:W-:Y:S02]  /*4cc0*/  IMAD.IADD R26, R167, 0x1, -R13 ;  /* 0x00000001a71a7824 */ /* 0x000fe400078e0a0d */
[----:B------:R-:W-:Y:S01]  /*4cd0*/  IMAD.MOV.U32 R25, RZ, RZ, R12 ;  /* 0x000000ffff197224 */ /* 0x000fe200078e000c */
[----:B------:R-:W1:Y:S01]  /*4ce0*/  MUFU.TANH R20, R20 ;  /* 0x0000001400147308 */ /* 0x000e620000002400 */
[----:B------:R-:W-:Y:S01]  /*4cf0*/  HMMA.16816.F32 R32, R8, R30, R32 ;  /* 0x0000001e0820723c */ /* 0x000fe20000001820 */
[----:B------:R-:W-:Y:S02]  /*4d00*/  IABS R26, R26 ;  /* 0x0000001a001a7213 */ /* 0x000fe40000000000 */
[----:B------:R-:W-:-:S02]  /*4d10*/  I2FP.F32.S32 R25, R25 ;  /* 0x0000001900197245 */ /* 0x000fc40000201400 */
[--C-:B------:R-:W-:Y:S02]  /*4d20*/  IADD3 R30, PT, PT, R167, 0x28, -R68.reuse ;  /* 0x00000028a71e7810 */ /* 0x100fe40007ffe844 */
[----:B------:R-:W2:Y:S01]  /*4d30*/  MUFU.TANH R21, R21 ;  /* 0x0000001500157308 */ /* 0x000ea20000002400 */
[----:B------:R-:W-:Y:S01]  /*4d40*/  HMMA.16816.F32 R80, R16, R22, R80 ;  /* 0x000000161050723c */ /* 0x000fe20000001850 */
[----:B------:R-:W3:Y:S01]  /*4d50*/  LDSM.16.M88.4 R16, [R208+0xe800] ;  /* 0x00e80000d010783b */ /* 0x000ee20000000200 */
[----:B------:R-:W-:Y:S01]  /*4d60*/  VIADD R22, R64, 0x1 ;  /* 0x0000000140167836 */ /* 0x000fe20000000000 */
[----:B------:R-:W-:Y:S02]  /*4d70*/  IADD3 R23, PT, PT, R166, 0x37, -R68 ;  /* 0x00000037a6177810 */ /* 0x000fe40007ffe844 */
[----:B------:R-:W-:Y:S02]  /*4d80*/  IABS R30, R30 ;  /* 0x0000001e001e7213 */ /* 0x000fe40000000000 */
[----:B------:R-:W4:Y:S01]  /*4d90*/  MUFU.TANH R24, R24 ;  /* 0x0000001800187308 */ /* 0x000f220000002400 */
[-C--:B------:R-:W-:Y:S01]  /*4da0*/  ISETP.GT.AND P5, PT, R229, R22.reuse, PT ;  /* 0x00000016e500720c */ /* 0x080fe20003fa4270 */
[----:B-1----:R-:W-:Y:S01]  /*4db0*/  FFMA.FTZ R20, R25, -UR14, R20 ;  /* 0x8000000e19147c23 */ /* 0x002fe20008010014 */
[----:B------:R-:W-:-:S02]  /*4dc0*/  ISETP.GT.AND P1, PT, R227, R22, PT ;  /* 0x00000016e300720c */ /* 0x000fc40003f24270 */
[----:B------:R-:W-:Y:S01]  /*4dd0*/  HMMA.16816.F32 R32, R4, R14, R32 ;  /* 0x0000000e0420723c */ /* 0x000fe20000001820 */
[----:B------:R-:W1:Y:S01]  /*4de0*/  LDSM.16.M88.4 R12, [R96+0xe800] ;  /* 0x00e80000600c783b */ /* 0x000e620000000200 */
[C---:B------:R-:W-:Y:S02]  /*4df0*/  ISETP.GE.AND P2, PT, R22.reuse, R228, PT ;  /* 0x000000e41600720c */ /* 0x040fe40003f46270 */
[----:B------:R-:W-:Y:S01]  /*4e00*/  ISETP.GE.AND P6, PT, R22, R226, PT ;  /* 0x000000e21600720c */ /* 0x000fe20003fc6270 */
[----:B------:R-:W-:Y:S01]  /*4e10*/  IMAD.MOV.U32 R22, RZ, RZ, R26 ;  /* 0x000000ffff167224 */ /* 0x000fe200078e001a */
[----:B------:R-:W-:Y:S02]  /*4e20*/  IABS R23, R23 ;  /* 0x0000001700177213 */ /* 0x000fe40000000000 */
[----:B------:R-:W-:Y:S02]  /*4e30*/  FSEL R69, R20, -INF , !P0 ;  /* 0xff80000014457808 */ /* 0x000fe40004000000 */
[----:B------:R-:W-:-:S02]  /*4e40*/  I2FP.F32.S32 R22, R22 ;  /* 0x0000001600167245 */ /* 0x000fc40000201400 */
[----:B------:R-:W-:Y:S02]  /*4e50*/  I2FP.F32.S32 R23, R23 ;  /* 0x0000001700177245 */ /* 0x000fe40000201400 */
[----:B------:R-:W-:Y:S01]  /*4e60*/  ISETP.GT.AND P0, PT, R227, R64, PT ;  /* 0x00000040e300720c */ /* 0x000fe20003f04270 */
[----:B--2---:R-:W-:Y:S01]  /*4e70*/  FFMA.FTZ R22, R22, -UR14, R21 ;  /* 0x8000000e16167c23 */ /* 0x004fe20008010015 */
[----:B------:R-:W-:Y:S01]  /*4e80*/  FSEL R69, R69, -INF , !P4 ;  /* 0xff80000045457808 */ /* 0x000fe20006000000 */
[----:B----4-:R-:W-:Y:S01]  /*4e90*/  FFMA.FTZ R23, R23, -UR14, R24 ;  /* 0x8000000e17177c23 */ /* 0x010fe20008010018 */
[--C-:B------:R-:W-:Y:S01]  /*4ea0*/  IADD3 R24, PT, PT, R167, 0x37, -R68.reuse ;  /* 0x00000037a7187810 */ /* 0x100fe20007ffe844 */
[----:B------:R-:W-:Y:S01]  /*4eb0*/  FMUL.FTZ R21, R32, UR4 ;  /* 0x0000000420157c20 */ /* 0x000fe20008410000 */
[----:B------:R-:W-:Y:S01]  /*4ec0*/  ISETP.GE.AND P4, PT, R64, R226, PT ;  /* 0x000000e24000720c */ /* 0x000fe20003f86270 */
[----:B------:R-:W-:Y:S01]  /*4ed0*/  FMUL.FTZ R34, R34, UR4 ;  /* 0x0000000422227c20 */ /* 0x000fe20008410000 */
[----:B------:R-:W-:Y:S01]  /*4ee0*/  FSEL R22, R22, -INF , !P0 ;  /* 0xff80000016167808 */ /* 0x000fe20004000000 */
[----:B------:R-:W-:Y:S01]  /*4ef0*/  FMUL.FTZ R33, R33, UR4 ;  /* 0x0000000421217c20 */ /* 0x000fe20008410000 */
[----:B------:R-:W-:Y:S01]  /*4f00*/  IABS R24, R24 ;  /* 0x0000001800187213 */ /* 0x000fe20000000000 */
[----:B------:R-:W2:Y:S01]  /*4f10*/  MUFU.TANH R21, R21 ;  /* 0x0000001500157308 */ /* 0x000ea20000002400 */
[----:B------:R-:W-:Y:S01]  /*4f20*/  FSEL R65, R22, -INF , !P4 ;  /* 0xff80000016417808 */ /* 0x000fe20006000000 */
[----:B------:R-:W-:Y:S01]  /*4f30*/  FMUL.FTZ R29, R35, UR4 ;  /* 0x00000004231d7c20 */ /* 0x000fe20008410000 */
[----:B------:R-:W-:Y:S01]  /*4f40*/  FSEL R71, R23, -INF , !P5 ;  /* 0xff80000017477808 */ /* 0x000fe20006800000 */
[----:B---3--:R-:W-:Y:S01]  /*4f50*/  HMMA.16816.F32 R60, R8, R16, R60 ;  /* 0x00000010083c723c */ /* 0x008fe2000000183c */
[----:B------:R-:W-:Y:S01]  /*4f60*/  FMUL.FTZ R16, R27, UR4 ;  /* 0x000000041b107c20 */ /* 0x000fe20008410000 */
[----:B------:R-:W-:Y:S01]  /*4f70*/  VIADD R17, R64, 0x8 ;  /* 0x0000000840117836 */ /* 0x000fe20000000000 */
[----:B------:R-:W-:Y:S01]  /*4f80*/  IADD3 R20, PT, PT, R166, 0x30, -R68 ;  /* 0x00000030a6147810 */ /* 0x000fe20007ffe844 */
[----:B------:R-:W-:Y:S01]  /*4f90*/  MUFU.TANH R34, R34 ;  /* 0x0000002200227308 */ /* 0x000fe20000002400 */
[----:B------:R-:W-:-:S02]  /*4fa0*/  FSEL R71, R71, -INF , !P2 ;  /* 0xff80000047477808 */ /* 0x000fc40005000000 */
[-C--:B------:R-:W-:Y:S02]  /*4fb0*/  ISETP.GT.AND P3, PT, R229, R17.reuse, PT ;  /* 0x00000011e500720c */ /* 0x080fe40003f64270 */
[----:B------:R-:W-:Y:S02]  /*4fc0*/  ISETP.GT.AND P0, PT, R227, R17, PT ;  /* 0x00000011e300720c */ /* 0x000fe40003f04270 */
[C---:B------:R-:W-:Y:S01]  /*4fd0*/  ISETP.GE.AND P4, PT, R17.reuse, R228, PT ;  /* 0x000000e41100720c */ /* 0x040fe20003f86270 */
[----:B------:R-:W3:Y:S01]  /*4fe0*/  MUFU.TANH R16, R16 ;  /* 0x0000001000107308 */ /* 0x000ee20000002400 */
[----:B------:R-:W-:Y:S01]  /*4ff0*/  ISETP.GE.AND P5, PT, R17, R226, PT ;  /* 0x000000e21100720c */ /* 0x000fe20003fa6270 */
[----:B------:R-:W-:Y:S01]  /*5000*/  IMAD.MOV.U32 R17, RZ, RZ, R24 ;  /* 0x000000ffff117224 */ /* 0x000fe200078e0018 */
[----:B------:R-:W-:Y:S01]  /*5010*/  IABS R20, R20 ;  /* 0x0000001400147213 */ /* 0x000fe20000000000 */
[----:B------:R-:W-:Y:S01]  /*5020*/  HMMA.16816.F32 R24, R8, R18, R56 ;  /* 0x000000120818723c */ /* 0x000fe20000001838 */
[----:B------:R-:W-:Y:S01]  /*5030*/  IADD3 R18, PT, PT, R166, 0x28, -R68 ;  /* 0x00000028a6127810 */ /* 0x000fe20007ffe844 */
[----:B------:R-:W-:Y:S01]  /*5040*/  VIADD R19, R64, 0x10 ;  /* 0x0000001040137836 */ /* 0x000fe20000000000 */
[----:B------:R-:W-:Y:S01]  /*5050*/  I2FP.F32.S32 R17, R17 ;  /* 0x0000001100117245 */ /* 0x000fe20000201400 */
[----:B------:R-:W-:Y:S01]  /*5060*/  MUFU.TANH R29, R29 ;  /* 0x0000001d001d7308 */ /* 0x000fe20000002400 */
[----:B------:R-:W-:-:S02]  /*5070*/  I2FP.F32.S32 R20, R20 ;  /* 0x0000001400147245 */ /* 0x000fc40000201400 */
[----:B------:R-:W-:Y:S01]  /*5080*/  IABS R18, R18 ;  /* 0x0000001200127213 */ /* 0x000fe20000000000 */
[C---:B-1----:R-:W-:Y:S01]  /*5090*/  HMMA.16816.F32 R60, R4.reuse, R12, R60 ;  /* 0x0000000c043c723c */ /* 0x042fe2000000183c */
[--C-:B------:R-:W-:Y:S01]  /*50a0*/  IADD3 R13, PT, PT, R167, 0x30, -R68.reuse ;  /* 0x00000030a70d7810 */ /* 0x100fe20007ffe844 */
[----:B--2---:R-:W-:Y:S01]  /*50b0*/  FFMA.FTZ R21, R20, -UR14, R21 ;  /* 0x8000000e14157c23 */ /* 0x004fe20008010015 */
[----:B------:R-:W-:Y:S02]  /*50c0*/  IADD3 R20, PT, PT, R166, 0x2f, -R68 ;  /* 0x0000002fa6147810 */ /* 0x000fe40007ffe844 */
[----:B------:R-:W-:Y:S01]  /*50d0*/  IABS R13, R13 ;  /* 0x0000000d000d7213 */ /* 0x000fe20000000000 */
[----:B---3--:R-:W-:Y:S01]  /*50e0*/  FFMA.FTZ R12, R17, -UR14, R16 ;  /* 0x8000000e110c7c23 */ /* 0x008fe20008010010 */
[----:B------:R-:W-:Y:S01]  /*50f0*/  IABS R20, R20 ;  /* 0x0000001400147213 */ /* 0x000fe20000000000 */
[----:B------:R-:W1:Y:S01]  /*5100*/  MUFU.TANH R17, R33 ;  /* 0x0000002100117308 */ /* 0x000e620000002400 */
[----:B------:R-:W-:Y:S01]  /*5110*/  I2FP.F32.S32 R13, R13 ;  /* 0x0000000d000d7245 */ /* 0x000fe20000201400 */
[----:B------:R-:W-:Y:S01]  /*5120*/  VIADD R16, R64, 0x9 ;  /* 0x0000000940107836 */ /* 0x000fe20000000000 */
[----:B------:R-:W-:Y:S01]  /*5130*/  FSEL R67, R12, -INF , !P1 ;  /* 0xff8000000c437808 */ /* 0x000fe20004800000 */
[----:B------:R-:W-:Y:S01]  /*5140*/  HMMA.16816.F32 R24, R4, R14, R24 ;  /* 0x0000000e0418723c */ /* 0x000fe20000001818 */
[----:B------:R-:W-:Y:S01]  /*5150*/  I2FP.F32.S32 R12, R20 ;  /* 0x00000014000c7245 */ /* 0x000fe20000201400 */
[----:B------:R-:W-:Y:S01]  /*5160*/  FFMA.FTZ R34, R13, -UR14, R34 ;  /* 0x8000000e0d227c23 */ /* 0x000fe20008010022 */
[----:B------:R-:W-:-:S02]  /*5170*/  FSEL R73, R21, -INF , !P3 ;  /* 0xff80000015497808 */ /* 0x000fc40005800000 */
[----:B------:R-:W2:Y:S01]  /*5180*/  LDSM.16.M88.4 R20, [R208+0xf000] ;  /* 0x00f00000d014783b */ /* 0x000ea20000000200 */
[----:B------:R-:W-:Y:S01]  /*5190*/  I2FP.F32.S32 R18, R18 ;  /* 0x0000001200127245 */ /* 0x000fe20000201400 */
[----:B------:R-:W-:Y:S01]  /*51a0*/  FMUL.FTZ R13, R60, UR4 ;  /* 0x000000043c0d7c20 */ /* 0x000fe20008410000 */
[----:B------:R-:W-:Y:S01]  /*51b0*/  ISETP.GT.AND P2, PT, R229, R16, PT ;  /* 0x00000010e500720c */ /* 0x000fe20003f44270 */
[----:B------:R-:W-:Y:S01]  /*51c0*/  FMUL.FTZ R63, R63, UR4 ;  /* 0x000000043f3f7c20 */ /* 0x000fe20008410000 */
[----:B------:R-:W-:Y:S02]  /*51d0*/  FSEL R67, R67, -INF , !P6 ;  /* 0xff80000043437808 */ /* 0x000fe40007000000 */
[----:B------:R-:W-:Y:S01]  /*51e0*/  FSEL R34, R34, -INF , !P0 ;  /* 0xff80000022227808 */ /* 0x000fe20004000000 */
[----:B------:R-:W3:Y:S01]  /*51f0*/  MUFU.TANH R13, R13 ;  /* 0x0000000d000d7308 */ /* 0x000ee20000002400 */
[----:B-1----:R-:W-:Y:S01]  /*5200*/  FFMA.FTZ R17, R12, -UR14, R17 ;  /* 0x8000000e0c117c23 */ /* 0x002fe20008010011 */
[----:B------:R-:W-:-:S02]  /*5210*/  IADD3 R12, PT, PT, R167, 0x2f, -R68 ;  /* 0x0000002fa70c7810 */ /* 0x000fc40007ffe844 */
[----:B------:R-:W-:Y:S02]  /*5220*/  ISETP.GT.AND P1, PT, R227, R16, PT ;  /* 0x00000010e300720c */ /* 0x000fe40003f24270 */
[----:B------:R-:W-:Y:S01]  /*5230*/  IABS R12, R12 ;  /* 0x0000000c000c7213 */ /* 0x000fe20000000000 */
[----:B------:R-:W-:Y:S01]  /*5240*/  FMUL.FTZ R33, R24, UR4 ;  /* 0x0000000418217c20 */ /* 0x000fe20008410000 */
[----:B------:R-:W-:Y:S01]  /*5250*/  ISETP.GE.AND P6, PT, R16, R228, PT ;  /* 0x000000e41000720c */ /* 0x000fe20003fc6270 */
[----:B------:R-:W-:Y:S01]  /*5260*/  MUFU.TANH R63, R63 ;  /* 0x0000003f003f7308 */ /* 0x000fe20000002400 */
[----:B------:R-:W-:Y:S01]  /*5270*/  I2FP.F32.S32 R12, R12 ;  /* 0x0000000c000c7245 */ /* 0x000fe20000201400 */
[----:B------:R-:W-:Y:S01]  /*5280*/  FMUL.FTZ R26, R26, UR4 ;  /* 0x000000041a1a7c20 */ /* 0x000fe20008410000 */
[----:B------:R-:W-:Y:S01]  /*5290*/  ISETP.GE.AND P3, PT, R16, R226, PT ;  /* 0x000000e21000720c */ /* 0x000fe20003f66270 */
[----:B------:R-:W-:Y:S01]  /*52a0*/  FMUL.FTZ R16, R62, UR4 ;  /* 0x000000043e107c20 */ /* 0x000fe20008410000 */
[----:B------:R-:W-:Y:S01]  /*52b0*/  FSEL R73, R73, -INF , !P4 ;  /* 0xff80000049497808 */ /* 0x000fe20006000000 */
[----:B------:R-:W-:Y:S01]  /*52c0*/  FFMA.FTZ R29, R12, -UR14, R29 ;  /* 0x8000000e0c1d7c23 */ /* 0x000fe2000801001d */
[----:B------:R-:W-:Y:S01]  /*52d0*/  FSEL R57, R34, -INF , !P5 ;  /* 0xff80000022397808 */ /* 0x000fe20006800000 */
[----:B------:R-:W-:Y:S01]  /*52e0*/  MUFU.TANH R26, R26 ;  /* 0x0000001a001a7308 */ /* 0x000fe20000002400 */
[----:B---3--:R-:W-:Y:S01]  /*52f0*/  FFMA.FTZ R18, R18, -UR14, R13 ;  /* 0x8000000e12127c23 */ /* 0x008fe2000801000d */
[----:B------:R-:W-:Y:S01]  /*5300*/  FSEL R17, R17, -INF , !P2 ;  /* 0xff80000011117808 */ /* 0x000fe20005000000 */
[----:B------:R-:W1:Y:S01]  /*5310*/  LDSM.16.M88.4 R12, [R96+0xf000] ;  /* 0x00f00000600c783b */ /* 0x000e620000000200 */
[----:B------:R-:W-:-:S02]  /*5320*/  ISETP.GT.AND P4, PT, R229, R19, PT ;  /* 0x00000013e500720c */ /* 0x000fc40003f84270 */
[----:B------:R-:W-:Y:S02]  /*5330*/  ISETP.GT.AND P0, PT, R227, R19, PT ;  /* 0x00000013e300720c */ /* 0x000fe40003f04270 */
[C---:B------:R-:W-:Y:S01]  /*5340*/  ISETP.GE.AND P5, PT, R19.reuse, R228, PT ;  /* 0x000000e41300720c */ /* 0x040fe20003fa6270 */
[----:B------:R-:W3:Y:S01]  /*5350*/  MUFU.TANH R16, R16 ;  /* 0x0000001000107308 */ /* 0x000ee20000002400 */
[----:B------:R-:W-:Y:S01]  /*5360*/  ISETP.GE.AND P2, PT, R19, R226, PT ;  /* 0x000000e21300720c */ /* 0x000fe20003f46270 */
[----:B------:R-:W-:Y:S01]  /*5370*/  FMUL.FTZ R19, R61, UR4 ;  /* 0x000000043d137c20 */ /* 0x000fe20008410000 */
[----:B------:R-:W-:Y:S02]  /*5380*/  FSEL R29, R29, -INF , !P1 ;  /* 0xff8000001d1d7808 */ /* 0x000fe40004800000 */
[----:B------:R-:W-:Y:S01]  /*5390*/  FSEL R61, R17, -INF , !P6 ;  /* 0xff800000113d7808 */ /* 0x000fe20007000000 */
[----:B------:R-:W-:Y:S01]  /*53a0*/  IMAD.MOV.U32 R17, RZ, RZ, R30 ;  /* 0x000000ffff117224 */ /* 0x000fe200078e001e */
[----:B------:R-:W-:Y:S01]  /*53b0*/  IADD3 R32, PT, PT, R166, 0x27, -R68 ;  /* 0x00000027a6207810 */ /* 0x000fe20007ffe844 */
[----:B------:R-:W4:Y:S01]  /*53c0*/  MUFU.TANH R19, R19 ;  /* 0x0000001300137308 */ /* 0x000f220000002400 */
[----:B------:R-:W-:Y:S01]  /*53d0*/  FSEL R59, R29, -INF , !P3 ;  /* 0xff8000001d3b7808 */ /* 0x000fe20005800000 */
[----:B--2---:R-:W-:Y:S01]  /*53e0*/  HMMA.16816.F32 R40, R8, R22, R48 ;  /* 0x000000160828723c */ /* 0x004fe20000001830 */
[----:B------:R-:W-:-:S02]  /*53f0*/  FSEL R18, R18, -INF , !P4 ;  /* 0xff80000012127808 */ /* 0x000fc40006000000 */
[-C--:B------:R-:W-:Y:S02]  /*5400*/  ISETP.GT.AND P6, PT, R229, R28.reuse, PT ;  /* 0x0000001ce500720c */ /* 0x080fe40003fc4270 */
[----:B------:R-:W-:Y:S02]  /*5410*/  ISETP.GT.AND P1, PT, R227, R28, PT ;  /* 0x0000001ce300720c */ /* 0x000fe40003f24270 */
[C---:B------:R-:W-:Y:S02]  /*5420*/  ISETP.GE.AND P3, PT, R28.reuse, R228, PT ;  /* 0x000000e41c00720c */ /* 0x040fe40003f66270 */
[----:B------:R-:W-:Y:S02]  /*5430*/  ISETP.GE.AND P4, PT, R28, R226, PT ;  /* 0x000000e21c00720c */ /* 0x000fe40003f86270 */
[----:B------:R-:W-:Y:S01]  /*5440*/  HMMA.16816.F32 R28, R8, R20, R52 ;  /* 0x00000014081c723c */ /* 0x000fe20000001834 */
[----:B------:R-:W-:Y:S02]  /*5450*/  IABS R32, R32 ;  /* 0x0000002000207213 */ /* 0x000fe40000000000 */
[----:B------:R-:W-:-:S02]  /*5460*/  I2FP.F32.S32 R17, R17 ;  /* 0x0000001100117245 */ /* 0x000fc40000201400 */
[----:B------:R-:W-:Y:S02]  /*5470*/  I2FP.F32.S32 R32, R32 ;  /* 0x0000002000207245 */ /* 0x000fe40000201400 */
[----:B------:R-:W-:Y:S01]  /*5480*/  IADD3 R20, PT, PT, R167, 0x27, -R68 ;  /* 0x00000027a7147810 */ /* 0x000fe20007ffe844 */
[----:B---3--:R-:W-:Y:S01]  /*5490*/  FFMA.FTZ R17, R17, -UR14, R16 ;  /* 0x8000000e11117c23 */ /* 0x008fe20008010010 */
[----:B------:R-:W-:Y:S02]  /*54a0*/  VIADD R16, R64, 0x18 ;  /* 0x0000001840107836 */ /* 0x000fe40000000000 */
[----:B----4-:R-:W-:Y:S01]  /*54b0*/  FFMA.FTZ R32, R32, -UR14, R19 ;  /* 0x8000000e20207c23 */ /* 0x010fe20008010013 */
[----:B------:R-:W-:Y:S02]  /*54c0*/  FSEL R21, R18, -INF , !P5 ;  /* 0xff80000012157808 */ /* 0x000fe40006800000 */
[----:B------:R-:W-:Y:S01]  /*54d0*/  FSEL R19, R17, -INF , !P0 ;  /* 0xff80000011137808 */ /* 0x000fe20004000000 */
[----:B------:R2:W3:Y:S01]  /*54e0*/  MUFU.TANH R18, R33 ;  /* 0x0000002100127308 */ /* 0x0004e20000002400 */
[----:B------:R-:W-:Y:S01]  /*54f0*/  IABS R20, R20 ;  /* 0x0000001400147213 */ /* 0x000fe20000000000 */
[----:B-1----:R-:W-:Y:S01]  /*5500*/  HMMA.16816.F32 R40, R4, R14, R40 ;  /* 0x0000000e0428723c */ /* 0x002fe20000001828 */
[----:B------:R-:W-:-:S02]  /*5510*/  FSEL R19, R19, -INF , !P2 ;  /* 0xff80000013137808 */ /* 0x000fc40005000000 */
[----:B------:R-:W-:Y:S02]  /*5520*/  FSEL R35, R32, -INF , !P6 ;  /* 0xff80000020237808 */ /* 0x000fe40007000000 */
[-C--:B------:R-:W-:Y:S02]  /*5530*/  ISETP.GT.AND P5, PT, R229, R16.reuse, PT ;  /* 0x00000010e500720c */ /* 0x080fe40003fa4270 */
[----:B------:R-:W-:Y:S01]  /*5540*/  ISETP.GT.AND P0, PT, R227, R16, PT ;  /* 0x00000010e300720c */ /* 0x000fe20003f04270 */
[----:B------:R-:W-:Y:S01]  /*5550*/  HMMA.16816.F32 R28, R4, R12, R28 ;  /* 0x0000000c041c723c */ /* 0x000fe2000000181c */
[C---:B------:R-:W-:Y:S01]  /*5560*/  ISETP.GE.AND P2, PT, R16.reuse, R228, PT ;  /* 0x000000e41000720c */ /* 0x040fe20003f46270 */
[----:B------:R-:W-:Y:S01]  /*5570*/  FMUL.FTZ R12, R27, UR4 ;  /* 0x000000041b0c7c20 */ /* 0x000fe20008410000 */
[----:B------:R-:W-:Y:S01]  /*5580*/  ISETP.GE.AND P6, PT, R16, R226, PT ;  /* 0x000000e21000720c */ /* 0x000fe20003fc6270 */
[----:B------:R-:W-:Y:S01]  /*5590*/  IMAD.MOV.U32 R16, RZ, RZ, R20 ;  /* 0x000000ffff107224 */ /* 0x000fe200078e0014 */
[----:B------:R-:W-:-:S02]  /*55a0*/  IADD3 R13, PT, PT, R166, 0x1f, -R68 ;  /* 0x0000001fa60d7810 */ /* 0x000fc40007ffe844 */
[--C-:B------:R-:W-:Y:S01]  /*55b0*/  IADD3 R24, PT, PT, R166, 0x20, -R68.reuse ;  /* 0x00000020a6187810 */ /* 0x100fe20007ffe844 */
[----:B--2---:R-:W-:Y:S01]  /*55c0*/  FMUL.FTZ R33, R25, UR4 ;  /* 0x0000000419217c20 */ /* 0x004fe20008410000 */
[----:B------:R-:W-:Y:S01]  /*55d0*/  I2FP.F32.S32 R16, R16 ;  /* 0x0000001000107245 */ /* 0x000fe20000201400 */
[----:B------:R-:W1:Y:S01]  /*55e0*/  MUFU.TANH R12, R12 ;  /* 0x0000000c000c7308 */ /* 0x000e620000002400 */
[----:B------:R-:W-:Y:S01]  /*55f0*/  IADD3 R25, PT, PT, R167, 0x20, -R68 ;  /* 0x00000020a7197810 */ /* 0x000fe20007ffe844 */
[----:B------:R-:W-:Y:S01]  /*5600*/  FMUL.FTZ R42, R42, UR4 ;  /* 0x000000042a2a7c20 */ /* 0x000fe20008410000 */
[----:B------:R-:W-:Y:S01]  /*5610*/  IABS R13, R13 ;  /* 0x0000000d000d7213 */ /* 0x000fe20000000000 */
[----:B------:R-:W-:Y:S01]  /*5620*/  FFMA.FTZ R16, R16, -UR14, R63 ;  /* 0x8000000e10107c23 */ /* 0x000fe2000801003f */
[----:B------:R-:W-:Y:S01]  /*5630*/  IABS R25, R25 ;  /* 0x0000001900197213 */ /* 0x000fe20000000000 */
[----:B------:R-:W-:Y:S01]  /*5640*/  FMUL.FTZ R43, R43, UR4 ;  /* 0x000000042b2b7c20 */ /* 0x000fe20008410000 */
[----:B------:R-:W-:Y:S01]  /*5650*/  IABS R17, R24 ;  /* 0x0000001800117213 */ /* 0x000fe20000000000 */
[----:B------:R-:W2:Y:S01]  /*5660*/  MUFU.TANH R33, R33 ;  /* 0x0000002100217308 */ /* 0x000ea20000002400 */
[----:B------:R-:W-:Y:S01]  /*5670*/  FSEL R20, R16, -INF , !P1 ;  /* 0xff80000010147808 */ /* 0x000fe20004800000 */
[----:B------:R-:W-:Y:S01]  /*5680*/  FMUL.FTZ R30, R30, UR4 ;  /* 0x000000041e1e7c20 */ /* 0x000fe20008410000 */
[----:B------:R-:W-:-:S02]  /*5690*/  I2FP.F32.S32 R16, R13 ;  /* 0x0000000d00107245 */ /* 0x000fc40000201400 */
[----:B------:R-:W-:Y:S02]  /*56a0*/  I2FP.F32.S32 R25, R25 ;  /* 0x0000001900197245 */ /* 0x000fe40000201400 */
[----:B------:R-:W-:Y:S01]  /*56b0*/  I2FP.F32.S32 R17, R17 ;  /* 0x0000001100117245 */ /* 0x000fe20000201400 */
[----:B------:R-:W-:Y:S01]  /*56c0*/  MUFU.TANH R42, R42 ;  /* 0x0000002a002a7308 */ /* 0x000fe20000002400 */
[----:B------:R-:W-:Y:S01]  /*56d0*/  FSEL R13, R20, -INF , !P4 ;  /* 0xff800000140d7808 */ /* 0x000fe20006000000 */
[----:B------:R-:W-:Y:S01]  /*56e0*/  FFMA.FTZ R20, R25, -UR14, R26 ;  /* 0x8000000e19147c23 */ /* 0x000fe2000801001a */
[----:B------:R-:W-:Y:S01]  /*56f0*/  IADD3 R14, PT, PT, R167, 0x18, -R68 ;  /* 0x00000018a70e7810 */ /* 0x000fe20007ffe844 */
[----:B------:R-:W4:Y:S01]  /*5700*/  LDSM.16.M88.4 R24, [R208+0xf800] ;  /* 0x00f80000d018783b */ /* 0x000f220000000200 */
[----:B---3--:R-:W-:Y:S01]  /*5710*/  FFMA.FTZ R17, R17, -UR14, R18 ;  /* 0x8000000e11117c23 */ /* 0x008fe20008010012 */
[----:B------:R-:W-:Y:S02]  /*5720*/  VIADD R18, R64, 0x19 ;  /* 0x0000001940127836 */ /* 0x000fe40000000000 */
[----:B-1----:R-:W-:Y:S01]  /*5730*/  FFMA.FTZ R15, R37, -UR14, R12 ;  /* 0x8000000e250f7c23 */ /* 0x002fe2000801000c */
[----:B------:R-:W-:Y:S01]  /*5740*/  FSEL R35, R35, -INF , !P3 ;  /* 0xff80000023237808 */ /* 0x000fe20005800000 */
[----:B------:R-:W-:Y:S01]  /*5750*/  MUFU.TANH R12, R30 ;  /* 0x0000001e000c7308 */ /* 0x000fe20000002400 */
[----:B--2---:R-:W-:Y:S01]  /*5760*/  FFMA.FTZ R33, R16, -UR14, R33 ;  /* 0x8000000e10217c23 */ /* 0x004fe20008010021 */
[----:B------:R-:W-:Y:S01]  /*5770*/  FMUL.FTZ R16, R28, UR4 ;  /* 0x000000041c107c20 */ /* 0x000fe20008410000 */
[----:B------:R-:W-:Y:S01]  /*5780*/  FSEL R17, R17, -INF , !P5 ;  /* 0xff80000011117808 */ /* 0x000fe20006800000 */
[----:B------:R-:W1:Y:S01]  /*5790*/  LDSM.16.M88.4 R36, [R96+0xf800] ;  /* 0x00f800006024783b */ /* 0x000e620000000200 */
[----:B------:R-:W-:Y:S01]  /*57a0*/  ISETP.GT.AND P3, PT, R229, R18, PT ;  /* 0x00000012e500720c */ /* 0x000fe20003f64270 */
[----:B------:R-:W-:-:S04]  /*57b0*/  DEPBAR.LE SB0, 0x0 ;  /* 0x000080000000791a */ /* 0x000fc80000000000 */
[----:B------:R-:W2:Y:S01]  /*57c0*/  MUFU.TANH R16, R16 ;  /* 0x0000001000107308 */ /* 0x000ea20000002400 */
[----:B------:R-:W-:Y:S02]  /*57d0*/  FSEL R23, R17, -INF , !P2 ;  /* 0xff80000011177808 */ /* 0x000fe40005000000 */
[----:B------:R-:W-:Y:S01]  /*57e0*/  FSEL R17, R20, -INF , !P0 ;  /* 0xff80000014117808 */ /* 0x000fe20004000000 */
[----:B------:R-:W-:Y:S01]  /*57f0*/  FMUL.FTZ R20, R29, UR4 ;  /* 0x000000041d147c20 */ /* 0x000fe20008410000 */
[----:B------:R-:W-:Y:S02]  /*5800*/  ISETP.GT.AND P1, PT, R227, R18, PT ;  /* 0x00000012e300720c */ /* 0x000fe40003f24270 */
[C---:B------:R-:W-:Y:S01]  /*5810*/  ISETP.GE.AND P4, PT, R18.reuse, R228, PT ;  /* 0x000000e41200720c */ /* 0x040fe20003f86270 */
[----:B------:R-:W-:Y:S01]  /*5820*/  MUFU.TANH R43, R43 ;  /* 0x0000002b002b7308 */ /* 0x000fe20000002400 */
[----:B------:R-:W-:Y:S01]  /*5830*/  ISETP.GE.AND P5, PT, R18, R226, PT ;  /* 0x000000e21200720c */ /* 0x000fe20003fa6270 */
[----:B------:R-:W-:Y:S01]  /*5840*/  VIADD R18, R64, 0x20 ;  /* 0x0000002040127836 */ /* 0x000fe20000000000 */
[----:B------:R-:W-:-:S02]  /*5850*/  IABS R29, R14 ;  /* 0x0000000e001d7213 */ /* 0x000fc40000000000 */
[----:B------:R-:W-:Y:S02]  /*5860*/  FSEL R17, R17, -INF , !P6 ;  /* 0xff80000011117808 */ /* 0x000fe40007000000 */
[----:B------:R-:W-:Y:S01]  /*5870*/  FSEL R33, R33, -INF , !P3 ;  /* 0xff80000021217808 */ /* 0x000fe20005800000 */
[----:B------:R-:W3:Y:S01]  /*5880*/  MUFU.TANH R14, R20 ;  /* 0x00000014000e7308 */ /* 0x000ee20000002400 */
[-C--:B------:R-:W-:Y:S01]  /*5890*/  ISETP.GT.AND P2, PT, R229, R18.reuse, PT ;  /* 0x00000012e500720c */ /* 0x080fe20003f44270 */
[----:B--2---:R-:W-:Y:S01]  /*58a0*/  FFMA.FTZ R235, R235, -UR14, R16 ;  /* 0x8000000eebeb7c23 */ /* 0x004fe20008010010 */
[----:B------:R-:W-:Y:S01]  /*58b0*/  ISETP.GT.AND P0, PT, R227, R18, PT ;  /* 0x00000012e300720c */ /* 0x000fe20003f04270 */
[----:B------:R-:W-:Y:S01]  /*58c0*/  VIADD R16, R64, 0x21 ;  /* 0x0000002140107836 */ /* 0x000fe20000000000 */
[C---:B------:R-:W-:Y:S02]  /*58d0*/  ISETP.GE.AND P6, PT, R18.reuse, R228, PT ;  /* 0x000000e41200720c */ /* 0x040fe40003fc6270 */
[----:B------:R-:W-:-:S02]  /*58e0*/  ISETP.GE.AND P3, PT, R18, R226, PT ;  /* 0x000000e21200720c */ /* 0x000fc40003f66270 */
[----:B------:R-:W-:Y:S01]  /*58f0*/  IADD3 R18, PT, PT, R166, 0x17, -R68 ;  /* 0x00000017a6127810 */ /* 0x000fe20007ffe844 */
[C---:B----4-:R-:W-:Y:S01]  /*5900*/  HMMA.16816.F32 R44, R8.reuse, R24, R44 ;  /* 0x00000018082c723c */ /* 0x050fe2000000182c */
[----:B------:R-:W-:Y:S02]  /*5910*/  FSEL R15, R15, -INF , !P1 ;  /* 0xff8000000f0f7808 */ /* 0x000fe40004800000 */
[----:B------:R-:W-:Y:S02]  /*5920*/  IABS R18, R18 ;  /* 0x0000001200127213 */ /* 0x000fe40000000000 */
[----:B------:R-:W-:Y:S02]  /*5930*/  I2FP.F32.S32 R29, R29 ;  /* 0x0000001d001d7245 */ /* 0x000fe40000201400 */
[----:B------:R-:W-:Y:S01]  /*5940*/  FSEL R33, R33, -INF , !P4 ;  /* 0xff80000021217808 */ /* 0x000fe20006000000 */
[----:B------:R-:W-:Y:S01]  /*5950*/  HMMA.16816.F32 R80, R8, R26, R80 ;  /* 0x0000001a0850723c */ /* 0x000fe20000001850 */
[----:B------:R-:W-:Y:S01]  /*5960*/  FSEL R15, R15, -INF , !P5 ;  /* 0xff8000000f0f7808 */ /* 0x000fe20006800000 */
[----:B------:R-:W-:Y:S01]  /*5970*/  FFMA.FTZ R29, R29, -UR14, R12 ;  /* 0x8000000e1d1d7c23 */ /* 0x000fe2000801000c */
[----:B------:R-:W-:Y:S01]  /*5980*/  FSEL R235, R235, -INF , !P2 ;  /* 0xff800000ebeb7808 */ /* 0x000fe20005000000 */
[C---:B------:R-:W-:Y:S01]  /*5990*/  VIADD R12, R64.reuse, 0x28 ;  /* 0x00000028400c7836 */ /* 0x040fe20000000000 */
[-C--:B------:R-:W-:Y:S01]  /*59a0*/  ISETP.GT.AND P4, PT, R229, R16.reuse, PT ;  /* 0x00000010e500720c */ /* 0x080fe20003f84270 */
[----:B------:R-:W-:Y:S01]  /*59b0*/  VIADD R9, R64, 0x30 ;  /* 0x0000003040097836 */ /* 0x000fe20000000000 */
[----:B------:R-:W-:-:S02]  /*59c0*/  ISETP.GT.AND P1, PT, R227, R16, PT ;  /* 0x00000010e300720c */ /* 0x000fc40003f24270 */
[C---:B------:R-:W-:Y:S02]  /*59d0*/  ISETP.GE.AND P5, PT, R16.reuse, R228, PT ;  /* 0x000000e41000720c */ /* 0x040fe40003fa6270 */
[----:B------:R-:W-:Y:S01]  /*59e0*/  ISETP.GE.AND P2, PT, R16, R226, PT ;  /* 0x000000e21000720c */ /* 0x000fe20003f46270 */
[----:B------:R-:W-:Y:S01]  /*59f0*/  FMUL.FTZ R16, R31, UR4 ;  /* 0x000000041f107c20 */ /* 0x000fe20008410000 */
[----:B------:R-:W-:Y:S01]  /*5a00*/  I2FP.F32.S32 R31, R18 ;  /* 0x00000012001f7245 */ /* 0x000fe20000201400 */
[----:B------:R-:W-:Y:S01]  /*5a10*/  FMUL.FTZ R18, R40, UR4 ;  /* 0x0000000428127c20 */ /* 0x000fe20008410000 */
[----:B------:R-:W-:Y:S01]  /*5a20*/  IADD3 R22, PT, PT, R167, 0x17, -R68 ;  /* 0x00000017a7167810 */ /* 0x000fe20007ffe844 */
[----:B-1----:R-:W-:Y:S01]  /*5a30*/  HMMA.16816.F32 R44, R4, R36, R44 ;  /* 0x00000024042c723c */ /* 0x002fe2000000182c */
[----:B------:R-:W-:Y:S01]  /*5a40*/  FSEL R29, R29, -INF , !P0 ;  /* 0xff8000001d1d7808 */ /* 0x000fe20004000000 */
[----:B---3--:R-:W-:Y:S01]  /*5a50*/  FFMA.FTZ R14, R31, -UR14, R14 ;  /* 0x8000000e1f0e7c23 */ /* 0x008fe2000801000e */
[----:B------:R-:W-:Y:S01]  /*5a60*/  IABS R22, R22 ;  /* 0x0000001600167213 */ /* 0x000fe20000000000 */
[----:B------:R-:W-:Y:S01]  /*5a70*/  MUFU.TANH R18, R18 ;  /* 0x0000001200127308 */ /* 0x000fe20000002400 */
[----:B------:R-:W-:-:S02]  /*5a80*/  IADD3 R20, PT, PT, R166, 0x10, -R68 ;  /* 0x00000010a6147810 */ /* 0x000fc40007ffe844 */
[----:B------:R-:W-:Y:S01]  /*5a90*/  FSEL R235, R235, -INF , !P6 ;  /* 0xff800000ebeb7808 */ /* 0x000fe20007000000 */
[----:B------:R-:W-:Y:S01]  /*5aa0*/  HMMA.16816.F32 R80, R4, R38, R80 ;  /* 0x000000260450723c */ /* 0x000fe20000001850 */
[----:B------:R-:W-:Y:S01]  /*5ab0*/  FSEL R199, R29, -INF , !P3 ;  /* 0xff8000001dc77808 */ /* 0x000fe20005800000 */
[----:B------:R-:W-:Y:S01]  /*5ac0*/  VIADD R5, R64, 0x31 ;  /* 0x0000003140057836 */ /* 0x000fe20000000000 */
[----:B------:R-:W-:Y:S01]  /*5ad0*/  FSEL R197, R14, -INF , !P4 ;  /* 0xff8000000ec57808 */ /* 0x000fe20006000000 */
[----:B------:R-:W1:Y:S01]  /*5ae0*/  MUFU.TANH R16, R16 ;  /* 0x0000001000107308 */ /* 0x000e620000002400 */
[-C--:B------:R-:W-:Y:S02]  /*5af0*/  ISETP.GT.AND P6, PT, R229, R12.reuse, PT ;  /* 0x0000000ce500720c */ /* 0x080fe40003fc4270 */
[----:B------:R-:W-:Y:S02]  /*5b00*/  ISETP.GT.AND P0, PT, R227, R12, PT ;  /* 0x0000000ce300720c */ /* 0x000fe40003f04270 */
[----:B------:R-:W-:-:S02]  /*5b10*/  ISETP.GE.AND P3, PT, R12, R228, PT ;  /* 0x000000e40c00720c */ /* 0x000fc40003f66270 */
[----:B------:R-:W-:Y:S01]  /*5b20*/  ISETP.GE.AND P4, PT, R12, R226, PT ;  /* 0x000000e20c00720c */ /* 0x000fe20003f86270 */
[----:B------:R-:W-:Y:S01]  /*5b30*/  IMAD.MOV.U32 R12, RZ, RZ, R22 ;  /* 0x000000ffff0c7224 */ /* 0x000fe200078e0016 */
[----:B------:R-:W-:Y:S01]  /*5b40*/  IABS R20, R20 ;  /* 0x0000001400147213 */ /* 0x000fe20000000000 */
[----:B------:R-:W-:Y:S01]  /*5b50*/  FMUL.FTZ R45, R45, UR4 ;  /* 0x000000042d2d7c20 */ /* 0x000fe20008410000 */
[----:B------:R-:W-:Y:S01]  /*5b60*/  FSEL R197, R197, -INF , !P5 ;  /* 0xff800000c5c57808 */ /* 0x000fe20006800000 */
[----:B------:R-:W-:Y:S01]  /*5b70*/  FMUL.FTZ R8, R44, UR4 ;  /* 0x000000042c087c20 */ /* 0x000fe20008410000 */
[----:B------:R-:W-:Y:S01]  /*5b80*/  I2FP.F32.S32 R25, R12 ;  /* 0x0000000c00197245 */ /* 0x000fe20000201400 */
[----:B------:R-:W-:Y:S02]  /*5b90*/  IMAD.MOV.U32 R14, RZ, RZ, R20 ;  /* 0x000000ffff0e7224 */ /* 0x000fe400078e0014 */
[----:B------:R-:W-:Y:S01]  /*5ba0*/  FMUL.FTZ R12, R41, UR4 ;  /* 0x00000004290c7c20 */ /* 0x000fe20008410000 */
[----:B------:R-:W-:Y:S01]  /*5bb0*/  MUFU.TANH R45, R45 ;  /* 0x0000002d002d7308 */ /* 0x000fe20000002400 */
[----:B------:R-:W-:Y:S01]  /*5bc0*/  IADD3 R4, PT, PT, R166, 0x7, -R68 ;  /* 0x00000007a6047810 */ /* 0x000fe20007ffe844 */
[----:B-1----:R-:W-:Y:S01]  /*5bd0*/  FFMA.FTZ R16, R25, -UR14, R16 ;  /* 0x8000000e19107c23 */ /* 0x002fe20008010010 */
[----:B------:R-:W-:Y:S01]  /*5be0*/  I2FP.F32.S32 R29, R14 ;  /* 0x0000000e001d7245 */ /* 0x000fe20000201400 */
[----:B------:R-:W-:Y:S01]  /*5bf0*/  VIADD R14, R64, 0x29 ;  /* 0x00000029400e7836 */ /* 0x000fe20000000000 */
[--C-:B------:R-:W-:Y:S01]  /*5c00*/  IADD3 R25, PT, PT, R167, 0x10, -R68.reuse ;  /* 0x00000010a7197810 */ /* 0x100fe20007ffe844 */
[----:B------:R-:W-:Y:S01]  /*5c10*/  FMUL.FTZ R47, R47, UR4 ;  /* 0x000000042f2f7c20 */ /* 0x000fe20008410000 */
[C---:B------:R-:W-:Y:S01]  /*5c20*/  IADD3 R11, PT, PT, R166.reuse, 0x8, -R68 ;  /* 0x00000008a60b7810 */ /* 0x040fe20007ffe844 */
[----:B------:R-:W1:Y:S01]  /*5c30*/  MUFU.TANH R12, R12 ;  /* 0x0000000c000c7308 */ /* 0x000e620000002400 */
[----:B------:R-:W-:Y:S01]  /*5c40*/  FFMA.FTZ R18, R29, -UR14, R18 ;  /* 0x8000000e1d127c23 */ /* 0x000fe20008010012 */
[----:B------:R-:W-:Y:S01]  /*5c50*/  IADD3 R29, PT, PT, R166, 0xf, -R68 ;  /* 0x0000000fa61d7810 */ /* 0x000fe20007ffe844 */
[----:B------:R-:W-:Y:S01]  /*5c60*/  FMUL.FTZ R82, R82, UR4 ;  /* 0x0000000452527c20 */ /* 0x000fe20008410000 */
[----:B------:R-:W-:Y:S01]  /*5c70*/  IABS R25, R25 ;  /* 0x0000001900197213 */ /* 0x000fe20000000000 */
[----:B------:R-:W-:Y:S01]  /*5c80*/  FMUL.FTZ R83, R83, UR4 ;  /* 0x0000000453537c20 */ /* 0x000fe20008410000 */
[----:B------:R-:W-:Y:S01]  /*5c90*/  IABS R29, R29 ;  /* 0x0000001d001d7213 */ /* 0x000fe20000000000 */
[----:B------:R-:W-:Y:S01]  /*5ca0*/  VIADD R64, R64, 0x39 ;  /* 0x0000003940407836 */ /* 0x000fe20000000000 */
[----:B------:R-:W-:Y:S01]  /*5cb0*/  ISETP.GT.AND P5, PT, R229, R14, PT ;  /* 0x0000000ee500720c */ /* 0x000fe20003fa4270 */
[----:B------:R-:W-:Y:S01]  /*5cc0*/  MUFU.TANH R8, R8 ;  /* 0x0000000800087308 */ /* 0x000fe20000002400 */
[----:B------:R-:W-:-:S02]  /*5cd0*/  I2FP.F32.S32 R29, R29 ;  /* 0x0000001d001d7245 */ /* 0x000fc40000201400 */
[----:B------:R-:W-:Y:S02]  /*5ce0*/  I2FP.F32.S32 R25, R25 ;  /* 0x0000001900197245 */ /* 0x000fe40000201400 */
[----:B------:R-:W-:Y:S02]  /*5cf0*/  FSEL R225, R18, -INF , !P6 ;  /* 0xff80000012e17808 */ /* 0x000fe40007000000 */
[----:B------:R-:W-:Y:S01]  /*5d00*/  IADD3 R10, PT, PT, R167, 0xf, -R68 ;  /* 0x0000000fa70a7810 */ /* 0x000fe20007ffe844 */
[----:B------:R-:W-:Y:S01]  /*5d10*/  FFMA.FTZ R25, R25, -UR14, R42 ;  /* 0x8000000e19197c23 */ /* 0x000fe2000801002a */
[----:B-1----:R-:W-:Y:S01]  /*5d20*/  FFMA.FTZ R12, R29, -UR14, R12 ;  /* 0x8000000e1d0c7c23 */ /* 0x002fe2000801000c */
[----:B------:R-:W-:Y:S01]  /*5d30*/  FSEL R225, R225, -INF , !P3 ;  /* 0xff800000e1e17808 */ /* 0x000fe20005800000 */
[----:B------:R-:W-:Y:S01]  /*5d40*/  MUFU.TANH R47, R47 ;  /* 0x0000002f002f7308 */ /* 0x000fe20000002400 */
[----:B------:R-:W-:Y:S02]  /*5d50*/  ISETP.GT.AND P3, PT, R229, R9, PT ;  /* 0x00000009e500720c */ /* 0x000fe40003f64270 */
[----:B------:R-:W-:Y:S01]  /*5d60*/  FSEL R223, R12, -INF , !P5 ;  /* 0xff8000000cdf7808 */ /* 0x000fe20006800000 */
[----:B------:R-:W-:Y:S01]  /*5d70*/  FMUL.FTZ R12, R46, UR4 ;  /* 0x000000042e0c7c20 */ /* 0x000fe20008410000 */
[----:B------:R-:W-:-:S02]  /*5d80*/  FSEL R25, R25, -INF , !P0 ;  /* 0xff80000019197808 */ /* 0x000fc40004000000 */
[----:B------:R-:W-:Y:S01]  /*5d90*/  ISETP.GT.AND P0, PT, R227, R9, PT ;  /* 0x00000009e300720c */ /* 0x000fe20003f04270 */
[----:B------:R-:W-:Y:S01]  /*5da0*/  MUFU.TANH R82, R82 ;  /* 0x0000005200527308 */ /* 0x000fe20000002400 */
[----:B------:R-:W-:Y:S02]  /*5db0*/  FSEL R221, R25, -INF , !P4 ;  /* 0xff80000019dd7808 */ /* 0x000fe40006000000 */
[C---:B------:R-:W-:Y:S02]  /*5dc0*/  ISETP.GE.AND P4, PT, R9.reuse, R228, PT ;  /* 0x000000e40900720c */ /* 0x040fe40003f86270 */
[----:B------:R-:W-:Y:S02]  /*5dd0*/  ISETP.GE.AND P5, PT, R9, R226, PT ;  /* 0x000000e20900720c */ /* 0x000fe40003fa6270 */
[----:B------:R-:W-:Y:S01]  /*5de0*/  IADD3 R9, PT, PT, R167, 0x8, -R68 ;  /* 0x00000008a7097810 */ /* 0x000fe20007ffe844 */
[----:B------:R-:W1:Y:S01]  /*5df0*/  MUFU.TANH R12, R12 ;  /* 0x0000000c000c7308 */ /* 0x000e620000002400 */
[----:B------:R-:W-:-:S02]  /*5e00*/  IABS R4, R4 ;  /* 0x0000000400047213 */ /* 0x000fc40000000000 */
[----:B------:R-:W-:Y:S02]  /*5e10*/  IABS R9, R9 ;  /* 0x0000000900097213 */ /* 0x000fe40000000000 */
[----:B------:R-:W-:Y:S02]  /*5e20*/  IABS R11, R11 ;  /* 0x0000000b000b7213 */ /* 0x000fe40000000000 */
[----:B------:R-:W-:Y:S01]  /*5e30*/  I2FP.F32.S32 R9, R9 ;  /* 0x0000000900097245 */ /* 0x000fe20000201400 */
[----:B------:R-:W-:Y:S01]  /*5e40*/  MUFU.TANH R83, R83 ;  /* 0x0000005300537308 */ /* 0x000fe20000002400 */
[----:B------:R-:W-:Y:S02]  /*5e50*/  IABS R10, R10 ;  /* 0x0000000a000a7213 */ /* 0x000fe40000000000 */
[----:B------:R-:W-:Y:S02]  /*5e60*/  I2FP.F32.S32 R4, R4 ;  /* 0x0000000400047245 */ /* 0x000fe40000201400 */
[----:B------:R-:W-:-:S02]  /*5e70*/  I2FP.F32.S32 R11, R11 ;  /* 0x0000000b000b7245 */ /* 0x000fc40000201400 */
[----:B------:R-:W-:Y:S01]  /*5e80*/  I2FP.F32.S32 R10, R10 ;  /* 0x0000000a000a7245 */ /* 0x000fe20000201400 */
[----:B------:R-:W-:Y:S01]  /*5e90*/  FFMA.FTZ R45, R4, -UR14, R45 ;  /* 0x8000000e042d7c23 */ /* 0x000fe2000801002d */
[----:B------:R-:W-:Y:S01]  /*5ea0*/  FMUL.FTZ R4, R80, UR4 ;  /* 0x0000000450047c20 */ /* 0x000fe20008410000 */
[----:B-1----:R-:W-:Y:S01]  /*5eb0*/  FFMA.FTZ R9, R9, -UR14, R12 ;  /* 0x8000000e09097c23 */ /* 0x002fe2000801000c */
[----:B------:R-:W-:Y:S01]  /*5ec0*/  FFMA.FTZ R8, R11, -UR14, R8 ;  /* 0x8000000e0b087c23 */ /* 0x000fe20008010008 */
[----:B------:R-:W-:Y:S01]  /*5ed0*/  FSEL R16, R16, -INF , !P1 ;  /* 0xff80000010107808 */ /* 0x000fe20004800000 */
[----:B------:R-:W-:Y:S01]  /*5ee0*/  FFMA.FTZ R10, R10, -UR14, R43 ;  /* 0x8000000e0a0a7c23 */ /* 0x000fe2000801002b */
[----:B------:R-:W-:Y:S01]  /*5ef0*/  ISETP.GT.AND P1, PT, R227, R14, PT ;  /* 0x0000000ee300720c */ /* 0x000fe20003f24270 */
[----:B------:R-:W1:Y:S01]  /*5f00*/  MUFU.TANH R4, R4 ;  /* 0x0000000400047308 */ /* 0x000e620000002400 */
[----:B------:R-:W-:Y:S02]  /*5f10*/  FSEL R9, R9, -INF , !P0 ;  /* 0xff80000009097808 */ /* 0x000fe40004000000 */
[----:B------:R-:W-:-:S02]  /*5f20*/  FSEL R8, R8, -INF , !P3 ;  /* 0xff80000008087808 */ /* 0x000fc40005800000 */
[----:B------:R-:W-:Y:S01]  /*5f30*/  FSEL R201, R9, -INF , !P5 ;  /* 0xff80000009c97808 */ /* 0x000fe20006800000 */
[----:B------:R-:W-:Y:S01]  /*5f40*/  FMUL.FTZ R9, R81, UR4 ;  /* 0x0000000451097c20 */ /* 0x000fe20008410000 */
[----:B------:R-:W-:Y:S02]  /*5f50*/  FSEL R209, R16, -INF , !P2 ;  /* 0xff80000010d17808 */ /* 0x000fe40005000000 */
[C---:B------:R-:W-:Y:S02]  /*5f60*/  ISETP.GE.AND P2, PT, R14.reuse, R228, PT ;  /* 0x000000e40e00720c */ /* 0x040fe40003f46270 */
[----:B------:R-:W-:Y:S01]  /*5f70*/  ISETP.GE.AND P6, PT, R14, R226, PT ;  /* 0x000000e20e00720c */ /* 0x000fe20003fc6270 */
[----:B------:R-:W2:Y:S01]  /*5f80*/  MUFU.TANH R9, R9 ;  /* 0x0000000900097308 */ /* 0x000ea20000002400 */
[----:B------:R-:W-:Y:S02]  /*5f90*/  FSEL R10, R10, -INF , !P1 ;  /* 0xff8000000a0a7808 */ /* 0x000fe40004800000 */
[----:B------:R-:W-:Y:S01]  /*5fa0*/  FSEL R219, R8, -INF , !P4 ;  /* 0xff80000008db7808 */ /* 0x000fe20006000000 */
[--C-:B------:R-:W-:Y:S01]  /*5fb0*/  IMAD.IADD R8, R166, 0x1, -R68.reuse ;  /* 0x00000001a6087824 */ /* 0x100fe200078e0a44 */
[----:B------:R-:W-:-:S02]  /*5fc0*/  IADD3 R6, PT, PT, R167, 0x7, -R68 ;  /* 0x00000007a7067810 */ /* 0x000fc40007ffe844 */
[----:B------:R-:W-:Y:S02]  /*5fd0*/  FSEL R223, R223, -INF , !P2 ;  /* 0xff800000dfdf7808 */ /* 0x000fe40005000000 */
[----:B------:R-:W-:Y:S02]  /*5fe0*/  FSEL R211, R10, -INF , !P6 ;  /* 0xff8000000ad37808 */ /* 0x000fe40007000000 */
[-C--:B------:R-:W-:Y:S02]  /*5ff0*/  ISETP.GT.AND P2, PT, R229, R5.reuse, PT ;  /* 0x00000005e500720c */ /* 0x080fe40003f44270 */
[----:B------:R-:W-:Y:S02]  /*6000*/  ISETP.GT.AND P1, PT, R227, R5, PT ;  /* 0x00000005e300720c */ /* 0x000fe40003f24270 */
[C---:B------:R-:W-:Y:S02]  /*6010*/  ISETP.GE.AND P6, PT, R5.reuse, R228, PT ;  /* 0x000000e40500720c */ /* 0x040fe40003fc6270 */
[----:B------:R-:W-:Y:S01]  /*6020*/  ISETP.GE.AND P3, PT, R5, R226, PT ;  /* 0x000000e20500720c */ /* 0x000fe20003f66270 */
[----:B------:R-:W-:Y:S01]  /*6030*/  IMAD.IADD R5, R167, 0x1, -R68 ;  /* 0x00000001a7057824 */ /* 0x000fe200078e0a44 */
[----:B------:R-:W-:-:S02]  /*6040*/  IABS R6, R6 ;  /* 0x0000000600067213 */ /* 0x000fc40000000000 */
[--C-:B------:R-:W-:Y:S02]  /*6050*/  IADD3 R7, PT, PT, R166, -0x1, -R68.reuse ;  /* 0xffffffffa6077810 */ /* 0x100fe40007ffe844 */
[----:B------:R-:W-:Y:S02]  /*6060*/  IABS R8, R8 ;  /* 0x0000000800087213 */ /* 0x000fe40000000000 */
[----:B------:R-:W-:Y:S02]  /*6070*/  IADD3 R68, PT, PT, R167, -0x1, -R68 ;  /* 0xffffffffa7447810 */ /* 0x000fe40007ffe844 */
[----:B------:R-:W-:Y:S02]  /*6080*/  I2FP.F32.S32 R6, R6 ;  /* 0x0000000600067245 */ /* 0x000fe40000201400 */
[----:B------:R-:W-:Y:S02]  /*6090*/  IABS R7, R7 ;  /* 0x0000000700077213 */ /* 0x000fe40000000000 */
[----:B------:R-:W-:Y:S01]  /*60a0*/  IABS R5, R5 ;  /* 0x0000000500057213 */ /* 0x000fe20000000000 */
[----:B------:R-:W-:Y:S01]  /*60b0*/  FFMA.FTZ R6, R6, -UR14, R47 ;  /* 0x8000000e06067c23 */ /* 0x000fe2000801002f */
[----:B------:R-:W-:-:S02]  /*60c0*/  I2FP.F32.S32 R11, R8 ;  /* 0x00000008000b7245 */ /* 0x000fc40000201400 */
[----:B------:R-:W-:Y:S02]  /*60d0*/  IABS R68, R68 ;  /* 0x0000004400447213 */ /* 0x000fe40000000000 */
[----:B------:R-:W-:Y:S01]  /*60e0*/  I2FP.F32.S32 R8, R7 ;  /* 0x0000000700087245 */ /* 0x000fe20000201400 */
[----:B-1----:R-:W-:Y:S01]  /*60f0*/  FFMA.FTZ R4, R11, -UR14, R4 ;  /* 0x8000000e0b047c23 */ /* 0x002fe20008010004 */
[----:B------:R-:W-:Y:S02]  /*6100*/  I2FP.F32.S32 R5, R5 ;  /* 0x0000000500057245 */ /* 0x000fe40000201400 */
[----:B------:R-:W-:Y:S01]  /*6110*/  I2FP.F32.S32 R68, R68 ;  /* 0x0000004400447245 */ /* 0x000fe20000201400 */
[----:B--2---:R-:W-:Y:S01]  /*6120*/  FFMA.FTZ R8, R8, -UR14, R9 ;  /* 0x8000000e08087c23 */ /* 0x004fe20008010009 */
[----:B------:R-:W-:Y:S01]  /*6130*/  BAR.SYNC.DEFER_BLOCKING 0x0 ;  /* 0x0000000000007b1d */ /* 0x000fe20000010000 */
[-C--:B------:R-:W-:Y:S01]  /*6140*/  ISETP.GT.AND P0, PT, R229, R66.reuse, PT ;  /* 0x00000042e500720c */ /* 0x080fe20003f04270 */
[----:B------:R-:W-:Y:S01]  /*6150*/  FFMA.FTZ R5, R5, -UR14, R82 ;  /* 0x8000000e05057c23 */ /* 0x000fe20008010052 */
[----:B------:R-:W-:Y:S01]  /*6160*/  FSEL R6, R6, -INF , !P1 ;  /* 0xff80000006067808 */ /* 0x000fe20004800000 */
[----:B------:R-:W-:Y:S01]  /*6170*/  FFMA.FTZ R83, R68, -UR14, R83 ;  /* 0x8000000e44537c23 */ /* 0x000fe20008010053 */
[----:B------:R-:W-:-:S02]  /*6180*/  ISETP.GT.AND P4, PT, R227, R66, PT ;  /* 0x00000042e300720c */ /* 0x000fc40003f84270 */
[-C--:B------:R-:W-:Y:S02]  /*6190*/  ISETP.GT.AND P1, PT, R229, R64.reuse, PT ;  /* 0x00000040e500720c */ /* 0x080fe40003f24270 */
[----:B------:R-:W-:Y:S02]  /*61a0*/  FSEL R4, R4, -INF , !P0 ;  /* 0xff80000004047808 */ /* 0x000fe40004000000 */
[----:B------:R-:W-:Y:S02]  /*61b0*/  ISETP.GT.AND P0, PT, R227, R64, PT ;  /* 0x00000040e300720c */ /* 0x000fe40003f04270 */
[----:B------:R-:W-:Y:S02]  /*61c0*/  FSEL R213, R45, -INF , !P2 ;  /* 0xff8000002dd57808 */ /* 0x000fe40005000000 */
[----:B------:R-:W-:Y:S02]  /*61d0*/  FSEL R5, R5, -INF , !P4 ;  /* 0xff80000005057808 */ /* 0x000fe40006000000 */
[----:B------:R-:W-:-:S02]  /*61e0*/  FSEL R8, R8, -INF , !P1 ;  /* 0xff80000008087808 */ /* 0x000fc40004800000 */
[C---:B------:R-:W-:Y:S02]  /*61f0*/  ISETP.GE.AND P5, PT, R66.reuse, R228, PT ;  /* 0x000000e44200720c */ /* 0x040fe40003fa6270 */
[----:B------:R-:W-:Y:S02]  /*6200*/  ISETP.GE.AND P2, PT, R66, R226, PT ;  /* 0x000000e24200720c */ /* 0x000fe40003f46270 */
[C---:B------:R-:W-:Y:S02]  /*6210*/  ISETP.GE.AND P4, PT, R64.reuse, R228, PT ;  /* 0x000000e44000720c */ /* 0x040fe40003f86270 */
[----:B------:R-:W-:Y:S02]  /*6220*/  ISETP.GE.AND P1, PT, R64, R226, PT ;  /* 0x000000e24000720c */ /* 0x000fe40003f26270 */
[----:B------:R-:W-:Y:S02]  /*6230*/  FSEL R173, R83, -INF , !P0 ;  /* 0xff80000053ad7808 */ /* 0x000fe40004000000 */
[----:B------:R-:W-:-:S02]  /*6240*/  FSEL R213, R213, -INF , !P6 ;  /* 0xff800000d5d57808 */ /* 0x000fc40007000000 */
[----:B------:R-:W-:Y:S02]  /*6250*/  FSEL R175, R6, -INF , !P3 ;  /* 0xff80000006af7808 */ /* 0x000fe40005800000 */
        /* <DEDUP_REMOVED lines=16> */
.L_x_5511:
        /* <DEDUP_REMOVED lines=61> */
.L_x_5512:
        /* <DEDUP_REMOVED lines=98> */
.L_x_5510:
        /* <DEDUP_REMOVED lines=34> */
[----:B------:R-:W4:Y:S04]  /*6f70*/  LDSM.16.MT88.4 R140, [R196+0x10000] ;  /* 0x01000000c48c783b */ /* 0x000f280000004200 */
[----:B------:R-:W5:Y:S04]  /*6f80*/  LDSM.16.MT88.4 R132, [R193+0x10000] ;  /* 0x01000000c184783b */ /* 0x000f680000004200 */
[----:B------:R-:W5:Y:S04]  /*6f90*/  LDSM.16.MT88.4 R40, [R195+0x12000] ;  /* 0x01200000c328783b */ /* 0x000f680000004200 */
        /* <DEDUP_REMOVED lines=21> */
[----:B------:R-:W-:Y:S01]  /*70f0*/  LDSM.16.MT88.4 R64, [R193+0x12000] ;  /* 0x01200000c140783b */ /* 0x000fe20000004200 */
[----:B------:R-:W-:Y:S01]  /*7100*/  MUFU.EX2 R194, R194 ;  /* 0x000000c200c27308 */ /* 0x000fe20000000800 */
[--C-:B------:R-:W-:Y:S01]  /*7110*/  FFMA.FTZ R184, R21, UR4, -R210.reuse ;  /* 0x0000000415b87c23 */ /* 0x100fe200080108d2 */
[--C-:B------:R-:W-:Y:S01]  /*7120*/  FFMA.FTZ R183, R35, UR4, -R210.reuse ;  /* 0x0000000423b77c23 */ /* 0x100fe200080108d2 */
[----:B------:R-:W1:Y:S01]  /*7130*/  LDSM.16.MT88.4 R56, [R196+0x12000] ;  /* 0x01200000c438783b */ /* 0x000e620000004200 */
[----:B------:R-:W2:Y:S01]  /*7140*/  MUFU.EX2 R191, R191 ;  /* 0x000000bf00bf7308 */ /* 0x000ea20000000800 */
[--C-:B------:R-:W-:Y:S01]  /*7150*/  FFMA.FTZ R180, R23, UR4, -R210.reuse ;  /* 0x0000000417b47c23 */ /* 0x100fe200080108d2 */
[----:B------:R-:W-:Y:S01]  /*7160*/  FFMA.FTZ R179, R33, UR4, -R210 ;  /* 0x0000000421b37c23 */ /* 0x000fe200080108d2 */
[----:B------:R-:W3:Y:S01]  /*7170*/  LDSM.16.MT88.4 R4, [R193+0x16000] ;  /* 0x01600000c104783b */ /* 0x000ee20000004200 */
[----:B------:R-:W-:Y:S01]  /*7180*/  MUFU.EX2 R190, R190 ;  /* 0x000000be00be7308 */ /* 0x000fe20000000800 */
[--C-:B------:R-:W-:Y:S01]  /*7190*/  FFMA.FTZ R182, R19, UR4, -R198.reuse ;  /* 0x0000000413b67c23 */ /* 0x100fe200080108c6 */
[--C-:B------:R-:W-:Y:S01]  /*71a0*/  FFMA.FTZ R181, R13, UR4, -R198.reuse ;  /* 0x000000040db57c23 */ /* 0x100fe200080108c6 */
[----:B------:R-:W3:Y:S01]  /*71b0*/  LDSM.16.MT88.4 R8, [R172+0x16800] ;  /* 0x01680000ac08783b */ /* 0x000ee20000004200 */
[----:B------:R-:W4:Y:S01]  /*71c0*/  MUFU.EX2 R187, R187 ;  /* 0x000000bb00bb7308 */ /* 0x000f220000000800 */
[--C-:B------:R-:W-:Y:S01]  /*71d0*/  FFMA.FTZ R178, R17, UR4, -R198.reuse ;  /* 0x0000000411b27c23 */ /* 0x100fe200080108c6 */
[----:B------:R-:W-:Y:S01]  /*71e0*/  FFMA.FTZ R177, R15, UR4, -R198 ;  /* 0x000000040fb17c23 */ /* 0x000fe200080108c6 */
[----:B------:R-:W3:Y:S01]  /*71f0*/  LDSM.16.MT88.4 R16, [R195+0x10800] ;  /* 0x01080000c310783b */ /* 0x000ee20000004200 */
[----:B------:R-:W-:Y:S01]  /*7200*/  MUFU.EX2 R192, R192 ;  /* 0x000000c000c07308 */ /* 0x000fe20000000800 */
[----:B------:R-:W-:Y:S01]  /*7210*/  FFMA.FTZ R200, R225, UR4, -R210 ;  /* 0x00000004e1c87c23 */ /* 0x000fe200080108d2 */
[----:B--2---:R-:W-:Y:S01]  /*7220*/  F2FP.F16.F32.PACK_AB R128, R191, R194 ;  /* 0x000000c2bf80723e */ /* 0x004fe200000000ff */
[----:B------:R-:W2:Y:S01]  /*7230*/  LDSM.16.MT88.4 R24, [R172+0x12800] ;  /* 0x01280000ac18783b */ /* 0x000ea20000004200 */
[----:B------:R-:W5:Y:S01]  /*7240*/  MUFU.EX2 R189, R189 ;  /* 0x000000bd00bd7308 */ /* 0x000f620000000800 */
[--C-:B------:R-:W-:Y:S01]  /*7250*/  FFMA.FTZ R212, R209, UR4, -R198.reuse ;  /* 0x00000004d1d47c23 */ /* 0x100fe200080108c6 */
[----:B------:R-:W-:Y:S01]  /*7260*/  FFMA.FTZ R220, R211, UR4, -R198 ;  /* 0x00000004d3dc7c23 */ /* 0x000fe200080108c6 */
[----:B------:R-:W2:Y:S01]  /*7270*/  LDSM.16.MT88.4 R12, [R196+0x10800] ;  /* 0x01080000c40c783b */ /* 0x000ea20000004200 */
[----:B------:R-:W-:Y:S01]  /*7280*/  MUFU.EX2 R186, R186 ;  /* 0x000000ba00ba7308 */ /* 0x000fe20000000800 */
[--C-:B------:R-:W-:Y:S01]  /*7290*/  FFMA.FTZ R235, R235, UR4, -R210.reuse ;  /* 0x00000004ebeb7c23 */ /* 0x100fe200080108d2 */
[----:B----4-:R-:W-:Y:S01]  /*72a0*/  F2FP.F16.F32.PACK_AB R130, R187, R190 ;  /* 0x000000bebb82723e */ /* 0x010fe200000000ff */
[----:B------:R-:W-:Y:S01]  /*72b0*/  LDSM.16.MT88.4 R28, [R172+0x10800] ;  /* 0x01080000ac1c783b */ /* 0x000fe20000004200 */
[----:B------:R-:W4:Y:S01]  /*72c0*/  MUFU.EX2 R185, R185 ;  /* 0x000000b900b97308 */ /* 0x000f220000000800 */
[--C-:B------:R-:W-:Y:S01]  /*72d0*/  FFMA.FTZ R223, R223, UR4, -R210.reuse ;  /* 0x00000004dfdf7c23 */ /* 0x100fe200080108d2 */
[--C-:B------:R-:W-:Y:S01]  /*72e0*/  FFMA.FTZ R219, R219, UR4, -R210.reuse ;  /* 0x00000004dbdb7c23 */ /* 0x100fe200080108d2 */
[----:B------:R-:W-:Y:S01]  /*72f0*/  LDSM.16.MT88.4 R20, [R172+0x14800] ;  /* 0x01480000ac14783b */ /* 0x000fe20000004200 */
[----:B------:R-:W-:Y:S01]  /*7300*/  MUFU.EX2 R184, R184 ;  /* 0x000000b800b87308 */ /* 0x000fe20000000800 */
[--C-:B------:R-:W-:Y:S01]  /*7310*/  FFMA.FTZ R222, R213, UR4, -R210.reuse ;  /* 0x00000004d5de7c23 */ /* 0x100fe200080108d2 */
[----:B-----5:R-:W-:Y:S01]  /*7320*/  F2FP.F16.F32.PACK_AB R129, R189, R192 ;  /* 0x000000c0bd81723e */ /* 0x020fe200000000ff */
[----:B------:R-:W-:Y:S01]  /*7330*/  LDSM.16.MT88.4 R32, [R195+0x12800] ;  /* 0x01280000c320783b */ /* 0x000fe20000004200 */
[----:B------:R-:W5:Y:S01]  /*7340*/  MUFU.EX2 R183, R183 ;  /* 0x000000b700b77308 */ /* 0x000f620000000800 */
[--C-:B------:R-:W-:Y:S01]  /*7350*/  FFMA.FTZ R203, R203, UR4, -R210.reuse ;  /* 0x00000004cbcb7c23 */ /* 0x100fe200080108d2 */
[----:B------:R-:W-:Y:S01]  /*7360*/  FFMA.FTZ R243, R202, UR4, -R210 ;  /* 0x00000004caf37c23 */ /* 0x000fe200080108d2 */
[----:B------:R-:W-:Y:S01]  /*7370*/  LDSM.16.MT88.4 R168, [R193+0x10800] ;  /* 0x01080000c1a8783b */ /* 0x000fe20000004200 */
[----:B------:R-:W-:Y:S01]  /*7380*/  MUFU.EX2 R180, R180 ;  /* 0x000000b400b47308 */ /* 0x000fe20000000800 */
[--C-:B------:R-:W-:Y:S01]  /*7390*/  FFMA.FTZ R201, R201, UR4, -R198.reuse ;  /* 0x00000004c9c97c23 */ /* 0x100fe200080108c6 */
[----:B----4-:R-:W-:Y:S01]  /*73a0*/  F2FP.F16.F32.PACK_AB R131, R185, R186 ;  /* 0x000000bab983723e */ /* 0x010fe200000000ff */
        /* <DEDUP_REMOVED lines=9> */
[----:B------:R-:W4:Y:S02]  /*7440*/  MUFU.EX2 R181, R181 ;  /* 0x000000b500b57308 */ /* 0x000f240000000800 */
[----:B------:R-:W-:Y:S01]  /*7450*/  FADD.FTZ R187, R187, R190 ;  /* 0x000000bebbbb7221 */ /* 0x000fe20000010000 */
[----:B------:R-:W-:Y:S01]  /*7460*/  FADD.FTZ R185, R185, R186 ;  /* 0x000000bab9b97221 */ /* 0x000fe20000010000 */
        /* <DEDUP_REMOVED lines=40> */
[----:B---3--:R-:W-:Y:S01]  /*76f0*/  HMMA.16816.F32 R124, R128, R4, RZ ;  /* 0x00000004807c723c */ /* 0x008fe200000018ff */
[----:B-----5:R-:W-:Y:S01]  /*7700*/  F2FP.F16.F32.PACK_AB R4, R183, R184 ;  /* 0x000000b8b704723e */ /* 0x020fe200000000ff */
[----:B------:R-:W-:Y:S01]  /*7710*/  FADD.FTZ R184, R184, R187 ;  /* 0x000000bbb8b87221 */ /* 0x000fe20000010000 */
[----:B----4-:R-:W-:Y:S01]  /*7720*/  F2FP.F16.F32.PACK_AB R5, R181, R182 ;  /* 0x000000b6b505723e */ /* 0x010fe200000000ff */
[----:B------:R-:W-:-:S02]  /*7730*/  FADD.FTZ R182, R182, R185 ;  /* 0x000000b9b6b67221 */ /* 0x000fc40000010000 */
[----:B------:R-:W-:Y:S02]  /*7740*/  FADD.FTZ R183, R183, R184 ;  /* 0x000000b8b7b77221 */ /* 0x000fe40000010000 */
[----:B------:R-:W-:Y:S01]  /*7750*/  HMMA.16816.F32 R128, R128, R6, RZ ;  /* 0x000000068080723c */ /* 0x000fe200000018ff */
[----:B------:R-:W-:Y:S01]  /*7760*/  F2FP.F16.F32.PACK_AB R6, R179, R180 ;  /* 0x000000b4b306723e */ /* 0x000fe200000000ff */
[----:B------:R-:W-:Y:S01]  /*7770*/  FADD.FTZ R181, R181, R182 ;  /* 0x000000b6b5b57221 */ /* 0x000fe20000010000 */
[----:B--2---:R-:W-:-:S07]  /*7780*/  F2FP.F16.F32.PACK_AB R7, R177, R178 ;  /* 0x000000b2b107723e */ /* 0x004fce00000000ff */
        /* <DEDUP_REMOVED lines=20> */
[----:B------:R3:W5:Y:S07]  /*78d0*/  LDSM.16.MT88.4 R20, [R196+0x14800] ;  /* 0x01480000c414783b */ /* 0x00076e0000004200 */
[C---:B------:R-:W-:Y:S08]  /*78e0*/  HMMA.16816.F32 R36, R4.reuse, R32, R36 ;  /* 0x000000200424723c */ /* 0x040ff00000001824 */
[C---:B------:R-:W-:Y:S01]  /*78f0*/  HMMA.16816.F32 R40, R4.reuse, R34, R40 ;  /* 0x000000220428723c */ /* 0x040fe20000001828 */
[----:B------:R-:W5:Y:S07]  /*7900*/  LDSM.16.MT88.4 R32, [R193+0x16800] ;  /* 0x01680000c120783b */ /* 0x000f6e0000004200 */
[C---:B--2---:R-:W-:Y:S01]  /*7910*/  HMMA.16816.F32 R92, R4.reuse, R16, R92 ;  /* 0x00000010045c723c */ /* 0x044fe2000000185c */
[----:B---3--:R-:W-:Y:S01]  /*7920*/  FFMA.FTZ R196, R197, UR4, -R210 ;  /* 0x00000004c5c47c23 */ /* 0x008fe200080108d2 */
[--C-:B------:R-:W-:Y:S01]  /*7930*/  FFMA.FTZ R210, R175, UR4, -R198.reuse ;  /* 0x00000004afd27c23 */ /* 0x100fe200080108c6 */
[----:B------:R-:W-:Y:S04]  /*7940*/  MUFU.EX2 R197, R235 ;  /* 0x000000eb00c57308 */ /* 0x000fe80000000800 */
[----:B------:R-:W2:Y:S01]  /*7950*/  MUFU.EX2 R196, R196 ;  /* 0x000000c400c47308 */ /* 0x000ea20000000800 */
[C---:B------:R-:W-:Y:S01]  /*7960*/  HMMA.16816.F32 R96, R4.reuse, R18, R96 ;  /* 0x000000120460723c */ /* 0x040fe20000001860 */
[----:B------:R-:W3:Y:S02]  /*7970*/  LDSM.16.MT88.4 R16, [R172+0x17000] ;  /* 0x01700000ac10783b */ /* 0x000ee40000004200 */
[----:B------:R-:W-:Y:S05]  /*7980*/  MUFU.EX2 R210, R210 ;  /* 0x000000d200d27308 */ /* 0x000fea0000000800 */
[C---:B------:R-:W-:Y:S08]  /*7990*/  HMMA.16816.F32 R68, R4.reuse, R24, R68 ;  /* 0x000000180444723c */ /* 0x040ff00000001844 */
        /* <DEDUP_REMOVED lines=26> */
[----:B--2---:R-:W-:Y:S01]  /*7b40*/  F2FP.F16.F32.PACK_AB R4, R196, R197 ;  /* 0x000000c5c404723e */ /* 0x004fe200000000ff */
[----:B------:R-:W-:Y:S01]  /*7b50*/  LDSM.16.MT88.4 R32, [R195+0x11000] ;  /* 0x01100000c320783b */ /* 0x000fe20000004200 */
[----:B------:R-:W-:-:S02]  /*7b60*/  F2FP.F16.F32.PACK_AB R5, R212, R209 ;  /* 0x000000d1d405723e */ /* 0x000fc400000000ff */
[----:B------:R-:W-:Y:S02]  /*7b70*/  F2FP.F16.F32.PACK_AB R6, R199, R200 ;  /* 0x000000c8c706723e */ /* 0x000fe400000000ff */
[----:B------:R-:W-:-:S07]  /*7b80*/  F2FP.F16.F32.PACK_AB R7, R220, R211 ;  /* 0x000000d3dc07723e */ /* 0x000fce00000000ff */
        /* <DEDUP_REMOVED lines=182> */
.L_x_5514:
[----:B------:R-:W-:Y:S01]  /*86f0*/  UMOV UR6, URZ ;  /* 0x000000ff00067c82 */ /* 0x000fe20008000000 */
[----:B------:R-:W-:Y:S01]  /*8700*/  USHF.L.U32 UR4, UR8, 0x6, URZ ;  /* 0x0000000608047899 */ /* 0x000fe200080006ff */
[----:B------:R-:W-:-:S05]  /*8710*/  IADD3 R5, P0, PT, RZ, -UR6, RZ ;  /* 0x80000006ff057c10 */ /* 0x000fca000ff1e0ff */
[----:B------:R-:W-:-:S05]  /*8720*/  IMAD.X R4, RZ, RZ, ~UR4, P0 ;  /* 0x80000004ff047e24 */ /* 0x000fca00080e06ff */
[----:B------:R-:W-:-:S04]  /*8730*/  SHF.R.S64 R5, R5, 0x1f, R4 ;  /* 0x0000001f05057819 */ /* 0x000fc80000001004 */
[----:B------:R-:W-:-:S04]  /*8740*/  IADD3 R232, P0, PT, R5, R232, RZ ;  /* 0x000000e805e87210 */ /* 0x000fc80007f1e0ff */
[----:B------:R-:W-:-:S09]  /*8750*/  LEA.HI.X.SX32 R233, R4, R233, 0x1, P0 ;  /* 0x000000e904e97211 */ /* 0x000fd200000f0eff */
.L_x_5515:
        /* <DEDUP_REMOVED lines=274> */
[C---:B-----5:R-:W-:Y:S08]  /*9880*/  HMMA.16816.F32 R32, R200.reuse, R188, R32 ;  /* 0x000000bcc820723c */ /* 0x060ff00000001820 */
[C---:B------:R-:W-:Y:S01]  /*9890*/  HMMA.16816.F32 R28, R200.reuse, R190, R28 ;  /* 0x000000bec81c723c */ /* 0x040fe2000000181c */
[----:B------:R-:W-:Y:S07]  /*98a0*/  LDSM.16.M88.4 R188, [R210+0x6000] ;  /* 0x00600000d2bc783b */ /* 0x000fee0000000200 */
[C---:B------:R-:W-:Y:S08]  /*98b0*/  HMMA.16816.F32 R180, R200.reuse, R196, R180 ;  /* 0x000000c4c8b4723c */ /* 0x040ff000000018b4 */
[C---:B------:R-:W-:Y:S08]  /*98c0*/  HMMA.16816.F32 R176, R200.reuse, R198, R176 ;  /* 0x000000c6c8b0723c */ /* 0x040ff000000018b0 */
[C---:B-1----:R-:W-:Y:S01]  /*98d0*/  HMMA.16816.F32 R196, R200.reuse, R184, R24 ;  /* 0x000000b8c8c4723c */ /* 0x042fe20000001818 */
[----:B------:R-:W1:Y:S07]  /*98e0*/  LDSM.16.M88.4 R24, [R208+0xe000] ;  /* 0x00e00000d018783b */ /* 0x000e6e0000000200 */
[----:B------:R-:W-:Y:S01]  /*98f0*/  HMMA.16816.F32 R20, R200, R186, R20 ;  /* 0x000000bac814723c */ /* 0x000fe20000001814 */
[----:B------:R-:W-:Y:S07]  /*9900*/  LDSM.16.M88.4 R184, [R209+0xe000] ;  /* 0x00e00000d1b8783b */ /* 0x000fee0000000200 */
[C---:B--2---:R-:W-:Y:S08]  /*9910*/  HMMA.16816.F32 R32, R16.reuse, R4, R32 ;  /* 0x000000041020723c */ /* 0x044ff00000001820 */
[C---:B------:R-:W-:Y:S01]  /*9920*/  HMMA.16816.F32 R28, R16.reuse, R6, R28 ;  /* 0x00000006101c723c */ /* 0x040fe2000000181c */
[----:B------:R-:W2:Y:S07]  /*9930*/  LDSM.16.M88.4 R4, [R208+0xf800] ;  /* 0x00f80000d004783b */ /* 0x000eae0000000200 */
[C---:B---3--:R-:W-:Y:S01]  /*9940*/  HMMA.16816.F32 R200, R16.reuse, R192, R196 ;  /* 0x000000c010c8723c */ /* 0x048fe200000018c4 */
[----:B------:R-:W3:Y:S07]  /*9950*/  LDSM.16.M88.4 R196, [R211+0x6000] ;  /* 0x00600000d3c4783b */ /* 0x000eee0000000200 */
[C---:B------:R-:W-:Y:S08]  /*9960*/  HMMA.16816.F32 R180, R16.reuse, R12, R180 ;  /* 0x0000000c10b4723c */ /* 0x040ff000000018b4 */
[C---:B------:R-:W-:Y:S01]  /*9970*/  HMMA.16816.F32 R20, R16.reuse, R194, R20 ;  /* 0x000000c21014723c */ /* 0x040fe20000001814 */
[----:B------:R-:W4:Y:S07]  /*9980*/  LDSM.16.M88.4 R192, [R209+0xf800] ;  /* 0x00f80000d1c0783b */ /* 0x000f2e0000000200 */
[C---:B------:R-:W-:Y:S08]  /*9990*/  HMMA.16816.F32 R172, R16.reuse, R8, R172 ;  /* 0x0000000810ac723c */ /* 0x040ff000000018ac */
[----:B------:R-:W-:Y:S01]  /*99a0*/  HMMA.16816.F32 R168, R16, R10, R168 ;  /* 0x0000000a10a8723c */ /* 0x000fe200000018a8 */
[----:B------:R-:W5:Y:S07]  /*99b0*/  LDSM.16.M88.4 R8, [R208+0xe800] ;  /* 0x00e80000d008783b */ /* 0x000f6e0000000200 */
[----:B-1----:R-:W-:Y:S08]  /*99c0*/  HMMA.16816.F32 R180, R188, R24, R180 ;  /* 0x00000018bcb4723c */ /* 0x002ff000000018b4 */
[----:B------:R-:W-:Y:S01]  /*99d0*/  HMMA.16816.F32 R176, R16, R14, R176 ;  /* 0x0000000e10b0723c */ /* 0x000fe200000018b0 */
[----:B------:R-:W1:Y:S04]  /*99e0*/  LDSM.16.M88.4 R12, [R208+0xf000] ;  /* 0x00f00000d00c783b */ /* 0x000e680000000200 */
[----:B------:R-:W1:Y:S03]  /*99f0*/  LDSM.16.M88.4 R16, [R209+0xe800] ;  /* 0x00e80000d110783b */ /* 0x000e660000000200 */
[----:B--2---:R-:W-:Y:S01]  /*9a00*/  HMMA.16816.F32 R20, R188, R6, R20 ;  /* 0x00000006bc14723c */ /* 0x004fe20000001814 */
[----:B------:R-:W-:Y:S01]  /*9a10*/  LOP3.LUT R6, R0, UR4, RZ, 0xfc, !PT ;  /* 0x0000000400067c12 */ /* 0x000fe2000f8efcff */
[----:B------:R-:W2:Y:S06]  /*9a20*/  LDCU UR4, c[0x0][0x50c] ;  /* 0x0000a180ff0477ac */ /* 0x000eac0008000800 */
[----:B---3--:R-:W-:Y:S08]  /*9a30*/  HMMA.16816.F32 R180, R196, R184, R180 ;  /* 0x000000b8c4b4723c */ /* 0x008ff000000018b4 */
[----:B------:R-:W-:Y:S08]  /*9a40*/  HMMA.16816.F32 R176, R188, R26, R176 ;  /* 0x0000001abcb0723c */ /* 0x000ff000000018b0 */
[----:B----4-:R-:W-:Y:S03]  /*9a50*/  HMMA.16816.F32 R20, R196, R194, R20 ;  /* 0x000000c2c414723c */ /* 0x010fe60000001814 */
[----:B--2---:R-:W-:Y:S01]  /*9a60*/  FMUL.FTZ R180, R180, UR4 ;  /* 0x00000004b4b47c20 */ /* 0x004fe20008410000 */
[----:B------:R-:W-:Y:S01]  /*9a70*/  FMUL.FTZ R182, R182, UR4 ;  /* 0x00000004b6b67c20 */ /* 0x000fe20008410000 */
[----:B------:R-:W-:-:S02]  /*9a80*/  FMUL.FTZ R183, R183, UR4 ;  /* 0x00000004b7b77c20 */ /* 0x000fc40008410000 */
[----:B------:R-:W2:Y:S01]  /*9a90*/  MUFU.TANH R211, R180 ;  /* 0x000000b400d37308 */ /* 0x000ea20000002400 */
[C---:B-----5:R-:W-:Y:S07]  /*9aa0*/  HMMA.16816.F32 R172, R188.reuse, R8, R172 ;  /* 0x00000008bcac723c */ /* 0x060fee00000018ac */
[----:B------:R-:W-:Y:S01]  /*9ab0*/  MUFU.TANH R182, R182 ;  /* 0x000000b600b67308 */ /* 0x000fe20000002400 */
[----:B-1----:R-:W-:Y:S01]  /*9ac0*/  HMMA.16816.F32 R32, R188, R12, R32 ;  /* 0x0000000cbc20723c */ /* 0x002fe20000001820 */
[----:B------:R-:W-:-:S02]  /*9ad0*/  VIADD R12, R6, UR20 ;  /* 0x00000014060c7c36 */ /* 0x000fc40008000000 */
[----:B------:R-:W-:Y:S01]  /*9ae0*/  FMUL.FTZ R223, R20, UR4 ;  /* 0x0000000414df7c20 */ /* 0x000fe20008410000 */
[----:B------:R-:W-:Y:S01]  /*9af0*/  FMUL.FTZ R22, R22, UR4 ;  /* 0x0000000416167c20 */ /* 0x000fe20008410000 */
[----:B------:R-:W-:Y:S01]  /*9b00*/  FMUL.FTZ R21, R21, UR4 ;  /* 0x0000000415157c20 */ /* 0x000fe20008410000 */
[C-C-:B------:R-:W-:Y:S01]  /*9b10*/  IADD3 R224, PT, PT, R166.reuse, 0x80, -R12.reuse ;  /* 0x00000080a6e07810 */ /* 0x140fe20007ffe80c */
[----:B------:R-:W-:Y:S01]  /*9b20*/  MUFU.TANH R183, R183 ;  /* 0x000000b700b77308 */ /* 0x000fe20000002400 */
[----:B------:R-:W-:Y:S01]  /*9b30*/  HMMA.16816.F32 R168, R188, R10, R168 ;  /* 0x0000000abca8723c */ /* 0x000fe200000018a8 */
[C-C-:B------:R-:W-:Y:S01]  /*9b40*/  IADD3 R11, PT, PT, R166.reuse, 0x48, -R12.reuse ;  /* 0x00000048a60b7810 */ /* 0x140fe20007ffe80c */
[----:B------:R-:W-:Y:S01]  /*9b50*/  FMUL.FTZ R23, R23, UR4 ;  /* 0x0000000417177c20 */ /* 0x000fe20008410000 */
[----:B------:R-:W-:Y:S02]  /*9b60*/  IABS R224, R224 ;  /* 0x000000e000e07213 */ /* 0x000fe40000000000 */
[----:B------:R-:W-:-:S02]  /*9b70*/  IADD3 R13, PT, PT, R166, 0x7f, -R12 ;  /* 0x0000007fa60d7810 */ /* 0x000fc40007ffe80c */
[C-C-:B------:R-:W-:Y:S01]  /*9b80*/  IADD3 R25, PT, PT, R166.reuse, 0x78, -R12.reuse ;  /* 0x00000078a6197810 */ /* 0x140fe20007ffe80c */
[C---:B------:R-:W-:Y:S01]  /*9b90*/  HMMA.16816.F32 R176, R196.reuse, R186, R176 ;  /* 0x000000bac4b0723c */ /* 0x040fe200000018b0 */
[C-C-:B------:R-:W-:Y:S01]  /*9ba0*/  IADD3 R9, PT, PT, R166.reuse, 0x77, -R12.reuse ;  /* 0x00000077a6097810 */ /* 0x140fe20007ffe80c */
[----:B------:R-:W1:Y:S01]  /*9bb0*/  MUFU.TANH R223, R223 ;  /* 0x000000df00df7308 */ /* 0x000e620000002400 */
[C-C-:B------:R-:W-:Y:S02]  /*9bc0*/  IADD3 R7, PT, PT, R166.reuse, 0x70, -R12.reuse ;  /* 0x00000070a6077810 */ /* 0x140fe40007ffe80c */
[C-C-:B------:R-:W-:Y:S02]  /*9bd0*/  IADD3 R195, PT, PT, R166.reuse, 0x68, -R12.reuse ;  /* 0x00000068a6c37810 */ /* 0x140fe40007ffe80c */
[C-C-:B------:R-:W-:Y:S01]  /*9be0*/  IADD3 R218, PT, PT, R166.reuse, 0x67, -R12.reuse ;  /* 0x00000067a6da7810 */ /* 0x140fe20007ffe80c */
[----:B------:R-:W-:Y:S01]  /*9bf0*/  HMMA.16816.F32 R172, R196, R16, R172 ;  /* 0x00000010c4ac723c */ /* 0x000fe200000018ac */
[C-C-:B------:R-:W-:Y:S01]  /*9c00*/  IADD3 R17, PT, PT, R166.reuse, 0x6f, -R12.reuse ;  /* 0x0000006fa6117810 */ /* 0x140fe20007ffe80c */
[----:B------:R-:W3:Y:S01]  /*9c10*/  MUFU.TANH R22, R22 ;  /* 0x0000001600167308 */ /* 0x000ee20000002400 */
[----:B------:R-:W-:-:S02]  /*9c20*/  IADD3 R212, PT, PT, R166, 0x60, -R12 ;  /* 0x00000060a6d47810 */ /* 0x000fc40007ffe80c */
[C-C-:B------:R-:W-:Y:S02]  /*9c30*/  IADD3 R186, PT, PT, R166.reuse, 0x5f, -R12.reuse ;  /* 0x0000005fa6ba7810 */ /* 0x140fe40007ffe80c */
[C-C-:B------:R-:W-:Y:S01]  /*9c40*/  IADD3 R184, PT, PT, R166.reuse, 0x58, -R12.reuse ;  /* 0x00000058a6b87810 */ /* 0x140fe20007ffe80c */
[----:B------:R-:W-:Y:S01]  /*9c50*/  HMMA.16816.F32 R168, R196, R18, R168 ;  /* 0x00000012c4a8723c */ /* 0x000fe200000018a8 */
[C-C-:B------:R-:W-:Y:S01]  /*9c60*/  IADD3 R24, PT, PT, R166.reuse, 0x57, -R12.reuse ;  /* 0x00000057a6187810 */ /* 0x140fe20007ffe80c */
[----:B------:R-:W-:Y:S01]  /*9c70*/  MUFU.TANH R21, R21 ;  /* 0x0000001500157308 */ /* 0x000fe20000002400 */
[C-C-:B------:R-:W-:Y:S02]  /*9c80*/  IADD3 R16, PT, PT, R166.reuse, 0x50, -R12.reuse ;  /* 0x00000050a6107810 */ /* 0x140fe40007ffe80c */
[C-C-:B------:R-:W-:Y:S02]  /*9c90*/  IADD3 R8, PT, PT, R166.reuse, 0x4f, -R12.reuse ;  /* 0x0000004fa6087810 */ /* 0x140fe40007ffe80c */
[C-C-:B------:R-:W-:Y:S01]  /*9ca0*/  IADD3 R194, PT, PT, R167.reuse, 0x80, -R12.reuse ;  /* 0x00000080a7c27810 */ /* 0x140fe20007ffe80c */
[C---:B------:R-:W-:Y:S01]  /*9cb0*/  HMMA.16816.F32 R28, R188.reuse, R14, R28 ;  /* 0x0000000ebc1c723c */ /* 0x040fe2000000181c */
[--C-:B------:R-:W-:Y:S01]  /*9cc0*/  IADD3 R166, PT, PT, R166, 0x47, -R12.reuse ;  /* 0x00000047a6a67810 */ /* 0x100fe20007ffe80c */
[----:B------:R-:W-:Y:S01]  /*9cd0*/  VIADD R14, R6, 0xffffff91 ;  /* 0xffffff91060e7836 */ /* 0x000fe20000000000 */
[C-C-:B------:R-:W-:Y:S01]  /*9ce0*/  IADD3 R27, PT, PT, R167.reuse, 0x7f, -R12.reuse ;  /* 0x0000007fa71b7810 */ /* 0x140fe20007ffe80c */
[----:B------:R-:W-:Y:S01]  /*9cf0*/  FMUL.FTZ R174, R174, UR4 ;  /* 0x00000004aeae7c20 */ /* 0x000fe20008410000 */
[--C-:B------:R-:W-:Y:S01]  /*9d00*/  IADD3 R210, PT, PT, R167, 0x78, -R12.reuse ;  /* 0x00000078a7d27810 */ /* 0x100fe20007ffe80c */
[----:B------:R-:W-:Y:S01]  /*9d10*/  FMUL.FTZ R173, R173, UR4 ;  /* 0x00000004adad7c20 */ /* 0x000fe20008410000 */
[--C-:B------:R-:W-:Y:S01]  /*9d20*/  IADD3 R208, PT, PT, R167, 0x77, -R12.reuse ;  /* 0x00000077a7d07810 */ /* 0x100fe20007ffe80c */
[----:B------:R-:W-:Y:S01]  /*9d30*/  FMUL.FTZ R15, R175, UR4 ;  /* 0x00000004af0f7c20 */ /* 0x000fe20008410000 */
[C-C-:B------:R-:W-:Y:S01]  /*9d40*/  IADD3 R221, PT, PT, R167.reuse, 0x70, -R12.reuse ;  /* 0x00000070a7dd7810 */ /* 0x140fe20007ffe80c */
[----:B------:R-:W-:Y:S01]  /*9d50*/  MUFU.TANH R18, R173 ;  /* 0x000000ad00127308 */ /* 0x000fe20000002400 */
[C-C-:B------:R-:W-:Y:S01]  /*9d60*/  IADD3 R220, PT, PT, R167.reuse, 0x6f, -R12.reuse ;  /* 0x0000006fa7dc7810 */ /* 0x140fe20007ffe80c */
[----:B------:R-:W-:Y:S01]  /*9d70*/  FMUL.FTZ R170, R170, UR4 ;  /* 0x00000004aaaa7c20 */ /* 0x000fe20008410000 */
[C-C-:B------:R-:W-:Y:S01]  /*9d80*/  IADD3 R219, PT, PT, R167.reuse, 0x68, -R12.reuse ;  /* 0x00000068a7db7810 */ /* 0x140fe20007ffe80c */
[----:B------:R-:W-:Y:S01]  /*9d90*/  HMMA.16816.F32 R200, R188, R4, R200 ;  /* 0x00000004bcc8723c */ /* 0x000fe200000018c8 */
[--C-:B------:R-:W-:Y:S01]  /*9da0*/  IADD3 R213, PT, PT, R167, 0x67, -R12.reuse ;  /* 0x00000067a7d57810 */ /* 0x100fe20007ffe80c */
[----:B------:R-:W-:Y:S01]  /*9db0*/  FMUL.FTZ R4, R171, UR4 ;  /* 0x00000004ab047c20 */ /* 0x000fe20008410000 */
[----:B------:R-:W-:Y:S01]  /*9dc0*/  I2FP.F32.S32 R224, R224 ;  /* 0x000000e000e07245 */ /* 0x000fe20000201400 */
[----:B------:R-:W-:Y:S01]  /*9dd0*/  MUFU.TANH R15, R15 ;  /* 0x0000000f000f7308 */ /* 0x000fe20000002400 */
[C-C-:B------:R-:W-:Y:S01]  /*9de0*/  IADD3 R187, PT, PT, R167.reuse, 0x60, -R12.reuse ;  /* 0x00000060a7bb7810 */ /* 0x140fe20007ffe80c */
[----:B------:R-:W-:Y:S01]  /*9df0*/  VIADD R5, R6, 0xffffff99 ;  /* 0xffffff9906057836 */ /* 0x000fe20000000000 */
[C-C-:B------:R-:W-:Y:S01]  /*9e00*/  IADD3 R185, PT, PT, R167.reuse, 0x5f, -R12.reuse ;  /* 0x0000005fa7b97810 */ /* 0x140fe20007ffe80c */
[----:B--2---:R-:W-:Y:S01]  /*9e10*/  FFMA.FTZ R211, R224, -UR14, R211 ;  /* 0x8000000ee0d37c23 */ /* 0x004fe200080100d3 */
[----:B------:R-:W-:-:S02]  /*9e20*/  IADD3 R180, PT, PT, R167, 0x58, -R12 ;  /* 0x00000058a7b47810 */ /* 0x000fc40007ffe80c */
[C-C-:B------:R-:W-:Y:S01]  /*9e30*/  IADD3 R26, PT, PT, R167.reuse, 0x57, -R12.reuse ;  /* 0x00000057a71a7810 */ /* 0x140fe20007ffe80c */
[----:B------:R-:W-:Y:S01]  /*9e40*/  MUFU.TANH R170, R170 ;  /* 0x000000aa00aa7308 */ /* 0x000fe20000002400 */
[C-C-:B------:R-:W-:Y:S02]  /*9e50*/  IADD3 R20, PT, PT, R167.reuse, 0x50, -R12.reuse ;  /* 0x00000050a7147810 */ /* 0x140fe40007ffe80c */
[C-C-:B------:R-:W-:Y:S02]  /*9e60*/  IADD3 R10, PT, PT, R167.reuse, 0x4f, -R12.reuse ;  /* 0x0000004fa70a7810 */ /* 0x140fe40007ffe80c */
[C-C-:B------:R-:W-:Y:S02]  /*9e70*/  IADD3 R222, PT, PT, R167.reuse, 0x48, -R12.reuse ;  /* 0x00000048a7de7810 */ /* 0x140fe40007ffe80c */
[----:B------:R-:W-:Y:S01]  /*9e80*/  IADD3 R12, PT, PT, R167, 0x47, -R12 ;  /* 0x00000047a70c7810 */ /* 0x000fe20007ffe80c */
[----:B------:R-:W-:Y:S01]  /*9e90*/  VIADD R167, R6, 0xffffff80 ;  /* 0xffffff8006a77836 */ /* 0x000fe20000000000 */
[----:B------:R-:W-:Y:S01]  /*9ea0*/  IABS R11, R11 ;  /* 0x0000000b000b7213 */ /* 0x000fe20000000000 */
[----:B------:R-:W-:Y:S01]  /*9eb0*/  MUFU.TANH R4, R4 ;  /* 0x0000000400047308 */ /* 0x000fe20000002400 */
[----:B------:R-:W-:Y:S01]  /*9ec0*/  IABS R194, R194 ;  /* 0x000000c200c27213 */ /* 0x000fe20000000000 */
[----:B------:R-:W-:Y:S01]  /*9ed0*/  HMMA.16816.F32 R200, R196, R192, R200 ;  /* 0x000000c0c4c8723c */ /* 0x000fe200000018c8 */
[----:B------:R-:W-:-:S02]  /*9ee0*/  I2FP.F32.S32 R224, R11 ;  /* 0x0000000b00e07245 */ /* 0x000fc40000201400 */
[-C--:B------:R-:W-:Y:S02]  /*9ef0*/  ISETP.GT.AND P6, PT, R229, R167.reuse, PT ;  /* 0x000000a7e500720c */ /* 0x080fe40003fc4270 */
[----:B------:R-:W-:Y:S01]  /*9f00*/  I2FP.F32.S32 R11, R194 ;  /* 0x000000c2000b7245 */ /* 0x000fe20000201400 */
[----:B-1----:R-:W-:Y:S01]  /*9f10*/  FFMA.FTZ R223, R224, -UR14, R223 ;  /* 0x8000000ee0df7c23 */ /* 0x002fe200080100df */
[----:B------:R-:W-:Y:S01]  /*9f20*/  FSEL R211, R211, -INF , !P6 ;  /* 0xff800000d3d37808 */ /* 0x000fe20007000000 */
[----:B------:R-:W-:Y:S01]  /*9f30*/  MUFU.TANH R23, R23 ;  /* 0x0000001700177308 */ /* 0x000fe20000002400 */
[----:B------:R-:W-:Y:S01]  /*9f40*/  ISETP.GE.AND P1, PT, R167, R228, PT ;  /* 0x000000e4a700720c */ /* 0x000fe20003f26270 */
[----:B------:R-:W-:Y:S01]  /*9f50*/  FFMA.FTZ R182, R11, -UR14, R182 ;  /* 0x8000000e0bb67c23 */ /* 0x000fe200080100b6 */
[----:B------:R-:W-:Y:S02]  /*9f60*/  ISETP.GE.AND P0, PT, R167, R226, PT ;  /* 0x000000e2a700720c */ /* 0x000fe40003f06270 */
[----:B------:R-:W-:Y:S01]  /*9f70*/  ISETP.GT.AND P6, PT, R227, R167, PT ;  /* 0x000000a7e300720c */ /* 0x000fe20003fc4270 */
[----:B------:R-:W-:Y:S01]  /*9f80*/  FMUL.FTZ R167, R181, UR4 ;  /* 0x00000004b5a77c20 */ /* 0x000fe20008410000 */
[----:B------:R-:W-:Y:S01]  /*9f90*/  VIADD R181, R6, 0xffffffb8 ;  /* 0xffffffb806b57836 */ /* 0x000fe20000000000 */
[----:B------:R-:W-:-:S02]  /*9fa0*/  IABS R222, R222 ;  /* 0x000000de00de7213 */ /* 0x000fc40000000000 */
[----:B------:R-:W-:Y:S01]  /*9fb0*/  IABS R11, R13 ;  /* 0x0000000d000b7213 */ /* 0x000fe20000000000 */
[----:B------:R-:W-:Y:S01]  /*9fc0*/  FMUL.FTZ R200, R200, UR4 ;  /* 0x00000004c8c87c20 */ /* 0x000fe20008410000 */
[----:B------:R-:W-:Y:S01]  /*9fd0*/  FSEL R182, R182, -INF , !P6 ;  /* 0xff800000b6b67808 */ /* 0x000fe20007000000 */
[----:B------:R-:W1:Y:S01]  /*9fe0*/  MUFU.TANH R167, R167 ;  /* 0x000000a700a77308 */ /* 0x000e620000002400 */
[----:B------:R-:W-:Y:S01]  /*9ff0*/  FSEL R13, R211, -INF , !P1 ;  /* 0xff800000d30d7808 */ /* 0x000fe20004800000 */
[----:B------:R-:W-:Y:S01]  /*a000*/  FMUL.FTZ R201, R201, UR4 ;  /* 0x00000004c9c97c20 */ /* 0x000fe20008410000 */
[----:B------:R-:W-:Y:S01]  /*a010*/  I2FP.F32.S32 R211, R222 ;  /* 0x000000de00d37245 */ /* 0x000fe20000201400 */
[----:B------:R-:W-:Y:S01]  /*a020*/  FMUL.FTZ R202, R202, UR4 ;  /* 0x00000004caca7c20 */ /* 0x000fe20008410000 */
[----:B------:R-:W-:Y:S02]  /*a030*/  ISETP.GT.AND P1, PT, R229, R181, PT ;  /* 0x000000b5e500720c */ /* 0x000fe40003f24270 */
[----:B------:R-:W-:Y:S01]  /*a040*/  I2FP.F32.S32 R194, R11 ;  /* 0x0000000b00c27245 */ /* 0x000fe20000201400 */
[----:B---3--:R-:W-:Y:S01]  /*a050*/  FFMA.FTZ R22, R211, -UR14, R22 ;  /* 0x8000000ed3167c23 */ /* 0x008fe20008010016 */
[----:B------:R-:W-:Y:S01]  /*a060*/  FSEL R11, R182, -INF , !P0 ;  /* 0xff800000b60b7808 */ /* 0x000fe20004000000 */
[----:B------:R-:W-:Y:S01]  /*a070*/  FMUL.FTZ R182, R176, UR4 ;  /* 0x00000004b0b67c20 */ /* 0x000fe20008410000 */
[----:B------:R-:W-:Y:S01]  /*a080*/  FSEL R223, R223, -INF , !P1 ;  /* 0xff800000dfdf7808 */ /* 0x000fe20004800000 */
[----:B------:R-:W-:Y:S01]  /*a090*/  MUFU.TANH R200, R200 ;  /* 0x000000c800c87308 */ /* 0x000fe20000002400 */
[----:B------:R-:W-:-:S02]  /*a0a0*/  ISETP.GT.AND P1, PT, R227, R181, PT ;  /* 0x000000b5e300720c */ /* 0x000fc40003f24270 */
[C---:B------:R-:W-:Y:S02]  /*a0b0*/  ISETP.GE.AND P0, PT, R181.reuse, R226, PT ;  /* 0x000000e2b500720c */ /* 0x040fe40003f06270 */
[----:B------:R-:W-:Y:S01]  /*a0c0*/  FSEL R22, R22, -INF , !P1 ;  /* 0xff80000016167808 */ /* 0x000fe20004800000 */
[----:B-1----:R-:W-:Y:S01]  /*a0d0*/  FFMA.FTZ R167, R194, -UR14, R167 ;  /* 0x8000000ec2a77c23 */ /* 0x002fe200080100a7 */
[----:B------:R-:W-:Y:S01]  /*a0e0*/  ISETP.GE.AND P6, PT, R181, R228, PT ;  /* 0x000000e4b500720c */ /* 0x000fe20003fc6270 */
[----:B------:R-:W1:Y:S01]  /*a0f0*/  MUFU.TANH R182, R182 ;  /* 0x000000b600b67308 */ /* 0x000e620000002400 */
[----:B------:R-:W-:Y:S01]  /*a100*/  FSEL R176, R22, -INF , !P0 ;  /* 0xff80000016b07808 */ /* 0x000fe20004000000 */
[C---:B------:R-:W-:Y:S02]  /*a110*/  VIADD R181, R6.reuse, 0xffffff81 ;  /* 0xffffff8106b57836 */ /* 0x040fe40000000000 */
[----:B------:R-:W-:Y:S01]  /*a120*/  FMUL.FTZ R22, R177, UR4 ;  /* 0x00000004b1167c20 */ /* 0x000fe20008410000 */
[----:B------:R-:W-:Y:S01]  /*a130*/  IABS R25, R25 ;  /* 0x0000001900197213 */ /* 0x000fe20000000000 */
[----:B------:R-:W-:Y:S01]  /*a140*/  VIADD R177, R6, 0xffffff88 ;  /* 0xffffff8806b17836 */ /* 0x000fe20000000000 */
[----:B------:R-:W-:-:S02]  /*a150*/  FSEL R194, R223, -INF , !P6 ;  /* 0xff800000dfc27808 */ /* 0x000fc40007000000 */
[----:B------:R-:W-:Y:S01]  /*a160*/  ISETP.GT.AND P6, PT, R229, R181, PT ;  /* 0x000000b5e500720c */ /* 0x000fe20003fc4270 */
[----:B------:R-:W2:Y:S01]  /*a170*/  MUFU.TANH R22, R22 ;  /* 0x0000001600167308 */ /* 0x000ea20000002400 */
[----:B------:R-:W-:Y:S02]  /*a180*/  I2FP.F32.S32 R25, R25 ;  /* 0x0000001900197245 */ /* 0x000fe40000201400 */
[----:B------:R-:W-:Y:S02]  /*a190*/  IABS R27, R27 ;  /* 0x0000001b001b7213 */ /* 0x000fe40000000000 */
[----:B------:R-:W-:Y:S02]  /*a1a0*/  ISETP.GE.AND P1, PT, R181, R228, PT ;  /* 0x000000e4b500720c */ /* 0x000fe40003f26270 */
[----:B------:R-:W-:Y:S01]  /*a1b0*/  FSEL R167, R167, -INF , !P6 ;  /* 0xff800000a7a77808 */ /* 0x000fe20007000000 */
[----:B------:R-:W-:Y:S01]  /*a1c0*/  MUFU.TANH R201, R201 ;  /* 0x000000c900c97308 */ /* 0x000fe20000002400 */
[----:B------:R-:W-:Y:S01]  /*a1d0*/  IABS R9, R9 ;  /* 0x0000000900097213 */ /* 0x000fe20000000000 */
[----:B-1----:R-:W-:Y:S01]  /*a1e0*/  FFMA.FTZ R182, R25, -UR14, R182 ;  /* 0x8000000e19b67c23 */ /* 0x002fe200080100b6 */
[----:B------:R-:W-:Y:S01]  /*a1f0*/  I2FP.F32.S32 R222, R27 ;  /* 0x0000001b00de7245 */ /* 0x000fe20000201400 */
[----:B------:R-:W-:Y:S01]  /*a200*/  FMUL.FTZ R25, R178, UR4 ;  /* 0x00000004b2197c20 */ /* 0x000fe20008410000 */
[----:B------:R-:W-:Y:S01]  /*a210*/  FSEL R27, R167, -INF , !P1 ;  /* 0xff800000a71b7808 */ /* 0x000fe20004800000 */
[----:B------:R-:W-:Y:S01]  /*a220*/  IMAD.MOV.U32 R167, RZ, RZ, R9 ;  /* 0x000000ffffa77224 */ /* 0x000fe200078e0009 */
[----:B------:R-:W-:Y:S01]  /*a230*/  ISETP.GT.AND P6, PT, R227, R181, PT ;  /* 0x000000b5e300720c */ /* 0x000fe20003fc4270 */
[----:B------:R-:W-:Y:S01]  /*a240*/  FFMA.FTZ R183, R222, -UR14, R183 ;  /* 0x8000000edeb77c23 */ /* 0x000fe200080100b7 */
[----:B------:R-:W-:Y:S01]  /*a250*/  IABS R210, R210 ;  /* 0x000000d200d27213 */ /* 0x000fe20000000000 */
[----:B------:R-:W1:Y:S01]  /*a260*/  MUFU.TANH R25, R25 ;  /* 0x0000001900197308 */ /* 0x000e620000002400 */
[----:B------:R-:W-:Y:S01]  /*a270*/  I2FP.F32.S32 R167, R167 ;  /* 0x000000a700a77245 */ /* 0x000fe20000201400 */
[----:B------:R-:W-:Y:S01]  /*a280*/  FMUL.FTZ R178, R179, UR4 ;  /* 0x00000004b3b27c20 */ /* 0x000fe20008410000 */
[----:B------:R-:W-:Y:S01]  /*a290*/  ISETP.GE.AND P0, PT, R181, R226, PT ;  /* 0x000000e2b500720c */ /* 0x000fe20003f06270 */
[----:B------:R-:W-:Y:S01]  /*a2a0*/  VIADD R179, R6, 0xffffff89 ;  /* 0xffffff8906b37836 */ /* 0x000fe20000000000 */
[----:B------:R-:W-:Y:S01]  /*a2b0*/  ISETP.GT.AND P1, PT, R229, R177, PT ;  /* 0x000000b1e500720c */ /* 0x000fe20003f24270 */
[----:B--2---:R-:W-:Y:S01]  /*a2c0*/  FFMA.FTZ R167, R167, -UR14, R22 ;  /* 0x8000000ea7a77c23 */ /* 0x004fe20008010016 */
[----:B------:R-:W-:Y:S01]  /*a2d0*/  FMUL.FTZ R22, R172, UR4 ;  /* 0x00000004ac167c20 */ /* 0x000fe20008410000 */
[----:B------:R-:W-:Y:S01]  /*a2e0*/  FSEL R183, R183, -INF , !P6 ;  /* 0xff800000b7b77808 */ /* 0x000fe20007000000 */
[----:B------:R-:W-:Y:S01]  /*a2f0*/  MUFU.TANH R202, R202 ;  /* 0x000000ca00ca7308 */ /* 0x000fe20000002400 */
[----:B------:R-:W-:-:S02]  /*a300*/  I2FP.F32.S32 R210, R210 ;  /* 0x000000d200d27245 */ /* 0x000fc40000201400 */
[----:B------:R-:W-:Y:S02]  /*a310*/  FSEL R9, R183, -INF , !P0 ;  /* 0xff800000b7097808 */ /* 0x000fe40004000000 */
[----:B------:R-:W-:Y:S02]  /*a320*/  FSEL R182, R182, -INF , !P1 ;  /* 0xff800000b6b67808 */ /* 0x000fe40004800000 */
[C---:B------:R-:W-:Y:S01]  /*a330*/  ISETP.GE.AND P6, PT, R177.reuse, R228, PT ;  /* 0x000000e4b100720c */ /* 0x040fe20003fc6270 */
[----:B------:R-:W-:Y:S01]  /*a340*/  MUFU.TANH R22, R22 ;  /* 0x0000001600167308 */ /* 0x000fe20000002400 */
[----:B------:R-:W-:Y:S01]  /*a350*/  ISETP.GE.AND P0, PT, R177, R226, PT ;  /* 0x000000e2b100720c */ /* 0x000fe20003f06270 */
[----:B-1----:R-:W-:Y:S01]  /*a360*/  FFMA.FTZ R210, R210, -UR14, R25 ;  /* 0x8000000ed2d27c23 */ /* 0x002fe20008010019 */
[----:B------:R-:W-:Y:S02]  /*a370*/  ISETP.GT.AND P1, PT, R227, R177, PT ;  /* 0x000000b1e300720c */ /* 0x000fe40003f24270 */
[----:B------:R-:W-:-:S02]  /*a380*/  FSEL R25, R182, -INF , !P6 ;  /* 0xff800000b6197808 */ /* 0x000fc40007000000 */
[----:B------:R-:W-:Y:S01]  /*a390*/  ISETP.GT.AND P6, PT, R229, R179, PT ;  /* 0x000000b3e500720c */ /* 0x000fe20003fc4270 */
[----:B------:R-:W1:Y:S01]  /*a3a0*/  MUFU.TANH R177, R178 ;  /* 0x000000b200b17308 */ /* 0x000e620000002400 */
[----:B------:R-:W-:Y:S02]  /*a3b0*/  IABS R208, R208 ;  /* 0x000000d000d07213 */ /* 0x000fe40000000000 */
[----:B------:R-:W-:Y:S02]  /*a3c0*/  FSEL R210, R210, -INF , !P1 ;  /* 0xff800000d2d27808 */ /* 0x000fe40004800000 */
[----:B------:R-:W-:Y:S02]  /*a3d0*/  FSEL R167, R167, -INF , !P6 ;  /* 0xff800000a7a77808 */ /* 0x000fe40007000000 */
[----:B------:R-:W-:Y:S02]  /*a3e0*/  ISETP.GE.AND P1, PT, R179, R228, PT ;  /* 0x000000e4b300720c */ /* 0x000fe40003f26270 */
[----:B------:R-:W-:-:S02]  /*a3f0*/  I2FP.F32.S32 R172, R208 ;  /* 0x000000d000ac7245 */ /* 0x000fc40000201400 */
[----:B------:R-:W-:Y:S02]  /*a400*/  ISETP.GT.AND P6, PT, R227, R179, PT ;  /* 0x000000b3e300720c */ /* 0x000fe40003fc4270 */
[----:B------:R-:W-:Y:S02]  /*a410*/  IABS R173, R17 ;  /* 0x0000001100ad7213 */ /* 0x000fe40000000000 */
[----:B------:R-:W-:Y:S02]  /*a420*/  IABS R195, R195 ;  /* 0x000000c300c37213 */ /* 0x000fe40000000000 */
[----:B------:R-:W-:Y:S01]  /*a430*/  I2FP.F32.S32 R173, R173 ;  /* 0x000000ad00ad7245 */ /* 0x000fe20000201400 */
[----:B-1----:R-:W-:Y:S01]  /*a440*/  FFMA.FTZ R177, R172, -UR14, R177 ;  /* 0x8000000eacb17c23 */ /* 0x002fe200080100b1 */
[----:B------:R-:W-:Y:S01]  /*a450*/  IABS R178, R7 ;  /* 0x0000000700b27213 */ /* 0x000fe20000000000 */
[----:B------:R-:W-:Y:S01]  /*a460*/  VIADD R172, R6, 0xffffff90 ;  /* 0xffffff9006ac7836 */ /* 0x000fe20000000000 */
[----:B------:R-:W-:Y:S01]  /*a470*/  FSEL R7, R210, -INF , !P0 ;  /* 0xff800000d2077808 */ /* 0x000fe20004000000 */
[----:B------:R-:W-:Y:S01]  /*a480*/  FFMA.FTZ R18, R173, -UR14, R18 ;  /* 0x8000000ead127c23 */ /* 0x000fe20008010012 */
[----:B------:R-:W-:Y:S01]  /*a490*/  I2FP.F32.S32 R19, R178 ;  /* 0x000000b200137245 */ /* 0x000fe20000201400 */
[----:B------:R-:W1:Y:S01]  /*a4a0*/  LDSM.16.M88.4 R208, [R209+0xf000] ;  /* 0x00f00000d1d0783b */ /* 0x000e620000000200 */
[----:B------:R-:W-:Y:S01]  /*a4b0*/  ISETP.GE.AND P0, PT, R179, R226, PT ;  /* 0x000000e2b300720c */ /* 0x000fe20003f06270 */
[----:B------:R-:W-:-:S04]  /*a4c0*/  DEPBAR.LE SB0, 0x0 ;  /* 0x000080000000791a */ /* 0x000fc80000000000 */
[----:B------:R-:W-:Y:S01]  /*a4d0*/  FFMA.FTZ R22, R19, -UR14, R22 ;  /* 0x8000000e13167c23 */ /* 0x000fe20008010016 */
[----:B------:R-:W-:Y:S02]  /*a4e0*/  FSEL R19, R167, -INF , !P1 ;  /* 0xff800000a7137808 */ /* 0x000fe40004800000 */
[----:B------:R-:W2:Y:S01]  /*a4f0*/  MUFU.TANH R167, R174 ;  /* 0x000000ae00a77308 */ /* 0x000ea20000002400 */
[----:B------:R-:W-:Y:S02]  /*a500*/  FSEL R178, R177, -INF , !P6 ;  /* 0xff800000b1b27808 */ /* 0x000fe40007000000 */
[----:B------:R-:W-:Y:S02]  /*a510*/  IABS R177, R221 ;  /* 0x000000dd00b17213 */ /* 0x000fe40000000000 */
[----:B------:R-:W-:Y:S01]  /*a520*/  FSEL R17, R178, -INF , !P0 ;  /* 0xff800000b2117808 */ /* 0x000fe20004000000 */
[----:B------:R-:W-:Y:S01]  /*a530*/  FMUL.FTZ R178, R168, UR4 ;  /* 0x00000004a8b27c20 */ /* 0x000fe20008410000 */
[----:B------:R-:W-:-:S02]  /*a540*/  I2FP.F32.S32 R168, R177 ;  /* 0x000000b100a87245 */ /* 0x000fc40000201400 */
[----:B------:R-:W-:Y:S02]  /*a550*/  ISETP.GT.AND P1, PT, R229, R172, PT ;  /* 0x000000ace500720c */ /* 0x000fe40003f24270 */
[----:B------:R-:W-:Y:S02]  /*a560*/  ISETP.GE.AND P6, PT, R172, R228, PT ;  /* 0x000000e4ac00720c */ /* 0x000fe40003fc6270 */
[----:B------:R-:W-:Y:S02]  /*a570*/  FSEL R247, R22, -INF , !P1 ;  /* 0xff80000016f77808 */ /* 0x000fe40004800000 */
[----:B------:R-:W-:Y:S01]  /*a580*/  ISETP.GT.AND P1, PT, R227, R172, PT ;  /* 0x000000ace300720c */ /* 0x000fe20003f24270 */
[----:B------:R-:W3:Y:S01]  /*a590*/  MUFU.TANH R22, R178 ;  /* 0x000000b200167308 */ /* 0x000ee20000002400 */
[----:B------:R-:W-:Y:S01]  /*a5a0*/  ISETP.GE.AND P0, PT, R172, R226, PT ;  /* 0x000000e2ac00720c */ /* 0x000fe20003f06270 */
[----:B--2---:R-:W-:Y:S01]  /*a5b0*/  FFMA.FTZ R167, R168, -UR14, R167 ;  /* 0x8000000ea8a77c23 */ /* 0x004fe200080100a7 */
[----:B------:R-:W-:-:S02]  /*a5c0*/  FSEL R247, R247, -INF , !P6 ;  /* 0xff800000f7f77808 */ /* 0x000fc40007000000 */
[----:B------:R-:W-:Y:S02]  /*a5d0*/  ISETP.GT.AND P6, PT, R229, R14, PT ;  /* 0x0000000ee500720c */ /* 0x000fe40003fc4270 */
[----:B------:R-:W-:Y:S01]  /*a5e0*/  FSEL R172, R167, -INF , !P1 ;  /* 0xff800000a7ac7808 */ /* 0x000fe20004800000 */
[----:B------:R-:W-:Y:S01]  /*a5f0*/  IMAD.MOV.U32 R167, RZ, RZ, R195 ;  /* 0x000000ffffa77224 */ /* 0x000fe200078e00c3 */
[----:B------:R-:W-:Y:S02]  /*a600*/  IABS R168, R220 ;  /* 0x000000dc00a87213 */ /* 0x000fe40000000000 */
[----:B------:R-:W-:Y:S02]  /*a610*/  FSEL R195, R172, -INF , !P0 ;  /* 0xff800000acc37808 */ /* 0x000fe40004000000 */
[----:B------:R-:W-:Y:S02]  /*a620*/  FSEL R18, R18, -INF , !P6 ;  /* 0xff80000012127808 */ /* 0x000fe40007000000 */
[C---:B------:R-:W-:Y:S01]  /*a630*/  ISETP.GE.AND P1, PT, R14.reuse, R228, PT ;  /* 0x000000e40e00720c */ /* 0x040fe20003f26270 */
[----:B-1----:R-:W-:Y:S01]  /*a640*/  HMMA.16816.F32 R32, R196, R208, R32 ;  /* 0x000000d0c420723c */ /* 0x002fe20000001820 */
[----:B------:R-:W-:-:S02]  /*a650*/  ISETP.GE.AND P0, PT, R14, R226, PT ;  /* 0x000000e20e00720c */ /* 0x000fc40003f06270 */
[----:B------:R-:W-:Y:S02]  /*a660*/  ISETP.GT.AND P6, PT, R227, R14, PT ;  /* 0x0000000ee300720c */ /* 0x000fe40003fc4270 */
[----:B------:R-:W-:Y:S01]  /*a670*/  I2FP.F32.S32 R14, R168 ;  /* 0x000000a8000e7245 */ /* 0x000fe20000201400 */
[----:B------:R-:W-:Y:S01]  /*a680*/  VIADD R168, R6, 0xffffff98 ;  /* 0xffffff9806a87836 */ /* 0x000fe20000000000 */
[----:B------:R-:W-:Y:S01]  /*a690*/  I2FP.F32.S32 R167, R167 ;  /* 0x000000a700a77245 */ /* 0x000fe20000201400 */
[----:B------:R-:W-:Y:S01]  /*a6a0*/  HMMA.16816.F32 R28, R196, R210, R28 ;  /* 0x000000d2c41c723c */ /* 0x000fe2000000181c */
[----:B------:R-:W-:Y:S01]  /*a6b0*/  IABS R219, R219 ;  /* 0x000000db00db7213 */ /* 0x000fe20000000000 */
[----:B------:R-:W-:Y:S01]  /*a6c0*/  FFMA.FTZ R15, R14, -UR14, R15 ;  /* 0x8000000e0e0f7c23 */ /* 0x000fe2000801000f */
[----:B------:R-:W-:Y:S01]  /*a6d0*/  FMUL.FTZ R14, R169, UR4 ;  /* 0x00000004a90e7c20 */ /* 0x000fe20008410000 */
[----:B---3--:R-:W-:Y:S01]  /*a6e0*/  FFMA.FTZ R22, R167, -UR14, R22 ;  /* 0x8000000ea7167c23 */ /* 0x008fe20008010016 */
[----:B------:R-:W-:-:S02]  /*a6f0*/  FSEL R209, R18, -INF , !P1 ;  /* 0xff80000012d17808 */ /* 0x000fc40004800000 */
[----:B------:R-:W-:Y:S02]  /*a700*/  FSEL R167, R15, -INF , !P6 ;  /* 0xff8000000fa77808 */ /* 0x000fe40007000000 */
[----:B------:R-:W1:Y:S01]  /*a710*/  MUFU.TANH R14, R14 ;  /* 0x0000000e000e7308 */ /* 0x000e620000002400 */
[----:B------:R-:W-:Y:S01]  /*a720*/  I2FP.F32.S32 R169, R219 ;  /* 0x000000db00a97245 */ /* 0x000fe20000201400 */
[----:B------:R-:W-:Y:S01]  /*a730*/  FMUL.FTZ R32, R32, UR4 ;  /* 0x0000000420207c20 */ /* 0x000fe20008410000 */
[----:B------:R-:W-:Y:S01]  /*a740*/  ISETP.GT.AND P1, PT, R229, R168, PT ;  /* 0x000000a8e500720c */ /* 0x000fe20003f24270 */
[----:B------:R-:W-:Y:S01]  /*a750*/  FMUL.FTZ R34, R34, UR4 ;  /* 0x0000000422227c20 */ /* 0x000fe20008410000 */
[----:B------:R-:W-:Y:S01]  /*a760*/  IABS R15, R218 ;  /* 0x000000da000f7213 */ /* 0x000fe20000000000 */
[----:B------:R-:W-:Y:S01]  /*a770*/  FFMA.FTZ R169, R169, -UR14, R170 ;  /* 0x8000000ea9a97c23 */ /* 0x000fe200080100aa */
[----:B------:R-:W-:Y:S01]  /*a780*/  FSEL R22, R22, -INF , !P1 ;  /* 0xff80000016167808 */ /* 0x000fe20004800000 */
[----:B------:R-:W2:Y:S01]  /*a790*/  MUFU.TANH R32, R32 ;  /* 0x0000002000207308 */ /* 0x000ea20000002400 */
[----:B------:R-:W-:Y:S01]  /*a7a0*/  I2FP.F32.S32 R15, R15 ;  /* 0x0000000f000f7245 */ /* 0x000fe20000201400 */
[----:B------:R-:W-:Y:S01]  /*a7b0*/  FMUL.FTZ R33, R33, UR4 ;  /* 0x0000000421217c20 */ /* 0x000fe20008410000 */
[----:B------:R-:W-:Y:S01]  /*a7c0*/  ISETP.GT.AND P1, PT, R227, R168, PT ;  /* 0x000000a8e300720c */ /* 0x000fe20003f24270 */
[----:B------:R-:W-:Y:S01]  /*a7d0*/  FMUL.FTZ R35, R35, UR4 ;  /* 0x0000000423237c20 */ /* 0x000fe20008410000 */
[----:B------:R-:W-:Y:S01]  /*a7e0*/  FSEL R167, R167, -INF , !P0 ;  /* 0xff800000a7a77808 */ /* 0x000fe20004000000 */
[----:B------:R-:W-:Y:S01]  /*a7f0*/  FMUL.FTZ R28, R28, UR4 ;  /* 0x000000041c1c7c20 */ /* 0x000fe20008410000 */
[----:B------:R-:W-:Y:S01]  /*a800*/  FSEL R169, R169, -INF , !P1 ;  /* 0xff800000a9a97808 */ /* 0x000fe20004800000 */
[----:B------:R-:W3:Y:S01]  /*a810*/  MUFU.TANH R34, R34 ;  /* 0x0000002200227308 */ /* 0x000ee20000002400 */
[C---:B------:R-:W-:Y:S01]  /*a820*/  ISETP.GE.AND P6, PT, R168.reuse, R228, PT ;  /* 0x000000e4a800720c */ /* 0x040fe20003fc6270 */
[----:B-1----:R-:W-:Y:S01]  /*a830*/  FFMA.FTZ R14, R15, -UR14, R14 ;  /* 0x8000000e0f0e7c23 */ /* 0x002fe2000801000e */
[----:B------:R-:W-:Y:S01]  /*a840*/  ISETP.GE.AND P0, PT, R168, R226, PT ;  /* 0x000000e2a800720c */ /* 0x000fe20003f06270 */
[----:B------:R-:W-:Y:S01]  /*a850*/  FMUL.FTZ R30, R30, UR4 ;  /* 0x000000041e1e7c20 */ /* 0x000fe20008410000 */
[----:B------:R-:W-:Y:S01]  /*a860*/  ISETP.GT.AND P1, PT, R229, R5, PT ;  /* 0x00000005e500720c */ /* 0x000fe20003f24270 */
[----:B------:R-:W-:Y:S01]  /*a870*/  FMUL.FTZ R29, R29, UR4 ;  /* 0x000000041d1d7c20 */ /* 0x000fe20008410000 */
[----:B------:R-:W-:Y:S01]  /*a880*/  IABS R213, R213 ;  /* 0x000000d500d57213 */ /* 0x000fe20000000000 */
[----:B------:R-:W1:Y:S01]  /*a890*/  MUFU.TANH R33, R33 ;  /* 0x0000002100217308 */ /* 0x000e620000002400 */
[----:B------:R-:W-:Y:S01]  /*a8a0*/  FSEL R249, R22, -INF , !P6 ;  /* 0xff80000016f97808 */ /* 0x000fe20007000000 */
[----:B------:R-:W-:Y:S01]  /*a8b0*/  FMUL.FTZ R31, R31, UR4 ;  /* 0x000000041f1f7c20 */ /* 0x000fe20008410000 */
[----:B------:R-:W-:-:S02]  /*a8c0*/  FSEL R169, R169, -INF , !P0 ;  /* 0xff800000a9a97808 */ /* 0x000fc40004000000 */
[----:B------:R-:W-:Y:S02]  /*a8d0*/  FSEL R251, R14, -INF , !P1 ;  /* 0xff8000000efb7808 */ /* 0x000fe40004800000 */
[C---:B------:R-:W-:Y:S01]  /*a8e0*/  ISETP.GE.AND P6, PT, R5.reuse, R228, PT ;  /* 0x000000e40500720c */ /* 0x040fe20003fc6270 */
[----:B------:R-:W4:Y:S01]  /*a8f0*/  MUFU.TANH R35, R35 ;  /* 0x0000002300237308 */ /* 0x000f220000002400 */
[----:B------:R-:W-:Y:S02]  /*a900*/  ISETP.GE.AND P0, PT, R5, R226, PT ;  /* 0x000000e20500720c */ /* 0x000fe40003f06270 */
[----:B------:R-:W-:Y:S02]  /*a910*/  IABS R212, R212 ;  /* 0x000000d400d47213 */ /* 0x000fe40000000000 */
[----:B------:R-:W-:Y:S01]  /*a920*/  ISETP.GT.AND P1, PT, R227, R5, PT ;  /* 0x00000005e300720c */ /* 0x000fe20003f24270 */
[----:B------:R-:W-:Y:S01]  /*a930*/  IMAD.MOV.U32 R5, RZ, RZ, R213 ;  /* 0x000000ffff057224 */ /* 0x000fe200078e00d5 */
[----:B------:R-:W-:Y:S01]  /*a940*/  FSEL R251, R251, -INF , !P6 ;  /* 0xff800000fbfb7808 */ /* 0x000fe20007000000 */
[----:B------:R-:W-:Y:S01]  /*a950*/  IMAD.MOV.U32 R14, RZ, RZ, R212 ;  /* 0x000000ffff0e7224 */ /* 0x000fe200078e00d4 */
[----:B------:R-:W-:Y:S01]  /*a960*/  IABS R186, R186 ;  /* 0x000000ba00ba7213 */ /* 0x000fe20000000000 */
[----:B------:R-:W5:Y:S01]  /*a970*/  MUFU.TANH R28, R28 ;  /* 0x0000001c001c7308 */ /* 0x000f620000002400 */
[----:B------:R-:W-:-:S02]  /*a980*/  I2FP.F32.S32 R5, R5 ;  /* 0x0000000500057245 */ /* 0x000fc40000201400 */
[----:B------:R-:W-:Y:S01]  /*a990*/  I2FP.F32.S32 R15, R14 ;  /* 0x0000000e000f7245 */ /* 0x000fe20000201400 */
[----:B------:R-:W-:Y:S01]  /*a9a0*/  VIADD R14, R6, 0xffffffa0 ;  /* 0xffffffa0060e7836 */ /* 0x000fe20000000000 */
[----:B------:R-:W-:Y:S01]  /*a9b0*/  IABS R185, R185 ;  /* 0x000000b900b97213 */ /* 0x000fe20000000000 */
[----:B------:R-:W-:Y:S01]  /*a9c0*/  FFMA.FTZ R4, R5, -UR14, R4 ;  /* 0x8000000e05047c23 */ /* 0x000fe20008010004 */
[----:B------:R-:W-:Y:S01]  /*a9d0*/  IABS R5, R187 ;  /* 0x000000bb00057213 */ /* 0x000fe20000000000 */
[----:B--2---:R-:W-:Y:S01]  /*a9e0*/  FFMA.FTZ R15, R15, -UR14, R32 ;  /* 0x8000000e0f0f7c23 */ /* 0x004fe20008010020 */
[----:B------:R-:W-:Y:S01]  /*a9f0*/  ISETP.GT.AND P6, PT, R229, R14, PT ;  /* 0x0000000ee500720c */ /* 0x000fe20003fc4270 */
[----:B------:R-:W2:Y:S01]  /*aa00*/  MUFU.TANH R30, R30 ;  /* 0x0000001e001e7308 */ /* 0x000ea20000002400 */
[----:B------:R-:W-:Y:S02]  /*aa10*/  FSEL R4, R4, -INF , !P1 ;  /* 0xff80000004047808 */ /* 0x000fe40004800000 */
[----:B------:R-:W-:-:S02]  /*aa20*/  I2FP.F32.S32 R5, R5 ;  /* 0x0000000500057245 */ /* 0x000fc40000201400 */
[----:B------:R-:W-:Y:S02]  /*aa30*/  FSEL R171, R4, -INF , !P0 ;  /* 0xff80000004ab7808 */ /* 0x000fe40004000000 */
[----:B------:R-:W-:Y:S01]  /*aa40*/  FSEL R15, R15, -INF , !P6 ;  /* 0xff8000000f0f7808 */ /* 0x000fe20007000000 */
[----:B---3--:R-:W-:Y:S01]  /*aa50*/  FFMA.FTZ R5, R5, -UR14, R34 ;  /* 0x8000000e05057c23 */ /* 0x008fe20008010022 */
[C---:B------:R-:W-:Y:S01]  /*aa60*/  ISETP.GE.AND P1, PT, R14.reuse, R228, PT ;  /* 0x000000e40e00720c */ /* 0x040fe20003f26270 */
[----:B------:R-:W3:Y:S01]  /*aa70*/  MUFU.TANH R29, R29 ;  /* 0x0000001d001d7308 */ /* 0x000ee20000002400 */
[----:B------:R-:W-:Y:S02]  /*aa80*/  ISETP.GE.AND P0, PT, R14, R226, PT ;  /* 0x000000e20e00720c */ /* 0x000fe40003f06270 */
[----:B------:R-:W-:Y:S02]  /*aa90*/  I2FP.F32.S32 R4, R186 ;  /* 0x000000ba00047245 */ /* 0x000fe40000201400 */
[----:B------:R-:W-:Y:S01]  /*aaa0*/  ISETP.GT.AND P6, PT, R227, R14, PT ;  /* 0x0000000ee300720c */ /* 0x000fe20003fc4270 */
[----:B------:R-:W-:Y:S01]  /*aab0*/  VIADD R14, R6, 0xffffffa1 ;  /* 0xffffffa1060e7836 */ /* 0x000fe20000000000 */
[----:B------:R-:W-:Y:S01]  /*aac0*/  FSEL R235, R15, -INF , !P1 ;  /* 0xff8000000feb7808 */ /* 0x000fe20004800000 */
[----:B-1----:R-:W-:Y:S01]  /*aad0*/  FFMA.FTZ R4, R4, -UR14, R33 ;  /* 0x8000000e04047c23 */ /* 0x002fe20008010021 */
[----:B------:R-:W-:Y:S01]  /*aae0*/  FSEL R5, R5, -INF , !P6 ;  /* 0xff80000005057808 */ /* 0x000fe20007000000 */
[----:B------:R-:W1:Y:S01]  /*aaf0*/  MUFU.TANH R31, R31 ;  /* 0x0000001f001f7308 */ /* 0x000e620000002400 */
[----:B------:R-:W-:-:S02]  /*ab00*/  ISETP.GT.AND P1, PT, R229, R14, PT ;  /* 0x0000000ee500720c */ /* 0x000fc40003f24270 */
[----:B------:R-:W-:Y:S02]  /*ab10*/  IABS R184, R184 ;  /* 0x000000b800b87213 */ /* 0x000fe40000000000 */
[----:B------:R-:W-:Y:S02]  /*ab20*/  FSEL R221, R5, -INF , !P0 ;  /* 0xff80000005dd7808 */ /* 0x000fe40004000000 */
[----:B------:R-:W-:Y:S02]  /*ab30*/  I2FP.F32.S32 R18, R185 ;  /* 0x000000b900127245 */ /* 0x000fe40000201400 */
[----:B------:R-:W-:Y:S02]  /*ab40*/  FSEL R4, R4, -INF , !P1 ;  /* 0xff80000004047808 */ /* 0x000fe40004800000 */
[----:B------:R-:W-:Y:S01]  /*ab50*/  ISETP.GE.AND P6, PT, R14, R228, PT ;  /* 0x000000e40e00720c */ /* 0x000fe20003fc6270 */
[----:B----4-:R-:W-:Y:S01]  /*ab60*/  FFMA.FTZ R18, R18, -UR14, R35 ;  /* 0x8000000e12127c23 */ /* 0x010fe20008010023 */
[----:B------:R-:W-:-:S02]  /*ab70*/  ISETP.GE.AND P0, PT, R14, R226, PT ;  /* 0x000000e20e00720c */ /* 0x000fc40003f06270 */
[----:B------:R-:W-:Y:S02]  /*ab80*/  I2FP.F32.S32 R5, R184 ;  /* 0x000000b800057245 */ /* 0x000fe40000201400 */
[----:B------:R-:W-:Y:S01]  /*ab90*/  ISETP.GT.AND P1, PT, R227, R14, PT ;  /* 0x0000000ee300720c */ /* 0x000fe20003f24270 */
[----:B------:R-:W-:Y:S01]  /*aba0*/  VIADD R14, R6, 0xffffffa8 ;  /* 0xffffffa8060e7836 */ /* 0x000fe20000000000 */
[----:B------:R-:W-:Y:S01]  /*abb0*/  IABS R180, R180 ;  /* 0x000000b400b47213 */ /* 0x000fe20000000000 */
[----:B-----5:R-:W-:Y:S01]  /*abc0*/  FFMA.FTZ R5, R5, -UR14, R28 ;  /* 0x8000000e05057c23 */ /* 0x020fe2000801001c */
[----:B------:R-:W-:Y:S01]  /*abd0*/  FSEL R239, R4, -INF , !P6 ;  /* 0xff80000004ef7808 */ /* 0x000fe20007000000 */
[----:B------:R-:W-:Y:S01]  /*abe0*/  VIADD R4, R6, 0xffffffa9 ;  /* 0xffffffa906047836 */ /* 0x000fe20000000000 */
[----:B------:R-:W-:Y:S02]  /*abf0*/  IABS R24, R24 ;  /* 0x0000001800187213 */ /* 0x000fe40000000000 */
[----:B------:R-:W-:-:S02]  /*ac00*/  I2FP.F32.S32 R15, R180 ;  /* 0x000000b4000f7245 */ /* 0x000fc40000201400 */
[----:B------:R-:W-:Y:S02]  /*ac10*/  ISETP.GT.AND P6, PT, R229, R14, PT ;  /* 0x0000000ee500720c */ /* 0x000fe40003fc4270 */
[----:B------:R-:W-:Y:S01]  /*ac20*/  FSEL R18, R18, -INF , !P1 ;  /* 0xff80000012127808 */ /* 0x000fe20004800000 */
[----:B--2---:R-:W-:Y:S01]  /*ac30*/  FFMA.FTZ R15, R15, -UR14, R30 ;  /* 0x8000000e0f0f7c23 */ /* 0x004fe2000801001e */
[----:B------:R-:W-:Y:S02]  /*ac40*/  I2FP.F32.S32 R24, R24 ;  /* 0x0000001800187245 */ /* 0x000fe40000201400 */
[----:B------:R-:W-:Y:S02]  /*ac50*/  ISETP.GE.AND P1, PT, R14, R228, PT ;  /* 0x000000e40e00720c */ /* 0x000fe40003f26270 */
[----:B------:R-:W-:Y:S01]  /*ac60*/  FSEL R5, R5, -INF , !P6 ;  /* 0xff80000005057808 */ /* 0x000fe20007000000 */
[----:B---3--:R-:W-:Y:S01]  /*ac70*/  FFMA.FTZ R24, R24, -UR14, R29 ;  /* 0x8000000e18187c23 */ /* 0x008fe2000801001d */
[----:B------:R-:W-:-:S02]  /*ac80*/  ISETP.GT.AND P6, PT, R227, R14, PT ;  /* 0x0000000ee300720c */ /* 0x000fc40003fc4270 */
[----:B------:R-:W-:Y:S02]  /*ac90*/  FSEL R219, R18, -INF , !P0 ;  /* 0xff80000012db7808 */ /* 0x000fe40004000000 */
[----:B------:R-:W-:Y:S02]  /*aca0*/  FSEL R225, R5, -INF , !P1 ;  /* 0xff80000005e17808 */ /* 0x000fe40004800000 */
[----:B------:R-:W-:Y:S01]  /*acb0*/  ISETP.GE.AND P0, PT, R14, R226, PT ;  /* 0x000000e20e00720c */ /* 0x000fe20003f06270 */
[----:B------:R-:W-:Y:S01]  /*acc0*/  VIADD R14, R6, 0xffffffb0 ;  /* 0xffffffb0060e7836 */ /* 0x000fe20000000000 */
[----:B------:R-:W-:Y:S02]  /*acd0*/  ISETP.GT.AND P1, PT, R229, R4, PT ;  /* 0x00000004e500720c */ /* 0x000fe40003f24270 */
[----:B------:R-:W-:Y:S02]  /*ace0*/  FSEL R15, R15, -INF , !P6 ;  /* 0xff8000000f0f7808 */ /* 0x000fe40007000000 */
[----:B------:R-:W-:-:S02]  /*acf0*/  IABS R26, R26 ;  /* 0x0000001a001a7213 */ /* 0x000fc40000000000 */
[----:B------:R-:W-:Y:S02]  /*ad00*/  FSEL R213, R15, -INF , !P0 ;  /* 0xff8000000fd57808 */ /* 0x000fe40004000000 */
[----:B------:R-:W-:Y:S02]  /*ad10*/  FSEL R24, R24, -INF , !P1 ;  /* 0xff80000018187808 */ /* 0x000fe40004800000 */
[----:B------:R-:W-:Y:S02]  /*ad20*/  IABS R16, R16 ;  /* 0x0000001000107213 */ /* 0x000fe40000000000 */
[C---:B------:R-:W-:Y:S02]  /*ad30*/  ISETP.GE.AND P6, PT, R4.reuse, R228, PT ;  /* 0x000000e40400720c */ /* 0x040fe40003fc6270 */
[----:B------:R-:W-:Y:S02]  /*ad40*/  ISETP.GE.AND P0, PT, R4, R226, PT ;  /* 0x000000e20400720c */ /* 0x000fe40003f06270 */
[----:B------:R-:W-:Y:S01]  /*ad50*/  ISETP.GT.AND P1, PT, R227, R4, PT ;  /* 0x00000004e300720c */ /* 0x000fe20003f24270 */
[----:B------:R-:W-:Y:S01]  /*ad60*/  FMUL.FTZ R4, R203, UR4 ;  /* 0x00000004cb047c20 */ /* 0x000fe20008410000 */
[----:B------:R-:W-:-:S02]  /*ad70*/  I2FP.F32.S32 R26, R26 ;  /* 0x0000001a001a7245 */ /* 0x000fc40000201400 */
[----:B------:R-:W-:Y:S02]  /*ad80*/  I2FP.F32.S32 R5, R16 ;  /* 0x0000001000057245 */ /* 0x000fe40000201400 */
[----:B------:R-:W-:Y:S01]  /*ad90*/  FSEL R223, R24, -INF , !P6 ;  /* 0xff80000018df7808 */ /* 0x000fe20007000000 */
[----:B-1----:R-:W-:Y:S01]  /*ada0*/  FFMA.FTZ R26, R26, -UR14, R31 ;  /* 0x8000000e1a1a7c23 */ /* 0x002fe2000801001f */
[----:B------:R-:W1:Y:S01]  /*adb0*/  MUFU.TANH R4, R4 ;  /* 0x0000000400047308 */ /* 0x000e620000002400 */
[----:B------:R-:W-:Y:S01]  /*adc0*/  FFMA.FTZ R5, R5, -UR14, R200 ;  /* 0x8000000e05057c23 */ /* 0x000fe200080100c8 */
[----:B------:R-:W-:Y:S01]  /*add0*/  BAR.SYNC.DEFER_BLOCKING 0x0 ;  /* 0x0000000000007b1d */ /* 0x000fe20000010000 */
[----:B------:R-:W-:Y:S02]  /*ade0*/  ISETP.GT.AND P6, PT, R229, R14, PT ;  /* 0x0000000ee500720c */ /* 0x000fe40003fc4270 */
[----:B------:R-:W-:Y:S02]  /*adf0*/  FSEL R26, R26, -INF , !P1 ;  /* 0xff8000001a1a7808 */ /* 0x000fe40004800000 */
[----:B------:R-:W-:-:S02]  /*ae00*/  IABS R8, R8 ;  /* 0x0000000800087213 */ /* 0x000fc40000000000 */
[----:B------:R-:W-:Y:S02]  /*ae10*/  IABS R20, R20 ;  /* 0x0000001400147213 */ /* 0x000fe40000000000 */
[----:B------:R-:W-:Y:S02]  /*ae20*/  FSEL R211, R26, -INF , !P0 ;  /* 0xff8000001ad37808 */ /* 0x000fe40004000000 */
[----:B------:R-:W-:Y:S02]  /*ae30*/  FSEL R5, R5, -INF , !P6 ;  /* 0xff80000005057808 */ /* 0x000fe40007000000 */
[C---:B------:R-:W-:Y:S02]  /*ae40*/  ISETP.GE.AND P1, PT, R14.reuse, R228, PT ;  /* 0x000000e40e00720c */ /* 0x040fe40003f26270 */
[----:B------:R-:W-:Y:S02]  /*ae50*/  ISETP.GE.AND P0, PT, R14, R226, PT ;  /* 0x000000e20e00720c */ /* 0x000fe40003f06270 */
[----:B------:R-:W-:-:S02]  /*ae60*/  I2FP.F32.S32 R8, R8 ;  /* 0x0000000800087245 */ /* 0x000fc40000201400 */
[----:B------:R-:W-:Y:S02]  /*ae70*/  I2FP.F32.S32 R15, R20 ;  /* 0x00000014000f7245 */ /* 0x000fe40000201400 */
[----:B------:R-:W-:Y:S01]  /*ae80*/  ISETP.GT.AND P6, PT, R227, R14, PT ;  /* 0x0000000ee300720c */ /* 0x000fe20003fc4270 */
[----:B------:R-:W-:Y:S01]  /*ae90*/  VIADD R14, R6, 0xffffffb1 ;  /* 0xffffffb1060e7836 */ /* 0x000fe20000000000 */
[----:B------:R-:W-:Y:S01]  /*aea0*/  IABS R10, R10 ;  /* 0x0000000a000a7213 */ /* 0x000fe20000000000 */
[----:B------:R-:W-:Y:S01]  /*aeb0*/  FFMA.FTZ R8, R8, -UR14, R201 ;  /* 0x8000000e08087c23 */ /* 0x000fe200080100c9 */
[----:B------:R-:W-:Y:S01]  /*aec0*/  FSEL R203, R5, -INF , !P1 ;  /* 0xff80000005cb7808 */ /* 0x000fe20004800000 */
[----:B------:R-:W-:Y:S01]  /*aed0*/  FFMA.FTZ R15, R15, -UR14, R202 ;  /* 0x8000000e0f0f7c23 */ /* 0x000fe200080100ca */
[----:B------:R-:W-:Y:S01]  /*aee0*/  I2FP.F32.S32 R5, R10 ;  /* 0x0000000a00057245 */ /* 0x000fe20000201400 */
[----:B------:R-:W-:Y:S01]  /*aef0*/  VIADD R6, R6, 0xffffffb9 ;  /* 0xffffffb906067836 */ /* 0x000fe20000000000 */
[----:B------:R-:W-:-:S02]  /*af00*/  ISETP.GT.AND P1, PT, R229, R14, PT ;  /* 0x0000000ee500720c */ /* 0x000fc40003f24270 */
[----:B------:R-:W-:Y:S01]  /*af10*/  IABS R166, R166 ;  /* 0x000000a600a67213 */ /* 0x000fe20000000000 */
[----:B-1----:R-:W-:Y:S01]  /*af20*/  FFMA.FTZ R4, R5, -UR14, R4 ;  /* 0x8000000e05047c23 */ /* 0x002fe20008010004 */
[----:B------:R-:W-:Y:S02]  /*af30*/  FSEL R15, R15, -INF , !P6 ;  /* 0xff8000000f0f7808 */ /* 0x000fe40007000000 */
[----:B------:R-:W-:Y:S02]  /*af40*/  IABS R12, R12 ;  /* 0x0000000c000c7213 */ /* 0x000fe40000000000 */
[----:B------:R-:W-:Y:S02]  /*af50*/  FSEL R8, R8, -INF , !P1 ;  /* 0xff80000008087808 */ /* 0x000fe40004800000 */
[----:B------:R-:W-:Y:S02]  /*af60*/  ISETP.GT.AND P1, PT, R227, R14, PT ;  /* 0x0000000ee300720c */ /* 0x000fe40003f24270 */
[----:B------:R-:W-:-:S02]  /*af70*/  I2FP.F32.S32 R166, R166 ;  /* 0x000000a600a67245 */ /* 0x000fc40000201400 */
[----:B------:R-:W-:Y:S02]  /*af80*/  FSEL R177, R15, -INF , !P0 ;  /* 0xff8000000fb17808 */ /* 0x000fe40004000000 */
[----:B------:R-:W-:Y:S01]  /*af90*/  I2FP.F32.S32 R12, R12 ;  /* 0x0000000c000c7245 */ /* 0x000fe20000201400 */
[----:B------:R-:W-:Y:S01]  /*afa0*/  FFMA.FTZ R21, R166, -UR14, R21 ;  /* 0x8000000ea6157c23 */ /* 0x000fe20008010015 */
[----:B------:R-:W-:Y:S02]  /*afb0*/  ISETP.GE.AND P0, PT, R14, R226, PT ;  /* 0x000000e20e00720c */ /* 0x000fe40003f06270 */
[----:B------:R-:W-:Y:S01]  /*afc0*/  FSEL R4, R4, -INF , !P1 ;  /* 0xff80000004047808 */ /* 0x000fe20004800000 */
[----:B------:R-:W-:Y:S01]  /*afd0*/  FFMA.FTZ R12, R12, -UR14, R23 ;  /* 0x8000000e0c0c7c23 */ /* 0x000fe20008010017 */
[----:B------:R-:W-:Y:S02]  /*afe0*/  ISETP.GE.AND P6, PT, R14, R228, PT ;  /* 0x000000e40e00720c */ /* 0x000fe40003fc6270 */
[----:B------:R-:W-:-:S02]  /*aff0*/  ISETP.GT.AND P1, PT, R229, R6, PT ;  /* 0x00000006e500720c */ /* 0x000fc40003f24270 */
[----:B------:R-:W-:Y:S02]  /*b000*/  FSEL R175, R4, -INF , !P0 ;  /* 0xff80000004af7808 */ /* 0x000fe40004000000 */
[----:B------:R-:W-:Y:S02]  /*b010*/  ISETP.GT.AND P0, PT, R227, R6, PT ;  /* 0x00000006e300720c */ /* 0x000fe40003f04270 */
[----:B------:R-:W-:Y:S02]  /*b020*/  FSEL R201, R8, -INF , !P6 ;  /* 0xff80000008c97808 */ /* 0x000fe40007000000 */
[----:B------:R-:W-:Y:S02]  /*b030*/  FSEL R21, R21, -INF , !P1 ;  /* 0xff80000015157808 */ /* 0x000fe40004800000 */
[C---:B------:R-:W-:Y:S02]  /*b040*/  ISETP.GE.AND P6, PT, R6.reuse, R228, PT ;  /* 0x000000e40600720c */ /* 0x040fe40003fc6270 */
[----:B------:R-:W-:-:S02]  /*b050*/  ISETP.GE.AND P1, PT, R6, R226, PT ;  /* 0x000000e20600720c */ /* 0x000fc40003f26270 */
        /* <DEDUP_REMOVED lines=71> */
.L_x_5517:
[----:B------:R-:W-:Y:S01]  /*b4d0*/  UMOV UR6, URZ ;  /* 0x000000ff00067c82 */ /* 0x000fe20008000000 */
[----:B------:R-:W-:Y:S01]  /*b4e0*/  USHF.L.U32 UR4, UR10, 0x6, URZ ;  /* 0x000000060a047899 */ /* 0x000fe200080006ff */
[----:B------:R-:W-:-:S05]  /*b4f0*/  IADD3 R5, P0, PT, RZ, -UR6, RZ ;  /* 0x80000006ff057c10 */ /* 0x000fca000ff1e0ff */
[----:B------:R-:W-:-:S05]  /*b500*/  IMAD.X R4, RZ, RZ, ~UR4, P0 ;  /* 0x80000004ff047e24 */ /* 0x000fca00080e06ff */
[----:B------:R-:W-:-:S04]  /*b510*/  SHF.R.S64 R5, R5, 0x1f, R4 ;  /* 0x0000001f05057819 */ /* 0x000fc80000001004 */
[----:B------:R-:W-:-:S04]  /*b520*/  IADD3 R230, P0, PT, R5, R230, RZ ;  /* 0x000000e605e67210 */ /* 0x000fc80007f1e0ff */
[----:B------:R-:W-:-:S09]  /*b530*/  LEA.HI.X.SX32 R231, R4, R231, 0x1, P0 ;  /* 0x000000e704e77211 */ /* 0x000fd200000f0eff */
.L_x_5518:
        /* <DEDUP_REMOVED lines=91> */
.L_x_5516:
        /* <DEDUP_REMOVED lines=34> */
[C---:B------:R-:W-:Y:S01]  /*bd10*/  FMUL.FTZ R174, R180.reuse, UR4 ;  /* 0x00000004b4ae7c20 */ /* 0x040fe20008410000 */
[----:B------:R-:W-:Y:S02]  /*bd20*/  FSEL R5, R181, RZ, P1 ;  /* 0x000000ffb5057208 */ /* 0x000fe40000800000 */
[----:B------:R-:W-:Y:S02]  /*bd30*/  FSEL R4, R180, RZ, P0 ;  /* 0x000000ffb4047208 */ /* 0x000fe40000000000 */
[----:B------:R-:W-:Y:S01]  /*bd40*/  FSEL R178, R178, RZ, P1 ;  /* 0x000000ffb2b27208 */ /* 0x000fe20000800000 */
[----:B------:R-:W-:Y:S01]  /*bd50*/  FADD.FTZ R5, R164, -R5 ;  /* 0x80000005a4057221 */ /* 0x000fe20000010000 */
[----:B------:R-:W-:Y:S01]  /*bd60*/  R2P PR, R216, 0x6 ;  /* 0x00000006d8007804 */ /* 0x000fe20000000000 */
[----:B------:R-:W-:Y:S01]  /*bd70*/  FADD.FTZ R4, R3, -R4 ;  /* 0x8000000403047221 */ /* 0x000fe20000010000 */
[----:B------:R-:W-:Y:S01]  /*bd80*/  FSEL R174, R174, RZ, P0 ;  /* 0x000000ffaeae7208 */ /* 0x000fe20000000000 */
[----:B------:R-:W-:Y:S01]  /*bd90*/  FMUL.FTZ R189, R5, UR4 ;  /* 0x0000000405bd7c20 */ /* 0x000fe20008410000 */
[--C-:B------:R-:W-:Y:S01]  /*bda0*/  FFMA.FTZ R190, R13, UR4, -R178.reuse ;  /* 0x000000040dbe7c23 */ /* 0x100fe200080108b2 */
[----:B------:R-:W-:Y:S01]  /*bdb0*/  FMUL.FTZ R3, R4, UR4 ;  /* 0x0000000404037c20 */ /* 0x000fe20008410000 */
[----:B------:R-:W-:Y:S01]  /*bdc0*/  SEL R165, R165, 0xffffffe0, !P1 ;  /* 0xffffffe0a5a57807 */ /* 0x000fe20004800000 */
[--C-:B------:R-:W-:Y:S01]  /*bdd0*/  FFMA.FTZ R185, R27, UR4, -R178.reuse ;  /* 0x000000041bb97c23 */ /* 0x100fe200080108b2 */
[--C-:B------:R-:W-:Y:S01]  /*bde0*/  FFMA.FTZ R186, R25, UR4, -R178.reuse ;  /* 0x0000000419ba7c23 */ /* 0x100fe200080108b2 */
[----:B------:R-:W1:Y:S01]  /*bdf0*/  MUFU.EX2 R189, R189 ;  /* 0x000000bd00bd7308 */ /* 0x000e620000000800 */
[----:B------:R-:W-:Y:S01]  /*be00*/  IADD3 R193, PT, PT, R172, R165, RZ ;  /* 0x000000a5acc17210 */ /* 0x000fe20007ffe0ff */
[----:B------:R-:W-:Y:S01]  /*be10*/  FFMA.FTZ R183, R19, UR4, -R178 ;  /* 0x0000000413b77c23 */ /* 0x000fe200080108b2 */
[--C-:B------:R-:W-:Y:S01]  /*be20*/  FFMA.FTZ R184, R11, UR4, -R174.reuse ;  /* 0x000000040bb87c23 */ /* 0x100fe200080108ae */
[----:B------:R-:W2:Y:S01]  /*be30*/  MUFU.EX2 R3, R3 ;  /* 0x0000000300037308 */ /* 0x000ea20000000800 */
[----:B------:R-:W-:Y:S01]  /*be40*/  @P2 IADD3 R192, PT, PT, R16, -0x40, RZ ;  /* 0xffffffc010c02810 */ /* 0x000fe20007ffe0ff */
[--C-:B------:R-:W-:Y:S01]  /*be50*/  FFMA.FTZ R182, R9, UR4, -R174.reuse ;  /* 0x0000000409b67c23 */ /* 0x100fe200080108ae */
[--C-:B------:R-:W-:Y:S01]  /*be60*/  FFMA.FTZ R187, R7, UR4, -R174.reuse ;  /* 0x0000000407bb7c23 */ /* 0x100fe200080108ae */
[----:B------:R-:W-:Y:S01]  /*be70*/  FFMA.FTZ R188, R17, UR4, -R174 ;  /* 0x0000000411bc7c23 */ /* 0x000fe200080108ae */
[----:B------:R-:W-:Y:S01]  /*be80*/  MUFU.EX2 R190, R190 ;  /* 0x000000be00be7308 */ /* 0x000fe20000000800 */
[----:B------:R-:W3:Y:S01]  /*be90*/  LDSM.16.MT88.4 R28, [R192] ;  /* 0x00000000c01c783b */ /* 0x000ee20000004200 */
[----:B------:R-:W-:Y:S01]  /*bea0*/  IADD3 R191, PT, PT, R165, R192, RZ ;  /* 0x000000c0a5bf7210 */ /* 0x000fe20007ffe0ff */
[--C-:B------:R-:W-:Y:S01]  /*beb0*/  FFMA.FTZ R197, R209, UR4, -R178.reuse ;  /* 0x00000004d1c57c23 */ /* 0x100fe200080108b2 */
[----:B------:R-:W4:Y:S01]  /*bec0*/  MUFU.EX2 R185, R185 ;  /* 0x000000b900b97308 */ /* 0x000f220000000800 */
[-C--:B-1----:R-:W-:Y:S01]  /*bed0*/  FMUL.FTZ R32, R136, R189.reuse ;  /* 0x000000bd88207220 */ /* 0x082fe20000410000 */
[-C--:B------:R-:W-:Y:S01]  /*bee0*/  FMUL.FTZ R33, R137, R189.reuse ;  /* 0x000000bd89217220 */ /* 0x080fe20000410000 */
[----:B------:R-:W-:Y:S01]  /*bef0*/  FMUL.FTZ R24, R144, R189 ;  /* 0x000000bd90187220 */ /* 0x000fe20000410000 */
[----:B------:R-:W-:Y:S01]  /*bf00*/  MUFU.EX2 R186, R186 ;  /* 0x000000ba00ba7308 */ /* 0x000fe20000000800 */
[-C--:B--2---:R-:W-:Y:S01]  /*bf10*/  FMUL.FTZ R34, R138, R3.reuse ;  /* 0x000000038a227220 */ /* 0x084fe20000410000 */
[----:B------:R-:W-:Y:S01]  /*bf20*/  FMUL.FTZ R35, R139, R3 ;  /* 0x000000038b237220 */ /* 0x000fe20000410000 */
[----:B------:R-:W-:Y:S01]  /*bf30*/  FMUL.FTZ R25, R145, R189 ;  /* 0x000000bd91197220 */ /* 0x000fe20000410000 */
[----:B------:R-:W1:Y:S01]  /*bf40*/  LDSM.16.MT88.4 R136, [R193+0x12000] ;  /* 0x01200000c188783b */ /* 0x000e620000004200 */
[----:B------:R-:W2:Y:S01]  /*bf50*/  MUFU.EX2 R183, R183 ;  /* 0x000000b700b77308 */ /* 0x000ea20000000800 */
[-C--:B------:R-:W-:Y:S01]  /*bf60*/  FMUL.FTZ R26, R146, R3.reuse ;  /* 0x00000003921a7220 */ /* 0x080fe20000410000 */
[----:B------:R-:W-:Y:S01]  /*bf70*/  FMUL.FTZ R27, R147, R3 ;  /* 0x00000003931b7220 */ /* 0x000fe20000410000 */
[-C--:B------:R-:W-:Y:S01]  /*bf80*/  FMUL.FTZ R140, R140, R189.reuse ;  /* 0x000000bd8c8c7220 */ /* 0x080fe20000410000 */
[----:B------:R-:W-:Y:S01]  /*bf90*/  MUFU.EX2 R184, R184 ;  /* 0x000000b800b87308 */ /* 0x000fe20000000800 */
[----:B------:R-:W5:Y:S01]  /*bfa0*/  LDSM.16.MT88.4 R144, [R192+0x2000] ;  /* 0x00200000c090783b */ /* 0x000f620000004200 */
[----:B----4-:R-:W-:Y:S01]  /*bfb0*/  F2FP.F16.F32.PACK_AB R4, R185, R190 ;  /* 0x000000beb904723e */ /* 0x010fe200000000ff */
[----:B------:R-:W-:Y:S01]  /*bfc0*/  FMUL.FTZ R141, R141, R189 ;  /* 0x000000bd8d8d7220 */ /* 0x000fe20000410000 */
[----:B------:R-:W4:Y:S01]  /*bfd0*/  MUFU.EX2 R182, R182 ;  /* 0x000000b600b67308 */ /* 0x000f220000000800 */
[-C--:B------:R-:W-:Y:S01]  /*bfe0*/  FMUL.FTZ R142, R142, R3.reuse ;  /* 0x000000038e8e7220 */ /* 0x080fe20000410000 */
[----:B------:R-:W-:Y:S01]  /*bff0*/  FMUL.FTZ R143, R143, R3 ;  /* 0x000000038f8f7220 */ /* 0x000fe20000410000 */
[-C--:B------:R-:W-:Y:S01]  /*c000*/  FMUL.FTZ R44, R44, R189.reuse ;  /* 0x000000bd2c2c7220 */ /* 0x080fe20000410000 */
[----:B------:R-:W-:Y:S01]  /*c010*/  MUFU.EX2 R187, R187 ;  /* 0x000000bb00bb7308 */ /* 0x000fe20000000800 */
[----:B------:R-:W-:Y:S01]  /*c020*/  FMUL.FTZ R45, R45, R189 ;  /* 0x000000bd2d2d7220 */ /* 0x000fe20000410000 */
[----:B--2---:R-:W-:Y:S01]  /*c030*/  F2FP.F16.F32.PACK_AB R6, R183, R186 ;  /* 0x000000bab706723e */ /* 0x004fe200000000ff */
[-C--:B------:R-:W-:Y:S01]  /*c040*/  FMUL.FTZ R46, R46, R3.reuse ;  /* 0x000000032e2e7220 */ /* 0x080fe20000410000 */
[----:B------:R-:W2:Y:S01]  /*c050*/  MUFU.EX2 R188, R188 ;  /* 0x000000bc00bc7308 */ /* 0x000ea20000000800 */
[----:B------:R-:W-:Y:S01]  /*c060*/  FMUL.FTZ R47, R47, R3 ;  /* 0x000000032f2f7220 */ /* 0x000fe20000410000 */
[-C--:B------:R-:W-:Y:S01]  /*c070*/  FMUL.FTZ R48, R48, R189.reuse ;  /* 0x000000bd30307220 */ /* 0x080fe20000410000 */
[----:B------:R-:W-:Y:S01]  /*c080*/  FMUL.FTZ R49, R49, R189 ;  /* 0x000000bd31317220 */ /* 0x000fe20000410000 */
[-C--:B------:R-:W-:Y:S01]  /*c090*/  FMUL.FTZ R50, R50, R3.reuse ;  /* 0x0000000332327220 */ /* 0x080fe20000410000 */
[----:B------:R-:W-:Y:S01]  /*c0a0*/  FMUL.FTZ R51, R51, R3 ;  /* 0x0000000333337220 */ /* 0x000fe20000410000 */
[----:B----4-:R-:W-:Y:S01]  /*c0b0*/  F2FP.F16.F32.PACK_AB R5, R182, R184 ;  /* 0x000000b8b605723e */ /* 0x010fe200000000ff */
[----:B------:R-:W4:Y:S01]  /*c0c0*/  LDSM.16.MT88.4 R20, [R193+0x10000] ;  /* 0x01000000c114783b */ /* 0x000f220000004200 */
[-C--:B------:R-:W-:Y:S01]  /*c0d0*/  FMUL.FTZ R52, R52, R189.reuse ;  /* 0x000000bd34347220 */ /* 0x080fe20000410000 */
[----:B------:R-:W-:Y:S01]  /*c0e0*/  FMUL.FTZ R53, R53, R189 ;  /* 0x000000bd35357220 */ /* 0x000fe20000410000 */
[-C--:B------:R-:W-:Y:S01]  /*c0f0*/  FMUL.FTZ R54, R54, R3.reuse ;  /* 0x0000000336367220 */ /* 0x080fe20000410000 */
[----:B------:R-:W-:Y:S01]  /*c100*/  FMUL.FTZ R55, R55, R3 ;  /* 0x0000000337377220 */ /* 0x000fe20000410000 */
[-C--:B------:R-:W-:Y:S01]  /*c110*/  FMUL.FTZ R56, R56, R189.reuse ;  /* 0x000000bd38387220 */ /* 0x080fe20000410000 */
[----:B------:R-:W-:Y:S01]  /*c120*/  FMUL.FTZ R57, R57, R189 ;  /* 0x000000bd39397220 */ /* 0x000fe20000410000 */
[----:B--2---:R-:W-:Y:S01]  /*c130*/  F2FP.F16.F32.PACK_AB R7, R188, R187 ;  /* 0x000000bbbc07723e */ /* 0x004fe200000000ff */
[-C--:B------:R-:W-:Y:S01]  /*c140*/  FMUL.FTZ R58, R58, R3.reuse ;  /* 0x000000033a3a7220 */ /* 0x080fe20000410000 */
[----:B------:R-:W-:Y:S01]  /*c150*/  FMUL.FTZ R59, R59, R3 ;  /* 0x000000033b3b7220 */ /* 0x000fe20000410000 */
[-C--:B------:R-:W-:Y:S01]  /*c160*/  FMUL.FTZ R60, R60, R189.reuse ;  /* 0x000000bd3c3c7220 */ /* 0x080fe20000410000 */
[----:B------:R-:W-:Y:S01]  /*c170*/  FMUL.FTZ R61, R61, R189 ;  /* 0x000000bd3d3d7220 */ /* 0x000fe20000410000 */
[-C--:B------:R-:W-:Y:S01]  /*c180*/  FMUL.FTZ R62, R62, R3.reuse ;  /* 0x000000033e3e7220 */ /* 0x080fe20000410000 */
[----:B------:R-:W-:Y:S01]  /*c190*/  FMUL.FTZ R63, R63, R3 ;  /* 0x000000033f3f7220 */ /* 0x000fe20000410000 */
[C---:B---3--:R-:W-:Y:S01]  /*c1a0*/  HMMA.16816.F32 R24, R4.reuse, R28, R24 ;  /* 0x0000001c0418723c */ /* 0x048fe20000001818 */
        /* <DEDUP_REMOVED lines=14> */
[----:B------:R-:W-:Y:S01]  /*c290*/  LDSM.16.MT88.4 R12, [R172+0x10000] ;  /* 0x01000000ac0c783b */ /* 0x000fe20000004200 */
        /* <DEDUP_REMOVED lines=16> */
[C---:B-----5:R-:W-:Y:S01]  /*c3a0*/  HMMA.16816.F32 R52, R4.reuse, R144, R52 ;  /* 0x000000900434723c */ /* 0x060fe20000001834 */
        /* <DEDUP_REMOVED lines=8> */
[----:B------:R-:W3:Y:S01]  /*c430*/  LDSM.16.MT88.4 R144, [R193+0x14000] ;  /* 0x01400000c190783b */ /* 0x000ee20000004200 */
[-C--:B------:R-:W-:Y:S01]  /*c440*/  FMUL.FTZ R156, R156, R189.reuse ;  /* 0x000000bd9c9c7220 */ /* 0x080fe20000410000 */
[----:B------:R-:W-:Y:S01]  /*c450*/  FMUL.FTZ R157, R157, R189 ;  /* 0x000000bd9d9d7220 */ /* 0x000fe20000410000 */
[-C--:B------:R-:W-:Y:S01]  /*c460*/  FMUL.FTZ R158, R158, R3.reuse ;  /* 0x000000039e9e7220 */ /* 0x080fe20000410000 */
[----:B------:R-:W-:Y:S01]  /*c470*/  FMUL.FTZ R159, R159, R3 ;  /* 0x000000039f9f7220 */ /* 0x000fe20000410000 */
[-C--:B------:R-:W-:Y:S01]  /*c480*/  FMUL.FTZ R84, R84, R189.reuse ;  /* 0x000000bd54547220 */ /* 0x080fe20000410000 */
[----:B------:R-:W-:Y:S01]  /*c490*/  FMUL.FTZ R85, R85, R189 ;  /* 0x000000bd55557220 */ /* 0x000fe20000410000 */
[C---:B----4-:R-:W-:Y:S01]  /*c4a0*/  HMMA.16816.F32 R16, R4.reuse, R20, R16 ;  /* 0x000000140410723c */ /* 0x050fe20000001810 */
[-C--:B------:R-:W-:Y:S01]  /*c4b0*/  FMUL.FTZ R86, R86, R3.reuse ;  /* 0x0000000356567220 */ /* 0x080fe20000410000 */
[----:B------:R-:W-:Y:S01]  /*c4c0*/  FMUL.FTZ R87, R87, R3 ;  /* 0x0000000357577220 */ /* 0x000fe20000410000 */
[-C--:B------:R-:W-:Y:S01]  /*c4d0*/  FMUL.FTZ R88, R88, R189.reuse ;  /* 0x000000bd58587220 */ /* 0x080fe20000410000 */
[----:B------:R-:W-:Y:S01]  /*c4e0*/  FMUL.FTZ R89, R89, R189 ;  /* 0x000000bd59597220 */ /* 0x000fe20000410000 */
[-C--:B------:R-:W-:Y:S01]  /*c4f0*/  FMUL.FTZ R90, R90, R3.reuse ;  /* 0x000000035a5a7220 */ /* 0x080fe20000410000 */
[----:B------:R-:W-:Y:S01]  /*c500*/  FMUL.FTZ R91, R91, R3 ;  /* 0x000000035b5b7220 */ /* 0x000fe20000410000 */
[-C--:B------:R-:W-:Y:S01]  /*c510*/  FMUL.FTZ R92, R92, R189.reuse ;  /* 0x000000bd5c5c7220 */ /* 0x080fe20000410000 */
[C---:B--2---:R-:W-:Y:S01]  /*c520*/  HMMA.16816.F32 R60, R4.reuse, R140, R60 ;  /* 0x0000008c043c723c */ /* 0x044fe2000000183c */
        /* <DEDUP_REMOVED lines=12> */
[----:B------:R-:W-:Y:S01]  /*c5f0*/  LDSM.16.MT88.4 R152, [R191] ;  /* 0x00000000bf98783b */ /* 0x000fe20000004200 */
[----:B------:R-:W-:Y:S01]  /*c600*/  FMUL.FTZ R39, R39, R3 ;  /* 0x0000000327277220 */ /* 0x000fe20000410000 */
[-C--:B------:R-:W-:Y:S01]  /*c610*/  FMUL.FTZ R40, R40, R189.reuse ;  /* 0x000000bd28287220 */ /* 0x080fe20000410000 */
[C---:B-1----:R-:W-:Y:S01]  /*c620*/  HMMA.16816.F32 R68, R4.reuse, R136, R68 ;  /* 0x000000880444723c */ /* 0x042fe20000001844 */
        /* <DEDUP_REMOVED lines=8> */
[----:B------:R-:W1:Y:S01]  /*c6b0*/  LDSM.16.MT88.4 R136, [R191+0x4000] ;  /* 0x00400000bf88783b */ /* 0x000e620000004200 */
[-C--:B------:R-:W-:Y:S01]  /*c6c0*/  FMUL.FTZ R104, R104, R189.reuse ;  /* 0x000000bd68687220 */ /* 0x080fe20000410000 */
[----:B------:R-:W-:Y:S01]  /*c6d0*/  FMUL.FTZ R105, R105, R189 ;  /* 0x000000bd69697220 */ /* 0x000fe20000410000 */
[-C--:B------:R-:W-:Y:S01]  /*c6e0*/  FMUL.FTZ R106, R106, R3.reuse ;  /* 0x000000036a6a7220 */ /* 0x080fe20000410000 */
[----:B------:R-:W-:Y:S01]  /*c6f0*/  FMUL.FTZ R107, R107, R3 ;  /* 0x000000036b6b7220 */ /* 0x000fe20000410000 */
[--C-:B------:R-:W-:Y:S01]  /*c700*/  FFMA.FTZ R198, R247, UR4, -R178.reuse ;  /* 0x00000004f7c67c23 */ /* 0x100fe200080108b2 */
[----:B------:R-:W-:Y:S01]  /*c710*/  FFMA.FTZ R196, R249, UR4, -R178 ;  /* 0x00000004f9c47c23 */ /* 0x000fe200080108b2 */
[C---:B------:R-:W-:Y:S01]  /*c720*/  HMMA.16816.F32 R20, R4.reuse, R22, R148 ;  /* 0x000000160414723c */ /* 0x040fe20000001894 */
[----:B------:R-:W4:Y:S01]  /*c730*/  LDSM.16.MT88.4 R148, [R172+0x12000] ;  /* 0x01200000ac94783b */ /* 0x000f220000004200 */
[--C-:B------:R-:W-:Y:S01]  /*c740*/  FFMA.FTZ R200, R195, UR4, -R174.reuse ;  /* 0x00000004c3c87c23 */ /* 0x100fe200080108ae */
[--C-:B------:R-:W-:Y:S01]  /*c750*/  FFMA.FTZ R209, R167, UR4, -R174.reuse ;  /* 0x00000004a7d17c23 */ /* 0x100fe200080108ae */
[--C-:B------:R-:W-:Y:S01]  /*c760*/  FFMA.FTZ R199, R169, UR4, -R174.reuse ;  /* 0x00000004a9c77c23 */ /* 0x100fe200080108ae */
[----:B------:R-:W-:Y:S01]  /*c770*/  FFMA.FTZ R202, R171, UR4, -R174 ;  /* 0x00000004abca7c23 */ /* 0x000fe200080108ae */
[--C-:B------:R-:W-:Y:S01]  /*c780*/  FFMA.FTZ R251, R251, UR4, -R178.reuse ;  /* 0x00000004fbfb7c23 */ /* 0x100fe200080108b2 */
[----:B------:R-:W-:Y:S01]  /*c790*/  MUFU.EX2 R198, R198 ;  /* 0x000000c600c67308 */ /* 0x000fe20000000800 */
[C---:B---3--:R-:W-:Y:S01]  /*c7a0*/  HMMA.16816.F32 R76, R4.reuse, R144, R76 ;  /* 0x00000090044c723c */ /* 0x048fe2000000184c */
[-C--:B------:R-:W-:Y:S01]  /*c7b0*/  FMUL.FTZ R132, R132, R189.reuse ;  /* 0x000000bd84847220 */ /* 0x080fe20000410000 */
[----:B------:R-:W-:Y:S01]  /*c7c0*/  FMUL.FTZ R133, R133, R189 ;  /* 0x000000bd85857220 */ /* 0x000fe20000410000 */
[----:B------:R-:W3:Y:S01]  /*c7d0*/  MUFU.EX2 R197, R197 ;  /* 0x000000c500c57308 */ /* 0x000ee20000000800 */
[-C--:B------:R-:W-:Y:S01]  /*c7e0*/  FMUL.FTZ R134, R134, R3.reuse ;  /* 0x0000000386867220 */ /* 0x080fe20000410000 */
[----:B------:R-:W-:Y:S01]  /*c7f0*/  FMUL.FTZ R135, R135, R3 ;  /* 0x0000000387877220 */ /* 0x000fe20000410000 */
[-C--:B------:R-:W-:Y:S01]  /*c800*/  FMUL.FTZ R108, R108, R189.reuse ;  /* 0x000000bd6c6c7220 */ /* 0x080fe20000410000 */
[----:B------:R-:W-:Y:S01]  /*c810*/  MUFU.EX2 R196, R196 ;  /* 0x000000c400c47308 */ /* 0x000fe20000000800 */
[C---:B------:R-:W-:Y:S01]  /*c820*/  HMMA.16816.F32 R80, R4.reuse, R146, R80 ;  /* 0x000000920450723c */ /* 0x040fe20000001850 */
[----:B------:R-:W5:Y:S01]  /*c830*/  LDSM.16.MT88.4 R144, [R172+0x16000] ;  /* 0x01600000ac90783b */ /* 0x000f620000004200 */
[----:B------:R-:W-:Y:S01]  /*c840*/  FMUL.FTZ R109, R109, R189 ;  /* 0x000000bd6d6d7220 */ /* 0x000fe20000410000 */
[----:B------:R-:W-:Y:S01]  /*c850*/  MUFU.EX2 R195, R251 ;  /* 0x000000fb00c37308 */ /* 0x000fe20000000800 */
[-C--:B------:R-:W-:Y:S01]  /*c860*/  FMUL.FTZ R110, R110, R3.reuse ;  /* 0x000000036e6e7220 */ /* 0x080fe20000410000 */
[----:B------:R-:W-:Y:S01]  /*c870*/  FMUL.FTZ R111, R111, R3 ;  /* 0x000000036f6f7220 */ /* 0x000fe20000410000 */
[-C--:B------:R-:W-:Y:S01]  /*c880*/  FMUL.FTZ R112, R112, R189.reuse ;  /* 0x000000bd70707220 */ /* 0x080fe20000410000 */
[----:B------:R-:W-:Y:S01]  /*c890*/  MUFU.EX2 R200, R200 ;  /* 0x000000c800c87308 */ /* 0x000fe20000000800 */
[C---:B------:R-:W-:Y:S01]  /*c8a0*/  HMMA.16816.F32 R8, R4.reuse, R12, R8 ;  /* 0x0000000c0408723c */ /* 0x040fe20000001808 */
[----:B------:R-:W-:Y:S01]  /*c8b0*/  FMUL.FTZ R113, R113, R189 ;  /* 0x000000bd71717220 */ /* 0x000fe20000410000 */
[-C--:B------:R-:W-:Y:S01]  /*c8c0*/  FMUL.FTZ R114, R114, R3.reuse ;  /* 0x0000000372727220 */ /* 0x080fe20000410000 */
[----:B------:R-:W3:Y:S01]  /*c8d0*/  MUFU.EX2 R209, R209 ;  /* 0x000000d100d17308 */ /* 0x000ee20000000800 */
[----:B------:R-:W-:Y:S01]  /*c8e0*/  FMUL.FTZ R115, R115, R3 ;  /* 0x0000000373737220 */ /* 0x000fe20000410000 */
[-C--:B------:R-:W-:Y:S01]  /*c8f0*/  FMUL.FTZ R116, R116, R189.reuse ;  /* 0x000000bd74747220 */ /* 0x080fe20000410000 */
[----:B------:R-:W-:Y:S01]  /*c900*/  FMUL.FTZ R117, R117, R189 ;  /* 0x000000bd75757220 */ /* 0x000fe20000410000 */
[----:B------:R-:W-:Y:S01]  /*c910*/  MUFU.EX2 R199, R199 ;  /* 0x000000c700c77308 */ /* 0x000fe20000000800 */
[C---:B------:R-:W-:Y:S01]  /*c920*/  HMMA.16816.F32 R12, R4.reuse, R14, R156 ;  /* 0x0000000e040c723c */ /* 0x040fe2000000189c */
[----:B------:R-:W-:Y:S01]  /*c930*/  LDSM.16.MT88.4 R156, [R191+0x6000] ;  /* 0x00600000bf9c783b */ /* 0x000fe20000004200 */
[-C--:B------:R-:W-:Y:S01]  /*c940*/  FMUL.FTZ R118, R118, R3.reuse ;  /* 0x0000000376767220 */ /* 0x080fe20000410000 */
[----:B------:R-:W3:Y:S01]  /*c950*/  MUFU.EX2 R202, R202 ;  /* 0x000000ca00ca7308 */ /* 0x000ee20000000800 */
        /* <DEDUP_REMOVED lines=16> */
[--C-:B------:R-:W-:Y:S01]  /*ca60*/  FFMA.FTZ R208, R235, UR4, -R178.reuse ;  /* 0x00000004ebd07c23 */ /* 0x100fe200080108b2 */
[----:B------:R-:W-:Y:S01]  /*ca70*/  LDSM.16.MT88.4 R164, [R193+0x12800] ;  /* 0x01280000c1a4783b */ /* 0x000fe20000004200 */
[----:B------:R-:W-:Y:S01]  /*ca80*/  FFMA.FTZ R210, R223, UR4, -R178 ;  /* 0x00000004dfd27c23 */ /* 0x000fe200080108b2 */
[--C-:B------:R-:W-:Y:S01]  /*ca90*/  FFMA.FTZ R212, R221, UR4, -R174.reuse ;  /* 0x00000004ddd47c23 */ /* 0x100fe200080108ae */
[C---:B-1----:R-:W-:Y:S01]  /*caa0*/  HMMA.16816.F32 R92, R4.reuse, R136, R92 ;  /* 0x00000088045c723c */ /* 0x042fe2000000185c */
[----:B------:R-:W-:Y:S01]  /*cab0*/  LDSM.16.MT88.4 R168, [R192+0x2800] ;  /* 0x00280000c0a8783b */ /* 0x000fe20000004200 */
[----:B------:R-:W-:Y:S01]  /*cac0*/  FFMA.FTZ R218, R211, UR4, -R174 ;  /* 0x00000004d3da7c23 */ /* 0x000fe200080108ae */
[----:B------:R-:W-:Y:S01]  /*cad0*/  FFMA.FTZ R239, R239, UR4, -R178 ;  /* 0x00000004efef7c23 */ /* 0x000fe200080108b2 */
[----:B------:R-:W-:Y:S01]  /*cae0*/  FFMA.FTZ R219, R219, UR4, -R174 ;  /* 0x00000004dbdb7c23 */ /* 0x000fe200080108ae */
[----:B------:R-:W-:Y:S01]  /*caf0*/  LDSM.16.MT88.4 R160, [R172+0x14800] ;  /* 0x01480000aca0783b */ /* 0x000fe20000004200 */
[----:B------:R-:W-:Y:S01]  /*cb00*/  MUFU.EX2 R208, R208 ;  /* 0x000000d000d07308 */ /* 0x000fe20000000800 */
[----:B------:R-:W-:Y:S01]  /*cb10*/  FFMA.FTZ R220, R194, UR4, -R178 ;  /* 0x00000004c2dc7c23 */ /* 0x000fe200080108b2 */
[C---:B------:R-:W-:Y:S01]  /*cb20*/  HMMA.16816.F32 R96, R4.reuse, R138, R96 ;  /* 0x0000008a0460723c */ /* 0x040fe20000001860 */
[----:B------:R-:W1:Y:S01]  /*cb30*/  LDSM.16.MT88.4 R136, [R192+0x6000] ;  /* 0x00600000c088783b */ /* 0x000e620000004200 */
[----:B------:R-:W-:Y:S01]  /*cb40*/  MUFU.EX2 R210, R210 ;  /* 0x000000d200d27308 */ /* 0x000fe20000000800 */
[--C-:B------:R-:W-:Y:S01]  /*cb50*/  FFMA.FTZ R222, R175, UR4, -R174.reuse ;  /* 0x00000004afde7c23 */ /* 0x100fe200080108ae */
[--C-:B------:R-:W-:Y:S01]  /*cb60*/  FFMA.FTZ R221, R176, UR4, -R174.reuse ;  /* 0x00000004b0dd7c23 */ /* 0x100fe200080108ae */
[----:B------:R-:W-:Y:S01]  /*cb70*/  FFMA.FTZ R224, R173, UR4, -R174 ;  /* 0x00000004ade07c23 */ /* 0x000fe200080108ae */
[----:B------:R-:W-:Y:S01]  /*cb80*/  MUFU.EX2 R212, R212 ;  /* 0x000000d400d47308 */ /* 0x000fe20000000800 */
[----:B------:R-:W-:Y:S01]  /*cb90*/  FFMA.FTZ R190, R243, R189, R190 ;  /* 0x000000bdf3be7223 */ /* 0x000fe200000100be */
[C---:B----4-:R-:W-:Y:S01]  /*cba0*/  HMMA.16816.F32 R36, R4.reuse, R148, R36 ;  /* 0x000000940424723c */ /* 0x050fe20000001824 */
[----:B------:R-:W-:Y:S01]  /*cbb0*/  FFMA.FTZ R3, R241, R3, R184 ;  /* 0x00000003f1037223 */ /* 0x000fe200000100b8 */
[----:B------:R-:W-:Y:S01]  /*cbc0*/  MUFU.EX2 R218, R218 ;  /* 0x000000da00da7308 */ /* 0x000fe20000000800 */
[----:B------:R-:W-:Y:S01]  /*cbd0*/  FADD.FTZ R185, R185, R190 ;  /* 0x000000beb9b97221 */ /* 0x000fe20000010000 */
[----:B------:R-:W-:Y:S01]  /*cbe0*/  PLOP3.LUT P0, PT, PT, PT, UP0, 0x80, 0x8 ;  /* 0x000000000008781c */ /* 0x000fe20003f0f008 */
[----:B------:R-:W-:Y:S01]  /*cbf0*/  FADD.FTZ R182, R182, R3 ;  /* 0x00000003b6b67221 */ /* 0x000fe20000010000 */
[----:B------:R-:W-:Y:S01]  /*cc00*/  MUFU.EX2 R220, R220 ;  /* 0x000000dc00dc7308 */ /* 0x000fe20000000800 */
        /* <DEDUP_REMOVED lines=8> */
[C---:B-----5:R-:W-:Y:S02]  /*cc90*/  HMMA.16816.F32 R100, R4.reuse, R144, R100 ;  /* 0x000000900464723c */ /* 0x060fe40000001864 */
[----:B------:R-:W-:Y:S06]  /*cca0*/  MUFU.EX2 R224, R224 ;  /* 0x000000e000e07308 */ /* 0x000fec0000000800 */
[C---:B------:R-:W-:Y:S01]  /*ccb0*/  HMMA.16816.F32 R104, R4.reuse, R146, R104 ;  /* 0x000000920468723c */ /* 0x040fe20000001868 */
[----:B------:R-:W5:Y:S07]  /*ccc0*/  LDSM.16.MT88.4 R144, [R192+0x800] ;  /* 0x00080000c090783b */ /* 0x000f6e0000004200 */
[C---:B------:R-:W-:Y:S08]  /*ccd0*/  HMMA.16816.F32 R32, R4.reuse, R152, R32 ;  /* 0x000000980420723c */ /* 0x040ff00000001820 */
[C---:B------:R-:W-:Y:S01]  /*cce0*/  HMMA.16816.F32 R132, R4.reuse, R154, R132 ;  /* 0x0000009a0484723c */ /* 0x040fe20000001884 */
[----:B------:R-:W-:Y:S07]  /*ccf0*/  LDSM.16.MT88.4 R152, [R172+0x10800] ;  /* 0x01080000ac98783b */ /* 0x000fee0000004200 */
[C---:B--2---:R-:W-:Y:S08]  /*cd00*/  HMMA.16816.F32 R108, R4.reuse, R140, R108 ;  /* 0x0000008c046c723c */ /* 0x044ff0000000186c */
[C---:B------:R-:W-:Y:S01]  /*cd10*/  HMMA.16816.F32 R112, R4.reuse, R142, R112 ;  /* 0x0000008e0470723c */ /* 0x040fe20000001870 */
[----:B------:R-:W-:Y:S07]  /*cd20*/  LDSM.16.MT88.4 R140, [R191+0x800] ;  /* 0x00080000bf8c783b */ /* 0x000fee0000004200 */
[C---:B-1----:R-:W-:Y:S08]  /*cd30*/  HMMA.16816.F32 R116, R4.reuse, R136, R116 ;  /* 0x000000880474723c */ /* 0x042ff00000001874 */
[C---:B------:R-:W-:Y:S01]  /*cd40*/  HMMA.16816.F32 R120, R4.reuse, R138, R120 ;  /* 0x0000008a0478723c */ /* 0x040fe20000001878 */
[----:B------:R-:W1:Y:S07]  /*cd50*/  LDSM.16.MT88.4 R136, [R172+0x12800] ;  /* 0x01280000ac88783b */ /* 0x000e6e0000004200 */
[C---:B------:R-:W-:Y:S08]  /*cd60*/  HMMA.16816.F32 R124, R4.reuse, R156, R124 ;  /* 0x0000009c047c723c */ /* 0x040ff0000000187c */
[----:B------:R-:W-:Y:S01]  /*cd70*/  HMMA.16816.F32 R4, R4, R158, R128 ;  /* 0x0000009e0404723c */ /* 0x000fe20000001880 */
[----:B---3--:R-:W-:Y:S01]  /*cd80*/  F2FP.F16.F32.PACK_AB R128, R197, R198 ;  /* 0x000000c6c580723e */ /* 0x008fe200000000ff */
        /* <DEDUP_REMOVED lines=10> */
[----:B------:R-:W2:Y:S07]  /*ce30*/  LDSM.16.MT88.4 R148, [R191+0x2800] ;  /* 0x00280000bf94783b */ /* 0x000eae0000004200 */
[C---:B-----5:R-:W-:Y:S08]  /*ce40*/  HMMA.16816.F32 R24, R128.reuse, R144, R24 ;  /* 0x000000908018723c */ /* 0x060ff00000001818 */
[C---:B------:R-:W-:Y:S01]  /*ce50*/  HMMA.16816.F32 R28, R128.reuse, R146, R28 ;  /* 0x00000092801c723c */ /* 0x040fe2000000181c */
[----:B------:R-:W3:Y:S07]  /*ce60*/  LDSM.16.MT88.4 R144, [R191+0x4800] ;  /* 0x00480000bf90783b */ /* 0x000eee0000004200 */
[C---:B-1----:R-:W-:Y:S08]  /*ce70*/  HMMA.16816.F32 R36, R128.reuse, R136, R36 ;  /* 0x000000888024723c */ /* 0x042ff00000001824 */
[C---:B------:R-:W-:Y:S01]  /*ce80*/  HMMA.16816.F32 R40, R128.reuse, R138, R40 ;  /* 0x0000008a8028723c */ /* 0x040fe20000001828 */
[----:B------:R-:W1:Y:S07]  /*ce90*/  LDSM.16.MT88.4 R136, [R193+0x16800] ;  /* 0x01680000c188783b */ /* 0x000e6e0000004200 */
        /* <DEDUP_REMOVED lines=21> */
[----:B-----5:R-:W-:Y:S01]  /*cff0*/  HMMA.16816.F32 R100, R128, R140, R100 ;  /* 0x0000008c8064723c */ /* 0x020fe20000001864 */
[----:B------:R-:W-:-:S02]  /*d000*/  FFMA.FTZ R140, R225, UR4, -R178 ;  /* 0x00000004e18c7c23 */ /* 0x000fc400080108b2 */
[----:B------:R-:W5:Y:S04]  /*d010*/  MUFU.EX2 R225, R239 ;  /* 0x000000ef00e17308 */ /* 0x000f680000000800 */
[----:B------:R-:W-:Y:S01]  /*d020*/  MUFU.EX2 R223, R140 ;  /* 0x0000008c00df7308 */ /* 0x000fe20000000800 */
[C---:B--2---:R-:W-:Y:S01]  /*d030*/  HMMA.16816.F32 R116, R128.reuse, R148, R116 ;  /* 0x000000948074723c */ /* 0x044fe20000001874 */
[--C-:B------:R-:W-:Y:S02]  /*d040*/  FFMA.FTZ R148, R213, UR4, -R174.reuse ;  /* 0x00000004d5947c23 */ /* 0x100fe400080108ae */
[----:B------:R2:W1:Y:S04]  /*d050*/  MUFU.EX2 R213, R219 ;  /* 0x000000db00d57308 */ /* 0x0004680000000800 */
[----:B------:R3:W1:Y:S01]  /*d060*/  MUFU.EX2 R211, R148 ;  /* 0x0000009400d37308 */ /* 0x0006620000000800 */
[C---:B------:R-:W-:Y:S08]  /*d070*/  HMMA.16816.F32 R44, R128.reuse, R164, R44 ;  /* 0x000000a4802c723c */ /* 0x040ff0000000182c */
[----:B------:R-:W-:Y:S01]  /*d080*/  HMMA.16816.F32 R48, R128, R166, R48 ;  /* 0x000000a68030723c */ /* 0x000fe20000001830 */
[----:B------:R-:W-:Y:S01]  /*d090*/  LDSM.16.MT88.4 R164, [R191+0x3000] ;  /* 0x00300000bfa4783b */ /* 0x000fe20000004200 */
[----:B--2---:R-:W-:-:S06]  /*d0a0*/  FFMA.FTZ R219, R177, UR4, -R174 ;  /* 0x00000004b1db7c23 */ /* 0x004fcc00080108ae */
[C---:B------:R-:W-:Y:S01]  /*d0b0*/  HMMA.16816.F32 R52, R128.reuse, R168, R52 ;  /* 0x000000a88034723c */ /* 0x040fe20000001834 */
[----:B------:R-:W-:Y:S07]  /*d0c0*/  MUFU.EX2 R219, R219 ;  /* 0x000000db00db7308 */ /* 0x000fee0000000800 */
[C---:B------:R-:W-:Y:S01]  /*d0d0*/  HMMA.16816.F32 R56, R128.reuse, R170, R56 ;  /* 0x000000aa8038723c */ /* 0x040fe20000001838 */
[----:B------:R-:W-:Y:S07]  /*d0e0*/  LDSM.16.MT88.4 R168, [R192+0x3000] ;  /* 0x00300000c0a8783b */ /* 0x000fee0000004200 */
[C---:B------:R-:W-:Y:S08]  /*d0f0*/  HMMA.16816.F32 R68, R128.reuse, R160, R68 ;  /* 0x000000a08044723c */ /* 0x040ff00000001844 */
[C---:B------:R-:W-:Y:S01]  /*d100*/  HMMA.16816.F32 R72, R128.reuse, R162, R72 ;  /* 0x000000a28048723c */ /* 0x040fe20000001848 */
[----:B------:R-:W2:Y:S07]  /*d110*/  LDSM.16.MT88.4 R160, [R172+0x11000] ;  /* 0x01100000aca0783b */ /* 0x000eae0000004200 */
[C---:B------:R-:W-:Y:S01]  /*d120*/  HMMA.16816.F32 R104, R128.reuse, R142, R104 ;  /* 0x0000008e8068723c */ /* 0x040fe20000001868 */
[----:B------:R-:W2:Y:S07]  /*d130*/  LDSM.16.MT88.4 R140, [R172+0x13000] ;  /* 0x01300000ac8c783b */ /* 0x000eae0000004200 */
[C---:B------:R-:W-:Y:S01]  /*d140*/  HMMA.16816.F32 R120, R128.reuse, R150, R120 ;  /* 0x000000968078723c */ /* 0x040fe20000001878 */
[----:B---3--:R-:W-:Y:S07]  /*d150*/  LDSM.16.MT88.4 R148, [R191+0x5000] ;  /* 0x00500000bf94783b */ /* 0x008fee0000004200 */
[C---:B------:R-:W-:Y:S08]  /*d160*/  HMMA.16816.F32 R124, R128.reuse, R144, R124 ;  /* 0x00000090807c723c */ /* 0x040ff0000000187c */
[----:B------:R-:W-:Y:S01]  /*d170*/  HMMA.16816.F32 R128, R128, R146, R4 ;  /* 0x000000928080723c */ /* 0x000fe20000001804 */
[----:B-----5:R-:W-:Y:S01]  /*d180*/  F2FP.F16.F32.PACK_AB R4, R225, R208 ;  /* 0x000000d0e104723e */ /* 0x020fe200000000ff */
[----:B------:R-:W3:Y:S01]  /*d190*/  LDSM.16.MT88.4 R144, [R193+0x13000] ;  /* 0x01300000c190783b */ /* 0x000ee20000004200 */
[----:B-1----:R-:W-:Y:S01]  /*d1a0*/  F2FP.F16.F32.PACK_AB R5, R213, R212 ;  /* 0x000000d4d505723e */ /* 0x002fe200000000ff */
        /* <DEDUP_REMOVED lines=8> */
[----:B------:R-:W1:Y:S07]  /*d230*/  LDSM.16.MT88.4 R156, [R193+0x15000] ;  /* 0x01500000c19c783b */ /* 0x000e6e0000004200 */
[C---:B------:R-:W-:Y:S08]  /*d240*/  HMMA.16816.F32 R24, R4.reuse, R136, R24 ;  /* 0x000000880418723c */ /* 0x040ff00000001818 */
[C---:B------:R-:W-:Y:S08]  /*d250*/  HMMA.16816.F32 R28, R4.reuse, R138, R28 ;  /* 0x0000008a041c723c */ /* 0x040ff0000000181c */
[C---:B----4-:R-:W-:Y:S01]  /*d260*/  HMMA.16816.F32 R136, R4.reuse, R152, R32 ;  /* 0x000000980488723c */ /* 0x050fe20000001820 */
[----:B------:R-:W4:Y:S07]  /*d270*/  LDSM.16.MT88.4 R32, [R193+0x17000] ;  /* 0x01700000c120783b */ /* 0x000f2e0000004200 */
[C---:B--2---:R-:W-:Y:S08]  /*d280*/  HMMA.16816.F32 R8, R4.reuse, R160, R8 ;  /* 0x000000a00408723c */ /* 0x044ff00000001808 */
[C---:B------:R-:W-:Y:S01]  /*d290*/  HMMA.16816.F32 R12, R4.reuse, R162, R12 ;  /* 0x000000a2040c723c */ /* 0x040fe2000000180c */
[----:B------:R-:W2:Y:S07]  /*d2a0*/  LDSM.16.MT88.4 R160, [R172+0x15000] ;  /* 0x01500000aca0783b */ /* 0x000eae0000004200 */
        /* <DEDUP_REMOVED lines=14> */
[----:B----4-:R-:W-:Y:S01]  /*d390*/  HMMA.16816.F32 R108, R4, R32, R108 ;  /* 0x00000020046c723c */ /* 0x010fe2000000186c */
[--C-:B------:R-:W-:Y:S01]  /*d3a0*/  FFMA.FTZ R33, R203, UR4, -R178.reuse ;  /* 0x00000004cb217c23 */ /* 0x100fe200080108b2 */
[--C-:B------:R-:W-:Y:S01]  /*d3b0*/  FFMA.FTZ R203, R179, UR4, -R178.reuse ;  /* 0x00000004b3cb7c23 */ /* 0x100fe200080108b2 */
[----:B------:R-:W-:-:S02]  /*d3c0*/  FFMA.FTZ R32, R201, UR4, -R178 ;  /* 0x00000004c9207c23 */ /* 0x000fc400080108b2 */
[----:B------:R-:W-:Y:S01]  /*d3d0*/  MUFU.EX2 R201, R33 ;  /* 0x0000002100c97308 */ /* 0x000fe20000000800 */
[----:B------:R-:W-:Y:S02]  /*d3e0*/  LDSM.16.MT88.4 R176, [R193+0x13800] ;  /* 0x01380000c1b0783b */ /* 0x000fe40000004200 */
[C---:B------:R-:W-:Y:S01]  /*d3f0*/  HMMA.16816.F32 R52, R4.reuse, R168, R52 ;  /* 0x000000a80434723c */ /* 0x040fe20000001834 */
[----:B------:R4:W1:Y:S04]  /*d400*/  MUFU.EX2 R194, R32 ;  /* 0x0000002000c27308 */ /* 0x0008680000000800 */
[----:B------:R-:W1:Y:S03]  /*d410*/  MUFU.EX2 R203, R203 ;  /* 0x000000cb00cb7308 */ /* 0x000e660000000800 */
[C---:B------:R-:W-:Y:S01]  /*d420*/  HMMA.16816.F32 R56, R4.reuse, R170, R56 ;  /* 0x000000aa0438723c */ /* 0x040fe20000001838 */
[----:B------:R-:W-:Y:S07]  /*d430*/  LDSM.16.MT88.4 R168, [R192+0x3800] ;  /* 0x00380000c0a8783b */ /* 0x000fee0000004200 */
[C---:B------:R-:W-:Y:S08]  /*d440*/  HMMA.16816.F32 R60, R4.reuse, R164, R60 ;  /* 0x000000a4043c723c */ /* 0x040ff0000000183c */
[C---:B------:R-:W-:Y:S01]  /*d450*/  HMMA.16816.F32 R64, R4.reuse, R166, R64 ;  /* 0x000000a60440723c */ /* 0x040fe20000001840 */
[----:B------:R-:W-:Y:S07]  /*d460*/  LDSM.16.MT88.4 R164, [R192+0x5800] ;  /* 0x00580000c0a4783b */ /* 0x000fee0000004200 */
[C---:B--2---:R-:W-:Y:S08]  /*d470*/  HMMA.16816.F32 R68, R4.reuse, R160, R68 ;  /* 0x000000a00444723c */ /* 0x044ff00000001844 */
[C---:B------:R-:W-:Y:S08]  /*d480*/  HMMA.16816.F32 R72, R4.reuse, R162, R72 ;  /* 0x000000a20448723c */ /* 0x040ff00000001848 */
[C---:B-----5:R-:W-:Y:S08]  /*d490*/  HMMA.16816.F32 R84, R4.reuse, R152, R84 ;  /* 0x000000980454723c */ /* 0x060ff00000001854 */
[C---:B------:R-:W-:Y:S01]  /*d4a0*/  HMMA.16816.F32 R88, R4.reuse, R154, R88 ;  /* 0x0000009a0458723c */ /* 0x040fe20000001858 */
[----:B------:R-:W-:Y:S07]  /*d4b0*/  LDSM.16.MT88.4 R152, [R172+0x17800] ;  /* 0x01780000ac98783b */ /* 0x000fee0000004200 */
[C---:B------:R-:W-:Y:S08]  /*d4c0*/  HMMA.16816.F32 R100, R4.reuse, R140, R100 ;  /* 0x0000008c0464723c */ /* 0x040ff00000001864 */
[C---:B------:R-:W-:Y:S01]  /*d4d0*/  HMMA.16816.F32 R104, R4.reuse, R142, R104 ;  /* 0x0000008e0468723c */ /* 0x040fe20000001868 */
[----:B------:R-:W2:Y:S07]  /*d4e0*/  LDSM.16.MT88.4 R140, [R172+0x13800] ;  /* 0x01380000ac8c783b */ /* 0x000eae0000004200 */
[C---:B------:R-:W-:Y:S01]  /*d4f0*/  HMMA.16816.F32 R112, R4.reuse, R34, R112 ;  /* 0x000000220470723c */ /* 0x040fe20000001870 */
[----:B----4-:R-:W4:Y:S04]  /*d500*/  LDSM.16.MT88.4 R32, [R172+0x15800] ;  /* 0x01580000ac20783b */ /* 0x010f280000004200 */
[----:B------:R-:W-:Y:S03]  /*d510*/  LDSM.16.MT88.4 R172, [R193+0x15800] ;  /* 0x01580000c1ac783b */ /* 0x000fe60000004200 */
[C---:B---3--:R-:W-:Y:S08]  /*d520*/  HMMA.16816.F32 R116, R4.reuse, R144, R116 ;  /* 0x000000900474723c */ /* 0x048ff00000001874 */
[C---:B------:R-:W-:Y:S01]  /*d530*/  HMMA.16816.F32 R120, R4.reuse, R146, R120 ;  /* 0x000000920478723c */ /* 0x040fe20000001878 */
[----:B------:R-:W-:Y:S07]  /*d540*/  LDSM.16.MT88.4 R144, [R193+0x17800] ;  /* 0x01780000c190783b */ /* 0x000fee0000004200 */
[C---:B------:R-:W-:Y:S08]  /*d550*/  HMMA.16816.F32 R124, R4.reuse, R148, R124 ;  /* 0x00000094047c723c */ /* 0x040ff0000000187c */
[----:B------:R-:W-:Y:S01]  /*d560*/  HMMA.16816.F32 R128, R4, R150, R128 ;  /* 0x000000960480723c */ /* 0x000fe20000001880 */
[----:B-1----:R-:W-:Y:S01]  /*d570*/  F2FP.F16.F32.PACK_AB R4, R194, R201 ;  /* 0x000000c9c204723e */ /* 0x002fe200000000ff */
[----:B------:R-:W1:Y:S01]  /*d580*/  LDSM.16.MT88.4 R148, [R193+0x11800] ;  /* 0x01180000c194783b */ /* 0x000e620000004200 */
[----:B------:R-:W-:Y:S01]  /*d590*/  F2FP.F16.F32.PACK_AB R5, R222, R219 ;  /* 0x000000dbde05723e */ /* 0x000fe200000000ff */
[----:B------:R-:W-:Y:S01]  /*d5a0*/  FADD.FTZ R201, R201, R210 ;  /* 0x000000d2c9c97221 */ /* 0x000fe20000010000 */
[----:B------:R-:W-:-:S02]  /*d5b0*/  F2FP.F16.F32.PACK_AB R6, R203, R220 ;  /* 0x000000dccb06723e */ /* 0x000fc400000000ff */
[----:B------:R-:W-:Y:S01]  /*d5c0*/  F2FP.F16.F32.PACK_AB R7, R224, R221 ;  /* 0x000000dde007723e */ /* 0x000fe200000000ff */
[----:B------:R-:W-:-:S04]  /*d5d0*/  FADD.FTZ R201, R194, R201 ;  /* 0x000000c9c2c97221 */ /* 0x000fc80000010000 */
[----:B------:R-:W-:Y:S02]  /*d5e0*/  FADD.FTZ R220, R220, R201 ;  /* 0x000000c9dcdc7221 */ /* 0x000fe40000010000 */
[----:B------:R-:W-:Y:S01]  /*d5f0*/  HMMA.16816.F32 R160, R4, R156, R8 ;  /* 0x0000009c04a0723c */ /* 0x000fe20000001808 */
[----:B------:R-:W3:Y:S01]  /*d600*/  LDSM.16.MT88.4 R8, [R191+0x1800] ;  /* 0x00180000bf08783b */ /* 0x000ee20000004200 */
[----:B------:R-:W-:-:S06]  /*d610*/  FADD.FTZ R243, R203, R220 ;  /* 0x000000dccbf37221 */ /* 0x000fcc0000010000 */
[C---:B------:R-:W-:Y:S01]  /*d620*/  HMMA.16816.F32 R156, R4.reuse, R158, R12 ;  /* 0x0000009e049c723c */ /* 0x040fe2000000180c */
[----:B------:R-:W5:Y:S07]  /*d630*/  LDSM.16.MT88.4 R12, [R191+0x3800] ;  /* 0x00380000bf0c783b */ /* 0x000f6e0000004200 */
[C---:B--2---:R-:W-:Y:S08]  /*d640*/  HMMA.16816.F32 R36, R4.reuse, R140, R36 ;  /* 0x0000008c0424723c */ /* 0x044ff00000001824 */
[C---:B------:R-:W-:Y:S01]  /*d650*/  HMMA.16816.F32 R40, R4.reuse, R142, R40 ;  /* 0x0000008e0428723c */ /* 0x040fe20000001828 */
[----:B------:R-:W2:Y:S07]  /*d660*/  LDSM.16.MT88.4 R140, [R192+0x1800] ;  /* 0x00180000c08c783b */ /* 0x000eae0000004200 */
[C---:B------:R-:W-:Y:S08]  /*d670*/  HMMA.16816.F32 R100, R4.reuse, R152, R100 ;  /* 0x000000980464723c */ /* 0x040ff00000001864 */
[C---:B------:R-:W-:Y:S08]  /*d680*/  HMMA.16816.F32 R104, R4.reuse, R154, R104 ;  /* 0x0000009a0468723c */ /* 0x040ff00000001868 */
[C---:B----4-:R-:W-:Y:S08]  /*d690*/  HMMA.16816.F32 R68, R4.reuse, R32, R68 ;  /* 0x000000200444723c */ /* 0x050ff00000001844 */
[C---:B------:R-:W-:Y:S01]  /*d6a0*/  HMMA.16816.F32 R72, R4.reuse, R34, R72 ;  /* 0x000000220448723c */ /* 0x040fe20000001848 */
[----:B------:R-:W4:Y:S07]  /*d6b0*/  LDSM.16.MT88.4 R32, [R192+0x7800] ;  /* 0x00780000c020783b */ /* 0x000f2e0000004200 */
[C---:B-1----:R-:W-:Y:S01]  /*d6c0*/  HMMA.16816.F32 R152, R4.reuse, R148, R16 ;  /* 0x000000940498723c */ /* 0x042fe20000001810 */
[----:B------:R-:W1:Y:S07]  /*d6d0*/  LDSM.16.MT88.4 R16, [R191+0x5800] ;  /* 0x00580000bf10783b */ /* 0x000e6e0000004200 */
        /* <DEDUP_REMOVED lines=10> */
[----:B------:R-:W-:Y:S01]  /*d780*/  FADD.FTZ R12, R212, R3 ;  /* 0x00000003d40c7221 */ /* 0x000fe20000010000 */
[-C--:B------:R-:W-:Y:S02]  /*d790*/  MOV R3, R180.reuse ;  /* 0x000000b400037202 */ /* 0x080fe40000000f00 */
[----:B------:R-:W-:Y:S01]  /*d7a0*/  @P0 MOV R3, R180 ;  /* 0x000000b400030202 */ /* 0x000fe20000000f00 */
[----:B------:R-:W-:-:S03]  /*d7b0*/  FADD.FTZ R12, R213, R12 ;  /* 0x0000000cd50c7221 */ /* 0x000fc60000010000 */
        /* <DEDUP_REMOVED lines=19> */
[C---:B-1----:R-:W-:Y:S08]  /*d8f0*/  HMMA.16816.F32 R92, R4.reuse, R16, R92 ;  /* 0x00000010045c723c */ /* 0x042ff0000000185c */
        /* <DEDUP_REMOVED lines=8> */
.L_x_5513:
[----:B------:R-:W-:-:S12]  /*d980*/  UIADD3 UR24, UPT, UPT, UR31, -0x1, URZ ;  /* 0xffffffff1f187890 */ /* 0x000fd8000fffe0ff */
.L_x_5519:
[----:B------:R-:W-:-:S09]  /*d990*/  UISETP.GE.AND UP0, UPT, UR24, UR18, UPT ;  /* 0x000000121800728c */ /* 0x000fd2000bf06270 */
[----:B------:R-:W-:Y:S05]  /*d9a0*/  BRA.U !UP0, `(.L_x_5520) ;  /* 0x0000005508e47547 */ /* 0x000fea000b800000 */
[----:B------:R-:W1:Y:S01]  /*d9b0*/  S2UR UR5, SR_CgaCtaId ;  /* 0x00000000000579c3 */ /* 0x000e620000008800 */
[----:B------:R-:W2:Y:S01]  /*d9c0*/  LDCU.64 UR6, c[0x0][0x4e0] ;  /* 0x00009c00ff0677ac */ /* 0x000ea20008000a00 */
[----:B------:R-:W-:Y:S01]  /*d9d0*/  LOP3.LUT R213, R204, R207, RZ, 0x3c, !PT ;  /* 0x000000cfccd57212 */ /* 0x000fe200078e3cff */
[----:B------:R-:W-:Y:S01]  /*d9e0*/  IMAD.MOV.U32 R212, RZ, RZ, 0x20 ;  /* 0x00000020ffd47424 */ /* 0x000fe200078e00ff */
[----:B------:R-:W-:Y:S01]  /*d9f0*/  IADD3 R235, PT, PT, R2, UR21, R205 ;  /* 0x0000001502eb7c10 */ /* 0x000fe2000fffe0cd */
[----:B------:R-:W3:Y:S01]  /*da00*/  LDCU.64 UR8, c[0x0][0x4e0] ;  /* 0x00009c00ff0877ac */ /* 0x000ee20008000a00 */
[----:B------:R-:W-:Y:S02]  /*da10*/  LOP3.LUT P0, RZ, R216, 0x2, RZ, 0xc0, !PT ;  /* 0x00000002d8ff7812 */ /* 0x000fe4000780c0ff */
[----:B------:R-:W4:Y:S01]  /*da20*/  S2UR UR27, SR_CgaCtaId ;  /* 0x00000000001b79c3 */ /* 0x000f220000008800 */
[----:B------:R-:W-:Y:S01]  /*da30*/  USHF.L.U32 UR28, UR24, 0x6, URZ ;  /* 0x00000006181c7899 */ /* 0x000fe200080006ff */
[----:B------:R-:W-:Y:S01]  /*da40*/  LOP3.LUT R213, R213, 0x200, R206, 0xf8, !PT ;  /* 0x00000200d5d57812 */ /* 0x000fe200078ef8ce */
[----:B------:R-:W-:Y:S01]  /*da50*/  UMOV UR12, 0x400 ;  /* 0x00000400000c7882 */ /* 0x000fe20000000000 */
[----:B------:R-:W-:Y:S01]  /*da60*/  SEL R212, R212, 0xffffffe0, !P0 ;  /* 0xffffffe0d4d47807 */ /* 0x000fe20004000000 */
[----:B------:R-:W-:Y:S01]  /*da70*/  UMOV UR21, 0x400 ;  /* 0x0000040000157882 */ /* 0x000fe20000000000 */
[----:B------:R-:W-:Y:S01]  /*da80*/  UIADD3 UR26, UPT, UPT, UR24, 0x1, URZ ;  /* 0x00000001181a7890 */ /* 0x000fe2000fffe0ff */
[----:B------:R-:W-:Y:S01]  /*da90*/  LOP3.LUT R2, R0, UR28, RZ, 0xfc, !PT ;  /* 0x0000001c00027c12 */ /* 0x000fe2000f8efcff */
[----:B------:R-:W-:Y:S01]  /*daa0*/  IMAD.U32 R5, RZ, RZ, UR28 ;  /* 0x0000001cff057e24 */ /* 0x000fe2000f8e00ff */
[----:B------:R-:W4:Y:S02]  /*dab0*/  LDCU UR25, c[0x0][0x440] ;  /* 0x00008800ff1977ac */ /* 0x000f240008000800 */
[----:B------:R-:W-:Y:S01]  /*dac0*/  IADD3 R235, PT, PT, R235, -UR20, -R2 ;  /* 0x80000014ebeb7c10 */ /* 0x000fe2000fffe802 */
[----:B------:R-:W-:Y:S01]  /*dad0*/  IMAD.MOV.U32 R2, RZ, RZ, R3 ;  /* 0x000000ffff027224 */ /* 0x000fe200078e0003 */
[----:B--2---:R-:W-:Y:S01]  /*dae0*/  UISETP.NE.U32.AND UP1, UPT, UR6, URZ, UPT ;  /* 0x000000ff0600728c */ /* 0x004fe2000bf25070 */
[----:B------:R-:W-:Y:S01]  /*daf0*/  LOP3.LUT R234, R5, 0x20, R0, 0xfe, !PT ;  /* 0x0000002005ea7812 */ /* 0x000fe200078efe00 */
[----:B---3--:R-:W-:Y:S01]  /*db00*/  UISETP.NE.U32.AND UP0, UPT, UR8, URZ, UPT ;  /* 0x000000ff0800728c */ /* 0x008fe2000bf05070 */
[----:B------:R-:W-:Y:S01]  /*db10*/  IMAD.MOV.U32 R0, RZ, RZ, R164 ;  /* 0x000000ffff007224 */ /* 0x000fe200078e00a4 */
[----:B-1----:R-:W-:Y:S01]  /*db20*/  ULEA UR5, UR5, UR12, 0x18 ;  /* 0x0000000c05057291 */ /* 0x002fe2000f8ec0ff */
[----:B------:R-:W-:Y:S01]  /*db30*/  VIADD R235, R235, 0x8 ;  /* 0x00000008ebeb7836 */ /* 0x000fe20000000000 */
[----:B------:R-:W-:-:S02]  /*db40*/  UISETP.NE.AND.EX UP1, UPT, UR7, URZ, UPT, UP1 ;  /* 0x000000ff0700728c */ /* 0x000fc4000bf25310 */
[----:B------:R-:W-:Y:S02]  /*db50*/  UISETP.NE.AND.EX UP0, UPT, UR9, URZ, UPT, UP0 ;  /* 0x000000ff0900728c */ /* 0x000fe4000bf05300 */
[----:B------:R-:W-:Y:S01]  /*db60*/  LEA R213, R213, UR5, 0x1 ;  /* 0x00000005d5d57c11 */ /* 0x000fe2000f8e08ff */
[----:B------:R-:W1:Y:S04]  /*db70*/  LDCU UR17, c[0x0][0x50c] ;  /* 0x0000a180ff1177ac */ /* 0x000e680008000800 */
[C---:B------:R-:W-:Y:S01]  /*db80*/  IMAD.IADD R212, R213.reuse, 0x1, R212 ;  /* 0x00000001d5d47824 */ /* 0x040fe200078e02d4 */
[----:B------:R-:W2:Y:S01]  /*db90*/  LDCU UR4, c[0x0][0x45c] ;  /* 0x00008b80ff0477ac */ /* 0x000ea20008000800 */
[C---:B------:R-:W-:Y:S02]  /*dba0*/  VIADD R239, R213.reuse, 0x10000 ;  /* 0x00010000d5ef7836 */ /* 0x040fe40000000000 */
[----:B------:R-:W-:Y:S01]  /*dbb0*/  VIADD R238, R213, 0x10040 ;  /* 0x00010040d5ee7836 */ /* 0x000fe20000000000 */
[----:B------:R-:W3:Y:S01]  /*dbc0*/  LDCU UR24, c[0x0][0x3c4] ;  /* 0x00007880ff1877ac */ /* 0x000ee20008000800 */
[----:B------:R-:W1:Y:S01]  /*dbd0*/  LDCU UR15, c[0x0][0x3bc] ;  /* 0x00007780ff0f77ac */ /* 0x000e620008000800 */
[----:B------:R-:W1:Y:S01]  /*dbe0*/  LDCU.64 UR8, c[0x0][0x3a0] ;  /* 0x00007400ff0877ac */ /* 0x000e620008000a00 */
[----:B------:R-:W1:Y:S01]  /*dbf0*/  LDCU.64 UR6, c[0x0][0x3c0] ;  /* 0x00007800ff0677ac */ /* 0x000e620008000a00 */
[----:B------:R-:W1:Y:S01]  /*dc00*/  LDCU.64 UR10, c[0x0][0x3a8] ;  /* 0x00007500ff0a77ac */ /* 0x000e620008000a00 */
[----:B------:R-:W1:Y:S01]  /*dc10*/  LDCU.64 UR12, c[0x0][0x3b8] ;  /* 0x00007700ff0c77ac */ /* 0x000e620008000a00 */
[----:B------:R-:W-:-:S02]  /*dc20*/  UIADD3 UR20, UPT, UPT, UR28, 0x40, URZ ;  /* 0x000000401c147890 */ /* 0x000fc4000fffe0ff */
[----:B----4-:R-:W-:-:S12]  /*dc30*/  ULEA UR5, UR27, UR21, 0x18 ;  /* 0x000000151b057291 */ /* 0x010fd8000f8ec0ff */
.L_x_5524:
[----:B------:R-:W-:Y:S01]  /*dc40*/  PLOP3.LUT P1, PT, PT, PT, UP1, 0x80, 0x8 ;  /* 0x000000000008781c */ /* 0x000fe20003f2f018 */
[----:B------:R-:W4:Y:S01]  /*dc50*/  S2R R216, SR_TID.X ;  /* 0x0000000000d87919 */ /* 0x000f220000002100 */
[----:B------:R-:W-:Y:S01]  /*dc60*/  PLOP3.LUT P0, PT, PT, PT, UP1, 0x80, 0x8 ;  /* 0x000000000008781c */ /* 0x000fe20003f0f018 */
[----:B------:R-:W5:Y:S01]  /*dc70*/  @!UP1 LDCU UR27, c[0x0][0x3c0] ;  /* 0x00007800ff1b97ac */ /* 0x000f620008000800 */
[----:B------:R-:W-:Y:S04]  /*dc80*/  DEPBAR.LE SB0, 0x0 ;  /* 0x000080000000791a */ /* 0x000fe80000000000 */
[----:B------:R-:W-:Y:S01]  /*dc90*/  BAR.SYNC.DEFER_BLOCKING 0x0 ;  /* 0x0000000000007b1d */ /* 0x000fe20000010000 */
[----:B------:R-:W-:Y:S01]  /*dca0*/  IMAD.MOV.U32 R6, RZ, RZ, R232 ;  /* 0x000000ffff067224 */ /* 0x000fe200078e00e8 */
[C---:B----4-:R-:W-:Y:S04]  /*dcb0*/  LOP3.LUT R10, R216.reuse, 0x38, RZ, 0xc0, !PT ;  /* 0x00000038d80a7812 */ /* 0x050fe800078ec0ff */
[----:B------:R-:W-:Y:S01]  /*dcc0*/  @!UP1 UMOV UR28, URZ ;  /* 0x000000ff001c9c82 */ /* 0x000fe20008000000 */
[----:B------:R-:W-:Y:S01]  /*dcd0*/  SHF.R.U32.HI R217, RZ, 0x1, R216 ;  /* 0x00000001ffd97819 */ /* 0x000fe200000116d8 */
[C---:B------:R-:W-:Y:S01]  /*dce0*/  IMAD.SHL.U32 R9, R216.reuse, 0x8, RZ ;  /* 0x00000008d8097824 */ /* 0x040fe200078e00ff */
[----:B-----5:R-:W-:Y:S01]  /*dcf0*/  @!UP1 USHF.L.U32 UR21, UR27, 0x6, URZ ;  /* 0x000000061b159899 */ /* 0x020fe200080006ff */
        /* <DEDUP_REMOVED lines=28> */
[----:B------:R-:W4:Y:S01]  /*dec0*/  LDC R5, c[0x0][0x4f0] ;  /* 0x00013c00ff057b82 */ /* 0x000f220000000800 */
[----:B------:R-:W-:Y:S01]  /*ded0*/  UIADD3 UR21, UPT, UPT, UR20, -0x40, URZ ;  /* 0xffffffc014157890 */ /* 0x000fe2000fffe0ff */
[----:B------:R-:W-:Y:S01]  /*dee0*/  IABS R10, UR20 ;  /* 0x00000014000a7c13 */ /* 0x000fe20008000000 */
[----:B-1----:R-:W-:Y:S04]  /*def0*/  UMOV UR27, UR6 ;  /* 0x00000006001b7c82 */ /* 0x002fe80008000000 */
[----:B------:R-:W-:Y:S05]  /*df00*/  IMAD.U32 R9, RZ, RZ, UR21 ;  /* 0x00000015ff097e24 */ /* 0x000fea000f8e00ff */
[----:B------:R-:W-:Y:S02]  /*df10*/  IABS R9, R9 ;  /* 0x0000000900097213 */ /* 0x000fe40000000000 */
[----:B----4-:R-:W-:Y:S04]  /*df20*/  IABS R4, R5 ;  /* 0x0000000500047213 */ /* 0x010fe80000000000 */
        /* <DEDUP_REMOVED lines=40> */
[----:B------:R-:W4:Y:S03]  /*e1b0*/  LDG.E R4, desc[UR22][R14.64] ;  /* 0x000000160e047981 */ /* 0x000f26000c1e1900 */
[----:B------:R-:W-:Y:S01]  /*e1c0*/  SHF.R.S32.HI R5, RZ, 0x1f, R10 ;  /* 0x0000001fff057819 */ /* 0x000fe2000001140a */
[----:B------:R-:W4:Y:S04]  /*e1d0*/  LDG.E R7, desc[UR22][R16.64] ;  /* 0x0000001610077981 */ /* 0x000f28000c1e1900 */
[----:B------:R-:W-:Y:S04]  /*e1e0*/  IMAD R5, R5, UR27, RZ ;  /* 0x0000001b05057c24 */ /* 0x000fe8000f8e02ff */
[C---:B------:R-:W-:Y:S02]  /*e1f0*/  IMAD R5, R10.reuse, UR7, R5 ;  /* 0x000000070a057c24 */ /* 0x040fe4000f8e0205 */
[----:B------:R-:W-:Y:S05]  /*e200*/  IMAD.WIDE.U32 R10, R10, UR27, RZ ;  /* 0x0000001b0a0a7c25 */ /* 0x000fea000f8e00ff */
[----:B------:R-:W-:Y:S01]  /*e210*/  IADD3 R11, PT, PT, R11, R5, RZ ;  /* 0x000000050b0b7210 */ /* 0x000fe20007ffe0ff */
[----:B----4-:R-:W-:Y:S04]  /*e220*/  IMAD.IADD R7, R7, 0x1, -R4 ;  /* 0x0000000107077824 */ /* 0x010fe800078e0a04 */
[C---:B------:R-:W-:Y:S01]  /*e230*/  IMAD.WIDE.U32 R10, R7.reuse, UR10, R10 ;  /* 0x0000000a070a7c25 */ /* 0x040fe2000f8e000a */
[----:B------:R-:W-:Y:S02]  /*e240*/  SHF.R.S32.HI R4, RZ, 0x1f, R7 ;  /* 0x0000001fff047819 */ /* 0x000fe40000011407 */
[----:B------:R-:W-:Y:S03]  /*e250*/  LEA R232, P0, R10, R6, 0x1 ;  /* 0x000000060ae87211 */ /* 0x000fe600078008ff */
[----:B------:R-:W-:Y:S04]  /*e260*/  IMAD R4, R4, UR10, RZ ;  /* 0x0000000a04047c24 */ /* 0x000fe8000f8e02ff */
[----:B------:R-:W-:Y:S04]  /*e270*/  IMAD R4, R7, UR11, R4 ;  /* 0x0000000b07047c24 */ /* 0x000fe8000f8e0204 */
[----:B------:R-:W-:Y:S05]  /*e280*/  IMAD.IADD R233, R11, 0x1, R4 ;  /* 0x000000010be97824 */ /* 0x000fea00078e0204 */
[----:B------:R-:W-:Y:S07]  /*e290*/  LEA.HI.X R233, R10, R8, R233, 0x1, P0 ;  /* 0x000000080ae97211 */ /* 0x000fee00000f0ce9 */
.L_x_5521:
        /* <DEDUP_REMOVED lines=29> */
[C---:B------:R-:W-:Y:S02]  /*e470*/  LOP3.LUT P2, RZ, R216.reuse, 0x4, RZ, 0xc0, !PT ;  /* 0x00000004d8ff7812 */ /* 0x040fe4000784c0ff */
        /* <DEDUP_REMOVED lines=71> */
[----:B------:R-:W4:Y:S05]  /*e8f0*/  LDSM.16.M88.4 R168, [R224+UR5+0x8000] ;  /* 0x00800005e0a8783b */ /* 0x000f2a0008000200 */
[----:B------:R-:W5:Y:S05]  /*e900*/  LDSM.16.M88.4 R172, [R224+UR5+0x8800] ;  /* 0x00880005e0ac783b */ /* 0x000f6a0008000200 */
[----:B------:R-:W1:Y:S05]  /*e910*/  LDSM.16.M88.4 R176, [R224+UR5+0x9000] ;  /* 0x00900005e0b0783b */ /* 0x000e6a0008000200 */
[----:B------:R-:W0:Y:S05]  /*e920*/  LDGDEPBAR ;  /* 0x00000000000079af */ /* 0x000e2a0000000000 */
[----:B------:R-:W2:Y:S05]  /*e930*/  LDSM.16.M88.4 R180, [R224+UR5+0x9800] ;  /* 0x00980005e0b4783b */ /* 0x000eaa0008000200 */
[----:B------:R-:W-:Y:S05]  /*e940*/  LDSM.16.M88.4 R184, [R222] ;  /* 0x00000000deb8783b */ /* 0x000fea0000000200 */
[----:B------:R-:W2:Y:S05]  /*e950*/  LDSM.16.M88.4 R188, [R221+0x8000] ;  /* 0x00800000ddbc783b */ /* 0x000eaa0000000200 */
[----:B------:R-:W2:Y:S05]  /*e960*/  LDSM.16.M88.4 R192, [R221+0x8800] ;  /* 0x00880000ddc0783b */ /* 0x000eaa0000000200 */
[----:B------:R-:W-:Y:S01]  /*e970*/  LDSM.16.M88.4 R208, [R221+0xc000] ;  /* 0x00c00000ddd0783b */ /* 0x000fe20000000200 */
[C---:B----4-:R-:W-:Y:S08]  /*e980*/  HMMA.16816.F32 R4, R164.reuse, R168, RZ ;  /* 0x000000a8a404723c */ /* 0x050ff000000018ff */
[C---:B------:R-:W-:Y:S01]  /*e990*/  HMMA.16816.F32 R8, R164.reuse, R170, RZ ;  /* 0x000000aaa408723c */ /* 0x040fe200000018ff */
[----:B------:R-:W-:Y:S07]  /*e9a0*/  LDSM.16.M88.4 R168, [R221+0x9800] ;  /* 0x00980000dda8783b */ /* 0x000fee0000000200 */
[C---:B-----5:R-:W-:Y:S01]  /*e9b0*/  HMMA.16816.F32 R12, R164.reuse, R172, RZ ;  /* 0x000000aca40c723c */ /* 0x060fe200000018ff */
[----:B------:R-:W-:Y:S04]  /*e9c0*/  SEL R172, R3, 0xffffffc0, !P2 ;  /* 0xffffffc003ac7807 */ /* 0x000fe80005000000 */
[-C--:B------:R-:W-:Y:S02]  /*e9d0*/  IADD3 R223, PT, PT, R225, R172.reuse, RZ ;  /* 0x000000ace1df7210 */ /* 0x080fe40007ffe0ff */
[----:B------:R-:W-:Y:S01]  /*e9e0*/  IADD3 R219, PT, PT, R219, R172, RZ ;  /* 0x000000acdbdb7210 */ /* 0x000fe20007ffe0ff */
[C---:B------:R-:W-:Y:S01]  /*e9f0*/  HMMA.16816.F32 R16, R164.reuse, R174, RZ ;  /* 0x000000aea410723c */ /* 0x040fe200000018ff */
[C---:B------:R-:W-:Y:S01]  /*ea00*/  IADD3 R220, PT, PT, R218.reuse, R223, RZ ;  /* 0x000000dfdadc7210 */ /* 0x040fe20007ffe0ff */
[----:B------:R-:W-:Y:S01]  /*ea10*/  LDSM.16.M88.4 R172, [R223] ;  /* 0x00000000dfac783b */ /* 0x000fe20000000200 */
[----:B------:R-:W-:Y:S04]  /*ea20*/  IADD3 R3, PT, PT, R218, R219, RZ ;  /* 0x000000dbda037210 */ /* 0x000fe80007ffe0ff */
[----:B---3--:R-:W-:Y:S01]  /*ea30*/  LDSM.16.M88.4 R196, [R219+0x9800] ;  /* 0x00980000dbc4783b */ /* 0x008fe20000000200 */
[C---:B-1----:R-:W-:Y:S04]  /*ea40*/  HMMA.16816.F32 R20, R164.reuse, R176, RZ ;  /* 0x000000b0a414723c */ /* 0x042fe800000018ff */
        /* <DEDUP_REMOVED lines=232> */
[----:B------:R-:W-:Y:S01]  /*f8d0*/  FMUL.FTZ R34, R34, UR17 ;  /* 0x0000001122227c20 */ /* 0x000fe20008410000 */
[----:B------:R-:W-:Y:S06]  /*f8e0*/  FMUL.FTZ R35, R35, UR17 ;  /* 0x0000001123237c20 */ /* 0x000fec0008410000 */
        /* <DEDUP_REMOVED lines=17> */
[----:B------:R1:W1:Y:S10]  /*fa00*/  MUFU.TANH R195, R30 ;  /* 0x0000001e00c37308 */ /* 0x0002740000002400 */
[----:B------:R1:W1:Y:S10]  /*fa10*/  MUFU.TANH R183, R31 ;  /* 0x0000001f00b77308 */ /* 0x0002740000002400 */
[----:B------:R1:W1:Y:S10]  /*fa20*/  MUFU.TANH R181, R13 ;  /* 0x0000000d00b57308 */ /* 0x0002740000002400 */
        /* <DEDUP_REMOVED lines=81> */
.L_x_5523:
        /* <DEDUP_REMOVED lines=91> */
.L_x_5522:
[----:B--2---:R-:W-:Y:S01]  /*104f0*/  IABS R7, R235 ;  /* 0x000000eb00077213 */ /* 0x004fe20000000000 */
[C---:B------:R-:W-:Y:S01]  /*10500*/  VIADD R17, R234.reuse, 0xffffffe9 ;  /* 0xffffffe9ea117836 */ /* 0x040fe20000000000 */
[C---:B------:R-:W-:Y:S01]  /*10510*/  IADD3 R5, PT, PT, R235.reuse, -0x8, RZ ;  /* 0xfffffff8eb057810 */ /* 0x040fe20007ffe0ff */
[C---:B------:R-:W-:Y:S01]  /*10520*/  VIADD R16, R234.reuse, 0xfffffff9 ;  /* 0xfffffff9ea107836 */ /* 0x040fe20000000000 */
[----:B------:R-:W-:Y:S01]  /*10530*/  I2FP.F32.S32 R7, R7 ;  /* 0x0000000700077245 */ /* 0x000fe20000201400 */
[----:B------:R-:W-:Y:S01]  /*10540*/  UISETP.GT.AND UP2, UPT, UR26, UR18, UPT ;  /* 0x000000121a00728c */ /* 0x000fe2000bf44270 */
[----:B------:R-:W-:Y:S01]  /*10550*/  IABS R5, R5 ;  /* 0x0000000500057213 */ /* 0x000fe20000000000 */
[----:B------:R-:W-:Y:S01]  /*10560*/  UIADD3 UR20, UPT, UPT, UR20, -0x40, URZ ;  /* 0xffffffc014147890 */ /* 0x000fe2000fffe0ff */
[----:B------:R-:W-:Y:S01]  /*10570*/  IADD3 R4, PT, PT, R235, -0x1, RZ ;  /* 0xffffffffeb047810 */ /* 0x000fe20007ffe0ff */
[----:B------:R-:W-:Y:S01]  /*10580*/  FFMA.FTZ R198, R7, -UR14, R198 ;  /* 0x8000000e07c67c23 */ /* 0x000fe200080100c6 */
[----:B------:R-:W-:Y:S02]  /*10590*/  IADD3 R7, PT, PT, R235, -0x10, RZ ;  /* 0xfffffff0eb077810 */ /* 0x000fe40007ffe0ff */
[----:B------:R-:W-:Y:S02]  /*105a0*/  I2FP.F32.S32 R5, R5 ;  /* 0x0000000500057245 */ /* 0x000fe40000201400 */
[----:B------:R-:W-:Y:S02]  /*105b0*/  IABS R7, R7 ;  /* 0x0000000700077213 */ /* 0x000fe40000000000 */
[----:B------:R-:W-:Y:S01]  /*105c0*/  IADD3 R6, PT, PT, R234, -0x20, RZ ;  /* 0xffffffe0ea067810 */ /* 0x000fe20007ffe0ff */
[C---:B-1----:R-:W-:Y:S01]  /*105d0*/  FFMA.FTZ R196, R5.reuse, -UR14, R196 ;  /* 0x8000000e05c47c23 */ /* 0x042fe200080100c4 */
[----:B------:R-:W-:Y:S01]  /*105e0*/  FFMA.FTZ R202, R5, -UR14, R202 ;  /* 0x8000000e05ca7c23 */ /* 0x000fe200080100ca */
[----:B------:R-:W-:Y:S02]  /*105f0*/  I2FP.F32.S32 R5, R7 ;  /* 0x0000000700057245 */ /* 0x000fe40000201400 */
[----:B------:R-:W-:Y:S02]  /*10600*/  IABS R4, R4 ;  /* 0x0000000400047213 */ /* 0x000fe40000000000 */
[----:B------:R-:W-:Y:S01]  /*10610*/  IADD3 R7, PT, PT, R235, -0x20, RZ ;  /* 0xffffffe0eb077810 */ /* 0x000fe20007ffe0ff */
[C---:B------:R-:W-:Y:S01]  /*10620*/  FFMA.FTZ R200, R5.reuse, -UR14, R200 ;  /* 0x8000000e05c87c23 */ /* 0x040fe200080100c8 */
[----:B------:R-:W-:Y:S01]  /*10630*/  FFMA.FTZ R206, R5, -UR14, R206 ;  /* 0x8000000e05ce7c23 */ /* 0x000fe200080100ce */
[----:B------:R-:W-:Y:S02]  /*10640*/  IADD3 R5, PT, PT, R235, -0x28, RZ ;  /* 0xffffffd8eb057810 */ /* 0x000fe40007ffe0ff */
[C---:B------:R-:W-:Y:S02]  /*10650*/  ISETP.GE.AND P0, PT, R6.reuse, R226, PT ;  /* 0x000000e20600720c */ /* 0x040fe40003f06270 */
[-C--:B------:R-:W-:Y:S02]  /*10660*/  ISETP.GT.AND P5, PT, R227, R6.reuse, PT ;  /* 0x00000006e300720c */ /* 0x080fe40003fa4270 */
[----:B------:R-:W-:Y:S02]  /*10670*/  ISETP.GT.AND P3, PT, R229, R6, PT ;  /* 0x00000006e500720c */ /* 0x000fe40003f64270 */
[----:B------:R-:W-:Y:S01]  /*10680*/  ISETP.GE.AND P6, PT, R6, R228, PT ;  /* 0x000000e40600720c */ /* 0x000fe20003fc6270 */
[----:B------:R-:W-:Y:S01]  /*10690*/  VIADD R6, R235, 0xfffffff7 ;  /* 0xfffffff7eb067836 */ /* 0x000fe20000000000 */
[----:B------:R-:W-:Y:S02]  /*106a0*/  I2FP.F32.S32 R4, R4 ;  /* 0x0000000400047245 */ /* 0x000fe40000201400 */
[----:B------:R-:W-:Y:S02]  /*106b0*/  IABS R5, R5 ;  /* 0x0000000500057213 */ /* 0x000fe40000000000 */
[----:B------:R-:W-:Y:S01]  /*106c0*/  IABS R7, R7 ;  /* 0x0000000700077213 */ /* 0x000fe20000000000 */
[----:B------:R-:W-:Y:S01]  /*106d0*/  FFMA.FTZ R199, R4, -UR14, R199 ;  /* 0x8000000e04c77c23 */ /* 0x000fe200080100c7 */
[----:B------:R-:W-:Y:S02]  /*106e0*/  IADD3 R3, PT, PT, R234, -0x1f, RZ ;  /* 0xffffffe1ea037810 */ /* 0x000fe40007ffe0ff */
[----:B------:R-:W-:Y:S02]  /*106f0*/  I2FP.F32.S32 R5, R5 ;  /* 0x0000000500057245 */ /* 0x000fe40000201400 */
[----:B------:R-:W-:Y:S02]  /*10700*/  IABS R6, R6 ;  /* 0x0000000600067213 */ /* 0x000fe40000000000 */
[----:B------:R-:W-:Y:S01]  /*10710*/  I2FP.F32.S32 R7, R7 ;  /* 0x0000000700077245 */ /* 0x000fe20000201400 */
[----:B------:R-:W-:Y:S01]  /*10720*/  FFMA.FTZ R24, R5, -UR14, R24 ;  /* 0x8000000e05187c23 */ /* 0x000fe20008010018 */
[----:B------:R-:W-:Y:S01]  /*10730*/  IADD3 R4, PT, PT, R235, -0x11, RZ ;  /* 0xffffffefeb047810 */ /* 0x000fe20007ffe0ff */
[----:B------:R-:W-:Y:S01]  /*10740*/  FFMA.FTZ R220, R5, -UR14, R220 ;  /* 0x8000000e05dc7c23 */ /* 0x000fe200080100dc */
[----:B------:R-:W-:Y:S01]  /*10750*/  FSEL R15, R198, -INF , !P5 ;  /* 0xff800000c60f7808 */ /* 0x000fe20006800000 */
[C---:B------:R-:W-:Y:S01]  /*10760*/  FFMA.FTZ R208, R7.reuse, -UR14, R208 ;  /* 0x8000000e07d07c23 */ /* 0x040fe200080100d0 */
[----:B------:R-:W-:Y:S01]  /*10770*/  FSEL R19, R196, -INF , !P3 ;  /* 0xff800000c4137808 */ /* 0x000fe20005800000 */
[----:B------:R-:W-:Y:S01]  /*10780*/  FFMA.FTZ R247, R7, -UR14, R247 ;  /* 0x8000000e07f77c23 */ /* 0x000fe200080100f7 */
[-C--:B------:R-:W-:Y:S02]  /*10790*/  ISETP.GT.AND P4, PT, R229, R3.reuse, PT ;  /* 0x00000003e500720c */ /* 0x080fe40003f84270 */
[----:B------:R-:W-:Y:S02]  /*107a0*/  ISETP.GE.AND P3, PT, R3, R226, PT ;  /* 0x000000e20300720c */ /* 0x000fe40003f66270 */
[----:B------:R-:W-:Y:S02]  /*107b0*/  ISETP.GT.AND P1, PT, R227, R3, PT ;  /* 0x00000003e300720c */ /* 0x000fe40003f24270 */
[----:B------:R-:W-:Y:S02]  /*107c0*/  ISETP.GE.AND P5, PT, R3, R228, PT ;  /* 0x000000e40300720c */ /* 0x000fe40003fa6270 */
[----:B------:R-:W-:Y:S02]  /*107d0*/  I2FP.F32.S32 R6, R6 ;  /* 0x0000000600067245 */ /* 0x000fe40000201400 */
[C---:B------:R-:W-:Y:S02]  /*107e0*/  IADD3 R3, PT, PT, R235.reuse, -0x18, RZ ;  /* 0xffffffe8eb037810 */ /* 0x040fe40007ffe0ff */
[----:B------:R-:W-:Y:S01]  /*107f0*/  IABS R4, R4 ;  /* 0x0000000400047213 */ /* 0x000fe20000000000 */
[C---:B------:R-:W-:Y:S01]  /*10800*/  FFMA.FTZ R197, R6.reuse, -UR14, R197 ;  /* 0x8000000e06c57c23 */ /* 0x040fe200080100c5 */
[C---:B------:R-:W-:Y:S01]  /*10810*/  IADD3 R5, PT, PT, R235.reuse, -0x41, RZ ;  /* 0xffffffbfeb057810 */ /* 0x040fe20007ffe0ff */
[----:B------:R-:W-:Y:S01]  /*10820*/  FFMA.FTZ R203, R6, -UR14, R203 ;  /* 0x8000000e06cb7c23 */ /* 0x000fe200080100cb */
[C---:B------:R-:W-:Y:S02]  /*10830*/  IADD3 R7, PT, PT, R235.reuse, -0x30, RZ ;  /* 0xffffffd0eb077810 */ /* 0x040fe40007ffe0ff */
[----:B------:R-:W-:Y:S02]  /*10840*/  IABS R3, R3 ;  /* 0x0000000300037213 */ /* 0x000fe40000000000 */
[----:B------:R-:W-:Y:S02]  /*10850*/  I2FP.F32.S32 R4, R4 ;  /* 0x0000000400047245 */ /* 0x000fe40000201400 */
[----:B------:R-:W-:Y:S02]  /*10860*/  IABS R5, R5 ;  /* 0x0000000500057213 */ /* 0x000fe40000000000 */
[----:B------:R-:W-:Y:S01]  /*10870*/  IADD3 R22, PT, PT, R234, -0x18, RZ ;  /* 0xffffffe8ea167810 */ /* 0x000fe20007ffe0ff */
[C---:B------:R-:W-:Y:S01]  /*10880*/  FFMA.FTZ R201, R4.reuse, -UR14, R201 ;  /* 0x8000000e04c97c23 */ /* 0x040fe200080100c9 */
[----:B------:R-:W-:Y:S01]  /*10890*/  IABS R7, R7 ;  /* 0x0000000700077213 */ /* 0x000fe20000000000 */
[----:B------:R-:W-:Y:S01]  /*108a0*/  FFMA.FTZ R207, R4, -UR14, R207 ;  /* 0x8000000e04cf7c23 */ /* 0x000fe200080100cf */
[C---:B------:R-:W-:Y:S01]  /*108b0*/  IADD3 R6, PT, PT, R235.reuse, -0x19, RZ ;  /* 0xffffffe7eb067810 */ /* 0x040fe20007ffe0ff */
[----:B------:R-:W-:Y:S01]  /*108c0*/  VIADD R4, R235, 0xffffffdf ;  /* 0xffffffdfeb047836 */ /* 0x000fe20000000000 */
[----:B------:R-:W-:Y:S02]  /*108d0*/  I2FP.F32.S32 R3, R3 ;  /* 0x0000000300037245 */ /* 0x000fe40000201400 */
[----:B------:R-:W-:Y:S02]  /*108e0*/  FSEL R21, R197, -INF , !P4 ;  /* 0xff800000c5157808 */ /* 0x000fe40006000000 */
[----:B------:R-:W-:Y:S01]  /*108f0*/  I2FP.F32.S32 R5, R5 ;  /* 0x0000000500057245 */ /* 0x000fe20000201400 */
[----:B------:R-:W-:Y:S01]  /*10900*/  FFMA.FTZ R210, R3, -UR14, R210 ;  /* 0x8000000e03d27c23 */ /* 0x000fe200080100d2 */
[----:B------:R-:W-:Y:S01]  /*10910*/  ISETP.GT.AND P4, PT, R229, R22, PT ;  /* 0x00000016e500720c */ /* 0x000fe20003f84270 */
[----:B------:R-:W-:Y:S01]  /*10920*/  FFMA.FTZ R204, R3, -UR14, R204 ;  /* 0x8000000e03cc7c23 */ /* 0x000fe200080100cc */
[----:B------:R-:W-:Y:S01]  /*10930*/  FSEL R13, R199, -INF , !P1 ;  /* 0xff800000c70d7808 */ /* 0x000fe20004800000 */
[----:B------:R-:W-:Y:S01]  /*10940*/  FFMA.FTZ R180, R5, -UR14, R180 ;  /* 0x8000000e05b47c23 */ /* 0x000fe200080100b4 */
[----:B------:R-:W-:Y:S02]  /*10950*/  I2FP.F32.S32 R7, R7 ;  /* 0x0000000700077245 */ /* 0x000fe40000201400 */
[-C--:B------:R-:W-:Y:S02]  /*10960*/  ISETP.GT.AND P1, PT, R229, R17.reuse, PT ;  /* 0x00000011e500720c */ /* 0x080fe40003f24270 */
[----:B------:R-:W-:Y:S01]  /*10970*/  IABS R6, R6 ;  /* 0x0000000600067213 */ /* 0x000fe20000000000 */
[C---:B------:R-:W-:Y:S01]  /*10980*/  FFMA.FTZ R252, R7.reuse, -UR14, R252 ;  /* 0x8000000e07fc7c23 */ /* 0x040fe200080100fc */
[----:B------:R-:W-:Y:S01]  /*10990*/  FSEL R200, R200, -INF , !P4 ;  /* 0xff800000c8c87808 */ /* 0x000fe20006000000 */
[----:B------:R-:W-:Y:S01]  /*109a0*/  FFMA.FTZ R195, R7, -UR14, R195 ;  /* 0x8000000e07c37c23 */ /* 0x000fe200080100c3 */
[----:B------:R-:W-:Y:S02]  /*109b0*/  IADD3 R3, PT, PT, R235, -0x29, RZ ;  /* 0xffffffd7eb037810 */ /* 0x000fe40007ffe0ff */
[----:B------:R-:W-:Y:S02]  /*109c0*/  ISETP.GT.AND P4, PT, R227, R22, PT ;  /* 0x00000016e300720c */ /* 0x000fe40003f84270 */
[----:B------:R-:W-:Y:S02]  /*109d0*/  FSEL R5, R201, -INF , !P1 ;  /* 0xff800000c9057808 */ /* 0x000fe40004800000 */
[----:B------:R-:W-:Y:S02]  /*109e0*/  I2FP.F32.S32 R6, R6 ;  /* 0x0000000600067245 */ /* 0x000fe40000201400 */
[----:B------:R-:W-:Y:S02]  /*109f0*/  ISETP.GT.AND P1, PT, R227, R17, PT ;  /* 0x00000011e300720c */ /* 0x000fe40003f24270 */
[----:B------:R-:W-:Y:S01]  /*10a00*/  IADD3 R7, PT, PT, R234, -0x10, RZ ;  /* 0xfffffff0ea077810 */ /* 0x000fe20007ffe0ff */
[----:B------:R-:W-:Y:S01]  /*10a10*/  FFMA.FTZ R205, R6, -UR14, R205 ;  /* 0x8000000e06cd7c23 */ /* 0x000fe200080100cd */
[----:B------:R-:W-:Y:S01]  /*10a20*/  IADD3 R20, PT, PT, R234, -0xf, RZ ;  /* 0xfffffff1ea147810 */ /* 0x000fe20007ffe0ff */
[----:B------:R-:W-:Y:S01]  /*10a30*/  FFMA.FTZ R211, R6, -UR14, R211 ;  /* 0x8000000e06d37c23 */ /* 0x000fe200080100d3 */
[----:B------:R-:W-:Y:S02]  /*10a40*/  IABS R3, R3 ;  /* 0x0000000300037213 */ /* 0x000fe40000000000 */
[----:B------:R-:W-:Y:S02]  /*10a50*/  FSEL R11, R202, -INF , !P4 ;  /* 0xff800000ca0b7808 */ /* 0x000fe40006000000 */
[----:B------:R-:W-:Y:S02]  /*10a60*/  FSEL R9, R203, -INF , !P1 ;  /* 0xff800000cb097808 */ /* 0x000fe40004800000 */
[C---:B------:R-:W-:Y:S02]  /*10a70*/  ISETP.GT.AND P4, PT, R229.reuse, R7, PT ;  /* 0x00000007e500720c */ /* 0x040fe40003f84270 */
[----:B------:R-:W-:Y:S02]  /*10a80*/  ISETP.GT.AND P1, PT, R229, R20, PT ;  /* 0x00000014e500720c */ /* 0x000fe40003f24270 */
[----:B------:R-:W-:Y:S02]  /*10a90*/  IABS R4, R4 ;  /* 0x0000000400047213 */ /* 0x000fe40000000000 */
[----:B------:R-:W-:Y:S02]  /*10aa0*/  I2FP.F32.S32 R3, R3 ;  /* 0x0000000300037245 */ /* 0x000fe40000201400 */
[----:B------:R-:W-:Y:S02]  /*10ab0*/  FSEL R204, R204, -INF , !P4 ;  /* 0xff800000cccc7808 */ /* 0x000fe40006000000 */
[----:B------:R-:W-:Y:S01]  /*10ac0*/  FSEL R201, R205, -INF , !P1 ;  /* 0xff800000cdc97808 */ /* 0x000fe20004800000 */
[C---:B------:R-:W-:Y:S01]  /*10ad0*/  FFMA.FTZ R23, R3.reuse, -UR14, R23 ;  /* 0x8000000e03177c23 */ /* 0x040fe20008010017 */
[----:B------:R-:W-:Y:S01]  /*10ae0*/  I2FP.F32.S32 R4, R4 ;  /* 0x0000000400047245 */ /* 0x000fe20000201400 */
[----:B------:R-:W-:Y:S01]  /*10af0*/  FFMA.FTZ R246, R3, -UR14, R246 ;  /* 0x8000000e03f67c23 */ /* 0x000fe200080100f6 */
[C---:B------:R-:W-:Y:S02]  /*10b00*/  ISETP.GT.AND P4, PT, R227.reuse, R7, PT ;  /* 0x00000007e300720c */ /* 0x040fe40003f84270 */
[----:B------:R-:W-:Y:S01]  /*10b10*/  ISETP.GT.AND P1, PT, R227, R20, PT ;  /* 0x00000014e300720c */ /* 0x000fe20003f24270 */
[----:B------:R-:W-:Y:S01]  /*10b20*/  FFMA.FTZ R209, R4, -UR14, R209 ;  /* 0x8000000e04d17c23 */ /* 0x000fe200080100d1 */
[----:B------:R-:W-:Y:S01]  /*10b30*/  IADD3 R18, PT, PT, R234, -0x8, RZ ;  /* 0xfffffff8ea127810 */ /* 0x000fe20007ffe0ff */
[----:B------:R-:W-:Y:S01]  /*10b40*/  FFMA.FTZ R248, R4, -UR14, R248 ;  /* 0x8000000e04f87c23 */ /* 0x000fe200080100f8 */
[C---:B------:R-:W-:Y:S01]  /*10b50*/  IADD3 R3, PT, PT, R235.reuse, -0x38, RZ ;  /* 0xffffffc8eb037810 */ /* 0x040fe20007ffe0ff */
[----:B------:R-:W-:Y:S01]  /*10b60*/  VIADD R4, R235, 0xffffffcf ;  /* 0xffffffcfeb047836 */ /* 0x000fe20000000000 */
[----:B------:R-:W-:Y:S02]  /*10b70*/  FSEL R205, R206, -INF , !P4 ;  /* 0xff800000cecd7808 */ /* 0x000fe40006000000 */
[----:B------:R-:W-:Y:S02]  /*10b80*/  ISETP.GT.AND P4, PT, R229, R18, PT ;  /* 0x00000012e500720c */ /* 0x000fe40003f84270 */
[----:B------:R-:W-:Y:S02]  /*10b90*/  FSEL R203, R207, -INF , !P1 ;  /* 0xff800000cfcb7808 */ /* 0x000fe40004800000 */
[----:B------:R-:W-:Y:S02]  /*10ba0*/  ISETP.GT.AND P1, PT, R229, R16, PT ;  /* 0x00000010e500720c */ /* 0x000fe40003f24270 */
[----:B------:R-:W-:Y:S02]  /*10bb0*/  IABS R3, R3 ;  /* 0x0000000300037213 */ /* 0x000fe40000000000 */
[----:B------:R-:W-:Y:S02]  /*10bc0*/  FSEL R179, R208, -INF , !P4 ;  /* 0xff800000d0b37808 */ /* 0x000fe40006000000 */
[----:B------:R-:W-:Y:S02]  /*10bd0*/  ISETP.GT.AND P4, PT, R227, R18, PT ;  /* 0x00000012e300720c */ /* 0x000fe40003f84270 */
[----:B------:R-:W-:Y:S02]  /*10be0*/  FSEL R177, R209, -INF , !P1 ;  /* 0xff800000d1b17808 */ /* 0x000fe40004800000 */
[----:B------:R-:W-:Y:S02]  /*10bf0*/  IADD3 R14, PT, PT, R234, 0x1, RZ ;  /* 0x00000001ea0e7810 */ /* 0x000fe40007ffe0ff */
[----:B------:R-:W-:Y:S02]  /*10c00*/  ISETP.GT.AND P1, PT, R227, R16, PT ;  /* 0x00000010e300720c */ /* 0x000fe40003f24270 */
[----:B------:R-:W-:Y:S02]  /*10c10*/  I2FP.F32.S32 R3, R3 ;  /* 0x0000000300037245 */ /* 0x000fe40000201400 */
[----:B------:R-:W-:Y:S02]  /*10c20*/  IADD3 R6, PT, PT, R235, -0x40, RZ ;  /* 0xffffffc0eb067810 */ /* 0x000fe40007ffe0ff */
[----:B------:R-:W-:Y:S01]  /*10c30*/  FSEL R175, R210, -INF , !P4 ;  /* 0xff800000d2af7808 */ /* 0x000fe20006000000 */
[----:B------:R-:W-:Y:S01]  /*10c40*/  FFMA.FTZ R166, R3, -UR14, R166 ;  /* 0x8000000e03a67c23 */ /* 0x000fe200080100a6 */
[----:B------:R-:W-:Y:S01]  /*10c50*/  ISETP.GT.AND P4, PT, R229, R14, PT ;  /* 0x0000000ee500720c */ /* 0x000fe20003f84270 */
[----:B------:R-:W-:Y:S01]  /*10c60*/  FFMA.FTZ R250, R3, -UR14, R250 ;  /* 0x8000000e03fa7c23 */ /* 0x000fe200080100fa */
[----:B------:R-:W-:Y:S02]  /*10c70*/  FSEL R173, R211, -INF , !P1 ;  /* 0xff800000d3ad7808 */ /* 0x000fe40004800000 */
[----:B------:R-:W-:Y:S02]  /*10c80*/  IABS R4, R4 ;  /* 0x0000000400047213 */ /* 0x000fe40000000000 */
[----:B------:R-:W-:Y:S02]  /*10c90*/  ISETP.GT.AND P1, PT, R229, R234, PT ;  /* 0x000000eae500720c */ /* 0x000fe40003f24270 */
[----:B------:R-:W-:Y:S02]  /*10ca0*/  IABS R6, R6 ;  /* 0x0000000600067213 */ /* 0x000fe40000000000 */
[----:B------:R-:W-:Y:S02]  /*10cb0*/  IADD3 R3, PT, PT, R235, -0x39, RZ ;  /* 0xffffffc7eb037810 */ /* 0x000fe40007ffe0ff */
        /* <DEDUP_REMOVED lines=9> */
[C---:B------:R-:W-:Y:S01]  /*10d50*/  IADD3 R10, PT, PT, R234.reuse, 0x9, RZ ;  /* 0x00000009ea0a7810 */ /* 0x040fe20007ffe0ff */
[C---:B------:R-:W-:Y:S01]  /*10d60*/  VIADD R6, R234.reuse, 0x11 ;  /* 0x00000011ea067836 */ /* 0x040fe20000000000 */
[----:B------:R-:W-:Y:S02]  /*10d70*/  IABS R3, R3 ;  /* 0x0000000300037213 */ /* 0x000fe40000000000 */
[----:B------:R-:W-:Y:S02]  /*10d80*/  IADD3 R12, PT, PT, R234, 0x8, RZ ;  /* 0x00000008ea0c7810 */ /* 0x000fe40007ffe0ff */
[----:B------:R-:W-:Y:S02]  /*10d90*/  FSEL R223, R247, -INF , !P4 ;  /* 0xff800000f7df7808 */ /* 0x000fe40006000000 */
[----:B------:R-:W-:Y:S02]  /*10da0*/  FSEL R221, R248, -INF , !P1 ;  /* 0xff800000f8dd7808 */ /* 0x000fe40004800000 */
[C---:B------:R-:W-:Y:S02]  /*10db0*/  ISETP.GT.AND P4, PT, R229.reuse, R10, PT ;  /* 0x0000000ae500720c */ /* 0x040fe40003f84270 */
[----:B------:R-:W-:Y:S02]  /*10dc0*/  I2FP.F32.S32 R4, R3 ;  /* 0x0000000300047245 */ /* 0x000fe40000201400 */
[----:B------:R-:W-:Y:S02]  /*10dd0*/  ISETP.GT.AND P1, PT, R229, R12, PT ;  /* 0x0000000ce500720c */ /* 0x000fe40003f24270 */
[----:B------:R-:W-:Y:S01]  /*10de0*/  FSEL R219, R251, -INF , !P4 ;  /* 0xff800000fbdb7808 */ /* 0x000fe20006000000 */
[C---:B------:R-:W-:Y:S01]  /*10df0*/  FFMA.FTZ R249, R4.reuse, -UR14, R249 ;  /* 0x8000000e04f97c23 */ /* 0x040fe200080100f9 */
[----:B------:R-:W-:Y:S01]  /*10e00*/  FSEL R15, R15, -INF , !P0 ;  /* 0xff8000000f0f7808 */ /* 0x000fe20004000000 */
[----:B------:R-:W-:Y:S01]  /*10e10*/  FFMA.FTZ R165, R4, -UR14, R165 ;  /* 0x8000000e04a57c23 */ /* 0x000fe200080100a5 */
[----:B------:R-:W-:Y:S02]  /*10e20*/  FSEL R225, R252, -INF , !P1 ;  /* 0xff800000fce17808 */ /* 0x000fe40004800000 */
[C---:B------:R-:W-:Y:S02]  /*10e30*/  ISETP.GT.AND P4, PT, R227.reuse, R10, PT ;  /* 0x0000000ae300720c */ /* 0x040fe40003f84270 */
[----:B------:R-:W-:Y:S02]  /*10e40*/  ISETP.GT.AND P1, PT, R227, R12, PT ;  /* 0x0000000ce300720c */ /* 0x000fe40003f24270 */
[----:B------:R-:W-:Y:S02]  /*10e50*/  ISETP.GT.AND P0, PT, R229, R6, PT ;  /* 0x00000006e500720c */ /* 0x000fe40003f04270 */
[C---:B------:R-:W-:Y:S02]  /*10e60*/  IADD3 R8, PT, PT, R234.reuse, 0x10, RZ ;  /* 0x00000010ea087810 */ /* 0x040fe40007ffe0ff */
[----:B------:R-:W-:Y:S02]  /*10e70*/  IADD3 R4, PT, PT, R234, 0x18, RZ ;  /* 0x00000018ea047810 */ /* 0x000fe40007ffe0ff */
[----:B------:R-:W-:Y:S02]  /*10e80*/  FSEL R209, R23, -INF , !P4 ;  /* 0xff80000017d17808 */ /* 0x000fe40006000000 */
[----:B------:R-:W-:Y:S02]  /*10e90*/  FSEL R211, R24, -INF , !P1 ;  /* 0xff80000018d37808 */ /* 0x000fe40004800000 */
[-C--:B------:R-:W-:Y:S02]  /*10ea0*/  ISETP.GT.AND P4, PT, R227, R8.reuse, PT ;  /* 0x00000008e300720c */ /* 0x080fe40003f84270 */
[----:B------:R-:W-:Y:S02]  /*10eb0*/  FSEL R197, R249, -INF , !P0 ;  /* 0xff800000f9c57808 */ /* 0x000fe40004000000 */
[----:B------:R-:W-:Y:S02]  /*10ec0*/  IADD3 R3, PT, PT, R234, 0x19, RZ ;  /* 0x00000019ea037810 */ /* 0x000fe40007ffe0ff */
[C---:B------:R-:W-:Y:S02]  /*10ed0*/  ISETP.GT.AND P1, PT, R229.reuse, R8, PT ;  /* 0x00000008e500720c */ /* 0x040fe40003f24270 */
[----:B------:R-:W-:Y:S02]  /*10ee0*/  ISETP.GT.AND P0, PT, R229, R4, PT ;  /* 0x00000004e500720c */ /* 0x000fe40003f04270 */
[----:B------:R-:W-:Y:S02]  /*10ef0*/  FSEL R195, R195, -INF , !P4 ;  /* 0xff800000c3c37808 */ /* 0x000fe40006000000 */
[-C--:B------:R-:W-:Y:S02]  /*10f00*/  ISETP.GT.AND P4, PT, R229, R3.reuse, PT ;  /* 0x00000003e500720c */ /* 0x080fe40003f84270 */
[----:B------:R-:W-:Y:S02]  /*10f10*/  FSEL R181, R181, -INF , !P0 ;  /* 0xff800000b5b57808 */ /* 0x000fe40004000000 */
[----:B------:R-:W-:Y:S02]  /*10f20*/  FSEL R199, R250, -INF , !P1 ;  /* 0xff800000fac77808 */ /* 0x000fe40004800000 */
[C---:B------:R-:W-:Y:S02]  /*10f30*/  ISETP.GT.AND P1, PT, R227.reuse, R6, PT ;  /* 0x00000006e300720c */ /* 0x040fe40003f24270 */
[----:B------:R-:W-:Y:S02]  /*10f40*/  ISETP.GT.AND P0, PT, R227, R3, PT ;  /* 0x00000003e300720c */ /* 0x000fe40003f04270 */
[----:B------:R-:W-:Y:S02]  /*10f50*/  FSEL R180, R180, -INF , !P4 ;  /* 0xff800000b4b47808 */ /* 0x000fe40006000000 */
[----:B------:R-:W-:Y:S02]  /*10f60*/  ISETP.GE.AND P4, PT, R22, R228, PT ;  /* 0x000000e41600720c */ /* 0x000fe40003f86270 */
[----:B------:R-:W-:Y:S02]  /*10f70*/  FSEL R183, R183, -INF , !P1 ;  /* 0xff800000b7b77808 */ /* 0x000fe40004800000 */
[----:B------:R-:W-:Y:S02]  /*10f80*/  FSEL R19, R19, -INF , !P6 ;  /* 0xff80000013137808 */ /* 0x000fe40007000000 */
[----:B------:R-:W-:Y:S02]  /*10f90*/  FSEL R165, R165, -INF , !P0 ;  /* 0xff800000a5a57808 */ /* 0x000fe40004000000 */
[----:B------:R-:W-:Y:S02]  /*10fa0*/  ISETP.GT.AND P1, PT, R227, R4, PT ;  /* 0x00000004e300720c */ /* 0x000fe40003f24270 */
[C---:B------:R-:W-:Y:S02]  /*10fb0*/  ISETP.GE.AND P0, PT, R17.reuse, R228, PT ;  /* 0x000000e41100720c */ /* 0x040fe40003f06270 */
[-C--:B------:R-:W-:Y:S02]  /*10fc0*/  ISETP.GE.AND P6, PT, R17, R226.reuse, PT ;  /* 0x000000e21100720c */ /* 0x080fe40003fc6270 */
[----:B------:R-:W-:Y:S02]  /*10fd0*/  FSEL R13, R13, -INF , !P3 ;  /* 0xff8000000d0d7808 */ /* 0x000fe40005800000 */
[----:B------:R-:W-:Y:S02]  /*10fe0*/  FSEL R17, R21, -INF , !P5 ;  /* 0xff80000015117808 */ /* 0x000fe40006800000 */
[C---:B------:R-:W-:Y:S02]  /*10ff0*/  ISETP.GE.AND P3, PT, R7.reuse, R226, PT ;  /* 0x000000e20700720c */ /* 0x040fe40003f66270 */
[-C--:B------:R-:W-:Y:S02]  /*11000*/  ISETP.GE.AND P5, PT, R7, R228.reuse, PT ;  /* 0x000000e40700720c */ /* 0x080fe40003fa6270 */
[----:B------:R-:W-:Y:S02]  /*11010*/  FSEL R7, R200, -INF , !P4 ;  /* 0xff800000c8077808 */ /* 0x000fe40006000000 */
[----:B------:R-:W-:Y:S02]  /*11020*/  ISETP.GE.AND P4, PT, R20, R228, PT ;  /* 0x000000e41400720c */ /* 0x000fe40003f86270 */
[----:B------:R-:W-:Y:S02]  /*11030*/  FSEL R166, R166, -INF , !P1 ;  /* 0xff800000a6a67808 */ /* 0x000fe40004800000 */
[-C--:B------:R-:W-:Y:S02]  /*11040*/  ISETP.GE.AND P1, PT, R22, R226.reuse, PT ;  /* 0x000000e21600720c */ /* 0x080fe40003f26270 */
[----:B------:R-:W-:Y:S02]  /*11050*/  FSEL R5, R5, -INF , !P0 ;  /* 0xff80000005057808 */ /* 0x000fe40004000000 */
[----:B------:R-:W-:Y:S02]  /*11060*/  FSEL R201, R201, -INF , !P4 ;  /* 0xff800000c9c97808 */ /* 0x000fe40006000000 */
[-C--:B------:R-:W-:Y:S02]  /*11070*/  ISETP.GE.AND P0, PT, R20, R226.reuse, PT ;  /* 0x000000e21400720c */ /* 0x080fe40003f06270 */
[----:B------:R-:W-:Y:S02]  /*11080*/  FSEL R11, R11, -INF , !P1 ;  /* 0xff8000000b0b7808 */ /* 0x000fe40004800000 */
[----:B------:R-:W-:Y:S02]  /*11090*/  ISETP.GE.AND P4, PT, R16, R226, PT ;  /* 0x000000e21000720c */ /* 0x000fe40003f86270 */
[----:B------:R-:W-:Y:S02]  /*110a0*/  FSEL R205, R205, -INF , !P3 ;  /* 0xff800000cdcd7808 */ /* 0x000fe40005800000 */
[-C--:B------:R-:W-:Y:S02]  /*110b0*/  ISETP.GE.AND P3, PT, R14, R228.reuse, PT ;  /* 0x000000e40e00720c */ /* 0x080fe40003f66270 */
[C---:B------:R-:W-:Y:S02]  /*110c0*/  ISETP.GE.AND P1, PT, R18.reuse, R228, PT ;  /* 0x000000e41200720c */ /* 0x040fe40003f26270 */
[----:B------:R-:W-:Y:S02]  /*110d0*/  FSEL R9, R9, -INF , !P6 ;  /* 0xff80000009097808 */ /* 0x000fe40007000000 */
[-C--:B------:R-:W-:Y:S02]  /*110e0*/  ISETP.GE.AND P6, PT, R18, R226.reuse, PT ;  /* 0x000000e21200720c */ /* 0x080fe40003fc6270 */
[----:B------:R-:W-:Y:S02]  /*110f0*/  FSEL R173, R173, -INF , !P4 ;  /* 0xff800000adad7808 */ /* 0x000fe40006000000 */
[----:B------:R-:W-:Y:S02]  /*11100*/  FSEL R203, R203, -INF , !P0 ;  /* 0xff800000cbcb7808 */ /* 0x000fe40004000000 */
[-C--:B------:R-:W-:Y:S02]  /*11110*/  ISETP.GE.AND P0, PT, R14, R226.reuse, PT ;  /* 0x000000e20e00720c */ /* 0x080fe40003f06270 */
[----:B------:R-:W-:Y:S02]  /*11120*/  FSEL R179, R179, -INF , !P1 ;  /* 0xff800000b3b37808 */ /* 0x000fe40004800000 */
[----:B------:R-:W-:Y:S02]  /*11130*/  FSEL R247, R246, -INF , !P3 ;  /* 0xff800000f6f77808 */ /* 0x000fe40005800000 */
[----:B------:R-:W-:Y:S02]  /*11140*/  ISETP.GE.AND P4, PT, R234, R226, PT ;  /* 0x000000e2ea00720c */ /* 0x000fe40003f86270 */
[-C--:B------:R-:W-:Y:S02]  /*11150*/  ISETP.GE.AND P1, PT, R12, R228.reuse, PT ;  /* 0x000000e40c00720c */ /* 0x080fe40003f26270 */
[-C--:B------:R-:W-:Y:S02]  /*11160*/  ISETP.GE.AND P3, PT, R10, R228.reuse, PT ;  /* 0x000000e40a00720c */ /* 0x080fe40003f66270 */
        /* <DEDUP_REMOVED lines=11> */
[-C--:B------:R-:W-:Y:S02]  /*11220*/  ISETP.GE.AND P3, PT, R6, R226.reuse, PT ;  /* 0x000000e20600720c */ /* 0x080fe40003f66270 */
[----:B------:R-:W-:Y:S02]  /*11230*/  FMNMX3.FTZ R8, R0, R19, R17, !PT ;  /* 0x0000001300087276 */ /* 0x000fe40007810011 */
[----:B------:R-:W-:Y:S02]  /*11240*/  FSEL R177, R177, -INF , !P5 ;  /* 0xff800000b1b17808 */ /* 0x000fe40006800000 */
[----:B------:R-:W-:Y:S02]  /*11250*/  FMNMX3.FTZ R6, R2, R15, R13, !PT ;  /* 0x0000000f02067276 */ /* 0x000fe4000781000d */
[----:B------:R-:W-:Y:S02]  /*11260*/  FSEL R249, R220, -INF , !P6 ;  /* 0xff800000dcf97808 */ /* 0x000fe40007000000 */
[-C--:B------:R-:W-:Y:S02]  /*11270*/  ISETP.GE.AND P5, PT, R12, R226.reuse, PT ;  /* 0x000000e20c00720c */ /* 0x080fe40003fa6270 */
[----:B------:R-:W-:Y:S02]  /*11280*/  ISETP.GE.AND P6, PT, R10, R226, PT ;  /* 0x000000e20a00720c */ /* 0x000fe40003fc6270 */
[----:B------:R-:W-:Y:S02]  /*11290*/  FMNMX3.FTZ R8, R8, R7, R5, !PT ;  /* 0x0000000708087276 */ /* 0x000fe40007810005 */
[----:B------:R-:W-:Y:S02]  /*112a0*/  FMNMX3.FTZ R6, R6, R11, R9, !PT ;  /* 0x0000000b06067276 */ /* 0x000fe40007810009 */
[----:B------:R-:W-:Y:S02]  /*112b0*/  FSEL R211, R211, -INF , !P5 ;  /* 0xff800000d3d37808 */ /* 0x000fe40006800000 */
[----:B------:R-:W-:Y:S02]  /*112c0*/  FSEL R209, R209, -INF , !P6 ;  /* 0xff800000d1d17808 */ /* 0x000fe40007000000 */
[C---:B------:R-:W-:Y:S02]  /*112d0*/  ISETP.GE.AND P5, PT, R4.reuse, R228, PT ;  /* 0x000000e40400720c */ /* 0x040fe40003fa6270 */
[-C--:B------:R-:W-:Y:S02]  /*112e0*/  ISETP.GE.AND P6, PT, R4, R226.reuse, PT ;  /* 0x000000e20400720c */ /* 0x080fe40003fc6270 */
[----:B------:R-:W-:Y:S02]  /*112f0*/  FMNMX3.FTZ R4, R8, R207, R201, !PT ;  /* 0x000000cf08047276 */ /* 0x000fe400078100c9 */
[----:B------:R-:W-:Y:S02]  /*11300*/  FMNMX3.FTZ R8, R6, R205, R203, !PT ;  /* 0x000000cd06087276 */ /* 0x000fe400078100cb */
[----:B------:R-:W-:Y:S02]  /*11310*/  FMNMX3.FTZ R4, R4, R179, R177, !PT ;  /* 0x000000b304047276 */ /* 0x000fe400078100b1 */
[----:B------:R-:W-:Y:S02]  /*11320*/  FMNMX3.FTZ R8, R8, R175, R173, !PT ;  /* 0x000000af08087276 */ /* 0x000fe400078100ad */
[----:B------:R-:W-:Y:S02]  /*11330*/  FSEL R197, R197, -INF , !P1 ;  /* 0xff800000c5c57808 */ /* 0x000fe40004800000 */
[----:B------:R-:W-:Y:S02]  /*11340*/  FMNMX3.FTZ R8, R8, R223, R221, !PT ;  /* 0x000000df08087276 */ /* 0x000fe400078100dd */
        /* <DEDUP_REMOVED lines=479> */
.L_x_5520:
        /* <DEDUP_REMOVED lines=346> */
.L_x_5526:
[----:B------:R-:W-:Y:S05]  /*146e0*/  BSYNC.RECONVERGENT B0 ;  /* 0x0000000000007941 */ /* 0x000fea0003800200 */
.L_x_5525:
        /* <DEDUP_REMOVED lines=39> */
.L_x_5528:
[----:B------:R-:W-:Y:S05]  /*14960*/  BSYNC.RECONVERGENT B0 ;  /* 0x0000000000007941 */ /* 0x000fea0003800200 */
.L_x_5527:
        /* <DEDUP_REMOVED lines=26> */
.L_x_5530:
[----:B------:R-:W-:Y:S05]  /*14b10*/  BSYNC.RECONVERGENT B0 ;  /* 0x0000000000007941 */ /* 0x000fea0003800200 */
.L_x_5529:
        /* <DEDUP_REMOVED lines=26> */
.L_x_5532:
[----:B------:R-:W-:Y:S05]  /*14cc0*/  BSYNC.RECONVERGENT B0 ;  /* 0x0000000000007941 */ /* 0x000fea0003800200 */
.L_x_5531:
        /* <DEDUP_REMOVED lines=25> */
.L_x_5533:
        /* <DEDUP_REMOVED lines=10> */
.L_x_7511:


//--------------------- .text._ZN5flash24flash_fwd_splitkv_kernelI23Flash_fwd_kernel_traitsILi256ELi64ELi64ELi4ELb0ELb0EN7cutlass6half_tE19Flash_kernel_traitsILi256ELi64ELi64ELi4ES3_EELb0ELb1ELb0ELb0ELb1ELb0ELb0ELb1EEEvNS_16Flash_fwd_paramsE --------------------------
	.section	.text._ZN5flash24flash_fwd_splitkv_kernelI23Flash_fwd_kernel_traitsILi256ELi64ELi64ELi4ELb0ELb0EN7cutlass6half_tE19Flash_kernel_traitsILi256ELi64ELi64ELi4ES3_EELb0ELb1ELb0ELb0ELb1ELb0ELb0ELb1EEEvNS_16Flash_fwd_paramsE,"ax",@progbits
	.align	128
        .global         _ZN5flash24flash_fwd_splitkv_kernelI23Flash_fwd_kernel_traitsILi256ELi64ELi64ELi4ELb0ELb0EN7cutlass6half_tE19Flash_kernel_traitsILi256ELi64ELi64ELi4ES3_EELb0ELb1ELb0ELb0ELb1ELb0ELb0ELb1EEEvNS_16Flash_fwd_paramsE
        .type           _ZN5flash24flash_fwd_splitkv_kernelI23Flash_fwd_kernel_traitsILi256ELi64ELi64ELi4ELb0ELb0EN7cutlass6half_tE19Flash_kernel_traitsILi256ELi64ELi64ELi4ES3_EELb0ELb1ELb0ELb0ELb1ELb0ELb0ELb1EEEvNS_16Flash_fwd_paramsE,@function
        .size           _ZN5flash24flash_fwd_splitkv_kernelI23Flash_fwd_kernel_traitsILi256ELi64ELi64ELi4ELb0ELb0EN7cutlass6half_tE19Flash_kernel_traitsILi256ELi64ELi64ELi4ES3_EELb0ELb1ELb0ELb0ELb1ELb0ELb0ELb1EEEvNS_16Flash_fwd_paramsE,(.L_x_7512 - _ZN5flash24flash_fwd_splitkv_kernelI23Flash_fwd_kernel_traitsILi256ELi64ELi64ELi4ELb0ELb0EN7cutlass6half_tE19Flash_kernel_traitsILi256ELi64ELi64ELi4ES3_EELb0ELb1ELb0ELb0ELb1ELb0ELb0ELb1EEEvNS_16Flash_fwd_paramsE)
        .other          _ZN5flash24flash_fwd_splitkv_kernelI23Flash_fwd_kernel_traitsILi256ELi64ELi64ELi4ELb0ELb0EN7cutlass6half_tE19Flash_kernel_traitsILi256ELi64ELi64ELi4ES3_EELb0ELb1ELb0ELb0ELb1ELb0ELb0ELb1EEEvNS_16Flash_fwd_paramsE,@"STO_CUDA_ENTRY STV_DEFAULT"
_ZN5flash24flash_fwd_splitkv_kernelI23Flash_fwd_kernel_traitsILi256ELi64ELi64ELi4ELb0ELb0EN7cutlass6half_tE19Flash_kernel_traitsILi256ELi64ELi64ELi4ES3_EELb0ELb1ELb0ELb0ELb1ELb0ELb0ELb1EEEvNS_16Flash_fwd_paramsE:
.text._ZN5flash24flash_fwd_splitkv_kernelI23Flash_fwd_kernel_traitsILi256ELi64ELi64ELi4ELb0ELb0EN7cutlass6half_tE19Flash_kernel_traitsILi256ELi64ELi64ELi4ES3_EELb0ELb1ELb0ELb0ELb1ELb0ELb0ELb1EEEvNS_16Flash_fwd_paramsE:
        /* <DEDUP_REMOVED lines=33> */
[----:B------:R-:W-:Y:S01]  /*0210*/  IMAD.U32 R103, RZ, RZ, UR10 ;  /* 0x0000000aff677e24 */ /* 0x000fe2000f8e00ff */
[----:B------:R-:W-:-:S03]  /*0220*/  UIADD3 UR10, UP1, UPT, UR15, UR8, URZ ;  /* 0x000000080f0a7290 */ /* 0x000fc6000ff3e0ff */
[----:B------:R-:W-:Y:S01]  /*0230*/  PLOP3.LUT P3, PT, PT, PT, UP2, 0x80, 0x8 ;  /* 0x000000000008781c */ /* 0x000fe20003f6f028 */
[----:B------:R-:W-:Y:S01]  /*0240*/  UIADD3.X UR7, UPT, UPT, UR14, UR9, URZ, UP1, !UPT ;  /* 0x000000090e077290 */ /* 0x000fe20008ffe4ff */
[----:B------:R-:W-:Y:S02]  /*0250*/  IMAD.U32 R102, RZ, RZ, UR16 ;  /* 0x00000010ff667e24 */ /* 0x000fe4000f8e00ff */
[----:B------:R-:W-:Y:S02]  /*0260*/  IMAD.U32 R8, RZ, RZ, UR12 ;  /* 0x0000000cff087e24 */ /* 0x000fe4000f8e00ff */
[----:B------:R-:W-:Y:S01]  /*0270*/  IMAD.U32 R9, RZ, RZ, UR13 ;  /* 0x0000000dff097e24 */ /* 0x000fe2000f8e00ff */
[----:B------:R-:W4:Y:S04]  /*0280*/  @P0 LDG.E R3, desc[UR4][R102.64] ;  /* 0x0000000466030981 */ /* 0x000f28000c1e1900 */
[----:B------:R-:W5:Y:S01]  /*0290*/  @P1 LDG.E R0, desc[UR4][R8.64] ;  /* 0x0000000408001981 */ /* 0x000f62000c1e1900 */
[----:B-1----:R-:W-:Y:S01]  /*02a0*/  IMAD.U32 R6, RZ, RZ, UR10 ;  /* 0x0000000aff067e24 */ /* 0x002fe2000f8e00ff */
[----:B------:R-:W1:Y:S01]  /*02b0*/  S2UR UR25, SR_CTAID.X ;  /* 0x00000000001979c3 */ /* 0x000e620000002500 */
[----:B------:R-:W-:Y:S01]  /*02c0*/  IMAD.U32 R7, RZ, RZ, UR7 ;  /* 0x00000007ff077e24 */ /* 0x000fe2000f8e00ff */
[----:B------:R-:W1:Y:S04]  /*02d0*/  @!UP3 LDCU.64 UR10, c[0x0][0x488] ;  /* 0x00009100ff0ab7ac */ /* 0x000e680008000a00 */
[----:B------:R-:W5:Y:S01]  /*02e0*/  @!P3 LDG.E R4, desc[UR4][R6.64] ;  /* 0x000000040604b981 */ /* 0x000f62000c1e1900 */
[----:B------:R-:W-:Y:S01]  /*02f0*/  UMOV UR20, 0xffffffff ;  /* 0xffffffff00147882 */ /* 0x000fe20000000000 */
[----:B------:R-:W3:Y:S01]  /*0300*/  @!UP0 LDCU UR21, c[0x0][0x434] ;  /* 0x00008680ff1587ac */ /* 0x000ee20008000800 */
[----:B------:R-:W1:Y:S01]  /*0310*/  @!UP3 LDCU UR7, c[0x0][0x43c] ;  /* 0x00008780ff07b7ac */ /* 0x000e620008000800 */
[----:B------:R-:W-:Y:S01]  /*0320*/  UMOV UR27, 0xffffffff ;  /* 0xffffffff001b7882 */ /* 0x000fe20000000000 */
[----:B-1----:R-:W-:-:S03]  /*0330*/  @!UP3 UISETP.NE.U32.AND UP2, UPT, UR10, URZ, UPT ;  /* 0x000000ff0a00b28c */ /* 0x002fc6000bf45070 */
[----:B------:R-:W-:Y:S01]  /*0340*/  UMOV UR10, URZ ;  /* 0x000000ff000a7c82 */ /* 0x000fe20008000000 */
[----:B------:R-:W-:Y:S02]  /*0350*/  USHF.L.U32 UR25, UR25, 0x6, URZ ;  /* 0x0000000619197899 */ /* 0x000fe400080006ff */
[----:B------:R-:W-:-:S04]  /*0360*/  @!UP3 UISETP.NE.AND.EX UP2, UPT, UR11, URZ, UPT, UP2 ;  /* 0x000000ff0b00b28c */ /* 0x000fc8000bf45320 */
[----:B------:R-:W-:Y:S01]  /*0370*/  @!UP3 USEL UR7, UR7, URZ, UP2 ;  /* 0x000000ff0707b287 */ /* 0x000fe20009000000 */
[----:B--2---:R-:W-:Y:S02]  /*0380*/  @P4 R2UR UR20, R5 ;  /* 0x00000000051442ca */ /* 0x004fe400000e0000 */
[----:B---3--:R-:W-:-:S13]  /*0390*/  @P2 R2UR UR12, R2 ;  /* 0x00000000020c22ca */ /* 0x008fda00000e0000 */
[----:B------:R-:W-:Y:S02]  /*03a0*/  @UP0 UIADD3 UR21, UPT, UPT, UR12, -UR20, URZ ;  /* 0x800000140c150290 */ /* 0x000fe4000fffe0ff */
[----:B------:R-:W-:Y:S01]  /*03b0*/  UISETP.NE.U32.AND UP0, UPT, UR8, URZ, UPT ;  /* 0x000000ff0800728c */ /* 0x000fe2000bf05070 */
[----:B----4-:R-:W-:Y:S02]  /*03c0*/  @P0 R2UR UR10, R3 ;  /* 0x00000000030a02ca */ /* 0x010fe400000e0000 */
[----:B-----5:R-:W-:Y:S01]  /*03d0*/  @P1 R2UR UR26, R0 ;  /* 0x00000000001a12ca */ /* 0x020fe200000e0000 */
[----:B------:R-:W-:Y:S02]  /*03e0*/  UISETP.NE.AND.EX UP0, UPT, UR9, URZ, UPT, UP0 ;  /* 0x000000ff0900728c */ /* 0x000fe4000bf05300 */
[----:B------:R-:W-:Y:S01]  /*03f0*/  UISETP.GT.AND UP1, UPT, UR21, UR25, UPT ;  /* 0x000000191500728c */ /* 0x000fe2000bf24270 */
[----:B------:R-:W-:-:S05]  /*0400*/  @!P3 R2UR UR27, R4 ;  /* 0x00000000041bb2ca */ /* 0x000fca00000e0000 */
[----:B------:R-:W-:-:S04]  /*0410*/  PLOP3.LUT P1, PT, PT, PT, UP1, 0x80, 0x8 ;  /* 0x000000000008781c */ /* 0x000fc80003f2f018 */
        /* <DEDUP_REMOVED lines=9> */
.L_x_5534:
[----:B-1----:R-:W-:Y:S01]  /*04b0*/  UIADD3 UR24, UPT, UPT, UR24, -UR10, URZ ;  /* 0x8000000a18187290 */ /* 0x002fe2000fffe0ff */
[----:B------:R-:W-:Y:S11]  /*04c0*/  @!P1 EXIT ;  /* 0x000000000000994d */ /* 0x000ff60003800000 */
[----:B------:R-:W1:Y:S01]  /*04d0*/  LDCU UR8, c[0x0][0x508] ;  /* 0x0000a100ff0877ac */ /* 0x000e620008000800 */
[----:B------:R-:W2:Y:S01]  /*04e0*/  S2R R59, SR_TID.X ;  /* 0x00000000003b7919 */ /* 0x000ea20000002100 */
[----:B------:R-:W3:Y:S01]  /*04f0*/  S2UR UR31, SR_CTAID.Z ;  /* 0x00000000001f79c3 */ /* 0x000ee20000002700 */
[----:B------:R-:W4:Y:S01]  /*0500*/  LDCU UR13, c[0x0][0x438] ;  /* 0x00008700ff0d77ac */ /* 0x000f220008000800 */
[----:B------:R-:W-:Y:S01]  /*0510*/  @!UP3 UIADD3 UR26, UPT, UPT, UR24, UR7, URZ ;  /* 0x00000007181ab290 */ /* 0x000fe2000fffe0ff */
        /* <DEDUP_REMOVED lines=37> */
[----:B------:R-:W-:Y:S01]  /*0770*/  UIADD3 UR21, UPT, UPT, -UR25, UR21, URZ ;  /* 0x0000001519157290 */ /* 0x000fe2000fffe1ff */
[----:B------:R-:W3:Y:S05]  /*0780*/  @!UP0 LDCU.64 UR12, c[0x0][0x400] ;  /* 0x00008000ff0c87ac */ /* 0x000eea0008000a00 */
[----:B------:R-:W-:Y:S01]  /*0790*/  ISETP.GE.AND P1, PT, R3, UR21, PT ;  /* 0x0000001503007c0c */ /* 0x000fe2000bf26270 */
[----:B-1----:R-:W-:Y:S01]  /*07a0*/  IMAD.U32 R6, RZ, RZ, UR8 ;  /* 0x00000008ff067e24 */ /* 0x002fe2000f8e00ff */
[----:B------:R-:W-:Y:S01]  /*07b0*/  @UP0 UIMAD.WIDE.U32 UR16, UR20, UR8, URZ ;  /* 0x00000008141002a5 */ /* 0x000fe2000f8e00ff */
[----:B------:R-:W-:-:S02]  /*07c0*/  IMAD.U32 R0, RZ, RZ, UR9 ;  /* 0x00000009ff007e24 */ /* 0x000fc4000f8e00ff */
[----:B------:R-:W-:Y:S01]  /*07d0*/  IMAD.WIDE.U32 R6, R6, UR25, R4 ;  /* 0x0000001906067c25 */ /* 0x000fe2000f8e0004 */
[----:B------:R-:W-:Y:S01]  /*07e0*/  IADD3 R5, PT, PT, R2, 0x10, RZ ;  /* 0x0000001002057810 */ /* 0x000fe20007ffe0ff */
[----:B--2---:R-:W-:Y:S02]  /*07f0*/  UIMAD UR10, UR11, UR10, UR31 ;  /* 0x0000000a0b0a72a4 */ /* 0x004fe4000f8e021f */
[----:B------:R-:W-:Y:S01]  /*0800*/  IMAD R0, R0, UR25, R7 ;  /* 0x0000001900007c24 */ /* 0x000fe2000f8e0207 */
[----:B------:R-:W-:Y:S01]  /*0810*/  ISETP.GE.AND P3, PT, R5, UR21, PT ;  /* 0x0000001505007c0c */ /* 0x000fe2000bf66270 */
[----:B---3--:R-:W-:Y:S01]  /*0820*/  @!UP0 UIMAD.WIDE.U32 UR14, UR6, UR12, URZ ;  /* 0x0000000c060e82a5 */ /* 0x008fe2000f8e00ff */
[----:B------:R-:W-:Y:S01]  /*0830*/  VIADD R4, R2, 0x20 ;  /* 0x0000002002047836 */ /* 0x000fe20000000000 */
[----:B------:R-:W1:Y:S02]  /*0840*/  LDCU UR12, c[0x0][0x434] ;  /* 0x00008680ff0c77ac */ /* 0x000e640008000800 */
[----:B------:R-:W-:-:S02]  /*0850*/  @!UP0 UIMAD UR13, UR6, UR13, UR15 ;  /* 0x0000000d060d82a4 */ /* 0x000fc4000f8e020f */
[----:B------:R-:W-:Y:S01]  /*0860*/  ISETP.GE.AND P2, PT, R4, UR21, PT ;  /* 0x0000001504007c0c */ /* 0x000fe2000bf46270 */
[----:B------:R-:W2:Y:S01]  /*0870*/  LDCU.64 UR6, c[0x0][0x410] ;  /* 0x00008200ff0677ac */ /* 0x000ea20008000a00 */
[----:B------:R-:W-:Y:S01]  /*0880*/  @UP0 UIMAD UR13, UR20, UR9, UR17 ;  /* 0x00000009140d02a4 */ /* 0x000fe2000f8e0211 */
[----:B------:R-:W-:Y:S02]  /*0890*/  @UP0 UMOV UR14, UR16 ;  /* 0x00000010000e0c82 */ /* 0x000fe40008000000 */
[----:B------:R-:W-:-:S04]  /*08a0*/  IADD3 R6, P0, PT, R6, UR14, RZ ;  /* 0x0000000e06067c10 */ /* 0x000fc8000ff1e0ff */
[----:B------:R-:W-:Y:S01]  /*08b0*/  IADD3.X R7, PT, PT, R0, UR13, RZ, P0, !PT ;  /* 0x0000000d00077c10 */ /* 0x000fe200087fe4ff */
[----:B-1----:R-:W-:Y:S01]  /*08c0*/  UIMAD UR12, UR10, UR12, UR25 ;  /* 0x0000000c0a0c72a4 */ /* 0x002fe2000f8e0219 */
[----:B------:R-:W-:Y:S01]  /*08d0*/  ISETP.GE.AND P0, PT, R2, UR21, PT ;  /* 0x0000001502007c0c */ /* 0x000fe2000bf06270 */
[----:B--2---:R-:W-:Y:S01]  /*08e0*/  IMAD.U32 R5, RZ, RZ, UR6 ;  /* 0x00000006ff057e24 */ /* 0x004fe2000f8e00ff */
        /* <DEDUP_REMOVED lines=14> */
.L_x_5537:
[----:B------:R-:W-:Y:S05]  /*09d0*/  BSYNC.RECONVERGENT B0 ;  /* 0x0000000000007941 */ /* 0x000fea0003800200 */
.L_x_5536:
        /* <DEDUP_REMOVED lines=17> */
.L_x_5539:
[----:B------:R-:W-:Y:S05]  /*0af0*/  BSYNC.RECONVERGENT B0 ;  /* 0x0000000000007941 */ /* 0x000fea0003800200 */
.L_x_5538:
        /* <DEDUP_REMOVED lines=17> */
.L_x_5541:
[----:B------:R-:W-:Y:S05]  /*0c10*/  BSYNC.RECONVERGENT B0 ;  /* 0x0000000000007941 */ /* 0x000fea0003800200 */
.L_x_5540:
        /* <DEDUP_REMOVED lines=16> */
.L_x_5543:
[----:B------:R-:W-:Y:S05]  /*0d20*/  BSYNC.RECONVERGENT B0 ;  /* 0x0000000000007941 */ /* 0x000fea0003800200 */
.L_x_5542:
        /* <DEDUP_REMOVED lines=21> */
.L_x_5535:
        /* <DEDUP_REMOVED lines=13> */
.L_x_5544:
[----:B------:R-:W-:Y:S05]  /*0f50*/  BRA.U !UP0, `(.L_x_5545) ;  /* 0x0000000508987547 */ /* 0x000fea000b800000 */
[----:B------:R-:W1:Y:S01]  /*0f60*/  LDC R7, c[0x0][0x4f0] ;  /* 0x00013c00ff077b82 */ /* 0x000e620000000800 */
[----:B------:R-:W-:Y:S01]  /*0f70*/  ULEA UR18, UR22, 0xffffffc0, 0x6 ;  /* 0xffffffc016127891 */ /* 0x000fe2000f8e30ff */
[----:B------:R-:W-:Y:S01]  /*0f80*/  IMAD.MOV.U32 R4, RZ, RZ, RZ ;  /* 0x000000ffff047224 */ /* 0x000fe200078e00ff */
[----:B------:R-:W2:Y:S04]  /*0f90*/  LDCU.64 UR8, c[0x0][0x4e8] ;  /* 0x00009d00ff0877ac */ /* 0x000ea80008000a00 */
        /* <DEDUP_REMOVED lines=13> */
[----:B------:R-:W5:Y:S01]  /*1070*/  LDCU.64 UR8, c[0x0][0x3a8] ;  /* 0x00007500ff0877ac */ /* 0x000f620008000a00 */
[----:B-1----:R-:W1:Y:S02]  /*1080*/  MUFU.RCP R6, R8 ;  /* 0x0000000800067308 */ /* 0x002e640000001000 */
[----:B-1----:R-:W-:-:S06]  /*1090*/  IADD3 R6, PT, PT, R6, 0xffffffe, RZ ;  /* 0x0ffffffe06067810 */ /* 0x002fcc0007ffe0ff */
[----:B------:R-:W1:Y:S02]  /*10a0*/  F2I.FTZ.U32.TRUNC.NTZ R5, R6 ;  /* 0x0000000600057305 */ /* 0x000e64000021f000 */
[----:B-1----:R-:W-:-:S04]  /*10b0*/  IMAD.MOV R2, RZ, RZ, -R5 ;  /* 0x000000ffff027224 */ /* 0x002fc800078e0a05 */
[----:B------:R-:W-:-:S04]  /*10c0*/  IMAD R2, R2, R3, RZ ;  /* 0x0000000302027224 */ /* 0x000fc800078e02ff */
[----:B------:R-:W-:Y:S01]  /*10d0*/  IMAD.HI.U32 R5, R5, R2, R4 ;  /* 0x0000000205057227 */ /* 0x000fe200078e0004 */
[----:B------:R-:W-:-:S05]  /*10e0*/  MOV R2, R0 ;  /* 0x0000000000027202 */ /* 0x000fca0000000f00 */
[----:B------:R-:W-:Y:S02]  /*10f0*/  IMAD.HI.U32 R4, R5, R2, RZ ;  /* 0x0000000205047227 */ /* 0x000fe400078e00ff */
[----:B------:R-:W1:Y:S02]  /*1100*/  LDC R5, c[0x0][0x3e8] ;  /* 0x0000fa00ff057b82 */ /* 0x000e640000000800 */
        /* <DEDUP_REMOVED lines=13> */
[----:B------:R-:W-:-:S05]  /*11e0*/  IMAD.WIDE R12, R2, 0x4, R228 ;  /* 0x00000004020c7825 */ /* 0x000fca00078e02e4 */
[----:B------:R-:W3:Y:S01]  /*11f0*/  LDG.E R6, desc[UR4][R12.64] ;  /* 0x000000040c067981 */ /* 0x000ee2000c1e1900 */
[----:B-1----:R-:W-:Y:S01]  /*1200*/  IABS R0, R5 ;  /* 0x0000000500007213 */ /* 0x002fe20000000000 */
[----:B------:R-:W-:Y:S01]  /*1210*/  IMAD.MOV R2, RZ, RZ, -R2 ;  /* 0x000000ffff027224 */ /* 0x000fe200078e0a02 */
[----:B------:R-:W-:Y:S01]  /*1220*/  MOV R8, RZ ;  /* 0x000000ff00087202 */ /* 0x000fe20000000f00 */
[----:B------:R-:W1:Y:S01]  /*1230*/  S2R R3, SR_CTAID.Z ;  /* 0x0000000000037919 */ /* 0x000e620000002700 */
[----:B------:R-:W4:Y:S01]  /*1240*/  I2F.RP R11, R0 ;  /* 0x00000000000b7306 */ /* 0x000f220000209400 */
[----:B------:R-:W-:Y:S01]  /*1250*/  IMAD R2, R7, R2, UR18 ;  /* 0x0000001207027e24 */ /* 0x000fe2000f8e0202 */
[----:B------:R-:W-:-:S06]  /*1260*/  ISETP.NE.AND P4, PT, R5, RZ, PT ;  /* 0x000000ff0500720c */ /* 0x000fcc0003f85270 */
[----:B----4-:R-:W4:Y:S01]  /*1270*/  MUFU.RCP R10, R11 ;  /* 0x0000000b000a7308 */ /* 0x010f220000001000 */
[----:B-1----:R-:W-:Y:S02]  /*1280*/  IABS R3, R3 ;  /* 0x0000000300037213 */ /* 0x002fe40000000000 */
[----:B----4-:R-:W-:-:S05]  /*1290*/  IADD3 R10, PT, PT, R10, 0xffffffe, RZ ;  /* 0x0ffffffe0a0a7810 */ /* 0x010fca0007ffe0ff */
[----:B------:R-:W1:Y:S02]  /*12a0*/  F2I.FTZ.U32.TRUNC.NTZ R9, R10 ;  /* 0x0000000a00097305 */ /* 0x000e64000021f000 */
[----:B-1----:R-:W-:-:S04]  /*12b0*/  IMAD.MOV R4, RZ, RZ, -R9 ;  /* 0x000000ffff047224 */ /* 0x002fc800078e0a09 */
[----:B------:R-:W-:-:S04]  /*12c0*/  IMAD R4, R4, R0, RZ ;  /* 0x0000000004047224 */ /* 0x000fc800078e02ff */
[----:B------:R-:W-:Y:S01]  /*12d0*/  IMAD.HI.U32 R9, R9, R4, R8 ;  /* 0x0000000409097227 */ /* 0x000fe200078e0008 */
[----:B------:R-:W-:-:S05]  /*12e0*/  MOV R4, R3 ;  /* 0x0000000300047202 */ /* 0x000fca0000000f00 */
[----:B------:R-:W-:-:S04]  /*12f0*/  IMAD.HI.U32 R8, R9, R4, RZ ;  /* 0x0000000409087227 */ /* 0x000fc800078e00ff */
[----:B------:R-:W-:-:S04]  /*1300*/  IMAD.MOV R3, RZ, RZ, -R8 ;  /* 0x000000ffff037224 */ /* 0x000fc800078e0a08 */
[----:B------:R-:W-:-:S05]  /*1310*/  IMAD R3, R0, R3, R4 ;  /* 0x0000000300037224 */ /* 0x000fca00078e0204 */
[----:B------:R-:W-:-:S13]  /*1320*/  ISETP.GT.U32.AND P1, PT, R0, R3, PT ;  /* 0x000000030000720c */ /* 0x000fda0003f24070 */
[-C--:B------:R-:W-:Y:S02]  /*1330*/  @!P1 IADD3 R3, PT, PT, R3, -R0.reuse, RZ ;  /* 0x8000000003039210 */ /* 0x080fe40007ffe0ff */
[----:B------:R-:W-:Y:S02]  /*1340*/  @!P1 IADD3 R8, PT, PT, R8, 0x1, RZ ;  /* 0x0000000108089810 */ /* 0x000fe40007ffe0ff */
[----:B------:R-:W-:Y:S02]  /*1350*/  ISETP.GE.U32.AND P2, PT, R3, R0, PT ;  /* 0x000000000300720c */ /* 0x000fe40003f46070 */
[----:B------:R-:W-:Y:S02]  /*1360*/  LOP3.LUT R0, R5, UR31, RZ, 0x3c, !PT ;  /* 0x0000001f05007c12 */ /* 0x000fe4000f8e3cff */
[----:B------:R-:W-:Y:S02]  /*1370*/  LOP3.LUT R5, RZ, R5, RZ, 0x33, !PT ;  /* 0x00000005ff057212 */ /* 0x000fe400078e33ff */
[----:B------:R-:W-:-:S02]  /*1380*/  ISETP.GE.AND P3, PT, R0, RZ, PT ;  /* 0x000000ff0000720c */ /* 0x000fc40003f66270 */
[----:B------:R-:W-:-:S05]  /*1390*/  SHF.R.S32.HI R0, RZ, 0x1f, R2 ;  /* 0x0000001fff007819 */ /* 0x000fca0000011402 */
[----:B------:R-:W-:-:S05]  /*13a0*/  @P2 IADD3 R8, PT, PT, R8, 0x1, RZ ;  /* 0x0000000108082810 */ /* 0x000fca0007ffe0ff */
[----:B------:R-:W-:-:S05]  /*13b0*/  IMAD.MOV.U32 R4, RZ, RZ, R8 ;  /* 0x000000ffff047224 */ /* 0x000fca00078e0008 */
        /* <DEDUP_REMOVED lines=10> */
[C---:B------:R-:W-:Y:S01]  /*1460*/  IMAD R3, R0.reuse, UR16, RZ ;  /* 0x0000001000037c24 */ /* 0x040fe2000f8e02ff */
[----:B------:R-:W-:Y:S01]  /*1470*/  IADD3 R11, PT, PT, R7, R10, RZ ;  /* 0x0000000a070b7210 */ /* 0x000fe20007ffe0ff */
[----:B------:R-:W-:Y:S02]  /*1480*/  IMAD.MOV.U32 R10, RZ, RZ, R6 ;  /* 0x000000ffff0a7224 */ /* 0x000fe400078e0006 */
[----:B------:R-:W-:Y:S01]  /*1490*/  IMAD R7, R0, UR14, RZ ;  /* 0x0000000e00077c24 */ /* 0x000fe2000f8e02ff */
[----:B------:R-:W-:Y:S01]  /*14a0*/  SEL R0, R5, R4, !P4 ;  /* 0x0000000405007207 */ /* 0x000fe20006000000 */
[C---:B------:R-:W-:Y:S02]  /*14b0*/  IMAD R3, R2.reuse, UR17, R3 ;  /* 0x0000001102037c24 */ /* 0x040fe4000f8e0203 */
[----:B------:R-:W-:-:S04]  /*14c0*/  IMAD.WIDE.U32 R12, R2, UR16, R12 ;  /* 0x00000010020c7c25 */ /* 0x000fc8000f8e000c */
[C---:B------:R-:W-:Y:S01]  /*14d0*/  IMAD R7, R2.reuse, UR15, R7 ;  /* 0x0000000f02077c24 */ /* 0x040fe2000f8e0207 */
[----:B------:R-:W-:Y:S01]  /*14e0*/  IADD3 R13, PT, PT, R13, R3, RZ ;  /* 0x000000030d0d7210 */ /* 0x000fe20007ffe0ff */
[----:B------:R-:W-:Y:S01]  /*14f0*/  IMAD.WIDE.U32 R10, R2, UR14, R10 ;  /* 0x0000000e020a7c25 */ /* 0x000fe2000f8e000a */
[----:B------:R-:W-:-:S03]  /*1500*/  SHF.R.S32.HI R2, RZ, 0x1f, R0 ;  /* 0x0000001fff027819 */ /* 0x000fc60000011400 */
[----:B-1----:R-:W-:Y:S01]  /*1510*/  IMAD.WIDE.U32 R12, R0, UR8, R12 ;  /* 0x00000008000c7c25 */ /* 0x002fe2000f8e000c */
[----:B------:R-:W-:-:S03]  /*1520*/  IADD3 R11, PT, PT, R11, R7, RZ ;  /* 0x000000070b0b7210 */ /* 0x000fc60007ffe0ff */
[C---:B------:R-:W-:Y:S01]  /*1530*/  IMAD R7, R2.reuse, UR10, RZ ;  /* 0x0000000a02077c24 */ /* 0x040fe2000f8e02ff */
[----:B------:R-:W-:Y:S01]  /*1540*/  MOV R6, R12 ;  /* 0x0000000c00067202 */ /* 0x000fe20000000f00 */
[----:B------:R-:W-:Y:S02]  /*1550*/  IMAD R3, R2, UR8, RZ ;  /* 0x0000000802037c24 */ /* 0x000fe4000f8e02ff */
[C---:B------:R-:W-:Y:S02]  /*1560*/  IMAD R7, R0.reuse, UR11, R7 ;  /* 0x0000000b00077c24 */ /* 0x040fe4000f8e0207 */
[----:B------:R-:W-:-:S04]  /*1570*/  IMAD.WIDE.U32 R10, R0, UR10, R10 ;  /* 0x0000000a000a7c25 */ /* 0x000fc8000f8e000a */
[----:B------:R-:W-:Y:S01]  /*1580*/  IMAD R3, R0, UR9, R3 ;  /* 0x0000000900037c24 */ /* 0x000fe2000f8e0203 */
[----:B------:R-:W-:-:S03]  /*1590*/  IADD3 R0, PT, PT, R11, R7, RZ ;  /* 0x000000070b007210 */ /* 0x000fc60007ffe0ff */
[----:B------:R-:W-:Y:S01]  /*15a0*/  IMAD.IADD R4, R13, 0x1, R3 ;  /* 0x000000010d047824 */ /* 0x000fe200078e0203 */
[----:B------:R-:W-:Y:S06]  /*15b0*/  BRA `(.L_x_5546) ;  /* 0x00000004007c7947 */ /* 0x000fec0003800000 */
.L_x_5545:
        /* <DEDUP_REMOVED lines=15> */
.L_x_5547:
[----:B------:R-:W1:Y:S01]  /*16b0*/  LDCU.64 UR16, c[0x0][0x3b8] ;  /* 0x00007700ff1077ac */ /* 0x000e620008000a00 */
[----:B------:R-:W-:-:S04]  /*16c0*/  UIADD3 UR19, UPT, UPT, UR10, UR27, URZ ;  /* 0x0000001b0a137290 */ /* 0x000fc8000fffe0ff */
[----:B-1----:R-:W-:Y:S02]  /*16d0*/  UIMAD.WIDE.U32 UR8, UR19, UR16, URZ ;  /* 0x00000010130872a5 */ /* 0x002fe4000f8e00ff */
[----:B------:R-:W-:-:S04]  /*16e0*/  UIMAD UR19, UR19, UR17, URZ ;  /* 0x00000011131372a4 */ /* 0x000fc8000f8e02ff */
[----:B------:R-:W-:Y:S01]  /*16f0*/  UIADD3 UR19, UPT, UPT, UR9, UR19, URZ ;  /* 0x0000001309137290 */ /* 0x000fe2000fffe0ff */
[----:B------:R-:W-:-:S11]  /*1700*/  UMOV UR18, UR8 ;  /* 0x0000000800127c82 */ /* 0x000fd60008000000 */
.L_x_5548:
        /* <DEDUP_REMOVED lines=14> */
.L_x_5549:
[----:B------:R-:W1:Y:S01]  /*17f0*/  LDCU.64 UR14, c[0x0][0x3c0] ;  /* 0x00007800ff0e77ac */ /* 0x000e620008000a00 */
[----:B------:R-:W-:-:S04]  /*1800*/  UIADD3 UR10, UPT, UPT, UR10, UR27, URZ ;  /* 0x0000001b0a0a7290 */ /* 0x000fc8000fffe0ff */
[----:B-1----:R-:W-:Y:S02]  /*1810*/  UIMAD.WIDE.U32 UR8, UR10, UR14, URZ ;  /* 0x0000000e0a0872a5 */ /* 0x002fe4000f8e00ff */
[----:B------:R-:W-:-:S04]  /*1820*/  UIMAD UR10, UR10, UR15, URZ ;  /* 0x0000000f0a0a72a4 */ /* 0x000fc8000f8e02ff */
[----:B------:R-:W-:-:S03]  /*1830*/  UIADD3 UR9, UPT, UPT, UR9, UR10, URZ ;  /* 0x0000000a09097290 */ /* 0x000fc6000fffe0ff */
[----:B------:R-:W-:-:S09]  /*1840*/  UMOV UR10, UR8 ;  /* 0x00000008000a7c82 */ /* 0x000fd20008000000 */
.L_x_5550:
[----:B------:R-:W1:Y:S01]  /*1850*/  LDC R5, c[0x0][0x3e8] ;  /* 0x0000fa00ff057b82 */ /* 0x000e620000000800 */
[----:B------:R-:W2:Y:S01]  /*1860*/  S2R R2, SR_CTAID.Z ;  /* 0x0000000000027919 */ /* 0x000ea20000002700 */
        /* <DEDUP_REMOVED lines=15> */
[----:B-1----:R-:W-:Y:S02]  /*1960*/  IABS R0, R5 ;  /* 0x0000000500007213 */ /* 0x002fe40000000000 */
[----:B------:R-:W-:-:S02]  /*1970*/  ISETP.NE.AND P4, PT, R5, RZ, PT ;  /* 0x000000ff0500720c */ /* 0x000fc40003f85270 */
        /* <DEDUP_REMOVED lines=8> */
[----:B------:R-:W-:Y:S02]  /*1a00*/  IMAD.HI.U32 R3, R7, R3, R6 ;  /* 0x0000000307037227 */ /* 0x000fe400078e0006 */
[----:B------:R-:W1:Y:S04]  /*1a10*/  LDC.64 R6, c[0x0][0x3d8] ;  /* 0x0000f600ff067b82 */ /* 0x000e680000000a00 */
[----:B------:R-:W-:-:S04]  /*1a20*/  IMAD.HI.U32 R8, R3, R2, RZ ;  /* 0x0000000203087227 */ /* 0x000fc800078e00ff */
[----:B------:R-:W-:-:S04]  /*1a30*/  IMAD.MOV R3, RZ, RZ, -R8 ;  /* 0x000000ffff037224 */ /* 0x000fc800078e0a08 */
[----:B------:R-:W-:-:S05]  /*1a40*/  IMAD R3, R0, R3, R2 ;  /* 0x0000000300037224 */ /* 0x000fca00078e0202 */
[----:B------:R-:W-:-:S13]  /*1a50*/  ISETP.GT.U32.AND P2, PT, R0, R3, PT ;  /* 0x000000030000720c */ /* 0x000fda0003f44070 */
[----:B------:R-:W-:Y:S01]  /*1a60*/  @!P2 IADD3 R3, PT, PT, R3, -R0, RZ ;  /* 0x800000000303a210 */ /* 0x000fe20007ffe0ff */
[----:B------:R-:W-:-:S03]  /*1a70*/  @!P2 VIADD R8, R8, 0x1 ;  /* 0x000000010808a836 */ /* 0x000fc60000000000 */
[----:B------:R-:W-:Y:S02]  /*1a80*/  ISETP.GE.U32.AND P1, PT, R3, R0, PT ;  /* 0x000000000300720c */ /* 0x000fe40003f26070 */
[----:B------:R-:W-:Y:S01]  /*1a90*/  LOP3.LUT R0, R5, UR31, RZ, 0x3c, !PT ;  /* 0x0000001f05007c12 */ /* 0x000fe2000f8e3cff */
[----:B------:R-:W2:Y:S01]  /*1aa0*/  LDC.64 R2, c[0x0][0x3d0] ;  /* 0x0000f400ff027b82 */ /* 0x000ea20000000a00 */
[----:B------:R-:W-:Y:S02]  /*1ab0*/  LOP3.LUT R5, RZ, R5, RZ, 0x33, !PT ;  /* 0x00000005ff057212 */ /* 0x000fe400078e33ff */
[----:B------:R-:W-:-:S07]  /*1ac0*/  ISETP.GE.AND P3, PT, R0, RZ, PT ;  /* 0x000000ff0000720c */ /* 0x000fce0003f66270 */
[----:B------:R-:W-:-:S05]  /*1ad0*/  @P1 IADD3 R8, PT, PT, R8, 0x1, RZ ;  /* 0x0000000108081810 */ /* 0x000fca0007ffe0ff */
[----:B------:R-:W-:-:S05]  /*1ae0*/  IMAD.MOV.U32 R0, RZ, RZ, R8 ;  /* 0x000000ffff007224 */ /* 0x000fca00078e0008 */
[----:B------:R-:W-:-:S04]  /*1af0*/  @!P3 IADD3 R0, PT, PT, -R0, RZ, RZ ;  /* 0x000000ff0000b210 */ /* 0x000fc80007ffe1ff */
[----:B------:R-:W-:-:S04]  /*1b00*/  SEL R9, R5, R0, !P4 ;  /* 0x0000000005097207 */ /* 0x000fc80006000000 */
[----:B------:R-:W-:-:S05]  /*1b10*/  SHF.R.S32.HI R13, RZ, 0x1f, R9 ;  /* 0x0000001fff0d7819 */ /* 0x000fca0000011409 */
[C---:B-1----:R-:W-:Y:S02]  /*1b20*/  IMAD R4, R13.reuse, R6, RZ ;  /* 0x000000060d047224 */ /* 0x042fe400078e02ff */
[----:B--2---:R-:W-:Y:S02]  /*1b30*/  IMAD R0, R13, R2, RZ ;  /* 0x000000020d007224 */ /* 0x004fe400078e02ff */
[----:B------:R-:W-:-:S04]  /*1b40*/  IMAD.WIDE.U32 R12, R9, R6, R14 ;  /* 0x00000006090c7225 */ /* 0x000fc800078e000e */
[C---:B------:R-:W-:Y:S02]  /*1b50*/  IMAD R4, R9.reuse, R7, R4 ;  /* 0x0000000709047224 */ /* 0x040fe400078e0204 */
[----:B------:R-:W-:-:S04]  /*1b60*/  IMAD.WIDE.U32 R6, R9, R2, R10 ;  /* 0x0000000209067225 */ /* 0x000fc800078e000a */
[----:B------:R-:W-:Y:S01]  /*1b70*/  IMAD R3, R9, R3, R0 ;  /* 0x0000000309037224 */ /* 0x000fe200078e0200 */
[----:B------:R-:W-:Y:S01]  /*1b80*/  IADD3 R0, PT, PT, R13, R4, RZ ;  /* 0x000000040d007210 */ /* 0x000fe20007ffe0ff */
[----:B------:R-:W-:-:S03]  /*1b90*/  IMAD.MOV.U32 R10, RZ, RZ, R12 ;  /* 0x000000ffff0a7224 */ /* 0x000fc600078e000c */
[----:B------:R-:W-:-:S07]  /*1ba0*/  IADD3 R4, PT, PT, R7, R3, RZ ;  /* 0x0000000307047210 */ /* 0x000fce0007ffe0ff */
.L_x_5546:
[----:B------:R-:W-:Y:S01]  /*1bb0*/  UISETP.NE.AND UP0, UPT, UR20, -0x1, UPT ;  /* 0xffffffff1400788c */ /* 0x000fe2000bf05270 */
[----:B------:R-:W-:Y:S01]  /*1bc0*/  IMAD.MOV.U32 R52, RZ, RZ, RZ ;  /* 0x000000ffff347224 */ /* 0x000fe200078e00ff */
[----:B------:R-:W1:Y:S01]  /*1bd0*/  LDCU.64 UR8, c[0x0][0x3b0] ;  /* 0x00007600ff0877ac */ /* 0x000e620008000a00 */
[----:B------:R-:W2:Y:S01]  /*1be0*/  S2R R3, SR_CTAID.X ;  /* 0x0000000000037919 */ /* 0x000ea20000002500 */
[----:B------:R-:W3:Y:S01]  /*1bf0*/  LDCU.64 UR18, c[0x0][0x3c8] ;  /* 0x00007900ff1277ac */ /* 0x000ee20008000a00 */
[----:B------:R-:W-:Y:S01]  /*1c00*/  IMAD.SHL.U32 R61, R59, 0x8, RZ ;  /* 0x000000083b3d7824 */ /* 0x000fe200078e00ff */
[----:B------:R-:W-:Y:S01]  /*1c10*/  SHF.R.U32.HI R100, RZ, 0x3, R59 ;  /* 0x00000003ff647819 */ /* 0x000fe2000001163b */
[----:B------:R4:W5:Y:S01]  /*1c20*/  @P0 LDG.E R52, desc[UR4][R102.64] ;  /* 0x0000000466340981 */ /* 0x000962000c1e1900 */
[----:B------:R-:W-:-:S03]  /*1c30*/  IMAD.MOV.U32 R101, RZ, RZ, RZ ;  /* 0x000000ffff657224 */ /* 0x000fc600078e00ff */
[----:B------:R-:W4:Y:S01]  /*1c40*/  @!UP0 LDCU.64 UR10, c[0x0][0x398] ;  /* 0x00007300ff0a87ac */ /* 0x000f220008000a00 */
[----:B------:R-:W-:Y:S01]  /*1c50*/  LOP3.LUT R20, R61, 0x38, RZ, 0xc0, !PT ;  /* 0x000000383d147812 */ /* 0x000fe200078ec0ff */
[----:B------:R-:W2:Y:S01]  /*1c60*/  LDC R67, c[0x0][0x450] ;  /* 0x00011400ff437b82 */ /* 0x000ea20000000800 */
[----:B------:R-:W-:Y:S01]  /*1c70*/  IMAD.SHL.U32 R65, R59, 0x4, RZ ;  /* 0x000000043b417824 */ /* 0x000fe200078e00ff */
[----:B------:R-:W-:Y:S01]  /*1c80*/  USHF.L.U32 UR30, UR14, 0x4, URZ ;  /* 0x000000040e1e7899 */ /* 0x000fe200080006ff */
[C---:B------:R-:W-:Y:S01]  /*1c90*/  IADD3 R12, P1, PT, R20.reuse, R6, RZ ;  /* 0x00000006140c7210 */ /* 0x040fe20007f3e0ff */
[----:B------:R-:W-:Y:S01]  /*1ca0*/  USHF.L.U64.HI UR27, UR16, 0x4, UR17 ;  /* 0x00000004101b7899 */ /* 0x000fe20008010211 */
[----:B------:R-:W-:Y:S01]  /*1cb0*/  IADD3 R10, P0, PT, R20, R10, RZ ;  /* 0x0000000a140a7210 */ /* 0x000fe20007f1e0ff */
[----:B------:R-:W-:Y:S01]  /*1cc0*/  USHF.L.U32 UR34, UR22, 0x6, URZ ;  /* 0x0000000616227899 */ /* 0x000fe200080006ff */
[----:B------:R-:W-:Y:S01]  /*1cd0*/  IADD3.X R13, PT, PT, RZ, R4, RZ, P1, !PT ;  /* 0x00000004ff0d7210 */ /* 0x000fe20000ffe4ff */
[----:B-1----:R-:W-:Y:S01]  /*1ce0*/  @UP0 UIMAD.WIDE.U32 UR28, UR20, UR8, URZ ;  /* 0x00000008141c02a5 */ /* 0x002fe2000f8e00ff */
[----:B------:R-:W-:Y:S01]  /*1cf0*/  IADD3.X R11, PT, PT, RZ, R0, RZ, P0, !PT ;  /* 0x00000000ff0b7210 */ /* 0x000fe200007fe4ff */
[----:B---3--:R-:W-:Y:S01]  /*1d00*/  IMAD.U32 R6, RZ, RZ, UR18 ;  /* 0x00000012ff067e24 */ /* 0x008fe2000f8e00ff */
[----:B------:R-:W-:Y:S01]  /*1d10*/  LOP3.LUT R65, R65, 0x1c, RZ, 0xc0, !PT ;  /* 0x0000001c41417812 */ /* 0x000fe200078ec0ff */
[----:B------:R-:W-:Y:S01]  /*1d20*/  IMAD.U32 R98, RZ, RZ, UR19 ;  /* 0x00000013ff627e24 */ /* 0x000fe2000f8e00ff */
[----:B------:R-:W-:Y:S01]  /*1d30*/  SHF.L.U32 R68, R59, 0x6, RZ ;  /* 0x000000063b447819 */ /* 0x000fe200000006ff */
[----:B------:R-:W-:Y:S01]  /*1d40*/  IMAD.WIDE.U32 R10, R100, UR14, R10 ;  /* 0x0000000e640a7c25 */ /* 0x000fe2000f8e000a */
[----:B----4-:R-:W-:Y:S01]  /*1d50*/  @!UP0 UIMAD.WIDE.U32 UR32, UR6, UR10, URZ ;  /* 0x0000000a062082a5 */ /* 0x010fe2000f8e00ff */
[----:B------:R-:W-:-:S02]  /*1d60*/  SHF.R.U32.HI R60, RZ, 0x1, R59 ;  /* 0x00000001ff3c7819 */ /* 0x000fc4000001163b */
[C---:B------:R-:W-:Y:S01]  /*1d70*/  IMAD R73, R100.reuse, UR15, R11 ;  /* 0x0000000f64497c24 */ /* 0x040fe2000f8e020b */
[----:B------:R-:W-:Y:S01]  /*1d80*/  @!UP0 UIMAD UR11, UR6, UR11, UR33 ;  /* 0x0000000b060b82a4 */ /* 0x000fe2000f8e0221 */
[----:B------:R-:W-:Y:S01]  /*1d90*/  IMAD.WIDE.U32 R12, R100, UR16, R12 ;  /* 0x00000010640c7c25 */ /* 0x000fe2000f8e000c */
[----:B------:R-:W-:Y:S01]  /*1da0*/  @UP0 UIMAD UR11, UR20, UR9, UR29 ;  /* 0x00000009140b02a4 */ /* 0x000fe2000f8e021d */
[----:B------:R-:W-:Y:S01]  /*1db0*/  SHF.L.U32 R72, R10, 0x1, RZ ;  /* 0x000000010a487819 */ /* 0x000fe200000006ff */
[----:B------:R-:W-:Y:S01]  /*1dc0*/  @!UP0 UMOV UR10, UR32 ;  /* 0x00000020000a8c82 */ /* 0x000fe20008000000 */
[----:B------:R-:W-:Y:S01]  /*1dd0*/  @UP0 UMOV UR10, UR28 ;  /* 0x0000001c000a0c82 */ /* 0x000fe20008000000 */
[----:B--2---:R-:W-:Y:S01]  /*1de0*/  IMAD.WIDE.U32 R2, R3, 0x40, R100 ;  /* 0x0000004003027825 */ /* 0x004fe200078e0064 */
[----:B------:R-:W-:Y:S01]  /*1df0*/  IADD3 R14, P2, PT, R20, UR10, RZ ;  /* 0x0000000a140e7c10 */ /* 0x000fe2000ff5e0ff */
[----:B------:R-:W-:Y:S01]  /*1e00*/  USHF.L.U64.HI UR29, UR14, 0x4, UR15 ;  /* 0x000000040e1d7899 */ /* 0x000fe2000801020f */
[----:B------:R-:W-:Y:S01]  /*1e10*/  LEA.HI R67, R67, R67, RZ, 0x1 ;  /* 0x0000004343437211 */ /* 0x000fe200078f08ff */
[----:B------:R-:W-:Y:S01]  /*1e20*/  IMAD R3, R3, UR8, RZ ;  /* 0x0000000803037c24 */ /* 0x000fe2000f8e02ff */
[----:B------:R-:W1:Y:S01]  /*1e30*/  LDCU.64 UR14, c[0x0][0x390] ;  /* 0x00007200ff0e77ac */ /* 0x000e620008000a00 */
[----:B------:R-:W-:Y:S01]  /*1e40*/  IMAD.X R15, RZ, RZ, UR11, P2 ;  /* 0x0000000bff0f7e24 */ /* 0x000fe200090e06ff */
[----:B------:R-:W-:Y:S01]  /*1e50*/  SHF.R.S32.HI R67, RZ, 0x1, R67 ;  /* 0x00000001ff437819 */ /* 0x000fe20000011443 */
[----:B------:R-:W-:Y:S01]  /*1e60*/  IMAD R75, R100, UR17, R13 ;  /* 0x00000011644b7c24 */ /* 0x000fe2000f8e020d */
[----:B------:R-:W2:Y:S01]  /*1e70*/  LDCU.64 UR10, c[0x0][0x388] ;  /* 0x00007100ff0a77ac */ /* 0x000ea20008000a00 */
[----:B------:R-:W-:Y:S01]  /*1e80*/  IMAD.WIDE.U32 R6, R6, UR31, R14 ;  /* 0x0000001f06067c25 */ /* 0x000fe2000f8e000e */
[----:B------:R-:W-:-:S02]  /*1e90*/  SHF.L.U64.HI R73, R10, 0x1, R73 ;  /* 0x000000010a497819 */ /* 0x000fc40000010249 */
[----:B------:R-:W-:Y:S01]  /*1ea0*/  SHF.L.U64.HI R75, R12, 0x1, R75 ;  /* 0x000000010c4b7819 */ /* 0x000fe2000001024b */
[----:B------:R-:W-:Y:S01]  /*1eb0*/  IMAD R99, R98, UR31, R7 ;  /* 0x0000001f62637c24 */ /* 0x000fe2000f8e0207 */
[----:B------:R-:W-:Y:S01]  /*1ec0*/  LOP3.LUT R68, R68, 0x1c0, RZ, 0xc0, !PT ;  /* 0x000001c044447812 */ /* 0x000fe200078ec0ff */
[----:B------:R-:W-:Y:S01]  /*1ed0*/  IMAD.MOV.U32 R98, RZ, RZ, R6 ;  /* 0x000000ffff627224 */ /* 0x000fe200078e0006 */
[----:B------:R-:W-:Y:S01]  /*1ee0*/  UIADD3 UR31, UPT, UPT, UR22, -0x1, URZ ;  /* 0xffffffff161f7890 */ /* 0x000fe2000fffe0ff */
[----:B------:R-:W-:Y:S01]  /*1ef0*/  IMAD.SHL.U32 R74, R12, 0x2, RZ ;  /* 0x000000020c4a7824 */ /* 0x000fe200078e00ff */
[----:B------:R-:W-:Y:S01]  /*1f00*/  LOP3.LUT R58, R68, 0x8, R60, 0xf8, !PT ;  /* 0x00000008443a7812 */ /* 0x000fe200078ef83c */
[----:B------:R-:W-:Y:S01]  /*1f10*/  IMAD.WIDE.U32 R98, R2, UR8, R98 ;  /* 0x0000000802627c25 */ /* 0x000fe2000f8e0062 */
[----:B------:R-:W-:Y:S02]  /*1f20*/  USHF.R.S32.HI UR8, URZ, 0x1f, UR24 ;  /* 0x0000001fff087899 */ /* 0x000fe40008011418 */
[----:B------:R-:W-:Y:S01]  /*1f30*/  LOP3.LUT R58, R58, 0x38, R61, 0x78, !PT ;  /* 0x000000383a3a7812 */ /* 0x000fe200078e783d */
[----:B------:R-:W-:Y:S01]  /*1f40*/  IMAD R66, R100, R67, R65 ;  /* 0x0000004364427224 */ /* 0x000fe200078e0241 */
[----:B------:R-:W-:Y:S01]  /*1f50*/  ULEA.HI UR8, UR8, UR24, URZ, 0x6 ;  /* 0x0000001808087291 */ /* 0x000fe2000f8f30ff */
[----:B------:R-:W-:Y:S01]  /*1f60*/  IMAD R3, R2, UR9, R3 ;  /* 0x0000000902037c24 */ /* 0x000fe2000f8e0203 */
[----:B--2---:R-:W-:Y:S01]  /*1f70*/  IADD3 R74, P0, PT, R74, UR10, RZ ;  /* 0x0000000a4a4a7c10 */ /* 0x004fe2000ff1e0ff */
[--C-:B------:R-:W-:Y:S01]  /*1f80*/  IMAD.IADD R65, R65, 0x1, R66.reuse ;  /* 0x0000000141417824 */ /* 0x100fe200078e0242 */
[----:B------:R-:W-:Y:S01]  /*1f90*/  USHF.R.S32.HI UR33, URZ, 0x6, UR8 ;  /* 0x00000006ff217899 */ /* 0x000fe20008011408 */
[----:B------:R-:W-:Y:S01]  /*1fa0*/  SHF.R.S32.HI R64, RZ, 0x1f, R66 ;  /* 0x0000001fff407819 */ /* 0x000fe20000011442 */
[----:B------:R-:W-:Y:S01]  /*1fb0*/  USHF.L.U32 UR28, UR16, 0x4, URZ ;  /* 0x00000004101c7899 */ /* 0x000fe200080006ff */
[----:B------:R-:W-:Y:S01]  /*1fc0*/  IADD3.X R75, PT, PT, R75, UR11, RZ, P0, !PT ;  /* 0x0000000b4b4b7c10 */ /* 0x000fe200087fe4ff */
[----:B------:R-:W-:Y:S01]  /*1fd0*/  UISETP.LT.AND UP0, UPT, UR7, UR33, UPT ;  /* 0x000000210700728c */ /* 0x000fe2000bf01270 */
[----:B-1----:R-:W-:Y:S01]  /*1fe0*/  IADD3 R72, P0, PT, R72, UR14, RZ ;  /* 0x0000000e48487c10 */ /* 0x002fe2000ff1e0ff */
[----:B------:R-:W-:Y:S01]  /*1ff0*/  IMAD.MOV.U32 R224, RZ, RZ, R74 ;  /* 0x000000ffffe07224 */ /* 0x000fe200078e004a */
[----:B------:R-:W-:Y:S01]  /*2000*/  SHF.R.S32.HI R63, RZ, 0x1f, R65 ;  /* 0x0000001fff3f7819 */ /* 0x000fe20000011441 */
[----:B------:R-:W-:Y:S01]  /*2010*/  USEL UR33, UR7, UR33, !UP0 ;  /* 0x0000002107217287 */ /* 0x000fe2000c000000 */
[----:B------:R-:W-:Y:S01]  /*2020*/  IADD3.X R73, PT, PT, R73, UR15, RZ, P0, !PT ;  /* 0x0000000f49497c10 */ /* 0x000fe200087fe4ff */
[----:B------:R-:W-:Y:S01]  /*2030*/  IMAD.MOV.U32 R225, RZ, RZ, R75 ;  /* 0x000000ffffe17224 */ /* 0x000fe200078e004b */
[----:B------:R-:W-:Y:S01]  /*2040*/  MOV R226, R72 ;  /* 0x0000004800e27202 */ /* 0x000fe20000000f00 */
[----:B------:R-:W-:Y:S01]  /*2050*/  UISETP.GT.U32.AND UP0, UPT, UR22, UR33, UPT ;  /* 0x000000211600728c */ /* 0x000fe2000bf04070 */
[----:B------:R-:W-:Y:S01]  /*2060*/  IADD3 R62, PT, PT, R99, R3, RZ ;  /* 0x00000003633e7210 */ /* 0x000fe20007ffe0ff */
[----:B------:R-:W-:Y:S01]  /*2070*/  IMAD.MOV.U32 R227, RZ, RZ, R73 ;  /* 0x000000ffffe37224 */ /* 0x000fe200078e0049 */
[----:B------:R-:W-:-:S06]  /*2080*/  USHF.L.U32 UR32, UR31, 0x6, URZ ;  /* 0x000000061f207899 */ /* 0x000fcc00080006ff */
[----:B------:R-:W-:Y:S06]  /*2090*/  BRA.U !UP0, `(.L_x_5551) ;  /* 0x000000a108d47547 */ /* 0x000fec000b800000 */
[----:B------:R-:W1:Y:S01]  /*20a0*/  LDC.64 R2, c[0x0][0x4a0] ;  /* 0x00012800ff027b82 */ /* 0x000e620000000a00 */
[----:B------:R-:W2:Y:S01]  /*20b0*/  LDCU.128 UR8, c[0x0][0x490] ;  /* 0x00009200ff0877ac */ /* 0x000ea20008000c00 */
[----:B------:R-:W-:Y:S01]  /*20c0*/  IMAD.MOV.U32 R21, RZ, RZ, RZ ;  /* 0x000000ffff157224 */ /* 0x000fe200078e00ff */
[----:B------:R-:W-:Y:S01]  /*20d0*/  MOV R94, UR32 ;  /* 0x00000020005e7c02 */ /* 0x000fe20008000f00 */
[----:B------:R-:W-:Y:S01]  /*20e0*/  @!P3 IMAD.MOV R8, RZ, RZ, -R8 ;  /* 0x000000ffff08b224 */ /* 0x000fe200078e0a08 */
[----:B------:R-:W3:Y:S01]  /*20f0*/  LDCU.128 UR16, c[0x0][0x4b0] ;  /* 0x00009600ff1077ac */ /* 0x000ee20008000c00 */
[----:B-----5:R-:W-:Y:S01]  /*2100*/  VIADD R52, R52, UR32 ;  /* 0x0000002034347c36 */ /* 0x020fe20008000000 */
[----:B------:R-:W-:Y:S01]  /*2110*/  IADD3 R71, PT, PT, R100, 0x10, RZ ;  /* 0x0000001064477810 */ /* 0x000fe20007ffe0ff */
[----:B------:R-:W4:Y:S01]  /*2120*/  LDC.64 R88, c[0x0][0x4a8] ;  /* 0x00012a00ff587b82 */ /* 0x000f220000000a00 */
[----:B------:R-:W3:Y:S01]  /*2130*/  LDCU.128 UR12, c[0x0][0x4c0] ;  /* 0x00009800ff0c77ac */ /* 0x000ee20008000c00 */
[----:B------:R-:W-:Y:S01]  /*2140*/  SEL R8, R5, R8, !P4 ;  /* 0x0000000805087207 */ /* 0x000fe20006000000 */
[----:B------:R-:W-:Y:S01]  /*2150*/  IMAD R52, R52, R67, RZ ;  /* 0x0000004334347224 */ /* 0x000fe200078e02ff */
[----:B------:R-:W-:Y:S01]  /*2160*/  IADD3 R69, PT, PT, R100, 0x30, RZ ;  /* 0x0000003064457810 */ /* 0x000fe20007ffe0ff */
[----:B------:R-:W3:Y:S01]  /*2170*/  LDCU.U8 UR35, c[0x0][0x533] ;  /* 0x0000a660ff2377ac */ /* 0x000ee20008000000 */
[C---:B------:R-:W-:Y:S01]  /*2180*/  IMAD.SHL.U32 R93, R67.reuse, 0x10, RZ ;  /* 0x00000010435d7824 */ /* 0x040fe200078e00ff */
[C---:B------:R-:W-:Y:S01]  /*2190*/  LOP3.LUT R19, R20.reuse, 0x40, RZ, 0xfc, !PT ;  /* 0x0000004014137812 */ /* 0x040fe200078efcff */
[C---:B------:R-:W-:Y:S01]  /*21a0*/  IMAD R92, R67.reuse, 0x30, RZ ;  /* 0x00000030435c7824 */ /* 0x040fe200078e02ff */
[----:B------:R-:W-:Y:S01]  /*21b0*/  UMOV UR36, URZ ;  /* 0x000000ff00247c82 */ /* 0x000fe20008000000 */
[----:B------:R-:W-:Y:S01]  /*21c0*/  IMAD.SHL.U32 R90, R67, 0x20, RZ ;  /* 0x00000020435a7824 */ /* 0x000fe200078e00ff */
[C---:B------:R-:W-:Y:S01]  /*21d0*/  LOP3.LUT R18, R20.reuse, 0x80, RZ, 0xfc, !PT ;  /* 0x0000008014127812 */ /* 0x040fe200078efcff */
[----:B--2---:R-:W-:Y:S01]  /*21e0*/  IMAD.U32 R5, RZ, RZ, UR10 ;  /* 0x0000000aff057e24 */ /* 0x004fe2000f8e00ff */
[----:B------:R-:W-:Y:S01]  /*21f0*/  LOP3.LUT R17, R20, 0xc0, RZ, 0xfc, !PT ;  /* 0x000000c014117812 */ /* 0x000fe200078efcff */
[----:B------:R-:W-:Y:S01]  /*2200*/  IMAD.U32 R0, RZ, RZ, UR11 ;  /* 0x0000000bff007e24 */ /* 0x000fe2000f8e00ff */
[----:B------:R-:W2:Y:S01]  /*2210*/  LDCU.64 UR10, c[0x0][0x488] ;  /* 0x00009100ff0a77ac */ /* 0x000ea20008000a00 */
[----:B-1----:R-:W-:Y:S01]  /*2220*/  IMAD.WIDE.U32 R6, R2, UR6, R20 ;  /* 0x0000000602067c25 */ /* 0x002fe2000f8e0014 */
[----:B------:R-:W-:-:S02]  /*2230*/  IADD3 R2, P0, PT, R100, -UR24, RZ ;  /* 0x8000001864027c10 */ /* 0x000fc4000ff1e0ff */
[----:B------:R-:W-:Y:S01]  /*2240*/  SHF.R.S32.HI R86, RZ, 0x1f, R90 ;  /* 0x0000001fff567819 */ /* 0x000fe2000001145a */
[----:B------:R-:W-:Y:S01]  /*2250*/  IMAD R7, R3, UR6, R7 ;  /* 0x0000000603077c24 */ /* 0x000fe2000f8e0207 */
[----:B------:R-:W-:Y:S01]  /*2260*/  SHF.R.S32.HI R3, RZ, 0x1f, R8 ;  /* 0x0000001fff037819 */ /* 0x000fe20000011408 */
[----:B------:R-:W-:Y:S01]  /*2270*/  IMAD.WIDE.U32 R10, R5, UR6, R20 ;  /* 0x00000006050a7c25 */ /* 0x000fe2000f8e0014 */
[----:B------:R-:W-:Y:S01]  /*2280*/  SHF.R.S32.HI R84, RZ, 0x1f, R92 ;  /* 0x0000001fff547819 */ /* 0x000fe2000001145c */
[----:B---3--:R-:W-:Y:S01]  /*2290*/  UISETP.NE.AND UP1, UPT, UR35, URZ, UPT ;  /* 0x000000ff2300728c */ /* 0x008fe2000bf25270 */
[----:B----4-:R-:W-:Y:S01]  /*22a0*/  SHF.L.U32 R91, R88, 0x4, RZ ;  /* 0x00000004585b7819 */ /* 0x010fe200000006ff */
[----:B------:R-:W-:-:S04]  /*22b0*/  IMAD.WIDE.U32 R6, R94, UR16, R6 ;  /* 0x000000105e067c25 */ /* 0x000fc8000f8e0006 */
[----:B------:R-:W-:Y:S02]  /*22c0*/  IMAD R7, R94, UR17, R7 ;  /* 0x000000115e077c24 */ /* 0x000fe4000f8e0207 */
[----:B------:R-:W-:Y:S01]  /*22d0*/  IMAD R11, R0, UR6, R11 ;  /* 0x00000006000b7c24 */ /* 0x000fe2000f8e020b */
[----:B------:R-:W-:Y:S01]  /*22e0*/  USHF.R.S32.HI UR6, URZ, 0x1f, UR24 ;  /* 0x0000001fff067899 */ /* 0x000fe20008011418 */
[----:B------:R-:W-:Y:S02]  /*22f0*/  IMAD R5, R3, UR12, RZ ;  /* 0x0000000c03057c24 */ /* 0x000fe4000f8e02ff */
[----:B------:R-:W-:-:S03]  /*2300*/  IMAD.WIDE.U32 R6, R8, UR12, R6 ;  /* 0x0000000c08067c25 */ /* 0x000fc6000f8e0006 */
[----:B------:R-:W-:Y:S01]  /*2310*/  IADD3.X R23, PT, PT, RZ, ~UR6, RZ, P0, !PT ;  /* 0x80000006ff177c10 */ /* 0x000fe200087fe4ff */
[----:B------:R-:W-:Y:S01]  /*2320*/  IMAD R3, R3, UR18, RZ ;  /* 0x0000001203037c24 */ /* 0x000fe2000f8e02ff */
[----:B------:R-:W-:Y:S01]  /*2330*/  IADD3 R78, P0, PT, R52, R65, RZ ;  /* 0x00000041344e7210 */ /* 0x000fe20007f1e0ff */
[----:B------:R-:W-:Y:S01]  /*2340*/  IMAD.MOV.U32 R4, RZ, RZ, R6 ;  /* 0x000000ffff047224 */ /* 0x000fe200078e0006 */
[----:B------:R-:W-:Y:S01]  /*2350*/  USHF.L.U32 UR6, UR16, 0x6, URZ ;  /* 0x0000000610067899 */ /* 0x000fe200080006ff */
[C---:B------:R-:W-:Y:S01]  /*2360*/  IMAD R6, R8.reuse, UR19, R3 ;  /* 0x0000001308067c24 */ /* 0x040fe2000f8e0203 */
[----:B------:R-:W-:Y:S01]  /*2370*/  SHF.R.S32.HI R3, RZ, 0x1f, R52 ;  /* 0x0000001fff037819 */ /* 0x000fe20000011434 */
[----:B------:R-:W-:Y:S01]  /*2380*/  IMAD R5, R8, UR13, R5 ;  /* 0x0000000d08057c24 */ /* 0x000fe2000f8e0205 */
[----:B------:R-:W-:Y:S01]  /*2390*/  IADD3 R52, P1, PT, R52, R66, RZ ;  /* 0x0000004234347210 */ /* 0x000fe20007f3e0ff */
[----:B------:R-:W1:Y:S01]  /*23a0*/  LDCU.64 UR12, c[0x0][0x4d0] ;  /* 0x00009a00ff0c77ac */ /* 0x000e620008000a00 */
[----:B------:R-:W-:-:S02]  /*23b0*/  IMAD.WIDE.U32 R10, R94, R88, R10 ;  /* 0x000000585e0a7225 */ /* 0x000fc400078e000a */
[----:B------:R-:W-:Y:S01]  /*23c0*/  IADD3 R5, PT, PT, R7, R5, RZ ;  /* 0x0000000507057210 */ /* 0x000fe20007ffe0ff */
[----:B------:R-:W3:Y:S01]  /*23d0*/  LDCU UR19, c[0x0][0x450] ;  /* 0x00008a00ff1377ac */ /* 0x000ee20008000800 */
[C---:B------:R-:W-:Y:S02]  /*23e0*/  IMAD.X R79, R3.reuse, 0x1, R63, P0 ;  /* 0x00000001034f7824 */ /* 0x040fe400000e063f */
[----:B------:R-:W-:Y:S02]  /*23f0*/  IMAD.X R3, R3, 0x1, R64, P1 ;  /* 0x0000000103037824 */ /* 0x000fe400008e0640 */
[----:B------:R-:W-:Y:S01]  /*2400*/  IMAD R11, R94, R89, R11 ;  /* 0x000000595e0b7224 */ /* 0x000fe200078e020b */
[----:B------:R-:W-:Y:S01]  /*2410*/  SHF.L.U64.HI R79, R78, 0x1, R79 ;  /* 0x000000014e4f7819 */ /* 0x000fe2000001024f */
[----:B------:R-:W-:Y:S01]  /*2420*/  IMAD R77, R23, UR16, RZ ;  /* 0x00000010174d7c24 */ /* 0x000fe2000f8e02ff */
[C---:B------:R-:W-:Y:S01]  /*2430*/  SHF.L.U64.HI R0, R52.reuse, 0x1, R3 ;  /* 0x0000000134007819 */ /* 0x040fe20000010203 */
[----:B------:R-:W-:-:S02]  /*2440*/  IMAD.SHL.U32 R52, R52, 0x2, RZ ;  /* 0x0000000234347824 */ /* 0x000fc400078e00ff */
[----:B------:R-:W-:Y:S01]  /*2450*/  IMAD.WIDE.U32 R8, R8, UR18, R10 ;  /* 0x0000001208087c25 */ /* 0x000fe2000f8e000a */
[----:B------:R-:W-:Y:S02]  /*2460*/  UIADD3 UR18, UPT, UPT, UR24, -UR34, URZ ;  /* 0x8000002218127290 */ /* 0x000fe4000fffe0ff */
[----:B------:R-:W-:Y:S01]  /*2470*/  IADD3 R24, P0, PT, R52, UR14, RZ ;  /* 0x0000000e34187c10 */ /* 0x000fe2000ff1e0ff */
[----:B------:R-:W-:Y:S01]  /*2480*/  IMAD R23, R23, R88, RZ ;  /* 0x0000005817177224 */ /* 0x000fe200078e02ff */
[----:B------:R-:W-:Y:S01]  /*2490*/  IADD3 R7, PT, PT, R9, R6, RZ ;  /* 0x0000000609077210 */ /* 0x000fe20007ffe0ff */
[----:B------:R-:W-:Y:S01]  /*24a0*/  IMAD R77, R2, UR17, R77 ;  /* 0x00000011024d7c24 */ /* 0x000fe2000f8e024d */
[----:B------:R-:W-:Y:S01]  /*24b0*/  IADD3.X R25, PT, PT, R0, UR15, RZ, P0, !PT ;  /* 0x0000000f00197c10 */ /* 0x000fe200087fe4ff */
[----:B------:R-:W-:Y:S01]  /*24c0*/  IMAD.WIDE.U32 R4, R2, UR16, R4 ;  /* 0x0000001002047c25 */ /* 0x000fe2000f8e0004 */
[----:B-1----:R-:W-:Y:S01]  /*24d0*/  IADD3 R52, P0, PT, R52, UR12, RZ ;  /* 0x0000000c34347c10 */ /* 0x002fe2000ff1e0ff */
[----:B------:R-:W-:Y:S01]  /*24e0*/  UIADD3 UR34, UPT, UPT, -UR34, UR26, URZ ;  /* 0x0000001a22227290 */ /* 0x000fe2000fffe1ff */
[----:B------:R-:W-:Y:S01]  /*24f0*/  MOV R6, R8 ;  /* 0x0000000800067202 */ /* 0x000fe20000000f00 */
[----:B------:R-:W-:Y:S01]  /*2500*/  IMAD.SHL.U32 R78, R78, 0x2, RZ ;  /* 0x000000024e4e7824 */ /* 0x000fe200078e00ff */
[----:B------:R-:W-:Y:S01]  /*2510*/  IADD3.X R53, PT, PT, R0, UR13, RZ, P0, !PT ;  /* 0x0000000d00357c10 */ /* 0x000fe200087fe4ff */
[----:B------:R-:W-:Y:S01]  /*2520*/  IMAD R23, R2, R89, R23 ;  /* 0x0000005902177224 */ /* 0x000fe200078e0217 */
[----:B------:R-:W-:Y:S01]  /*2530*/  IADD3 R0, P0, PT, RZ, -UR36, RZ ;  /* 0x80000024ff007c10 */ /* 0x000fe2000ff1e0ff */
[----:B------:R-:W-:Y:S01]  /*2540*/  IMAD.SHL.U32 R85, R88, 0x40, RZ ;  /* 0x0000004058557824 */ /* 0x000fe200078e00ff */
[----:B------:R-:W-:Y:S01]  /*2550*/  IADD3 R80, P1, PT, R78, UR14, RZ ;  /* 0x0000000e4e507c10 */ /* 0x000fe2000ff3e0ff */
[----:B------:R-:W-:Y:S01]  /*2560*/  IMAD.WIDE.U32 R2, R2, R88, R6 ;  /* 0x0000005802027225 */ /* 0x000fe200078e0006 */
[----:B------:R-:W-:Y:S01]  /*2570*/  LEA R76, P2, R4, UR8, 0x1 ;  /* 0x00000008044c7c11 */ /* 0x000fe2000f8408ff */
[----:B------:R-:W1:Y:S01]  /*2580*/  LDCU.64 UR16, c[0x0][0x3c0] ;  /* 0x00007800ff1077ac */ /* 0x000e620008000a00 */
[----:B------:R-:W-:Y:S01]  /*2590*/  IADD3.X R81, PT, PT, R79, UR15, RZ, P1, !PT ;  /* 0x0000000f4f517c10 */ /* 0x000fe20008ffe4ff */
[----:B------:R-:W-:Y:S01]  /*25a0*/  IMAD.IADD R77, R5, 0x1, R77 ;  /* 0x00000001054d7824 */ /* 0x000fe200078e024d */
[----:B------:R-:W-:Y:S01]  /*25b0*/  IADD3 R78, P1, PT, R78, UR12, RZ ;  /* 0x0000000c4e4e7c10 */ /* 0x000fe2000ff3e0ff */
[----:B------:R-:W-:Y:S01]  /*25c0*/  IMAD.X R85, RZ, RZ, ~R85, P0 ;  /* 0x000000ffff557224 */ /* 0x000fe200000e0e55 */
[----:B------:R-:W-:Y:S01]  /*25d0*/  SHF.L.U64.HI R89, R88, 0x4, R89 ;  /* 0x0000000458597819 */ /* 0x000fe20000010259 */
[----:B------:R-:W-:Y:S01]  /*25e0*/  IMAD.IADD R23, R3, 0x1, R23 ;  /* 0x0000000103177824 */ /* 0x000fe200078e0217 */
[----:B------:R-:W-:Y:S01]  /*25f0*/  IADD3.X R3, PT, PT, RZ, ~UR6, RZ, P0, !PT ;  /* 0x80000006ff037c10 */ /* 0x000fe200087fe4ff */
[----:B------:R-:W-:Y:S01]  /*2600*/  VIADD R70, R100, 0x20 ;  /* 0x0000002064467836 */ /* 0x000fe20000000000 */
[----:B------:R-:W-:Y:S01]  /*2610*/  LEA.HI.X R77, R4, UR9, R77, 0x1, P2 ;  /* 0x00000009044d7c11 */ /* 0x000fe200090f0c4d */
[----:B------:R-:W4:Y:S01]  /*2620*/  LDCU.64 UR14, c[0x0][0x3b8] ;  /* 0x00007700ff0e77ac */ /* 0x000f220008000a00 */
[----:B--2---:R-:W-:-:S02]  /*2630*/  LEA R22, P2, R2, UR10, 0x1 ;  /* 0x0000000a02167c11 */ /* 0x004fc4000f8408ff */
[C---:B------:R-:W-:Y:S01]  /*2640*/  SHF.R.S64 R87, R0.reuse, 0x1f, R85 ;  /* 0x0000001f00577819 */ /* 0x040fe20000001055 */
[----:B------:R-:W-:Y:S01]  /*2650*/  UMOV UR6, UR22 ;  /* 0x0000001600067c82 */ /* 0x000fe20008000000 */
[----:B------:R-:W-:Y:S02]  /*2660*/  SHF.R.S32.HI R88, RZ, 0x1f, R93 ;  /* 0x0000001fff587819 */ /* 0x000fe4000001145d */
[----:B---3--:R-:W-:Y:S02]  /*2670*/  MOV R26, UR19 ;  /* 0x00000013001a7c02 */ /* 0x008fe40008000f00 */
[--C-:B------:R-:W-:Y:S02]  /*2680*/  SHF.R.S64 R83, R0, 0x1f, R3.reuse ;  /* 0x0000001f00537819 */ /* 0x100fe40000001003 */
[----:B------:R-:W-:Y:S02]  /*2690*/  SHF.R.S32.HI R82, RZ, 0x1f, R3 ;  /* 0x0000001fff527819 */ /* 0x000fe40000011403 */
[----:B------:R-:W-:-:S02]  /*26a0*/  SHF.R.S32.HI R85, RZ, 0x1f, R85 ;  /* 0x0000001fff557819 */ /* 0x000fc40000011455 */
[----:B------:R-:W-:Y:S01]  /*26b0*/  LEA.HI.X R23, R2, UR11, R23, 0x1, P2 ;  /* 0x0000000b02177c11 */ /* 0x000fe200090f0c17 */
[----:B------:R-:W2:Y:S01]  /*26c0*/  LDCU.128 UR8, c[0x0][0x3a0] ;  /* 0x00007400ff0877ac */ /* 0x000ea20008000c00 */
[----:B------:R-:W-:Y:S01]  /*26d0*/  IADD3.X R79, PT, PT, R79, UR13, RZ, P1, !PT ;  /* 0x0000000d4f4f7c10 */ /* 0x000fe20008ffe4ff */
[----:B-1--4-:R-:W3:Y:S06]  /*26e0*/  LDCU.64 UR12, c[0x0][0x4e0] ;  /* 0x00009c00ff0c77ac */ /* 0x012eec0008000a00 */
.L_x_5573:
[----:B------:R-:W-:Y:S01]  /*26f0*/  UIADD3 UR34, UPT, UPT, UR34, 0x40, URZ ;  /* 0x0000004022227890 */ /* 0x000fe2000fffe0ff */
[----:B------:R-:W-:Y:S01]  /*2700*/  IMAD.U32 R0, RZ, RZ, UR29 ;  /* 0x0000001dff007e24 */ /* 0x000fe2000f8e00ff */
[----:B------:R-:W-:Y:S01]  /*2710*/  UIADD3 UR18, UPT, UPT, UR18, 0x40, URZ ;  /* 0x0000004012127890 */ /* 0x000fe2000fffe0ff */
[----:B------:R-:W-:Y:S01]  /*2720*/  BSSY.RECONVERGENT B1, `(.L_x_5552) ;  /* 0x000096d000017945 */ /* 0x000fe20003800200 */
[----:B------:R-:W-:Y:S01]  /*2730*/  UIADD3 UR6, UPT, UPT, UR6, -0x1, URZ ;  /* 0xffffffff06067890 */ /* 0x000fe2000fffe0ff */
[----:B------:R-:W-:Y:S01]  /*2740*/  IMAD.MOV.U32 R96, RZ, RZ, R94 ;  /* 0x000000ffff607224 */ /* 0x000fe200078e005e */
[----:B------:R-:W-:Y:S01]  /*2750*/  ISETP.GE.AND P0, PT, R100, UR34, PT ;  /* 0x0000002264007c0c */ /* 0x000fe2000bf06270 */
[----:B------:R-:W-:Y:S01]  /*2760*/  VIADD R94, R94, 0xffffffc0 ;  /* 0xffffffc05e5e7836 */ /* 0x000fe20000000000 */
[C---:B------:R-:W-:Y:S02]  /*2770*/  ISETP.GE.AND P5, PT, R71.reuse, UR34, PT ;  /* 0x0000002247007c0c */ /* 0x040fe4000bfa6270 */
[----:B------:R-:W-:Y:S02]  /*2780*/  ISETP.GE.AND P0, PT, R100, UR18, !P0 ;  /* 0x0000001264007c0c */ /* 0x000fe4000c706270 */
[----:B------:R-:W-:Y:S02]  /*2790*/  ISETP.GE.AND P5, PT, R71, UR18, !P5 ;  /* 0x0000001247007c0c */ /* 0x000fe4000efa6270 */
[C---:B------:R-:W-:Y:S02]  /*27a0*/  ISETP.GE.AND P4, PT, R70.reuse, UR34, PT ;  /* 0x0000002246007c0c */ /* 0x040fe4000bf86270 */
[C---:B------:R-:W-:Y:S02]  /*27b0*/  ISETP.GE.AND P3, PT, R69.reuse, UR34, PT ;  /* 0x0000002245007c0c */ /* 0x040fe4000bf66270 */
[----:B------:R-:W-:Y:S02]  /*27c0*/  ISETP.GE.AND P4, PT, R70, UR18, !P4 ;  /* 0x0000001246007c0c */ /* 0x000fe4000e786270 */
[----:B------:R-:W-:Y:S03]  /*27d0*/  ISETP.GE.AND P3, PT, R69, UR18, !P3 ;  /* 0x0000001245007c0c */ /* 0x000fe6000df66270 */
[----:B------:R-:W4:Y:S02]  /*27e0*/  @P0 LDG.E.128 R28, desc[UR4][R76.64] ;  /* 0x000000044c1c0981 */ /* 0x000f24000c1e1d00 */
[----:B------:R-:W1:Y:S02]  /*27f0*/  @P5 LDC.64 R2, c[0x0][0x4b0] ;  /* 0x00012c00ff025b82 */ /* 0x000e640000000a00 */
[----:B----4-:R4:W-:Y:S01]  /*2800*/  @P0 STG.E.128 desc[UR4][R72.64], R28 ;  /* 0x0000001c48000986 */ /* 0x0109e2000c101d04 */
[C---:B-1----:R-:W-:Y:S03]  /*2810*/  @P5 LEA R42, P1, R2.reuse, R76, 0x5 ;  /* 0x0000004c022a5211 */ /* 0x042fe600078228ff */
[----:B------:R-:W5:Y:S01]  /*2820*/  @P0 LDG.E.128 R12, desc[UR4][R76.64+0x80] ;  /* 0x000080044c0c0981 */ /* 0x000f62000c1e1d00 */
[----:B------:R-:W-:Y:S01]  /*2830*/  @P5 LEA.HI.X R43, R2, R77, R3, 0x5, P1 ;  /* 0x0000004d022b5211 */ /* 0x000fe200008f2c03 */
[----:B------:R-:W-:Y:S05]  /*2840*/  IMAD.U32 R3, RZ, RZ, UR30 ;  /* 0x0000001eff037e24 */ /* 0x000fea000f8e00ff */
[C---:B------:R-:W-:Y:S04]  /*2850*/  @P5 LEA R40, P1, R3.reuse, R72, 0x1 ;  /* 0x0000004803285211 */ /* 0x040fe800078208ff */
[----:B------:R-:W-:Y:S02]  /*2860*/  @P5 LEA.HI.X R41, R3, R73, R0, 0x1, P1 ;  /* 0x0000004903295211 */ /* 0x000fe400008f0c00 */
[----:B------:R-:W1:Y:S02]  /*2870*/  @P4 LDC.64 R2, c[0x0][0x4b0] ;  /* 0x00012c00ff024b82 */ /* 0x000e640000000a00 */
        /* <DEDUP_REMOVED lines=24> */
[----:B------:R-:W1:Y:S02]  /*2a00*/  @P3 LDC.64 R2, c[0x0][0x3c0] ;  /* 0x0000f000ff023b82 */ /* 0x000e640000000a00 */
[----:B-1----:R-:W-:Y:S01]  /*2a10*/  @P3 IMAD R3, R3, 0x60, RZ ;  /* 0x0000006003033824 */ /* 0x002fe200078e02ff */
[----:B--2---:R-:W-:Y:S04]  /*2a20*/  @P4 STG.E.128 desc[UR4][R36.64], R4 ;  /* 0x0000000424004986 */ /* 0x004fe8000c101d04 */
[----:B------:R-:W2:Y:S04]  /*2a30*/  @P4 LDG.E.128 R32, desc[UR4][R38.64+0x80] ;  /* 0x0000800426204981 */ /* 0x000ea8000c1e1d00 */
[----:B--2---:R1:W-:Y:S04]  /*2a40*/  @P4 STG.E.128 desc[UR4][R36.64+0x80], R32 ;  /* 0x0000802024004986 */ /* 0x0043e8000c101d04 */
[----:B------:R-:W2:Y:S01]  /*2a50*/  @P4 LDG.E.128 R28, desc[UR4][R38.64+0x100] ;  /* 0x00010004261c4981 */ /* 0x000ea2000c1e1d00 */
[----:B-1----:R-:W-:Y:S04]  /*2a60*/  @P3 IMAD.WIDE.U32 R32, R2, 0x60, R72 ;  /* 0x0000006002203825 */ /* 0x002fe800078e0048 */
[----:B------:R-:W-:Y:S01]  /*2a70*/  @P3 IMAD.IADD R33, R33, 0x1, R3 ;  /* 0x0000000121213824 */ /* 0x000fe200078e0203 */
        /* <DEDUP_REMOVED lines=13> */
[C---:B------:R-:W-:Y:S01]  /*2b50*/  @P5 LEA R42, P1, R91.reuse, R22, 0x1 ;  /* 0x000000165b2a5211 */ /* 0x040fe200078208ff */
[----:B------:R-:W-:Y:S02]  /*2b60*/  IMAD.U32 R3, RZ, RZ, UR28 ;  /* 0x0000001cff037e24 */ /* 0x000fe4000f8e00ff */
[----:B------:R-:W-:Y:S01]  /*2b70*/  IMAD.U32 R0, RZ, RZ, UR27 ;  /* 0x0000001bff007e24 */ /* 0x000fe2000f8e00ff */
[----:B------:R-:W-:Y:S01]  /*2b80*/  @P5 LEA.HI.X R43, R91, R23, R89, 0x1, P1 ;  /* 0x000000175b2b5211 */ /* 0x000fe200008f0c59 */
[----:B------:R-:W-:Y:S01]  /*2b90*/  IMAD.MOV.U32 R26, RZ, RZ, RZ ;  /* 0x000000ffff1a7224 */ /* 0x000fe200078e00ff */
[----:B--2---:R1:W-:Y:S04]  /*2ba0*/  @P0 STG.E.128 desc[UR4][R74.64], R28 ;  /* 0x0000001c4a000986 */ /* 0x0043e8000c101d04 */
[----:B------:R-:W2:Y:S04]  /*2bb0*/  @P0 LDG.E.128 R12, desc[UR4][R22.64+0x80] ;  /* 0x00008004160c0981 */ /* 0x000ea8000c1e1d00 */
[----:B--2---:R2:W-:Y:S04]  /*2bc0*/  @P0 STG.E.128 desc[UR4][R74.64+0x80], R12 ;  /* 0x0000800c4a000986 */ /* 0x0045e8000c101d04 */
[----:B------:R-:W4:Y:S04]  /*2bd0*/  @P0 LDG.E.128 R8, desc[UR4][R22.64+0x100] ;  /* 0x0001000416080981 */ /* 0x000f28000c1e1d00 */
[----:B----4-:R4:W-:Y:S04]  /*2be0*/  @P0 STG.E.128 desc[UR4][R74.64+0x100], R8 ;  /* 0x000100084a000986 */ /* 0x0109e8000c101d04 */
[----:B------:R-:W5:Y:S04]  /*2bf0*/  @P0 LDG.E.128 R4, desc[UR4][R22.64+0x180] ;  /* 0x0001800416040981 */ /* 0x000f68000c1e1d00 */
[----:B-----5:R5:W-:Y:S01]  /*2c00*/  @P0 STG.E.128 desc[UR4][R74.64+0x180], R4 ;  /* 0x000180044a000986 */ /* 0x020be2000c101d04 */
[C---:B------:R-:W-:Y:S03]  /*2c10*/  @P5 LEA R38, P0, R3.reuse, R74, 0x1 ;  /* 0x0000004a03265211 */ /* 0x040fe600078008ff */
[----:B------:R-:W3:Y:S01]  /*2c20*/  @P5 LDG.E.128 R32, desc[UR4][R42.64] ;  /* 0x000000042a205981 */ /* 0x000ee2000c1e1d00 */
[----:B------:R-:W-:Y:S02]  /*2c30*/  @P5 LEA.HI.X R39, R3, R75, R0, 0x1, P0 ;  /* 0x0000004b03275211 */ /* 0x000fe400000f0c00 */
[----:B------:R-:W1:Y:S02]  /*2c40*/  @P4 LDC.64 R2, c[0x0][0x4a8] ;  /* 0x00012a00ff024b82 */ /* 0x000e640000000a00 */
[C---:B-1----:R-:W-:Y:S04]  /*2c50*/  @P4 LEA R36, P0, R2.reuse, R22, 0x6 ;  /* 0x0000001602244211 */ /* 0x042fe800078030ff */
[----:B------:R-:W-:Y:S02]  /*2c60*/  @P4 LEA.HI.X R37, R2, R23, R3, 0x6, P0 ;  /* 0x0000001702254211 */ /* 0x000fe400000f3403 */
[----:B------:R-:W1:Y:S02]  /*2c70*/  @P4 LDC.64 R2, c[0x0][0x3b8] ;  /* 0x0000ee00ff024b82 */ /* 0x000e640000000a00 */
[C---:B-1----:R-:W-:Y:S04]  /*2c80*/  @P4 LEA R40, P0, R2.reuse, R74, 0x6 ;  /* 0x0000004a02284211 */ /* 0x042fe800078030ff */
[----:B------:R-:W-:Y:S01]  /*2c90*/  @P4 LEA.HI.X R41, R2, R75, R3, 0x6, P0 ;  /* 0x0000004b02294211 */ /* 0x000fe200000f3403 */
[----:B---3--:R1:W-:Y:S04]  /*2ca0*/  @P5 STG.E.128 desc[UR4][R38.64], R32 ;  /* 0x0000002026005986 */ /* 0x0083e8000c101d04 */
[----:B------:R-:W3:Y:S04]  /*2cb0*/  @P5 LDG.E.128 R28, desc[UR4][R42.64+0x80] ;  /* 0x000080042a1c5981 */ /* 0x000ee8000c1e1d00 */
[----:B---3--:R3:W-:Y:S04]  /*2cc0*/  @P5 STG.E.128 desc[UR4][R38.64+0x80], R28 ;  /* 0x0000801c26005986 */ /* 0x0087e8000c101d04 */
[----:B--2---:R-:W2:Y:S04]  /*2cd0*/  @P5 LDG.E.128 R12, desc[UR4][R42.64+0x100] ;  /* 0x000100042a0c5981 */ /* 0x004ea8000c1e1d00 */
[----:B--2---:R2:W-:Y:S04]  /*2ce0*/  @P5 STG.E.128 desc[UR4][R38.64+0x100], R12 ;  /* 0x0001000c26005986 */ /* 0x0045e8000c101d04 */
[----:B----4-:R-:W4:Y:S04]  /*2cf0*/  @P5 LDG.E.128 R8, desc[UR4][R42.64+0x180] ;  /* 0x000180042a085981 */ /* 0x010f28000c1e1d00 */
[----:B----4-:R4:W-:Y:S04]  /*2d00*/  @P5 STG.E.128 desc[UR4][R38.64+0x180], R8 ;  /* 0x0001800826005986 */ /* 0x0109e8000c101d04 */
[----:B-----5:R-:W5:Y:S04]  /*2d10*/  @P4 LDG.E.128 R4, desc[UR4][R36.64] ;  /* 0x0000000424044981 */ /* 0x020f68000c1e1d00 */
[----:B-----5:R4:W-:Y:S04]  /*2d20*/  @P4 STG.E.128 desc[UR4][R40.64], R4 ;  /* 0x0000000428004986 */ /* 0x0209e8000c101d04 */
[----:B-1----:R-:W5:Y:S04]  /*2d30*/  @P4 LDG.E.128 R32, desc[UR4][R36.64+0x80] ;  /* 0x0000800424204981 */ /* 0x002f68000c1e1d00 */
[----:B-----5:R4:W-:Y:S04]  /*2d40*/  @P4 STG.E.128 desc[UR4][R40.64+0x80], R32 ;  /* 0x0000802028004986 */ /* 0x0209e8000c101d04 */
[----:B---3--:R-:W3:Y:S04]  /*2d50*/  @P4 LDG.E.128 R28, desc[UR4][R36.64+0x100] ;  /* 0x00010004241c4981 */ /* 0x008ee8000c1e1d00 */
[----:B---3--:R4:W-:Y:S04]  /*2d60*/  @P4 STG.E.128 desc[UR4][R40.64+0x100], R28 ;  /* 0x0001001c28004986 */ /* 0x0089e8000c101d04 */
[----:B--2---:R-:W2:Y:S04]  /*2d70*/  @P4 LDG.E.128 R12, desc[UR4][R36.64+0x180] ;  /* 0x00018004240c4981 */ /* 0x004ea8000c1e1d00 */
[----:B--2---:R4:W-:Y:S01]  /*2d80*/  @P4 STG.E.128 desc[UR4][R40.64+0x180], R12 ;  /* 0x0001800c28004986 */ /* 0x0049e2000c101d04 */
[----:B------:R-:W-:Y:S05]  /*2d90*/  @!P3 BRA `(.L_x_5554) ;  /* 0x000000900014b947 */ /* 0x000fea0003800000 */
[----:B------:R-:W1:Y:S02]  /*2da0*/  LDC.64 R2, c[0x0][0x4a8] ;  /* 0x00012a00ff027b82 */ /* 0x000e640000000a00 */
[----:B-1----:R-:W-:Y:S02]  /*2db0*/  IMAD R3, R3, 0x60, RZ ;  /* 0x0000006003037824 */ /* 0x002fe400078e02ff */
[----:B----4-:R-:W-:Y:S05]  /*2dc0*/  IMAD.WIDE.U32 R32, R2, 0x60, R22 ;  /* 0x0000006002207825 */ /* 0x010fea00078e0016 */
        /* <DEDUP_REMOVED lines=14> */
.L_x_5553:
        /* <DEDUP_REMOVED lines=206> */
.L_x_5557:
[----:B---3--:R-:W-:Y:S05]  /*3b90*/  BSYNC.RECONVERGENT B0 ;  /* 0x0000000000007941 */ /* 0x008fea0003800200 */
.L_x_5556:
[----:B------:R-:W-:Y:S04]  /*3ba0*/  BSSY.RECONVERGENT B0, `(.L_x_5558) ;  /* 0x00000cc000007945 */ /* 0x000fe80003800200 */
[----:B------:R-:W-:Y:S05]  /*3bb0*/  @!P5 BRA `(.L_x_5559) ;  /* 0x0000000c0028d947 */ /* 0x000fea0003800000 */
[C---:B------:R-:W-:Y:S02]  /*3bc0*/  LEA R56, P1, R91.reuse, R22, 0x1 ;  /* 0x000000165b387211 */ /* 0x040fe400078208ff */
[-C--:B------:R-:W-:Y:S02]  /*3bd0*/  ISETP.GE.AND P0, PT, R20, R26.reuse, PT ;  /* 0x0000001a1400720c */ /* 0x080fe40003f06270 */
[----:B------:R-:W-:Y:S02]  /*3be0*/  LEA.HI.X R57, R91, R23, R89, 0x1, P1 ;  /* 0x000000175b397211 */ /* 0x000fe400008f0c59 */
[----:B------:R-:W-:Y:S02]  /*3bf0*/  MOV R108, UR27 ;  /* 0x0000001b006c7c02 */ /* 0x000fe40008000f00 */
        /* <DEDUP_REMOVED lines=24> */
[C---:B------:R-:W-:Y:S01]  /*3d80*/  @!P0 FMUL.FTZ R2, R35.reuse, R30 ;  /* 0x0000001e23028220 */ /* 0x040fe20000410000 */
[----:B------:R-:W-:Y:S02]  /*3d90*/  @!P0 HADD2.F32 R49, -RZ, R49.H1_H1 ;  /* 0x30000031ff318230 */ /* 0x000fe40000004100 */
[----:B------:R-:W-:Y:S01]  /*3da0*/  @!P0 FMUL.FTZ R97, R35, R47 ;  /* 0x0000002f23618220 */ /* 0x000fe20000410000 */
[--C-:B------:R-:W-:Y:S02]  /*3db0*/  @!P0 HADD2.F32 R32, -RZ, R33.reuse.H1_H1 ;  /* 0x30000021ff208230 */ /* 0x100fe40000004100 */
[----:B------:R-:W-:Y:S01]  /*3dc0*/  @!P0 FMUL.FTZ R3, R40, R27 ;  /* 0x0000001b28038220 */ /* 0x000fe20000410000 */
[----:B------:R-:W-:Y:S01]  /*3dd0*/  @!P0 HADD2.F32 R42, -RZ, R34.H0_H0 ;  /* 0x20000022ff2a8230 */ /* 0x000fe20000004100 */
[----:B------:R-:W-:Y:S01]  /*3de0*/  @!P0 F2FP.F16.F32.PACK_AB R106, R0, R51 ;  /* 0x00000033006a823e */ /* 0x000fe200000000ff */
[----:B------:R-:W-:Y:S01]  /*3df0*/  @!P0 HADD2.F32 R46, -RZ, R33.H0_H0 ;  /* 0x20000021ff2e8230 */ /* 0x000fe20000004100 */
[----:B------:R-:W-:Y:S01]  /*3e00*/  MOV R51, UR28 ;  /* 0x0000001c00337c02 */ /* 0x000fe20008000f00 */
[C---:B------:R-:W-:Y:S01]  /*3e10*/  @!P0 FMUL.FTZ R105, R32.reuse, R49 ;  /* 0x0000003120698220 */ /* 0x040fe20000410000 */
[----:B------:R-:W-:Y:S01]  /*3e20*/  @!P0 FMUL.FTZ R4, R32, R31 ;  /* 0x0000001f20048220 */ /* 0x000fe20000410000 */
[----:B------:R-:W-:Y:S01]  /*3e30*/  @!P0 FMUL.FTZ R104, R40, R44 ;  /* 0x0000002c28688220 */ /* 0x000fe20000410000 */
[----:B------:R-:W-:Y:S01]  /*3e40*/  @!P0 FFMA.FTZ R2, R47, R45, R2 ;  /* 0x0000002d2f028223 */ /* 0x000fe20000010002 */
[----:B------:R-:W-:Y:S01]  /*3e50*/  @!P0 FFMA.FTZ R3, R44, R42, R3 ;  /* 0x0000002a2c038223 */ /* 0x000fe20000010003 */
[----:B------:R-:W-:Y:S01]  /*3e60*/  @!P0 FFMA.FTZ R97, R45, R30, -R97 ;  /* 0x0000001e2d618223 */ /* 0x000fe20000010861 */
[----:B------:R-:W-:Y:S01]  /*3e70*/  @!P0 FFMA.FTZ R105, R46, R31, -R105 ;  /* 0x0000001f2e698223 */ /* 0x000fe20000010869 */
[----:B------:R-:W-:Y:S01]  /*3e80*/  @!P0 FFMA.FTZ R4, R49, R46, R4 ;  /* 0x0000002e31048223 */ /* 0x000fe20000010004 */
[----:B------:R-:W-:Y:S01]  /*3e90*/  @!P0 FFMA.FTZ R104, R42, R27, -R104 ;  /* 0x0000001b2a688223 */ /* 0x000fe20000010868 */
[----:B------:R-:W-:Y:S02]  /*3ea0*/  LEA R50, P2, R51, R74, 0x1 ;  /* 0x0000004a33327211 */ /* 0x000fe400078408ff */
        /* <DEDUP_REMOVED lines=155> */
.L_x_5559:
[----:B------:R-:W-:Y:S05]  /*4860*/  BSYNC.RECONVERGENT B0 ;  /* 0x0000000000007941 */ /* 0x000fea0003800200 */
.L_x_5558:
        /* <DEDUP_REMOVED lines=208> */
.L_x_5561:
[----:B------:R-:W-:Y:S05]  /*5570*/  BSYNC.RECONVERGENT B0 ;  /* 0x0000000000007941 */ /* 0x000fea0003800200 */
.L_x_5560:
        /* <DEDUP_REMOVED lines=210> */
.L_x_5563:
[----:B------:R-:W-:Y:S05]  /*62a0*/  BSYNC.RECONVERGENT B0 ;  /* 0x0000000000007941 */ /* 0x000fea0003800200 */
.L_x_5562:
[----:B------:R-:W2:Y:S01]  /*62b0*/  LDC R26, c[0x0][0x450] ;  /* 0x00011400ff1a7b82 */ /* 0x000ea20000000800 */
[----:B-1----:R-:W-:Y:S05]  /*62c0*/  IMAD.U32 R95, R95, -0x20, RZ ;  /* 0xffffffe05f5f7824 */ /* 0x002fea00078e00ff */
[C---:B------:R-:W-:Y:S02]  /*62d0*/  LEA R24, P1, R95.reuse, R24, 0x1 ;  /* 0x000000185f187211 */ /* 0x040fe400078208ff */
[C---:B------:R-:W-:Y:S02]  /*62e0*/  LEA R52, P0, R95.reuse, R52, 0x1 ;  /* 0x000000345f347211 */ /* 0x040fe400078008ff */
[C---:B------:R-:W-:Y:S02]  /*62f0*/  LEA.HI.X.SX32 R25, R95.reuse, R25, 0x1, P1 ;  /* 0x000000195f197211 */ /* 0x040fe400008f0eff */
[----:B------:R-:W-:Y:S01]  /*6300*/  LEA.HI.X.SX32 R53, R95, R53, 0x1, P0 ;  /* 0x000000355f357211 */ /* 0x000fe200000f0eff */
[----:B------:R-:W-:Y:S05]  /*6310*/  BRA `(.L_x_5554) ;  /* 0x0000005800b47947 */ /* 0x000fea0003800000 */
.L_x_5555:
        /* <DEDUP_REMOVED lines=359> */
.L_x_5565:
[----:B---3--:R-:W-:Y:S05]  /*7990*/  BSYNC.RECONVERGENT B0 ;  /* 0x0000000000007941 */ /* 0x008fea0003800200 */
.L_x_5564:
[----:B------:R-:W-:Y:S04]  /*79a0*/  BSSY.RECONVERGENT B0, `(.L_x_5566) ;  /* 0x0000168000007945 */ /* 0x000fe80003800200 */
[----:B------:R-:W-:Y:S05]  /*79b0*/  @!P5 BRA `(.L_x_5567) ;  /* 0x000000140098d947 */ /* 0x000fea0003800000 */
[C---:B------:R-:W-:Y:S02]  /*79c0*/  ISETP.GE.AND P0, PT, R20.reuse, R26, PT ;  /* 0x0000001a1400720c */ /* 0x040fe40003f06270 */
[C---:B------:R-:W-:Y:S04]  /*79d0*/  LEA R12, P2, R91.reuse, R22, 0x1 ;  /* 0x000000165b0c7211 */ /* 0x040fe800078408ff */
[----:B------:R-:W-:Y:S05]  /*79e0*/  LEA.HI.X R13, R91, R23, R89, 0x1, P2 ;  /* 0x000000175b0d7211 */ /* 0x000fea00010f0c59 */
        /* <DEDUP_REMOVED lines=10> */
[C---:B--2---:R-:W-:Y:S02]  /*7a90*/  @!P0 IADD3 R40, P1, PT, R11.reuse, R78, RZ ;  /* 0x0000004e0b288210 */ /* 0x044fe40007f3e0ff */
[----:B------:R-:W-:Y:S01]  /*7aa0*/  MOV R3, UR28 ;  /* 0x0000001c00037c02 */ /* 0x000fe20008000f00 */
[----:B------:R-:W2:Y:S01]  /*7ab0*/  @!P0 LDG.E.128 R4, desc[UR4][R4.64] ;  /* 0x0000000404048981 */ /* 0x000ea2000c1e1d00 */
[C---:B------:R-:W-:Y:S02]  /*7ac0*/  @!P0 IADD3.X R41, PT, PT, R0.reuse, R79, RZ, P1, !PT ;  /* 0x0000004f00298210 */ /* 0x040fe40000ffe4ff */
[----:B------:R-:W-:Y:S04]  /*7ad0*/  @!P0 IADD3 R14, P1, PT, R11, R80, RZ ;  /* 0x000000500b0e8210 */ /* 0x000fe80007f3e0ff */
[----:B------:R-:W-:Y:S01]  /*7ae0*/  @!P0 IADD3.X R15, PT, PT, R0, R81, RZ, P1, !PT ;  /* 0x00000051000f8210 */ /* 0x000fe20000ffe4ff */
[----:B------:R-:W4:Y:S01]  /*7af0*/  @!P0 LDG.E.128 R40, desc[UR4][R40.64] ;  /* 0x0000000428288981 */ /* 0x000f22000c1e1d00 */
[C---:B------:R-:W-:Y:S02]  /*7b00*/  LEA R46, P1, R3.reuse, R74, 0x1 ;  /* 0x0000004a032e7211 */ /* 0x040fe400078208ff */
[----:B------:R-:W-:Y:S04]  /*7b10*/  MOV R0, UR27 ;  /* 0x0000001b00007c02 */ /* 0x000fe80008000f00 */
[----:B------:R-:W-:Y:S01]  /*7b20*/  LEA.HI.X R47, R3, R75, R0, 0x1, P1 ;  /* 0x0000004b032f7211 */ /* 0x000fe200008f0c00 */
[----:B------:R5:W3:Y:S01]  /*7b30*/  @!P0 LDG.E.128 R32, desc[UR4][R14.64] ;  /* 0x000000040e208981 */ /* 0x000ae2000c1e1d00 */
[----:B------:R-:W-:Y:S01]  /*7b40*/  ISETP.GE.U32.OR P1, PT, R20, R9, P0 ;  /* 0x000000091400720c */ /* 0x000fe20000726470 */
[--C-:B--2---:R-:W-:Y:S02]  /*7b50*/  @!P0 HADD2.F32 R2, -RZ, R4.reuse.H1_H1 ;  /* 0x30000004ff028230 */ /* 0x104fe40000004100 */
[----:B------:R-:W-:Y:S02]  /*7b60*/  @!P0 HADD2.F32 R0, -RZ, R4.H0_H0 ;  /* 0x20000004ff008230 */ /* 0x000fe40000004100 */
[--C-:B------:R-:W-:Y:S02]  /*7b70*/  @!P0 HADD2.F32 R3, -RZ, R5.reuse.H0_H0 ;  /* 0x20000005ff038230 */ /* 0x100fe40000004100 */
[----:B------:R-:W-:Y:S02]  /*7b80*/  @!P0 HADD2.F32 R4, -RZ, R5.H1_H1 ;  /* 0x30000005ff048230 */ /* 0x000fe40000004100 */
[--C-:B----4-:R-:W-:Y:S02]  /*7b90*/  @!P0 HADD2.F32 R29, -RZ, R40.reuse.H1_H1 ;  /* 0x30000028ff1d8230 */ /* 0x110fe40000004100 */
[----:B------:R-:W-:Y:S02]  /*7ba0*/  @!P0 HADD2.F32 R31, -RZ, R40.H0_H0 ;  /* 0x20000028ff1f8230 */ /* 0x000fe40000004100 */
[--C-:B------:R-:W-:Y:S02]  /*7bb0*/  @!P0 HADD2.F32 R16, -RZ, R42.reuse.H0_H0 ;  /* 0x2000002aff108230 */ /* 0x100fe40000004100 */
[----:B------:R-:W-:Y:S01]  /*7bc0*/  @!P1 FADD.FTZ R29, -R29, -RZ ;  /* 0x800000ff1d1d9221 */ /* 0x000fe20000010100 */
[----:B-----5:R-:W-:Y:S02]  /*7bd0*/  @!P0 HADD2.F32 R15, -RZ, R42.H1_H1 ;  /* 0x3000002aff0f8230 */ /* 0x020fe40000004100 */
[----:B------:R-:W-:Y:S01]  /*7be0*/  @!P1 FADD.FTZ R31, -R31, -RZ ;  /* 0x800000ff1f1f9221 */ /* 0x000fe20000010100 */
[--C-:B------:R-:W-:Y:S02]  /*7bf0*/  @!P0 HADD2.F32 R28, -RZ, R41.reuse.H0_H0 ;  /* 0x20000029ff1c8230 */ /* 0x100fe40000004100 */
[----:B------:R-:W-:Y:S01]  /*7c00*/  @!P0 FMUL.FTZ R2, R2, R29 ;  /* 0x0000001d02028220 */ /* 0x000fe20000410000 */
[----:B------:R-:W-:Y:S01]  /*7c10*/  @!P0 HADD2.F32 R27, -RZ, R41.H1_H1 ;  /* 0x30000029ff1b8230 */ /* 0x000fe20000004100 */
[----:B---3--:R-:W-:Y:S01]  /*7c20*/  @!P0 MOV R29, R36 ;  /* 0x00000024001d8202 */ /* 0x008fe20000000f00 */
        /* <DEDUP_REMOVED lines=14> */
[--C-:B------:R-:W-:Y:S02]  /*7d10*/  @!P0 HADD2.F32 R15, -RZ, R29.reuse.H0_H0 ;  /* 0x2000001dff0f8230 */ /* 0x100fe40000004100 */
[----:B------:R-:W-:Y:S01]  /*7d20*/  @!P0 FMUL.FTZ R3, R3, R28 ;  /* 0x0000001c03038220 */ /* 0x000fe20000410000 */
[----:B------:R-:W-:Y:S02]  /*7d30*/  @!P0 HADD2.F32 R28, -RZ, R32.H1_H1 ;  /* 0x30000020ff1c8230 */ /* 0x000fe40000004100 */
[----:B------:R-:W-:Y:S01]  /*7d40*/  @!P0 FMUL.FTZ R4, R4, R27 ;  /* 0x0000001b04048220 */ /* 0x000fe20000410000 */
[----:B------:R-:W-:Y:S02]  /*7d50*/  @!P0 HADD2.F32 R27, -RZ, R29.H1_H1 ;  /* 0x3000001dff1b8230 */ /* 0x000fe40000004100 */
[----:B------:R-:W-:Y:S01]  /*7d60*/  @!P1 FADD.FTZ R7, -R7, -RZ ;  /* 0x800000ff07079221 */ /* 0x000fe20000010100 */
[--C-:B------:R-:W-:Y:S02]  /*7d70*/  @!P0 HADD2.F32 R29, -RZ, R35.reuse.H0_H0 ;  /* 0x20000023ff1d8230 */ /* 0x100fe40000004100 */
[----:B------:R-:W-:Y:S01]  /*7d80*/  @!P1 FADD.FTZ R8, -R8, -RZ ;  /* 0x800000ff08089221 */ /* 0x000fe20000010100 */
[----:B------:R-:W-:Y:S01]  /*7d90*/  @!P0 HADD2.F32 R30, -RZ, R35.H1_H1 ;  /* 0x30000023ff1e8230 */ /* 0x000fe20000004100 */
[----:B------:R-:W-:Y:S01]  /*7da0*/  @!P0 MOV R31, R37 ;  /* 0x00000025001f8202 */ /* 0x000fe20000000f00 */
[----:B------:R-:W-:Y:S01]  /*7db0*/  @!P0 FMUL.FTZ R7, R14, R7 ;  /* 0x000000070e078220 */ /* 0x000fe20000410000 */
[----:B------:R-:W-:Y:S01]  /*7dc0*/  ISETP.GE.AND P1, PT, R19, R26, PT ;  /* 0x0000001a1300720c */ /* 0x000fe20003f26270 */
[----:B------:R-:W-:Y:S01]  /*7dd0*/  @!P0 FMUL.FTZ R8, R11, R8 ;  /* 0x000000080b088220 */ /* 0x000fe20000410000 */
[----:B------:R-:W-:Y:S01]  /*7de0*/  @!P0 HADD2.F32 R11, -RZ, R33.H0_H0 ;  /* 0x20000021ff0b8230 */ /* 0x000fe20000004100 */
[----:B------:R-:W-:Y:S01]  /*7df0*/  @!P0 MOV R32, R38 ;  /* 0x0000002600208202 */ /* 0x000fe20000000f00 */
[--C-:B------:R-:W-:Y:S02]  /*7e00*/  @!P0 HADD2.F32 R14, -RZ, R31.reuse.H0_H0 ;  /* 0x2000001fff0e8230 */ /* 0x100fe40000004100 */
[----:B------:R-:W-:Y:S01]  /*7e10*/  @!P0 FFMA.FTZ R0, R15, R16, R0 ;  /* 0x000000100f008223 */ /* 0x000fe20000010000 */
[----:B------:R-:W-:Y:S02]  /*7e20*/  @!P0 HADD2.F32 R15, -RZ, R31.H1_H1 ;  /* 0x3000001fff0f8230 */ /* 0x000fe40000004100 */
[----:B------:R-:W-:Y:S01]  /*7e30*/  @!P0 FFMA.FTZ R2, R27, R28, R2 ;  /* 0x0000001c1b028223 */ /* 0x000fe20000010002 */
[----:B------:R-:W-:Y:S02]  /*7e40*/  @!P0 HADD2.F32 R16, -RZ, R33.H1_H1 ;  /* 0x30000021ff108230 */ /* 0x000fe40000004100 */
[----:B------:R-:W-:Y:S01]  /*7e50*/  @!P0 FFMA.FTZ R3, R14, R11, R3 ;  /* 0x0000000b0e038223 */ /* 0x000fe20000010003 */
[--C-:B------:R-:W-:Y:S01]  /*7e60*/  @!P0 HADD2.F32 R27, -RZ, R34.reuse.H0_H0 ;  /* 0x20000022ff1b8230 */ /* 0x100fe20000004100 */
[----:B------:R-:W-:Y:S01]  /*7e70*/  @!P0 MOV R14, R39 ;  /* 0x00000027000e8202 */ /* 0x000fe20000000f00 */
[----:B------:R-:W-:Y:S01]  /*7e80*/  @!P0 HADD2.F32 R28, -RZ, R34.H1_H1 ;  /* 0x30000022ff1c8230 */ /* 0x000fe20000004100 */
[----:B------:R-:W-:Y:S01]  /*7e90*/  @!P0 F2FP.F16.F32.PACK_AB R31, R2, R0 ;  /* 0x00000000021f823e */ /* 0x000fe200000000ff */
[--C-:B------:R-:W-:Y:S01]  /*7ea0*/  @!P0 HADD2.F32 R0, -RZ, R32.reuse.H0_H0 ;  /* 0x20000020ff008230 */ /* 0x100fe20000004100 */
[----:B------:R-:W-:Y:S01]  /*7eb0*/  @!P1 ISETP.GE.U32.AND P2, PT, R19, R9, PT ;  /* 0x000000091300920c */ /* 0x000fe20003f46070 */
[----:B------:R-:W-:Y:S01]  /*7ec0*/  @!P0 HADD2.F32 R11, -RZ, R32.H1_H1 ;  /* 0x30000020ff0b8230 */ /* 0x000fe20000004100 */
[----:B------:R-:W-:Y:S01]  /*7ed0*/  @!P0 MOV R36, R31 ;  /* 0x0000001f00248202 */ /* 0x000fe20000000f00 */
[--C-:B------:R-:W-:Y:S02]  /*7ee0*/  @!P0 HADD2.F32 R2, -RZ, R14.reuse.H0_H0 ;  /* 0x2000000eff028230 */ /* 0x100fe40000004100 */
[----:B------:R-:W-:Y:S01]  /*7ef0*/  @!P0 FFMA.FTZ R4, R15, R16, R4 ;  /* 0x000000100f048223 */ /* 0x000fe20000010004 */
[----:B------:R-:W-:Y:S02]  /*7f00*/  @!P0 HADD2.F32 R15, -RZ, R14.H1_H1 ;  /* 0x3000000eff0f8230 */ /* 0x000fe40000004100 */
[----:B------:R-:W-:Y:S01]  /*7f10*/  @!P0 FFMA.FTZ R5, R0, R27, R5 ;  /* 0x0000001b00058223 */ /* 0x000fe20000010005 */
        /* <DEDUP_REMOVED lines=272> */
.L_x_5567:
[----:B------:R-:W-:Y:S05]  /*9020*/  BSYNC.RECONVERGENT B0 ;  /* 0x0000000000007941 */ /* 0x000fea0003800200 */
.L_x_5566:
        /* <DEDUP_REMOVED lines=361> */
.L_x_5569:
[----:B------:R-:W-:Y:S05]  /*a6c0*/  BSYNC.RECONVERGENT B0 ;  /* 0x0000000000007941 */ /* 0x000fea0003800200 */
.L_x_5568:
        /* <DEDUP_REMOVED lines=363> */
.L_x_5571:
[----:B------:R-:W-:Y:S05]  /*bd80*/  BSYNC.RECONVERGENT B0 ;  /* 0x0000000000007941 */ /* 0x000fea0003800200 */
.L_x_5570:
[----:B------:R-:W2:Y:S01]  /*bd90*/  LDC R26, c[0x0][0x450] ;  /* 0x00011400ff1a7b82 */ /* 0x000ea20000000800 */
[----:B-1----:R-:W-:Y:S05]  /*bda0*/  IMAD.U32 R3, R44, -0x20, RZ ;  /* 0xffffffe02c037824 */ /* 0x002fea00078e00ff */
[C---:B------:R-:W-:Y:S02]  /*bdb0*/  LEA R80, P1, R3.reuse, R80, 0x1 ;  /* 0x0000005003507211 */ /* 0x040fe400078208ff */
[C---:B------:R-:W-:Y:S02]  /*bdc0*/  LEA R78, P0, R3.reuse, R78, 0x1 ;  /* 0x0000004e034e7211 */ /* 0x040fe400078008ff */
[C---:B------:R-:W-:Y:S02]  /*bdd0*/  LEA.HI.X.SX32 R81, R3.reuse, R81, 0x1, P1 ;  /* 0x0000005103517211 */ /* 0x040fe400008f0eff */
[----:B------:R-:W-:Y:S09]  /*bde0*/  LEA.HI.X.SX32 R79, R3, R79, 0x1, P0 ;  /* 0x0000004f034f7211 */ /* 0x000ff200000f0eff */
.L_x_5554:
[----:B------:R-:W-:Y:S05]  /*bdf0*/  BSYNC.RECONVERGENT B1 ;  /* 0x0000000000017941 */ /* 0x000fea0003800200 */
.L_x_5552:
[----:B------:R-:W-:Y:S04]  /*be00*/  ISETP.NE.U32.AND P2, PT, RZ, UR12, PT ;  /* 0x0000000cff007c0c */ /* 0x000fe8000bf45070 */
[----:B------:R-:W-:Y:S11]  /*be10*/  ISETP.NE.AND.EX P2, PT, RZ, UR13, PT, P2 ;  /* 0x0000000dff007c0c */ /* 0x000ff6000bf45320 */
[----:B------:R-:W-:Y:S02]  /*be20*/  @!UPT UIADD3 URZ, UPT, UPT, URZ, URZ, URZ ;  /* 0x000000fffffff290 */ /* 0x000fe4000fffe0ff */
[----:B------:R-:W5:Y:S01]  /*be30*/  @!P2 LDC R2, c[0x0][0x3c0] ;  /* 0x0000f000ff02ab82 */ /* 0x000f620000000800 */
[----:B------:R-:W-:Y:S07]  /*be40*/  @!P2 IMAD.MOV.U32 R3, RZ, RZ, RZ ;  /* 0x000000ffff03a224 */ /* 0x000fee00078e00ff */
[----:B------:R-:W3:Y:S01]  /*be50*/  @!P2 LDC R0, c[0x0][0x3b8] ;  /* 0x0000ee00ff00ab82 */ /* 0x000ee20000000800 */
[----:B------:R-:W-:Y:S01]  /*be60*/  @!P2 IADD3 R3, P0, PT, RZ, -R3, RZ ;  /* 0x80000003ff03a210 */ /* 0x000fe20007f1e0ff */
[----:B---3--:R-:W-:Y:S02]  /*be70*/  @!P2 IMAD.SHL.U32 R0, R0, 0x40, RZ ;  /* 0x000000400000a824 */ /* 0x008fe400078e00ff */
[----:B-----5:R-:W-:Y:S02]  /*be80*/  @!P2 IMAD.SHL.U32 R2, R2, 0x40, RZ ;  /* 0x000000400202a824 */ /* 0x020fe400078e00ff */
[----:B------:R-:W-:Y:S02]  /*be90*/  @!P2 IMAD.X R0, RZ, RZ, ~R0, P0 ;  /* 0x000000ffff00a224 */ /* 0x000fe400000e0e00 */
[----:B------:R-:W-:Y:S05]  /*bea0*/  @!P2 IMAD.X R2, RZ, RZ, ~R2, P0 ;  /* 0x000000ffff02a224 */ /* 0x000fea00000e0e02 */
[C---:B-1--4-:R-:W-:Y:S02]  /*beb0*/  @!P2 SHF.R.S64 R5, R3.reuse, 0x1f, R2 ;  /* 0x0000001f0305a819 */ /* 0x052fe40000001002 */
[----:B------:R-:W-:Y:S02]  /*bec0*/  @!P2 SHF.R.S64 R3, R3, 0x1f, R0 ;  /* 0x0000001f0303a819 */ /* 0x000fe40000001000 */
[----:B------:R-:W-:Y:S02]  /*bed0*/  @!P2 IADD3 R72, P1, PT, R5, R72, RZ ;  /* 0x000000480548a210 */ /* 0x000fe40007f3e0ff */
[----:B--2---:R-:W-:Y:S02]  /*bee0*/  @!P2 IADD3 R74, P0, PT, R3, R74, RZ ;  /* 0x0000004a034aa210 */ /* 0x004fe40007f1e0ff */
        /* <DEDUP_REMOVED lines=74> */
.L_x_5572:
[----:B------:R-:W-:Y:S01]  /*c390*/  UISETP.GT.AND UP0, UPT, UR6, UR33, UPT ;  /* 0x000000210600728c */ /* 0x000fe2000bf04270 */
[----:B------:R-:W-:Y:S02]  /*c3a0*/  IADD3 R76, P1, PT, R76, R83, RZ ;  /* 0x000000534c4c7210 */ /* 0x000fe40007f3e0ff */
[----:B------:R-:W-:Y:S03]  /*c3b0*/  IADD3 R22, P0, PT, R22, R87, RZ ;  /* 0x0000005716167210 */ /* 0x000fe60007f1e0ff */
[----:B------:R-:W-:Y:S02]  /*c3c0*/  IMAD.X R77, R77, 0x1, R82, P1 ;  /* 0x000000014d4d7824 */ /* 0x000fe400008e0652 */
[----:B------:R-:W-:Y:S01]  /*c3d0*/  IMAD.X R23, R23, 0x1, R85, P0 ;  /* 0x0000000117177824 */ /* 0x000fe200000e0655 */
[----:B------:R-:W-:Y:S07]  /*c3e0*/  BRA.U UP0, `(.L_x_5573) ;  /* 0xffffff6100c07547 */ /* 0x000fee000b83ffff */
.L_x_5551:
        /* <DEDUP_REMOVED lines=50> */
.L_x_5577:
[----:B------:R-:W-:Y:S05]  /*c710*/  BSYNC.RECONVERGENT B0 ;  /* 0x0000000000007941 */ /* 0x000fea0003800200 */
.L_x_5576:
        /* <DEDUP_REMOVED lines=12> */
.L_x_5575:
        /* <DEDUP_REMOVED lines=24> */
[----:B------:R1:W5:Y:S01]  /*c960*/  LDG.E.128 R32, desc[UR4][R18.64+0x80] ;  /* 0x0000800412207981 */ /* 0x000362000c1e1d00 */
[----:B------:R-:W2:Y:S03]  /*c970*/  LDCU.64 UR10, c[0x0][0x4c8] ;  /* 0x00009900ff0a77ac */ /* 0x000ea60008000a00 */
[----:B------:R1:W5:Y:S01]  /*c980*/  LDG.E.128 R12, desc[UR4][R18.64+0x100] ;  /* 0x00010004120c7981 */ /* 0x000362000c1e1d00 */
[----:B------:R-:W3:Y:S03]  /*c990*/  LDCU.64 UR8, c[0x0][0x4d0] ;  /* 0x00009a00ff0877ac */ /* 0x000ee60008000a00 */
[----:B------:R1:W5:Y:S04]  /*c9a0*/  LDG.E.128 R8, desc[UR4][R18.64+0x180] ;  /* 0x0001800412087981 */ /* 0x000368000c1e1d00 */
[----:B------:R1:W5:Y:S01]  /*c9b0*/  LDG.E.128 R36, desc[UR4][R18.64] ;  /* 0x0000000412247981 */ /* 0x000362000c1e1d00 */
[----:B------:R-:W-:Y:S01]  /*c9c0*/  ISETP.GE.AND P2, PT, R20, R17, PT ;  /* 0x000000111400720c */ /* 0x000fe20003f46270 */
[C---:B------:R-:W-:Y:S01]  /*c9d0*/  IMAD.SHL.U32 R44, R22.reuse, 0x2, RZ ;  /* 0x00000002162c7824 */ /* 0x040fe200078e00ff */
[----:B------:R-:W-:Y:S01]  /*c9e0*/  SHF.L.U64.HI R0, R22, 0x1, R28 ;  /* 0x0000000116007819 */ /* 0x000fe2000001021c */
[----:B------:R-:W-:Y:S03]  /*c9f0*/  BSSY.RECONVERGENT B0, `(.L_x_5582) ;  /* 0x000002d000007945 */ /* 0x000fe60003800200 */
[----:B--2---:R-:W-:-:S02]  /*ca00*/  IADD3 R24, P1, PT, R44, UR10, RZ ;  /* 0x0000000a2c187c10 */ /* 0x004fc4000ff3e0ff */
[----:B---3--:R-:W-:Y:S02]  /*ca10*/  IADD3 R44, P0, PT, R44, UR8, RZ ;  /* 0x000000082c2c7c10 */ /* 0x008fe4000ff1e0ff */
[C---:B------:R-:W-:Y:S02]  /*ca20*/  IADD3.X R25, PT, PT, R0.reuse, UR11, RZ, P1, !PT ;  /* 0x0000000b00197c10 */ /* 0x040fe40008ffe4ff */
[----:B------:R-:W-:Y:S01]  /*ca30*/  IADD3.X R45, PT, PT, R0, UR9, RZ, P0, !PT ;  /* 0x00000009002d7c10 */ /* 0x000fe200087fe4ff */
[----:B------:R-:W-:Y:S08]  /*ca40*/  @P2 BRA `(.L_x_5583) ;  /* 0x00000000009c2947 */ /* 0x000ff00003800000 */
[----:B------:R-:W2:Y:S04]  /*ca50*/  LDG.E.64 R4, desc[UR4][R44.64] ;  /* 0x000000042c047981 */ /* 0x000ea8000c1e1b00 */
[----:B------:R-:W3:Y:S01]  /*ca60*/  LDG.E.64 R6, desc[UR4][R24.64] ;  /* 0x0000000418067981 */ /* 0x000ee2000c1e1b00 */
[----:B-----5:R-:W-:Y:S02]  /*ca70*/  HADD2.F32 R29, -RZ, R39.H1_H1 ;  /* 0x30000027ff1d7230 */ /* 0x020fe40000004100 */
        /* <DEDUP_REMOVED lines=36> */
.L_x_5583:
[----:B------:R-:W-:Y:S05]  /*ccc0*/  BSYNC.RECONVERGENT B0 ;  /* 0x0000000000007941 */ /* 0x000fea0003800200 */
.L_x_5582:
[----:B-----5:R2:W-:Y:S01]  /*ccd0*/  STS.128 [R243], R36 ;  /* 0x00000024f3007388 */ /* 0x0205e20000000c00 */
[----:B------:R-:W-:Y:S01]  /*cce0*/  LOP3.LUT R0, R20, 0x40, RZ, 0xfc, !PT ;  /* 0x0000004014007812 */ /* 0x000fe200078efcff */
[----:B------:R-:W-:Y:S03]  /*ccf0*/  BSSY.RECONVERGENT B0, `(.L_x_5584) ;  /* 0x000002a000007945 */ /* 0x000fe60003800200 */
[----:B------:R-:W-:-:S13]  /*cd00*/  ISETP.GE.AND P0, PT, R0, R17, PT ;  /* 0x000000110000720c */ /* 0x000fda0003f06270 */
[----:B------:R-:W-:Y:S05]  /*cd10*/  @P0 BRA `(.L_x_5585) ;  /* 0x00000000009c0947 */ /* 0x000fea0003800000 */
[----:B------:R-:W3:Y:S04]  /*cd20*/  LDG.E.64 R4, desc[UR4][R44.64+0x40] ;  /* 0x000040042c047981 */ /* 0x000ee8000c1e1b00 */
[----:B------:R-:W4:Y:S01]  /*cd30*/  LDG.E.64 R6, desc[UR4][R24.64+0x40] ;  /* 0x0000400418067981 */ /* 0x000f22000c1e1b00 */
[----:B------:R-:W-:Y:S02]  /*cd40*/  HADD2.F32 R29, -RZ, R35.H1_H1 ;  /* 0x30000023ff1d7230 */ /* 0x000fe40000004100 */
[--C-:B------:R-:W-:Y:S02]  /*cd50*/  HADD2.F32 R31, -RZ, R33.reuse.H0_H0 ;  /* 0x20000021ff1f7230 */ /* 0x100fe40000004100 */
[----:B------:R-:W-:Y:S02]  /*cd60*/  HADD2.F32 R33, -RZ, R33.H1_H1 ;  /* 0x30000021ff217230 */ /* 0x000fe40000004100 */
[----:B------:R-:W-:-:S02]  /*cd70*/  HADD2.F32 R35, -RZ, R35.H0_H0 ;  /* 0x20000023ff237230 */ /* 0x000fc40000004100 */
[----:B---3--:R-:W-:Y:S02]  /*cd80*/  HADD2.F32 R0, -RZ, R5.H1_H1 ;  /* 0x30000005ff007230 */ /* 0x008fe40000004100 */
[----:B------:R-:W-:Y:S02]  /*cd90*/  HADD2.F32 R16, -RZ, R4.H1_H1 ;  /* 0x30000004ff107230 */ /* 0x000fe40000004100 */
[----:B----4-:R-:W-:Y:S02]  /*cda0*/  HADD2.F32 R23, -RZ, R7.H1_H1 ;  /* 0x30000007ff177230 */ /* 0x010fe40000004100 */
[----:B------:R-:W-:Y:S01]  /*cdb0*/  FMUL.FTZ R30, R29, R0 ;  /* 0x000000001d1e7220 */ /* 0x000fe20000410000 */
[--C-:B------:R-:W-:Y:S02]  /*cdc0*/  HADD2.F32 R26, -RZ, R6.reuse.H1_H1 ;  /* 0x30000006ff1a7230 */ /* 0x100fe40000004100 */
[----:B--2---:R-:W-:Y:S01]  /*cdd0*/  FMUL.FTZ R36, R33, R16 ;  /* 0x0000001021247220 */ /* 0x004fe20000410000 */
        /* <DEDUP_REMOVED lines=27> */
.L_x_5585:
[----:B------:R-:W-:Y:S05]  /*cf90*/  BSYNC.RECONVERGENT B0 ;  /* 0x0000000000007941 */ /* 0x000fea0003800200 */
.L_x_5584:
        /* <DEDUP_REMOVED lines=8> */
[----:B------:R-:W-:Y:S02]  /*d020*/  HADD2.F32 R23, -RZ, R15.H1_H1 ;  /* 0x3000000fff177230 */ /* 0x000fe40000004100 */
[--C-:B------:R-:W-:Y:S02]  /*d030*/  HADD2.F32 R29, -RZ, R13.reuse.H0_H0 ;  /* 0x2000000dff1d7230 */ /* 0x100fe40000004100 */
[----:B------:R-:W-:-:S02]  /*d040*/  HADD2.F32 R30, -RZ, R13.H1_H1 ;  /* 0x3000000dff1e7230 */ /* 0x000fc40000004100 */
[----:B---3--:R-:W-:Y:S02]  /*d050*/  HADD2.F32 R34, -RZ, R15.H0_H0 ;  /* 0x2000000fff227230 */ /* 0x008fe40000004100 */
[----:B----4-:R-:W-:Y:S02]  /*d060*/  HADD2.F32 R0, -RZ, R5.H1_H1 ;  /* 0x30000005ff007230 */ /* 0x010fe40000004100 */
[----:B------:R-:W-:Y:S02]  /*d070*/  HADD2.F32 R13, -RZ, R4.H1_H1 ;  /* 0x30000004ff0d7230 */ /* 0x000fe40000004100 */
[----:B-----5:R-:W-:Y:S02]  /*d080*/  HADD2.F32 R14, -RZ, R7.H1_H1 ;  /* 0x30000007ff0e7230 */ /* 0x020fe40000004100 */
        /* <DEDUP_REMOVED lines=29> */
.L_x_5587:
[----:B------:R-:W-:Y:S05]  /*d260*/  BSYNC.RECONVERGENT B0 ;  /* 0x0000000000007941 */ /* 0x000fea0003800200 */
.L_x_5586:
        /* <DEDUP_REMOVED lines=44> */
.L_x_5589:
[----:B------:R-:W-:Y:S05]  /*d530*/  BSYNC.RECONVERGENT B0 ;  /* 0x0000000000007941 */ /* 0x000fea0003800200 */
.L_x_5588:
[----:B------:R1:W-:Y:S02]  /*d540*/  STS.128 [R243+0x6000], R8 ;  /* 0x00600008f3007388 */ /* 0x0003e40000000c00 */
.L_x_5581:
[----:B------:R-:W-:Y:S05]  /*d550*/  BSYNC.RECONVERGENT B1 ;  /* 0x0000000000017941 */ /* 0x000fea0003800200 */
.L_x_5580:
        /* <DEDUP_REMOVED lines=8> */
[----:B-1----:R3:W5:Y:S04]  /*d5e0*/  LDG.E.128 R8, desc[UR4][R4.64+0x180] ;  /* 0x0001800404087981 */ /* 0x002768000c1e1d00 */
[----:B--2---:R3:W5:Y:S01]  /*d5f0*/  LDG.E.128 R36, desc[UR4][R4.64] ;  /* 0x0000000404247981 */ /* 0x004762000c1e1d00 */
[----:B------:R-:W-:Y:S01]  /*d600*/  ISETP.GE.AND P0, PT, R20, R17, PT ;  /* 0x000000111400720c */ /* 0x000fe20003f06270 */
[----:B------:R-:W-:-:S12]  /*d610*/  BSSY.RECONVERGENT B0, `(.L_x_5592) ;  /* 0x0000033000007945 */ /* 0x000fd80003800200 */
[----:B------:R-:W-:Y:S05]  /*d620*/  @P0 BRA `(.L_x_5593) ;  /* 0x0000000000c40947 */ /* 0x000fea0003800000 */
[----:B------:R-:W1:Y:S01]  /*d630*/  LDCU.64 UR10, c[0x0][0x4c8] ;  /* 0x00009900ff0a77ac */ /* 0x000e620008000a00 */
[----:B---3--:R-:W-:Y:S01]  /*d640*/  IADD3 R5, P0, PT, R27, R22, RZ ;  /* 0x000000161b057210 */ /* 0x008fe20007f1e0ff */
[----:B------:R-:W2:Y:S03]  /*d650*/  LDCU.64 UR8, c[0x0][0x4d0] ;  /* 0x00009a00ff0877ac */ /* 0x000ea60008000a00 */
[----:B------:R-:W-:Y:S02]  /*d660*/  SHF.L.U32 R4, R5, 0x1, RZ ;  /* 0x0000000105047819 */ /* 0x000fe400000006ff */
[----:B------:R-:W-:-:S04]  /*d670*/  LEA.HI.X.SX32 R0, R27, R28, 0x1, P0 ;  /* 0x0000001c1b007211 */ /* 0x000fc800000f0eff */
[----:B------:R-:W-:Y:S02]  /*d680*/  SHF.L.U64.HI R0, R5, 0x1, R0 ;  /* 0x0000000105007819 */ /* 0x000fe40000010200 */
[C---:B-1----:R-:W-:Y:S02]  /*d690*/  IADD3 R6, P1, PT, R4.reuse, UR10, RZ ;  /* 0x0000000a04067c10 */ /* 0x042fe4000ff3e0ff */
[----:B--2---:R-:W-:Y:S02]  /*d6a0*/  IADD3 R4, P0, PT, R4, UR8, RZ ;  /* 0x0000000804047c10 */ /* 0x004fe4000ff1e0ff */
[C---:B------:R-:W-:Y:S02]  /*d6b0*/  IADD3.X R7, PT, PT, R0.reuse, UR11, RZ, P1, !PT ;  /* 0x0000000b00077c10 */ /* 0x040fe40008ffe4ff */
[----:B------:R-:W-:-:S04]  /*d6c0*/  IADD3.X R5, PT, PT, R0, UR9, RZ, P0, !PT ;  /* 0x0000000900057c10 */ /* 0x000fc800087fe4ff */
[----:B------:R-:W2:Y:S04]  /*d6d0*/  LDG.E.64 R6, desc[UR4][R6.64] ;  /* 0x0000000406067981 */ /* 0x000ea8000c1e1b00 */
[----:B------:R-:W3:Y:S01]  /*d6e0*/  LDG.E.64 R4, desc[UR4][R4.64] ;  /* 0x0000000404047981 */ /* 0x000ee2000c1e1b00 */
[----:B-----5:R-:W-:Y:S02]  /*d6f0*/  HADD2.F32 R26, -RZ, R39.H1_H1 ;  /* 0x30000027ff1a7230 */ /* 0x020fe40000004100 */
[----:B------:R-:W-:Y:S02]  /*d700*/  HADD2.F32 R31, -RZ, R37.H1_H1 ;  /* 0x30000025ff1f7230 */ /* 0x000fe40000004100 */
[----:B------:R-:W-:Y:S02]  /*d710*/  HADD2.F32 R39, -RZ, R39.H0_H0 ;  /* 0x20000027ff277230 */ /* 0x000fe40000004100 */
[----:B------:R-:W-:-:S02]  /*d720*/  HADD2.F32 R29, -RZ, R37.H0_H0 ;  /* 0x20000025ff1d7230 */ /* 0x000fc40000004100 */
[----:B--2---:R-:W-:Y:S02]  /*d730*/  HADD2.F32 R23, -RZ, R7.H1_H1 ;  /* 0x30000007ff177230 */ /* 0x004fe40000004100 */
[----:B---3--:R-:W-:Y:S02]  /*d740*/  HADD2.F32 R0, -RZ, R5.H1_H1 ;  /* 0x30000005ff007230 */ /* 0x008fe40000004100 */
[----:B------:R-:W-:Y:S02]  /*d750*/  HADD2.F32 R16, -RZ, R4.H1_H1 ;  /* 0x30000004ff107230 */ /* 0x000fe40000004100 */
[C---:B------:R-:W-:Y:S01]  /*d760*/  FMUL.FTZ R37, R26.reuse, R23 ;  /* 0x000000171a257220 */ /* 0x040fe20000410000 */
[--C-:B------:R-:W-:Y:S02]  /*d770*/  HADD2.F32 R25, -RZ, R6.reuse.H1_H1 ;  /* 0x30000006ff197230 */ /* 0x100fe40000004100 */
[----:B------:R-:W-:Y:S01]  /*d780*/  FMUL.FTZ R30, R26, R0 ;  /* 0x000000001a1e7220 */ /* 0x000fe20000410000 */
[----:B------:R-:W-:-:S02]  /*d790*/  HADD2.F32 R6, -RZ, R6.H0_H0 ;  /* 0x20000006ff067230 */ /* 0x000fc40000004100 */
[----:B------:R-:W-:Y:S01]  /*d7a0*/  FMUL.FTZ R40, R31, R16 ;  /* 0x000000101f287220 */ /* 0x000fe20000410000 */
[C---:B------:R-:W-:Y:S01]  /*d7b0*/  FFMA.FTZ R37, R39.reuse, R0, R37 ;  /* 0x0000000027257223 */ /* 0x040fe20000010025 */
[----:B------:R-:W-:Y:S01]  /*d7c0*/  FFMA.FTZ R30, R39, R23, -R30 ;  /* 0x00000017271e7223 */ /* 0x000fe2000001081e */
[----:B------:R-:W-:Y:S01]  /*d7d0*/  FMUL.FTZ R31, R31, R25 ;  /* 0x000000191f1f7220 */ /* 0x000fe20000410000 */
[----:B------:R-:W-:Y:S02]  /*d7e0*/  HADD2.F32 R23, -RZ, R36.H1_H1 ;  /* 0x30000024ff177230 */ /* 0x000fe40000004100 */
[----:B------:R-:W-:Y:S02]  /*d7f0*/  HADD2.F32 R4, -RZ, R4.H0_H0 ;  /* 0x20000004ff047230 */ /* 0x000fe40000004100 */
[----:B------:R-:W-:Y:S02]  /*d800*/  HADD2.F32 R5, -RZ, R5.H0_H0 ;  /* 0x20000005ff057230 */ /* 0x000fe40000004100 */
[----:B------:R-:W-:-:S02]  /*d810*/  HADD2.F32 R0, -RZ, R38.H1_H1 ;  /* 0x30000026ff007230 */ /* 0x000fc40000004100 */
[----:B------:R-:W-:Y:S02]  /*d820*/  HADD2.F32 R7, -RZ, R7.H0_H0 ;  /* 0x20000007ff077230 */ /* 0x000fe40000004100 */
[C---:B------:R-:W-:Y:S01]  /*d830*/  FFMA.FTZ R40, R29.reuse, R25, -R40 ;  /* 0x000000191d287223 */ /* 0x040fe20000010828 */
[----:B------:R-:W-:Y:S01]  /*d840*/  FFMA.FTZ R31, R29, R16, R31 ;  /* 0x000000101d1f7223 */ /* 0x000fe2000001001f */
        /* <DEDUP_REMOVED lines=15> */
.L_x_5593:
[----:B------:R-:W-:Y:S05]  /*d940*/  BSYNC.RECONVERGENT B0 ;  /* 0x0000000000007941 */ /* 0x000fea0003800200 */
.L_x_5592:
[----:B-----5:R1:W-:Y:S01]  /*d950*/  STS.128 [R243+0x800], R36 ;  /* 0x00080024f3007388 */ /* 0x0203e20000000c00 */
[----:B------:R-:W-:Y:S01]  /*d960*/  LOP3.LUT R0, R20, 0x40, RZ, 0xfc, !PT ;  /* 0x0000004014007812 */ /* 0x000fe200078efcff */
[----:B------:R-:W-:Y:S03]  /*d970*/  BSSY.RECONVERGENT B0, `(.L_x_5594) ;  /* 0x0000034000007945 */ /* 0x000fe60003800200 */
[----:B------:R-:W-:-:S13]  /*d980*/  ISETP.GE.AND P0, PT, R0, R17, PT ;  /* 0x000000110000720c */ /* 0x000fda0003f06270 */
[----:B------:R-:W-:Y:S05]  /*d990*/  @P0 BRA `(.L_x_5595) ;  /* 0x0000000000c40947 */ /* 0x000fea0003800000 */
[----:B------:R-:W2:Y:S01]  /*d9a0*/  LDCU.64 UR10, c[0x0][0x4c8] ;  /* 0x00009900ff0a77ac */ /* 0x000ea20008000a00 */
[C---:B---3--:R-:W-:Y:S01]  /*d9b0*/  IADD3 R5, P0, PT, R27.reuse, R22, RZ ;  /* 0x000000161b057210 */ /* 0x048fe20007f1e0ff */
[----:B------:R-:W1:Y:S03]  /*d9c0*/  LDCU.64 UR8, c[0x0][0x4d0] ;  /* 0x00009a00ff0877ac */ /* 0x000e660008000a00 */
[----:B------:R-:W-:Y:S02]  /*d9d0*/  LEA.HI.X.SX32 R4, R27, R28, 0x1, P0 ;  /* 0x0000001c1b047211 */ /* 0x000fe400000f0eff */
[C---:B------:R-:W-:Y:S02]  /*d9e0*/  SHF.L.U32 R0, R5.reuse, 0x1, RZ ;  /* 0x0000000105007819 */ /* 0x040fe400000006ff */
[----:B------:R-:W-:Y:S02]  /*d9f0*/  SHF.L.U64.HI R4, R5, 0x1, R4 ;  /* 0x0000000105047819 */ /* 0x000fe40000010204 */
[----:B--2---:R-:W-:-:S02]  /*da00*/  IADD3 R6, P1, PT, R0, UR10, RZ ;  /* 0x0000000a00067c10 */ /* 0x004fc4000ff3e0ff */
[----:B-1----:R-:W-:Y:S02]  /*da10*/  IADD3 R36, P0, PT, R0, UR8, RZ ;  /* 0x0000000800247c10 */ /* 0x002fe4000ff1e0ff */
[C---:B------:R-:W-:Y:S02]  /*da20*/  IADD3.X R7, PT, PT, R4.reuse, UR11, RZ, P1, !PT ;  /* 0x0000000b04077c10 */ /* 0x040fe40008ffe4ff */
[----:B------:R-:W-:-:S04]  /*da30*/  IADD3.X R37, PT, PT, R4, UR9, RZ, P0, !PT ;  /* 0x0000000904257c10 */ /* 0x000fc800087fe4ff */
[----:B------:R-:W2:Y:S04]  /*da40*/  LDG.E.64 R6, desc[UR4][R6.64+0x40] ;  /* 0x0000400406067981 */ /* 0x000ea8000c1e1b00 */
[----:B------:R-:W3:Y:S01]  /*da50*/  LDG.E.64 R4, desc[UR4][R36.64+0x40] ;  /* 0x0000400424047981 */ /* 0x000ee2000c1e1b00 */
[----:B------:R-:W-:Y:S02]  /*da60*/  HADD2.F32 R26, -RZ, R35.H1_H1 ;  /* 0x30000023ff1a7230 */ /* 0x000fe40000004100 */
        /* <DEDUP_REMOVED lines=36> */
.L_x_5595:
[----:B------:R-:W-:Y:S05]  /*dcb0*/  BSYNC.RECONVERGENT B0 ;  /* 0x0000000000007941 */ /* 0x000fea0003800200 */
.L_x_5594:
[----:B------:R2:W-:Y:S01]  /*dcc0*/  STS.128 [R243+0x2800], R32 ;  /* 0x00280020f3007388 */ /* 0x0005e20000000c00 */
[----:B------:R-:W-:Y:S01]  /*dcd0*/  LOP3.LUT R0, R20, 0x80, RZ, 0xfc, !PT ;  /* 0x0000008014007812 */ /* 0x000fe200078efcff */
[----:B------:R-:W-:Y:S03]  /*dce0*/  BSSY.RECONVERGENT B0, `(.L_x_5596) ;  /* 0x0000035000007945 */ /* 0x000fe60003800200 */
[----:B------:R-:W-:-:S13]  /*dcf0*/  ISETP.GE.AND P0, PT, R0, R17, PT ;  /* 0x000000110000720c */ /* 0x000fda0003f06270 */
[----:B------:R-:W-:Y:S05]  /*dd00*/  @P0 BRA `(.L_x_5597) ;  /* 0x0000000000c80947 */ /* 0x000fea0003800000 */
[----:B------:R-:W4:Y:S01]  /*dd10*/  LDCU.64 UR10, c[0x0][0x4c8] ;  /* 0x00009900ff0a77ac */ /* 0x000f220008000a00 */
[C---:B---3--:R-:W-:Y:S01]  /*dd20*/  IADD3 R5, P0, PT, R27.reuse, R22, RZ ;  /* 0x000000161b057210 */ /* 0x048fe20007f1e0ff */
        /* <DEDUP_REMOVED lines=9> */
[----:B------:R3:W4:Y:S01]  /*ddc0*/  LDG.E.64 R4, desc[UR4][R32.64+0x80] ;  /* 0x0000800420047981 */ /* 0x000722000c1e1b00 */
[--C-:B------:R-:W-:Y:S02]  /*ddd0*/  HADD2.F32 R26, -RZ, R13.reuse.H0_H0 ;  /* 0x2000000dff1a7230 */ /* 0x100fe40000004100 */
[----:B------:R-:W-:Y:S02]  /*dde0*/  HADD2.F32 R30, -RZ, R13.H1_H1 ;  /* 0x3000000dff1e7230 */ /* 0x000fe40000004100 */
[--C-:B------:R-:W-:Y:S01]  /*ddf0*/  HADD2.F32 R23, -RZ, R15.reuse.H1_H1 ;  /* 0x3000000fff177230 */ /* 0x100fe20000004100 */
[----:B------:R-:W-:Y:S01]  /*de00*/  MOV R25, R14 ;  /* 0x0000000e00197202 */ /* 0x000fe20000000f00 */
[----:B---3--:R-:W-:-:S02]  /*de10*/  HADD2.F32 R32, -RZ, R15.H0_H0 ;  /* 0x2000000fff207230 */ /* 0x008fc40000004100 */
[----:B--2---:R-:W-:Y:S02]  /*de20*/  HADD2.F32 R16, -RZ, R6.H1_H1 ;  /* 0x30000006ff107230 */ /* 0x004fe40000004100 */
[----:B----4-:R-:W-:Y:S02]  /*de30*/  HADD2.F32 R13, -RZ, R4.H1_H1 ;  /* 0x30000004ff0d7230 */ /* 0x010fe40000004100 */
[----:B------:R-:W-:Y:S02]  /*de40*/  HADD2.F32 R0, -RZ, R5.H1_H1 ;  /* 0x30000005ff007230 */ /* 0x000fe40000004100 */
[----:B------:R-:W-:Y:S02]  /*de50*/  HADD2.F32 R14, -RZ, R7.H1_H1 ;  /* 0x30000007ff0e7230 */ /* 0x000fe40000004100 */
[C---:B------:R-:W-:Y:S01]  /*de60*/  FMUL.FTZ R29, R30.reuse, R13 ;  /* 0x0000000d1e1d7220 */ /* 0x040fe20000410000 */
[----:B------:R-:W-:Y:S01]  /*de70*/  FMUL.FTZ R30, R30, R16 ;  /* 0x000000101e1e7220 */ /* 0x000fe20000410000 */
[----:B------:R-:W-:Y:S01]  /*de80*/  FMUL.FTZ R15, R23, R0 ;  /* 0x00000000170f7220 */ /* 0x000fe20000410000 */
[----:B------:R-:W-:-:S02]  /*de90*/  HADD2.F32 R6, -RZ, R6.H0_H0 ;  /* 0x20000006ff067230 */ /* 0x000fc40000004100 */
[-C--:B------:R-:W-:Y:S01]  /*dea0*/  FMUL.FTZ R23, R23, R14.reuse ;  /* 0x0000000e17177220 */ /* 0x080fe20000410000 */
[----:B------:R-:W-:Y:S01]  /*deb0*/  FFMA.FTZ R30, R26, R13, R30 ;  /* 0x0000000d1a1e7223 */ /* 0x000fe2000001001e */
        /* <DEDUP_REMOVED lines=23> */
.L_x_5597:
[----:B------:R-:W-:Y:S05]  /*e030*/  BSYNC.RECONVERGENT B0 ;  /* 0x0000000000007941 */ /* 0x000fea0003800200 */
.L_x_5596:
[----:B------:R4:W-:Y:S01]  /*e040*/  STS.128 [R243+0x4800], R12 ;  /* 0x0048000cf3007388 */ /* 0x0009e20000000c00 */
[----:B------:R-:W-:Y:S01]  /*e050*/  LOP3.LUT R0, R20, 0xc0, RZ, 0xfc, !PT ;  /* 0x000000c014007812 */ /* 0x000fe200078efcff */
[----:B------:R-:W-:Y:S03]  /*e060*/  BSSY.RECONVERGENT B0, `(.L_x_5598) ;  /* 0x0000034000007945 */ /* 0x000fe60003800200 */
[----:B------:R-:W-:-:S13]  /*e070*/  ISETP.GE.AND P0, PT, R0, R17, PT ;  /* 0x000000110000720c */ /* 0x000fda0003f06270 */
[----:B------:R-:W-:Y:S05]  /*e080*/  @P0 BRA `(.L_x_5599) ;  /* 0x0000000000c40947 */ /* 0x000fea0003800000 */
[----:B------:R-:W5:Y:S01]  /*e090*/  LDCU.64 UR10, c[0x0][0x4c8] ;  /* 0x00009900ff0a77ac */ /* 0x000f620008000a00 */
[C---:B------:R-:W-:Y:S01]  /*e0a0*/  IADD3 R0, P0, PT, R27.reuse, R22, RZ ;  /* 0x000000161b007210 */ /* 0x040fe20007f1e0ff */
[----:B------:R-:W1:Y:S03]  /*e0b0*/  LDCU.64 UR8, c[0x0][0x4d0] ;  /* 0x00009a00ff0877ac */ /* 0x000e660008000a00 */
[----:B---3--:R-:W-:Y:S02]  /*e0c0*/  SHF.L.U32 R4, R0, 0x1, RZ ;  /* 0x0000000100047819 */ /* 0x008fe400000006ff */
[----:B------:R-:W-:-:S04]  /*e0d0*/  LEA.HI.X.SX32 R27, R27, R28, 0x1, P0 ;  /* 0x0000001c1b1b7211 */ /* 0x000fc800000f0eff */
[----:B------:R-:W-:Y:S02]  /*e0e0*/  SHF.L.U64.HI R27, R0, 0x1, R27 ;  /* 0x00000001001b7819 */ /* 0x000fe4000001021b */
[C---:B-----5:R-:W-:Y:S02]  /*e0f0*/  IADD3 R6, P1, PT, R4.reuse, UR10, RZ ;  /* 0x0000000a04067c10 */ /* 0x060fe4000ff3e0ff */
[----:B-1----:R-:W-:Y:S02]  /*e100*/  IADD3 R4, P0, PT, R4, UR8, RZ ;  /* 0x0000000804047c10 */ /* 0x002fe4000ff1e0ff */
[C---:B------:R-:W-:Y:S02]  /*e110*/  IADD3.X R7, PT, PT, R27.reuse, UR11, RZ, P1, !PT ;  /* 0x0000000b1b077c10 */ /* 0x040fe40008ffe4ff */
[----:B------:R-:W-:-:S04]  /*e120*/  IADD3.X R5, PT, PT, R27, UR9, RZ, P0, !PT ;  /* 0x000000091b057c10 */ /* 0x000fc800087fe4ff */
[----:B------:R-:W3:Y:S04]  /*e130*/  LDG.E.64 R6, desc[UR4][R6.64+0xc0] ;  /* 0x0000c00406067981 */ /* 0x000ee8000c1e1b00 */
[----:B------:R-:W5:Y:S01]  /*e140*/  LDG.E.64 R4, desc[UR4][R4.64+0xc0] ;  /* 0x0000c00404047981 */ /* 0x000f62000c1e1b00 */
[----:B----4-:R-:W-:Y:S01]  /*e150*/  MOV R14, R10 ;  /* 0x0000000a000e7202 */ /* 0x010fe20000000f00 */
[----:B------:R-:W-:Y:S02]  /*e160*/  HADD2.F32 R13, -RZ, R11.H1_H1 ;  /* 0x3000000bff0d7230 */ /* 0x000fe40000004100 */
[--C-:B------:R-:W-:Y:S02]  /*e170*/  HADD2.F32 R15, -RZ, R9.reuse.H0_H0 ;  /* 0x20000009ff0f7230 */ /* 0x100fe40000004100 */
[----:B------:R-:W-:-:S02]  /*e180*/  HADD2.F32 R16, -RZ, R9.H1_H1 ;  /* 0x30000009ff107230 */ /* 0x000fc40000004100 */
[----:B------:R-:W-:Y:S02]  /*e190*/  HADD2.F32 R30, -RZ, R11.H0_H0 ;  /* 0x2000000bff1e7230 */ /* 0x000fe40000004100 */
[----:B---3--:R-:W-:Y:S02]  /*e1a0*/  HADD2.F32 R10, -RZ, R7.H1_H1 ;  /* 0x30000007ff0a7230 */ /* 0x008fe40000004100 */
[----:B-----5:R-:W-:Y:S02]  /*e1b0*/  HADD2.F32 R0, -RZ, R5.H1_H1 ;  /* 0x30000005ff007230 */ /* 0x020fe40000004100 */
[----:B------:R-:W-:Y:S02]  /*e1c0*/  HADD2.F32 R9, -RZ, R4.H1_H1 ;  /* 0x30000004ff097230 */ /* 0x000fe40000004100 */
[--C-:B------:R-:W-:Y:S02]  /*e1d0*/  HADD2.F32 R12, -RZ, R6.reuse.H1_H1 ;  /* 0x30000006ff0c7230 */ /* 0x100fe40000004100 */
[C---:B------:R-:W-:Y:S01]  /*e1e0*/  FMUL.FTZ R11, R13.reuse, R0 ;  /* 0x000000000d0b7220 */ /* 0x040fe20000410000 */
[----:B------:R-:W-:Y:S01]  /*e1f0*/  FMUL.FTZ R13, R13, R10 ;  /* 0x0000000a0d0d7220 */ /* 0x000fe20000410000 */
[----:B------:R-:W-:Y:S01]  /*e200*/  FMUL.FTZ R26, R16, R9 ;  /* 0x00000009101a7220 */ /* 0x000fe20000410000 */
[----:B------:R-:W-:-:S02]  /*e210*/  HADD2.F32 R6, -RZ, R6.H0_H0 ;  /* 0x20000006ff067230 */ /* 0x000fc40000004100 */
[----:B------:R-:W-:Y:S01]  /*e220*/  FMUL.FTZ R16, R16, R12 ;  /* 0x0000000c10107220 */ /* 0x000fe20000410000 */
[C---:B------:R-:W-:Y:S01]  /*e230*/  FFMA.FTZ R0, R30.reuse, R0, R13 ;  /* 0x000000001e007223 */ /* 0x040fe2000001000d */
        /* <DEDUP_REMOVED lines=22> */
.L_x_5599:
[----:B------:R-:W-:Y:S05]  /*e3a0*/  BSYNC.RECONVERGENT B0 ;  /* 0x0000000000007941 */ /* 0x000fea0003800200 */
.L_x_5598:
[----:B------:R1:W-:Y:S02]  /*e3b0*/  STS.128 [R243+0x6800], R8 ;  /* 0x00680008f3007388 */ /* 0x0003e40000000c00 */
.L_x_5591:
[----:B------:R-:W-:Y:S05]  /*e3c0*/  BSYNC.RECONVERGENT B1 ;  /* 0x0000000000017941 */ /* 0x000fea0003800200 */
.L_x_5590:
        /* <DEDUP_REMOVED lines=8> */
[----:B-1----:R2:W5:Y:S04]  /*e450*/  LDG.E.128 R8, desc[UR4][R4.64+0x180] ;  /* 0x0001800404087981 */ /* 0x002568000c1e1d00 */
[----:B------:R2:W5:Y:S01]  /*e460*/  LDG.E.128 R36, desc[UR4][R4.64] ;  /* 0x0000000404247981 */ /* 0x000562000c1e1d00 */
[----:B------:R-:W-:Y:S01]  /*e470*/  ISETP.GE.AND P0, PT, R20, R17, PT ;  /* 0x000000111400720c */ /* 0x000fe20003f06270 */
[----:B------:R-:W-:Y:S01]  /*e480*/  BSSY.RECONVERGENT B0, `(.L_x_5602) ;  /* 0x0000033000007945 */ /* 0x000fe20003800200 */
[----:B------:R-:W-:-:S11]  /*e490*/  IMAD.SHL.U32 R23, R67, 0x20, RZ ;  /* 0x0000002043177824 */ /* 0x000fd600078e00ff */
[----:B------:R-:W-:Y:S05]  /*e4a0*/  @P0 BRA `(.L_x_5603) ;  /* 0x0000000000c00947 */ /* 0x000fea0003800000 */
[----:B------:R-:W1:Y:S01]  /*e4b0*/  LDCU.64 UR10, c[0x0][0x4c8] ;  /* 0x00009900ff0a77ac */ /* 0x000e620008000a00 */
[----:B--2---:R-:W-:Y:S01]  /*e4c0*/  IADD3 R5, P0, PT, R23, R22, RZ ;  /* 0x0000001617057210 */ /* 0x004fe20007f1e0ff */
        /* <DEDUP_REMOVED lines=17> */
[--C-:B------:R-:W-:Y:S02]  /*e5e0*/  HADD2.F32 R27, -RZ, R6.reuse.H1_H1 ;  /* 0x30000006ff1b7230 */ /* 0x100fe40000004100 */
[C---:B------:R-:W-:Y:S01]  /*e5f0*/  FMUL.FTZ R40, R29.reuse, R0 ;  /* 0x000000001d287220 */ /* 0x040fe20000410000 */
[----:B------:R-:W-:Y:S01]  /*e600*/  FMUL.FTZ R29, R29, R25 ;  /* 0x000000191d1d7220 */ /* 0x000fe20000410000 */
[----:B------:R-:W-:Y:S01]  /*e610*/  FMUL.FTZ R37, R31, R16 ;  /* 0x000000101f257220 */ /* 0x000fe20000410000 */
[----:B------:R-:W-:-:S02]  /*e620*/  HADD2.F32 R6, -RZ, R6.H0_H0 ;  /* 0x20000006ff067230 */ /* 0x000fc40000004100 */
[----:B------:R-:W-:Y:S01]  /*e630*/  FFMA.FTZ R40, R39, R25, -R40 ;  /* 0x0000001927287223 */ /* 0x000fe20000010828 */
[----:B------:R-:W-:Y:S01]  /*e640*/  FMUL.FTZ R31, R31, R27 ;  /* 0x0000001b1f1f7220 */ /* 0x000fe20000410000 */
[----:B------:R-:W-:Y:S01]  /*e650*/  FFMA.FTZ R29, R39, R0, R29 ;  /* 0x00000000271d7223 */ /* 0x000fe2000001001d */
[----:B------:R-:W-:Y:S02]  /*e660*/  HADD2.F32 R25, -RZ, R36.H1_H1 ;  /* 0x30000024ff197230 */ /* 0x000fe40000004100 */
[----:B------:R-:W-:Y:S02]  /*e670*/  HADD2.F32 R4, -RZ, R4.H0_H0 ;  /* 0x20000004ff047230 */ /* 0x000fe40000004100 */
[----:B------:R-:W-:Y:S02]  /*e680*/  HADD2.F32 R5, -RZ, R5.H0_H0 ;  /* 0x20000005ff057230 */ /* 0x000fe40000004100 */
[----:B------:R-:W-:Y:S02]  /*e690*/  HADD2.F32 R0, -RZ, R38.H1_H1 ;  /* 0x30000026ff007230 */ /* 0x000fe40000004100 */
[----:B------:R-:W-:-:S02]  /*e6a0*/  HADD2.F32 R7, -RZ, R7.H0_H0 ;  /* 0x20000007ff077230 */ /* 0x000fc40000004100 */
[C---:B------:R-:W-:Y:S01]  /*e6b0*/  FFMA.FTZ R37, R30.reuse, R27, -R37 ;  /* 0x0000001b1e257223 */ /* 0x040fe20000010825 */
[----:B------:R-:W-:Y:S01]  /*e6c0*/  FFMA.FTZ R16, R30, R16, R31 ;  /* 0x000000101e107223 */ /* 0x000fe2000001001f */
[C---:B------:R-:W-:Y:S01]  /*e6d0*/  FMUL.FTZ R30, R25.reuse, R4 ;  /* 0x00000004191e7220 */ /* 0x040fe20000410000 */
        /* <DEDUP_REMOVED lines=13> */
.L_x_5603:
[----:B------:R-:W-:Y:S05]  /*e7b0*/  BSYNC.RECONVERGENT B0 ;  /* 0x0000000000007941 */ /* 0x000fea0003800200 */
.L_x_5602:
[----:B-----5:R1:W-:Y:S01]  /*e7c0*/  STS.128 [R243+0x1000], R36 ;  /* 0x00100024f3007388 */ /* 0x0203e20000000c00 */
[----:B------:R-:W-:Y:S01]  /*e7d0*/  LOP3.LUT R0, R20, 0x40, RZ, 0xfc, !PT ;  /* 0x0000004014007812 */ /* 0x000fe200078efcff */
[----:B------:R-:W-:Y:S03]  /*e7e0*/  BSSY.RECONVERGENT B0, `(.L_x_5604) ;  /* 0x0000033000007945 */ /* 0x000fe60003800200 */
[----:B------:R-:W-:-:S13]  /*e7f0*/  ISETP.GE.AND P0, PT, R0, R17, PT ;  /* 0x000000110000720c */ /* 0x000fda0003f06270 */
[----:B------:R-:W-:Y:S05]  /*e800*/  @P0 BRA `(.L_x_5605) ;  /* 0x0000000000c00947 */ /* 0x000fea0003800000 */
[----:B------:R-:W3:Y:S01]  /*e810*/  LDCU.64 UR10, c[0x0][0x4c8] ;  /* 0x00009900ff0a77ac */ /* 0x000ee20008000a00 */
[C---:B--2---:R-:W-:Y:S01]  /*e820*/  IADD3 R5, P0, PT, R23.reuse, R22, RZ ;  /* 0x0000001617057210 */ /* 0x044fe20007f1e0ff */
[----:B------:R-:W1:Y:S03]  /*e830*/  LDCU.64 UR8, c[0x0][0x4d0] ;  /* 0x00009a00ff0877ac */ /* 0x000e660008000a00 */
[----:B------:R-:W-:Y:S02]  /*e840*/  LEA.HI.X.SX32 R4, R23, R28, 0x1, P0 ;  /* 0x0000001c17047211 */ /* 0x000fe400000f0eff */
[C---:B------:R-:W-:Y:S02]  /*e850*/  SHF.L.U32 R0, R5.reuse, 0x1, RZ ;  /* 0x0000000105007819 */ /* 0x040fe400000006ff */
[----:B------:R-:W-:Y:S02]  /*e860*/  SHF.L.U64.HI R4, R5, 0x1, R4 ;  /* 0x0000000105047819 */ /* 0x000fe40000010204 */
[----:B---3--:R-:W-:-:S02]  /*e870*/  IADD3 R6, P1, PT, R0, UR10, RZ ;  /* 0x0000000a00067c10 */ /* 0x008fc4000ff3e0ff */
        /* <DEDUP_REMOVED lines=41> */
.L_x_5605:
[----:B------:R-:W-:Y:S05]  /*eb10*/  BSYNC.RECONVERGENT B0 ;  /* 0x0000000000007941 */ /* 0x000fea0003800200 */
.L_x_5604:
[----:B------:R3:W-:Y:S01]  /*eb20*/  STS.128 [R243+0x3000], R32 ;  /* 0x00300020f3007388 */ /* 0x0007e20000000c00 */
[----:B------:R-:W-:Y:S01]  /*eb30*/  LOP3.LUT R0, R20, 0x80, RZ, 0xfc, !PT ;  /* 0x0000008014007812 */ /* 0x000fe200078efcff */
[----:B------:R-:W-:Y:S03]  /*eb40*/  BSSY.RECONVERGENT B0, `(.L_x_5606) ;  /* 0x0000034000007945 */ /* 0x000fe60003800200 */
[----:B------:R-:W-:-:S13]  /*eb50*/  ISETP.GE.AND P0, PT, R0, R17, PT ;  /* 0x000000110000720c */ /* 0x000fda0003f06270 */
[----:B------:R-:W-:Y:S05]  /*eb60*/  @P0 BRA `(.L_x_5607) ;  /* 0x0000000000c40947 */ /* 0x000fea0003800000 */
[----:B------:R-:W4:Y:S01]  /*eb70*/  LDCU.64 UR10, c[0x0][0x4c8] ;  /* 0x00009900ff0a77ac */ /* 0x000f220008000a00 */
[C---:B--2---:R-:W-:Y:S01]  /*eb80*/  IADD3 R5, P0, PT, R23.reuse, R22, RZ ;  /* 0x0000001617057210 */ /* 0x044fe20007f1e0ff */
[----:B------:R-:W3:Y:S03]  /*eb90*/  LDCU.64 UR8, c[0x0][0x4d0] ;  /* 0x00009a00ff0877ac */ /* 0x000ee60008000a00 */
[----:B------:R-:W-:Y:S02]  /*eba0*/  LEA.HI.X.SX32 R4, R23, R28, 0x1, P0 ;  /* 0x0000001c17047211 */ /* 0x000fe400000f0eff */
[C---:B------:R-:W-:Y:S02]  /*ebb0*/  SHF.L.U32 R0, R5.reuse, 0x1, RZ ;  /* 0x0000000105007819 */ /* 0x040fe400000006ff */
[----:B------:R-:W-:Y:S02]  /*ebc0*/  SHF.L.U64.HI R4, R5, 0x1, R4 ;  /* 0x0000000105047819 */ /* 0x000fe40000010204 */
[----:B----4-:R-:W-:-:S02]  /*ebd0*/  IADD3 R6, P1, PT, R0, UR10, RZ ;  /* 0x0000000a00067c10 */ /* 0x010fc4000ff3e0ff */
[----:B---3--:R-:W-:Y:S02]  /*ebe0*/  IADD3 R32, P0, PT, R0, UR8, RZ ;  /* 0x0000000800207c10 */ /* 0x008fe4000ff1e0ff */
[C---:B------:R-:W-:Y:S02]  /*ebf0*/  IADD3.X R7, PT, PT, R4.reuse, UR11, RZ, P1, !PT ;  /* 0x0000000b04077c10 */ /* 0x040fe40008ffe4ff */
[----:B------:R-:W-:-:S04]  /*ec00*/  IADD3.X R33, PT, PT, R4, UR9, RZ, P0, !PT ;  /* 0x0000000904217c10 */ /* 0x000fc800087fe4ff */
[----:B------:R-:W2:Y:S04]  /*ec10*/  LDG.E.64 R6, desc[UR4][R6.64+0x80] ;  /* 0x0000800406067981 */ /* 0x000ea8000c1e1b00 */
[----:B------:R-:W3:Y:S01]  /*ec20*/  LDG.E.64 R4, desc[UR4][R32.64+0x80] ;  /* 0x0000800420047981 */ /* 0x000ee2000c1e1b00 */
[----:B------:R-:W-:Y:S01]  /*ec30*/  MOV R27, R14 ;  /* 0x0000000e001b7202 */ /* 0x000fe20000000f00 */
[----:B------:R-:W-:Y:S02]  /*ec40*/  HADD2.F32 R25, -RZ, R15.H1_H1 ;  /* 0x3000000fff197230 */ /* 0x000fe40000004100 */
[--C-:B------:R-:W-:Y:S02]  /*ec50*/  HADD2.F32 R29, -RZ, R13.reuse.H0_H0 ;  /* 0x2000000dff1d7230 */ /* 0x100fe40000004100 */
[----:B------:R-:W-:-:S02]  /*ec60*/  HADD2.F32 R30, -RZ, R13.H1_H1 ;  /* 0x3000000dff1e7230 */ /* 0x000fc40000004100 */
[----:B------:R-:W-:Y:S02]  /*ec70*/  HADD2.F32 R34, -RZ, R15.H0_H0 ;  /* 0x2000000fff227230 */ /* 0x000fe40000004100 */
        /* <DEDUP_REMOVED lines=32> */
.L_x_5607:
[----:B------:R-:W-:Y:S05]  /*ee80*/  BSYNC.RECONVERGENT B0 ;  /* 0x0000000000007941 */ /* 0x000fea0003800200 */
.L_x_5606:
        /* <DEDUP_REMOVED lines=8> */
[----:B--2---:R-:W-:Y:S02]  /*ef10*/  SHF.L.U32 R4, R0, 0x1, RZ ;  /* 0x0000000100047819 */ /* 0x004fe400000006ff */
[----:B------:R-:W-:-:S04]  /*ef20*/  LEA.HI.X.SX32 R23, R23, R28, 0x1, P0 ;  /* 0x0000001c17177211 */ /* 0x000fc800000f0eff */
[----:B------:R-:W-:Y:S02]  /*ef30*/  SHF.L.U64.HI R23, R0, 0x1, R23 ;  /* 0x0000000100177819 */ /* 0x000fe40000010217 */
[C---:B-----5:R-:W-:Y:S02]  /*ef40*/  IADD3 R6, P1, PT, R4.reuse, UR10, RZ ;  /* 0x0000000a04067c10 */ /* 0x060fe4000ff3e0ff */
[----:B-1----:R-:W-:Y:S02]  /*ef50*/  IADD3 R4, P0, PT, R4, UR8, RZ ;  /* 0x0000000804047c10 */ /* 0x002fe4000ff1e0ff */
[C---:B------:R-:W-:Y:S02]  /*ef60*/  IADD3.X R7, PT, PT, R23.reuse, UR11, RZ, P1, !PT ;  /* 0x0000000b17077c10 */ /* 0x040fe40008ffe4ff */
[----:B------:R-:W-:-:S04]  /*ef70*/  IADD3.X R5, PT, PT, R23, UR9, RZ, P0, !PT ;  /* 0x0000000917057c10 */ /* 0x000fc800087fe4ff */
[----:B------:R-:W2:Y:S04]  /*ef80*/  LDG.E.64 R6, desc[UR4][R6.64+0xc0] ;  /* 0x0000c00406067981 */ /* 0x000ea8000c1e1b00 */
[----:B------:R-:W5:Y:S01]  /*ef90*/  LDG.E.64 R4, desc[UR4][R4.64+0xc0] ;  /* 0x0000c00404047981 */ /* 0x000f62000c1e1b00 */
[----:B----4-:R-:W-:Y:S01]  /*efa0*/  MOV R14, R10 ;  /* 0x0000000a000e7202 */ /* 0x010fe20000000f00 */
[----:B------:R-:W-:Y:S02]  /*efb0*/  HADD2.F32 R13, -RZ, R11.H1_H1 ;  /* 0x3000000bff0d7230 */ /* 0x000fe40000004100 */
[--C-:B------:R-:W-:Y:S02]  /*efc0*/  HADD2.F32 R15, -RZ, R9.reuse.H0_H0 ;  /* 0x20000009ff0f7230 */ /* 0x100fe40000004100 */
[----:B------:R-:W-:-:S02]  /*efd0*/  HADD2.F32 R16, -RZ, R9.H1_H1 ;  /* 0x30000009ff107230 */ /* 0x000fc40000004100 */
[----:B---3--:R-:W-:Y:S02]  /*efe0*/  HADD2.F32 R32, -RZ, R11.H0_H0 ;  /* 0x2000000bff207230 */ /* 0x008fe40000004100 */
[----:B--2---:R-:W-:Y:S02]  /*eff0*/  HADD2.F32 R10, -RZ, R7.H1_H1 ;  /* 0x30000007ff0a7230 */ /* 0x004fe40000004100 */
        /* <DEDUP_REMOVED lines=31> */
.L_x_5609:
[----:B------:R-:W-:Y:S05]  /*f1f0*/  BSYNC.RECONVERGENT B0 ;  /* 0x0000000000007941 */ /* 0x000fea0003800200 */
.L_x_5608:
[----:B------:R1:W-:Y:S02]  /*f200*/  STS.128 [R243+0x7000], R8 ;  /* 0x00700008f3007388 */ /* 0x0003e40000000c00 */
.L_x_5601:
[----:B------:R-:W-:Y:S05]  /*f210*/  BSYNC.RECONVERGENT B1 ;  /* 0x0000000000017941 */ /* 0x000fea0003800200 */
.L_x_5600:
[----:B------:R-:W-:-:S04]  /*f220*/  IADD3 R27, PT, PT, R100, 0x30, RZ ;  /* 0x00000030641b7810 */ /* 0x000fc80007ffe0ff */
[----:B------:R-:W-:-:S13]  /*f230*/  ISETP.GE.AND P0, PT, R27, UR14, PT ;  /* 0x0000000e1b007c0c */ /* 0x000fda000bf06270 */
[----:B------:R-:W-:Y:S05]  /*f240*/  @P0 BRA `(.L_x_5578) ;  /* 0x0000006400780947 */ /* 0x000fea0003800000 */
[----:B-1----:R-:W-:-:S04]  /*f250*/  IMAD.WIDE.U32 R18, R2, 0x60, R18 ;  /* 0x0000006002127825 */ /* 0x002fc800078e0012 */
[----:B------:R-:W-:Y:S01]  /*f260*/  IMAD R3, R3, 0x60, RZ ;  /* 0x0000006003037824 */ /* 0x000fe200078e02ff */
[----:B------:R-:W-:-:S04]  /*f270*/  MOV R2, R18 ;  /* 0x0000001200027202 */ /* 0x000fc80000000f00 */
[----:B------:R-:W-:-:S05]  /*f280*/  IADD3 R3, PT, PT, R3, R19, RZ ;  /* 0x0000001303037210 */ /* 0x000fca0007ffe0ff */
[----:B--23--:R1:W5:Y:S04]  /*f290*/  LDG.E.128 R32, desc[UR4][R2.64+0x80] ;  /* 0x0000800402207981 */ /* 0x00c368000c1e1d00 */
[----:B----4-:R1:W5:Y:S04]  /*f2a0*/  LDG.E.128 R12, desc[UR4][R2.64+0x100] ;  /* 0x00010004020c7981 */ /* 0x010368000c1e1d00 */
[----:B------:R1:W5:Y:S04]  /*f2b0*/  LDG.E.128 R8, desc[UR4][R2.64+0x180] ;  /* 0x0001800402087981 */ /* 0x000368000c1e1d00 */
[----:B------:R1:W5:Y:S01]  /*f2c0*/  LDG.E.128 R36, desc[UR4][R2.64] ;  /* 0x0000000402247981 */ /* 0x000362000c1e1d00 */
[----:B------:R-:W-:Y:S01]  /*f2d0*/  ISETP.GE.AND P0, PT, R20, R17, PT ;  /* 0x000000111400720c */ /* 0x000fe20003f06270 */
[----:B------:R-:W-:Y:S01]  /*f2e0*/  BSSY.RECONVERGENT B0, `(.L_x_5610) ;  /* 0x0000033000007945 */ /* 0x000fe20003800200 */
[----:B------:R-:W-:-:S11]  /*f2f0*/  IMAD R67, R67, 0x30, RZ ;  /* 0x0000003043437824 */ /* 0x000fd600078e02ff */
[----:B------:R-:W-:Y:S05]  /*f300*/  @P0 BRA `(.L_x_5611) ;  /* 0x0000000000c00947 */ /* 0x000fea0003800000 */
[----:B------:R-:W2:Y:S01]  /*f310*/  LDCU.64 UR10, c[0x0][0x4c8] ;  /* 0x00009900ff0a77ac */ /* 0x000ea20008000a00 */
[----:B-1----:R-:W-:Y:S01]  /*f320*/  IADD3 R3, P0, PT, R67, R22, RZ ;  /* 0x0000001643037210 */ /* 0x002fe20007f1e0ff */
[----:B------:R-:W1:Y:S03]  /*f330*/  LDCU.64 UR8, c[0x0][0x4d0] ;  /* 0x00009a00ff0877ac */ /* 0x000e660008000a00 */
[----:B------:R-:W-:Y:S02]  /*f340*/  SHF.L.U32 R2, R3, 0x1, RZ ;  /* 0x0000000103027819 */ /* 0x000fe400000006ff */
[----:B------:R-:W-:-:S04]  /*f350*/  LEA.HI.X.SX32 R0, R67, R28, 0x1, P0 ;  /* 0x0000001c43007211 */ /* 0x000fc800000f0eff */
[----:B------:R-:W-:Y:S02]  /*f360*/  SHF.L.U64.HI R0, R3, 0x1, R0 ;  /* 0x0000000103007819 */ /* 0x000fe40000010200 */
[C---:B--2---:R-:W-:Y:S02]  /*f370*/  IADD3 R4, P1, PT, R2.reuse, UR10, RZ ;  /* 0x0000000a02047c10 */ /* 0x044fe4000ff3e0ff */
[----:B-1----:R-:W-:Y:S02]  /*f380*/  IADD3 R2, P0, PT, R2, UR8, RZ ;  /* 0x0000000802027c10 */ /* 0x002fe4000ff1e0ff */
        /* <DEDUP_REMOVED lines=24> */
[C---:B------:R-:W-:Y:S01]  /*f510*/  FFMA.FTZ R23, R19.reuse, R6, R23 ;  /* 0x0000000613177223 */ /* 0x040fe20000010017 */
[----:B------:R-:W-:Y:S01]  /*f520*/  FFMA.FTZ R40, R19, R16, -R40 ;  /* 0x0000001013287223 */ /* 0x000fe20000010828 */
        /* <DEDUP_REMOVED lines=14> */
.L_x_5611:
[----:B------:R-:W-:Y:S05]  /*f610*/  BSYNC.RECONVERGENT B0 ;  /* 0x0000000000007941 */ /* 0x000fea0003800200 */
.L_x_5610:
[----:B-----5:R2:W-:Y:S01]  /*f620*/  STS.128 [R243+0x1800], R36 ;  /* 0x00180024f3007388 */ /* 0x0205e20000000c00 */
[----:B------:R-:W-:Y:S01]  /*f630*/  LOP3.LUT R0, R20, 0x40, RZ, 0xfc, !PT ;  /* 0x0000004014007812 */ /* 0x000fe200078efcff */
[----:B------:R-:W-:Y:S03]  /*f640*/  BSSY.RECONVERGENT B0, `(.L_x_5612) ;  /* 0x0000033000007945 */ /* 0x000fe60003800200 */
[----:B------:R-:W-:-:S13]  /*f650*/  ISETP.GE.AND P0, PT, R0, R17, PT ;  /* 0x000000110000720c */ /* 0x000fda0003f06270 */
[----:B------:R-:W-:Y:S05]  /*f660*/  @P0 BRA `(.L_x_5613) ;  /* 0x0000000000c00947 */ /* 0x000fea0003800000 */
[----:B------:R-:W3:Y:S01]  /*f670*/  LDCU.64 UR10, c[0x0][0x4c8] ;  /* 0x00009900ff0a77ac */ /* 0x000ee20008000a00 */
[C---:B-1----:R-:W-:Y:S01]  /*f680*/  IADD3 R3, P0, PT, R67.reuse, R22, RZ ;  /* 0x0000001643037210 */ /* 0x042fe20007f1e0ff */
        /* <DEDUP_REMOVED lines=8> */
[----:B------:R-:W3:Y:S04]  /*f710*/  LDG.E.64 R4, desc[UR4][R4.64+0x40] ;  /* 0x0000400404047981 */ /* 0x000ee8000c1e1b00 */
[----:B------:R-:W4:Y:S01]  /*f720*/  LDG.E.64 R2, desc[UR4][R30.64+0x40] ;  /* 0x000040041e027981 */ /* 0x000f22000c1e1b00 */
[----:B------:R-:W-:Y:S02]  /*f730*/  HADD2.F32 R18, -RZ, R35.H1_H1 ;  /* 0x30000023ff127230 */ /* 0x000fe40000004100 */
[----:B------:R-:W-:Y:S02]  /*f740*/  HADD2.F32 R23, -RZ, R33.H1_H1 ;  /* 0x30000021ff177230 */ /* 0x000fe40000004100 */
[----:B------:R-:W-:Y:S02]  /*f750*/  HADD2.F32 R35, -RZ, R35.H0_H0 ;  /* 0x20000023ff237230 */ /* 0x000fe40000004100 */
[----:B------:R-:W-:-:S02]  /*f760*/  HADD2.F32 R19, -RZ, R33.H0_H0 ;  /* 0x20000021ff137230 */ /* 0x000fc40000004100 */
[----:B---3--:R-:W-:Y:S02]  /*f770*/  HADD2.F32 R7, -RZ, R5.H1_H1 ;  /* 0x30000005ff077230 */ /* 0x008fe40000004100 */
[----:B----4-:R-:W-:Y:S02]  /*f780*/  HADD2.F32 R0, -RZ, R3.H1_H1 ;  /* 0x30000003ff007230 */ /* 0x010fe40000004100 */
[----:B------:R-:W-:Y:S02]  /*f790*/  HADD2.F32 R6, -RZ, R2.H1_H1 ;  /* 0x30000002ff067230 */ /* 0x000fe40000004100 */
[C---:B------:R-:W-:Y:S01]  /*f7a0*/  FMUL.FTZ R25, R18.reuse, R7 ;  /* 0x0000000712197220 */ /* 0x040fe20000410000 */
[--C-:B------:R-:W-:Y:S02]  /*f7b0*/  HADD2.F32 R16, -RZ, R4.reuse.H1_H1 ;  /* 0x30000004ff107230 */ /* 0x100fe40000004100 */
[----:B------:R-:W-:Y:S01]  /*f7c0*/  FMUL.FTZ R30, R18, R0 ;  /* 0x00000000121e7220 */ /* 0x000fe20000410000 */
[----:B------:R-:W-:-:S02]  /*f7d0*/  HADD2.F32 R4, -RZ, R4.H0_H0 ;  /* 0x20000004ff047230 */ /* 0x000fc40000004100 */
[----:B--2---:R-:W-:Y:S01]  /*f7e0*/  FMUL.FTZ R36, R23, R6 ;  /* 0x0000000617247220 */ /* 0x004fe20000410000 */
        /* <DEDUP_REMOVED lines=24> */
.L_x_5613:
[----:B------:R-:W-:Y:S05]  /*f970*/  BSYNC.RECONVERGENT B0 ;  /* 0x0000000000007941 */ /* 0x000fea0003800200 */
.L_x_5612:
[----:B------:R3:W-:Y:S01]  /*f980*/  STS.128 [R243+0x3800], R32 ;  /* 0x00380020f3007388 */ /* 0x0007e20000000c00 */
[----:B------:R-:W-:Y:S01]  /*f990*/  LOP3.LUT R0, R20, 0x80, RZ, 0xfc, !PT ;  /* 0x0000008014007812 */ /* 0x000fe200078efcff */
[----:B------:R-:W-:Y:S03]  /*f9a0*/  BSSY.RECONVERGENT B0, `(.L_x_5614) ;  /* 0x0000035000007945 */ /* 0x000fe60003800200 */
[----:B------:R-:W-:-:S13]  /*f9b0*/  ISETP.GE.AND P0, PT, R0, R17, PT ;  /* 0x000000110000720c */ /* 0x000fda0003f06270 */
[----:B------:R-:W-:Y:S05]  /*f9c0*/  @P0 BRA `(.L_x_5615) ;  /* 0x0000000000c80947 */ /* 0x000fea0003800000 */
[----:B------:R-:W4:Y:S01]  /*f9d0*/  LDCU.64 UR10, c[0x0][0x4c8] ;  /* 0x00009900ff0a77ac */ /* 0x000f220008000a00 */
[C---:B-1----:R-:W-:Y:S01]  /*f9e0*/  IADD3 R3, P0, PT, R67.reuse, R22, RZ ;  /* 0x0000001643037210 */ /* 0x042fe20007f1e0ff */
[----:B------:R-:W1:Y:S03]  /*f9f0*/  LDCU.64 UR8, c[0x0][0x4d0] ;  /* 0x00009a00ff0877ac */ /* 0x000e660008000a00 */
[----:B------:R-:W-:Y:S02]  /*fa00*/  LEA.HI.X.SX32 R2, R67, R28, 0x1, P0 ;  /* 0x0000001c43027211 */ /* 0x000fe400000f0eff */
[C---:B------:R-:W-:Y:S02]  /*fa10*/  SHF.L.U32 R0, R3.reuse, 0x1, RZ ;  /* 0x0000000103007819 */ /* 0x040fe400000006ff */
[----:B------:R-:W-:Y:S02]  /*fa20*/  SHF.L.U64.HI R2, R3, 0x1, R2 ;  /* 0x0000000103027819 */ /* 0x000fe40000010202 */
[----:B----4-:R-:W-:-:S02]  /*fa30*/  IADD3 R4, P1, PT, R0, UR10, RZ ;  /* 0x0000000a00047c10 */ /* 0x010fc4000ff3e0ff */
[----:B-1----:R-:W-:Y:S02]  /*fa40*/  IADD3 R30, P0, PT, R0, UR8, RZ ;  /* 0x00000008001e7c10 */ /* 0x002fe4000ff1e0ff */
[C---:B------:R-:W-:Y:S02]  /*fa50*/  IADD3.X R5, PT, PT, R2.reuse, UR11, RZ, P1, !PT ;  /* 0x0000000b02057c10 */ /* 0x040fe40008ffe4ff */
[----:B------:R-:W-:-:S04]  /*fa60*/  IADD3.X R31, PT, PT, R2, UR9, RZ, P0, !PT ;  /* 0x00000009021f7c10 */ /* 0x000fc800087fe4ff */
[----:B------:R-:W4:Y:S04]  /*fa70*/  LDG.E.64 R4, desc[UR4][R4.64+0x80] ;  /* 0x0000800404047981 */ /* 0x000f28000c1e1b00 */
[----:B------:R-:W5:Y:S01]  /*fa80*/  LDG.E.64 R2, desc[UR4][R30.64+0x80] ;  /* 0x000080041e027981 */ /* 0x000f62000c1e1b00 */
[----:B------:R-:W-:Y:S01]  /*fa90*/  MOV R16, R14 ;  /* 0x0000000e00107202 */ /* 0x000fe20000000f00 */
[--C-:B------:R-:W-:Y:S02]  /*faa0*/  HADD2.F32 R18, -RZ, R13.reuse.H0_H0 ;  /* 0x2000000dff127230 */ /* 0x100fe40000004100 */
[----:B------:R-:W-:Y:S02]  /*fab0*/  HADD2.F32 R25, -RZ, R13.H1_H1 ;  /* 0x3000000dff197230 */ /* 0x000fe40000004100 */
[----:B------:R-:W-:-:S02]  /*fac0*/  HADD2.F32 R14, -RZ, R15.H1_H1 ;  /* 0x3000000fff0e7230 */ /* 0x000fc40000004100 */
[----:B------:R-:W-:Y:S02]  /*fad0*/  HADD2.F32 R23, -RZ, R15.H0_H0 ;  /* 0x2000000fff177230 */ /* 0x000fe40000004100 */
[----:B----4-:R-:W-:Y:S02]  /*fae0*/  HADD2.F32 R13, -RZ, R4.H1_H1 ;  /* 0x30000004ff0d7230 */ /* 0x010fe40000004100 */
[----:B------:R-:W-:Y:S02]  /*faf0*/  HADD2.F32 R7, -RZ, R5.H1_H1 ;  /* 0x30000005ff077230 */ /* 0x000fe40000004100 */
[----:B-----5:R-:W-:Y:S02]  /*fb00*/  HADD2.F32 R6, -RZ, R2.H1_H1 ;  /* 0x30000002ff067230 */ /* 0x020fe40000004100 */
[----:B------:R-:W-:Y:S02]  /*fb10*/  HADD2.F32 R0, -RZ, R3.H1_H1 ;  /* 0x30000003ff007230 */ /* 0x000fe40000004100 */
[C---:B------:R-:W-:Y:S01]  /*fb20*/  FMUL.FTZ R15, R25.reuse, R13 ;  /* 0x0000000d190f7220 */ /* 0x040fe20000410000 */
[----:B------:R-:W-:Y:S01]  /*fb30*/  FMUL.FTZ R19, R25, R6 ;  /* 0x0000000619137220 */ /* 0x000fe20000410000 */
[C---:B------:R-:W-:Y:S01]  /*fb40*/  FMUL.FTZ R25, R14.reuse, R7 ;  /* 0x000000070e197220 */ /* 0x040fe20000410000 */
[----:B------:R-:W-:Y:S01]  /*fb50*/  FMUL.FTZ R30, R14, R0 ;  /* 0x000000000e1e7220 */ /* 0x000fe20000410000 */
[----:B------:R-:W-:-:S02]  /*fb60*/  HADD2.F32 R4, -RZ, R4.H0_H0 ;  /* 0x20000004ff047230 */ /* 0x000fc40000004100 */
        /* <DEDUP_REMOVED lines=24> */
.L_x_5615:
[----:B------:R-:W-:Y:S05]  /*fcf0*/  BSYNC.RECONVERGENT B0 ;  /* 0x0000000000007941 */ /* 0x000fea0003800200 */
.L_x_5614:
        /* <DEDUP_REMOVED lines=8> */
[----:B------:R-:W-:Y:S02]  /*fd80*/  LEA.HI.X.SX32 R67, R67, R28, 0x1, P0 ;  /* 0x0000001c43437211 */ /* 0x000fe400000f0eff */
[C---:B------:R-:W-:Y:S02]  /*fd90*/  SHF.L.U32 R0, R22.reuse, 0x1, RZ ;  /* 0x0000000116007819 */ /* 0x040fe400000006ff */
[----:B------:R-:W-:Y:S02]  /*fda0*/  SHF.L.U64.HI R67, R22, 0x1, R67 ;  /* 0x0000000116437819 */ /* 0x000fe40000010243 */
[----:B-----5:R-:W-:-:S02]  /*fdb0*/  IADD3 R4, P1, PT, R0, UR10, RZ ;  /* 0x0000000a00047c10 */ /* 0x020fc4000ff3e0ff */
[----:B-1----:R-:W-:Y:S02]  /*fdc0*/  IADD3 R2, P0, PT, R0, UR8, RZ ;  /* 0x0000000800027c10 */ /* 0x002fe4000ff1e0ff */
[C---:B------:R-:W-:Y:S02]  /*fdd0*/  IADD3.X R5, PT, PT, R67.reuse, UR11, RZ, P1, !PT ;  /* 0x0000000b43057c10 */ /* 0x040fe40008ffe4ff */
[----:B------:R-:W-:-:S04]  /*fde0*/  IADD3.X R3, PT, PT, R67, UR9, RZ, P0, !PT ;  /* 0x0000000943037c10 */ /* 0x000fc800087fe4ff */
[----:B------:R-:W5:Y:S04]  /*fdf0*/  LDG.E.64 R4, desc[UR4][R4.64+0xc0] ;  /* 0x0000c00404047981 */ /* 0x000f68000c1e1b00 */
        /* <DEDUP_REMOVED lines=38> */
.L_x_5617:
[----:B------:R-:W-:Y:S05]  /*10060*/  BSYNC.RECONVERGENT B0 ;  /* 0x0000000000007941 */ /* 0x000fea0003800200 */
.L_x_5616:
[----:B------:R1:W-:Y:S01]  /*10070*/  STS.128 [R243+0x7800], R8 ;  /* 0x00780008f3007388 */ /* 0x0003e20000000c00 */
[----:B------:R-:W-:Y:S05]  /*10080*/  BRA `(.L_x_5578) ;  /* 0x0000005400e87947 */ /* 0x000fea0003800000 */
.L_x_5579:
[----:B------:R-:W-:Y:S01]  /*10090*/  UIADD3 UR10, UPT, UPT, -UR25, UR21, URZ ;  /* 0x00000015190a7290 */ /* 0x000fe2000fffe1ff */
[----:B------:R-:W-:Y:S01]  /*100a0*/  IMAD.MOV R22, RZ, RZ, -R67 ;  /* 0x000000ffff167224 */ /* 0x000fe200078e0a43 */
[----:B------:R-:W-:Y:S01]  /*100b0*/  BSSY.RECONVERGENT B1, `(.L_x_5618) ;  /* 0x0000158000017945 */ /* 0x000fe20003800200 */
[----:B------:R-:W-:-:S03]  /*100c0*/  SHF.R.U32.HI R25, RZ, 0x1, R17 ;  /* 0x00000001ff197819 */ /* 0x000fc60000011611 */
[----:B------:R-:W-:Y:S02]  /*100d0*/  ISETP.GE.AND P0, PT, R100, UR10, PT ;  /* 0x0000000a64007c0c */ /* 0x000fe4000bf06270 */
[----:B------:R-:W-:-:S11]  /*100e0*/  SHF.R.S32.HI R23, RZ, 0x1f, R22 ;  /* 0x0000001fff177819 */ /* 0x000fd60000011416 */
        /* <DEDUP_REMOVED lines=54> */
[----:B---3--:R-:W-:Y:S02]  /*10450*/  HADD2.F32 R4, -RZ, R8.H0_H0 ;  /* 0x20000008ff047230 */ /* 0x008fe40000004100 */
        /* <DEDUP_REMOVED lines=31> */
.L_x_5621:
[----:B------:R-:W-:Y:S05]  /*10650*/  BSYNC.RECONVERGENT B0 ;  /* 0x0000000000007941 */ /* 0x000fea0003800200 */
.L_x_5620:
        /* <DEDUP_REMOVED lines=48> */
[----:B------:R-:W-:Y:S02]  /*10960*/  HADD2.F32 R5, -RZ, R36.H0_H0 ;  /* 0x20000024ff057230 */ /* 0x000fe40000004100 */
        /* <DEDUP_REMOVED lines=34> */
.L_x_5623:
[----:B------:R-:W-:Y:S05]  /*10b90*/  BSYNC.RECONVERGENT B0 ;  /* 0x0000000000007941 */ /* 0x000fea0003800200 */
.L_x_5622:
        /* <DEDUP_REMOVED lines=45> */
[----:B-----5:R-:W-:Y:S02]  /*10e70*/  HADD2.F32 R4, -RZ, R8.H0_H0 ;  /* 0x20000008ff047230 */ /* 0x020fe40000004100 */
        /* <DEDUP_REMOVED lines=37> */
.L_x_5625:
[----:B------:R-:W-:Y:S05]  /*110d0*/  BSYNC.RECONVERGENT B0 ;  /* 0x0000000000007941 */ /* 0x000fea0003800200 */
.L_x_5624:
        /* <DEDUP_REMOVED lines=32> */
[----:B---3--:R-:W-:Y:S02]  /*112e0*/  HADD2.F32 R37, -RZ, R4.H1_H1 ;  /* 0x30000004ff257230 */ /* 0x008fe40000004100 */
        /* <DEDUP_REMOVED lines=12> */
[----:B------:R-:W-:Y:S02]  /*113b0*/  HADD2.F32 R4, -RZ, R8.H0_H0 ;  /* 0x20000008ff047230 */ /* 0x000fe40000004100 */
        /* <DEDUP_REMOVED lines=37> */
.L_x_5627:
[----:B------:R-:W-:Y:S05]  /*11610*/  BSYNC.RECONVERGENT B0 ;  /* 0x0000000000007941 */ /* 0x000fea0003800200 */
.L_x_5626:
[----:B------:R1:W-:Y:S02]  /*11620*/  STS.128 [R243+0x6000], R28 ;  /* 0x0060001cf3007388 */ /* 0x0003e40000000c00 */
.L_x_5619:
[----:B------:R-:W-:Y:S05]  /*11630*/  BSYNC.RECONVERGENT B1 ;  /* 0x0000000000017941 */ /* 0x000fea0003800200 */
.L_x_5618:
        /* <DEDUP_REMOVED lines=92> */
.L_x_5631:
[----:B------:R-:W-:Y:S05]  /*11c00*/  BSYNC.RECONVERGENT B0 ;  /* 0x0000000000007941 */ /* 0x000fea0003800200 */
.L_x_5630:
[----:B-----5:R1:W-:Y:S01]  /*11c10*/  STS.128 [R243+0x800], R40 ;  /* 0x00080028f3007388 */ /* 0x0203e20000000c00 */
[----:B------:R-:W-:Y:S01]  /*11c20*/  LOP3.LUT R4, R20, 0x40, RZ, 0xfc, !PT ;  /* 0x0000004014047812 */ /* 0x000fe200078efcff */
[----:B------:R-:W-:Y:S03]  /*11c30*/  BSSY.RECONVERGENT B0, `(.L_x_5632) ;  /* 0x0000052000007945 */ /* 0x000fe60003800200 */
[----:B------:R-:W-:-:S13]  /*11c40*/  ISETP.GE.AND P0, PT, R4, R17, PT ;  /* 0x000000110400720c */ /* 0x000fda0003f06270 */
        /* <DEDUP_REMOVED lines=24> */
[--C-:B------:R-:W-:Y:S02]  /*11dd0*/  HADD2.F32 R13, -RZ, R14.reuse.H0_H0 ;  /* 0x2000000eff0d7230 */ /* 0x100fe40000004100 */
[----:B------:R-:W-:-:S02]  /*11de0*/  HADD2.F32 R42, -RZ, R14.H1_H1 ;  /* 0x3000000eff2a7230 */ /* 0x000fc40000004100 */
[--C-:B------:R-:W-:Y:S02]  /*11df0*/  HADD2.F32 R14, -RZ, R15.reuse.H0_H0 ;  /* 0x2000000fff0e7230 */ /* 0x100fe40000004100 */
[----:B------:R-:W-:Y:S02]  /*11e00*/  HADD2.F32 R43, -RZ, R15.H1_H1 ;  /* 0x3000000fff2b7230 */ /* 0x000fe40000004100 */
        /* <DEDUP_REMOVED lines=52> */
.L_x_5633:
[----:B------:R-:W-:Y:S05]  /*12150*/  BSYNC.RECONVERGENT B0 ;  /* 0x0000000000007941 */ /* 0x000fea0003800200 */
.L_x_5632:
[----:B------:R3:W-:Y:S01]  /*12160*/  STS.128 [R243+0x2800], R36 ;  /* 0x00280024f3007388 */ /* 0x0007e20000000c00 */
[----:B------:R-:W-:Y:S01]  /*12170*/  LOP3.LUT R4, R20, 0x80, RZ, 0xfc, !PT ;  /* 0x0000008014047812 */ /* 0x000fe200078efcff */
[----:B------:R-:W-:Y:S03]  /*12180*/  BSSY.RECONVERGENT B0, `(.L_x_5634) ;  /* 0x0000052000007945 */ /* 0x000fe60003800200 */
[----:B------:R-:W-:-:S13]  /*12190*/  ISETP.GE.AND P0, PT, R4, R17, PT ;  /* 0x000000110400720c */ /* 0x000fda0003f06270 */
        /* <DEDUP_REMOVED lines=29> */
[----:B-1----:R-:W-:Y:S02]  /*12370*/  HADD2.F32 R43, -RZ, R4.H1_H1 ;  /* 0x30000004ff2b7230 */ /* 0x002fe40000004100 */
        /* <DEDUP_REMOVED lines=50> */
.L_x_5635:
[----:B------:R-:W-:Y:S05]  /*126a0*/  BSYNC.RECONVERGENT B0 ;  /* 0x0000000000007941 */ /* 0x000fea0003800200 */
.L_x_5634:
[----:B------:R4:W-:Y:S01]  /*126b0*/  STS.128 [R243+0x4800], R32 ;  /* 0x00480020f3007388 */ /* 0x0009e20000000c00 */
[----:B------:R-:W-:Y:S01]  /*126c0*/  LOP3.LUT R4, R20, 0xc0, RZ, 0xfc, !PT ;  /* 0x000000c014047812 */ /* 0x000fe200078efcff */
[----:B------:R-:W-:Y:S03]  /*126d0*/  BSSY.RECONVERGENT B0, `(.L_x_5636) ;  /* 0x0000052000007945 */ /* 0x000fe60003800200 */
[----:B------:R-:W-:-:S13]  /*126e0*/  ISETP.GE.AND P0, PT, R4, R17, PT ;  /* 0x000000110400720c */ /* 0x000fda0003f06270 */
[----:B------:R-:W-:Y:S05]  /*126f0*/  @P0 BRA `(.L_x_5637) ;  /* 0x00000004003c0947 */ /* 0x000fea0003800000 */
[----:B------:R-:W5:Y:S01]  /*12700*/  LDCU.64 UR8, c[0x0][0x4d0] ;  /* 0x00009a00ff0877ac */ /* 0x000f620008000a00 */
        /* <DEDUP_REMOVED lines=78> */
.L_x_5637:
[----:B------:R-:W-:Y:S05]  /*12bf0*/  BSYNC.RECONVERGENT B0 ;  /* 0x0000000000007941 */ /* 0x000fea0003800200 */
.L_x_5636:
[----:B------:R1:W-:Y:S02]  /*12c00*/  STS.128 [R243+0x6800], R28 ;  /* 0x0068001cf3007388 */ /* 0x0003e40000000c00 */
.L_x_5629:
[----:B------:R-:W-:Y:S05]  /*12c10*/  BSYNC.RECONVERGENT B1 ;  /* 0x0000000000017941 */ /* 0x000fea0003800200 */
.L_x_5628:
        /* <DEDUP_REMOVED lines=94> */
.L_x_5641:
[----:B------:R-:W-:Y:S05]  /*13200*/  BSYNC.RECONVERGENT B0 ;  /* 0x0000000000007941 */ /* 0x000fea0003800200 */
.L_x_5640:
        /* <DEDUP_REMOVED lines=33> */
[--C-:B-----5:R-:W-:Y:S02]  /*13420*/  HADD2.F32 R15, -RZ, R4.reuse.H0_H0 ;  /* 0x20000004ff0f7230 */ /* 0x120fe40000004100 */
        /* <DEDUP_REMOVED lines=51> */
.L_x_5643:
[----:B------:R-:W-:Y:S05]  /*13760*/  BSYNC.RECONVERGENT B0 ;  /* 0x0000000000007941 */ /* 0x000fea0003800200 */
.L_x_5642:
        /* <DEDUP_REMOVED lines=29> */
[----:B------:R-:W-:-:S02]  /*13940*/  HADD2.F32 R13, -RZ, R14.H0_H0 ;  /* 0x2000000eff0d7230 */ /* 0x000fc40000004100 */
[----:B------:R-:W-:Y:S02]  /*13950*/  HADD2.F32 R39, -RZ, R14.H1_H1 ;  /* 0x3000000eff277230 */ /* 0x000fe40000004100 */
[--C-:B------:R-:W-:Y:S02]  /*13960*/  HADD2.F32 R14, -RZ, R15.reuse.H0_H0 ;  /* 0x2000000fff0e7230 */ /* 0x100fe40000004100 */
[----:B-1----:R-:W-:Y:S02]  /*13970*/  HADD2.F32 R40, -RZ, R15.H1_H1 ;  /* 0x3000000fff287230 */ /* 0x002fe40000004100 */
        /* <DEDUP_REMOVED lines=16> */
[----:B-----5:R-:W-:Y:S02]  /*13a80*/  HADD2.F32 R4, -RZ, R8.H0_H0 ;  /* 0x20000008ff047230 */ /* 0x020fe40000004100 */
        /* <DEDUP_REMOVED lines=35> */
.L_x_5645:
[----:B------:R-:W-:Y:S05]  /*13cc0*/  BSYNC.RECONVERGENT B0 ;  /* 0x0000000000007941 */ /* 0x000fea0003800200 */
.L_x_5644:
        /* <DEDUP_REMOVED lines=50> */
[----:B------:R-:W-:Y:S02]  /*13ff0*/  HADD2.F32 R35, -RZ, R28.H1_H1 ;  /* 0x3000001cff237230 */ /* 0x000fe40000004100 */
        /* <DEDUP_REMOVED lines=33> */
.L_x_5647:
[----:B------:R-:W-:Y:S05]  /*14210*/  BSYNC.RECONVERGENT B0 ;  /* 0x0000000000007941 */ /* 0x000fea0003800200 */
.L_x_5646:
[----:B------:R1:W-:Y:S02]  /*14220*/  STS.128 [R243+0x7000], R28 ;  /* 0x0070001cf3007388 */ /* 0x0003e40000000c00 */
.L_x_5639:
[----:B------:R-:W-:Y:S05]  /*14230*/  BSYNC.RECONVERGENT B1 ;  /* 0x0000000000017941 */ /* 0x000fea0003800200 */
.L_x_5638:
[----:B------:R-:W-:-:S04]  /*14240*/  IADD3 R27, PT, PT, R100, 0x30, RZ ;  /* 0x00000030641b7810 */ /* 0x000fc80007ffe0ff */
[----:B------:R-:W-:-:S13]  /*14250*/  ISETP.GE.AND P0, PT, R27, UR10, PT ;  /* 0x0000000a1b007c0c */ /* 0x000fda000bf06270 */
[----:B------:R-:W-:Y:S05]  /*14260*/  @P0 BRA `(.L_x_5578) ;  /* 0x0000001400700947 */ /* 0x000fea0003800000 */
[----:B-1----:R-:W-:-:S04]  /*14270*/  IMAD.WIDE.U32 R18, R2, 0x60, R18 ;  /* 0x0000006002127825 */ /* 0x002fc800078e0012 */
[----:B------:R-:W-:Y:S01]  /*14280*/  IMAD R3, R3, 0x60, RZ ;  /* 0x0000006003037824 */ /* 0x000fe200078e02ff */
[----:B------:R-:W-:-:S04]  /*14290*/  MOV R2, R18 ;  /* 0x0000001200027202 */ /* 0x000fc80000000f00 */
[----:B------:R-:W-:-:S05]  /*142a0*/  IADD3 R3, PT, PT, R3, R19, RZ ;  /* 0x0000001303037210 */ /* 0x000fca0007ffe0ff */
[----:B---3--:R1:W5:Y:S04]  /*142b0*/  LDG.E.128 R36, desc[UR4][R2.64+0x80] ;  /* 0x0000800402247981 */ /* 0x008368000c1e1d00 */
[----:B----4-:R1:W5:Y:S04]  /*142c0*/  LDG.E.128 R32, desc[UR4][R2.64+0x100] ;  /* 0x0001000402207981 */ /* 0x010368000c1e1d00 */
[----:B------:R1:W5:Y:S04]  /*142d0*/  LDG.E.128 R28, desc[UR4][R2.64+0x180] ;  /* 0x00018004021c7981 */ /* 0x000368000c1e1d00 */
[----:B------:R1:W5:Y:S01]  /*142e0*/  LDG.E.128 R40, desc[UR4][R2.64] ;  /* 0x0000000402287981 */ /* 0x000362000c1e1d00 */
[----:B------:R-:W-:Y:S01]  /*142f0*/  ISETP.GE.AND P0, PT, R20, R17, PT ;  /* 0x000000111400720c */ /* 0x000fe20003f06270 */
[----:B------:R-:W-:Y:S01]  /*14300*/  BSSY.RECONVERGENT B0, `(.L_x_5648) ;  /* 0x0000052000007945 */ /* 0x000fe20003800200 */
[----:B------:R-:W-:-:S11]  /*14310*/  IMAD R67, R67, 0x30, RZ ;  /* 0x0000003043437824 */ /* 0x000fd600078e02ff */
        /* <DEDUP_REMOVED lines=23> */
[----:B--2---:R-:W-:Y:S02]  /*14490*/  HADD2.F32 R44, -RZ, R13.H1_H1 ;  /* 0x3000000dff2c7230 */ /* 0x004fe40000004100 */
[--C-:B------:R-:W-:Y:S02]  /*144a0*/  HADD2.F32 R13, -RZ, R14.reuse.H0_H0 ;  /* 0x2000000eff0d7230 */ /* 0x100fe40000004100 */
[----:B------:R-:W-:-:S02]  /*144b0*/  HADD2.F32 R45, -RZ, R14.H1_H1 ;  /* 0x3000000eff2d7230 */ /* 0x000fc40000004100 */
[--C-:B------:R-:W-:Y:S02]  /*144c0*/  HADD2.F32 R14, -RZ, R15.reuse.H0_H0 ;  /* 0x2000000fff0e7230 */ /* 0x100fe40000004100 */
[----:B------:R-:W-:Y:S02]  /*144d0*/  HADD2.F32 R46, -RZ, R15.H1_H1 ;  /* 0x3000000fff2e7230 */ /* 0x000fe40000004100 */
[--C-:B------:R-:W-:Y:S02]  /*144e0*/  HADD2.F32 R15, -RZ, R4.reuse.H0_H0 ;  /* 0x20000004ff0f7230 */ /* 0x100fe40000004100 */
        /* <DEDUP_REMOVED lines=15> */
[----:B----4-:R-:W-:Y:S02]  /*145e0*/  HADD2.F32 R4, -RZ, R8.H0_H0 ;  /* 0x20000008ff047230 */ /* 0x010fe40000004100 */
        /* <DEDUP_REMOVED lines=35> */
.L_x_5649:
[----:B------:R-:W-:Y:S05]  /*14820*/  BSYNC.RECONVERGENT B0 ;  /* 0x0000000000007941 */ /* 0x000fea0003800200 */
.L_x_5648:
[----:B-----5:R3:W-:Y:S01]  /*14830*/  STS.128 [R243+0x1800], R40 ;  /* 0x00180028f3007388 */ /* 0x0207e20000000c00 */
        /* <DEDUP_REMOVED lines=83> */
.L_x_5651:
[----:B------:R-:W-:Y:S05]  /*14d70*/  BSYNC.RECONVERGENT B0 ;  /* 0x0000000000007941 */ /* 0x000fea0003800200 */
.L_x_5650:
        /* <DEDUP_REMOVED lines=84> */
.L_x_5653:
[----:B------:R-:W-:Y:S05]  /*152c0*/  BSYNC.RECONVERGENT B0 ;  /* 0x0000000000007941 */ /* 0x000fea0003800200 */
.L_x_5652:
        /* <DEDUP_REMOVED lines=15> */
[----:B-1----:R-:W-:Y:S02]  /*153c0*/  SHF.L.U64.HI R2, R4, 0x1, R5 ;  /* 0x0000000104027819 */ /* 0x002fe40000010205 */
        /* <DEDUP_REMOVED lines=34> */
[----:B------:R-:W-:Y:S01]  /*155f0*/  FMUL.FTZ R14, R14, R5 ;  /* 0x000000050e0e7220 */ /* 0x000fe20000410000 */
[----:B------:R-:W-:Y:S01]  /*15600*/  FMUL.FTZ R17, R17, R6 ;  /* 0x0000000611117220 */ /* 0x000fe20000410000 */
[----:B---3--:R-:W-:Y:S02]  /*15610*/  HADD2.F32 R4, -RZ, R8.H0_H0 ;  /* 0x20000008ff047230 */ /* 0x008fe40000004100 */
[----:B------:R-:W-:Y:S01]  /*15620*/  FMUL.FTZ R12, R12, R21 ;  /* 0x000000150c0c7220 */ /* 0x000fe20000410000 */
[--C-:B------:R-:W-:Y:S02]  /*15630*/  HADD2.F32 R5, -RZ, R28.reuse.H0_H0 ;  /* 0x2000001cff057230 */ /* 0x100fe40000004100 */
[----:B------:R-:W-:Y:S01]  /*15640*/  FMUL.FTZ R2, R2, R19 ;  /* 0x0000001302027220 */ /* 0x000fe20000410000 */
[----:B------:R-:W-:-:S02]  /*15650*/  HADD2.F32 R15, -RZ, R28.H1_H1 ;  /* 0x3000001cff0f7230 */ /* 0x000fc40000004100 */
[----:B------:R-:W-:Y:S01]  /*15660*/  FMUL.FTZ R13, R13, R18 ;  /* 0x000000120d0d7220 */ /* 0x000fe20000410000 */
[----:B------:R-:W-:Y:S02]  /*15670*/  HADD2.F32 R7, -RZ, R29.H0_H0 ;  /* 0x2000001dff077230 */ /* 0x000fe40000004100 */
[----:B------:R-:W-:Y:S01]  /*15680*/  FFMA.FTZ R0, R5, R4, R0 ;  /* 0x0000000405007223 */ /* 0x000fe20000010000 */
[----:B------:R-:W-:Y:S02]  /*15690*/  HADD2.F32 R8, -RZ, R8.H1_H1 ;  /* 0x30000008ff087230 */ /* 0x000fe40000004100 */
[----:B------:R-:W-:Y:S01]  /*156a0*/  FMUL.FTZ R16, R16, R23 ;  /* 0x0000001710107220 */ /* 0x000fe20000410000 */
[--C-:B------:R-:W-:Y:S02]  /*156b0*/  HADD2.F32 R6, -RZ, R9.reuse.H0_H0 ;  /* 0x20000009ff067230 */ /* 0x100fe40000004100 */
[----:B------:R-:W-:Y:S02]  /*156c0*/  HADD2.F32 R20, -RZ, R9.H1_H1 ;  /* 0x30000009ff147230 */ /* 0x000fe40000004100 */
[----:B------:R-:W-:Y:S01]  /*156d0*/  FFMA.FTZ R15, R15, R8, R12 ;  /* 0x000000080f0f7223 */ /* 0x000fe2000001000c */
[----:B------:R-:W-:-:S02]  /*156e0*/  HADD2.F32 R18, -RZ, R10.H0_H0 ;  /* 0x2000000aff127230 */ /* 0x000fc40000004100 */
[----:B------:R-:W-:Y:S01]  /*156f0*/  FFMA.FTZ R2, R7, R6, R2 ;  /* 0x0000000607027223 */ /* 0x000fe20000010002 */
[----:B------:R-:W-:Y:S02]  /*15700*/  HADD2.F32 R19, -RZ, R10.H1_H1 ;  /* 0x3000000aff137230 */ /* 0x000fe40000004100 */
[--C-:B------:R-:W-:Y:S01]  /*15710*/  HADD2.F32 R9, -RZ, R11.reuse.H0_H0 ;  /* 0x2000000bff097230 */ /* 0x100fe20000004100 */
[----:B------:R-:W-:Y:S01]  /*15720*/  F2FP.F16.F32.PACK_AB R28, R15, R0 ;  /* 0x000000000f1c723e */ /* 0x000fe200000000ff */
        /* <DEDUP_REMOVED lines=14> */
.L_x_5655:
[----:B------:R-:W-:Y:S05]  /*15810*/  BSYNC.RECONVERGENT B0 ;  /* 0x0000000000007941 */ /* 0x000fea0003800200 */
.L_x_5654:
[----:B------:R1:W-:Y:S02]  /*15820*/  STS.128 [R243+0x7800], R28 ;  /* 0x0078001cf3007388 */ /* 0x0003e40000000c00 */
.L_x_5578:
[----:B------:R-:W-:Y:S05]  /*15830*/  BSYNC.RECONVERGENT B2 ;  /* 0x0000000000027941 */ /* 0x000fea0003800200 */
.L_x_5574:
[----:B------:R-:W-:Y:S01]  /*15840*/  UIADD3 UR8, UPT, UPT, -UR32, UR26, URZ ;  /* 0x0000001a20087290 */ /* 0x000fe2000fffe1ff */
[----:B------:R-:W-:Y:S01]  /*15850*/  IMAD.U32 R57, RZ, RZ, UR28 ;  /* 0x0000001cff397e24 */ /* 0x000fe2000f8e00ff */
[----:B------:R-:W-:Y:S01]  /*15860*/  LOP3.LUT R68, R68, 0x8, R59, 0x78, !PT ;  /* 0x0000000844447812 */ /* 0x000fe200078e783b */
[----:B-1----:R-:W-:Y:S01]  /*15870*/  IMAD.U32 R2, RZ, RZ, UR27 ;  /* 0x0000001bff027e24 */ /* 0x002fe2000f8e00ff */
[----:B------:R-:W-:Y:S01]  /*15880*/  UISETP.GT.AND UP0, UPT, UR31, UR7, UPT ;  /* 0x000000071f00728c */ /* 0x000fe2000bf04270 */
[----:B------:R-:W-:Y:S01]  /*15890*/  IMAD.U32 R0, RZ, RZ, UR30 ;  /* 0x0000001eff007e24 */ /* 0x000fe2000f8e00ff */
[----:B------:R-:W-:Y:S01]  /*158a0*/  ISETP.GE.AND P4, PT, R26, UR8, PT ;  /* 0x000000081a007c0c */ /* 0x000fe2000bf86270 */
[----:B------:R-:W-:Y:S01]  /*158b0*/  IMAD.SHL.U32 R214, R59, 0x20, RZ ;  /* 0x000000203bd67824 */ /* 0x000fe200078e00ff */
[----:B------:R-:W-:Y:S01]  /*158c0*/  ISETP.GE.AND P3, PT, R27, UR8, PT ;  /* 0x000000081b007c0c */ /* 0x000fe2000bf66270 */
[----:B------:R-:W-:Y:S01]  /*158d0*/  IMAD.SHL.U32 R3, R59, 0x40, RZ ;  /* 0x000000403b037824 */ /* 0x000fe200078e00ff */
[----:B------:R-:W-:Y:S01]  /*158e0*/  ISETP.GE.AND P5, PT, R24, UR8, PT ;  /* 0x0000000818007c0c */ /* 0x000fe2000bfa6270 */
[----:B------:R-:W-:Y:S01]  /*158f0*/  IMAD.MOV.U32 R62, RZ, RZ, 0x40 ;  /* 0x00000040ff3e7424 */ /* 0x000fe200078e00ff */
[----:B------:R-:W-:Y:S01]  /*15900*/  ISETP.GE.AND P6, PT, R100, UR8, PT ;  /* 0x0000000864007c0c */ /* 0x000fe2000bfc6270 */
[----:B------:R-:W-:Y:S01]  /*15910*/  IMAD.U32 R230, RZ, RZ, UR26 ;  /* 0x0000001affe67e24 */ /* 0x000fe2000f8e00ff */
[----:B------:R-:W-:Y:S01]  /*15920*/  ISETP.GE.AND P1, PT, R26, UR8, PT ;  /* 0x000000081a007c0c */ /* 0x000fe2000bf26270 */
[----:B------:R-:W-:Y:S01]  /*15930*/  IMAD.U32 R232, RZ, RZ, UR23 ;  /* 0x00000017ffe87e24 */ /* 0x000fe2000f8e00ff */
[----:B------:R-:W-:-:S02]  /*15940*/  ISETP.GE.AND P2, PT, R24, UR8, PT ;  /* 0x0000000818007c0c */ /* 0x000fc4000bf46270 */
[----:B------:R-:W-:Y:S01]  /*15950*/  LOP3.LUT R214, R214, 0x7c00, RZ, 0xc0, !PT ;  /* 0x00007c00d6d67812 */ /* 0x000fe200078ec0ff */
[----:B--2---:R-:W1:Y:S01]  /*15960*/  @!P4 LDC.64 R6, c[0x0][0x3b8] ;  /* 0x0000ee00ff06cb82 */ /* 0x004e620000000a00 */
[----:B------:R-:W-:Y:S02]  /*15970*/  LOP3.LUT R61, R68, 0x38, R61, 0x78, !PT ;  /* 0x00000038443d7812 */ /* 0x000fe400078e783d */
[----:B------:R-:W-:Y:S02]  /*15980*/  LOP3.LUT R167, R214, 0x200, R3, 0xf8, !PT ;  /* 0x00000200d6a77812 */ /* 0x000fe400078ef803 */
[-C--:B------:R-:W-:Y:S01]  /*15990*/  @!P5 LEA R8, P0, R57, R224.reuse, 0x1 ;  /* 0x000000e03908d211 */ /* 0x080fe200078008ff */
[----:B------:R-:W-:Y:S01]  /*159a0*/  @!PT LDS RZ, [RZ] ;  /* 0x00000000fffff984 */ /* 0x000fe20000000800 */
[----:B------:R-:W-:Y:S01]  /*159b0*/  @!PT LDS RZ, [RZ] ;  /* 0x00000000fffff984 */ /* 0x000fe20000000800 */
[----:B------:R-:W-:Y:S01]  /*159c0*/  @!PT LDS RZ, [RZ] ;  /* 0x00000000fffff984 */ /* 0x000fe20000000800 */
[----:B------:R-:W-:Y:S01]  /*159d0*/  @!P6 LDGSTS.E.BYPASS.LTC128B.128 [R243+0x8000], desc[UR4][R224.64] ;  /* 0x08000000e0f3efae */ /* 0x000fe2000b981a04 */
[----:B------:R-:W-:Y:S01]  /*159e0*/  LOP3.LUT R96, R3, 0x400, RZ, 0xc0, !PT ;  /* 0x0000040003607812 */ /* 0x000fe200078ec0ff */
[----:B---3--:R-:W2:Y:S01]  /*159f0*/  @!P3 LDC.64 R4, c[0x0][0x3b8] ;  /* 0x0000ee00ff04bb82 */ /* 0x008ea20000000a00 */
[----:B------:R-:W-:Y:S01]  /*15a00*/  @!P5 LEA.HI.X R9, R57, R225, R2, 0x1, P0 ;  /* 0x000000e13909d211 */ /* 0x000fe200000f0c02 */
[----:B------:R-:W-:Y:S01]  /*15a10*/  @!P6 LDGSTS.E.BYPASS.LTC128B.128 [R243+0xa000], desc[UR4][R224.64+0x80] ;  /* 0x0a000080e0f3efae */ /* 0x000fe2000b981a04 */
[----:B------:R-:W-:Y:S01]  /*15a20*/  IMAD.IADD R97, R58, 0x1, R167 ;  /* 0x000000013a617824 */ /* 0x000fe200078e02a7 */
[----:B------:R-:W-:Y:S01]  /*15a30*/  LOP3.LUT R24, R59, 0x4, RZ, 0xc0, !PT ;  /* 0x000000043b187812 */ /* 0x000fe200078ec0ff */
[----:B------:R-:W-:Y:S01]  /*15a40*/  IMAD R96, R61, 0x2, R96 ;  /* 0x000000023d607824 */ /* 0x000fe200078e0260 */
[----:B------:R-:W-:Y:S02]  /*15a50*/  @!P6 LDGSTS.E.BYPASS.LTC128B.128 [R243+0xc000], desc[UR4][R224.64+0x100] ;  /* 0x0c000100e0f3efae */ /* 0x000fe4000b981a04 */
[----:B------:R-:W-:Y:S01]  /*15a60*/  LEA R97, R97, UR6, 0x1 ;  /* 0x0000000661617c11 */ /* 0x000fe2000f8e08ff */
[----:B------:R-:W-:Y:S01]  /*15a70*/  VIADD R63, R96, UR6 ;  /* 0x00000006603f7c36 */ /* 0x000fe20008000000 */
[----:B------:R-:W-:Y:S04]  /*15a80*/  @!P6 LDGSTS.E.BYPASS.LTC128B.128 [R243+0xe000], desc[UR4][R224.64+0x180] ;  /* 0x0e000180e0f3efae */ /* 0x000fe8000b981a04 */
[----:B------:R-:W-:Y:S01]  /*15a90*/  @!P5 LDGSTS.E.BYPASS.LTC128B.128 [R243+0x8800], desc[UR4][R8.64] ;  /* 0x0880000008f3dfae */ /* 0x000fe2000b981a04 */
[----:B-1----:R-:W-:-:S03]  /*15aa0*/  @!P4 LEA R10, P0, R6, R224, 0x6 ;  /* 0x000000e0060ac211 */ /* 0x002fc600078030ff */
[----:B------:R-:W-:Y:S01]  /*15ab0*/  @!P5 LDGSTS.E.BYPASS.LTC128B.128 [R243+0xa800], desc[UR4][R8.64+0x80] ;  /* 0x0a80008008f3dfae */ /* 0x000fe2000b981a04 */
[----:B------:R-:W-:-:S03]  /*15ac0*/  @!P4 LEA.HI.X R11, R6, R225, R7, 0x6, P0 ;  /* 0x000000e1060bc211 */ /* 0x000fc600000f3407 */
[----:B------:R-:W-:Y:S01]  /*15ad0*/  @!P5 LDGSTS.E.BYPASS.LTC128B.128 [R243+0xc800], desc[UR4][R8.64+0x100] ;  /* 0x0c80010008f3dfae */ /* 0x000fe2000b981a04 */
[----:B------:R-:W-:Y:S01]  /*15ae0*/  ISETP.GE.AND P0, PT, R27, UR8, PT ;  /* 0x000000081b007c0c */ /* 0x000fe2000bf06270 */
[----:B--2---:R-:W-:Y:S01]  /*15af0*/  @!P3 IMAD.WIDE.U32 R6, R4, 0x60, R224 ;  /* 0x000000600406b825 */ /* 0x004fe200078e00e0 */
[----:B------:R-:W1:Y:S01]  /*15b00*/  LDCU UR8, c[0x0][0x508] ;  /* 0x0000a100ff0877ac */ /* 0x000e620008000800 */
[----:B------:R2:W-:Y:S02]  /*15b10*/  @!P5 LDGSTS.E.BYPASS.LTC128B.128 [R243+0xe800], desc[UR4][R8.64+0x180] ;  /* 0x0e80018008f3dfae */ /* 0x0005e4000b981a04 */
[----:B------:R-:W-:Y:S02]  /*15b20*/  @!P3 IMAD R5, R5, 0x60, RZ ;  /* 0x000000600505b824 */ /* 0x000fe400078e02ff */
[----:B----4-:R-:W-:Y:S01]  /*15b30*/  @!P3 IMAD.MOV.U32 R12, RZ, RZ, R6 ;  /* 0x000000ffff0cb224 */ /* 0x010fe200078e0006 */
[----:B------:R-:W-:Y:S01]  /*15b40*/  @!P4 LDGSTS.E.BYPASS.LTC128B.128 [R243+0x9000], desc[UR4][R10.64] ;  /* 0x090000000af3cfae */ /* 0x000fe2000b981a04 */
[----:B------:R-:W-:-:S02]  /*15b50*/  @!P3 IMAD.IADD R13, R5, 0x1, R7 ;  /* 0x00000001050db824 */ /* 0x000fc400078e0207 */
[----:B------:R-:W3:Y:S01]  /*15b60*/  @!P1 LDC.64 R6, c[0x0][0x3c0] ;  /* 0x0000f000ff069b82 */ /* 0x000ee20000000a00 */
[----:B------:R-:W-:Y:S04]  /*15b70*/  @!P4 LDGSTS.E.BYPASS.LTC128B.128 [R243+0xb000], desc[UR4][R10.64+0x80] ;  /* 0x0b0000800af3cfae */ /* 0x000fe8000b981a04 */
[----:B------:R-:W-:Y:S03]  /*15b80*/  @!P4 LDGSTS.E.BYPASS.LTC128B.128 [R243+0xd000], desc[UR4][R10.64+0x100] ;  /* 0x0d0001000af3cfae */ /* 0x000fe6000b981a04 */
[----:B------:R-:W4:Y:S01]  /*15b90*/  @!P0 LDC.64 R4, c[0x0][0x3c0] ;  /* 0x0000f000ff048b82 */ /* 0x000f220000000a00 */
[----:B------:R4:W-:Y:S01]  /*15ba0*/  @!P4 LDGSTS.E.BYPASS.LTC128B.128 [R243+0xf000], desc[UR4][R10.64+0x180] ;  /* 0x0f0001800af3cfae */ /* 0x0009e2000b981a04 */
[----:B-1----:R-:W-:-:S03]  /*15bb0*/  UIADD3 UR8, UPT, UPT, UR26, UR8, -UR21 ;  /* 0x000000081a087290 */ /* 0x002fc6000fffe815 */
[----:B------:R-:W-:Y:S04]  /*15bc0*/  @!P3 LDGSTS.E.BYPASS.LTC128B.128 [R243+0x9800], desc[UR4][R12.64] ;  /* 0x098000000cf3bfae */ /* 0x000fe8000b981a04 */
[----:B------:R-:W-:Y:S01]  /*15bd0*/  @!P3 LDGSTS.E.BYPASS.LTC128B.128 [R243+0xb800], desc[UR4][R12.64+0x80] ;  /* 0x0b8000800cf3bfae */ /* 0x000fe2000b981a04 */
[----:B--2---:R-:W-:-:S03]  /*15be0*/  IMAD.U32 R8, RZ, RZ, UR29 ;  /* 0x0000001dff087e24 */ /* 0x004fc6000f8e00ff */
[----:B------:R-:W-:Y:S04]  /*15bf0*/  @!P3 LDGSTS.E.BYPASS.LTC128B.128 [R243+0xd800], desc[UR4][R12.64+0x100] ;  /* 0x0d8001000cf3bfae */ /* 0x000fe8000b981a04 */
[----:B------:R-:W-:Y:S04]  /*15c00*/  @!P3 LDGSTS.E.BYPASS.LTC128B.128 [R243+0xf800], desc[UR4][R12.64+0x180] ;  /* 0x0f8001800cf3bfae */ /* 0x000fe8000b981a04 */
[----:B------:R-:W0:Y:S01]  /*15c10*/  LDGDEPBAR ;  /* 0x00000000000079af */ /* 0x000e220000000000 */
[----:B----4-:R-:W-:Y:S01]  /*15c20*/  @!P0 IMAD R5, R5, 0x60, RZ ;  /* 0x0000006005058824 */ /* 0x010fe200078e02ff */
[----:B------:R-:W-:-:S04]  /*15c30*/  @!P2 LEA R10, P3, R0, R226, 0x1 ;  /* 0x000000e2000aa211 */ /* 0x000fc800078608ff */
[----:B------:R-:W-:Y:S01]  /*15c40*/  @!P2 LEA.HI.X R11, R0, R227, R8, 0x1, P3 ;  /* 0x000000e3000ba211 */ /* 0x000fe200018f0c08 */
[----:B------:R-:W-:Y:S01]  /*15c50*/  IMAD.MOV.U32 R0, RZ, RZ, 0x20 ;  /* 0x00000020ff007424 */ /* 0x000fe200078e00ff */
[----:B---3--:R-:W-:-:S04]  /*15c60*/  @!P1 LEA R8, P3, R6, R226, 0x6 ;  /* 0x000000e206089211 */ /* 0x008fc800078630ff */
[----:B------:R-:W-:Y:S01]  /*15c70*/  @!P1 LEA.HI.X R9, R6, R227, R7, 0x6, P3 ;  /* 0x000000e306099211 */ /* 0x000fe200018f3407 */
[----:B------:R-:W-:-:S04]  /*15c80*/  @!P0 IMAD.WIDE.U32 R6, R4, 0x60, R226 ;  /* 0x0000006004068825 */ /* 0x000fc800078e00e2 */
[----:B------:R-:W-:Y:S01]  /*15c90*/  @!P0 IMAD.IADD R7, R5, 0x1, R7 ;  /* 0x0000000105078824 */ /* 0x000fe200078e0207 */
        /* <DEDUP_REMOVED lines=48> */
[----:B------:R-:W-:Y:S02]  /*15fa0*/  SEL R56, R0, 0xffffffe0, !P0 ;  /* 0xffffffe000387807 */ /* 0x000fe40004000000 */
[----:B------:R-:W-:Y:S01]  /*15fb0*/  ISETP.NE.AND P0, PT, R24, RZ, PT ;  /* 0x000000ff1800720c */ /* 0x000fe20003f05270 */
[----:B------:R-:W3:Y:S02]  /*15fc0*/  LDSM.16.M88.4 R36, [R96+UR6+0x8800] ;  /* 0x008800066024783b */ /* 0x000ee40008000200 */
[--C-:B------:R-:W-:Y:S01]  /*15fd0*/  IMAD.IADD R94, R97, 0x1, R56.reuse ;  /* 0x00000001615e7824 */ /* 0x100fe200078e0238 */
[----:B------:R-:W-:Y:S01]  /*15fe0*/  SEL R62, R62, 0xffffffc0, !P0 ;  /* 0xffffffc03e3e7807 */ /* 0x000fe20004000000 */
[----:B------:R-:W4:Y:S01]  /*15ff0*/  LDSM.16.M88.4 R44, [R96+UR6+0x8000] ;  /* 0x00800006602c783b */ /* 0x000f220008000200 */
[----:B------:R-:W-:-:S03]  /*16000*/  IMAD.IADD R92, R63, 0x1, R56 ;  /* 0x000000013f5c7824 */ /* 0x000fc600078e0238 */
[----:B------:R-:W4:Y:S01]  /*16010*/  LDSM.16.M88.4 R28, [R96+UR6+0x9000] ;  /* 0x00900006601c783b */ /* 0x000f220008000200 */
[--C-:B------:R-:W-:Y:S02]  /*16020*/  IMAD.IADD R63, R63, 0x1, R62.reuse ;  /* 0x000000013f3f7824 */ /* 0x100fe400078e023e */
[----:B------:R-:W-:Y:S01]  /*16030*/  IMAD.IADD R95, R97, 0x1, R62 ;  /* 0x00000001615f7824 */ /* 0x000fe200078e023e */
[----:B------:R-:W4:Y:S01]  /*16040*/  LDSM.16.M88.4 R20, [R96+UR6+0x9800] ;  /* 0x009800066014783b */ /* 0x000f220008000200 */
[C---:B------:R-:W-:Y:S02]  /*16050*/  IMAD.IADD R61, R56.reuse, 0x1, R63 ;  /* 0x00000001383d7824 */ /* 0x040fe400078e023f */
[----:B------:R-:W-:Y:S01]  /*16060*/  IMAD.IADD R93, R56, 0x1, R95 ;  /* 0x00000001385d7824 */ /* 0x000fe200078e025f */
[----:B-1----:R-:W-:Y:S04]  /*16070*/  LDSM.16.M88.4 R8, [R94] ;  /* 0x000000005e08783b */ /* 0x002fe80000000200 */
[----:B------:R-:W1:Y:S04]  /*16080*/  LDSM.16.M88.4 R12, [R92+0x8800] ;  /* 0x008800005c0c783b */ /* 0x000e680000000200 */
[----:B------:R-:W1:Y:S04]  /*16090*/  LDSM.16.M88.4 R16, [R92+0x8000] ;  /* 0x008000005c10783b */ /* 0x000e680000000200 */
[----:B--2---:R-:W2:Y:S04]  /*160a0*/  LDSM.16.M88.4 R4, [R92+0x9000] ;  /* 0x009000005c04783b */ /* 0x004ea80000000200 */
[----:B------:R-:W2:Y:S04]  /*160b0*/  LDSM.16.M88.4 R72, [R92+0x9800] ;  /* 0x009800005c48783b */ /* 0x000ea80000000200 */
[----:B-----5:R-:W-:Y:S01]  /*160c0*/  LDSM.16.M88.4 R52, [R95] ;  /* 0x000000005f34783b */ /* 0x020fe20000000200 */
[C---:B---3--:R-:W-:Y:S03]  /*160d0*/  HMMA.16816.F32 R40, R80.reuse, R36, RZ ;  /* 0x000000245028723c */ /* 0x048fe600000018ff */
[----:B------:R-:W3:Y:S04]  /*160e0*/  LDSM.16.M88.4 R64, [R63+0x8000] ;  /* 0x008000003f40783b */ /* 0x000ee80000000200 */
[----:B------:R-:W-:Y:S01]  /*160f0*/  LDSM.16.M88.4 R68, [R63+0x9800] ;  /* 0x009800003f44783b */ /* 0x000fe20000000200 */
[C---:B----4-:R-:W-:Y:S03]  /*16100*/  HMMA.16816.F32 R48, R80.reuse, R44, RZ ;  /* 0x0000002c5030723c */ /* 0x050fe600000018ff */
        /* <DEDUP_REMOVED lines=10> */
[----:B------:R-:W4:Y:S07]  /*161b0*/  LDSM.16.M88.4 R20, [R63+0x8800] ;  /* 0x008800003f14783b */ /* 0x000f2e0000000200 */
        /* <DEDUP_REMOVED lines=8> */
[----:B------:R-:W2:Y:S07]  /*16240*/  LDSM.16.M88.4 R4, [R93] ;  /* 0x000000005d04783b */ /* 0x000eae0000000200 */
[C---:B------:R-:W-:Y:S08]  /*16250*/  HMMA.16816.F32 R24, R8.reuse, R72, R24 ;  /* 0x000000480818723c */ /* 0x040ff00000001818 */
[----:B------:R-:W-:Y:S01]  /*16260*/  HMMA.16816.F32 R80, R8, R74, R80 ;  /* 0x0000004a0850723c */ /* 0x000fe20000001850 */
[----:B------:R-:W2:Y:S04]  /*16270*/  LDSM.16.M88.4 R8, [R61+0x8800] ;  /* 0x008800003d08783b */ /* 0x000ea80000000200 */
[----:B------:R-:W-:Y:S03]  /*16280*/  LDSM.16.M88.4 R72, [R96+UR6+0xa800] ;  /* 0x00a800066048783b */ /* 0x000fe60008000200 */
[C---:B---3--:R-:W-:Y:S08]  /*16290*/  HMMA.16816.F32 R48, R52.reuse, R64, R48 ;  /* 0x000000403430723c */ /* 0x048ff00000001830 */
[C---:B------:R-:W-:Y:S01]  /*162a0*/  HMMA.16816.F32 R44, R52.reuse, R66, R44 ;  /* 0x00000042342c723c */ /* 0x040fe2000000182c */
[----:B------:R-:W3:Y:S07]  /*162b0*/  LDSM.16.M88.4 R64, [R61+0x9800] ;  /* 0x009800003d40783b */ /* 0x000eee0000000200 */
[C---:B----4-:R-:W-:Y:S08]  /*162c0*/  HMMA.16816.F32 R40, R52.reuse, R20, R40 ;  /* 0x000000143428723c */ /* 0x050ff00000001828 */
[C---:B------:R-:W-:Y:S01]  /*162d0*/  HMMA.16816.F32 R36, R52.reuse, R22, R36 ;  /* 0x000000163424723c */ /* 0x040fe20000001824 */
[----:B------:R-:W-:Y:S07]  /*162e0*/  LDSM.16.M88.4 R20, [R96+UR6+0xa000] ;  /* 0x00a000066014783b */ /* 0x000fee0008000200 */
[C---:B-1----:R-:W-:Y:S08]  /*162f0*/  HMMA.16816.F32 R32, R52.reuse, R12, R32 ;  /* 0x0000000c3420723c */ /* 0x042ff00000001820 */
[C---:B------:R-:W-:Y:S01]  /*16300*/  HMMA.16816.F32 R28, R52.reuse, R14, R28 ;  /* 0x0000000e341c723c */ /* 0x040fe2000000181c */
[----:B------:R-:W1:Y:S07]  /*16310*/  LDSM.16.M88.4 R12, [R97+0x2000] ;  /* 0x00200000610c783b */ /* 0x000e6e0000000200 */
[C---:B------:R-:W-:Y:S08]  /*16320*/  HMMA.16816.F32 R24, R52.reuse, R68, R24 ;  /* 0x000000443418723c */ /* 0x040ff00000001818 */
[----:B------:R-:W-:Y:S01]  /*16330*/  HMMA.16816.F32 R80, R52, R70, R80 ;  /* 0x000000463450723c */ /* 0x000fe20000001850 */
[----:B------:R-:W4:Y:S04]  /*16340*/  LDSM.16.M88.4 R68, [R96+UR6+0xb000] ;  /* 0x00b000066044783b */ /* 0x000f280008000200 */
[----:B------:R-:W4:Y:S03]  /*16350*/  LDSM.16.M88.4 R52, [R96+UR6+0xb800] ;  /* 0x00b800066034783b */ /* 0x000f260008000200 */
        /* <DEDUP_REMOVED lines=8> */
[----:B------:R-:W-:Y:S07]  /*163e0*/  LDSM.16.M88.4 R76, [R63+0xb800] ;  /* 0x00b800003f4c783b */ /* 0x000fee0000000200 */
[C---:B---3--:R-:W-:Y:S08]  /*163f0*/  HMMA.16816.F32 R24, R4.reuse, R64, R24 ;  /* 0x000000400418723c */ /* 0x048ff00000001818 */
[----:B------:R-:W-:Y:S01]  /*16400*/  HMMA.16816.F32 R80, R4, R66, R80 ;  /* 0x000000420450723c */ /* 0x000fe20000001850 */
[----:B------:R-:W3:Y:S04]  /*16410*/  LDSM.16.M88.4 R4, [R92+0xa800] ;  /* 0x00a800005c04783b */ /* 0x000ee80000000200 */
[----:B------:R-:W3:Y:S03]  /*16420*/  LDSM.16.M88.4 R64, [R92+0xb000] ;  /* 0x00b000005c40783b */ /* 0x000ee60000000200 */
[C---:B-1----:R-:W-:Y:S08]  /*16430*/  HMMA.16816.F32 R48, R12.reuse, R20, R48 ;  /* 0x000000140c30723c */ /* 0x042ff00000001830 */
[C---:B------:R-:W-:Y:S01]  /*16440*/  HMMA.16816.F32 R44, R12.reuse, R22, R44 ;  /* 0x000000160c2c723c */ /* 0x040fe2000000182c */
[----:B------:R-:W1:Y:S07]  /*16450*/  LDSM.16.M88.4 R20, [R92+0xb800] ;  /* 0x00b800005c14783b */ /* 0x000e6e0000000200 */
        /* <DEDUP_REMOVED lines=8> */
[----:B------:R-:W-:Y:S04]  /*164e0*/  LDSM.16.M88.4 R52, [R95+0x2000] ;  /* 0x002000005f34783b */ /* 0x000fe80000000200 */
[----:B------:R-:W4:Y:S03]  /*164f0*/  LDSM.16.M88.4 R12, [R63+0xa000] ;  /* 0x00a000003f0c783b */ /* 0x000f260000000200 */
        /* <DEDUP_REMOVED lines=18> */
[----:B------:R-:W2:Y:S07]  /*16620*/  LDSM.16.M88.4 R8, [R96+UR6+0xc000] ;  /* 0x00c000066008783b */ /* 0x000eae0008000200 */
[C---:B---3--:R-:W-:Y:S08]  /*16630*/  HMMA.16816.F32 R32, R52.reuse, R4, R32 ;  /* 0x000000043420723c */ /* 0x048ff00000001820 */
[----:B------:R-:W-:Y:S01]  /*16640*/  HMMA.16816.F32 R28, R52, R6, R28 ;  /* 0x00000006341c723c */ /* 0x000fe2000000181c */
[----:B------:R-:W3:Y:S07]  /*16650*/  LDSM.16.M88.4 R4, [R96+UR6+0xc800] ;  /* 0x00c800066004783b */ /* 0x000eee0008000200 */
[C---:B-1----:R-:W-:Y:S08]  /*16660*/  HMMA.16816.F32 R48, R64.reuse, R20, R48 ;  /* 0x000000144030723c */ /* 0x042ff00000001830 */
[----:B------:R-:W-:Y:S01]  /*16670*/  HMMA.16816.F32 R44, R64, R22, R44 ;  /* 0x00000016402c723c */ /* 0x000fe2000000182c */
[----:B------:R-:W-:Y:S07]  /*16680*/  LDSM.16.M88.4 R20, [R96+UR6+0xd800] ;  /* 0x00d800066014783b */ /* 0x000fee0008000200 */
[C---:B------:R-:W-:Y:S08]  /*16690*/  HMMA.16816.F32 R24, R52.reuse, R76, R24 ;  /* 0x0000004c3418723c */ /* 0x040ff00000001818 */
[----:B------:R-:W-:Y:S01]  /*166a0*/  HMMA.16816.F32 R80, R52, R78, R80 ;  /* 0x0000004e3450723c */ /* 0x000fe20000001850 */
[----:B------:R-:W1:Y:S04]  /*166b0*/  LDSM.16.M88.4 R52, [R96+UR6+0xd000] ;  /* 0x00d000066034783b */ /* 0x000e680008000200 */
[----:B------:R-:W-:Y:S03]  /*166c0*/  LDSM.16.M88.4 R76, [R95+0x4000] ;  /* 0x004000005f4c783b */ /* 0x000fe60000000200 */
[C---:B----4-:R-:W-:Y:S08]  /*166d0*/  HMMA.16816.F32 R40, R64.reuse, R12, R40 ;  /* 0x0000000c4028723c */ /* 0x050ff00000001828 */
[----:B------:R-:W-:Y:S01]  /*166e0*/  HMMA.16816.F32 R36, R64, R14, R36 ;  /* 0x0000000e4024723c */ /* 0x000fe20000001824 */
[----:B------:R-:W-:Y:S07]  /*166f0*/  LDSM.16.M88.4 R12, [R92+0xc000] ;  /* 0x00c000005c0c783b */ /* 0x000fee0000000200 */
[C---:B--2---:R-:W-:Y:S08]  /*16700*/  HMMA.16816.F32 R48, R16.reuse, R8, R48 ;  /* 0x000000081030723c */ /* 0x044ff00000001830 */
[C---:B------:R-:W-:Y:S01]  /*16710*/  HMMA.16816.F32 R44, R16.reuse, R10, R44 ;  /* 0x0000000a102c723c */ /* 0x040fe2000000182c */
[----:B------:R-:W2:Y:S07]  /*16720*/  LDSM.16.M88.4 R8, [R92+0xc800] ;  /* 0x00c800005c08783b */ /* 0x000eae0000000200 */
[C---:B---3--:R-:W-:Y:S08]  /*16730*/  HMMA.16816.F32 R40, R16.reuse, R4, R40 ;  /* 0x000000041028723c */ /* 0x048ff00000001828 */
[----:B------:R-:W-:Y:S01]  /*16740*/  HMMA.16816.F32 R36, R16, R6, R36 ;  /* 0x000000061024723c */ /* 0x000fe20000001824 */
[----:B------:R-:W3:Y:S07]  /*16750*/  LDSM.16.M88.4 R4, [R92+0xd000] ;  /* 0x00d000005c04783b */ /* 0x000eee0000000200 */
[C---:B------:R-:W-:Y:S08]  /*16760*/  HMMA.16816.F32 R32, R64.reuse, R72, R32 ;  /* 0x000000484020723c */ /* 0x040ff00000001820 */
[C---:B------:R-:W-:Y:S01]  /*16770*/  HMMA.16816.F32 R28, R64.reuse, R74, R28 ;  /* 0x0000004a401c723c */ /* 0x040fe2000000181c */
[----:B------:R-:W-:Y:S07]  /*16780*/  LDSM.16.M88.4 R72, [R63+0xc000] ;  /* 0x00c000003f48783b */ /* 0x000fee0000000200 */
[C---:B------:R-:W-:Y:S08]  /*16790*/  HMMA.16816.F32 R24, R64.reuse, R68, R24 ;  /* 0x000000444018723c */ /* 0x040ff00000001818 */
[----:B------:R-:W-:Y:S01]  /*167a0*/  HMMA.16816.F32 R80, R64, R70, R80 ;  /* 0x000000464050723c */ /* 0x000fe20000001850 */
[----:B------:R-:W4:Y:S04]  /*167b0*/  LDSM.16.M88.4 R68, [R63+0xc800] ;  /* 0x00c800003f44783b */ /* 0x000f280000000200 */
[----:B------:R-:W4:Y:S03]  /*167c0*/  LDSM.16.M88.4 R64, [R63+0xd000] ;  /* 0x00d000003f40783b */ /* 0x000f260000000200 */
[C---:B-1----:R-:W-:Y:S08]  /*167d0*/  HMMA.16816.F32 R32, R16.reuse, R52, R32 ;  /* 0x000000341020723c */ /* 0x042ff00000001820 */
[C---:B------:R-:W-:Y:S01]  /*167e0*/  HMMA.16816.F32 R28, R16.reuse, R54, R28 ;  /* 0x00000036101c723c */ /* 0x040fe2000000181c */
        /* <DEDUP_REMOVED lines=10> */
[----:B------:R-:W-:Y:S07]  /*16890*/  LDSM.16.M88.4 R4, [R61+0xd800] ;  /* 0x00d800003d04783b */ /* 0x000fee0000000200 */
[C---:B------:R-:W-:Y:S08]  /*168a0*/  HMMA.16816.F32 R48, R84.reuse, R12, R48 ;  /* 0x0000000c5430723c */ /* 0x040ff00000001830 */
[----:B------:R-:W-:Y:S01]  /*168b0*/  HMMA.16816.F32 R44, R84, R14, R44 ;  /* 0x0000000e542c723c */ /* 0x000fe2000000182c */
[----:B------:R-:W3:Y:S07]  /*168c0*/  LDSM.16.M88.4 R12, [R61+0xc800] ;  /* 0x00c800003d0c783b */ /* 0x000eee0000000200 */
        /* <DEDUP_REMOVED lines=10> */
[----:B-1----:R-:W-:Y:S01]  /*16970*/  HMMA.16816.F32 R72, R76, R52, R24 ;  /* 0x000000344c48723c */ /* 0x002fe20000001818 */
[----:B------:R-:W1:Y:S07]  /*16980*/  LDSM.16.M88.4 R24, [R96+UR6+0xe800] ;  /* 0x00e800066018783b */ /* 0x000e6e0008000200 */
[C---:B--2---:R-:W-:Y:S08]  /*16990*/  HMMA.16816.F32 R32, R20.reuse, R8, R32 ;  /* 0x000000081420723c */ /* 0x044ff00000001820 */
[----:B------:R-:W-:Y:S01]  /*169a0*/  HMMA.16816.F32 R68, R20, R10, R68 ;  /* 0x0000000a1444723c */ /* 0x000fe20000001844 */
[----:B------:R-:W2:Y:S07]  /*169b0*/  LDSM.16.M88.4 R8, [R96+UR6+0xf000] ;  /* 0x00f000066008783b */ /* 0x000eae0008000200 */
[----:B------:R-:W-:Y:S01]  /*169c0*/  HMMA.16816.F32 R80, R76, R54, R80 ;  /* 0x000000364c50723c */ /* 0x000fe20000001850 */
[----:B------:R-:W-:Y:S04]  /*169d0*/  LDSM.16.M88.4 R52, [R63+0xf800] ;  /* 0x00f800003f34783b */ /* 0x000fe80000000200 */
[----:B------:R-:W-:Y:S03]  /*169e0*/  LDSM.16.M88.4 R76, [R93+0x6000] ;  /* 0x006000005d4c783b */ /* 0x000fe60000000200 */
[C---:B------:R-:W-:Y:S08]  /*169f0*/  HMMA.16816.F32 R48, R20.reuse, R16, R48 ;  /* 0x000000101430723c */ /* 0x040ff00000001830 */
[C---:B------:R-:W-:Y:S01]  /*16a00*/  HMMA.16816.F32 R44, R20.reuse, R18, R44 ;  /* 0x00000012142c723c */ /* 0x040fe2000000182c */
[----:B------:R-:W-:Y:S07]  /*16a10*/  LDSM.16.M88.4 R16, [R94+0x6000] ;  /* 0x006000005e10783b */ /* 0x000fee0000000200 */
[C---:B---3--:R-:W-:Y:S08]  /*16a20*/  HMMA.16816.F32 R40, R20.reuse, R12, R40 ;  /* 0x0000000c1428723c */ /* 0x048ff00000001828 */
[C---:B------:R-:W-:Y:S01]  /*16a30*/  HMMA.16816.F32 R36, R20.reuse, R14, R36 ;  /* 0x0000000e1424723c */ /* 0x040fe20000001824 */
[----:B------:R-:W3:Y:S07]  /*16a40*/  LDSM.16.M88.4 R12, [R96+UR6+0xf800] ;  /* 0x00f80006600c783b */ /* 0x000eee0008000200 */
[C---:B------:R-:W-:Y:S08]  /*16a50*/  HMMA.16816.F32 R72, R20.reuse, R4, R72 ;  /* 0x000000041448723c */ /* 0x040ff00000001848 */
[----:B------:R-:W-:Y:S01]  /*16a60*/  HMMA.16816.F32 R80, R20, R6, R80 ;  /* 0x000000061450723c */ /* 0x000fe20000001850 */
[----:B------:R-:W4:Y:S04]  /*16a70*/  LDSM.16.M88.4 R4, [R92+0xe000] ;  /* 0x00e000005c04783b */ /* 0x000f280000000200 */
[----:B------:R-:W4:Y:S03]  /*16a80*/  LDSM.16.M88.4 R20, [R92+0xe800] ;  /* 0x00e800005c14783b */ /* 0x000f260000000200 */
        /* <DEDUP_REMOVED lines=12> */
[----:B------:R-:W-:Y:S03]  /*16b50*/  LDSM.16.M88.4 R64, [R61+0xe000] ;  /* 0x00e000003d40783b */ /* 0x000fe60000000200 */
[C---:B----4-:R-:W-:Y:S08]  /*16b60*/  HMMA.16816.F32 R48, R16.reuse, R4, R48 ;  /* 0x000000041030723c */ /* 0x050ff00000001830 */
[C---:B------:R-:W-:Y:S01]  /*16b70*/  HMMA.16816.F32 R44, R16.reuse, R6, R44 ;  /* 0x00000006102c723c */ /* 0x040fe2000000182c */
[----:B------:R-:W-:Y:S07]  /*16b80*/  LDSM.16.M88.4 R4, [R63+0xf000] ;  /* 0x00f000003f04783b */ /* 0x000fee0000000200 */
[C---:B------:R-:W-:Y:S08]  /*16b90*/  HMMA.16816.F32 R40, R16.reuse, R20, R40 ;  /* 0x000000141028723c */ /* 0x040ff00000001828 */
[C---:B------:R-:W-:Y:S01]  /*16ba0*/  HMMA.16816.F32 R36, R16.reuse, R22, R36 ;  /* 0x000000161024723c */ /* 0x040fe20000001824 */
[----:B------:R-:W4:Y:S07]  /*16bb0*/  LDSM.16.M88.4 R20, [R63+0xe800] ;  /* 0x00e800003f14783b */ /* 0x000f2e0000000200 */
[C---:B-1----:R-:W-:Y:S08]  /*16bc0*/  HMMA.16816.F32 R32, R16.reuse, R24, R32 ;  /* 0x000000181020723c */ /* 0x042ff00000001820 */
[C---:B------:R-:W-:Y:S01]  /*16bd0*/  HMMA.16816.F32 R68, R16.reuse, R26, R68 ;  /* 0x0000001a1044723c */ /* 0x040fe20000001844 */
[----:B------:R-:W1:Y:S07]  /*16be0*/  LDSM.16.M88.4 R24, [R61+0xe800] ;  /* 0x00e800003d18783b */ /* 0x000e6e0000000200 */
[C---:B--2---:R-:W-:Y:S08]  /*16bf0*/  HMMA.16816.F32 R72, R16.reuse, R8, R72 ;  /* 0x000000081048723c */ /* 0x044ff00000001848 */
[----:B------:R-:W-:Y:S01]  /*16c00*/  HMMA.16816.F32 R80, R16, R10, R80 ;  /* 0x0000000a1050723c */ /* 0x000fe20000001850 */
[----:B------:R-:W2:Y:S04]  /*16c10*/  LDSM.16.M88.4 R8, [R61+0xf000] ;  /* 0x00f000003d08783b */ /* 0x000ea80000000200 */
[----:B------:R-:W2:Y:S01]  /*16c20*/  LDSM.16.M88.4 R16, [R61+0xf800] ;  /* 0x00f800003d10783b */ /* 0x000ea20000000200 */
[----:B------:R-:W-:-:S04]  /*16c30*/  DEPBAR.LE SB0, 0x0 ;  /* 0x000080000000791a */ /* 0x000fc80000000000 */
[C---:B---3--:R-:W-:Y:S08]  /*16c40*/  HMMA.16816.F32 R48, R28.reuse, R12, R48 ;  /* 0x0000000c1c30723c */ /* 0x048ff00000001830 */
[C---:B------:R-:W-:Y:S08]  /*16c50*/  HMMA.16816.F32 R44, R28.reuse, R14, R44 ;  /* 0x0000000e1c2c723c */ /* 0x040ff0000000182c */
[C---:B----4-:R-:W-:Y:S08]  /*16c60*/  HMMA.16816.F32 R40, R28.reuse, R20, R40 ;  /* 0x000000141c28723c */ /* 0x050ff00000001828 */
[C---:B------:R-:W-:Y:S08]  /*16c70*/  HMMA.16816.F32 R36, R28.reuse, R22, R36 ;  /* 0x000000161c24723c */ /* 0x040ff00000001824 */
[----:B------:R-:W-:Y:S01]  /*16c80*/  HMMA.16816.F32 R32, R28, R4, R32 ;  /* 0x000000041c20723c */ /* 0x000fe20000001820 */
[----:B------:R-:W-:-:S04]  /*16c90*/  SHF.R.U32.HI R4, RZ, 0x2, R59 ;  /* 0x00000002ff047819 */ /* 0x000fc8000001163b */
[----:B------:R-:W-:-:S03]  /*16ca0*/  LOP3.LUT R4, R4, 0x7, RZ, 0xc0, !PT ;  /* 0x0000000704047812 */ /* 0x000fc600078ec0ff */
[----:B------:R-:W-:Y:S01]  /*16cb0*/  HMMA.16816.F32 R68, R28, R6, R68 ;  /* 0x000000061c44723c */ /* 0x000fe20000001844 */
[----:B------:R-:W-:-:S04]  /*16cc0*/  LOP3.LUT R7, R60, 0x1f0, RZ, 0xc0, !PT ;  /* 0x000001f03c077812 */ /* 0x000fc800078ec0ff */
[----:B------:R-:W-:-:S03]  /*16cd0*/  IADD3 R7, PT, PT, R4, UR25, R7 ;  /* 0x0000001904077c10 */ /* 0x000fc6000fffe007 */
[----:B------:R-:W-:Y:S01]  /*16ce0*/  HMMA.16816.F32 R72, R28, R52, R72 ;  /* 0x000000341c48723c */ /* 0x000fe20000001848 */
[C---:B------:R-:W-:Y:S01]  /*16cf0*/  IADD3 R232, PT, PT, R7.reuse, UR26, -R232 ;  /* 0x0000001a07e87c10 */ /* 0x040fe2000fffe8e8 */
[----:B------:R-:W-:-:S05]  /*16d00*/  VIADD R5, R7, UR8 ;  /* 0x0000000807057c36 */ /* 0x000fca0008000000 */
[C-C-:B------:R-:W-:Y:S01]  /*16d10*/  VIADDMNMX R231, R5.reuse, 0x1, R230.reuse, PT ;  /* 0x0000000105e77846 */ /* 0x140fe200038001e6 */
[----:B------:R-:W-:Y:S01]  /*16d20*/  HMMA.16816.F32 R80, R28, R54, R80 ;  /* 0x000000361c50723c */ /* 0x000fe20000001850 */
[----:B------:R-:W-:-:S07]  /*16d30*/  VIADDMNMX R230, R5, 0x9, R230, PT ;  /* 0x0000000905e67846 */ /* 0x000fce00038001e6 */
[C---:B------:R-:W-:Y:S08]  /*16d40*/  HMMA.16816.F32 R48, R76.reuse, R64, R48 ;  /* 0x000000404c30723c */ /* 0x040ff00000001830 */
[C---:B------:R-:W-:Y:S08]  /*16d50*/  HMMA.16816.F32 R44, R76.reuse, R66, R44 ;  /* 0x000000424c2c723c */ /* 0x040ff0000000182c */
[C---:B-1----:R-:W-:Y:S08]  /*16d60*/  HMMA.16816.F32 R40, R76.reuse, R24, R40 ;  /* 0x000000184c28723c */ /* 0x042ff00000001828 */
[C---:B------:R-:W-:Y:S08]  /*16d70*/  HMMA.16816.F32 R36, R76.reuse, R26, R36 ;  /* 0x0000001a4c24723c */ /* 0x040ff00000001824 */
[C---:B--2---:R-:W-:Y:S08]  /*16d80*/  HMMA.16816.F32 R32, R76.reuse, R8, R32 ;  /* 0x000000084c20723c */ /* 0x044ff00000001820 */
        /* <DEDUP_REMOVED lines=17> */
.L_x_5657:
        /* <DEDUP_REMOVED lines=62> */
.L_x_5658:
        /* <DEDUP_REMOVED lines=29> */
.L_x_5656:
[----:B--2---:R-:W-:Y:S01]  /*17450*/  IMAD.SHL.U32 R5, R59, 0x2, RZ ;  /* 0x000000023b057824 */ /* 0x004fe200078e00ff */
[----:B------:R-:W1:Y:S01]  /*17460*/  LDCU UR14, c[0x0][0x45c] ;  /* 0x00008b80ff0e77ac */ /* 0x000e620008000800 */
[----:B------:R-:W-:Y:S01]  /*17470*/  VIADD R2, R232, 0x8 ;  /* 0x00000008e8027836 */ /* 0x000fe20000000000 */
        /* <DEDUP_REMOVED lines=12> */
[----:B------:R-:W-:Y:S01]  /*17540*/  IMAD.IADD R195, R62, 0x1, R215 ;  /* 0x000000013ec37824 */ /* 0x000fe200078e02d7 */
[----:B------:R-:W-:Y:S01]  /*17550*/  ISETP.GT.AND P0, PT, R232, R7, PT ;  /* 0x00000007e800720c */ /* 0x000fe20003f04270 */
[----:B------:R-:W-:Y:S01]  /*17560*/  LDSM.16.MT88.4 R148, [R197+0x10000] ;  /* 0x01000000c594783b */ /* 0x000fe20000004200 */
[C---:B------:R-:W-:Y:S01]  /*17570*/  ISETP.GE.AND P5, PT, R7.reuse, R231, PT ;  /* 0x000000e70700720c */ /* 0x040fe20003fa6270 */
[----:B------:R-:W-:Y:S01]  /*17580*/  IMAD.IADD R194, R56, 0x1, R195 ;  /* 0x0000000138c27824 */ /* 0x000fe200078e02c3 */
[----:B------:R-:W-:Y:S01]  /*17590*/  ISETP.GE.AND P4, PT, R7, R230, PT ;  /* 0x000000e60700720c */ /* 0x000fe20003f86270 */
[----:B------:R-:W-:Y:S01]  /*175a0*/  VIADD R7, R5, 0x9 ;  /* 0x0000000905077836 */ /* 0x000fe20000000000 */
[----:B------:R-:W-:Y:S01]  /*175b0*/  FSEL R6, R51, -INF , !P1 ;  /* 0xff80000033067808 */ /* 0x000fe20004800000 */
[----:B------:R-:W-:Y:S01]  /*175c0*/  LDSM.16.MT88.4 R140, [R195+0x10000] ;  /* 0x01000000c38c783b */ /* 0x000fe20000004200 */
[----:B------:R-:W-:-:S02]  /*175d0*/  ISETP.GT.AND P2, PT, R232, R9, PT ;  /* 0x00000009e800720c */ /* 0x000fc40003f44270 */
[----:B------:R-:W-:Y:S01]  /*175e0*/  FSEL R30, R49, -INF , !P0 ;  /* 0xff800000311e7808 */ /* 0x000fe20004000000 */
[----:B------:R-:W-:Y:S01]  /*175f0*/  LDSM.16.MT88.4 R132, [R194+0x10000] ;  /* 0x01000000c284783b */ /* 0x000fe20000004200 */
[----:B------:R-:W-:Y:S02]  /*17600*/  ISETP.GT.AND P3, PT, R2, R9, PT ;  /* 0x000000090200720c */ /* 0x000fe40003f64270 */
[----:B------:R-:W-:Y:S01]  /*17610*/  FSEL R6, R6, -INF , !P4 ;  /* 0xff80000006067808 */ /* 0x000fe20006000000 */
[----:B------:R-:W-:Y:S01]  /*17620*/  LDSM.16.MT88.4 R56, [R195+0x12000] ;  /* 0x01200000c338783b */ /* 0x000fe20000004200 */
[----:B------:R-:W-:Y:S02]  /*17630*/  ISETP.GT.AND P4, PT, R2, R7, PT ;  /* 0x000000070200720c */ /* 0x000fe40003f84270 */
[C---:B------:R-:W-:Y:S01]  /*17640*/  ISETP.GE.AND P6, PT, R9.reuse, R231, PT ;  /* 0x000000e70900720c */ /* 0x040fe20003fc6270 */
[----:B------:R-:W-:Y:S01]  /*17650*/  LDSM.16.MT88.4 R64, [R194+0x12000] ;  /* 0x01200000c240783b */ /* 0x000fe20000004200 */
[----:B------:R-:W-:Y:S01]  /*17660*/  ISETP.GE.AND P0, PT, R9, R230, PT ;  /* 0x000000e60900720c */ /* 0x000fe20003f06270 */
[----:B------:R-:W-:Y:S01]  /*17670*/  VIADD R9, R5, 0x10 ;  /* 0x0000001005097836 */ /* 0x000fe20000000000 */
[----:B------:R-:W-:Y:S01]  /*17680*/  FSEL R30, R30, -INF , !P5 ;  /* 0xff8000001e1e7808 */ /* 0x000fe20006800000 */
[----:B------:R-:W-:Y:S01]  /*17690*/  LDSM.16.MT88.4 R88, [R195+0x14000] ;  /* 0x01400000c358783b */ /* 0x000fe20000004200 */
[----:B------:R-:W-:-:S02]  /*176a0*/  ISETP.GT.AND P1, PT, R232, R7, PT ;  /* 0x00000007e800720c */ /* 0x000fc40003f24270 */
[----:B------:R-:W-:Y:S01]  /*176b0*/  FSEL R26, R44, -INF , !P2 ;  /* 0xff8000002c1a7808 */ /* 0x000fe20005000000 */
[----:B------:R-:W-:Y:S01]  /*176c0*/  LDSM.16.MT88.4 R96, [R194+0x14000] ;  /* 0x01400000c260783b */ /* 0x000fe20000004200 */
[----:B------:R-:W-:Y:S02]  /*176d0*/  FSEL R24, R46, -INF , !P3 ;  /* 0xff8000002e187808 */ /* 0x000fe40005800000 */
        /* <DEDUP_REMOVED lines=12> */
[C---:B------:R-:W-:Y:S02]  /*177a0*/  ISETP.GE.AND P6, PT, R9.reuse, R231, PT ;  /* 0x000000e70900720c */ /* 0x040fe40003fc6270 */
[----:B------:R-:W-:Y:S02]  /*177b0*/  ISETP.GT.AND P0, PT, R2, R9, PT ;  /* 0x000000090200720c */ /* 0x000fe40003f04270 */
[----:B------:R-:W-:Y:S01]  /*177c0*/  ISETP.GE.AND P1, PT, R9, R230, PT ;  /* 0x000000e60900720c */ /* 0x000fe20003f26270 */
[----:B------:R-:W-:Y:S01]  /*177d0*/  VIADD R9, R5, 0x18 ;  /* 0x0000001805097836 */ /* 0x000fe20000000000 */
[----:B------:R-:W-:-:S02]  /*177e0*/  FSEL R4, R4, -INF , !P2 ;  /* 0xff80000004047808 */ /* 0x000fc40005000000 */
[-C--:B------:R-:W-:Y:S02]  /*177f0*/  ISETP.GT.AND P4, PT, R232, R7.reuse, PT ;  /* 0x00000007e800720c */ /* 0x080fe40003f84270 */
[----:B------:R-:W-:Y:S02]  /*17800*/  ISETP.GT.AND P2, PT, R2, R7, PT ;  /* 0x000000070200720c */ /* 0x000fe40003f44270 */
[----:B------:R-:W-:Y:S02]  /*17810*/  FSEL R28, R28, -INF , !P5 ;  /* 0xff8000001c1c7808 */ /* 0x000fe40006800000 */
[----:B------:R-:W-:Y:S02]  /*17820*/  FSEL R12, R40, -INF , !P3 ;  /* 0xff800000280c7808 */ /* 0x000fe40005800000 */
[C---:B------:R-:W-:Y:S02]  /*17830*/  ISETP.GE.AND P5, PT, R7.reuse, R231, PT ;  /* 0x000000e70700720c */ /* 0x040fe40003fa6270 */
[----:B------:R-:W-:Y:S01]  /*17840*/  ISETP.GE.AND P3, PT, R7, R230, PT ;  /* 0x000000e60700720c */ /* 0x000fe20003f66270 */
[----:B------:R-:W-:Y:S01]  /*17850*/  VIADD R7, R5, 0x19 ;  /* 0x0000001905077836 */ /* 0x000fe20000000000 */
[----:B------:R-:W-:-:S02]  /*17860*/  FSEL R8, R42, -INF , !P0 ;  /* 0xff8000002a087808 */ /* 0x000fc40004000000 */
[-C--:B------:R-:W-:Y:S02]  /*17870*/  ISETP.GT.AND P0, PT, R232, R9.reuse, PT ;  /* 0x00000009e800720c */ /* 0x080fe40003f04270 */
[----:B------:R-:W-:Y:S02]  /*17880*/  FSEL R14, R41, -INF , !P4 ;  /* 0xff800000290e7808 */ /* 0x000fe40006000000 */
[----:B------:R-:W-:Y:S02]  /*17890*/  FSEL R18, R43, -INF , !P2 ;  /* 0xff8000002b127808 */ /* 0x000fe40005000000 */
[----:B------:R-:W-:Y:S01]  /*178a0*/  ISETP.GT.AND P4, PT, R2, R9, PT ;  /* 0x000000090200720c */ /* 0x000fe20003f84270 */
[----:B------:R-:W-:Y:S01]  /*178b0*/  LDSM.16.MT88.4 R40, [R215+0x12000] ;  /* 0x01200000d728783b */ /* 0x000fe20000004200 */
[----:B------:R-:W-:Y:S02]  /*178c0*/  FSEL R12, R12, -INF , !P6 ;  /* 0xff8000000c0c7808 */ /* 0x000fe40007000000 */
[----:B------:R-:W-:-:S02]  /*178d0*/  FSEL R8, R8, -INF , !P1 ;  /* 0xff80000008087808 */ /* 0x000fc40004800000 */
[----:B------:R-:W-:Y:S02]  /*178e0*/  FSEL R14, R14, -INF , !P5 ;  /* 0xff8000000e0e7808 */ /* 0x000fe40006800000 */
[----:B------:R-:W-:Y:S02]  /*178f0*/  FSEL R18, R18, -INF , !P3 ;  /* 0xff80000012127808 */ /* 0x000fe40005800000 */
[----:B------:R-:W-:Y:S02]  /*17900*/  FSEL R10, R36, -INF , !P0 ;  /* 0xff800000240a7808 */ /* 0x000fe40004000000 */
[C---:B------:R-:W-:Y:S02]  /*17910*/  ISETP.GE.AND P6, PT, R9.reuse, R231, PT ;  /* 0x000000e70900720c */ /* 0x040fe40003fc6270 */
[----:B------:R-:W-:Y:S01]  /*17920*/  ISETP.GE.AND P1, PT, R9, R230, PT ;  /* 0x000000e60900720c */ /* 0x000fe20003f26270 */
[----:B------:R-:W-:Y:S01]  /*17930*/  VIADD R9, R5, 0x20 ;  /* 0x0000002005097836 */ /* 0x000fe20000000000 */
[----:B------:R-:W-:-:S02]  /*17940*/  ISETP.GT.AND P5, PT, R232, R7, PT ;  /* 0x00000007e800720c */ /* 0x000fc40003fa4270 */
[C---:B------:R-:W-:Y:S02]  /*17950*/  ISETP.GE.AND P2, PT, R7.reuse, R231, PT ;  /* 0x000000e70700720c */ /* 0x040fe40003f46270 */
[----:B------:R-:W-:Y:S02]  /*17960*/  ISETP.GT.AND P3, PT, R2, R7, PT ;  /* 0x000000070200720c */ /* 0x000fe40003f64270 */
[----:B------:R-:W-:Y:S01]  /*17970*/  ISETP.GE.AND P0, PT, R7, R230, PT ;  /* 0x000000e60700720c */ /* 0x000fe20003f06270 */
[----:B------:R-:W-:Y:S01]  /*17980*/  VIADD R7, R5, 0x21 ;  /* 0x0000002105077836 */ /* 0x000fe20000000000 */
[----:B------:R-:W-:Y:S02]  /*17990*/  FSEL R16, R38, -INF , !P4 ;  /* 0xff80000026107808 */ /* 0x000fe40006000000 */
[----:B------:R-:W-:Y:S02]  /*179a0*/  FSEL R20, R39, -INF , !P3 ;  /* 0xff80000027147808 */ /* 0x000fe40005800000 */
[----:B------:R-:W-:-:S02]  /*179b0*/  FSEL R16, R16, -INF , !P1 ;  /* 0xff80000010107808 */ /* 0x000fc40004800000 */
[-C--:B------:R-:W-:Y:S02]  /*179c0*/  ISETP.GT.AND P4, PT, R232, R9.reuse, PT ;  /* 0x00000009e800720c */ /* 0x080fe40003f84270 */
[----:B------:R-:W-:Y:S02]  /*179d0*/  ISETP.GT.AND P1, PT, R2, R9, PT ;  /* 0x000000090200720c */ /* 0x000fe40003f24270 */
[----:B------:R-:W-:Y:S02]  /*179e0*/  ISETP.GT.AND P3, PT, R232, R7, PT ;  /* 0x00000007e800720c */ /* 0x000fe40003f64270 */
[----:B------:R-:W-:Y:S02]  /*179f0*/  FSEL R10, R10, -INF , !P6 ;  /* 0xff8000000a0a7808 */ /* 0x000fe40007000000 */
[----:B------:R-:W-:Y:S02]  /*17a00*/  FSEL R22, R37, -INF , !P5 ;  /* 0xff80000025167808 */ /* 0x000fe40006800000 */
[----:B------:R-:W-:-:S02]  /*17a10*/  FSEL R32, R32, -INF , !P4 ;  /* 0xff80000020207808 */ /* 0x000fc40006000000 */
[----:B------:R-:W-:Y:S02]  /*17a20*/  FSEL R34, R34, -INF , !P1 ;  /* 0xff80000022227808 */ /* 0x000fe40004800000 */
[----:B------:R-:W-:Y:S02]  /*17a30*/  FSEL R33, R33, -INF , !P3 ;  /* 0xff80000021217808 */ /* 0x000fe40005800000 */
[CC--:B------:R-:W-:Y:S02]  /*17a40*/  ISETP.GE.AND P6, PT, R9.reuse, R231.reuse, PT ;  /* 0x000000e70900720c */ /* 0x0c0fe40003fc6270 */
[----:B------:R-:W-:Y:S01]  /*17a50*/  ISETP.GE.AND P5, PT, R9, R230, PT ;  /* 0x000000e60900720c */ /* 0x000fe20003fa6270 */
[----:B------:R-:W-:Y:S01]  /*17a60*/  VIADD R9, R5, 0x29 ;  /* 0x0000002905097836 */ /* 0x000fe20000000000 */
[----:B------:R-:W-:Y:S02]  /*17a70*/  ISETP.GE.AND P4, PT, R7, R231, PT ;  /* 0x000000e70700720c */ /* 0x000fe40003f86270 */
[----:B------:R-:W-:-:S02]  /*17a80*/  ISETP.GT.AND P1, PT, R2, R7, PT ;  /* 0x000000070200720c */ /* 0x000fc40003f24270 */
[----:B------:R-:W-:Y:S01]  /*17a90*/  ISETP.GE.AND P3, PT, R7, R230, PT ;  /* 0x000000e60700720c */ /* 0x000fe20003f66270 */
[----:B------:R-:W-:Y:S01]  /*17aa0*/  VIADD R7, R5, 0x28 ;  /* 0x0000002805077836 */ /* 0x000fe20000000000 */
[----:B------:R-:W-:Y:S02]  /*17ab0*/  FSEL R22, R22, -INF , !P2 ;  /* 0xff80000016167808 */ /* 0x000fe40005000000 */
[----:B------:R-:W-:Y:S02]  /*17ac0*/  FSEL R20, R20, -INF , !P0 ;  /* 0xff80000014147808 */ /* 0x000fe40004000000 */
[C---:B------:R-:W-:Y:S02]  /*17ad0*/  ISETP.GT.AND P2, PT, R232.reuse, R7, PT ;  /* 0x00000007e800720c */ /* 0x040fe40003f44270 */
[----:B------:R-:W-:Y:S02]  /*17ae0*/  ISETP.GT.AND P0, PT, R232, R9, PT ;  /* 0x00000009e800720c */ /* 0x000fe40003f04270 */
[----:B------:R-:W-:-:S02]  /*17af0*/  FSEL R35, R35, -INF , !P1 ;  /* 0xff80000023237808 */ /* 0x000fc40004800000 */
[----:B------:R-:W-:Y:S02]  /*17b00*/  ISETP.GT.AND P1, PT, R2, R7, PT ;  /* 0x000000070200720c */ /* 0x000fe40003f24270 */
[----:B------:R-:W-:Y:S02]  /*17b10*/  FSEL R68, R68, -INF , !P2 ;  /* 0xff80000044447808 */ /* 0x000fe40005000000 */
[----:B------:R-:W-:Y:S02]  /*17b20*/  FSEL R69, R69, -INF , !P0 ;  /* 0xff80000045457808 */ /* 0x000fe40004000000 */
[C---:B------:R-:W-:Y:S02]  /*17b30*/  ISETP.GE.AND P2, PT, R7.reuse, R231, PT ;  /* 0x000000e70700720c */ /* 0x040fe40003f46270 */
[----:B------:R-:W-:Y:S01]  /*17b40*/  ISETP.GE.AND P0, PT, R7, R230, PT ;  /* 0x000000e60700720c */ /* 0x000fe20003f06270 */
[----:B------:R-:W-:Y:S01]  /*17b50*/  VIADD R7, R5, 0x31 ;  /* 0x0000003105077836 */ /* 0x000fe20000000000 */
[----:B------:R-:W-:-:S02]  /*17b60*/  FSEL R70, R70, -INF , !P1 ;  /* 0xff80000046467808 */ /* 0x000fc40004800000 */
[----:B------:R-:W-:Y:S02]  /*17b70*/  ISETP.GT.AND P1, PT, R2, R9, PT ;  /* 0x000000090200720c */ /* 0x000fe40003f24270 */
[----:B------:R-:W-:Y:S02]  /*17b80*/  FSEL R220, R32, -INF , !P6 ;  /* 0xff80000020dc7808 */ /* 0x000fe40007000000 */
[----:B------:R-:W-:Y:S02]  /*17b90*/  FSEL R198, R34, -INF , !P5 ;  /* 0xff80000022c67808 */ /* 0x000fe40006800000 */
[----:B------:R-:W-:Y:S02]  /*17ba0*/  ISETP.GT.AND P6, PT, R2, R11, PT ;  /* 0x0000000b0200720c */ /* 0x000fe40003fc4270 */
        /* <DEDUP_REMOVED lines=12> */
[C---:B------:R-:W-:Y:S02]  /*17c70*/  ISETP.GT.AND P3, PT, R232.reuse, R9, PT ;  /* 0x00000009e800720c */ /* 0x040fe40003f64270 */
[----:B------:R-:W-:Y:S02]  /*17c80*/  ISETP.GT.AND P1, PT, R232, R5, PT ;  /* 0x00000005e800720c */ /* 0x000fe40003f24270 */
[----:B------:R-:W-:-:S02]  /*17c90*/  FSEL R80, R80, -INF , !P3 ;  /* 0xff80000050507808 */ /* 0x000fc40005800000 */
[----:B------:R-:W-:Y:S02]  /*17ca0*/  FSEL R178, R70, -INF , !P0 ;  /* 0xff80000046b27808 */ /* 0x000fe40004000000 */
[----:B------:R-:W-:Y:S02]  /*17cb0*/  ISETP.GE.AND P3, PT, R5, R231, PT ;  /* 0x000000e70500720c */ /* 0x000fe40003f66270 */
[----:B------:R-:W-:Y:S02]  /*17cc0*/  FSEL R34, R48, -INF , !P1 ;  /* 0xff80000030227808 */ /* 0x000fe40004800000 */
[----:B------:R-:W-:Y:S02]  /*17cd0*/  ISETP.GT.AND P0, PT, R2, R5, PT ;  /* 0x000000050200720c */ /* 0x000fe40003f04270 */
[----:B------:R-:W-:Y:S02]  /*17ce0*/  FSEL R34, R34, -INF , !P3 ;  /* 0xff80000022227808 */ /* 0x000fe40005800000 */
[----:B------:R-:W-:-:S02]  /*17cf0*/  FSEL R32, R50, -INF , !P0 ;  /* 0xff80000032207808 */ /* 0x000fc40004000000 */
[CC--:B------:R-:W-:Y:S01]  /*17d00*/  ISETP.GE.AND P0, PT, R5.reuse, R230.reuse, PT ;  /* 0x000000e60500720c */ /* 0x0c0fe20003f06270 */
[----:B------:R-:W-:Y:S01]  /*17d10*/  VIADD R5, R5, 0x39 ;  /* 0x0000003905057836 */ /* 0x000fe20000000000 */
[----:B------:R-:W-:Y:S01]  /*17d20*/  FSEL R218, R68, -INF , !P2 ;  /* 0xff80000044da7808 */ /* 0x000fe20005000000 */
[----:B------:R-:W-:Y:S01]  /*17d30*/  LDSM.16.MT88.4 R48, [R197+0x12000] ;  /* 0x01200000c530783b */ /* 0x000fe20000004200 */
[-C--:B------:R-:W-:Y:S02]  /*17d40*/  ISETP.GE.AND P2, PT, R11, R231.reuse, PT ;  /* 0x000000e70b00720c */ /* 0x080fe40003f46270 */
[C---:B------:R-:W-:Y:S02]  /*17d50*/  ISETP.GE.AND P1, PT, R7.reuse, R231, PT ;  /* 0x000000e70700720c */ /* 0x040fe40003f26270 */
[----:B------:R-:W-:Y:S02]  /*17d60*/  ISETP.GE.AND P3, PT, R7, R230, PT ;  /* 0x000000e60700720c */ /* 0x000fe40003f66270 */
[----:B------:R-:W-:-:S02]  /*17d70*/  FMNMX3.FTZ R7, R34, R30, R26, !PT ;  /* 0x0000001e22077276 */ /* 0x000fc4000781001a */
[----:B------:R-:W-:Y:S02]  /*17d80*/  FSEL R32, R32, -INF , !P0 ;  /* 0xff80000020207808 */ /* 0x000fe40004000000 */
        /* <DEDUP_REMOVED lines=14> */
[----:B------:R-:W-:Y:S02]  /*17e70*/  FSEL R196, R33, -INF , !P4 ;  /* 0xff80000021c47808 */ /* 0x000fe40006000000 */
[----:B------:R-:W-:Y:S02]  /*17e80*/  ISETP.GE.AND P6, PT, R5, R231, PT ;  /* 0x000000e70500720c */ /* 0x000fe40003fc6270 */
[----:B------:R-:W-:-:S02]  /*17e90*/  FMNMX3.FTZ R7, R7, R22, R220, !PT ;  /* 0x0000001607077276 */ /* 0x000fc400078100dc */
[----:B------:R-:W-:Y:S02]  /*17ea0*/  ISETP.GT.AND P1, PT, R2, R5, PT ;  /* 0x000000050200720c */ /* 0x000fe40003f24270 */
[----:B------:R-:W-:Y:S02]  /*17eb0*/  ISETP.GE.AND P0, PT, R5, R230, PT ;  /* 0x000000e60500720c */ /* 0x000fe40003f06270 */
[----:B------:R-:W-:Y:S02]  /*17ec0*/  FMNMX3.FTZ R5, R9, R18, R16, !PT ;  /* 0x0000001209057276 */ /* 0x000fe40007810010 */
[----:B------:R-:W-:Y:S02]  /*17ed0*/  FMNMX3.FTZ R7, R7, R196, R218, !PT ;  /* 0x000000c407077276 */ /* 0x000fe400078100da */
[----:B------:R-:W-:Y:S02]  /*17ee0*/  ISETP.GE.AND P4, PT, R11, R230, PT ;  /* 0x000000e60b00720c */ /* 0x000fe40003f86270 */
[----:B------:R-:W-:-:S02]  /*17ef0*/  FMNMX3.FTZ R5, R5, R20, R198, !PT ;  /* 0x0000001405057276 */ /* 0x000fc400078100c6 */
[----:B------:R-:W-:Y:S02]  /*17f00*/  FMNMX3.FTZ R7, R7, R206, R216, !PT ;  /* 0x000000ce07077276 */ /* 0x000fe400078100d8 */
[----:B------:R-:W-:Y:S02]  /*17f10*/  FSEL R176, R71, -INF , !P5 ;  /* 0xff80000047b07808 */ /* 0x000fe40006800000 */
[----:B------:R-:W-:Y:S02]  /*17f20*/  FSEL R208, R74, -INF , !P4 ;  /* 0xff8000004ad07808 */ /* 0x000fe40006000000 */
[----:B------:R-:W-:Y:S02]  /*17f30*/  FMNMX3.FTZ R5, R5, R200, R178, !PT ;  /* 0x000000c805057276 */ /* 0x000fe400078100b2 */
[----:B------:R-:W-:Y:S02]  /*17f40*/  FSEL R209, R81, -INF , !P6 ;  /* 0xff80000051d17808 */ /* 0x000fe40007000000 */
[----:B------:R-:W-:-:S02]  /*17f50*/  FMNMX3.FTZ R36, R7, R212, R210, !PT ;  /* 0x000000d407247276 */ /* 0x000fc400078100d2 */
[----:B------:R-:W-:Y:S02]  /*17f60*/  FSEL R83, R83, -INF , !P1 ;  /* 0xff80000053537808 */ /* 0x000fe40004800000 */
[----:B------:R-:W-:Y:S02]  /*17f70*/  FSEL R204, R75, -INF , !P3 ;  /* 0xff8000004bcc7808 */ /* 0x000fe40005800000 */
[----:B------:R-:W-:Y:S01]  /*17f80*/  FSEL R203, R82, -INF , !P2 ;  /* 0xff80000052cb7808 */ /* 0x000fe20005000000 */
[----:B------:R-:W-:Y:S01]  /*17f90*/  LDSM.16.MT88.4 R72, [R215+0x14000] ;  /* 0x01400000d748783b */ /* 0x000fe20000004200 */
        /* <DEDUP_REMOVED lines=31> */
[----:B------:R-:W-:Y:S01]  /*18190*/  FFMA.FTZ R187, R24, UR14, -R205 ;  /* 0x0000000e18bb7c23 */ /* 0x000fe200080108cd */
[----:B------:R-:W2:Y:S01]  /*181a0*/  MUFU.EX2 R192, R192 ;  /* 0x000000c000c07308 */ /* 0x000ea20000000800 */
[----:B------:R-:W-:Y:S01]  /*181b0*/  FFMA.FTZ R181, R10, UR14, -R211 ;  /* 0x0000000e0ab57c23 */ /* 0x000fe200080108d3 */
[----:B------:R-:W3:Y:S01]  /*181c0*/  LDSM.16.MT88.4 R12, [R215+0x10800] ;  /* 0x01080000d70c783b */ /* 0x000ee20000004200 */
[----:B------:R-:W-:Y:S01]  /*181d0*/  FFMA.FTZ R183, R8, UR14, -R205 ;  /* 0x0000000e08b77c23 */ /* 0x000fe200080108cd */
[----:B------:R-:W-:Y:S01]  /*181e0*/  MUFU.EX2 R189, R189 ;  /* 0x000000bd00bd7308 */ /* 0x000fe20000000800 */
[----:B------:R-:W-:Y:S01]  /*181f0*/  FFMA.FTZ R180, R22, UR14, -R211 ;  /* 0x0000000e16b47c23 */ /* 0x000fe200080108d3 */
[----:B------:R-:W4:Y:S01]  /*18200*/  LDSM.16.MT88.4 R8, [R197+0x10800] ;  /* 0x01080000c508783b */ /* 0x000f220000004200 */
[--C-:B------:R-:W-:Y:S01]  /*18210*/  FFMA.FTZ R182, R18, UR14, -R205.reuse ;  /* 0x0000000e12b67c23 */ /* 0x100fe200080108cd */
        /* <DEDUP_REMOVED lines=13> */
[----:B------:R-:W-:Y:S01]  /*182f0*/  FFMA.FTZ R213, R176, UR14, -R205 ;  /* 0x0000000eb0d57c23 */ /* 0x000fe200080108cd */
        /* <DEDUP_REMOVED lines=8> */
[----:B-1----:R-:W-:Y:S01]  /*18380*/  F2FP.F16.F32.PACK_AB R129, R190, R191 ;  /* 0x000000bfbe81723e */ /* 0x002fe200000000ff */
[--C-:B------:R-:W-:Y:S01]  /*18390*/  FFMA.FTZ R239, R202, UR14, -R205.reuse ;  /* 0x0000000ecaef7c23 */ /* 0x100fe200080108cd */
[----:B------:R-:W1:Y:S01]  /*183a0*/  MUFU.EX2 R184, R184 ;  /* 0x000000b800b87308 */ /* 0x000e620000000800 */
[----:B------:R-:W-:Y:S01]  /*183b0*/  FFMA.FTZ R203, R203, UR14, -R205 ;  /* 0x0000000ecbcb7c23 */ /* 0x000fe200080108cd */
[----:B------:R-:W-:Y:S01]  /*183c0*/  FADD.FTZ R192, R193, R192 ;  /* 0x000000c0c1c07221 */ /* 0x000fe20000010000 */
[----:B------:R-:W-:Y:S01]  /*183d0*/  FADD.FTZ R190, R191, R190 ;  /* 0x000000bebfbe7221 */ /* 0x000fe20000010000 */
[----:B------:R-:W-:Y:S01]  /*183e0*/  MUFU.EX2 R181, R181 ;  /* 0x000000b500b57308 */ /* 0x000fe20000000800 */
[----:B-----5:R-:W-:Y:S01]  /*183f0*/  F2FP.F16.F32.PACK_AB R131, R186, R187 ;  /* 0x000000bbba83723e */ /* 0x020fe200000000ff */
[----:B------:R-:W-:-:S02]  /*18400*/  FADD.FTZ R189, R189, R192 ;  /* 0x000000c0bdbd7221 */ /* 0x000fc40000010000 */
[----:B------:R-:W-:Y:S01]  /*18410*/  MUFU.EX2 R180, R180 ;  /* 0x000000b400b47308 */ /* 0x000fe20000000800 */
[----:B------:R-:W-:Y:S01]  /*18420*/  FADD.FTZ R187, R187, R190 ;  /* 0x000000bebbbb7221 */ /* 0x000fe20000010000 */
[----:B------:R-:W-:Y:S02]  /*18430*/  FADD.FTZ R188, R188, R189 ;  /* 0x000000bdbcbc7221 */ /* 0x000fe40000010000 */
[----:B------:R-:W-:Y:S01]  /*18440*/  MUFU.EX2 R183, R183 ;  /* 0x000000b700b77308 */ /* 0x000fe20000000800 */
[C---:B------:R-:W-:Y:S01]  /*18450*/  HMMA.16816.F32 R160, R128.reuse, R156, RZ ;  /* 0x0000009c80a0723c */ /* 0x040fe200000018ff */
[----:B------:R-:W-:Y:S02]  /*18460*/  FADD.FTZ R186, R186, R187 ;  /* 0x000000bbbaba7221 */ /* 0x000fe40000010000 */
[----:B------:R-:W5:Y:S04]  /*18470*/  MUFU.EX2 R182, R182 ;  /* 0x000000b600b67308 */ /* 0x000f680000000800 */
        /* <DEDUP_REMOVED lines=43> */
[----:B-----5:R-:W-:-:S03]  /*18730*/  F2FP.F16.F32.PACK_AB R5, R182, R183 ;  /* 0x000000b7b605723e */ /* 0x020fc600000000ff */
[----:B------:R-:W-:Y:S02]  /*18740*/  FADD.FTZ R184, R184, R185 ;  /* 0x000000b9b8b87221 */ /* 0x000fe40000010000 */
[----:B------:R-:W-:Y:S01]  /*18750*/  HMMA.16816.F32 R128, R128, R6, RZ ;  /* 0x000000068080723c */ /* 0x000fe200000018ff */
[----:B------:R-:W-:Y:S02]  /*18760*/  F2FP.F16.F32.PACK_AB R6, R180, R181 ;  /* 0x000000b5b406723e */ /* 0x000fe400000000ff */
[----:B---3--:R-:W-:-:S07]  /*18770*/  F2FP.F16.F32.PACK_AB R7, R165, R166 ;  /* 0x000000a6a507723e */ /* 0x008fce00000000ff */
        /* <DEDUP_REMOVED lines=52> */
[C---:B-----5:R-:W-:Y:S08]  /*18ac0*/  HMMA.16816.F32 R124, R4.reuse, R24, R124 ;  /* 0x00000018047c723c */ /* 0x060ff0000000187c */
[----:B------:R-:W-:Y:S01]  /*18ad0*/  HMMA.16816.F32 R128, R4, R26, R128 ;  /* 0x0000001a0480723c */ /* 0x000fe20000001880 */
[----:B------:R-:W-:Y:S01]  /*18ae0*/  F2FP.F16.F32.PACK_AB R4, R201, R196 ;  /* 0x000000c4c904723e */ /* 0x000fe200000000ff */
[----:B------:R-:W-:Y:S01]  /*18af0*/  LDSM.16.MT88.4 R24, [R195+0x15000] ;  /* 0x01500000c318783b */ /* 0x000fe20000004200 */
[----:B-1----:R-:W-:-:S02]  /*18b00*/  F2FP.F16.F32.PACK_AB R5, R206, R207 ;  /* 0x000000cfce05723e */ /* 0x002fc400000000ff */
[----:B------:R-:W-:Y:S02]  /*18b10*/  F2FP.F16.F32.PACK_AB R6, R198, R199 ;  /* 0x000000c7c606723e */ /* 0x000fe400000000ff */
[----:B------:R-:W-:-:S07]  /*18b20*/  F2FP.F16.F32.PACK_AB R7, R213, R200 ;  /* 0x000000c8d507723e */ /* 0x000fce00000000ff */
[C---:B----4-:R-:W-:Y:S08]  /*18b30*/  HMMA.16816.F32 R152, R4.reuse, R16, R152 ;  /* 0x000000100498723c */ /* 0x050ff00000001898 */
        /* <DEDUP_REMOVED lines=9> */
[C---:B-1----:R-:W-:Y:S08]  /*18bd0*/  HMMA.16816.F32 R60, R4.reuse, R16, R60 ;  /* 0x00000010043c723c */ /* 0x042ff0000000183c */
[C---:B------:R-:W-:Y:S01]  /*18be0*/  HMMA.16816.F32 R64, R4.reuse, R18, R64 ;  /* 0x000000120440723c */ /* 0x040fe20000001840 */
[----:B------:R-:W1:Y:S07]  /*18bf0*/  LDSM.16.MT88.4 R16, [R195+0x17000] ;  /* 0x01700000c310783b */ /* 0x000e6e0000004200 */
        /* <DEDUP_REMOVED lines=18> */
[----:B------:R-:W4:Y:S04]  /*18d20*/  MUFU.EX2 R177, R177 ;  /* 0x000000b100b17308 */ /* 0x000f280000000800 */
[----:B------:R-:W-:Y:S01]  /*18d30*/  MUFU.EX2 R178, R178 ;  /* 0x000000b200b27308 */ /* 0x000fe20000000800 */
[C---:B-1----:R-:W-:Y:S03]  /*18d40*/  HMMA.16816.F32 R116, R4.reuse, R16, R116 ;  /* 0x000000100474723c */ /* 0x042fe60000001874 */
[----:B------:R-:W1:Y:S05]  /*18d50*/  MUFU.EX2 R179, R179 ;  /* 0x000000b300b37308 */ /* 0x000e6a0000000800 */
        /* <DEDUP_REMOVED lines=19> */
[----:B----4-:R-:W-:Y:S01]  /*18e90*/  F2FP.F16.F32.PACK_AB R4, R177, R176 ;  /* 0x000000b0b104723e */ /* 0x010fe200000000ff */
[----:B------:R-:W-:Y:S01]  /*18ea0*/  LDSM.16.MT88.4 R24, [R215+0x13800] ;  /* 0x01380000d718783b */ /* 0x000fe20000004200 */
[----:B-1----:R-:W-:-:S02]  /*18eb0*/  F2FP.F16.F32.PACK_AB R5, R204, R179 ;  /* 0x000000b3cc05723e */ /* 0x002fc400000000ff */
[----:B------:R-:W-:Y:S02]  /*18ec0*/  F2FP.F16.F32.PACK_AB R6, R241, R178 ;  /* 0x000000b2f106723e */ /* 0x000fe400000000ff */
[----:B------:R-:W-:-:S07]  /*18ed0*/  F2FP.F16.F32.PACK_AB R7, R239, R202 ;  /* 0x000000caef07723e */ /* 0x000fce00000000ff */
[C---:B------:R-:W-:Y:S08]  /*18ee0*/  HMMA.16816.F32 R152, R4.reuse, R12, R152 ;  /* 0x0000000c0498723c */ /* 0x040ff00000001898 */
        /* <DEDUP_REMOVED lines=66> */
[----:B------:R-:W-:Y:S01]  /*19310*/  USHF.L.U32 UR15, UR15, 0x6, URZ ;  /* 0x000000060f0f7899 */ /* 0x000fe200080006ff */
[----:B------:R-:W-:Y:S06]  /*19320*/  BAR.SYNC.DEFER_BLOCKING 0x0 ;  /* 0x0000000000007b1d */ /* 0x000fec0000010000 */
[----:B------:R-:W-:Y:S05]  /*19330*/  BRA.U !UP0, `(.L_x_5660) ;  /* 0x0000000108f87547 */ /* 0x000fea000b800000 */
        /* <DEDUP_REMOVED lines=62> */
.L_x_5660:
        /* <DEDUP_REMOVED lines=8> */
.L_x_5661:
[----:B------:R-:W1:Y:S01]  /*197a0*/  S2R R165, SR_TID.X ;  /* 0x0000000000a57919 */ /* 0x000e620000002100 */
[----:B------:R-:W2:Y:S01]  /*197b0*/  LDCU UR8, c[0x0][0x3c4] ;  /* 0x00007880ff0877ac */ /* 0x000ea20008000800 */
[----:B------:R-:W-:Y:S01]  /*197c0*/  IMAD.MOV.U32 R212, RZ, RZ, 0x40 ;  /* 0x00000040ffd47424 */ /* 0x000fe200078e00ff */
[----:B------:R-:W-:Y:S01]  /*197d0*/  @!PT LDS RZ, [RZ] ;  /* 0x00000000fffff984 */ /* 0x000fe20000000800 */
[----:B------:R-:W-:Y:S01]  /*197e0*/  @!PT LDS RZ, [RZ] ;  /* 0x00000000fffff984 */ /* 0x000fe20000000800 */
[----:B------:R-:W-:Y:S01]  /*197f0*/  @!PT LDS RZ, [RZ] ;  /* 0x00000000fffff984 */ /* 0x000fe20000000800 */
[----:B------:R-:W-:Y:S01]  /*19800*/  LDGSTS.E.BYPASS.LTC128B.128 [R243+0x10000], desc[UR4][R226.64] ;  /* 0x10000000e2f37fae */ /* 0x000fe2000b981a04 */
[----:B------:R-:W-:Y:S02]  /*19810*/  USHF.L.U32 UR9, UR10, 0x5, URZ ;  /* 0x000000050a097899 */ /* 0x000fe400080006ff */
[----:B------:R-:W-:Y:S01]  /*19820*/  UIADD3 UR31, UPT, UPT, UR22, -0x2, URZ ;  /* 0xfffffffe161f7890 */ /* 0x000fe2000fffe0ff */
[----:B------:R-:W-:Y:S03]  /*19830*/  LDGSTS.E.BYPASS.LTC128B.128 [R243+0x12000], desc[UR4][R226.64+0x80] ;  /* 0x12000080e2f37fae */ /* 0x000fe6000b981a04 */
[----:B------:R-:W-:Y:S01]  /*19840*/  IADD3 R8, P0, PT, R226, UR9, RZ ;  /* 0x00000009e2087c10 */ /* 0x000fe2000ff1e0ff */
[----:B------:R-:W-:Y:S01]  /*19850*/  LDGSTS.E.BYPASS.LTC128B.128 [R243+0x14000], desc[UR4][R226.64+0x100] ;  /* 0x14000100e2f37fae */ /* 0x000fe2000b981a04 */
[----:B------:R-:W-:-:S03]  /*19860*/  UISETP.GT.AND UP1, UPT, UR31, UR7, UPT ;  /* 0x000000071f00728c */ /* 0x000fc6000bf24270 */
[----:B------:R-:W-:Y:S01]  /*19870*/  LDGSTS.E.BYPASS.LTC128B.128 [R243+0x16000], desc[UR4][R226.64+0x180] ;  /* 0x16000180e2f37fae */ /* 0x000fe2000b981a04 */
[----:B--2---:R-:W-:-:S06]  /*19880*/  USHF.L.U64.HI UR8, UR10, 0x5, UR8 ;  /* 0x000000050a087899 */ /* 0x004fcc0008010208 */
[----:B------:R-:W-:-:S05]  /*19890*/  IADD3.X R9, PT, PT, R227, UR8, RZ, P0, !PT ;  /* 0x00000008e3097c10 */ /* 0x000fca00087fe4ff */
[----:B------:R-:W-:Y:S01]  /*198a0*/  LDGSTS.E.BYPASS.LTC128B.128 [R243+0x10800], desc[UR4][R8.64] ;  /* 0x1080000008f37fae */ /* 0x000fe2000b981a04 */
[C---:B-1----:R-:W-:Y:S01]  /*198b0*/  IMAD.SHL.U32 R6, R165.reuse, 0x40, RZ ;  /* 0x00000040a5067824 */ /* 0x042fe200078e00ff */
[----:B------:R-:W-:Y:S01]  /*198c0*/  SHF.R.U32.HI R7, RZ, 0x1, R165 ;  /* 0x00000001ff077819 */ /* 0x000fe200000116a5 */
[C---:B------:R-:W-:Y:S01]  /*198d0*/  IMAD.SHL.U32 R5, R165.reuse, 0x8, RZ ;  /* 0x00000008a5057824 */ /* 0x040fe200078e00ff */
[----:B------:R-:W-:Y:S01]  /*198e0*/  LDGSTS.E.BYPASS.LTC128B.128 [R243+0x12800], desc[UR4][R8.64+0x80] ;  /* 0x1280008008f37fae */ /* 0x000fe2000b981a04 */
[----:B------:R-:W-:Y:S01]  /*198f0*/  IMAD.SHL.U32 R222, R165, 0x40, RZ ;  /* 0x00000040a5de7824 */ /* 0x000fe200078e00ff */
[----:B------:R-:W-:Y:S02]  /*19900*/  LOP3.LUT R6, R6, 0x1c0, RZ, 0xc0, !PT ;  /* 0x000001c006067812 */ /* 0x000fe400078ec0ff */
[----:B------:R-:W-:Y:S02]  /*19910*/  LDGSTS.E.BYPASS.LTC128B.128 [R243+0x14800], desc[UR4][R8.64+0x100] ;  /* 0x1480010008f37fae */ /* 0x000fe4000b981a04 */
[----:B------:R-:W-:-:S02]  /*19920*/  LOP3.LUT R4, R6, 0x8, R7, 0xf8, !PT ;  /* 0x0000000806047812 */ /* 0x000fc400078ef807 */
[----:B------:R-:W-:Y:S01]  /*19930*/  LOP3.LUT R6, R6, 0x8, R165, 0xf8, !PT ;  /* 0x0000000806067812 */ /* 0x000fe200078ef8a5 */
[----:B------:R-:W-:Y:S01]  /*19940*/  LDGSTS.E.BYPASS.LTC128B.128 [R243+0x16800], desc[UR4][R8.64+0x180] ;  /* 0x1680018008f37fae */ /* 0x000fe2000b981a04 */
[--C-:B------:R-:W-:Y:S02]  /*19950*/  LOP3.LUT R4, R4, 0x38, R5.reuse, 0x78, !PT ;  /* 0x0000003804047812 */ /* 0x100fe400078e7805 */
[----:B------:R-:W-:Y:S02]  /*19960*/  LOP3.LUT R5, R6, 0x38, R5, 0x78, !PT ;  /* 0x0000003806057812 */ /* 0x000fe400078e7805 */
[----:B------:R-:W-:Y:S02]  /*19970*/  IADD3 R6, P0, PT, R8, UR9, RZ ;  /* 0x0000000908067c10 */ /* 0x000fe4000ff1e0ff */
[----:B------:R-:W-:Y:S02]  /*19980*/  LOP3.LUT R222, R222, 0x400, RZ, 0xc0, !PT ;  /* 0x00000400dede7812 */ /* 0x000fe400078ec0ff */
[----:B------:R-:W-:-:S02]  /*19990*/  IADD3.X R7, PT, PT, R9, UR8, RZ, P0, !PT ;  /* 0x0000000809077c10 */ /* 0x000fc400087fe4ff */
[----:B------:R-:W-:Y:S01]  /*199a0*/  IADD3 R10, P0, PT, R6, UR9, RZ ;  /* 0x00000009060a7c10 */ /* 0x000fe2000ff1e0ff */
[----:B------:R-:W-:Y:S01]  /*199b0*/  IMAD R222, R5, 0x2, R222 ;  /* 0x0000000205de7824 */ /* 0x000fe200078e02de */
[----:B------:R-:W-:Y:S01]  /*199c0*/  LOP3.LUT R4, R167, R4, RZ, 0xfc, !PT ;  /* 0x00000004a7047212 */ /* 0x000fe200078efcff */
[----:B------:R-:W-:Y:S01]  /*199d0*/  LDGSTS.E.BYPASS.LTC128B.128 [R243+0x11000], desc[UR4][R6.64] ;  /* 0x1100000006f37fae */ /* 0x000fe2000b981a04 */
[----:B------:R-:W-:Y:S01]  /*199e0*/  IADD3.X R11, PT, PT, R7, UR8, RZ, P0, !PT ;  /* 0x00000008070b7c10 */ /* 0x000fe200087fe4ff */
[----:B------:R-:W-:Y:S01]  /*199f0*/  VIADD R5, R222, UR6 ;  /* 0x00000006de057c36 */ /* 0x000fe20008000000 */
[----:B------:R-:W-:Y:S01]  /*19a00*/  LEA R223, R4, UR6, 0x1 ;  /* 0x0000000604df7c11 */ /* 0x000fe2000f8e08ff */
[----:B------:R-:W-:Y:S01]  /*19a10*/  LDGSTS.E.BYPASS.LTC128B.128 [R243+0x13000], desc[UR4][R6.64+0x80] ;  /* 0x1300008006f37fae */ /* 0x000fe2000b981a04 */
[----:B------:R-:W-:-:S03]  /*19a20*/  LOP3.LUT R4, R165, 0x2, RZ, 0xc0, !PT ;  /* 0x00000002a5047812 */ /* 0x000fc600078ec0ff */
[----:B------:R-:W-:Y:S01]  /*19a30*/  LDGSTS.E.BYPASS.LTC128B.128 [R243+0x15000], desc[UR4][R6.64+0x100] ;  /* 0x1500010006f37fae */ /* 0x000fe2000b981a04 */
[----:B------:R-:W-:Y:S02]  /*19a40*/  ISETP.NE.AND P0, PT, R4, RZ, PT ;  /* 0x000000ff0400720c */ /* 0x000fe40003f05270 */
[----:B------:R-:W-:Y:S01]  /*19a50*/  LOP3.LUT R4, R165, 0x4, RZ, 0xc0, !PT ;  /* 0x00000004a5047812 */ /* 0x000fe200078ec0ff */
[----:B------:R-:W-:Y:S01]  /*19a60*/  LDGSTS.E.BYPASS.LTC128B.128 [R243+0x17000], desc[UR4][R6.64+0x180] ;  /* 0x1700018006f37fae */ /* 0x000fe2000b981a04 */
[----:B------:R-:W-:Y:S02]  /*19a70*/  SEL R166, R0, 0xffffffe0, !P0 ;  /* 0xffffffe000a67807 */ /* 0x000fe40004000000 */
[----:B------:R-:W-:Y:S01]  /*19a80*/  ISETP.NE.AND P0, PT, R4, RZ, PT ;  /* 0x000000ff0400720c */ /* 0x000fe20003f05270 */
[----:B------:R-:W-:Y:S02]  /*19a90*/  LDGSTS.E.BYPASS.LTC128B.128 [R243+0x11800], desc[UR4][R10.64] ;  /* 0x118000000af37fae */ /* 0x000fe4000b981a04 */
[----:B------:R-:W-:Y:S01]  /*19aa0*/  IMAD.IADD R221, R166, 0x1, R223 ;  /* 0x00000001a6dd7824 */ /* 0x000fe200078e02df */
[----:B------:R-:W-:Y:S01]  /*19ab0*/  SEL R212, R212, 0xffffffc0, !P0 ;  /* 0xffffffc0d4d47807 */ /* 0x000fe20004000000 */
[----:B------:R-:W-:Y:S01]  /*19ac0*/  LDGSTS.E.BYPASS.LTC128B.128 [R243+0x13800], desc[UR4][R10.64+0x80] ;  /* 0x138000800af37fae */ /* 0x000fe2000b981a04 */
[----:B------:R-:W-:-:S03]  /*19ad0*/  IMAD.IADD R220, R5, 0x1, R166 ;  /* 0x0000000105dc7824 */ /* 0x000fc600078e02a6 */
[----:B------:R-:W-:Y:S01]  /*19ae0*/  LDGSTS.E.BYPASS.LTC128B.128 [R243+0x15800], desc[UR4][R10.64+0x100] ;  /* 0x158001000af37fae */ /* 0x000fe2000b981a04 */
[C---:B------:R-:W-:Y:S02]  /*19af0*/  IMAD.IADD R213, R212.reuse, 0x1, R223 ;  /* 0x00000001d4d57824 */ /* 0x040fe400078e02df */
[----:B------:R-:W-:Y:S01]  /*19b00*/  IMAD.IADD R212, R212, 0x1, R5 ;  /* 0x00000001d4d47824 */ /* 0x000fe200078e0205 */
[----:B------:R1:W-:Y:S01]  /*19b10*/  LDGSTS.E.BYPASS.LTC128B.128 [R243+0x17800], desc[UR4][R10.64+0x180] ;  /* 0x178001800af37fae */ /* 0x0003e2000b981a04 */
[C---:B------:R-:W-:Y:S02]  /*19b20*/  IMAD.IADD R167, R166.reuse, 0x1, R213 ;  /* 0x00000001a6a77824 */ /* 0x040fe400078e02d5 */
[----:B------:R-:W-:Y:S01]  /*19b30*/  IMAD.IADD R166, R166, 0x1, R212 ;  /* 0x00000001a6a67824 */ /* 0x000fe200078e02d4 */
[----:B------:R-:W-:Y:S04]  /*19b40*/  LDSM.16.M88.4 R204, [R223] ;  /* 0x00000000dfcc783b */ /* 0x000fe80000000200 */
[----:B------:R-:W2:Y:S04]  /*19b50*/  LDSM.16.M88.4 R176, [R222+UR6+0x8000] ;  /* 0x00800006deb0783b */ /* 0x000ea80008000200 */
[----:B------:R-:W3:Y:S04]  /*19b60*/  LDSM.16.M88.4 R168, [R222+UR6+0x8800] ;  /* 0x00880006dea8783b */ /* 0x000ee80008000200 */
[----:B------:R-:W4:Y:S04]  /*19b70*/  LDSM.16.M88.4 R28, [R222+UR6+0x9000] ;  /* 0x00900006de1c783b */ /* 0x000f280008000200 */
[----:B------:R-:W5:Y:S04]  /*19b80*/  LDSM.16.M88.4 R184, [R222+UR6+0x9800] ;  /* 0x00980006deb8783b */ /* 0x000f680008000200 */
[----:B------:R-:W-:Y:S04]  /*19b90*/  LDSM.16.M88.4 R192, [R221] ;  /* 0x00000000ddc0783b */ /* 0x000fe80000000200 */
[----:B------:R-:W5:Y:S04]  /*19ba0*/  LDSM.16.M88.4 R12, [R220+0x8000] ;  /* 0x00800000dc0c783b */ /* 0x000f680000000200 */
[----:B-1----:R-:W1:Y:S04]  /*19bb0*/  LDSM.16.M88.4 R8, [R220+0x8800] ;  /* 0x00880000dc08783b */ /* 0x002e680000000200 */
[----:B------:R-:W-:Y:S04]  /*19bc0*/  LDSM.16.M88.4 R16, [R213] ;  /* 0x00000000d510783b */ /* 0x000fe80000000200 */
[----:B------:R-:W1:Y:S04]  /*19bd0*/  LDSM.16.M88.4 R20, [R212+0x8000] ;  /* 0x00800000d414783b */ /* 0x000e680000000200 */
[----:B------:R-:W1:Y:S01]  /*19be0*/  LDSM.16.M88.4 R4, [R212+0x8800] ;  /* 0x00880000d404783b */ /* 0x000e620000000200 */
[C---:B--2---:R-:W-:Y:S03]  /*19bf0*/  HMMA.16816.F32 R180, R204.reuse, R176, RZ ;  /* 0x000000b0ccb4723c */ /* 0x044fe600000018ff */
[----:B------:R-:W2:Y:S04]  /*19c00*/  LDSM.16.M88.4 R208, [R220+0x9000] ;  /* 0x00900000dcd0783b */ /* 0x000ea80000000200 */
[----:B------:R-:W2:Y:S01]  /*19c10*/  LDSM.16.M88.4 R200, [R220+0x9800] ;  /* 0x00980000dcc8783b */ /* 0x000ea20000000200 */
[C---:B---3--:R-:W-:Y:S03]  /*19c20*/  HMMA.16816.F32 R172, R204.reuse, R168, RZ ;  /* 0x000000a8ccac723c */ /* 0x048fe600000018ff */
[----:B------:R-:W3:Y:S04]  /*19c30*/  LDSM.16.M88.4 R188, [R212+0x9000] ;  /* 0x00900000d4bc783b */ /* 0x000ee80000000200 */
[----:B------:R-:W-:Y:S01]  /*19c40*/  LDSM.16.M88.4 R196, [R167] ;  /* 0x00000000a7c4783b */ /* 0x000fe20000000200 */
[C---:B------:R-:W-:Y:S03]  /*19c50*/  HMMA.16816.F32 R176, R204.reuse, R178, RZ ;  /* 0x000000b2ccb0723c */ /* 0x040fe600000018ff */
[----:B------:R-:W-:Y:S04]  /*19c60*/  LDSM.16.M88.4 R216, [R212+0xc000] ;  /* 0x00c00000d4d8783b */ /* 0x000fe80000000200 */
[----:B------:R-:W0:Y:S01]  /*19c70*/  LDGDEPBAR ;  /* 0x00000000000079af */ /* 0x000e220000000000 */
[C---:B------:R-:W-:Y:S08]  /*19c80*/  HMMA.16816.F32 R168, R204.reuse, R170, RZ ;  /* 0x000000aacca8723c */ /* 0x040ff000000018ff */
[C---:B----4-:R-:W-:Y:S08]  /*19c90*/  HMMA.16816.F32 R32, R204.reuse, R28, RZ ;  /* 0x0000001ccc20723c */ /* 0x050ff000000018ff */
[C---:B------:R-:W-:Y:S08]  /*19ca0*/  HMMA.16816.F32 R28, R204.reuse, R30, RZ ;  /* 0x0000001ecc1c723c */ /* 0x040ff000000018ff */
[C---:B-----5:R-:W-:Y:S08]  /*19cb0*/  HMMA.16816.F32 R24, R204.reuse, R184, RZ ;  /* 0x000000b8cc18723c */ /* 0x060ff000000018ff */
[----:B------:R-:W-:Y:S01]  /*19cc0*/  HMMA.16816.F32 R204, R204, R186, RZ ;  /* 0x000000bacccc723c */ /* 0x000fe200000018ff */
[----:B------:R-:W4:Y:S07]  /*19cd0*/  LDSM.16.M88.4 R184, [R212+0x9800] ;  /* 0x00980000d4b8783b */ /* 0x000f2e0000000200 */
        /* <DEDUP_REMOVED lines=11> */
[----:B------:R-:W5:Y:S07]  /*19d90*/  LDSM.16.M88.4 R4, [R222+UR6+0xa000] ;  /* 0x00a00006de04783b */ /* 0x000f6e0008000200 */
[C---:B--2---:R-:W-:Y:S08]  /*19da0*/  HMMA.16816.F32 R32, R192.reuse, R208, R32 ;  /* 0x000000d0c020723c */ /* 0x044ff00000001820 */
[C---:B------:R-:W-:Y:S01]  /*19db0*/  HMMA.16816.F32 R28, R192.reuse, R210, R28 ;  /* 0x000000d2c01c723c */ /* 0x040fe2000000181c */
[----:B------:R-:W2:Y:S07]  /*19dc0*/  LDSM.16.M88.4 R208, [R166+0x9000] ;  /* 0x00900000a6d0783b */ /* 0x000eae0000000200 */
[C---:B------:R-:W-:Y:S08]  /*19dd0*/  HMMA.16816.F32 R24, R192.reuse, R200, R24 ;  /* 0x000000c8c018723c */ /* 0x040ff00000001818 */
[----:B------:R-:W-:Y:S01]  /*19de0*/  HMMA.16816.F32 R204, R192, R202, R204 ;  /* 0x000000cac0cc723c */ /* 0x000fe200000018cc */
[----:B------:R-:W2:Y:S04]  /*19df0*/  LDSM.16.M88.4 R200, [R166+0x9800] ;  /* 0x00980000a6c8783b */ /* 0x000ea80000000200 */
[----:B------:R-:W2:Y:S03]  /*19e00*/  LDSM.16.M88.4 R192, [R222+UR6+0xa800] ;  /* 0x00a80006dec0783b */ /* 0x000ea60008000200 */
[C---:B---3--:R-:W-:Y:S08]  /*19e10*/  HMMA.16816.F32 R32, R16.reuse, R188, R32 ;  /* 0x000000bc1020723c */ /* 0x048ff00000001820 */
[C---:B------:R-:W-:Y:S01]  /*19e20*/  HMMA.16816.F32 R28, R16.reuse, R190, R28 ;  /* 0x000000be101c723c */ /* 0x040fe2000000181c */
[----:B------:R-:W3:Y:S07]  /*19e30*/  LDSM.16.M88.4 R188, [R222+UR6+0xb000] ;  /* 0x00b00006debc783b */ /* 0x000eee0008000200 */
[C---:B----4-:R-:W-:Y:S08]  /*19e40*/  HMMA.16816.F32 R24, R16.reuse, R184, R24 ;  /* 0x000000b81018723c */ /* 0x050ff00000001818 */
[----:B------:R-:W-:Y:S01]  /*19e50*/  HMMA.16816.F32 R204, R16, R186, R204 ;  /* 0x000000ba10cc723c */ /* 0x000fe200000018cc */
[----:B------:R-:W4:Y:S04]  /*19e60*/  LDSM.16.M88.4 R184, [R222+UR6+0xb800] ;  /* 0x00b80006deb8783b */ /* 0x000f280008000200 */
[----:B------:R-:W-:Y:S03]  /*19e70*/  LDSM.16.M88.4 R16, [R220+0xa000] ;  /* 0x00a00000dc10783b */ /* 0x000fe60000000200 */
[C---:B-1----:R-:W-:Y:S08]  /*19e80*/  HMMA.16816.F32 R180, R196.reuse, R8, R180 ;  /* 0x00000008c4b4723c */ /* 0x042ff000000018b4 */
[C---:B------:R-:W-:Y:S01]  /*19e90*/  HMMA.16816.F32 R176, R196.reuse, R10, R176 ;  /* 0x0000000ac4b0723c */ /* 0x040fe200000018b0 */
[----:B------:R-:W1:Y:S07]  /*19ea0*/  LDSM.16.M88.4 R8, [R221+0x2000] ;  /* 0x00200000dd08783b */ /* 0x000e6e0000000200 */
[C---:B------:R-:W-:Y:S08]  /*19eb0*/  HMMA.16816.F32 R172, R196.reuse, R12, R172 ;  /* 0x0000000cc4ac723c */ /* 0x040ff000000018ac */
[----:B------:R-:W-:Y:S01]  /*19ec0*/  HMMA.16816.F32 R168, R196, R14, R168 ;  /* 0x0000000ec4a8723c */ /* 0x000fe200000018a8 */
[----:B------:R-:W1:Y:S07]  /*19ed0*/  LDSM.16.M88.4 R12, [R220+0xa800] ;  /* 0x00a80000dc0c783b */ /* 0x000e6e0000000200 */
[C---:B-----5:R-:W-:Y:S08]  /*19ee0*/  HMMA.16816.F32 R180, R20.reuse, R4, R180 ;  /* 0x0000000414b4723c */ /* 0x060ff000000018b4 */
[----:B------:R-:W-:Y:S01]  /*19ef0*/  HMMA.16816.F32 R176, R20, R6, R176 ;  /* 0x0000000614b0723c */ /* 0x000fe200000018b0 */
[----:B------:R-:W5:Y:S07]  /*19f00*/  LDSM.16.M88.4 R4, [R220+0xb000] ;  /* 0x00b00000dc04783b */ /* 0x000f6e0000000200 */
[C---:B--2---:R-:W-:Y:S08]  /*19f10*/  HMMA.16816.F32 R32, R196.reuse, R208, R32 ;  /* 0x000000d0c420723c */ /* 0x044ff00000001820 */
        /* <DEDUP_REMOVED lines=9> */
[C---:B---3--:R-:W-:Y:S08]  /*19fb0*/  HMMA.16816.F32 R32, R20.reuse, R188, R32 ;  /* 0x000000bc1420723c */ /* 0x048ff00000001820 */
[C---:B------:R-:W-:Y:S01]  /*19fc0*/  HMMA.16816.F32 R28, R20.reuse, R190, R28 ;  /* 0x000000be141c723c */ /* 0x040fe2000000181c */
[----:B------:R-:W-:Y:S07]  /*19fd0*/  LDSM.16.M88.4 R188, [R212+0xa800] ;  /* 0x00a80000d4bc783b */ /* 0x000fee0000000200 */
[C---:B----4-:R-:W-:Y:S08]  /*19fe0*/  HMMA.16816.F32 R24, R20.reuse, R184, R24 ;  /* 0x000000b81418723c */ /* 0x050ff00000001818 */
        /* <DEDUP_REMOVED lines=9> */
[C---:B-----5:R-:W-:Y:S08]  /*1a080*/  HMMA.16816.F32 R32, R8.reuse, R4, R32 ;  /* 0x000000040820723c */ /* 0x060ff00000001820 */
[C---:B------:R-:W-:Y:S01]  /*1a090*/  HMMA.16816.F32 R28, R8.reuse, R6, R28 ;  /* 0x00000006081c723c */ /* 0x040fe2000000181c */
[----:B------:R-:W3:Y:S07]  /*1a0a0*/  LDSM.16.M88.4 R4, [R167+0x2000] ;  /* 0x00200000a704783b */ /* 0x000eee0000000200 */
[C---:B--2---:R-:W-:Y:S08]  /*1a0b0*/  HMMA.16816.F32 R24, R8.reuse, R196, R24 ;  /* 0x000000c40818723c */ /* 0x044ff00000001818 */
[----:B------:R-:W-:Y:S01]  /*1a0c0*/  HMMA.16816.F32 R204, R8, R198, R204 ;  /* 0x000000c608cc723c */ /* 0x000fe200000018cc */
[----:B------:R-:W2:Y:S04]  /*1a0d0*/  LDSM.16.M88.4 R8, [R166+0xa800] ;  /* 0x00a80000a608783b */ /* 0x000ea80000000200 */
        /* <DEDUP_REMOVED lines=14> */
[C---:B---3--:R-:W-:Y:S08]  /*1a1c0*/  HMMA.16816.F32 R180, R4.reuse, R12, R180 ;  /* 0x0000000c04b4723c */ /* 0x048ff000000018b4 */
        /* <DEDUP_REMOVED lines=10> */
[----:B------:R-:W1:Y:S04]  /*1a270*/  LDSM.16.M88.4 R16, [R220+0xc800] ;  /* 0x00c80000dc10783b */ /* 0x000e680000000200 */
[----:B------:R-:W4:Y:S03]  /*1a280*/  LDSM.16.M88.4 R4, [R220+0xd000] ;  /* 0x00d00000dc04783b */ /* 0x000f260000000200 */
[C---:B---3--:R-:W-:Y:S08]  /*1a290*/  HMMA.16816.F32 R180, R12.reuse, R196, R180 ;  /* 0x000000c40cb4723c */ /* 0x048ff000000018b4 */
        /* <DEDUP_REMOVED lines=10> */
[----:B------:R-:W3:Y:S04]  /*1a340*/  LDSM.16.M88.4 R12, [R220+0xd800] ;  /* 0x00d80000dc0c783b */ /* 0x000ee80000000200 */
[----:B------:R-:W5:Y:S03]  /*1a350*/  LDSM.16.M88.4 R20, [R213+0x4000] ;  /* 0x00400000d514783b */ /* 0x000f660000000200 */
[C---:B--2---:R-:W-:Y:S08]  /*1a360*/  HMMA.16816.F32 R180, R8.reuse, R184, R180 ;  /* 0x000000b808b4723c */ /* 0x044ff000000018b4 */
[C---:B------:R-:W-:Y:S01]  /*1a370*/  HMMA.16816.F32 R176, R8.reuse, R186, R176 ;  /* 0x000000ba08b0723c */ /* 0x040fe200000018b0 */
[----:B------:R-:W2:Y:S07]  /*1a380*/  LDSM.16.M88.4 R184, [R212+0xd800] ;  /* 0x00d80000d4b8783b */ /* 0x000eae0000000200 */
[C---:B-1----:R-:W-:Y:S08]  /*1a390*/  HMMA.16816.F32 R172, R8.reuse, R16, R172 ;  /* 0x0000001008ac723c */ /* 0x042ff000000018ac */
[C---:B------:R-:W-:Y:S01]  /*1a3a0*/  HMMA.16816.F32 R168, R8.reuse, R18, R168 ;  /* 0x0000001208a8723c */ /* 0x040fe200000018a8 */
[----:B------:R-:W-:Y:S07]  /*1a3b0*/  LDSM.16.M88.4 R16, [R223+0x6000] ;  /* 0x00600000df10783b */ /* 0x000fee0000000200 */
[C---:B----4-:R-:W-:Y:S08]  /*1a3c0*/  HMMA.16816.F32 R32, R8.reuse, R4, R32 ;  /* 0x000000040820723c */ /* 0x050ff00000001820 */
[C---:B------:R-:W-:Y:S01]  /*1a3d0*/  HMMA.16816.F32 R28, R8.reuse, R6, R28 ;  /* 0x00000006081c723c */ /* 0x040fe2000000181c */
[----:B------:R-:W1:Y:S07]  /*1a3e0*/  LDSM.16.M88.4 R4, [R167+0x4000] ;  /* 0x00400000a704783b */ /* 0x000e6e0000000200 */
[C---:B---3--:R-:W-:Y:S08]  /*1a3f0*/  HMMA.16816.F32 R24, R8.reuse, R12, R24 ;  /* 0x0000000c0818723c */ /* 0x048ff00000001818 */
[----:B------:R-:W-:Y:S01]  /*1a400*/  HMMA.16816.F32 R204, R8, R14, R204 ;  /* 0x0000000e08cc723c */ /* 0x000fe200000018cc */
[----:B------:R-:W3:Y:S04]  /*1a410*/  LDSM.16.M88.4 R12, [R166+0xd000] ;  /* 0x00d00000a60c783b */ /* 0x000ee80000000200 */
        /* <DEDUP_REMOVED lines=10> */
[C---:B--2---:R-:W-:Y:S08]  /*1a4c0*/  HMMA.16816.F32 R24, R20.reuse, R184, R24 ;  /* 0x000000b81418723c */ /* 0x044ff00000001818 */
[----:B------:R-:W-:Y:S01]  /*1a4d0*/  HMMA.16816.F32 R204, R20, R186, R204 ;  /* 0x000000ba14cc723c */ /* 0x000fe200000018cc */
[----:B------:R-:W2:Y:S04]  /*1a4e0*/  LDSM.16.M88.4 R184, [R222+UR6+0xf000] ;  /* 0x00f00006deb8783b */ /* 0x000ea80008000200 */
[----:B------:R-:W2:Y:S03]  /*1a4f0*/  LDSM.16.M88.4 R20, [R222+UR6+0xf800] ;  /* 0x00f80006de14783b */ /* 0x000ea60008000200 */
[C---:B-1----:R-:W-:Y:S08]  /*1a500*/  HMMA.16816.F32 R180, R4.reuse, R200, R180 ;  /* 0x000000c804b4723c */ /* 0x042ff000000018b4 */
        /* <DEDUP_REMOVED lines=8> */
[C---:B----4-:R-:W-:Y:S08]  /*1a590*/  HMMA.16816.F32 R24, R4.reuse, R8, R24 ;  /* 0x000000080418723c */ /* 0x050ff00000001818 */
[----:B------:R-:W-:Y:S01]  /*1a5a0*/  HMMA.16816.F32 R204, R4, R10, R204 ;  /* 0x0000000a04cc723c */ /* 0x000fe200000018cc */
[----:B------:R-:W3:Y:S04]  /*1a5b0*/  LDSM.16.M88.4 R8, [R220+0xe800] ;  /* 0x00e80000dc08783b */ /* 0x000ee80000000200 */
[----:B------:R-:W4:Y:S03]  /*1a5c0*/  LDSM.16.M88.4 R4, [R220+0xf000] ;  /* 0x00f00000dc04783b */ /* 0x000f260000000200 */
[C---:B------:R-:W-:Y:S08]  /*1a5d0*/  HMMA.16816.F32 R180, R16.reuse, R192, R180 ;  /* 0x000000c010b4723c */ /* 0x040ff000000018b4 */
[C---:B------:R-:W-:Y:S01]  /*1a5e0*/  HMMA.16816.F32 R176, R16.reuse, R194, R176 ;  /* 0x000000c210b0723c */ /* 0x040fe200000018b0 */
[----:B------:R-:W4:Y:S07]  /*1a5f0*/  LDSM.16.M88.4 R192, [R212+0xe800] ;  /* 0x00e80000d4c0783b */ /* 0x000f2e0000000200 */
[C---:B-----5:R-:W-:Y:S08]  /*1a600*/  HMMA.16816.F32 R172, R16.reuse, R188, R172 ;  /* 0x000000bc10ac723c */ /* 0x060ff000000018ac */
[C---:B------:R-:W-:Y:S01]  /*1a610*/  HMMA.16816.F32 R168, R16.reuse, R190, R168 ;  /* 0x000000be10a8723c */ /* 0x040fe200000018a8 */
[----:B------:R-:W5:Y:S07]  /*1a620*/  LDSM.16.M88.4 R188, [R212+0xf000] ;  /* 0x00f00000d4bc783b */ /* 0x000f6e0000000200 */
[C---:B--2---:R-:W-:Y:S08]  /*1a630*/  HMMA.16816.F32 R32, R16.reuse, R184, R32 ;  /* 0x000000b81020723c */ /* 0x044ff00000001820 */
[C---:B------:R-:W-:Y:S01]  /*1a640*/  HMMA.16816.F32 R28, R16.reuse, R186, R28 ;  /* 0x000000ba101c723c */ /* 0x040fe2000000181c */
[----:B------:R-:W2:Y:S07]  /*1a650*/  LDSM.16.M88.4 R184, [R212+0xf800] ;  /* 0x00f80000d4b8783b */ /* 0x000eae0000000200 */
[C---:B------:R-:W-:Y:S08]  /*1a660*/  HMMA.16816.F32 R24, R16.reuse, R20, R24 ;  /* 0x000000141018723c */ /* 0x040ff00000001818 */
        /* <DEDUP_REMOVED lines=21> */
[C---:B--2---:R-:W-:Y:S08]  /*1a7c0*/  HMMA.16816.F32 R24, R200.reuse, R184, R24 ;  /* 0x000000b8c818723c */ /* 0x044ff00000001818 */
[----:B------:R-:W-:Y:S08]  /*1a7d0*/  HMMA.16816.F32 R204, R200, R186, R204 ;  /* 0x000000bac8cc723c */ /* 0x000ff000000018cc */
[C---:B------:R-:W-:Y:S08]  /*1a7e0*/  HMMA.16816.F32 R180, R20.reuse, R16, R180 ;  /* 0x0000001014b4723c */ /* 0x040ff000000018b4 */
[C---:B------:R-:W-:Y:S08]  /*1a7f0*/  HMMA.16816.F32 R176, R20.reuse, R18, R176 ;  /* 0x0000001214b0723c */ /* 0x040ff000000018b0 */
[C---:B-1----:R-:W-:Y:S08]  /*1a800*/  HMMA.16816.F32 R172, R20.reuse, R12, R172 ;  /* 0x0000000c14ac723c */ /* 0x042ff000000018ac */
[C---:B------:R-:W-:Y:S08]  /*1a810*/  HMMA.16816.F32 R168, R20.reuse, R14, R168 ;  /* 0x0000000e14a8723c */ /* 0x040ff000000018a8 */
[C---:B---3--:R-:W-:Y:S08]  /*1a820*/  HMMA.16816.F32 R32, R20.reuse, R8, R32 ;  /* 0x000000081420723c */ /* 0x048ff00000001820 */
        /* <DEDUP_REMOVED lines=59> */
[C---:B------:R-:W-:Y:S02]  /*1abe0*/  IMAD R5, R8.reuse, UR11, R5 ;  /* 0x0000000b08057c24 */ /* 0x040fe4000f8e0205 */
[----:B------:R-:W-:-:S04]  /*1abf0*/  IMAD.WIDE.U32 R8, R8, UR10, RZ ;  /* 0x0000000a08087c25 */ /* 0x000fc8000f8e00ff */
        /* <DEDUP_REMOVED lines=10> */
.L_x_5663:
        /* <DEDUP_REMOVED lines=8> */
.L_x_5664:
[----:B------:R-:W1:Y:S01]  /*1ad20*/  LDCU UR9, c[0x0][0x3bc] ;  /* 0x00007780ff0977ac */ /* 0x000e620008000800 */
[----:B------:R-:W-:Y:S01]  /*1ad30*/  @!PT LDS RZ, [RZ] ;  /* 0x00000000fffff984 */ /* 0x000fe20000000800 */
[----:B------:R-:W-:Y:S01]  /*1ad40*/  @!PT LDS RZ, [RZ] ;  /* 0x00000000fffff984 */ /* 0x000fe20000000800 */
[----:B------:R-:W-:Y:S01]  /*1ad50*/  @!PT LDS RZ, [RZ] ;  /* 0x00000000fffff984 */ /* 0x000fe20000000800 */
[----:B------:R2:W-:Y:S01]  /*1ad60*/  LDGSTS.E.BYPASS.LTC128B.128 [R243+0x8000], desc[UR4][R224.64] ;  /* 0x08000000e0f37fae */ /* 0x0005e2000b981a04 */
[----:B------:R-:W-:-:S03]  /*1ad70*/  USHF.L.U32 UR8, UR10, 0x5, URZ ;  /* 0x000000050a087899 */ /* 0x000fc600080006ff */
[----:B------:R2:W-:Y:S04]  /*1ad80*/  LDGSTS.E.BYPASS.LTC128B.128 [R243+0xa000], desc[UR4][R224.64+0x80] ;  /* 0x0a000080e0f37fae */ /* 0x0005e8000b981a04 */
[----:B------:R2:W-:Y:S01]  /*1ad90*/  LDGSTS.E.BYPASS.LTC128B.128 [R243+0xc000], desc[UR4][R224.64+0x100] ;  /* 0x0c000100e0f37fae */ /* 0x0005e2000b981a04 */
[----:B------:R-:W-:-:S03]  /*1ada0*/  IADD3 R8, P0, PT, R224, UR8, RZ ;  /* 0x00000008e0087c10 */ /* 0x000fc6000ff1e0ff */
[----:B------:R2:W-:Y:S01]  /*1adb0*/  LDGSTS.E.BYPASS.LTC128B.128 [R243+0xe000], desc[UR4][R224.64+0x180] ;  /* 0x0e000180e0f37fae */ /* 0x0005e2000b981a04 */
[----:B-1----:R-:W-:-:S06]  /*1adc0*/  USHF.L.U64.HI UR9, UR10, 0x5, UR9 ;  /* 0x000000050a097899 */ /* 0x002fcc0008010209 */
[----:B------:R-:W-:Y:S02]  /*1add0*/  IADD3.X R9, PT, PT, R225, UR9, RZ, P0, !PT ;  /* 0x00000009e1097c10 */ /* 0x000fe400087fe4ff */
        /* <DEDUP_REMOVED lines=17> */
.L_x_5662:
[----:B--2---:R-:W-:Y:S01]  /*1aef0*/  SHF.L.U32 R4, R165, 0x1, RZ ;  /* 0x00000001a5047819 */ /* 0x004fe200000006ff */
[----:B------:R-:W-:Y:S01]  /*1af00*/  USHF.L.U32 UR4, UR22, 0x6, URZ ;  /* 0x0000000616047899 */ /* 0x000fe200080006ff */
[----:B------:R-:W-:Y:S01]  /*1af10*/  IADD3 R201, PT, PT, R215, 0x10040, RZ ;  /* 0x00010040d7c97810 */ /* 0x000fe20007ffe0ff */
[----:B------:R-:W-:Y:S01]  /*1af20*/  @UP1 UIADD3 UR22, UPT, UPT, UR22, -0x3, URZ ;  /* 0xfffffffd16161890 */ /* 0x000fe2000fffe0ff */
[----:B------:R-:W-:-:S04]  /*1af30*/  LOP3.LUT R4, R4, 0x6, RZ, 0xc0, !PT ;  /* 0x0000000604047812 */ /* 0x000fc800078ec0ff */
[----:B------:R-:W-:-:S04]  /*1af40*/  LOP3.LUT R4, R4, UR4, RZ, 0xfc, !PT ;  /* 0x0000000404047c12 */ /* 0x000fc8000f8efcff */
[C---:B------:R-:W-:Y:S02]  /*1af50*/  IADD3 R5, PT, PT, R4.reuse, -0x80, RZ ;  /* 0xffffff8004057810 */ /* 0x040fe40007ffe0ff */
[----:B------:R-:W-:Y:S02]  /*1af60*/  IADD3 R7, PT, PT, R4, -0x7f, RZ ;  /* 0xffffff8104077810 */ /* 0x000fe40007ffe0ff */
        /* <DEDUP_REMOVED lines=23> */
[----:B------:R-:W-:Y:S02]  /*1b0e0*/  ISETP.GT.AND P3, PT, R232, R5, PT ;  /* 0x00000005e800720c */ /* 0x000fe40003f64270 */
        /* <DEDUP_REMOVED lines=17> */
[----:B------:R-:W-:Y:S02]  /*1b200*/  ISETP.GT.AND P1, PT, R232, R23, PT ;  /* 0x00000017e800720c */ /* 0x000fe40003f24270 */
        /* <DEDUP_REMOVED lines=18> */
[----:B------:R-:W-:Y:S02]  /*1b330*/  ISETP.GT.AND P4, PT, R2, R23, PT ;  /* 0x000000170200720c */ /* 0x000fe40003f84270 */
[----:B------:R-:W-:Y:S02]  /*1b340*/  FSEL R199, R173, -INF , !P5 ;  /* 0xff800000adc77808 */ /* 0x000fe40006800000 */
[----:B------:R-:W-:Y:S02]  /*1b350*/  FSEL R173, R175, -INF , !P0 ;  /* 0xff800000afad7808 */ /* 0x000fe40004000000 */
        /* <DEDUP_REMOVED lines=9> */
[C---:B------:R-:W-:Y:S02]  /*1b3f0*/  IADD3 R23, PT, PT, R4.reuse, -0x5f, RZ ;  /* 0xffffffa104177810 */ /* 0x040fe40007ffe0ff */
[----:B------:R-:W-:Y:S02]  /*1b400*/  FSEL R6, R171, -INF , !P4 ;  /* 0xff800000ab067808 */ /* 0x000fe40006000000 */
[----:B------:R-:W-:Y:S02]  /*1b410*/  IADD3 R21, PT, PT, R4, -0x58, RZ ;  /* 0xffffffa804157810 */ /* 0x000fe40007ffe0ff */
[----:B------:R-:W-:-:S02]  /*1b420*/  FSEL R171, R169, -INF , !P5 ;  /* 0xff800000a9ab7808 */ /* 0x000fc40006800000 */
[----:B------:R-:W-:Y:S02]  /*1b430*/  ISETP.GT.AND P5, PT, R232, R23, PT ;  /* 0x00000017e800720c */ /* 0x000fe40003fa4270 */
[----:B------:R-:W-:Y:S02]  /*1b440*/  FSEL R32, R32, -INF , !P3 ;  /* 0xff80000020207808 */ /* 0x000fe40005800000 */
[----:B------:R-:W-:Y:S02]  /*1b450*/  FSEL R169, R6, -INF , !P0 ;  /* 0xff80000006a97808 */ /* 0x000fe40004000000 */
[----:B------:R-:W-:Y:S02]  /*1b460*/  FSEL R34, R34, -INF , !P1 ;  /* 0xff80000022227808 */ /* 0x000fe40004800000 */
[----:B------:R-:W-:Y:S02]  /*1b470*/  ISETP.GE.AND P4, PT, R23, R231, PT ;  /* 0x000000e71700720c */ /* 0x000fe40003f86270 */
[----:B------:R-:W-:-:S02]  /*1b480*/  ISETP.GT.AND P3, PT, R2, R23, PT ;  /* 0x000000170200720c */ /* 0x000fc40003f64270 */
[----:B------:R-:W-:Y:S02]  /*1b490*/  ISETP.GE.AND P0, PT, R23, R230, PT ;  /* 0x000000e61700720c */ /* 0x000fe40003f06270 */
[----:B------:R-:W-:Y:S02]  /*1b4a0*/  ISETP.GT.AND P1, PT, R232, R21, PT ;  /* 0x00000015e800720c */ /* 0x000fe40003f24270 */
[----:B------:R-:W-:Y:S02]  /*1b4b0*/  IADD3 R23, PT, PT, R4, -0x57, RZ ;  /* 0xffffffa904177810 */ /* 0x000fe40007ffe0ff */
[----:B------:R-:W-:Y:S02]  /*1b4c0*/  FSEL R235, R32, -INF , !P6 ;  /* 0xff80000020eb7808 */ /* 0x000fe40007000000 */
[----:B------:R-:W-:Y:S02]  /*1b4d0*/  FSEL R181, R34, -INF , !P2 ;  /* 0xff80000022b57808 */ /* 0x000fe40005000000 */
[----:B------:R-:W-:-:S02]  /*1b4e0*/  FSEL R33, R33, -INF , !P5 ;  /* 0xff80000021217808 */ /* 0x000fc40006800000 */
[C---:B------:R-:W-:Y:S02]  /*1b4f0*/  ISETP.GE.AND P6, PT, R21.reuse, R231, PT ;  /* 0x000000e71500720c */ /* 0x040fe40003fc6270 */
[----:B------:R-:W-:Y:S02]  /*1b500*/  ISETP.GT.AND P2, PT, R2, R21, PT ;  /* 0x000000150200720c */ /* 0x000fe40003f44270 */
[----:B------:R-:W-:Y:S02]  /*1b510*/  ISETP.GE.AND P5, PT, R21, R230, PT ;  /* 0x000000e61500720c */ /* 0x000fe40003fa6270 */
[----:B------:R-:W-:Y:S02]  /*1b520*/  FSEL R35, R35, -INF , !P3 ;  /* 0xff80000023237808 */ /* 0x000fe40005800000 */
[----:B------:R-:W-:Y:S02]  /*1b530*/  FSEL R28, R28, -INF , !P1 ;  /* 0xff8000001c1c7808 */ /* 0x000fe40004800000 */
[----:B------:R-:W-:-:S02]  /*1b540*/  IADD3 R21, PT, PT, R4, -0x50, RZ ;  /* 0xffffffb004157810 */ /* 0x000fc40007ffe0ff */
[-C--:B------:R-:W-:Y:S02]  /*1b550*/  ISETP.GT.AND P3, PT, R232, R23.reuse, PT ;  /* 0x00000017e800720c */ /* 0x080fe40003f64270 */
[----:B------:R-:W-:Y:S02]  /*1b560*/  ISETP.GT.AND P1, PT, R2, R23, PT ;  /* 0x000000170200720c */ /* 0x000fe40003f24270 */
[----:B------:R-:W-:Y:S02]  /*1b570*/  FSEL R237, R33, -INF , !P4 ;  /* 0xff80000021ed7808 */ /* 0x000fe40006000000 */
[----:B------:R-:W-:Y:S02]  /*1b580*/  FSEL R177, R35, -INF , !P0 ;  /* 0xff80000023b17808 */ /* 0x000fe40004000000 */
[----:B------:R-:W-:Y:S02]  /*1b590*/  FSEL R30, R30, -INF , !P2 ;  /* 0xff8000001e1e7808 */ /* 0x000fe40005000000 */
[----:B------:R-:W-:-:S02]  /*1b5a0*/  ISETP.GE.AND P4, PT, R23, R231, PT ;  /* 0x000000e71700720c */ /* 0x000fc40003f86270 */
[----:B------:R-:W-:Y:S02]  /*1b5b0*/  ISETP.GE.AND P0, PT, R23, R230, PT ;  /* 0x000000e61700720c */ /* 0x000fe40003f06270 */
[----:B------:R-:W-:Y:S02]  /*1b5c0*/  ISETP.GT.AND P2, PT, R232, R21, PT ;  /* 0x00000015e800720c */ /* 0x000fe40003f44270 */
[----:B------:R-:W-:Y:S02]  /*1b5d0*/  FSEL R29, R29, -INF , !P3 ;  /* 0xff8000001d1d7808 */ /* 0x000fe40005800000 */
[----:B------:R-:W-:Y:S02]  /*1b5e0*/  FSEL R31, R31, -INF , !P1 ;  /* 0xff8000001f1f7808 */ /* 0x000fe40004800000 */
[----:B------:R-:W-:Y:S02]  /*1b5f0*/  IADD3 R23, PT, PT, R4, -0x4f, RZ ;  /* 0xffffffb104177810 */ /* 0x000fe40007ffe0ff */
[----:B------:R-:W-:-:S02]  /*1b600*/  FSEL R233, R28, -INF , !P6 ;  /* 0xff8000001ce97808 */ /* 0x000fc40007000000 */
[----:B------:R-:W-:Y:S02]  /*1b610*/  FSEL R179, R30, -INF , !P5 ;  /* 0xff8000001eb37808 */ /* 0x000fe40006800000 */
[----:B------:R-:W-:Y:S02]  /*1b620*/  FSEL R223, R29, -INF , !P4 ;  /* 0xff8000001ddf7808 */ /* 0x000fe40006000000 */
[----:B------:R-:W-:Y:S02]  /*1b630*/  FSEL R183, R31, -INF , !P0 ;  /* 0xff8000001fb77808 */ /* 0x000fe40004000000 */
[----:B------:R-:W-:Y:S02]  /*1b640*/  FSEL R24, R24, -INF , !P2 ;  /* 0xff80000018187808 */ /* 0x000fe40005000000 */
[----:B------:R-:W-:Y:S02]  /*1b650*/  ISETP.GE.AND P6, PT, R21, R231, PT ;  /* 0x000000e71500720c */ /* 0x000fe40003fc6270 */
[----:B------:R-:W-:-:S02]  /*1b660*/  ISETP.GT.AND P5, PT, R2, R21, PT ;  /* 0x000000150200720c */ /* 0x000fc40003fa4270 */
[-C--:B------:R-:W-:Y:S02]  /*1b670*/  ISETP.GE.AND P3, PT, R21, R230.reuse, PT ;  /* 0x000000e61500720c */ /* 0x080fe40003f66270 */
[----:B------:R-:W-:Y:S02]  /*1b680*/  ISETP.GT.AND P4, PT, R232, R23, PT ;  /* 0x00000017e800720c */ /* 0x000fe40003f84270 */
[C---:B------:R-:W-:Y:S02]  /*1b690*/  ISETP.GE.AND P1, PT, R23.reuse, R231, PT ;  /* 0x000000e71700720c */ /* 0x040fe40003f26270 */
[----:B------:R-:W-:Y:S02]  /*1b6a0*/  ISETP.GT.AND P0, PT, R2, R23, PT ;  /* 0x000000170200720c */ /* 0x000fe40003f04270 */
[----:B------:R-:W-:Y:S02]  /*1b6b0*/  ISETP.GE.AND P2, PT, R23, R230, PT ;  /* 0x000000e61700720c */ /* 0x000fe40003f46270 */
[----:B------:R-:W-:-:S02]  /*1b6c0*/  IADD3 R21, PT, PT, R4, -0x48, RZ ;  /* 0xffffffb804157810 */ /* 0x000fc40007ffe0ff */
[----:B------:R-:W-:Y:S02]  /*1b6d0*/  IADD3 R23, PT, PT, R4, -0x47, RZ ;  /* 0xffffffb904177810 */ /* 0x000fe40007ffe0ff */
[----:B------:R-:W-:Y:S02]  /*1b6e0*/  FMNMX3.FTZ R4, R3, R11, R7, !PT ;  /* 0x0000000b03047276 */ /* 0x000fe40007810007 */
[----:B------:R-:W-:Y:S02]  /*1b6f0*/  FSEL R26, R26, -INF , !P5 ;  /* 0xff8000001a1a7808 */ /* 0x000fe40006800000 */
[----:B------:R-:W-:Y:S02]  /*1b700*/  FSEL R25, R25, -INF , !P4 ;  /* 0xff80000019197808 */ /* 0x000fe40006000000 */
[----:B------:R-:W-:Y:S02]  /*1b710*/  FMNMX3.FTZ R4, R4, R5, R9, !PT ;  /* 0x0000000504047276 */ /* 0x000fe40007810009 */
[----:B------:R-:W-:-:S02]  /*1b720*/  ISETP.GT.AND P5, PT, R2, R21, PT ;  /* 0x000000150200720c */ /* 0x000fc40003fa4270 */
[----:B------:R-:W-:Y:S02]  /*1b730*/  ISETP.GT.AND P4, PT, R2, R23, PT ;  /* 0x000000170200720c */ /* 0x000fe40003f84270 */
[----:B------:R-:W-:Y:S02]  /*1b740*/  FMNMX3.FTZ R2, R164, R13, R17, !PT ;  /* 0x0000000da4027276 */ /* 0x000fe40007810011 */
[----:B------:R-:W-:Y:S02]  /*1b750*/  FMNMX3.FTZ R4, R4, R195, R173, !PT ;  /* 0x000000c304047276 */ /* 0x000fe400078100ad */
[----:B------:R-:W-:Y:S02]  /*1b760*/  FMNMX3.FTZ R2, R2, R15, R19, !PT ;  /* 0x0000000f02027276 */ /* 0x000fe40007810013 */
[----:B------:R-:W-:Y:S02]  /*1b770*/  FMNMX3.FTZ R4, R4, R167, R169, !PT ;  /* 0x000000a704047276 */ /* 0x000fe400078100a9 */
[----:B------:R-:W-:-:S02]  /*1b780*/  FSEL R27, R27, -INF , !P0 ;  /* 0xff8000001b1b7808 */ /* 0x000fc40004000000 */
[----:B------:R-:W-:Y:S02]  /*1b790*/  FSEL R206, R206, -INF , !P5 ;  /* 0xff800000cece7808 */ /* 0x000fe40006800000 */
[----:B------:R-:W-:Y:S02]  /*1b7a0*/  FMNMX3.FTZ R6, R2, R197, R199, !PT ;  /* 0x000000c502067276 */ /* 0x000fe400078100c7 */
[C---:B------:R-:W-:Y:S02]  /*1b7b0*/  ISETP.GT.AND P0, PT, R232.reuse, R21, PT ;  /* 0x00000015e800720c */ /* 0x040fe40003f04270 */
[----:B------:R-:W-:Y:S02]  /*1b7c0*/  ISETP.GT.AND P5, PT, R232, R23, PT ;  /* 0x00000017e800720c */ /* 0x000fe40003fa4270 */
[----:B------:R-:W-:Y:S02]  /*1b7d0*/  FMNMX3.FTZ R4, R4, R181, R177, !PT ;  /* 0x000000b504047276 */ /* 0x000fe400078100b1 */
[----:B------:R-:W-:-:S02]  /*1b7e0*/  FSEL R2, R207, -INF , !P4 ;  /* 0xff800000cf027808 */ /* 0x000fc40006000000 */
[----:B------:R-:W-:Y:S02]  /*1b7f0*/  FMNMX3.FTZ R6, R6, R175, R171, !PT ;  /* 0x000000af06067276 */ /* 0x000fe400078100ab */
[----:B------:R-:W-:Y:S02]  /*1b800*/  FSEL R219, R25, -INF , !P1 ;  /* 0xff80000019db7808 */ /* 0x000fe40004800000 */
[----:B------:R-:W-:Y:S02]  /*1b810*/  ISETP.GE.AND P4, PT, R23, R231, PT ;  /* 0x000000e71700720c */ /* 0x000fe40003f86270 */
[----:B------:R-:W-:Y:S02]  /*1b820*/  FSEL R204, R204, -INF , !P0 ;  /* 0xff800000cccc7808 */ /* 0x000fe40004000000 */
[----:B------:R-:W-:Y:S02]  /*1b830*/  FSEL R205, R205, -INF , !P5 ;  /* 0xff800000cdcd7808 */ /* 0x000fe40006800000 */
[----:B------:R-:W-:-:S02]  /*1b840*/  ISETP.GE.AND P1, PT, R21, R230, PT ;  /* 0x000000e61500720c */ /* 0x000fc40003f26270 */
[----:B------:R-:W-:Y:S02]  /*1b850*/  ISETP.GE.AND P0, PT, R23, R230, PT ;  /* 0x000000e61700720c */ /* 0x000fe40003f06270 */
[----:B------:R-:W-:Y:S02]  /*1b860*/  FSEL R211, R26, -INF , !P3 ;  /* 0xff8000001ad37808 */ /* 0x000fe40005800000 */
[----:B------:R-:W-:Y:S02]  /*1b870*/  FSEL R209, R27, -INF , !P2 ;  /* 0xff8000001bd17808 */ /* 0x000fe40005000000 */
[----:B------:R-:W-:Y:S02]  /*1b880*/  FMNMX3.FTZ R4, R4, R179, R183, !PT ;  /* 0x000000b304047276 */ /* 0x000fe400078100b7 */
[----:B------:R-:W-:Y:S02]  /*1b890*/  FMNMX3.FTZ R6, R6, R235, R237, !PT ;  /* 0x000000eb06067276 */ /* 0x000fe400078100ed */
[----:B------:R-:W-:-:S02]  /*1b8a0*/  FSEL R213, R205, -INF , !P4 ;  /* 0xff800000cdd57808 */ /* 0x000fc40006000000 */
[----:B------:R-:W-:Y:S02]  /*1b8b0*/  FSEL R207, R206, -INF , !P1 ;  /* 0xff800000cecf7808 */ /* 0x000fe40004800000 */
[----:B------:R-:W-:Y:S02]  /*1b8c0*/  FSEL R205, R2, -INF , !P0 ;  /* 0xff80000002cd7808 */ /* 0x000fe40004000000 */
[----:B------:R-:W-:Y:S02]  /*1b8d0*/  FMNMX3.FTZ R4, R4, R211, R209, !PT ;  /* 0x000000d304047276 */ /* 0x000fe400078100d1 */
[----:B------:R-:W-:Y:S02]  /*1b8e0*/  FSEL R221, R24, -INF , !P6 ;  /* 0xff80000018dd7808 */ /* 0x000fe40007000000 */
[----:B------:R-:W-:Y:S02]  /*1b8f0*/  ISETP.GE.AND P6, PT, R21, R231, PT ;  /* 0x000000e71500720c */ /* 0x000fe40003fc6270 */
[----:B------:R-:W-:-:S02]  /*1b900*/  FMNMX3.FTZ R6, R6, R233, R223, !PT ;  /* 0x000000e906067276 */ /* 0x000fc400078100df */
[----:B------:R-:W-:Y:S02]  /*1b910*/  FMNMX3.FTZ R4, R4, R207, R205, !PT ;  /* 0x000000cf04047276 */ /* 0x000fe400078100cd */
        /* <DEDUP_REMOVED lines=24> */
[----:B------:R-:W-:Y:S01]  /*1baa0*/  IADD3 R3, PT, PT, R215, 0x10000, RZ ;  /* 0x00010000d7037810 */ /* 0x000fe20007ffe0ff */
        /* <DEDUP_REMOVED lines=8> */
[--C-:B------:R-:W-:Y:S01]  /*1bb30*/  FFMA.FTZ R191, R5, UR14, -R204.reuse ;  /* 0x0000000e05bf7c23 */ /* 0x100fe200080108cc */
[----:B------:R-:W1:Y:S01]  /*1bb40*/  MUFU.EX2 R193, R193 ;  /* 0x000000c100c17308 */ /* 0x000e620000000800 */
[----:B------:R-:W-:Y:S01]  /*1bb50*/  @P2 IADD3 R201, PT, PT, R3, -0x40, RZ ;  /* 0xffffffc003c92810 */ /* 0x000fe20007ffe0ff */
[----:B------:R-:W-:Y:S01]  /*1bb60*/  FFMA.FTZ R192, R9, UR14, -R204 ;  /* 0x0000000e09c07c23 */ /* 0x000fe200080108cc */
[----:B------:R-:W-:Y:S01]  /*1bb70*/  LDSM.16.MT88.4 R20, [R203+0x10000] ;  /* 0x01000000cb14783b */ /* 0x000fe20000004200 */
[----:B------:R-:W2:Y:S01]  /*1bb80*/  MUFU.EX2 R0, R0 ;  /* 0x0000000000007308 */ /* 0x000ea20000000800 */
[----:B------:R-:W-:Y:S01]  /*1bb90*/  IADD3 R194, PT, PT, R194, R201, RZ ;  /* 0x000000c9c2c27210 */ /* 0x000fe20007ffe0ff */
[--C-:B------:R-:W-:Y:S01]  /*1bba0*/  FFMA.FTZ R202, R197, UR14, -R206.reuse ;  /* 0x0000000ec5ca7c23 */ /* 0x100fe200080108ce */
[----:B------:R-:W3:Y:S01]  /*1bbb0*/  LDSM.16.MT88.4 R28, [R201] ;  /* 0x00000000c91c783b */ /* 0x000ee20000004200 */
[----:B------:R-:W-:Y:S01]  /*1bbc0*/  MUFU.EX2 R190, R190 ;  /* 0x000000be00be7308 */ /* 0x000fe20000000800 */
[----:B------:R-:W-:Y:S01]  /*1bbd0*/  FFMA.FTZ R197, R199, UR14, -R206 ;  /* 0x0000000ec7c57c23 */ /* 0x000fe200080108ce */
[----:B------:R-:W-:Y:S01]  /*1bbe0*/  FFMA.FTZ R196, R195, UR14, -R204 ;  /* 0x0000000ec3c47c23 */ /* 0x000fe200080108cc */
[----:B------:R-:W-:Y:S01]  /*1bbf0*/  LDSM.16.MT88.4 R12, [R215+0x10000] ;  /* 0x01000000d70c783b */ /* 0x000fe20000004200 */
        /* <DEDUP_REMOVED lines=139> */
[----:B------:R-:W-:Y:S01]  /*1c4b0*/  FFMA.FTZ R200, R169, UR14, -R204 ;  /* 0x0000000ea9c87c23 */ /* 0x000fe200080108cc */
[----:B------:R-:W-:Y:S01]  /*1c4c0*/  MUFU.EX2 R202, R202 ;  /* 0x000000ca00ca7308 */ /* 0x000fe20000000800 */
        /* <DEDUP_REMOVED lines=19> */
[----:B------:R-:W5:Y:S01]  /*1c600*/  MUFU.EX2 R199, R199 ;  /* 0x000000c700c77308 */ /* 0x000f620000000800 */
[-C--:B------:R-:W-:Y:S01]  /*1c610*/  FMUL.FTZ R38, R38, R0.reuse ;  /* 0x0000000026267220 */ /* 0x080fe20000410000 */
[-C--:B------:R-:W-:Y:S01]  /*1c620*/  FMUL.FTZ R39, R39, R0.reuse ;  /* 0x0000000027277220 */ /* 0x080fe20000410000 */
[-C--:B------:R-:W-:Y:S01]  /*1c630*/  FMUL.FTZ R40, R40, R193.reuse ;  /* 0x000000c128287220 */ /* 0x080fe20000410000 */
[----:B------:R-:W-:Y:S01]  /*1c640*/  MUFU.EX2 R195, R195 ;  /* 0x000000c300c37308 */ /* 0x000fe20000000800 */
[-C--:B------:R-:W-:Y:S01]  /*1c650*/  FMUL.FTZ R41, R41, R193.reuse ;  /* 0x000000c129297220 */ /* 0x080fe20000410000 */
[C---:B------:R-:W-:Y:S01]  /*1c660*/  HMMA.16816.F32 R20, R4.reuse, R22, R148 ;  /* 0x000000160414723c */ /* 0x040fe20000001894 */
[----:B------:R-:W-:Y:S01]  /*1c670*/  LDSM.16.MT88.4 R148, [R215+0x12000] ;  /* 0x01200000d794783b */ /* 0x000fe20000004200 */
[----:B------:R-:W5:Y:S01]  /*1c680*/  MUFU.EX2 R200, R200 ;  /* 0x000000c800c87308 */ /* 0x000f620000000800 */
        /* <DEDUP_REMOVED lines=11> */
[----:B------:R-:W-:Y:S01]  /*1c740*/  LDSM.16.MT88.4 R172, [R215+0x12800] ;  /* 0x01280000d7ac783b */ /* 0x000fe20000004200 */
[--C-:B------:R-:W-:Y:S01]  /*1c750*/  FFMA.FTZ R237, R237, UR14, -R206.reuse ;  /* 0x0000000eeded7c23 */ /* 0x100fe200080108ce */
[C---:B------:R-:W-:Y:S01]  /*1c760*/  HMMA.16816.F32 R96, R4.reuse, R138, R96 ;  /* 0x0000008a0460723c */ /* 0x040fe20000001860 */
[--C-:B------:R-:W-:Y:S01]  /*1c770*/  FFMA.FTZ R208, R235, UR14, -R206.reuse ;  /* 0x0000000eebd07c23 */ /* 0x100fe200080108ce */
[----:B------:R-:W2:Y:S01]  /*1c780*/  LDSM.16.MT88.4 R136, [R201+0x6000] ;  /* 0x00600000c988783b */ /* 0x000ea20000004200 */
[----:B------:R-:W-:Y:S01]  /*1c790*/  FFMA.FTZ R210, R223, UR14, -R206 ;  /* 0x0000000edfd27c23 */ /* 0x000fe200080108ce */
[--C-:B------:R-:W-:Y:S01]  /*1c7a0*/  FFMA.FTZ R216, R181, UR14, -R204.reuse ;  /* 0x0000000eb5d87c23 */ /* 0x100fe200080108cc */
[--C-:B------:R-:W-:Y:S01]  /*1c7b0*/  FFMA.FTZ R235, R177, UR14, -R204.reuse ;  /* 0x0000000eb1eb7c23 */ /* 0x100fe200080108cc */
[----:B------:R-:W-:Y:S01]  /*1c7c0*/  LDSM.16.MT88.4 R168, [R203+0x12800] ;  /* 0x01280000cba8783b */ /* 0x000fe20000004200 */
[--C-:B------:R-:W-:Y:S01]  /*1c7d0*/  FFMA.FTZ R212, R179, UR14, -R204.reuse ;  /* 0x0000000eb3d47c23 */ /* 0x100fe200080108cc */
[C---:B------:R-:W-:Y:S01]  /*1c7e0*/  HMMA.16816.F32 R32, R4.reuse, R152, R32 ;  /* 0x000000980420723c */ /* 0x040fe20000001820 */
[----:B------:R-:W-:Y:S01]  /*1c7f0*/  MUFU.EX2 R208, R208 ;  /* 0x000000d000d07308 */ /* 0x000fe20000000800 */
[----:B------:R-:W-:Y:S01]  /*1c800*/  LDSM.16.MT88.4 R164, [R201+0x2800] ;  /* 0x00280000c9a4783b */ /* 0x000fe20000004200 */
[--C-:B------:R-:W-:Y:S01]  /*1c810*/  FFMA.FTZ R205, R205, UR14, -R204.reuse ;  /* 0x0000000ecdcd7c23 */ /* 0x100fe200080108cc */
[----:B------:R-:W-:Y:S01]  /*1c820*/  FFMA.FTZ R209, R209, UR14, -R204 ;  /* 0x0000000ed1d17c23 */ /* 0x000fe200080108cc */
[----:B------:R-:W-:Y:S01]  /*1c830*/  MUFU.EX2 R210, R210 ;  /* 0x000000d200d27308 */ /* 0x000fe20000000800 */
[----:B------:R-:W-:Y:S01]  /*1c840*/  LDSM.16.MT88.4 R160, [R215+0x14800] ;  /* 0x01480000d7a0783b */ /* 0x000fe20000004200 */
[----:B------:R-:W-:Y:S01]  /*1c850*/  FFMA.FTZ R190, R241, R193, R190 ;  /* 0x000000c1f1be7223 */ /* 0x000fe200000100be */
[C---:B------:R-:W-:Y:S01]  /*1c860*/  HMMA.16816.F32 R132, R4.reuse, R154, R132 ;  /* 0x0000009a0484723c */ /* 0x040fe20000001884 */
[----:B------:R-:W-:Y:S01]  /*1c870*/  MUFU.EX2 R216, R216 ;  /* 0x000000d800d87308 */ /* 0x000fe20000000800 */
[----:B------:R-:W4:Y:S01]  /*1c880*/  LDSM.16.MT88.4 R152, [R194+0x6000] ;  /* 0x00600000c298783b */ /* 0x000f220000004200 */
[----:B------:R-:W-:Y:S01]  /*1c890*/  FFMA.FTZ R0, R239, R0, R186 ;  /* 0x00000000ef007223 */ /* 0x000fe200000100ba */
[----:B------:R-:W-:Y:S01]  /*1c8a0*/  FADD.FTZ R189, R189, R190 ;  /* 0x000000bebdbd7221 */ /* 0x000fe20000010000 */
[----:B------:R-:W-:Y:S01]  /*1c8b0*/  MUFU.EX2 R235, R235 ;  /* 0x000000eb00eb7308 */ /* 0x000fe20000000800 */
[----:B------:R-:W-:Y:S01]  /*1c8c0*/  LDSM.16.MT88.4 R176, [R194+0x1000] ;  /* 0x00100000c2b0783b */ /* 0x000fe20000004200 */
[----:B------:R-:W-:Y:S01]  /*1c8d0*/  FADD.FTZ R0, R185, R0 ;  /* 0x00000000b9007221 */ /* 0x000fe20000010000 */
[----:B---3--:R-:W-:Y:S01]  /*1c8e0*/  HMMA.16816.F32 R100, R4, R144, R100 ;  /* 0x000000900464723c */ /* 0x008fe20000001864 */
[----:B------:R-:W-:Y:S01]  /*1c8f0*/  MUFU.EX2 R212, R212 ;  /* 0x000000d400d47308 */ /* 0x000fe20000000800 */
[----:B------:R-:W-:Y:S01]  /*1c900*/  FADD.FTZ R188, R188, R189 ;  /* 0x000000bdbcbc7221 */ /* 0x000fe20000010000 */
[----:B------:R-:W-:-:S02]  /*1c910*/  PLOP3.LUT P0, PT, PT, PT, UP1, 0x80, 0x8 ;  /* 0x000000000008781c */ /* 0x000fc40003f0f018 */
[----:B------:R-:W-:Y:S01]  /*1c920*/  MUFU.EX2 R205, R205 ;  /* 0x000000cd00cd7308 */ /* 0x000fe20000000800 */
[----:B------:R-:W-:Y:S02]  /*1c930*/  FADD.FTZ R187, R187, R188 ;  /* 0x000000bcbbbb7221 */ /* 0x000fe40000010000 */
        /* <DEDUP_REMOVED lines=110> */
[C---:B----4-:R-:W-:Y:S01]  /*1d020*/  HMMA.16816.F32 R116, R4.reuse, R32, R116 ;  /* 0x000000200474723c */ /* 0x050fe20000001874 */
[----:B------:R-:W-:Y:S01]  /*1d030*/  FFMA.FTZ R32, R207, UR14, -R204 ;  /* 0x0000000ecf207c23 */ /* 0x000fe200080108cc */
[----:B------:R-:W-:Y:S04]  /*1d040*/  MUFU.EX2 R183, R183 ;  /* 0x000000b700b77308 */ /* 0x000fe80000000800 */
[----:B------:R-:W-:Y:S02]  /*1d050*/  MUFU.EX2 R182, R182 ;  /* 0x000000b600b67308 */ /* 0x000fe40000000800 */
[C---:B------:R-:W-:Y:S02]  /*1d060*/  HMMA.16816.F32 R76, R4.reuse, R148, R76 ;  /* 0x00000094044c723c */ /* 0x040fe4000000184c */
[----:B------:R-:W-:Y:S04]  /*1d070*/  MUFU.EX2 R206, R206 ;  /* 0x000000ce00ce7308 */ /* 0x000fe80000000800 */
[----:B------:R-:W4:Y:S02]  /*1d080*/  MUFU.EX2 R207, R209 ;  /* 0x000000d100cf7308 */ /* 0x000f240000000800 */
[C---:B------:R-:W-:Y:S01]  /*1d090*/  HMMA.16816.F32 R80, R4.reuse, R150, R80 ;  /* 0x000000960450723c */ /* 0x040fe20000001850 */
[----:B------:R-:W3:Y:S01]  /*1d0a0*/  LDSM.16.MT88.4 R148, [R203+0x11800] ;  /* 0x01180000cb94783b */ /* 0x000ee20000004200 */
        /* <DEDUP_REMOVED lines=23> */
[----:B----4-:R-:W-:-:S02]  /*1d220*/  F2FP.F16.F32.PACK_AB R5, R207, R206 ;  /* 0x000000cecf05723e */ /* 0x010fc400000000ff */
[----:B------:R-:W-:Y:S02]  /*1d230*/  F2FP.F16.F32.PACK_AB R6, R182, R183 ;  /* 0x000000b7b606723e */ /* 0x000fe400000000ff */
[----:B--2---:R-:W-:-:S07]  /*1d240*/  F2FP.F16.F32.PACK_AB R7, R205, R204 ;  /* 0x000000cccd07723e */ /* 0x004fce00000000ff */
[C---:B------:R-:W-:Y:S08]  /*1d250*/  HMMA.16816.F32 R108, R4.reuse, R8, R108 ;  /* 0x00000008046c723c */ /* 0x040ff0000000186c */
        /* <DEDUP_REMOVED lines=29> */
[C---:B------:R-:W-:Y:S01]  /*1d430*/  HMMA.16816.F32 R56, R4.reuse, R178, R56 ;  /* 0x000000b20438723c */ /* 0x040fe20000001838 */
[----:B------:R-:W-:Y:S01]  /*1d440*/  FADD.FTZ R216, R216, R3 ;  /* 0x00000003d8d87221 */ /* 0x000fe20000010000 */
[----:B------:R-:W-:Y:S01]  /*1d450*/  FADD.FTZ R223, R210, R223 ;  /* 0x000000dfd2df7221 */ /* 0x000fe20000010000 */
[-C--:B------:R-:W-:Y:S02]  /*1d460*/  MOV R3, R2.reuse ;  /* 0x0000000200037202 */ /* 0x080fe40000000f00 */
[----:B------:R-:W-:Y:S01]  /*1d470*/  FADD.FTZ R235, R235, R216 ;  /* 0x000000d8ebeb7221 */ /* 0x000fe20000010000 */
[----:B------:R-:W-:Y:S01]  /*1d480*/  FADD.FTZ R180, R180, R223 ;  /* 0x000000dfb4b47221 */ /* 0x000fe20000010000 */
[----:B------:R-:W-:Y:S01]  /*1d490*/  @P0 MOV R3, R2 ;  /* 0x0000000200030202 */ /* 0x000fe20000000f00 */
        /* <DEDUP_REMOVED lines=30> */
.L_x_5659:
[----:B------:R-:W-:-:S12]  /*1d680*/  UIADD3 UR22, UPT, UPT, UR31, -0x1, URZ ;  /* 0xffffffff1f167890 */ /* 0x000fd8000fffe0ff */
.L_x_5665:
[----:B------:R-:W-:-:S09]  /*1d690*/  UISETP.GE.AND UP0, UPT, UR22, UR7, UPT ;  /* 0x000000071600728c */ /* 0x000fd2000bf06270 */
[----:B------:R-:W-:Y:S05]  /*1d6a0*/  BRA.U !UP0, `(.L_x_5666) ;  /* 0x0000004508487547 */ /* 0x000fea000b800000 */
[----:B------:R-:W1:Y:S01]  /*1d6b0*/  S2R R0, SR_TID.X ;  /* 0x0000000000007919 */ /* 0x000e620000002100 */
[----:B------:R-:W2:Y:S01]  /*1d6c0*/  S2UR UR6, SR_CgaCtaId ;  /* 0x00000000000679c3 */ /* 0x000ea20000008800 */
[----:B------:R-:W-:Y:S01]  /*1d6d0*/  USHF.L.U32 UR14, UR22, 0x6, URZ ;  /* 0x00000006160e7899 */ /* 0x000fe200080006ff */
[----:B------:R-:W-:Y:S01]  /*1d6e0*/  IMAD.MOV.U32 R212, RZ, RZ, 0x20 ;  /* 0x00000020ffd47424 */ /* 0x000fe200078e00ff */
[----:B------:R-:W3:Y:S01]  /*1d6f0*/  S2R R2, SR_TID.X ;  /* 0x0000000000027919 */ /* 0x000ee20000002100 */
[----:B------:R-:W-:Y:S01]  /*1d700*/  UISETP.NE.U32.AND UP0, UPT, UR12, URZ, UPT ;  /* 0x000000ff0c00728c */ /* 0x000fe2000bf05070 */
[----:B------:R-:W-:Y:S01]  /*1d710*/  IMAD.MOV.U32 R235, RZ, RZ, RZ ;  /* 0x000000ffffeb7224 */ /* 0x000fe200078e00ff */
[----:B------:R-:W-:Y:S01]  /*1d720*/  IADD3 R234, PT, PT, R232, 0x8, RZ ;  /* 0x00000008e8ea7810 */ /* 0x000fe20007ffe0ff */
[----:B------:R-:W-:Y:S01]  /*1d730*/  IMAD.U32 R237, RZ, RZ, UR14 ;  /* 0x0000000effed7e24 */ /* 0x000fe2000f8e00ff */
[----:B------:R-:W-:Y:S01]  /*1d740*/  UISETP.NE.AND.EX UP0, UPT, UR13, URZ, UPT, UP0 ;  /* 0x000000ff0d00728c */ /* 0x000fe2000bf05300 */
[----:B------:R-:W-:Y:S01]  /*1d750*/  VIADD R233, R215, 0x10000 ;  /* 0x00010000d7e97836 */ /* 0x000fe20000000000 */
[----:B------:R-:W-:Y:S01]  /*1d760*/  UMOV UR5, 0x400 ;  /* 0x0000040000057882 */ /* 0x000fe20000000000 */
[----:B------:R-:W-:Y:S01]  /*1d770*/  UIADD3 UR13, UPT, UPT, UR22, 0x1, URZ ;  /* 0x00000001160d7890 */ /* 0x000fe2000fffe0ff */
[----:B------:R-:W4:Y:S02]  /*1d780*/  LDCU UR4, c[0x0][0x45c] ;  /* 0x00008b80ff0477ac */ /* 0x000f240008000800 */
[----:B------:R-:W-:Y:S01]  /*1d790*/  PLOP3.LUT P3, PT, PT, PT, UP0, 0x80, 0x8 ;  /* 0x000000000008781c */ /* 0x000fe20003f6f008 */
[----:B------:R-:W3:Y:S01]  /*1d7a0*/  LDCU.64 UR16, c[0x0][0x358] ;  /* 0x00006b00ff1077ac */ /* 0x000ee20008000a00 */
[----:B------:R-:W3:Y:S01]  /*1d7b0*/  LDCU.64 UR8, c[0x0][0x3a0] ;  /* 0x00007400ff0877ac */ /* 0x000ee20008000a00 */
[----:B------:R-:W3:Y:S01]  /*1d7c0*/  LDCU.64 UR10, c[0x0][0x3a8] ;  /* 0x00007500ff0a77ac */ /* 0x000ee20008000a00 */
[----:B------:R-:W-:Y:S01]  /*1d7d0*/  UIADD3 UR14, UPT, UPT, UR14, 0x40, URZ ;  /* 0x000000400e0e7890 */ /* 0x000fe2000fffe0ff */
[----:B-1----:R-:W-:Y:S01]  /*1d7e0*/  IMAD.SHL.U32 R0, R0, 0x2, RZ ;  /* 0x0000000200007824 */ /* 0x002fe200078e00ff */
[----:B--2---:R-:W-:Y:S01]  /*1d7f0*/  ULEA UR6, UR6, UR5, 0x18 ;  /* 0x0000000506067291 */ /* 0x004fe2000f8ec0ff */
[----:B---3--:R-:W-:Y:S01]  /*1d800*/  LOP3.LUT P0, RZ, R2, 0x2, RZ, 0xc0, !PT ;  /* 0x0000000202ff7812 */ /* 0x008fe2000780c0ff */
[----:B------:R-:W-:-:S02]  /*1d810*/  IMAD.MOV.U32 R2, RZ, RZ, R3 ;  /* 0x000000ffff027224 */ /* 0x000fc400078e0003 */
[----:B------:R-:W-:Y:S02]  /*1d820*/  LOP3.LUT R0, R0, 0x6, RZ, 0xc0, !PT ;  /* 0x0000000600007812 */ /* 0x000fe400078ec0ff */
[----:B------:R-:W-:Y:S02]  /*1d830*/  SEL R4, R212, 0xffffffe0, !P0 ;  /* 0xffffffe0d4047807 */ /* 0x000fe40004000000 */
[----:B------:R-:W-:Y:S02]  /*1d840*/  LOP3.LUT R237, R237, 0x20, R0, 0xfe, !PT ;  /* 0x00000020eded7812 */ /* 0x000fe400078efe00 */
[----:B------:R-:W-:Y:S02]  /*1d850*/  MOV R0, R164 ;  /* 0x000000a400007202 */ /* 0x000fe40000000f00 */
[----:B----4-:R-:W-:-:S07]  /*1d860*/  IADD3 R213, PT, PT, R215, R4, RZ ;  /* 0x00000004d7d57210 */ /* 0x010fce0007ffe0ff */
.L_x_5670:
[----:B------:R-:W-:Y:S01]  /*1d870*/  @!P3 IADD3 R9, P0, PT, RZ, -R235, RZ ;  /* 0x800000ebff09b210 */ /* 0x000fe20007f1e0ff */
[----:B------:R-:W1:Y:S01]  /*1d880*/  S2R R3, SR_TID.X ;  /* 0x0000000000037919 */ /* 0x000e620000002100 */
[----:B------:R-:W2:Y:S01]  /*1d890*/  @!P3 LDC R8, c[0x0][0x3c0] ;  /* 0x0000f000ff08bb82 */ /* 0x000ea20000000800 */
[----:B------:R-:W-:Y:S07]  /*1d8a0*/  DEPBAR.LE SB0, 0x0 ;  /* 0x000080000000791a */ /* 0x000fee0000000000 */
[----:B------:R-:W3:Y:S08]  /*1d8b0*/  LDC R7, c[0x0][0x3c4] ;  /* 0x0000f100ff077b82 */ /* 0x000ef00000000800 */
[----:B------:R-:W-:Y:S01]  /*1d8c0*/  BAR.SYNC.DEFER_BLOCKING 0x0 ;  /* 0x0000000000007b1d */ /* 0x000fe20000010000 */
[----:B------:R-:W-:Y:S01]  /*1d8d0*/  IMAD.MOV.U32 R10, RZ, RZ, R226 ;  /* 0x000000ffff0a7224 */ /* 0x000fe200078e00e2 */
[----:B-1----:R-:W-:Y:S01]  /*1d8e0*/  SHF.R.U32.HI R223, RZ, 0x1, R3 ;  /* 0x00000001ffdf7819 */ /* 0x002fe20000011603 */
[----:B--2---:R-:W-:Y:S02]  /*1d8f0*/  @!P3 IMAD.SHL.U32 R12, R8, 0x40, RZ ;  /* 0x00000040080cb824 */ /* 0x004fe400078e00ff */
[C---:B------:R-:W-:Y:S02]  /*1d900*/  IMAD.SHL.U32 R165, R3.reuse, 0x40, RZ ;  /* 0x0000004003a57824 */ /* 0x040fe400078e00ff */
[----:B------:R-:W-:Y:S02]  /*1d910*/  IMAD.SHL.U32 R4, R3, 0x8, RZ ;  /* 0x0000000803047824 */ /* 0x000fe400078e00ff */
[----:B------:R-:W-:Y:S01]  /*1d920*/  @!P3 IMAD.X R12, RZ, RZ, ~R12, P0 ;  /* 0x000000ffff0cb224 */ /* 0x000fe200000e0e0c */
[----:B------:R-:W-:Y:S01]  /*1d930*/  LOP3.LUT R6, R165, 0x1c0, RZ, 0xc0, !PT ;  /* 0x000001c0a5067812 */ /* 0x000fe200078ec0ff */
[----:B------:R-:W-:Y:S01]  /*1d940*/  IMAD.SHL.U32 R214, R3, 0x20, RZ ;  /* 0x0000002003d67824 */ /* 0x000fe200078e00ff */
[----:B------:R-:W-:Y:S02]  /*1d950*/  LOP3.LUT R14, R4, 0x1f8, RZ, 0xc0, !PT ;  /* 0x000001f8040e7812 */ /* 0x000fe400078ec0ff */
[----:B------:R-:W-:Y:S02]  /*1d960*/  @!P3 SHF.R.S64 R9, R9, 0x1f, R12 ;  /* 0x0000001f0909b819 */ /* 0x000fe4000000100c */
[----:B------:R-:W-:Y:S02]  /*1d970*/  LOP3.LUT R223, R6, 0x8, R223, 0xf8, !PT ;  /* 0x0000000806df7812 */ /* 0x000fe400078ef8df */
[--C-:B------:R-:W-:Y:S02]  /*1d980*/  LOP3.LUT R243, R14, 0x38, R3.reuse, 0x78, !PT ;  /* 0x000000380ef37812 */ /* 0x100fe400078e7803 */
[----:B------:R-:W-:Y:S02]  /*1d990*/  LOP3.LUT R5, R6, 0x8, R3, 0xf8, !PT ;  /* 0x0000000806057812 */ /* 0x000fe400078ef803 */
[----:B------:R-:W-:Y:S02]  /*1d9a0*/  @!P3 IADD3 R226, P0, PT, R226, R9, RZ ;  /* 0x00000009e2e2b210 */ /* 0x000fe40007f1e0ff */
[--C-:B------:R-:W-:Y:S02]  /*1d9b0*/  LOP3.LUT R223, R223, 0x38, R4.reuse, 0x78, !PT ;  /* 0x00000038dfdf7812 */ /* 0x100fe400078e7804 */
[--C-:B------:R-:W-:Y:S02]  /*1d9c0*/  LOP3.LUT R243, R243, 0x1e00, R4.reuse, 0xf8, !PT ;  /* 0x00001e00f3f37812 */ /* 0x100fe400078ef804 */
[----:B------:R-:W-:Y:S01]  /*1d9d0*/  LOP3.LUT R5, R5, 0x38, R4, 0x78, !PT ;  /* 0x0000003805057812 */ /* 0x000fe200078e7804 */
[----:B------:R-:W-:Y:S01]  /*1d9e0*/  IMAD.MOV.U32 R4, RZ, RZ, R227 ;  /* 0x000000ffff047224 */ /* 0x000fe200078e00e3 */
[----:B------:R-:W-:Y:S02]  /*1d9f0*/  @!P3 LEA.HI.X.SX32 R227, R12, R227, 0x1, P0 ;  /* 0x000000e30ce3b211 */ /* 0x000fe400000f0eff */
[----:B------:R-:W-:Y:S01]  /*1da00*/  LOP3.LUT R214, R214, 0x7c00, RZ, 0xc0, !PT ;  /* 0x00007c00d6d67812 */ /* 0x000fe200078ec0ff */
[----:B---3--:R-:W-:Y:S06]  /*1da10*/  @!P3 BRA `(.L_x_5667) ;  /* 0x0000000000f8b947 */ /* 0x008fec0003800000 */
        /* <DEDUP_REMOVED lines=40> */
[-C--:B------:R-:W-:Y:S01]  /*1dca0*/  LEA R16, P0, R15, R228.reuse, 0x2 ;  /* 0x000000e40f107211 */ /* 0x080fe200078010ff */
[----:B------:R-:W1:Y:S01]  /*1dcb0*/  LDC.64 R8, c[0x0][0x3c0] ;  /* 0x0000f000ff087b82 */ /* 0x000e620000000a00 */
[----:B------:R-:W-:Y:S02]  /*1dcc0*/  LEA R18, P1, R13, R228, 0x2 ;  /* 0x000000e40d127211 */ /* 0x000fe400078210ff */
[-C--:B------:R-:W-:Y:S02]  /*1dcd0*/  LEA.HI.X.SX32 R17, R15, R229.reuse, 0x2, P0 ;  /* 0x000000e50f117211 */ /* 0x080fe400000f16ff */
[----:B------:R-:W-:Y:S01]  /*1dce0*/  LEA.HI.X.SX32 R19, R13, R229, 0x2, P1 ;  /* 0x000000e50d137211 */ /* 0x000fe200008f16ff */
[----:B------:R-:W-:Y:S02]  /*1dcf0*/  IMAD.IADD R13, R15, 0x1, -R13 ;  /* 0x000000010f0d7824 */ /* 0x000fe400078e0a0d */
[----:B------:R-:W2:Y:S02]  /*1dd00*/  LDG.E R11, desc[UR16][R16.64] ;  /* 0x00000010100b7981 */ /* 0x000ea4000c1e1900 */
        /* <DEDUP_REMOVED lines=15> */
.L_x_5667:
[----:B------:R-:W-:Y:S01]  /*1de00*/  LEA R243, R243, UR6, 0x1 ;  /* 0x00000006f3f37c11 */ /* 0x000fe2000f8e08ff */
[C---:B------:R-:W-:Y:S01]  /*1de10*/  IMAD.SHL.U32 R9, R8.reuse, 0x20, RZ ;  /* 0x0000002008097824 */ /* 0x040fe200078e00ff */
[----:B------:R-:W-:Y:S01]  /*1de20*/  LOP3.LUT R222, R165, 0x400, RZ, 0xc0, !PT ;  /* 0x00000400a5de7812 */ /* 0x000fe200078ec0ff */
[----:B------:R-:W-:Y:S01]  /*1de30*/  IMAD.MOV.U32 R20, RZ, RZ, 0x40 ;  /* 0x00000040ff147424 */ /* 0x000fe200078e00ff */
[----:B------:R-:W-:Y:S01]  /*1de40*/  SHF.L.U64.HI R7, R8, 0x5, R7 ;  /* 0x0000000508077819 */ /* 0x000fe20000010207 */
[----:B------:R-:W-:Y:S01]  /*1de50*/  @!PT LDS RZ, [RZ] ;  /* 0x00000000fffff984 */ /* 0x000fe20000000800 */
[----:B------:R-:W-:Y:S01]  /*1de60*/  @!PT LDS RZ, [RZ] ;  /* 0x00000000fffff984 */ /* 0x000fe20000000800 */
[----:B------:R-:W-:Y:S01]  /*1de70*/  @!PT LDS RZ, [RZ] ;  /* 0x00000000fffff984 */ /* 0x000fe20000000800 */
[----:B------:R-:W-:Y:S01]  /*1de80*/  LDGSTS.E.BYPASS.LTC128B.128 [R243+0x10000], desc[UR16][R226.64] ;  /* 0x10000000e2f37fae */ /* 0x000fe2000b981a10 */
[----:B------:R-:W-:Y:S01]  /*1de90*/  IADD3 R4, P0, PT, R9, R226, RZ ;  /* 0x000000e209047210 */ /* 0x000fe20007f1e0ff */
[----:B------:R-:W-:Y:S01]  /*1dea0*/  IMAD R222, R5, 0x2, R222 ;  /* 0x0000000205de7824 */ /* 0x000fe200078e02de */
[----:B------:R-:W-:Y:S01]  /*1deb0*/  LOP3.LUT R164, R214, 0x200, R165, 0xf8, !PT ;  /* 0x00000200d6a47812 */ /* 0x000fe200078ef8a5 */
[----:B------:R-:W-:Y:S01]  /*1dec0*/  LDGSTS.E.BYPASS.LTC128B.128 [R243+0x12000], desc[UR16][R226.64+0x80] ;  /* 0x12000080e2f37fae */ /* 0x000fe2000b981a10 */
[----:B------:R-:W-:Y:S01]  /*1ded0*/  IADD3 R12, P1, PT, R9, R4, RZ ;  /* 0x00000004090c7210 */ /* 0x000fe20007f3e0ff */
[----:B------:R-:W-:Y:S01]  /*1dee0*/  IMAD.X R5, R7, 0x1, R227, P0 ;  /* 0x0000000107057824 */ /* 0x000fe200000e06e3 */
[----:B------:R-:W-:Y:S01]  /*1def0*/  LOP3.LUT R223, R164, R223, RZ, 0xfc, !PT ;  /* 0x000000dfa4df7212 */ /* 0x000fe200078efcff */
[----:B------:R-:W-:Y:S01]  /*1df00*/  LDGSTS.E.BYPASS.LTC128B.128 [R243+0x14000], desc[UR16][R226.64+0x100] ;  /* 0x14000100e2f37fae */ /* 0x000fe2000b981a10 */
[----:B------:R-:W-:Y:S01]  /*1df10*/  IADD3 R6, P0, PT, R9, R12, RZ ;  /* 0x0000000c09067210 */ /* 0x000fe20007f1e0ff */
[----:B------:R-:W-:Y:S01]  /*1df20*/  IMAD.X R13, R7, 0x1, R5, P1 ;  /* 0x00000001070d7824 */ /* 0x000fe200008e0605 */
[----:B------:R-:W-:Y:S01]  /*1df30*/  LEA R223, R223, UR6, 0x1 ;  /* 0x00000006dfdf7c11 */ /* 0x000fe2000f8e08ff */
[----:B------:R-:W-:Y:S01]  /*1df40*/  LDGSTS.E.BYPASS.LTC128B.128 [R243+0x16000], desc[UR16][R226.64+0x180] ;  /* 0x16000180e2f37fae */ /* 0x000fe2000b981a10 */
[----:B------:R-:W-:Y:S01]  /*1df50*/  VIADD R217, R222, UR6 ;  /* 0x00000006ded97c36 */ /* 0x000fe20008000000 */
[----:B------:R-:W-:Y:S01]  /*1df60*/  LOP3.LUT P2, RZ, R3, 0x4, RZ, 0xc0, !PT ;  /* 0x0000000403ff7812 */ /* 0x000fe2000784c0ff */
[----:B------:R-:W-:Y:S01]  /*1df70*/  IMAD.X R7, R7, 0x1, R13, P0 ;  /* 0x0000000107077824 */ /* 0x000fe200000e060d */
[----:B------:R-:W-:Y:S01]  /*1df80*/  LDGSTS.E.BYPASS.LTC128B.128 [R243+0x10800], desc[UR16][R4.64] ;  /* 0x1080000004f37fae */ /* 0x000fe2000b981a10 */
[----:B------:R-:W-:Y:S01]  /*1df90*/  LOP3.LUT P0, RZ, R3, 0x2, RZ, 0xc0, !PT ;  /* 0x0000000203ff7812 */ /* 0x000fe2000780c0ff */
[----:B------:R-:W-:Y:S01]  /*1dfa0*/  UIADD3 UR13, UPT, UPT, UR13, -0x1, URZ ;  /* 0xffffffff0d0d7890 */ /* 0x000fe2000fffe0ff */
[----:B------:R-:W-:Y:S01]  /*1dfb0*/  SEL R20, R20, 0xffffffc0, !P2 ;  /* 0xffffffc014147807 */ /* 0x000fe20005000000 */
[----:B------:R-:W-:Y:S01]  /*1dfc0*/  LDGSTS.E.BYPASS.LTC128B.128 [R243+0x12800], desc[UR16][R4.64+0x80] ;  /* 0x1280008004f37fae */ /* 0x000fe2000b981a10 */
[----:B------:R-:W-:Y:S01]  /*1dfd0*/  SEL R216, R212, 0xffffffe0, !P0 ;  /* 0xffffffe0d4d87807 */ /* 0x000fe20004000000 */
[----:B------:R-:W-:Y:S02]  /*1dfe0*/  UISETP.GT.AND UP0, UPT, UR13, UR7, UPT ;  /* 0x000000070d00728c */ /* 0x000fe4000bf04270 */
[----:B------:R-:W-:Y:S01]  /*1dff0*/  LDGSTS.E.BYPASS.LTC128B.128 [R243+0x14800], desc[UR16][R4.64+0x100] ;  /* 0x1480010004f37fae */ /* 0x000fe2000b981a10 */
[C---:B------:R-:W-:Y:S02]  /*1e000*/  IMAD.IADD R219, R223.reuse, 0x1, R20 ;  /* 0x00000001dfdb7824 */ /* 0x040fe400078e0214 */
[--C-:B------:R-:W-:Y:S01]  /*1e010*/  IMAD.IADD R221, R223, 0x1, R216.reuse ;  /* 0x00000001dfdd7824 */ /* 0x100fe200078e02d8 */
        /* <DEDUP_REMOVED lines=304> */
.L_x_5669:
        /* <DEDUP_REMOVED lines=9> */
[----:B------:R-:W-:Y:S01]  /*1f3b0*/  IADD3 R164, P1, PT, R165, R166, RZ ;  /* 0x000000a6a5a47210 */ /* 0x000fe20007f3e0ff */
[----:B------:R-:W-:Y:S01]  /*1f3c0*/  IMAD.X R167, R3, 0x1, R225, P0 ;  /* 0x0000000103a77824 */ /* 0x000fe200000e06e1 */
        /* <DEDUP_REMOVED lines=17> */
.L_x_5668:
        /* <DEDUP_REMOVED lines=623> */
.L_x_5666:
[----:B------:R-:W1:Y:S01]  /*21bd0*/  SHFL.BFLY PT, R10, R241, 0x2, 0x1f ;  /* 0x0c401f00f10a7f89 */ /* 0x000e6200000e0000 */
[----:B------:R-:W-:Y:S01]  /*21be0*/  UISETP.NE.AND UP1, UPT, UR20, -0x1, UPT ;  /* 0xffffffff1400788c */ /* 0x000fe2000bf25270 */
[----:B------:R-:W-:Y:S01]  /*21bf0*/  BSSY.RECONVERGENT B0, `(.L_x_5671) ;  /* 0x000015b000007945 */ /* 0x000fe20003800200 */
[----:B------:R-:W2:Y:S01]  /*21c00*/  LDCU.U8 UR7, c[0x0][0x548] ;  /* 0x0000a900ff0777ac */ /* 0x000ea20008000000 */
[----:B------:R-:W3:Y:S01]  /*21c10*/  SHFL.BFLY PT, R0, R239, 0x2, 0x1f ;  /* 0x0c401f00ef007f89 */ /* 0x000ee200000e0000 */
[----:B------:R-:W4:Y:S07]  /*21c20*/  LDCU.64 UR12, c[0x0][0x358] ;  /* 0x00006b00ff0c77ac */ /* 0x000f2e0008000a00 */
[----:B------:R-:W5:Y:S01]  /*21c30*/  @!UP1 LDCU.64 UR8, c[0x0][0x400] ;  /* 0x00008000ff0897ac */ /* 0x000f620008000a00 */
[----:B------:R-:W4:Y:S01]  /*21c40*/  @UP1 LDCU.64 UR4, c[0x0][0x408] ;  /* 0x00008100ff0417ac */ /* 0x000f220008000a00 */
[----:B--2---:R-:W-:Y:S01]  /*21c50*/  UISETP.NE.AND UP2, UPT, UR7, URZ, UPT ;  /* 0x000000ff0700728c */ /* 0x004fe2000bf45270 */
[----:B------:R-:W-:Y:S01]  /*21c60*/  S2UR UR7, SR_CTAID.Z ;  /* 0x00000000000779c3 */ /* 0x000fe20000002700 */
[----:B-1----:R-:W-:-:S02]  /*21c70*/  FADD.FTZ R10, R10, R241 ;  /* 0x000000f10a0a7221 */ /* 0x002fc40000010000 */
[----:B------:R-:W-:Y:S01]  /*21c80*/  UISETP.NE.OR UP0, UPT, UR20, -0x1, !UP2 ;  /* 0xffffffff1400788c */ /* 0x000fe2000d705670 */
[----:B---3--:R-:W-:Y:S02]  /*21c90*/  FADD.FTZ R9, R0, R239 ;  /* 0x000000ef00097221 */ /* 0x008fe40000010000 */
[----:B------:R-:W1:Y:S04]  /*21ca0*/  SHFL.BFLY PT, R5, R10, 0x1, 0x1f ;  /* 0x0c201f000a057f89 */ /* 0x000e6800000e0000 */
[----:B------:R-:W2:Y:S01]  /*21cb0*/  SHFL.BFLY PT, R2, R9, 0x1, 0x1f ;  /* 0x0c201f0009027f89 */ /* 0x000ea200000e0000 */
[----:B----4-:R-:W-:Y:S01]  /*21cc0*/  @UP1 UIMAD.WIDE.U32 UR14, UR20, UR4, URZ ;  /* 0x00000004140e12a5 */ /* 0x010fe2000f8e00ff */
[----:B------:R-:W3:Y:S01]  /*21cd0*/  @UP2 LDCU UR4, c[0x0][0x454] ;  /* 0x00008a80ff0427ac */ /* 0x000ee20008000800 */
[----:B------:R-:W4:Y:S01]  /*21ce0*/  S2R R0, SR_TID.X ;  /* 0x0000000000007919 */ /* 0x000f220000002100 */
[----:B-1----:R-:W-:-:S04]  /*21cf0*/  FADD.FTZ R4, R10, R5 ;  /* 0x000000050a047221 */ /* 0x002fc80000010000 */
[----:B------:R-:W1:Y:S01]  /*21d00*/  MUFU.RCP R8, R4 ;  /* 0x0000000400087308 */ /* 0x000e620000001000 */
[----:B--2---:R-:W-:Y:S01]  /*21d10*/  FADD.FTZ R2, R9, R2 ;  /* 0x0000000209027221 */ /* 0x004fe20000010000 */
[----:B------:R-:W-:-:S04]  /*21d20*/  FSETP.NE.FTZ.AND P2, PT, R4, RZ, PT ;  /* 0x000000ff0400720b */ /* 0x000fc80003f55000 */
[----:B------:R-:W-:Y:S02]  /*21d30*/  FSETP.NE.FTZ.AND P1, PT, R2, RZ, PT ;  /* 0x000000ff0200720b */ /* 0x000fe40003f35000 */
[----:B------:R-:W2:Y:S01]  /*21d40*/  MUFU.RCP R7, R2 ;  /* 0x0000000200077308 */ /* 0x000ea20000001000 */
[C---:B----4-:R-:W-:Y:S02]  /*21d50*/  SHF.L.U32 R6, R0.reuse, 0x4, RZ ;  /* 0x0000000400067819 */ /* 0x050fe400000006ff */
[----:B------:R-:W-:Y:S02]  /*21d60*/  SHF.L.U32 R5, R0, 0x1, RZ ;  /* 0x0000000100057819 */ /* 0x000fe400000006ff */
[----:B------:R-:W-:-:S03]  /*21d70*/  LOP3.LUT R6, R6, 0x1c0, RZ, 0xc0, !PT ;  /* 0x000001c006067812 */ /* 0x000fc600078ec0ff */
[----:B------:R-:W-:Y:S01]  /*21d80*/  @P2 MUFU.LG2 R12, R4 ;  /* 0x00000004000c2308 */ /* 0x000fe20000000c00 */
[----:B------:R-:W-:Y:S02]  /*21d90*/  LOP3.LUT P0, RZ, R0, 0x4, RZ, 0xc0, !PT ;  /* 0x0000000400ff7812 */ /* 0x000fe4000780c0ff */
[--C-:B------:R-:W-:Y:S02]  /*21da0*/  LOP3.LUT R214, R214, 0x6, R5.reuse, 0xf8, !PT ;  /* 0x00000006d6d67812 */ /* 0x100fe400078ef805 */
[----:B-1----:R-:W-:Y:S02]  /*21db0*/  FSEL R8, R8, 1, P2 ;  /* 0x3f80000008087808 */ /* 0x002fe40001000000 */
[----:B------:R-:W-:Y:S01]  /*21dc0*/  LOP3.LUT R5, R6, 0x38, R5, 0xf8, !PT ;  /* 0x0000003806057812 */ /* 0x000fe200078ef805 */
[----:B------:R-:W1:Y:S01]  /*21dd0*/  @P1 MUFU.LG2 R2, R2 ;  /* 0x0000000200021308 */ /* 0x000e620000000c00 */
[----:B------:R-:W-:Y:S01]  /*21de0*/  R2P PR, R0, 0x18 ;  /* 0x0000001800007804 */ /* 0x000fe20000000000 */
[C---:B------:R-:W-:Y:S01]  /*21df0*/  FMUL.FTZ R160, R8.reuse, R160 ;  /* 0x000000a008a07220 */ /* 0x040fe20000410000 */
[----:B--2---:R-:W-:Y:S01]  /*21e00*/  FSEL R7, R7, 1, P1 ;  /* 0x3f80000007077808 */ /* 0x004fe20000800000 */
[----:B------:R-:W-:Y:S01]  /*21e10*/  FMUL.FTZ R161, R8, R161 ;  /* 0x000000a108a17220 */ /* 0x000fe20000410000 */
[----:B------:R-:W-:Y:S01]  /*21e20*/  LOP3.LUT R5, R214, R5, RZ, 0xfc, !PT ;  /* 0x00000005d6057212 */ /* 0x000fe200078efcff */
        /* <DEDUP_REMOVED lines=64> */
[----:B------:R-:W-:Y:S01]  /*22230*/  MOV R6, 0x10 ;  /* 0x0000001000067802 */ /* 0x000fe20000000f00 */
        /* <DEDUP_REMOVED lines=63> */
[----:B------:R-:W-:Y:S01]  /*22630*/  FMUL.FTZ R7, R7, R131 ;  /* 0x0000008307077220 */ /* 0x000fe20000410000 */
[----:B------:R-:W-:Y:S01]  /*22640*/  SEL R8, R8, 0xffffffe0, !P3 ;  /* 0xffffffe008087807 */ /* 0x000fe20005800000 */
[----:B------:R-:W5:Y:S01]  /*22650*/  S2UR UR6, SR_CTAID.Y ;  /* 0x00000000000679c3 */ /* 0x000f620000002600 */
[----:B------:R-:W-:Y:S01]  /*22660*/  SEL R6, R6, 0xfffffff0, !P0 ;  /* 0xfffffff006067807 */ /* 0x000fe20004000000 */
[----:B-1----:R-:W-:Y:S01]  /*22670*/  @P1 FMUL.FTZ R2, R2, 0.69314718246459960938 ;  /* 0x3f31721802021820 */ /* 0x002fe20000410000 */
[----:B------:R-:W-:-:S02]  /*22680*/  IADD3 R11, PT, PT, R5, 0x40, RZ ;  /* 0x00000040050b7810 */ /* 0x000fc40007ffe0ff */
[C---:B------:R-:W-:Y:S02]  /*22690*/  IADD3 R9, PT, PT, R5.reuse, R8, RZ ;  /* 0x0000000805097210 */ /* 0x040fe40007ffe0ff */
[----:B------:R-:W-:Y:S02]  /*226a0*/  @P4 IADD3 R11, PT, PT, R5, -0x40, RZ ;  /* 0xffffffc0050b4810 */ /* 0x000fe40007ffe0ff */
[----:B------:R-:W-:Y:S02]  /*226b0*/  F2FP.F16.F32.PACK_AB R160, R161, R160 ;  /* 0x000000a0a1a0723e */ /* 0x000fe400000000ff */
[----:B------:R-:W-:Y:S02]  /*226c0*/  F2FP.F16.F32.PACK_AB R162, R163, R162 ;  /* 0x000000a2a3a2723e */ /* 0x000fe400000000ff */
[----:B------:R-:W-:Y:S01]  /*226d0*/  F2FP.F16.F32.PACK_AB R130, R7, R130 ;  /* 0x000000820782723e */ /* 0x000fe200000000ff */
[----:B------:R-:W-:Y:S01]  /*226e0*/  STS [R5], R160 ;  /* 0x000000a005007388 */ /* 0x000fe20000000800 */
[----:B------:R-:W-:-:S02]  /*226f0*/  F2FP.F16.F32.PACK_AB R156, R157, R156 ;  /* 0x0000009c9d9c723e */ /* 0x000fc400000000ff */
[----:B------:R-:W-:Y:S01]  /*22700*/  F2FP.F16.F32.PACK_AB R158, R159, R158 ;  /* 0x0000009e9f9e723e */ /* 0x000fe200000000ff */
[----:B------:R-:W-:Y:S01]  /*22710*/  STS [R5+0x400], R162 ;  /* 0x000400a205007388 */ /* 0x000fe20000000800 */
[----:B------:R-:W-:Y:S02]  /*22720*/  IADD3 R7, PT, PT, R5, R6, RZ ;  /* 0x0000000605077210 */ /* 0x000fe40007ffe0ff */
[----:B------:R-:W-:Y:S02]  /*22730*/  F2FP.F16.F32.PACK_AB R152, R153, R152 ;  /* 0x000000989998723e */ /* 0x000fe400000000ff */
[----:B------:R-:W-:Y:S01]  /*22740*/  F2FP.F16.F32.PACK_AB R154, R155, R154 ;  /* 0x0000009a9b9a723e */ /* 0x000fe200000000ff */
[----:B------:R-:W-:Y:S01]  /*22750*/  STS [R7], R156 ;  /* 0x0000009c07007388 */ /* 0x000fe20000000800 */
[----:B------:R-:W-:Y:S01]  /*22760*/  F2FP.F16.F32.PACK_AB R148, R149, R148 ;  /* 0x000000949594723e */ /* 0x000fe200000000ff */
[----:B-----5:R-:W-:Y:S01]  /*22770*/  @!UP1 UIMAD.WIDE.U32 UR10, UR6, UR8, URZ ;  /* 0x00000008060a92a5 */ /* 0x020fe2000f8e00ff */
[----:B------:R-:W-:Y:S01]  /*22780*/  F2FP.F16.F32.PACK_AB R150, R151, R150 ;  /* 0x000000969796723e */ /* 0x000fe200000000ff */
[----:B------:R-:W-:Y:S01]  /*22790*/  STS [R7+0x400], R158 ;  /* 0x0004009e07007388 */ /* 0x000fe20000000800 */
[----:B------:R-:W-:Y:S01]  /*227a0*/  IADD3 R13, PT, PT, R6, R9, RZ ;  /* 0x00000009060d7210 */ /* 0x000fe20007ffe0ff */
[----:B------:R-:W-:Y:S01]  /*227b0*/  @!UP1 UIMAD UR8, UR6, UR9, UR11 ;  /* 0x00000009060892a4 */ /* 0x000fe2000f8e020b */
[-C--:B------:R-:W-:Y:S01]  /*227c0*/  IADD3 R15, PT, PT, R8, R11.reuse, RZ ;  /* 0x0000000b080f7210 */ /* 0x080fe20007ffe0ff */
[----:B------:R-:W-:Y:S01]  /*227d0*/  STS [R9], R152 ;  /* 0x0000009809007388 */ /* 0x000fe20000000800 */
[----:B------:R-:W-:Y:S01]  /*227e0*/  F2FP.F16.F32.PACK_AB R144, R145, R144 ;  /* 0x000000909190723e */ /* 0x000fe200000000ff */
[----:B------:R-:W-:Y:S01]  /*227f0*/  @UP1 UIMAD UR8, UR20, UR5, UR15 ;  /* 0x00000005140812a4 */ /* 0x000fe2000f8e020f */
[----:B------:R-:W-:Y:S01]  /*22800*/  F2FP.F16.F32.PACK_AB R146, R147, R146 ;  /* 0x000000929392723e */ /* 0x000fe200000000ff */
[----:B------:R-:W-:Y:S01]  /*22810*/  STS [R9+0x400], R154 ;  /* 0x0004009a09007388 */ /* 0x000fe20000000800 */
[----:B------:R-:W-:Y:S01]  /*22820*/  F2FP.F16.F32.PACK_AB R140, R141, R140 ;  /* 0x0000008c8d8c723e */ /* 0x000fe200000000ff */
[----:B------:R-:W1:Y:S01]  /*22830*/  S2UR UR5, SR_CTAID.X ;  /* 0x00000000000579c3 */ /* 0x000e620000002500 */
[----:B------:R-:W-:Y:S01]  /*22840*/  F2FP.F16.F32.PACK_AB R142, R143, R142 ;  /* 0x0000008e8f8e723e */ /* 0x000fe200000000ff */
[----:B------:R-:W-:Y:S01]  /*22850*/  STS [R13], R148 ;  /* 0x000000940d007388 */ /* 0x000fe20000000800 */
[C---:B------:R-:W-:Y:S01]  /*22860*/  IADD3 R17, PT, PT, R6.reuse, R11, RZ ;  /* 0x0000000b06117210 */ /* 0x040fe20007ffe0ff */
[----:B------:R-:W2:Y:S01]  /*22870*/  @!UP2 LDCU UR9, c[0x0][0x3e0] ;  /* 0x00007c00ff09a7ac */ /* 0x000ea20008000800 */
[----:B------:R-:W-:Y:S01]  /*22880*/  F2FP.F16.F32.PACK_AB R136, R137, R136 ;  /* 0x000000888988723e */ /* 0x000fe200000000ff */
[----:B------:R-:W-:Y:S01]  /*22890*/  STS [R13+0x400], R150 ;  /* 0x000400960d007388 */ /* 0x000fe20000000800 */
[----:B------:R-:W-:Y:S01]  /*228a0*/  F2FP.F16.F32.PACK_AB R138, R139, R138 ;  /* 0x0000008a8b8a723e */ /* 0x000fe200000000ff */
[----:B------:R-:W4:Y:S01]  /*228b0*/  LDCU UR11, c[0x0][0x434] ;  /* 0x00008680ff0b77ac */ /* 0x000f220008000800 */
[----:B------:R-:W-:Y:S01]  /*228c0*/  F2FP.F16.F32.PACK_AB R132, R133, R132 ;  /* 0x000000848584723e */ /* 0x000fe200000000ff */
[----:B------:R-:W-:Y:S01]  /*228d0*/  STS [R11], R144 ;  /* 0x000000900b007388 */ /* 0x000fe20000000800 */
[----:B------:R-:W-:Y:S01]  /*228e0*/  F2FP.F16.F32.PACK_AB R134, R135, R134 ;  /* 0x000000868786723e */ /* 0x000fe200000000ff */
[----:B------:R-:W-:Y:S01]  /*228f0*/  @UP1 UMOV UR10, UR14 ;  /* 0x0000000e000a1c82 */ /* 0x000fe20008000000 */
[----:B------:R-:W-:Y:S01]  /*22900*/  IADD3 R19, PT, PT, R6, R15, RZ ;  /* 0x0000000f06137210 */ /* 0x000fe20007ffe0ff */
[----:B------:R-:W-:Y:S01]  /*22910*/  STS [R11+0x400], R146 ;  /* 0x000400920b007388 */ /* 0x000fe20000000800 */
[----:B------:R-:W-:Y:S01]  /*22920*/  F2FP.F16.F32.PACK_AB R36, R37, R36 ;  /* 0x000000242524723e */ /* 0x000fe200000000ff */
[----:B------:R-:W5:Y:S01]  /*22930*/  @P1 LDC R6, c[0x0][0x458] ;  /* 0x00011600ff061b82 */ /* 0x000f620000000800 */
[----:B------:R-:W-:Y:S01]  /*22940*/  F2FP.F16.F32.PACK_AB R38, R39, R38 ;  /* 0x000000262726723e */ /* 0x000fe200000000ff */
[----:B------:R-:W-:Y:S01]  /*22950*/  STS [R17], R140 ;  /* 0x0000008c11007388 */ /* 0x000fe20000000800 */
[----:B------:R-:W-:-:S02]  /*22960*/  F2FP.F16.F32.PACK_AB R40, R41, R40 ;  /* 0x000000282928723e */ /* 0x000fc400000000ff */
[----:B------:R-:W-:Y:S01]  /*22970*/  F2FP.F16.F32.PACK_AB R42, R43, R42 ;  /* 0x0000002a2b2a723e */ /* 0x000fe200000000ff */
[----:B------:R-:W-:Y:S01]  /*22980*/  STS [R17+0x400], R142 ;  /* 0x0004008e11007388 */ /* 0x000fe20000000800 */
[----:B------:R-:W-:Y:S01]  /*22990*/  F2FP.F16.F32.PACK_AB R44, R45, R44 ;  /* 0x0000002c2d2c723e */ /* 0x000fe200000000ff */
[----:B--2---:R-:W-:Y:S01]  /*229a0*/  @!UP2 UIMAD UR9, UR6, UR9, UR7 ;  /* 0x000000090609a2a4 */ /* 0x004fe2000f8e0207 */
[----:B------:R-:W-:Y:S01]  /*229b0*/  F2FP.F16.F32.PACK_AB R46, R47, R46 ;  /* 0x0000002e2f2e723e */ /* 0x000fe200000000ff */
[----:B------:R-:W-:Y:S01]  /*229c0*/  STS [R15], R136 ;  /* 0x000000880f007388 */ /* 0x000fe20000000800 */
[----:B------:R-:W-:Y:S01]  /*229d0*/  F2FP.F16.F32.PACK_AB R48, R49, R48 ;  /* 0x000000303130723e */ /* 0x000fe200000000ff */
[----:B----4-:R-:W-:Y:S01]  /*229e0*/  @!UP0 UIMAD UR20, UR6, UR11, URZ ;  /* 0x0000000b061482a4 */ /* 0x010fe2000f8e02ff */
[----:B------:R-:W-:Y:S01]  /*229f0*/  F2FP.F16.F32.PACK_AB R50, R51, R50 ;  /* 0x000000323332723e */ /* 0x000fe200000000ff */
[----:B------:R-:W-:Y:S01]  /*22a00*/  STS [R15+0x400], R138 ;  /* 0x0004008a0f007388 */ /* 0x000fe20000000800 */
[----:B------:R-:W-:Y:S01]  /*22a10*/  F2FP.F16.F32.PACK_AB R52, R53, R52 ;  /* 0x000000343534723e */ /* 0x000fe200000000ff */
[----:B------:R-:W-:Y:S01]  /*22a20*/  @!UP2 UIMAD UR9, UR9, UR11, URZ ;  /* 0x0000000b0909a2a4 */ /* 0x000fe2000f8e02ff */
[----:B------:R-:W-:Y:S01]  /*22a30*/  F2FP.F16.F32.PACK_AB R54, R55, R54 ;  /* 0x000000363736723e */ /* 0x000fe200000000ff */
[----:B------:R-:W-:Y:S01]  /*22a40*/  STS [R19], R132 ;  /* 0x0000008413007388 */ /* 0x000fe20000000800 */
[----:B------:R-:W-:Y:S01]  /*22a50*/  F2FP.F16.F32.PACK_AB R56, R57, R56 ;  /* 0x000000383938723e */ /* 0x000fe200000000ff */
[----:B-1----:R-:W-:Y:S01]  /*22a60*/  USHF.L.U32 UR6, UR5, 0x6, URZ ;  /* 0x0000000605067899 */ /* 0x002fe200080006ff */
[----:B------:R-:W-:Y:S01]  /*22a70*/  F2FP.F16.F32.PACK_AB R58, R59, R58 ;  /* 0x0000003a3b3a723e */ /* 0x000fe200000000ff */
[----:B------:R-:W-:Y:S01]  /*22a80*/  STS [R19+0x400], R134 ;  /* 0x0004008613007388 */ /* 0x000fe20000000800 */
[----:B------:R-:W-:Y:S01]  /*22a90*/  F2FP.F16.F32.PACK_AB R60, R61, R60 ;  /* 0x0000003c3d3c723e */ /* 0x000fe200000000ff */
[----:B---3--:R-:W-:Y:S01]  /*22aa0*/  @UP2 UIMAD UR9, UR7, UR4, UR20 ;  /* 0x00000004070922a4 */ /* 0x008fe2000f8e0214 */
        /* <DEDUP_REMOVED lines=8> */
[----:B------:R-:W-:Y:S02]  /*22b30*/  F2FP.F16.F32.PACK_AB R72, R73, R72 ;  /* 0x000000484948723e */ /* 0x000fe400000000ff */
        /* <DEDUP_REMOVED lines=42> */
[----:B------:R-:W-:Y:S01]  /*22de0*/  LOP3.LUT P0, RZ, R0, 0x3, RZ, 0xc0, !PT ;  /* 0x0000000300ff7812 */ /* 0x000fe2000780c0ff */
[----:B------:R-:W-:Y:S01]  /*22df0*/  STS [R5+0x4400], R70 ;  /* 0x0044004605007388 */ /* 0x000fe20000000800 */
[----:B------:R-:W-:-:S03]  /*22e00*/  SHF.R.U32.HI R14, RZ, 0x1, R0 ;  /* 0x00000001ff0e7819 */ /* 0x000fc60000011600 */
[----:B------:R-:W-:Y:S01]  /*22e10*/  STS [R7+0x4000], R72 ;  /* 0x0040004807007388 */ /* 0x000fe20000000800 */
[----:B------:R-:W-:-:S03]  /*22e20*/  LOP3.LUT R14, R14, 0x30, RZ, 0xc0, !PT ;  /* 0x000000300e0e7812 */ /* 0x000fc600078ec0ff */
        /* <DEDUP_REMOVED lines=20> */
[----:B------:R3:W-:Y:S01]  /*22f70*/  STS [R13+0x6400], R114 ;  /* 0x006400720d007388 */ /* 0x0007e20000000800 */
[----:B-1----:R-:W1:Y:S03]  /*22f80*/  LDC.64 R4, c[0x0][0x408] ;  /* 0x00010200ff047b82 */ /* 0x002e660000000a00 */
[----:B------:R-:W-:Y:S04]  /*22f90*/  STS [R11+0x6000], R116 ;  /* 0x006000740b007388 */ /* 0x000fe80000000800 */
[----:B------:R-:W-:Y:S01]  /*22fa0*/  STS [R11+0x6400], R118 ;  /* 0x006400760b007388 */ /* 0x000fe20000000800 */
[----:B--2---:R-:W2:Y:S03]  /*22fb0*/  @P2 LDC R7, c[0x0][0x458] ;  /* 0x00011600ff072b82 */ /* 0x004ea60000000800 */
[----:B------:R-:W-:Y:S04]  /*22fc0*/  STS [R17+0x6000], R120 ;  /* 0x0060007811007388 */ /* 0x000fe80000000800 */
[----:B------:R4:W-:Y:S04]  /*22fd0*/  STS [R17+0x6400], R122 ;  /* 0x0064007a11007388 */ /* 0x0009e80000000800 */
[----:B------:R-:W-:Y:S04]  /*22fe0*/  STS [R15+0x6000], R124 ;  /* 0x0060007c0f007388 */ /* 0x000fe80000000800 */
[----:B------:R1:W-:Y:S01]  /*22ff0*/  STS [R15+0x6400], R126 ;  /* 0x0064007e0f007388 */ /* 0x0003e20000000800 */
[----:B---3--:R-:W-:-:S03]  /*23000*/  SHF.R.U32.HI R13, RZ, 0x2, R0 ;  /* 0x00000002ff0d7819 */ /* 0x008fc60000011600 */
[----:B------:R3:W-:Y:S01]  /*23010*/  STS [R19+0x6000], R128 ;  /* 0x0060008013007388 */ /* 0x0007e20000000800 */
[----:B------:R-:W-:Y:S02]  /*23020*/  LOP3.LUT R13, R14, 0x7, R13, 0xf8, !PT ;  /* 0x000000070e0d7812 */ /* 0x000fe400078ef80d */
[----:B------:R-:W-:Y:S01]  /*23030*/  MOV R14, 0x7f800000 ;  /* 0x7f800000000e7802 */ /* 0x000fe20000000f00 */
[----:B------:R3:W-:Y:S01]  /*23040*/  STS [R19+0x6400], R130 ;  /* 0x0064008213007388 */ /* 0x0007e20000000800 */
[----:B-----5:R-:W-:Y:S01]  /*23050*/  @P1 FFMA.FTZ R14, R3, R6, R2 ;  /* 0x00000006030e1223 */ /* 0x020fe20000010002 */
[----:B------:R-:W-:Y:S01]  /*23060*/  SHF.L.U32 R3, R0, 0x3, RZ ;  /* 0x0000000300037819 */ /* 0x000fe200000006ff */
[----:B------:R-:W-:Y:S01]  /*23070*/  BAR.SYNC.DEFER_BLOCKING 0x0 ;  /* 0x0000000000007b1d */ /* 0x000fe20000010000 */
[----:B----4-:R-:W-:Y:S01]  /*23080*/  @P2 FMUL.FTZ R17, R12, 0.69314718246459960938 ;  /* 0x3f3172180c112820 */ /* 0x010fe20000410000 */
[----:B-1----:R-:W-:-:S03]  /*23090*/  MOV R15, 0x7f800000 ;  /* 0x7f800000000f7802 */ /* 0x002fc60000000f00 */
[----:B--2---:R-:W-:Y:S01]  /*230a0*/  @P2 FFMA.FTZ R15, R164, R7, R17 ;  /* 0x00000007a40f2223 */ /* 0x004fe20000010011 */
[----:B------:R3:W1:Y:S01]  /*230b0*/  LDS.128 R8, [R243+0x1800] ;  /* 0x00180000f3087984 */ /* 0x0006620000000c00 */
[----:B------:R-:W-:Y:S05]  /*230c0*/  @P0 BRA `(.L_x_5672) ;  /* 0x0000000000340947 */ /* 0x000fea0003800000 */
[----:B------:R-:W2:Y:S01]  /*230d0*/  LDCU.64 UR4, c[0x0][0x420] ;  /* 0x00008400ff0477ac */ /* 0x000ea20008000a00 */
        /* <DEDUP_REMOVED lines=8> */
[----:B--2---:R-:W-:-:S04]  /*23160*/  LEA R12, P0, R6, UR4, 0x2 ;  /* 0x00000004060c7c11 */ /* 0x004fc8000f8010ff */
[----:B------:R-:W-:-:S05]  /*23170*/  LEA.HI.X R13, R6, UR5, R7, 0x2, P0 ;  /* 0x00000005060d7c11 */ /* 0x000fca00080f1407 */
[----:B------:R2:W-:Y:S04]  /*23180*/  @!P2 STG.E desc[UR12][R12.64], R15 ;  /* 0x0000000f0c00a986 */ /* 0x0005e8000c10190c */
[----:B------:R2:W-:Y:S02]  /*23190*/  @!P1 STG.E desc[UR12][R12.64+0x20], R14 ;  /* 0x0000200e0c009986 */ /* 0x0005e4000c10190c */
.L_x_5672:
[----:B------:R-:W-:Y:S05]  /*231a0*/  BSYNC.RECONVERGENT B0 ;  /* 0x0000000000007941 */ /* 0x000fea0003800200 */
.L_x_5671:
[----:B------:R-:W4:Y:S01]  /*231b0*/  LDCU.64 UR4, c[0x0][0x410] ;  /* 0x00008200ff0477ac */ /* 0x000f220008000a00 */
[----:B--2---:R-:W-:Y:S01]  /*231c0*/  LOP3.LUT R12, R3, 0x38, RZ, 0xc0, !PT ;  /* 0x00000038030c7812 */ /* 0x004fe200078ec0ff */
[----:B------:R-:W-:Y:S01]  /*231d0*/  IMAD.MOV.U32 R13, RZ, RZ, RZ ;  /* 0x000000ffff0d7224 */ /* 0x000fe200078e00ff */
[----:B------:R-:W-:Y:S01]  /*231e0*/  SHF.R.U32.HI R0, RZ, 0x3, R0 ;  /* 0x00000003ff007819 */ /* 0x000fe20000011600 */
[----:B------:R-:W-:Y:S01]  /*231f0*/  UIADD3 UR21, UPT, UPT, -UR6, UR21, URZ ;  /* 0x0000001506157290 */ /* 0x000fe2000fffe1ff */
[----:B------:R2:W1:Y:S01]  /*23200*/  LDS.128 R24, [R243] ;  /* 0x00000000f3187984 */ /* 0x0004620000000c00 */
[----:B------:R-:W-:Y:S01]  /*23210*/  IMAD.WIDE.U32 R12, R4, UR6, R12 ;  /* 0x00000006040c7c25 */ /* 0x000fe2000f8e000c */
[----:B------:R-:W-:Y:S02]  /*23220*/  BSSY.RECONVERGENT B0, `(.L_x_5673) ;  /* 0x000001d000007945 */ /* 0x000fe40003800200 */
[----:B------:R2:W1:Y:S01]  /*23230*/  LDS.128 R20, [R243+0x2000] ;  /* 0x00200000f3147984 */ /* 0x0004620000000c00 */
[----:B------:R-:W-:Y:S01]  /*23240*/  VIADD R3, R0, 0x10 ;  /* 0x0000001000037836 */ /* 0x000fe20000000000 */
[----:B------:R-:W-:Y:S01]  /*23250*/  IADD3 R12, P0, PT, R12, UR10, RZ ;  /* 0x0000000a0c0c7c10 */ /* 0x000fe2000ff1e0ff */
[----:B------:R-:W-:Y:S01]  /*23260*/  IMAD R2, R5, UR6, R13 ;  /* 0x0000000605027c24 */ /* 0x000fe2000f8e020d */
[----:B---3--:R2:W3:Y:S01]  /*23270*/  LDS.128 R16, [R243+0x4000] ;  /* 0x00400000f3107984 */ /* 0x0084e20000000c00 */
[----:B------:R-:W-:Y:S01]  /*23280*/  VIADD R6, R0, 0x20 ;  /* 0x0000002000067836 */ /* 0x000fe20000000000 */
[----:B------:R-:W-:-:S02]  /*23290*/  ISETP.GE.AND P3, PT, R3, UR21, PT ;  /* 0x0000001503007c0c */ /* 0x000fc4000bf66270 */
[----:B------:R-:W-:Y:S02]  /*232a0*/  IADD3 R3, PT, PT, R0, 0x30, RZ ;  /* 0x0000003000037810 */ /* 0x000fe40007ffe0ff */
[----:B------:R-:W-:Y:S01]  /*232b0*/  IADD3.X R13, PT, PT, R2, UR8, RZ, P0, !PT ;  /* 0x00000008020d7c10 */ /* 0x000fe200087fe4ff */
[----:B----4-:R-:W-:Y:S01]  /*232c0*/  IMAD.U32 R2, RZ, RZ, UR4 ;  /* 0x00000004ff027e24 */ /* 0x010fe2000f8e00ff */
[----:B------:R-:W-:Y:S02]  /*232d0*/  ISETP.GE.AND P1, PT, R3, UR21, PT ;  /* 0x0000001503007c0c */ /* 0x000fe4000bf26270 */
[----:B------:R-:W-:Y:S01]  /*232e0*/  ISETP.GE.AND P0, PT, R0, UR21, PT ;  /* 0x0000001500007c0c */ /* 0x000fe2000bf06270 */
[----:B------:R-:W-:Y:S01]  /*232f0*/  IMAD.WIDE.U32 R2, R2, UR7, R12 ;  /* 0x0000000702027c25 */ /* 0x000fe2000f8e000c */
[----:B------:R-:W-:Y:S01]  /*23300*/  MOV R7, UR5 ;  /* 0x0000000500077c02 */ /* 0x000fe20008000f00 */
[----:B------:R2:W4:Y:S01]  /*23310*/  LDS.128 R12, [R243+0x6000] ;  /* 0x00600000f30c7984 */ /* 0x0005220000000c00 */
[----:B------:R-:W-:-:S03]  /*23320*/  ISETP.GE.AND P2, PT, R6, UR21, PT ;  /* 0x0000001506007c0c */ /* 0x000fc6000bf46270 */
[----:B------:R-:W-:-:S06]  /*23330*/  IMAD R7, R7, UR7, R3 ;  /* 0x0000000707077c24 */ /* 0x000fcc000f8e0203 */
[----:B------:R-:W-:Y:S05]  /*23340*/  @P0 BRA `(.L_x_5674) ;  /* 0x0000000000280947 */ /* 0x000fea0003800000 */
[----:B------:R-:W5:Y:S01]  /*23350*/  LDCU.64 UR4, c[0x0][0x3f0] ;  /* 0x00007e00ff0477ac */ /* 0x000f620008000a00 */
[----:B------:R-:W-:-:S05]  /*23360*/  MOV R6, R2 ;  /* 0x0000000200067202 */ /* 0x000fca0000000f00 */
[----:B------:R-:W-:-:S04]  /*23370*/  IMAD.WIDE.U32 R30, R0, R4, R6 ;  /* 0x00000004001e7225 */ /* 0x000fc800078e0006 */
[----:B------:R-:W-:Y:S01]  /*23380*/  IMAD R28, R0, R5, R31 ;  /* 0x00000005001c7224 */ /* 0x000fe200078e021f */
[----:B-----5:R-:W-:-:S04]  /*23390*/  LEA R32, P0, R30, UR4, 0x1 ;  /* 0x000000041e207c11 */ /* 0x020fc8000f8008ff */
[----:B------:R-:W-:-:S05]  /*233a0*/  LEA.HI.X R33, R30, UR5, R28, 0x1, P0 ;  /* 0x000000051e217c11 */ /* 0x000fca00080f0c1c */
[----:B-1----:R1:W-:Y:S04]  /*233b0*/  STG.E.128 desc[UR12][R32.64], R24 ;  /* 0x0000001820007986 */ /* 0x0023e8000c101d0c */
[----:B------:R1:W-:Y:S04]  /*233c0*/  STG.E.128 desc[UR12][R32.64+0x80], R20 ;  /* 0x0000801420007986 */ /* 0x0003e8000c101d0c */
[----:B---3--:R1:W-:Y:S04]  /*233d0*/  STG.E.128 desc[UR12][R32.64+0x100], R16 ;  /* 0x0001001020007986 */ /* 0x0083e8000c101d0c */
[----:B----4-:R1:W-:Y:S02]  /*233e0*/  STG.E.128 desc[UR12][R32.64+0x180], R12 ;  /* 0x0001800c20007986 */ /* 0x0103e4000c101d0c */
.L_x_5674:
[----:B------:R-:W-:Y:S05]  /*233f0*/  BSYNC.RECONVERGENT B0 ;  /* 0x0000000000007941 */ /* 0x000fea0003800200 */
.L_x_5673:
[----:B-1----:R1:W1:Y:S01]  /*23400*/  LDS.128 R24, [R243+0x800] ;  /* 0x00080000f3187984 */ /* 0x0022620000000c00 */
[----:B------:R-:W-:Y:S03]  /*23410*/  BSSY.RECONVERGENT B0, `(.L_x_5675) ;  /* 0x0000014000007945 */ /* 0x000fe60003800200 */
[----:B------:R1:W1:Y:S04]  /*23420*/  LDS.128 R20, [R243+0x2800] ;  /* 0x00280000f3147984 */ /* 0x0002680000000c00 */
[----:B---3--:R3:W1:Y:S04]  /*23430*/  LDS.128 R16, [R243+0x4800] ;  /* 0x00480000f3107984 */ /* 0x0086680000000c00 */
        /* <DEDUP_REMOVED lines=17> */
.L_x_5676:
[----:B------:R-:W-:Y:S05]  /*23550*/  BSYNC.RECONVERGENT B0 ;  /* 0x0000000000007941 */ /* 0x000fea0003800200 */
.L_x_5675:
        /* <DEDUP_REMOVED lines=21> */
.L_x_5678:
[----:B------:R-:W-:Y:S05]  /*236b0*/  BSYNC.RECONVERGENT B0 ;  /* 0x0000000000007941 */ /* 0x000fea0003800200 */
.L_x_5677:
        /* <DEDUP_REMOVED lines=19> */
.L_x_5679:
        /* <DEDUP_REMOVED lines=9> */
.L_x_7512:


//--------------------- .text._ZN5flash24flash_fwd_splitkv_kernelI23Flash_fwd_kernel_traitsILi256ELi64ELi64ELi4ELb0ELb0EN7cutlass6half_tE19Flash_kernel_traitsILi256ELi64ELi64ELi4ES3_EELb0ELb1ELb0ELb0ELb1ELb1ELb0ELb1EEEvNS_16Flash_fwd_paramsE --------------------------
	.section	.text._ZN5flash24flash_fwd_splitkv_kernelI23Flash_fwd_kernel_traitsILi256ELi64ELi64ELi4ELb0ELb0EN7cutlass6half_tE19Flash_kernel_traitsILi256ELi64ELi64ELi4ES3_EELb0ELb1ELb0ELb0ELb1ELb1ELb0ELb1EEEvNS_16Flash_fwd_paramsE,"ax",@progbits
	.align	128
        .global         _ZN5flash24flash_fwd_splitkv_kernelI23Flash_fwd_kernel_traitsILi256ELi64ELi64ELi4ELb0ELb0EN7cutlass6half_tE19Flash_kernel_traitsILi256ELi64ELi64ELi4ES3_EELb0ELb1ELb0ELb0ELb1ELb1ELb0ELb1EEEvNS_16Flash_fwd_paramsE
        .type           _ZN5flash24flash_fwd_splitkv_kernelI23Flash_fwd_kernel_traitsILi256ELi64ELi64ELi4ELb0ELb0EN7cutlass6half_tE19Flash_kernel_traitsILi256ELi64ELi64ELi4ES3_EELb0ELb1ELb0ELb0ELb1ELb1ELb0ELb1EEEvNS_16Flash_fwd_paramsE,@function
        .size           _ZN5flash24flash_fwd_splitkv_kernelI23Flash_fwd_kernel_traitsILi256ELi64ELi64ELi4ELb0ELb0EN7cutlass6half_tE19Flash_kernel_traitsILi256ELi64ELi64ELi4ES3_EELb0ELb1ELb0ELb0ELb1ELb1ELb0ELb1EEEvNS_16Flash_fwd_paramsE,(.L_x_7513 - _ZN5flash24flash_fwd_splitkv_kernelI23Flash_fwd_kernel_traitsILi256ELi64ELi64ELi4ELb0ELb0EN7cutlass6half_tE19Flash_kernel_traitsILi256ELi64ELi64ELi4ES3_EELb0ELb1ELb0ELb0ELb1ELb1ELb0ELb1EEEvNS_16Flash_fwd_paramsE)
        .other          _ZN5flash24flash_fwd_splitkv_kernelI23Flash_fwd_kernel_traitsILi256ELi64ELi64ELi4ELb0ELb0EN7cutlass6half_tE19Flash_kernel_traitsILi256ELi64ELi64ELi4ES3_EELb0ELb1ELb0ELb0ELb1ELb1ELb0ELb1EEEvNS_16Flash_fwd_paramsE,@"STO_CUDA_ENTRY STV_DEFAULT"
_ZN5flash24flash_fwd_splitkv_kernelI23Flash_fwd_kernel_traitsILi256ELi64ELi64ELi4ELb0ELb0EN7cutlass6half_tE19Flash_kernel_traitsILi256ELi64ELi64ELi4ES3_EELb0ELb1ELb0ELb0ELb1ELb1ELb0ELb1EEEvNS_16Flash_fwd_paramsE:
.text._ZN5flash24flash_fwd_splitkv_kernelI23Flash_fwd_kernel_traitsILi256ELi64ELi64ELi4ELb0ELb0EN7cutlass6half_tE19Flash_kernel_traitsILi256ELi64ELi64ELi4ES3_EELb0ELb1ELb0ELb0ELb1ELb1ELb0ELb1EEEvNS_16Flash_fwd_paramsE:
        /* <DEDUP_REMOVED lines=75> */
.L_x_5680:
        /* <DEDUP_REMOVED lines=82> */
.L_x_5683:
[----:B------:R-:W-:Y:S05]  /*09d0*/  BSYNC.RECONVERGENT B0 ;  /* 0x0000000000007941 */ /* 0x000fea0003800200 */
.L_x_5682:
        /* <DEDUP_REMOVED lines=17> */
.L_x_5685:
[----:B------:R-:W-:Y:S05]  /*0af0*/  BSYNC.RECONVERGENT B0 ;  /* 0x0000000000007941 */ /* 0x000fea0003800200 */
.L_x_5684:
        /* <DEDUP_REMOVED lines=17> */
.L_x_5687:
[----:B------:R-:W-:Y:S05]  /*0c10*/  BSYNC.RECONVERGENT B0 ;  /* 0x0000000000007941 */ /* 0x000fea0003800200 */
.L_x_5686:
        /* <DEDUP_REMOVED lines=16> */
.L_x_5689:
[----:B------:R-:W-:Y:S05]  /*0d20*/  BSYNC.RECONVERGENT B0 ;  /* 0x0000000000007941 */ /* 0x000fea0003800200 */
.L_x_5688:
        /* <DEDUP_REMOVED lines=21> */
.L_x_5681:
        /* <DEDUP_REMOVED lines=13> */
.L_x_5690:
        /* <DEDUP_REMOVED lines=103> */
.L_x_5691:
        /* <DEDUP_REMOVED lines=15> */
.L_x_5693:
[----:B------:R-:W1:Y:S01]  /*16b0*/  LDCU.64 UR16, c[0x0][0x3b8] ;  /* 0x00007700ff1077ac */ /* 0x000e620008000a00 */
[----:B------:R-:W-:-:S04]  /*16c0*/  UIADD3 UR19, UPT, UPT, UR10, UR27, URZ ;  /* 0x0000001b0a137290 */ /* 0x000fc8000fffe0ff */
[----:B-1----:R-:W-:Y:S02]  /*16d0*/  UIMAD.WIDE.U32 UR8, UR19, UR16, URZ ;  /* 0x00000010130872a5 */ /* 0x002fe4000f8e00ff */
[----:B------:R-:W-:-:S04]  /*16e0*/  UIMAD UR19, UR19, UR17, URZ ;  /* 0x00000011131372a4 */ /* 0x000fc8000f8e02ff */
[----:B------:R-:W-:Y:S01]  /*16f0*/  UIADD3 UR19, UPT, UPT, UR9, UR19, URZ ;  /* 0x0000001309137290 */ /* 0x000fe2000fffe0ff */
[----:B------:R-:W-:-:S11]  /*1700*/  UMOV UR18, UR8 ;  /* 0x0000000800127c82 */ /* 0x000fd60008000000 */
.L_x_5694:
        /* <DEDUP_REMOVED lines=14> */
.L_x_5695:
[----:B------:R-:W1:Y:S01]  /*17f0*/  LDCU.64 UR14, c[0x0][0x3c0] ;  /* 0x00007800ff0e77ac */ /* 0x000e620008000a00 */
[----:B------:R-:W-:-:S04]  /*1800*/  UIADD3 UR10, UPT, UPT, UR10, UR27, URZ ;  /* 0x0000001b0a0a7290 */ /* 0x000fc8000fffe0ff */
[----:B-1----:R-:W-:Y:S02]  /*1810*/  UIMAD.WIDE.U32 UR8, UR10, UR14, URZ ;  /* 0x0000000e0a0872a5 */ /* 0x002fe4000f8e00ff */
[----:B------:R-:W-:-:S04]  /*1820*/  UIMAD UR10, UR10, UR15, URZ ;  /* 0x0000000f0a0a72a4 */ /* 0x000fc8000f8e02ff */
[----:B------:R-:W-:-:S03]  /*1830*/  UIADD3 UR9, UPT, UPT, UR9, UR10, URZ ;  /* 0x0000000a09097290 */ /* 0x000fc6000fffe0ff */
[----:B------:R-:W-:-:S09]  /*1840*/  UMOV UR10, UR8 ;  /* 0x00000008000a7c82 */ /* 0x000fd20008000000 */
.L_x_5696:
        /* <DEDUP_REMOVED lines=54> */
.L_x_5692:
        /* <DEDUP_REMOVED lines=180> */
.L_x_5719:
        /* <DEDUP_REMOVED lines=124> */
.L_x_5699:
        /* <DEDUP_REMOVED lines=206> */
.L_x_5703:
[----:B---3--:R-:W-:Y:S05]  /*3b90*/  BSYNC.RECONVERGENT B0 ;  /* 0x0000000000007941 */ /* 0x008fea0003800200 */
.L_x_5702:
        /* <DEDUP_REMOVED lines=204> */
.L_x_5705:
[----:B------:R-:W-:Y:S05]  /*4860*/  BSYNC.RECONVERGENT B0 ;  /* 0x0000000000007941 */ /* 0x000fea0003800200 */
.L_x_5704:
        /* <DEDUP_REMOVED lines=208> */
.L_x_5707:
[----:B------:R-:W-:Y:S05]  /*5570*/  BSYNC.RECONVERGENT B0 ;  /* 0x0000000000007941 */ /* 0x000fea0003800200 */
.L_x_5706:
        /* <DEDUP_REMOVED lines=210> */
.L_x_5709:
[----:B------:R-:W-:Y:S05]  /*62a0*/  BSYNC.RECONVERGENT B0 ;  /* 0x0000000000007941 */ /* 0x000fea0003800200 */
.L_x_5708:
[----:B------:R-:W2:Y:S01]  /*62b0*/  LDC R26, c[0x0][0x450] ;  /* 0x00011400ff1a7b82 */ /* 0x000ea20000000800 */
[----:B-1----:R-:W-:Y:S05]  /*62c0*/  IMAD.U32 R95, R95, -0x20, RZ ;  /* 0xffffffe05f5f7824 */ /* 0x002fea00078e00ff */
[C---:B------:R-:W-:Y:S02]  /*62d0*/  LEA R24, P1, R95.reuse, R24, 0x1 ;  /* 0x000000185f187211 */ /* 0x040fe400078208ff */
[C---:B------:R-:W-:Y:S02]  /*62e0*/  LEA R52, P0, R95.reuse, R52, 0x1 ;  /* 0x000000345f347211 */ /* 0x040fe400078008ff */
[C---:B------:R-:W-:Y:S02]  /*62f0*/  LEA.HI.X.SX32 R25, R95.reuse, R25, 0x1, P1 ;  /* 0x000000195f197211 */ /* 0x040fe400008f0eff */
[----:B------:R-:W-:Y:S01]  /*6300*/  LEA.HI.X.SX32 R53, R95, R53, 0x1, P0 ;  /* 0x000000355f357211 */ /* 0x000fe200000f0eff */
[----:B------:R-:W-:Y:S05]  /*6310*/  BRA `(.L_x_5700) ;  /* 0x0000005800b47947 */ /* 0x000fea0003800000 */
.L_x_5701:
        /* <DEDUP_REMOVED lines=359> */
.L_x_5711:
[----:B---3--:R-:W-:Y:S05]  /*7990*/  BSYNC.RECONVERGENT B0 ;  /* 0x0000000000007941 */ /* 0x008fea0003800200 */
.L_x_5710:
        /* <DEDUP_REMOVED lines=360> */
.L_x_5713:
[----:B------:R-:W-:Y:S05]  /*9020*/  BSYNC.RECONVERGENT B0 ;  /* 0x0000000000007941 */ /* 0x000fea0003800200 */
.L_x_5712:
        /* <DEDUP_REMOVED lines=361> */
.L_x_5715:
[----:B------:R-:W-:Y:S05]  /*a6c0*/  BSYNC.RECONVERGENT B0 ;  /* 0x0000000000007941 */ /* 0x000fea0003800200 */
.L_x_5714:
        /* <DEDUP_REMOVED lines=363> */
.L_x_5717:
[----:B------:R-:W-:Y:S05]  /*bd80*/  BSYNC.RECONVERGENT B0 ;  /* 0x0000000000007941 */ /* 0x000fea0003800200 */
.L_x_5716:
[----:B------:R-:W2:Y:S01]  /*bd90*/  LDC R26, c[0x0][0x450] ;  /* 0x00011400ff1a7b82 */ /* 0x000ea20000000800 */
[----:B-1----:R-:W-:Y:S05]  /*bda0*/  IMAD.U32 R3, R44, -0x20, RZ ;  /* 0xffffffe02c037824 */ /* 0x002fea00078e00ff */
[C---:B------:R-:W-:Y:S02]  /*bdb0*/  LEA R80, P1, R3.reuse, R80, 0x1 ;  /* 0x0000005003507211 */ /* 0x040fe400078208ff */
[C---:B------:R-:W-:Y:S02]  /*bdc0*/  LEA R78, P0, R3.reuse, R78, 0x1 ;  /* 0x0000004e034e7211 */ /* 0x040fe400078008ff */
[C---:B------:R-:W-:Y:S02]  /*bdd0*/  LEA.HI.X.SX32 R81, R3.reuse, R81, 0x1, P1 ;  /* 0x0000005103517211 */ /* 0x040fe400008f0eff */
[----:B------:R-:W-:Y:S09]  /*bde0*/  LEA.HI.X.SX32 R79, R3, R79, 0x1, P0 ;  /* 0x0000004f034f7211 */ /* 0x000ff200000f0eff */
.L_x_5700:
[----:B------:R-:W-:Y:S05]  /*bdf0*/  BSYNC.RECONVERGENT B1 ;  /* 0x0000000000017941 */ /* 0x000fea0003800200 */
.L_x_5698:
        /* <DEDUP_REMOVED lines=89> */
.L_x_5718:
[----:B------:R-:W-:Y:S01]  /*c390*/  UISETP.GT.AND UP0, UPT, UR6, UR33, UPT ;  /* 0x000000210600728c */ /* 0x000fe2000bf04270 */
[----:B------:R-:W-:Y:S02]  /*c3a0*/  IADD3 R76, P1, PT, R76, R83, RZ ;  /* 0x000000534c4c7210 */ /* 0x000fe40007f3e0ff */
[----:B------:R-:W-:Y:S03]  /*c3b0*/  IADD3 R22, P0, PT, R22, R87, RZ ;  /* 0x0000005716167210 */ /* 0x000fe60007f1e0ff */
[----:B------:R-:W-:Y:S02]  /*c3c0*/  IMAD.X R77, R77, 0x1, R82, P1 ;  /* 0x000000014d4d7824 */ /* 0x000fe400008e0652 */
[----:B------:R-:W-:Y:S01]  /*c3d0*/  IMAD.X R23, R23, 0x1, R85, P0 ;  /* 0x0000000117177824 */ /* 0x000fe200000e0655 */
[----:B------:R-:W-:Y:S07]  /*c3e0*/  BRA.U UP0, `(.L_x_5719) ;  /* 0xffffff6100c07547 */ /* 0x000fee000b83ffff */
.L_x_5697:
        /* <DEDUP_REMOVED lines=50> */
.L_x_5723:
[----:B------:R-:W-:Y:S05]  /*c710*/  BSYNC.RECONVERGENT B0 ;  /* 0x0000000000007941 */ /* 0x000fea0003800200 */
.L_x_5722:
        /* <DEDUP_REMOVED lines=12> */
.L_x_5721:
        /* <DEDUP_REMOVED lines=78> */
.L_x_5729:
[----:B------:R-:W-:Y:S05]  /*ccc0*/  BSYNC.RECONVERGENT B0 ;  /* 0x0000000000007941 */ /* 0x000fea0003800200 */
.L_x_5728:
        /* <DEDUP_REMOVED lines=44> */
.L_x_5731:
[----:B------:R-:W-:Y:S05]  /*cf90*/  BSYNC.RECONVERGENT B0 ;  /* 0x0000000000007941 */ /* 0x000fea0003800200 */
.L_x_5730:
        /* <DEDUP_REMOVED lines=44> */
.L_x_5733:
[----:B------:R-:W-:Y:S05]  /*d260*/  BSYNC.RECONVERGENT B0 ;  /* 0x0000000000007941 */ /* 0x000fea0003800200 */
.L_x_5732:
        /* <DEDUP_REMOVED lines=44> */
.L_x_5735:
[----:B------:R-:W-:Y:S05]  /*d530*/  BSYNC.RECONVERGENT B0 ;  /* 0x0000000000007941 */ /* 0x000fea0003800200 */
.L_x_5734:
[----:B------:R1:W-:Y:S02]  /*d540*/  STS.128 [R241+0x6000], R8 ;  /* 0x00600008f1007388 */ /* 0x0003e40000000c00 */
.L_x_5727:
[----:B------:R-:W-:Y:S05]  /*d550*/  BSYNC.RECONVERGENT B1 ;  /* 0x0000000000017941 */ /* 0x000fea0003800200 */
.L_x_5726:
        /* <DEDUP_REMOVED lines=62> */
.L_x_5739:
[----:B------:R-:W-:Y:S05]  /*d940*/  BSYNC.RECONVERGENT B0 ;  /* 0x0000000000007941 */ /* 0x000fea0003800200 */
.L_x_5738:
        /* <DEDUP_REMOVED lines=54> */
.L_x_5741:
[----:B------:R-:W-:Y:S05]  /*dcb0*/  BSYNC.RECONVERGENT B0 ;  /* 0x0000000000007941 */ /* 0x000fea0003800200 */
.L_x_5740:
        /* <DEDUP_REMOVED lines=55> */
.L_x_5743:
[----:B------:R-:W-:Y:S05]  /*e030*/  BSYNC.RECONVERGENT B0 ;  /* 0x0000000000007941 */ /* 0x000fea0003800200 */
.L_x_5742:
        /* <DEDUP_REMOVED lines=54> */
.L_x_5745:
[----:B------:R-:W-:Y:S05]  /*e3a0*/  BSYNC.RECONVERGENT B0 ;  /* 0x0000000000007941 */ /* 0x000fea0003800200 */
.L_x_5744:
[----:B------:R1:W-:Y:S02]  /*e3b0*/  STS.128 [R241+0x6800], R8 ;  /* 0x00680008f1007388 */ /* 0x0003e40000000c00 */
.L_x_5737:
[----:B------:R-:W-:Y:S05]  /*e3c0*/  BSYNC.RECONVERGENT B1 ;  /* 0x0000000000017941 */ /* 0x000fea0003800200 */
.L_x_5736:
        /* <DEDUP_REMOVED lines=62> */
.L_x_5749:
[----:B------:R-:W-:Y:S05]  /*e7b0*/  BSYNC.RECONVERGENT B0 ;  /* 0x0000000000007941 */ /* 0x000fea0003800200 */
.L_x_5748:
        /* <DEDUP_REMOVED lines=53> */
.L_x_5751:
[----:B------:R-:W-:Y:S05]  /*eb10*/  BSYNC.RECONVERGENT B0 ;  /* 0x0000000000007941 */ /* 0x000fea0003800200 */
.L_x_5750:
        /* <DEDUP_REMOVED lines=54> */
.L_x_5753:
[----:B------:R-:W-:Y:S05]  /*ee80*/  BSYNC.RECONVERGENT B0 ;  /* 0x0000000000007941 */ /* 0x000fea0003800200 */
.L_x_5752:
        /* <DEDUP_REMOVED lines=54> */
.L_x_5755:
[----:B------:R-:W-:Y:S05]  /*f1f0*/  BSYNC.RECONVERGENT B0 ;  /* 0x0000000000007941 */ /* 0x000fea0003800200 */
.L_x_5754:
[----:B------:R1:W-:Y:S02]  /*f200*/  STS.128 [R241+0x7000], R8 ;  /* 0x00700008f1007388 */ /* 0x0003e40000000c00 */
.L_x_5747:
[----:B------:R-:W-:Y:S05]  /*f210*/  BSYNC.RECONVERGENT B1 ;  /* 0x0000000000017941 */ /* 0x000fea0003800200 */
.L_x_5746:
        /* <DEDUP_REMOVED lines=63> */
.L_x_5757:
[----:B------:R-:W-:Y:S05]  /*f610*/  BSYNC.RECONVERGENT B0 ;  /* 0x0000000000007941 */ /* 0x000fea0003800200 */
.L_x_5756:
        /* <DEDUP_REMOVED lines=53> */
.L_x_5759:
[----:B------:R-:W-:Y:S05]  /*f970*/  BSYNC.RECONVERGENT B0 ;  /* 0x0000000000007941 */ /* 0x000fea0003800200 */
.L_x_5758:
        /* <DEDUP_REMOVED lines=55> */
.L_x_5761:
[----:B------:R-:W-:Y:S05]  /*fcf0*/  BSYNC.RECONVERGENT B0 ;  /* 0x0000000000007941 */ /* 0x000fea0003800200 */
.L_x_5760:
        /* <DEDUP_REMOVED lines=54> */
.L_x_5763:
[----:B------:R-:W-:Y:S05]  /*10060*/  BSYNC.RECONVERGENT B0 ;  /* 0x0000000000007941 */ /* 0x000fea0003800200 */
.L_x_5762:
[----:B------:R1:W-:Y:S01]  /*10070*/  STS.128 [R241+0x7800], R8 ;  /* 0x00780008f1007388 */ /* 0x0003e20000000c00 */
[----:B------:R-:W-:Y:S05]  /*10080*/  BRA `(.L_x_5724) ;  /* 0x0000005400e87947 */ /* 0x000fea0003800000 */
.L_x_5725:
        /* <DEDUP_REMOVED lines=92> */
.L_x_5767:
[----:B------:R-:W-:Y:S05]  /*10650*/  BSYNC.RECONVERGENT B0 ;  /* 0x0000000000007941 */ /* 0x000fea0003800200 */
.L_x_5766:
        /* <DEDUP_REMOVED lines=83> */
.L_x_5769:
[----:B------:R-:W-:Y:S05]  /*10b90*/  BSYNC.RECONVERGENT B0 ;  /* 0x0000000000007941 */ /* 0x000fea0003800200 */
.L_x_5768:
        /* <DEDUP_REMOVED lines=83> */
.L_x_5771:
[----:B------:R-:W-:Y:S05]  /*110d0*/  BSYNC.RECONVERGENT B0 ;  /* 0x0000000000007941 */ /* 0x000fea0003800200 */
.L_x_5770:
        /* <DEDUP_REMOVED lines=83> */
.L_x_5773:
[----:B------:R-:W-:Y:S05]  /*11610*/  BSYNC.RECONVERGENT B0 ;  /* 0x0000000000007941 */ /* 0x000fea0003800200 */
.L_x_5772:
[----:B------:R1:W-:Y:S02]  /*11620*/  STS.128 [R241+0x6000], R28 ;  /* 0x0060001cf1007388 */ /* 0x0003e40000000c00 */
.L_x_5765:
[----:B------:R-:W-:Y:S05]  /*11630*/  BSYNC.RECONVERGENT B1 ;  /* 0x0000000000017941 */ /* 0x000fea0003800200 */
.L_x_5764:
        /* <DEDUP_REMOVED lines=92> */
.L_x_5777:
[----:B------:R-:W-:Y:S05]  /*11c00*/  BSYNC.RECONVERGENT B0 ;  /* 0x0000000000007941 */ /* 0x000fea0003800200 */
.L_x_5776:
        /* <DEDUP_REMOVED lines=84> */
.L_x_5779:
[----:B------:R-:W-:Y:S05]  /*12150*/  BSYNC.RECONVERGENT B0 ;  /* 0x0000000000007941 */ /* 0x000fea0003800200 */
.L_x_5778:
        /* <DEDUP_REMOVED lines=84> */
.L_x_5781:
[----:B------:R-:W-:Y:S05]  /*126a0*/  BSYNC.RECONVERGENT B0 ;  /* 0x0000000000007941 */ /* 0x000fea0003800200 */
.L_x_5780:
        /* <DEDUP_REMOVED lines=84> */
.L_x_5783:
[----:B------:R-:W-:Y:S05]  /*12bf0*/  BSYNC.RECONVERGENT B0 ;  /* 0x0000000000007941 */ /* 0x000fea0003800200 */
.L_x_5782:
[----:B------:R1:W-:Y:S02]  /*12c00*/  STS.128 [R241+0x6800], R28 ;  /* 0x0068001cf1007388 */ /* 0x0003e40000000c00 */
.L_x_5775:
[----:B------:R-:W-:Y:S05]  /*12c10*/  BSYNC.RECONVERGENT B1 ;  /* 0x0000000000017941 */ /* 0x000fea0003800200 */
.L_x_5774:
        /* <DEDUP_REMOVED lines=94> */
.L_x_5787:
[----:B------:R-:W-:Y:S05]  /*13200*/  BSYNC.RECONVERGENT B0 ;  /* 0x0000000000007941 */ /* 0x000fea0003800200 */
.L_x_5786:
        /* <DEDUP_REMOVED lines=85> */
.L_x_5789:
[----:B------:R-:W-:Y:S05]  /*13760*/  BSYNC.RECONVERGENT B0 ;  /* 0x0000000000007941 */ /* 0x000fea0003800200 */
.L_x_5788:
        /* <DEDUP_REMOVED lines=85> */
.L_x_5791:
[----:B------:R-:W-:Y:S05]  /*13cc0*/  BSYNC.RECONVERGENT B0 ;  /* 0x0000000000007941 */ /* 0x000fea0003800200 */
.L_x_5790:
        /* <DEDUP_REMOVED lines=84> */
.L_x_5793:
[----:B------:R-:W-:Y:S05]  /*14210*/  BSYNC.RECONVERGENT B0 ;  /* 0x0000000000007941 */ /* 0x000fea0003800200 */
.L_x_5792:
[----:B------:R1:W-:Y:S02]  /*14220*/  STS.128 [R241+0x7000], R28 ;  /* 0x0070001cf1007388 */ /* 0x0003e40000000c00 */
.L_x_5785:
[----:B------:R-:W-:Y:S05]  /*14230*/  BSYNC.RECONVERGENT B1 ;  /* 0x0000000000017941 */ /* 0x000fea0003800200 */
.L_x_5784:
        /* <DEDUP_REMOVED lines=94> */
.L_x_5795:
[----:B------:R-:W-:Y:S05]  /*14820*/  BSYNC.RECONVERGENT B0 ;  /* 0x0000000000007941 */ /* 0x000fea0003800200 */
.L_x_5794:
        /* <DEDUP_REMOVED lines=84> */
.L_x_5797:
[----:B------:R-:W-:Y:S05]  /*14d70*/  BSYNC.RECONVERGENT B0 ;  /* 0x0000000000007941 */ /* 0x000fea0003800200 */
.L_x_5796:
        /* <DEDUP_REMOVED lines=84> */
.L_x_5799:
[----:B------:R-:W-:Y:S05]  /*152c0*/  BSYNC.RECONVERGENT B0 ;  /* 0x0000000000007941 */ /* 0x000fea0003800200 */
.L_x_5798:
        /* <DEDUP_REMOVED lines=84> */
.L_x_5801:
[----:B------:R-:W-:Y:S05]  /*15810*/  BSYNC.RECONVERGENT B0 ;  /* 0x0000000000007941 */ /* 0x000fea0003800200 */
.L_x_5800:
[----:B------:R1:W-:Y:S02]  /*15820*/  STS.128 [R241+0x7800], R28 ;  /* 0x0078001cf1007388 */ /* 0x0003e40000000c00 */
.L_x_5724:
[----:B------:R-:W-:Y:S05]  /*15830*/  BSYNC.RECONVERGENT B2 ;  /* 0x0000000000027941 */ /* 0x000fea0003800200 */
.L_x_5720:
[----:B------:R-:W-:Y:S01]  /*15840*/  UIADD3 UR8, UPT, UPT, -UR32, UR26, URZ ;  /* 0x0000001a20087290 */ /* 0x000fe2000fffe1ff */
[----:B------:R-:W-:Y:S01]  /*15850*/  MOV R57, UR28 ;  /* 0x0000001c00397c02 */ /* 0x000fe20008000f00 */
[----:B------:R-:W-:Y:S01]  /*15860*/  IMAD.U32 R56, RZ, RZ, UR27 ;  /* 0x0000001bff387e24 */ /* 0x000fe2000f8e00ff */
[----:B------:R-:W-:Y:S01]  /*15870*/  LOP3.LUT R68, R68, 0x8, R59, 0x78, !PT ;  /* 0x0000000844447812 */ /* 0x000fe200078e783b */
[----:B------:R-:W-:Y:S01]  /*15880*/  IMAD.MOV.U32 R166, RZ, RZ, 0x40 ;  /* 0x00000040ffa67424 */ /* 0x000fe200078e00ff */
[----:B------:R-:W-:Y:S01]  /*15890*/  MOV R0, UR30 ;  /* 0x0000001e00007c02 */ /* 0x000fe20008000f00 */
[----:B------:R-:W-:Y:S01]  /*158a0*/  UISETP.GT.AND UP0, UPT, UR31, UR7, UPT ;  /* 0x000000071f00728c */ /* 0x000fe2000bf04270 */
[----:B------:R-:W-:Y:S01]  /*158b0*/  ISETP.GE.AND P4, PT, R26, UR8, PT ;  /* 0x000000081a007c0c */ /* 0x000fe2000bf86270 */
[----:B------:R-:W-:Y:S01]  /*158c0*/  IMAD.U32 R232, RZ, RZ, UR23 ;  /* 0x00000017ffe87e24 */ /* 0x000fe2000f8e00ff */
[----:B------:R-:W-:Y:S02]  /*158d0*/  ISETP.GE.AND P3, PT, R27, UR8, PT ;  /* 0x000000081b007c0c */ /* 0x000fe4000bf66270 */
[----:B------:R-:W-:-:S02]  /*158e0*/  ISETP.GE.AND P5, PT, R24, UR8, PT ;  /* 0x0000000818007c0c */ /* 0x000fc4000bfa6270 */
[----:B------:R-:W-:Y:S02]  /*158f0*/  ISETP.GE.AND P6, PT, R100, UR8, PT ;  /* 0x0000000864007c0c */ /* 0x000fe4000bfc6270 */
[----:B------:R-:W-:Y:S02]  /*15900*/  ISETP.GE.AND P1, PT, R26, UR8, PT ;  /* 0x000000081a007c0c */ /* 0x000fe4000bf26270 */
[----:B------:R-:W-:Y:S02]  /*15910*/  ISETP.GE.AND P2, PT, R24, UR8, PT ;  /* 0x0000000818007c0c */ /* 0x000fe4000bf46270 */
[C---:B------:R-:W-:Y:S01]  /*15920*/  SHF.L.U32 R214, R59.reuse, 0x5, RZ ;  /* 0x000000053bd67819 */ /* 0x040fe200000006ff */
[----:B-123--:R-:W1:Y:S01]  /*15930*/  @!P4 LDC.64 R4, c[0x0][0x3b8] ;  /* 0x0000ee00ff04cb82 */ /* 0x00ee620000000a00 */
[----:B----4-:R-:W-:Y:S02]  /*15940*/  LOP3.LUT R36, R59, 0x4, RZ, 0xc0, !PT ;  /* 0x000000043b247812 */ /* 0x010fe400078ec0ff */
[----:B------:R-:W-:-:S02]  /*15950*/  LOP3.LUT R214, R214, 0x7c00, RZ, 0xc0, !PT ;  /* 0x00007c00d6d67812 */ /* 0x000fc400078ec0ff */
[CC--:B------:R-:W-:Y:S01]  /*15960*/  @!P5 LEA R8, P0, R57.reuse, R224.reuse, 0x1 ;  /* 0x000000e03908d211 */ /* 0x0c0fe200078008ff */
[----:B------:R-:W-:Y:S01]  /*15970*/  @!PT LDS RZ, [RZ] ;  /* 0x00000000fffff984 */ /* 0x000fe20000000800 */
[----:B------:R-:W-:Y:S01]  /*15980*/  @!PT LDS RZ, [RZ] ;  /* 0x00000000fffff984 */ /* 0x000fe20000000800 */
[----:B------:R-:W-:Y:S01]  /*15990*/  @!PT LDS RZ, [RZ] ;  /* 0x00000000fffff984 */ /* 0x000fe20000000800 */
[----:B------:R-:W-:Y:S01]  /*159a0*/  @!P6 LDGSTS.E.BYPASS.LTC128B.128 [R241+0x8000], desc[UR4][R224.64] ;  /* 0x08000000e0f1efae */ /* 0x000fe2000b981a04 */
[----:B------:R-:W-:Y:S01]  /*159b0*/  MOV R230, UR26 ;  /* 0x0000001a00e67c02 */ /* 0x000fe20008000f00 */
[----:B------:R-:W2:Y:S01]  /*159c0*/  @!P3 LDC.64 R2, c[0x0][0x3b8] ;  /* 0x0000ee00ff02bb82 */ /* 0x000ea20000000a00 */
[----:B------:R-:W-:Y:S01]  /*159d0*/  @!P5 LEA.HI.X R9, R57, R225, R56, 0x1, P0 ;  /* 0x000000e13909d211 */ /* 0x000fe200000f0c38 */
[----:B------:R-:W-:Y:S04]  /*159e0*/  @!P6 LDGSTS.E.BYPASS.LTC128B.128 [R241+0xa000], desc[UR4][R224.64+0x80] ;  /* 0x0a000080e0f1efae */ /* 0x000fe8000b981a04 */
[----:B------:R-:W-:Y:S02]  /*159f0*/  @!P6 LDGSTS.E.BYPASS.LTC128B.128 [R241+0xc000], desc[UR4][R224.64+0x100] ;  /* 0x0c000100e0f1efae */ /* 0x000fe4000b981a04 */
[----:B------:R-:W3:Y:S02]  /*15a00*/  @!P1 LDC.64 R6, c[0x0][0x3c0] ;  /* 0x0000f000ff069b82 */ /* 0x000ee40000000a00 */
        /* <DEDUP_REMOVED lines=8> */
[----:B------:R-:W-:Y:S01]  /*15a90*/  MOV R2, UR29 ;  /* 0x0000001d00027c02 */ /* 0x000fe20008000f00 */
[----:B------:R1:W-:Y:S01]  /*15aa0*/  @!P5 LDGSTS.E.BYPASS.LTC128B.128 [R241+0xe800], desc[UR4][R8.64+0x180] ;  /* 0x0e80018008f1dfae */ /* 0x0003e2000b981a04 */
[----:B------:R-:W2:Y:S01]  /*15ab0*/  LDCU.64 UR8, c[0x0][0x508] ;  /* 0x0000a100ff0877ac */ /* 0x000ea20008000a00 */
[----:B------:R-:W-:Y:S02]  /*15ac0*/  @!P3 IMAD R3, R3, 0x60, RZ ;  /* 0x000000600303b824 */ /* 0x000fe400078e02ff */
[----:B------:R-:W-:Y:S01]  /*15ad0*/  @!P3 IMAD.MOV.U32 R12, RZ, RZ, R4 ;  /* 0x000000ffff0cb224 */ /* 0x000fe200078e0004 */
[----:B------:R-:W-:Y:S02]  /*15ae0*/  @!P4 LDGSTS.E.BYPASS.LTC128B.128 [R241+0x9000], desc[UR4][R10.64] ;  /* 0x090000000af1cfae */ /* 0x000fe4000b981a04 */
[----:B------:R-:W-:Y:S01]  /*15af0*/  @!P3 IADD3 R13, PT, PT, R3, R5, RZ ;  /* 0x00000005030db210 */ /* 0x000fe20007ffe0ff */
[----:B------:R-:W-:Y:S01]  /*15b00*/  IMAD.SHL.U32 R3, R59, 0x40, RZ ;  /* 0x000000403b037824 */ /* 0x000fe200078e00ff */
[----:B------:R-:W-:Y:S01]  /*15b10*/  @!P4 LDGSTS.E.BYPASS.LTC128B.128 [R241+0xb000], desc[UR4][R10.64+0x80] ;  /* 0x0b0000800af1cfae */ /* 0x000fe2000b981a04 */
[----:B------:R-:W4:Y:S03]  /*15b20*/  @!P0 LDC.64 R4, c[0x0][0x3c0] ;  /* 0x0000f000ff048b82 */ /* 0x000f260000000a00 */
[----:B------:R-:W-:Y:S01]  /*15b30*/  @!P4 LDGSTS.E.BYPASS.LTC128B.128 [R241+0xd000], desc[UR4][R10.64+0x100] ;  /* 0x0d0001000af1cfae */ /* 0x000fe2000b981a04 */
[----:B------:R-:W-:-:S02]  /*15b40*/  LOP3.LUT R87, R3, 0x400, RZ, 0xc0, !PT ;  /* 0x0000040003577812 */ /* 0x000fc400078ec0ff */
[----:B------:R-:W-:Y:S01]  /*15b50*/  LOP3.LUT R165, R214, 0x200, R3, 0xf8, !PT ;  /* 0x00000200d6a57812 */ /* 0x000fe200078ef803 */
[----:B------:R3:W-:Y:S01]  /*15b60*/  @!P4 LDGSTS.E.BYPASS.LTC128B.128 [R241+0xf000], desc[UR4][R10.64+0x180] ;  /* 0x0f0001800af1cfae */ /* 0x0007e2000b981a04 */
[----:B--2---:R-:W-:-:S03]  /*15b70*/  UIADD3 UR8, UPT, UPT, UR26, UR8, -UR21 ;  /* 0x000000081a087290 */ /* 0x004fc6000fffe815 */
[----:B------:R-:W-:Y:S01]  /*15b80*/  @!P3 LDGSTS.E.BYPASS.LTC128B.128 [R241+0x9800], desc[UR4][R12.64] ;  /* 0x098000000cf1bfae */ /* 0x000fe2000b981a04 */
[----:B------:R-:W-:-:S03]  /*15b90*/  IMAD.IADD R89, R58, 0x1, R165 ;  /* 0x000000013a597824 */ /* 0x000fc600078e02a5 */
[----:B------:R-:W-:Y:S02]  /*15ba0*/  @!P3 LDGSTS.E.BYPASS.LTC128B.128 [R241+0xb800], desc[UR4][R12.64+0x80] ;  /* 0x0b8000800cf1bfae */ /* 0x000fe4000b981a04 */
[----:B------:R-:W-:Y:S02]  /*15bb0*/  LEA R89, R89, UR6, 0x1 ;  /* 0x0000000659597c11 */ /* 0x000fe4000f8e08ff */
[----:B------:R-:W-:Y:S04]  /*15bc0*/  @!P3 LDGSTS.E.BYPASS.LTC128B.128 [R241+0xd800], desc[UR4][R12.64+0x100] ;  /* 0x0d8001000cf1bfae */ /* 0x000fe8000b981a04 */
[----:B------:R2:W-:Y:S01]  /*15bd0*/  @!P3 LDGSTS.E.BYPASS.LTC128B.128 [R241+0xf800], desc[UR4][R12.64+0x180] ;  /* 0x0f8001800cf1bfae */ /* 0x0005e2000b981a04 */
[----:B-1----:R-:W-:Y:S01]  /*15be0*/  @!P2 LEA R8, P3, R0, R226, 0x1 ;  /* 0x000000e20008a211 */ /* 0x002fe200078608ff */
[----:B----4-:R-:W-:-:S02]  /*15bf0*/  @!P0 IMAD R5, R5, 0x60, RZ ;  /* 0x0000006005058824 */ /* 0x010fc400078e02ff */
[----:B------:R-:W0:Y:S01]  /*15c00*/  LDGDEPBAR ;  /* 0x00000000000079af */ /* 0x000e220000000000 */
[----:B------:R-:W-:Y:S01]  /*15c10*/  @!P2 LEA.HI.X R9, R0, R227, R2, 0x1, P3 ;  /* 0x000000e30009a211 */ /* 0x000fe200018f0c02 */
[----:B------:R-:W-:Y:S01]  /*15c20*/  IMAD.MOV.U32 R0, RZ, RZ, 0x20 ;  /* 0x00000020ff007424 */ /* 0x000fe200078e00ff */
[----:B---3--:R-:W-:-:S05]  /*15c30*/  LOP3.LUT R10, R68, 0x38, R61, 0x78, !PT ;  /* 0x00000038440a7812 */ /* 0x008fca00078e783d */
[----:B------:R-:W-:Y:S01]  /*15c40*/  IMAD R87, R10, 0x2, R87 ;  /* 0x000000020a577824 */ /* 0x000fe200078e0257 */
[----:B------:R-:W-:-:S04]  /*15c50*/  @!P1 LEA R10, P3, R6, R226, 0x6 ;  /* 0x000000e2060a9211 */ /* 0x000fc800078630ff */
[----:B------:R-:W-:Y:S01]  /*15c60*/  @!P1 LEA.HI.X R11, R6, R227, R7, 0x6, P3 ;  /* 0x000000e3060b9211 */ /* 0x000fe200018f3407 */
[----:B------:R-:W-:Y:S01]  /*15c70*/  @!P0 IMAD.WIDE.U32 R6, R4, 0x60, R226 ;  /* 0x0000006004068825 */ /* 0x000fe200078e00e2 */
[----:B------:R-:W-:-:S04]  /*15c80*/  IADD3 R63, PT, PT, R87, UR6, RZ ;  /* 0x00000006573f7c10 */ /* 0x000fc8000fffe0ff */
[----:B------:R-:W-:Y:S01]  /*15c90*/  @!P0 IADD3 R7, PT, PT, R5, R7, RZ ;  /* 0x0000000705078210 */ /* 0x000fe20007ffe0ff */
        /* <DEDUP_REMOVED lines=50> */
[----:B------:R-:W3:Y:S01]  /*15fc0*/  LDSM.16.M88.4 R20, [R87+UR6+0x8000] ;  /* 0x008000065714783b */ /* 0x000ee20008000200 */
[----:B------:R-:W-:Y:S01]  /*15fd0*/  IADD3 R62, PT, PT, R63, R2, RZ ;  /* 0x000000023f3e7210 */ /* 0x000fe20007ffe0ff */
[C---:B------:R-:W-:Y:S01]  /*15fe0*/  IMAD.IADD R86, R89.reuse, 0x1, R2 ;  /* 0x0000000159567824 */ /* 0x040fe200078e0202 */
[----:B------:R-:W-:Y:S01]  /*15ff0*/  SEL R166, R166, 0xffffffc0, !P0 ;  /* 0xffffffc0a6a67807 */ /* 0x000fe20004000000 */
[----:B--2---:R-:W2:Y:S03]  /*16000*/  LDSM.16.M88.4 R12, [R87+UR6+0x8800] ;  /* 0x00880006570c783b */ /* 0x004ea60008000200 */
[----:B------:R-:W-:Y:S01]  /*16010*/  IADD3 R85, PT, PT, R89, R166, RZ ;  /* 0x000000a659557210 */ /* 0x000fe20007ffe0ff */
[----:B------:R-:W4:Y:S01]  /*16020*/  LDSM.16.M88.4 R64, [R87+UR6+0x9000] ;  /* 0x009000065740783b */ /* 0x000f220008000200 */
[----:B------:R-:W-:-:S02]  /*16030*/  IMAD.IADD R63, R63, 0x1, R166 ;  /* 0x000000013f3f7824 */ /* 0x000fc400078e02a6 */
[C---:B------:R-:W-:Y:S01]  /*16040*/  IADD3 R84, PT, PT, R2.reuse, R85, RZ ;  /* 0x0000005502547210 */ /* 0x040fe20007ffe0ff */
[----:B------:R-:W4:Y:S02]  /*16050*/  LDSM.16.M88.4 R28, [R87+UR6+0x9800] ;  /* 0x00980006571c783b */ /* 0x000f240008000200 */
[----:B------:R-:W-:Y:S02]  /*16060*/  IADD3 R61, PT, PT, R2, R63, RZ ;  /* 0x0000003f023d7210 */ /* 0x000fe40007ffe0ff */
        /* <DEDUP_REMOVED lines=9> */
[C---:B--2---:R-:W-:Y:S03]  /*16100*/  HMMA.16816.F32 R16, R48.reuse, R12, RZ ;  /* 0x0000000c3010723c */ /* 0x044fe600000018ff */
        /* <DEDUP_REMOVED lines=155> */
[C---:B------:R-:W-:Y:S01]  /*16ac0*/  HMMA.16816.F32 R24, R44.reuse, R36, R24 ;  /* 0x000000242c18723c */ /* 0x040fe20000001818 */
        /* <DEDUP_REMOVED lines=62> */
[----:B------:R1:W1:Y:S05]  /*16eb0*/  MUFU.TANH R26, R12 ;  /* 0x0000000c001a7308 */ /* 0x00026a0000002400 */
[C---:B------:R-:W-:Y:S01]  /*16ec0*/  HMMA.16816.F32 R68, R40.reuse, R8, R68 ;  /* 0x000000082844723c */ /* 0x040fe20000001844 */
[----:B------:R-:W-:Y:S01]  /*16ed0*/  FMUL.FTZ R8, R13, UR9 ;  /* 0x000000090d087c20 */ /* 0x000fe20008410000 */
[----:B------:R-:W-:Y:S01]  /*16ee0*/  FMUL.FTZ R9, R14, UR9 ;  /* 0x000000090e097c20 */ /* 0x000fe20008410000 */
[----:B------:R-:W1:Y:S05]  /*16ef0*/  MUFU.TANH R4, R4 ;  /* 0x0000000400047308 */ /* 0x000e6a0000002400 */
[----:B------:R-:W-:Y:S01]  /*16f00*/  HMMA.16816.F32 R64, R40, R10, R64 ;  /* 0x0000000a2840723c */ /* 0x000fe20000001840 */
[----:B------:R-:W-:-:S02]  /*16f10*/  LOP3.LUT R11, R60, 0x1f0, RZ, 0xc0, !PT ;  /* 0x000001f03c0b7812 */ /* 0x000fc400078ec0ff */
[----:B------:R-:W-:Y:S01]  /*16f20*/  LOP3.LUT R10, R7, 0x7, RZ, 0xc0, !PT ;  /* 0x00000007070a7812 */ /* 0x000fe200078ec0ff */
[----:B------:R-:W1:Y:S03]  /*16f30*/  MUFU.TANH R8, R8 ;  /* 0x0000000800087308 */ /* 0x000e660000002400 */
[----:B------:R-:W-:Y:S01]  /*16f40*/  IADD3 R11, PT, PT, R10, UR25, R11 ;  /* 0x000000190a0b7c10 */ /* 0x000fe2000fffe00b */
[C---:B---3--:R-:W-:Y:S03]  /*16f50*/  HMMA.16816.F32 R52, R40.reuse, R16, R52 ;  /* 0x000000102834723c */ /* 0x048fe60000001834 */
[----:B------:R-:W-:Y:S01]  /*16f60*/  FMUL.FTZ R5, R68, UR9 ;  /* 0x0000000944057c20 */ /* 0x000fe20008410000 */
[----:B------:R-:W-:Y:S01]  /*16f70*/  FMUL.FTZ R27, R69, UR9 ;  /* 0x00000009451b7c20 */ /* 0x000fe20008410000 */
[----:B------:R-:W-:Y:S01]  /*16f80*/  FMUL.FTZ R31, R70, UR9 ;  /* 0x00000009461f7c20 */ /* 0x000fe20008410000 */
[----:B------:R-:W-:Y:S01]  /*16f90*/  FMUL.FTZ R30, R71, UR9 ;  /* 0x00000009471e7c20 */ /* 0x000fe20008410000 */
[----:B------:R-:W3:Y:S01]  /*16fa0*/  MUFU.TANH R9, R9 ;  /* 0x0000000900097308 */ /* 0x000ee20000002400 */
[----:B------:R-:W-:Y:S01]  /*16fb0*/  HMMA.16816.F32 R72, R40, R18, R72 ;  /* 0x000000122848723c */ /* 0x000fe20000001848 */
[----:B------:R-:W-:-:S02]  /*16fc0*/  IADD3 R7, PT, PT, R11, UR8, RZ ;  /* 0x000000080b077c10 */ /* 0x000fc4000fffe0ff */
[----:B------:R-:W-:Y:S01]  /*16fd0*/  FMUL.FTZ R16, R64, UR9 ;  /* 0x0000000940107c20 */ /* 0x000fe20008410000 */
[----:B------:R-:W-:Y:S01]  /*16fe0*/  FMUL.FTZ R6, R65, UR9 ;  /* 0x0000000941067c20 */ /* 0x000fe20008410000 */
[----:B------:R-:W-:Y:S01]  /*16ff0*/  FMUL.FTZ R32, R66, UR9 ;  /* 0x0000000942207c20 */ /* 0x000fe20008410000 */
[----:B------:R-:W-:Y:S01]  /*17000*/  FMUL.FTZ R33, R67, UR9 ;  /* 0x0000000943217c20 */ /* 0x000fe20008410000 */
[----:B------:R-:W1:Y:S01]  /*17010*/  MUFU.TANH R5, R5 ;  /* 0x0000000500057308 */ /* 0x000e620000002400 */
[----:B------:R-:W-:Y:S02]  /*17020*/  VIADDMNMX R231, R7, 0x1, R230, PT ;  /* 0x0000000107e77846 */ /* 0x000fe400038001e6 */
[----:B------:R-:W-:Y:S01]  /*17030*/  IADD3 R232, PT, PT, R11, UR26, -R232 ;  /* 0x0000001a0be87c10 */ /* 0x000fe2000fffe8e8 */
[----:B------:R-:W-:Y:S01]  /*17040*/  FMUL.FTZ R34, R52, UR9 ;  /* 0x0000000934227c20 */ /* 0x000fe20008410000 */
[----:B------:R-:W-:Y:S01]  /*17050*/  FMUL.FTZ R40, R53, UR9 ;  /* 0x0000000935287c20 */ /* 0x000fe20008410000 */
[----:B------:R-:W-:Y:S01]  /*17060*/  FMUL.FTZ R41, R54, UR9 ;  /* 0x0000000936297c20 */ /* 0x000fe20008410000 */
[----:B------:R-:W-:Y:S01]  /*17070*/  FMUL.FTZ R42, R55, UR9 ;  /* 0x00000009372a7c20 */ /* 0x000fe20008410000 */
[----:B------:R-:W1:Y:S01]  /*17080*/  MUFU.TANH R27, R27 ;  /* 0x0000001b001b7308 */ /* 0x000e620000002400 */
[----:B------:R-:W-:-:S03]  /*17090*/  VIADDMNMX R230, R7, 0x9, R230, PT ;  /* 0x0000000907e67846 */ /* 0x000fc600038001e6 */
        /* <DEDUP_REMOVED lines=32> */
.L_x_5803:
        /* <DEDUP_REMOVED lines=50> */
[----:B---3--:R-:W-:-:S04]  /*175c0*/  IMAD R7, R7, UR14, RZ ;  /* 0x0000000e07077c24 */ /* 0x008fc8000f8e02ff */
[----:B------:R-:W-:Y:S01]  /*175d0*/  IMAD R7, R10, UR15, R7 ;  /* 0x0000000f0a077c24 */ /* 0x000fe2000f8e0207 */
[----:B--2---:R-:W-:Y:S01]  /*175e0*/  IADD3 R11, PT, PT, R12, -R11, RZ ;  /* 0x8000000b0c0b7210 */ /* 0x004fe20007ffe0ff */
[----:B------:R-:W-:-:S03]  /*175f0*/  IMAD.WIDE.U32 R12, R10, UR14, RZ ;  /* 0x0000000e0a0c7c25 */ /* 0x000fc6000f8e00ff */
[----:B------:R-:W-:Y:S01]  /*17600*/  SHF.R.S32.HI R10, RZ, 0x1f, R11 ;  /* 0x0000001fff0a7819 */ /* 0x000fe2000001140b */
[----:B------:R-:W-:-:S04]  /*17610*/  IMAD.IADD R13, R13, 0x1, R7 ;  /* 0x000000010d0d7824 */ /* 0x000fc800078e0207 */
[----:B----4-:R-:W-:Y:S02]  /*17620*/  IMAD R10, R10, UR10, RZ ;  /* 0x0000000a0a0a7c24 */ /* 0x010fe4000f8e02ff */
[----:B------:R-:W-:-:S04]  /*17630*/  IMAD.WIDE.U32 R12, R11, UR10, R12 ;  /* 0x0000000a0b0c7c25 */ /* 0x000fc8000f8e000c */
[----:B------:R-:W-:Y:S01]  /*17640*/  IMAD R10, R11, UR11, R10 ;  /* 0x0000000b0b0a7c24 */ /* 0x000fe2000f8e020a */
[----:B------:R-:W-:-:S04]  /*17650*/  LEA R224, P0, R12, R224, 0x1 ;  /* 0x000000e00ce07211 */ /* 0x000fc800078008ff */
[----:B------:R-:W-:-:S04]  /*17660*/  IADD3 R10, PT, PT, R13, R10, RZ ;  /* 0x0000000a0d0a7210 */ /* 0x000fc80007ffe0ff */
[----:B------:R-:W-:-:S07]  /*17670*/  LEA.HI.X R225, R12, R225, R10, 0x1, P0 ;  /* 0x000000e10ce17211 */ /* 0x000fce00000f0c0a */
.L_x_5804:
[----:B------:R-:W2:Y:S01]  /*17680*/  LDCU UR8, c[0x0][0x3bc] ;  /* 0x00007780ff0877ac */ /* 0x000ea20008000800 */
        /* <DEDUP_REMOVED lines=11> */
[----:B--2---:R-:W-:-:S03]  /*17740*/  USHF.L.U64.HI UR8, UR14, 0x5, UR8 ;  /* 0x000000050e087899 */ /* 0x004fc60008010208 */
[----:B------:R3:W-:Y:S04]  /*17750*/  LDGSTS.E.BYPASS.LTC128B.128 [R241+0x8800], desc[UR4][R10.64] ;  /* 0x088000000af17fae */ /* 0x0007e8000b981a04 */
[----:B------:R3:W-:Y:S01]  /*17760*/  LDGSTS.E.BYPASS.LTC128B.128 [R241+0xa800], desc[UR4][R10.64+0x80] ;  /* 0x0a8000800af17fae */ /* 0x0007e2000b981a04 */
[----:B------:R-:W-:Y:S02]  /*17770*/  IADD3.X R15, PT, PT, R11, UR8, RZ, P0, !PT ;  /* 0x000000080b0f7c10 */ /* 0x000fe400087fe4ff */
[----:B-1----:R-:W-:Y:S01]  /*17780*/  IADD3 R12, P0, PT, R14, UR10, RZ ;  /* 0x0000000a0e0c7c10 */ /* 0x002fe2000ff1e0ff */
        /* <DEDUP_REMOVED lines=12> */
.L_x_5802:
[----:B------:R-:W-:Y:S01]  /*17850*/  IMAD.SHL.U32 R47, R59, 0x2, RZ ;  /* 0x000000023b2f7824 */ /* 0x000fe200078e00ff */
[----:B------:R-:W2:Y:S01]  /*17860*/  LDCU UR16, c[0x0][0x45c] ;  /* 0x00008b80ff1077ac */ /* 0x000ea20008000800 */
        /* <DEDUP_REMOVED lines=36> */
[----:B------:R-:W-:Y:S02]  /*17ab0*/  FSEL R18, R20, -INF , !P4 ;  /* 0xff80000014127808 */ /* 0x000fe40006000000 */
[C---:B------:R-:W-:Y:S01]  /*17ac0*/  ISETP.GT.AND P1, PT, R232.reuse, R11, PT ;  /* 0x0000000be800720c */ /* 0x040fe20003f24270 */
[----:B------:R-:W-:Y:S01]  /*17ad0*/  LDSM.16.MT88.4 R72, [R215+0x14000] ;  /* 0x01400000d748783b */ /* 0x000fe20000004200 */
[C---:B------:R-:W-:Y:S02]  /*17ae0*/  ISETP.GE.AND P5, PT, R11.reuse, R231, PT ;  /* 0x000000e70b00720c */ /* 0x040fe40003fa6270 */
[----:B------:R-:W-:Y:S01]  /*17af0*/  ISETP.GE.AND P4, PT, R11, R230, PT ;  /* 0x000000e60b00720c */ /* 0x000fe20003f86270 */
[----:B------:R-:W-:Y:S01]  /*17b00*/  VIADD R11, R47, 0x11 ;  /* 0x000000112f0b7836 */ /* 0x000fe20000000000 */
[----:B------:R-:W-:Y:S01]  /*17b10*/  FSEL R19, R19, -INF , !P0 ;  /* 0xff80000013137808 */ /* 0x000fe20004000000 */
[----:B------:R-:W-:Y:S01]  /*17b20*/  LDSM.16.MT88.4 R88, [R195+0x14000] ;  /* 0x01400000c358783b */ /* 0x000fe20000004200 */
[----:B------:R-:W-:-:S02]  /*17b30*/  ISETP.GT.AND P2, PT, R232, R13, PT ;  /* 0x0000000de800720c */ /* 0x000fc40003f44270 */
[----:B------:R-:W-:Y:S01]  /*17b40*/  ISETP.GT.AND P0, PT, R46, R13, PT ;  /* 0x0000000d2e00720c */ /* 0x000fe20003f04270 */
[----:B------:R-:W-:Y:S01]  /*17b50*/  LDSM.16.MT88.4 R96, [R190+0x14000] ;  /* 0x01400000be60783b */ /* 0x000fe20000004200 */
[----:B------:R-:W-:Y:S01]  /*17b60*/  FSEL R17, R23, -INF , !P3 ;  /* 0xff80000017117808 */ /* 0x000fe20005800000 */
[----:B------:R-:W-:Y:S01]  /*17b70*/  VIADD R23, R47, 0x20 ;  /* 0x000000202f177836 */ /* 0x000fe20000000000 */
[----:B------:R-:W-:Y:S01]  /*17b80*/  FSEL R18, R18, -INF , !P6 ;  /* 0xff80000012127808 */ /* 0x000fe20007000000 */
[----:B------:R-:W-:Y:S01]  /*17b90*/  LDSM.16.MT88.4 R104, [R215+0x16000] ;  /* 0x01600000d768783b */ /* 0x000fe20000004200 */
[----:B------:R-:W-:Y:S01]  /*17ba0*/  FSEL R20, R21, -INF , !P1 ;  /* 0xff80000015147808 */ /* 0x000fe20004800000 */
[----:B------:R-:W-:Y:S01]  /*17bb0*/  VIADD R21, R47, 0x21 ;  /* 0x000000212f157836 */ /* 0x000fe20000000000 */
[C---:B------:R-:W-:Y:S01]  /*17bc0*/  ISETP.GE.AND P6, PT, R13.reuse, R231, PT ;  /* 0x000000e70d00720c */ /* 0x040fe20003fc6270 */
[----:B------:R-:W-:Y:S01]  /*17bd0*/  LDSM.16.MT88.4 R120, [R195+0x16000] ;  /* 0x01600000c378783b */ /* 0x000fe20000004200 */
[----:B------:R-:W-:Y:S01]  /*17be0*/  ISETP.GE.AND P1, PT, R13, R230, PT ;  /* 0x000000e60d00720c */ /* 0x000fe20003f26270 */
[----:B------:R-:W-:Y:S01]  /*17bf0*/  VIADD R13, R47, 0x18 ;  /* 0x000000182f0d7836 */ /* 0x000fe20000000000 */
[----:B------:R-:W-:Y:S01]  /*17c00*/  ISETP.GT.AND P3, PT, R232, R11, PT ;  /* 0x0000000be800720c */ /* 0x000fe20003f64270 */
[----:B------:R-:W-:Y:S01]  /*17c10*/  LDSM.16.MT88.4 R172, [R190+0x10800] ;  /* 0x01080000beac783b */ /* 0x000fe20000004200 */
[----:B------:R-:W-:-:S02]  /*17c20*/  FSEL R14, R28, -INF , !P2 ;  /* 0xff8000001c0e7808 */ /* 0x000fc40005000000 */
[----:B-1----:R-:W-:Y:S01]  /*17c30*/  FSEL R15, R24, -INF , !P0 ;  /* 0xff800000180f7808 */ /* 0x002fe20004000000 */
[----:B------:R-:W-:Y:S01]  /*17c40*/  LDSM.16.MT88.4 R168, [R215+0x12800] ;  /* 0x01280000d7a8783b */ /* 0x000fe20000004200 */
[----:B------:R-:W-:Y:S02]  /*17c50*/  FSEL R17, R17, -INF , !P4 ;  /* 0xff80000011117808 */ /* 0x000fe40006000000 */
[----:B------:R-:W-:Y:S02]  /*17c60*/  ISETP.GT.AND P4, PT, R46, R11, PT ;  /* 0x0000000b2e00720c */ /* 0x000fe40003f84270 */
[----:B------:R-:W-:Y:S02]  /*17c70*/  FSEL R20, R20, -INF , !P5 ;  /* 0xff80000014147808 */ /* 0x000fe40006800000 */
[----:B------:R-:W-:Y:S02]  /*17c80*/  FSEL R14, R14, -INF , !P6 ;  /* 0xff8000000e0e7808 */ /* 0x000fe40007000000 */
[----:B------:R-:W-:-:S02]  /*17c90*/  FSEL R12, R29, -INF , !P3 ;  /* 0xff8000001d0c7808 */ /* 0x000fc40005800000 */
[----:B------:R-:W-:Y:S02]  /*17ca0*/  FSEL R15, R15, -INF , !P1 ;  /* 0xff8000000f0f7808 */ /* 0x000fe40004800000 */
[C---:B------:R-:W-:Y:S02]  /*17cb0*/  ISETP.GE.AND P5, PT, R11.reuse, R231, PT ;  /* 0x000000e70b00720c */ /* 0x040fe40003fa6270 */
[----:B------:R-:W-:Y:S01]  /*17cc0*/  ISETP.GE.AND P2, PT, R11, R230, PT ;  /* 0x000000e60b00720c */ /* 0x000fe20003f46270 */
[----:B------:R-:W-:Y:S01]  /*17cd0*/  VIADD R11, R47, 0x19 ;  /* 0x000000192f0b7836 */ /* 0x000fe20000000000 */
[----:B------:R-:W-:Y:S02]  /*17ce0*/  ISETP.GT.AND P0, PT, R232, R13, PT ;  /* 0x0000000de800720c */ /* 0x000fe40003f04270 */
[----:B------:R-:W-:Y:S02]  /*17cf0*/  ISETP.GE.AND P6, PT, R13, R231, PT ;  /* 0x000000e70d00720c */ /* 0x000fe40003fc6270 */
[----:B------:R-:W-:-:S02]  /*17d00*/  ISETP.GT.AND P3, PT, R46, R13, PT ;  /* 0x0000000d2e00720c */ /* 0x000fc40003f64270 */
[----:B------:R-:W-:Y:S02]  /*17d10*/  ISETP.GE.AND P1, PT, R13, R230, PT ;  /* 0x000000e60d00720c */ /* 0x000fe40003f26270 */
[----:B------:R-:W-:Y:S02]  /*17d20*/  FSEL R13, R25, -INF , !P4 ;  /* 0xff800000190d7808 */ /* 0x000fe40006000000 */
[----:B------:R-:W-:Y:S02]  /*17d30*/  FSEL R12, R12, -INF , !P5 ;  /* 0xff8000000c0c7808 */ /* 0x000fe40006800000 */
[----:B------:R-:W-:Y:S02]  /*17d40*/  FSEL R13, R13, -INF , !P2 ;  /* 0xff8000000d0d7808 */ /* 0x000fe40005000000 */
[-C--:B------:R-:W-:Y:S02]  /*17d50*/  ISETP.GT.AND P5, PT, R232, R11.reuse, PT ;  /* 0x0000000be800720c */ /* 0x080fe40003fa4270 */
[----:B------:R-:W-:-:S02]  /*17d60*/  ISETP.GT.AND P2, PT, R46, R11, PT ;  /* 0x0000000b2e00720c */ /* 0x000fc40003f44270 */
[----:B------:R-:W-:Y:S02]  /*17d70*/  FSEL R10, R26, -INF , !P0 ;  /* 0xff8000001a0a7808 */ /* 0x000fe40004000000 */
        /* <DEDUP_REMOVED lines=18> */
[----:B------:R-:W-:-:S02]  /*17ea0*/  ISETP.GE.AND P6, PT, R23, R231, PT ;  /* 0x000000e71700720c */ /* 0x000fc40003fc6270 */
[----:B------:R-:W-:Y:S01]  /*17eb0*/  ISETP.GE.AND P1, PT, R23, R230, PT ;  /* 0x000000e61700720c */ /* 0x000fe20003f26270 */
[----:B------:R-:W-:Y:S01]  /*17ec0*/  VIADD R23, R47, 0x30 ;  /* 0x000000302f177836 */ /* 0x000fe20000000000 */
[----:B------:R-:W-:Y:S02]  /*17ed0*/  FSEL R31, R31, -INF , !P5 ;  /* 0xff8000001f1f7808 */ /* 0x000fe40006800000 */
[----:B------:R-:W-:Y:S02]  /*17ee0*/  ISETP.GT.AND P5, PT, R232, R21, PT ;  /* 0x00000015e800720c */ /* 0x000fe40003fa4270 */
[----:B------:R-:W-:Y:S02]  /*17ef0*/  FSEL R206, R206, -INF , !P6 ;  /* 0xff800000cece7808 */ /* 0x000fe40007000000 */
[----:B------:R-:W-:Y:S02]  /*17f00*/  FSEL R27, R27, -INF , !P4 ;  /* 0xff8000001b1b7808 */ /* 0x000fe40006000000 */
[----:B------:R-:W-:-:S02]  /*17f10*/  FSEL R197, R31, -INF , !P1 ;  /* 0xff8000001fc57808 */ /* 0x000fc40004800000 */
        /* <DEDUP_REMOVED lines=8> */
[----:B------:R-:W-:Y:S01]  /*17fa0*/  FSEL R209, R30, -INF , !P3 ;  /* 0xff8000001ed17808 */ /* 0x000fe20005800000 */
[----:B------:R-:W-:Y:S01]  /*17fb0*/  LDSM.16.MT88.4 R24, [R191+0x10800] ;  /* 0x01080000bf18783b */ /* 0x000fe20000004200 */
[----:B------:R-:W-:Y:S02]  /*17fc0*/  ISETP.GT.AND P2, PT, R232, R5, PT ;  /* 0x00000005e800720c */ /* 0x000fe40003f44270 */
[C---:B------:R-:W-:Y:S01]  /*17fd0*/  ISETP.GE.AND P0, PT, R5.reuse, R231, PT ;  /* 0x000000e70500720c */ /* 0x040fe20003f06270 */
[----:B------:R-:W-:Y:S01]  /*17fe0*/  LDSM.16.MT88.4 R28, [R215+0x14800] ;  /* 0x01480000d71c783b */ /* 0x000fe20000004200 */
[----:B------:R-:W-:Y:S01]  /*17ff0*/  ISETP.GE.AND P3, PT, R5, R230, PT ;  /* 0x000000e60500720c */ /* 0x000fe20003f66270 */
[----:B------:R-:W-:Y:S01]  /*18000*/  VIADD R5, R47, 0x38 ;  /* 0x000000382f057836 */ /* 0x000fe20000000000 */
[----:B------:R-:W-:-:S02]  /*18010*/  FSEL R32, R32, -INF , !P4 ;  /* 0xff80000020207808 */ /* 0x000fc40006000000 */
[----:B------:R-:W-:Y:S02]  /*18020*/  FSEL R33, R33, -INF , !P5 ;  /* 0xff80000021217808 */ /* 0x000fe40006800000 */
[C---:B------:R-:W-:Y:S02]  /*18030*/  ISETP.GT.AND P4, PT, R232.reuse, R23, PT ;  /* 0x00000017e800720c */ /* 0x040fe40003f84270 */
[----:B------:R-:W-:Y:S02]  /*18040*/  ISETP.GT.AND P5, PT, R232, R21, PT ;  /* 0x00000015e800720c */ /* 0x000fe40003fa4270 */
[----:B------:R-:W-:Y:S02]  /*18050*/  FSEL R34, R34, -INF , !P4 ;  /* 0xff80000022227808 */ /* 0x000fe40006000000 */
[----:B------:R-:W-:Y:S02]  /*18060*/  FSEL R40, R40, -INF , !P5 ;  /* 0xff80000028287808 */ /* 0x000fe40006800000 */
[----:B------:R-:W-:-:S02]  /*18070*/  FSEL R202, R16, -INF , !P6 ;  /* 0xff80000010ca7808 */ /* 0x000fc40007000000 */
[C---:B------:R-:W-:Y:S02]  /*18080*/  ISETP.GT.AND P4, PT, R46.reuse, R21, PT ;  /* 0x000000152e00720c */ /* 0x040fe40003f84270 */
[----:B------:R-:W-:Y:S02]  /*18090*/  ISETP.GT.AND P5, PT, R46, R5, PT ;  /* 0x000000052e00720c */ /* 0x000fe40003fa4270 */
[----:B------:R-:W-:Y:S02]  /*180a0*/  ISETP.GT.AND P6, PT, R232, R47, PT ;  /* 0x0000002fe800720c */ /* 0x000fe40003fc4270 */
[----:B------:R-:W-:Y:S02]  /*180b0*/  FSEL R6, R6, -INF , !P2 ;  /* 0xff80000006067808 */ /* 0x000fe40005000000 */
[----:B------:R-:W-:Y:S02]  /*180c0*/  FSEL R42, R42, -INF , !P4 ;  /* 0xff8000002a2a7808 */ /* 0x000fe40006000000 */
[----:B------:R-:W-:-:S02]  /*180d0*/  FSEL R45, R45, -INF , !P5 ;  /* 0xff8000002d2d7808 */ /* 0x000fc40006800000 */
[-C--:B------:R-:W-:Y:S02]  /*180e0*/  ISETP.GE.AND P4, PT, R23, R231.reuse, PT ;  /* 0x000000e71700720c */ /* 0x080fe40003f86270 */
[----:B------:R-:W-:Y:S02]  /*180f0*/  ISETP.GE.AND P5, PT, R47, R231, PT ;  /* 0x000000e72f00720c */ /* 0x000fe40003fa6270 */
[----:B------:R-:W-:Y:S02]  /*18100*/  FSEL R4, R36, -INF , !P6 ;  /* 0xff80000024047808 */ /* 0x000fe40007000000 */
[----:B------:R-:W-:Y:S02]  /*18110*/  FSEL R198, R6, -INF , !P0 ;  /* 0xff80000006c67808 */ /* 0x000fe40004000000 */
[C---:B------:R-:W-:Y:S02]  /*18120*/  ISETP.GT.AND P0, PT, R46.reuse, R47, PT ;  /* 0x0000002f2e00720c */ /* 0x040fe40003f04270 */
[----:B------:R-:W-:-:S02]  /*18130*/  ISETP.GT.AND P2, PT, R46, R23, PT ;  /* 0x000000172e00720c */ /* 0x000fc40003f44270 */
[----:B------:R-:W-:Y:S02]  /*18140*/  FSEL R4, R4, -INF , !P5 ;  /* 0xff80000004047808 */ /* 0x000fe40006800000 */
[----:B------:R-:W-:Y:S02]  /*18150*/  FSEL R210, R34, -INF , !P4 ;  /* 0xff80000022d27808 */ /* 0x000fe40006000000 */
[C---:B------:R-:W-:Y:S01]  /*18160*/  ISETP.GE.AND P4, PT, R47.reuse, R230, PT ;  /* 0x000000e62f00720c */ /* 0x040fe20003f86270 */
[----:B------:R-:W-:Y:S01]  /*18170*/  VIADD R47, R47, 0x39 ;  /* 0x000000392f2f7836 */ /* 0x000fe20000000000 */
[----:B------:R-:W-:Y:S02]  /*18180*/  FSEL R37, R37, -INF , !P0 ;  /* 0xff80000025257808 */ /* 0x000fe40004000000 */
[----:B------:R-:W-:Y:S02]  /*18190*/  FSEL R207, R32, -INF , !P1 ;  /* 0xff80000020cf7808 */ /* 0x000fe40004800000 */
[----:B------:R-:W-:-:S02]  /*181a0*/  FSEL R41, R41, -INF , !P2 ;  /* 0xff80000029297808 */ /* 0x000fc40005000000 */
[C---:B------:R-:W-:Y:S02]  /*181b0*/  ISETP.GE.AND P6, PT, R21.reuse, R231, PT ;  /* 0x000000e71500720c */ /* 0x040fe40003fc6270 */
[----:B------:R-:W-:Y:S02]  /*181c0*/  ISETP.GE.AND P1, PT, R21, R230, PT ;  /* 0x000000e61500720c */ /* 0x000fe40003f26270 */
[----:B------:R-:W-:Y:S02]  /*181d0*/  ISETP.GT.AND P2, PT, R232, R5, PT ;  /* 0x00000005e800720c */ /* 0x000fe40003f44270 */
[----:B------:R-:W-:Y:S02]  /*181e0*/  FMNMX3.FTZ R21, R4, R38, R18, !PT ;  /* 0x0000002604157276 */ /* 0x000fe40007810012 */
[C---:B------:R-:W-:Y:S02]  /*181f0*/  ISETP.GE.AND P5, PT, R5.reuse, R231, PT ;  /* 0x000000e70500720c */ /* 0x040fe40003fa6270 */
[----:B------:R-:W-:-:S02]  /*18200*/  ISETP.GE.AND P0, PT, R5, R230, PT ;  /* 0x000000e60500720c */ /* 0x000fc40003f06270 */
[----:B------:R-:W-:Y:S02]  /*18210*/  FSEL R5, R37, -INF , !P4 ;  /* 0xff80000025057808 */ /* 0x000fe40006000000 */
[----:B------:R-:W-:Y:S02]  /*18220*/  FMNMX3.FTZ R21, R21, R20, R14, !PT ;  /* 0x0000001415157276 */ /* 0x000fe4000781000e */
[----:B------:R-:W-:Y:S02]  /*18230*/  FMNMX3.FTZ R6, R5, R7, R19, !PT ;  /* 0x0000000705067276 */ /* 0x000fe40007810013 */
[----:B------:R-:W-:Y:S02]  /*18240*/  FMNMX3.FTZ R21, R21, R12, R10, !PT ;  /* 0x0000000c15157276 */ /* 0x000fe4000781000a */
[----:B------:R-:W-:Y:S02]  /*18250*/  FMNMX3.FTZ R6, R6, R17, R15, !PT ;  /* 0x0000001106067276 */ /* 0x000fe4000781000f */
[----:B------:R-:W-:-:S02]  /*18260*/  FMNMX3.FTZ R21, R21, R8, R206, !PT ;  /* 0x0000000815157276 */ /* 0x000fc400078100ce */
[----:B------:R-:W-:Y:S02]  /*18270*/  FMNMX3.FTZ R6, R6, R13, R11, !PT ;  /* 0x0000000d06067276 */ /* 0x000fe4000781000b */
[----:B------:R-:W-:Y:S02]  /*18280*/  FSEL R208, R40, -INF , !P6 ;  /* 0xff80000028d07808 */ /* 0x000fe40007000000 */
[-C--:B------:R-:W-:Y:S02]  /*18290*/  ISETP.GT.AND P4, PT, R46, R47.reuse, PT ;  /* 0x0000002f2e00720c */ /* 0x080fe40003f84270 */
[----:B------:R-:W-:Y:S02]  /*182a0*/  FSEL R44, R44, -INF , !P2 ;  /* 0xff8000002c2c7808 */ /* 0x000fe40005000000 */
[----:B------:R-:W-:Y:S02]  /*182b0*/  ISETP.GT.AND P6, PT, R232, R47, PT ;  /* 0x0000002fe800720c */ /* 0x000fe40003fc4270 */
[----:B------:R-:W-:-:S02]  /*182c0*/  FMNMX3.FTZ R21, R21, R196, R202, !PT ;  /* 0x000000c415157276 */ /* 0x000fc400078100ca */
[----:B------:R-:W-:Y:S02]  /*182d0*/  ISETP.GE.AND P2, PT, R23, R230, PT ;  /* 0x000000e61700720c */ /* 0x000fe40003f46270 */
[----:B------:R-:W-:Y:S02]  /*182e0*/  FMNMX3.FTZ R6, R6, R9, R197, !PT ;  /* 0x0000000906067276 */ /* 0x000fe400078100c5 */
[----:B------:R-:W-:Y:S02]  /*182f0*/  FSEL R43, R43, -INF , !P4 ;  /* 0xff8000002b2b7808 */ /* 0x000fe40006000000 */
[----:B------:R-:W-:Y:S02]  /*18300*/  ISETP.GE.AND P4, PT, R47, R231, PT ;  /* 0x000000e72f00720c */ /* 0x000fe40003f86270 */
[----:B------:R-:W-:Y:S02]  /*18310*/  FSEL R35, R35, -INF , !P6 ;  /* 0xff80000023237808 */ /* 0x000fe40007000000 */
[----:B------:R-:W-:-:S02]  /*18320*/  FSEL R204, R44, -INF , !P5 ;  /* 0xff8000002ccc7808 */ /* 0x000fc40006800000 */
[----:B------:R-:W-:Y:S02]  /*18330*/  FMNMX3.FTZ R21, R21, R198, R210, !PT ;  /* 0x000000c615157276 */ /* 0x000fe400078100d2 */
[----:B------:R-:W-:Y:S02]  /*18340*/  FSEL R205, R33, -INF , !P3 ;  /* 0xff80000021cd7808 */ /* 0x000fe40005800000 */
[----:B------:R-:W-:Y:S02]  /*18350*/  FSEL R201, R41, -INF , !P2 ;  /* 0xff80000029c97808 */ /* 0x000fe40005000000 */
[----:B------:R-:W-:Y:S02]  /*18360*/  FMNMX3.FTZ R6, R6, R209, R207, !PT ;  /* 0x000000d106067276 */ /* 0x000fe400078100cf */
[----:B------:R-:W-:Y:S02]  /*18370*/  FSEL R200, R35, -INF , !P4 ;  /* 0xff80000023c87808 */ /* 0x000fe40006000000 */
[----:B------:R-:W-:Y:S01]  /*18380*/  FMNMX3.FTZ R21, R21, R208, R204, !PT ;  /* 0x000000d015157276 */ /* 0x000fe200078100cc */
[----:B------:R-:W-:Y:S01]  /*18390*/  LDSM.16.MT88.4 R32, [R195+0x12800] ;  /* 0x01280000c320783b */ /* 0x000fe20000004200 */
[----:B------:R-:W-:-:S02]  /*183a0*/  ISETP.GE.AND P5, PT, R47, R230, PT ;  /* 0x000000e62f00720c */ /* 0x000fc40003fa6270 */
[----:B------:R-:W-:Y:S02]  /*183b0*/  FSEL R199, R42, -INF , !P1 ;  /* 0xff8000002ac77808 */ /* 0x000fe40004800000 */
[----:B------:R-:W-:Y:S02]  /*183c0*/  FSEL R193, R45, -INF , !P0 ;  /* 0xff8000002dc17808 */ /* 0x000fe40004000000 */
        /* <DEDUP_REMOVED lines=35> */
[--C-:B------:R-:W-:Y:S01]  /*18600*/  FFMA.FTZ R176, R8, UR16, -R203.reuse ;  /* 0x0000001008b07c23 */ /* 0x100fe200080108cb */
[----:B------:R-:W-:Y:S01]  /*18610*/  MUFU.EX2 R185, R185 ;  /* 0x000000b900b97308 */ /* 0x000fe20000000800 */
[--C-:B------:R-:W-:Y:S01]  /*18620*/  FFMA.FTZ R179, R15, UR16, -R194.reuse ;  /* 0x000000100fb37c23 */ /* 0x100fe200080108c2 */
[--C-:B------:R-:W-:Y:S01]  /*18630*/  FFMA.FTZ R178, R13, UR16, -R194.reuse ;  /* 0x000000100db27c23 */ /* 0x100fe200080108c2 */
[--C-:B------:R-:W-:Y:S01]  /*18640*/  FFMA.FTZ R167, R11, UR16, -R194.reuse ;  /* 0x000000100ba77c23 */ /* 0x100fe200080108c2 */
[----:B------:R-:W4:Y:S01]  /*18650*/  MUFU.EX2 R184, R184 ;  /* 0x000000b800b87308 */ /* 0x000f220000000800 */
[--C-:B------:R-:W-:Y:S01]  /*18660*/  FFMA.FTZ R2, R9, UR16, -R194.reuse ;  /* 0x0000001009027c23 */ /* 0x100fe200080108c2 */
[----:B------:R-:W5:Y:S01]  /*18670*/  LDSM.16.MT88.4 R12, [R191+0x14800] ;  /* 0x01480000bf0c783b */ /* 0x000f620000004200 */
[--C-:B------:R-:W-:Y:S01]  /*18680*/  FFMA.FTZ R206, R206, UR16, -R203.reuse ;  /* 0x00000010cece7c23 */ /* 0x100fe200080108cb */
[----:B------:R-:W-:Y:S01]  /*18690*/  MUFU.EX2 R187, R187 ;  /* 0x000000bb00bb7308 */ /* 0x000fe20000000800 */
[--C-:B------:R-:W-:Y:S01]  /*186a0*/  FFMA.FTZ R205, R205, UR16, -R194.reuse ;  /* 0x00000010cdcd7c23 */ /* 0x100fe200080108c2 */
[----:B--2---:R-:W-:Y:S01]  /*186b0*/  F2FP.F16.F32.PACK_AB R128, R188, R189 ;  /* 0x000000bdbc80723e */ /* 0x004fe200000000ff */
[----:B------:R-:W2:Y:S01]  /*186c0*/  LDSM.16.MT88.4 R8, [R215+0x10800] ;  /* 0x01080000d708783b */ /* 0x000ea20000004200 */
[----:B------:R-:W1:Y:S01]  /*186d0*/  MUFU.EX2 R186, R186 ;  /* 0x000000ba00ba7308 */ /* 0x000e620000000800 */
[--C-:B------:R-:W-:Y:S01]  /*186e0*/  FFMA.FTZ R239, R200, UR16, -R203.reuse ;  /* 0x00000010c8ef7c23 */ /* 0x100fe200080108cb */
[--C-:B------:R-:W-:Y:S01]  /*186f0*/  FFMA.FTZ R237, R192, UR16, -R194.reuse ;  /* 0x00000010c0ed7c23 */ /* 0x100fe200080108c2 */
[----:B------:R-:W2:Y:S01]  /*18700*/  LDSM.16.MT88.4 R20, [R191+0x16800] ;  /* 0x01680000bf14783b */ /* 0x000ea20000004200 */
[----:B------:R-:W-:Y:S01]  /*18710*/  MUFU.EX2 R183, R183 ;  /* 0x000000b700b77308 */ /* 0x000fe20000000800 */
[----:B------:R-:W-:Y:S01]  /*18720*/  FFMA.FTZ R210, R210, UR16, -R203 ;  /* 0x00000010d2d27c23 */ /* 0x000fe200080108cb */
[----:B----4-:R-:W-:Y:S01]  /*18730*/  F2FP.F16.F32.PACK_AB R130, R184, R185 ;  /* 0x000000b9b882723e */ /* 0x010fe200000000ff */
[--C-:B------:R-:W-:Y:S01]  /*18740*/  FFMA.FTZ R201, R201, UR16, -R194.reuse ;  /* 0x00000010c9c97c23 */ /* 0x100fe200080108c2 */
[----:B------:R-:W4:Y:S01]  /*18750*/  MUFU.EX2 R182, R182 ;  /* 0x000000b600b67308 */ /* 0x000f220000000800 */
[----:B------:R-:W-:Y:S01]  /*18760*/  FFMA.FTZ R193, R193, UR16, -R194 ;  /* 0x00000010c1c17c23 */ /* 0x000fe200080108c2 */
[----:B------:R-:W-:-:S02]  /*18770*/  FADD.FTZ R188, R189, R188 ;  /* 0x000000bcbdbc7221 */ /* 0x000fc40000010000 */
[----:B------:R-:W-:Y:S01]  /*18780*/  MUFU.EX2 R181, R181 ;  /* 0x000000b500b57308 */ /* 0x000fe20000000800 */
[----:B-1----:R-:W-:Y:S01]  /*18790*/  F2FP.F16.F32.PACK_AB R129, R186, R187 ;  /* 0x000000bbba81723e */ /* 0x002fe200000000ff */
[----:B------:R-:W-:Y:S02]  /*187a0*/  FADD.FTZ R186, R187, R186 ;  /* 0x000000babbba7221 */ /* 0x000fe40000010000 */
[----:B------:R-:W1:Y:S01]  /*187b0*/  MUFU.EX2 R180, R180 ;  /* 0x000000b400b47308 */ /* 0x000e620000000800 */
[----:B------:R-:W-:-:S03]  /*187c0*/  FADD.FTZ R185, R185, R188 ;  /* 0x000000bcb9b97221 */ /* 0x000fc60000010000 */
[----:B------:R-:W-:Y:S01]  /*187d0*/  MUFU.EX2 R177, R177 ;  /* 0x000000b100b17308 */ /* 0x000fe20000000800 */
[----:B------:R-:W-:Y:S01]  /*187e0*/  FADD.FTZ R184, R184, R185 ;  /* 0x000000b9b8b87221 */ /* 0x000fe20000010000 */
[C---:B----4-:R-:W-:Y:S01]  /*187f0*/  F2FP.F16.F32.PACK_AB R131, R182.reuse, R183 ;  /* 0x000000b7b683723e */ /* 0x050fe200000000ff */
[----:B------:R-:W-:Y:S01]  /*18800*/  FADD.FTZ R183, R183, R186 ;  /* 0x000000bab7b77221 */ /* 0x000fe20000010000 */
[----:B------:R-:W-:Y:S03]  /*18810*/  MUFU.EX2 R176, R176 ;  /* 0x000000b000b07308 */ /* 0x000fe60000000800 */
[----:B------:R-:W-:Y:S01]  /*18820*/  FADD.FTZ R182, R182, R183 ;  /* 0x000000b7b6b67221 */ /* 0x000fe20000010000 */
        /* <DEDUP_REMOVED lines=42> */
[----:B----4-:R-:W-:Y:S01]  /*18ad0*/  F2FP.F16.F32.PACK_AB R5, R178, R179 ;  /* 0x000000b3b205723e */ /* 0x010fe200000000ff */
[----:B------:R-:W-:-:S02]  /*18ae0*/  FADD.FTZ R179, R179, R182 ;  /* 0x000000b6b3b37221 */ /* 0x000fc40000010000 */
[----:B------:R-:W-:Y:S02]  /*18af0*/  FADD.FTZ R180, R180, R181 ;  /* 0x000000b5b4b47221 */ /* 0x000fe40000010000 */
[----:B------:R-:W-:Y:S01]  /*18b00*/  HMMA.16816.F32 R128, R128, R6, RZ ;  /* 0x000000068080723c */ /* 0x000fe200000018ff */
[----:B------:R-:W-:Y:S01]  /*18b10*/  F2FP.F16.F32.PACK_AB R6, R176, R177 ;  /* 0x000000b1b006723e */ /* 0x000fe200000000ff */
[----:B------:R-:W-:Y:S01]  /*18b20*/  FADD.FTZ R178, R178, R179 ;  /* 0x000000b3b2b27221 */ /* 0x000fe20000010000 */
[----:B---3--:R-:W-:-:S07]  /*18b30*/  F2FP.F16.F32.PACK_AB R7, R2, R167 ;  /* 0x000000a70207723e */ /* 0x008fce00000000ff */
[C---:B------:R-:W-:Y:S08]  /*18b40*/  HMMA.16816.F32 R44, R4.reuse, R16, R44 ;  /* 0x00000010042c723c */ /* 0x040ff0000000182c */
[C---:B------:R-:W-:Y:S01]  /*18b50*/  HMMA.16816.F32 R48, R4.reuse, R18, R48 ;  /* 0x000000120430723c */ /* 0x040fe20000001830 */
[----:B------:R-:W1:Y:S07]  /*18b60*/  LDSM.16.MT88.4 R16, [R195+0x10800] ;  /* 0x01080000c310783b */ /* 0x000e6e0000004200 */
[C---:B-----5:R-:W-:Y:S08]  /*18b70*/  HMMA.16816.F32 R76, R4.reuse, R12, R76 ;  /* 0x0000000c044c723c */ /* 0x060ff0000000184c */
[C---:B------:R-:W-:Y:S01]  /*18b80*/  HMMA.16816.F32 R80, R4.reuse, R14, R80 ;  /* 0x0000000e0450723c */ /* 0x040fe20000001850 */
[----:B------:R-:W3:Y:S07]  /*18b90*/  LDSM.16.MT88.4 R12, [R190+0x12800] ;  /* 0x01280000be0c783b */ /* 0x000eee0000004200 */
[C---:B--2---:R-:W-:Y:S08]  /*18ba0*/  HMMA.16816.F32 R160, R4.reuse, R8, R160 ;  /* 0x0000000804a0723c */ /* 0x044ff000000018a0 */
        /* <DEDUP_REMOVED lines=11> */
[C---:B---3--:R-:W-:Y:S08]  /*18c60*/  HMMA.16816.F32 R60, R4.reuse, R12, R60 ;  /* 0x0000000c043c723c */ /* 0x048ff0000000183c */
[C---:B------:R-:W-:Y:S01]  /*18c70*/  HMMA.16816.F32 R64, R4.reuse, R14, R64 ;  /* 0x0000000e0440723c */ /* 0x040fe20000001840 */
[----:B------:R-:W3:Y:S07]  /*18c80*/  LDSM.16.MT88.4 R12, [R190+0x16800] ;  /* 0x01680000be0c783b */ /* 0x000eee0000004200 */
[----:B--2---:R-:W-:Y:S01]  /*18c90*/  HMMA.16816.F32 R100, R4, R8, R100 ;  /* 0x000000080464723c */ /* 0x004fe20000001864 */
        /* <DEDUP_REMOVED lines=8> */
[----:B--2---:R-:W-:Y:S01]  /*18d20*/  FFMA.FTZ R206, R207, UR16, -R194 ;  /* 0x00000010cfce7c23 */ /* 0x004fe200080108c2 */
        /* <DEDUP_REMOVED lines=8> */
[----:B------:R1:W2:Y:S04]  /*18db0*/  MUFU.EX2 R207, R28 ;  /* 0x0000001c00cf7308 */ /* 0x0002a80000000800 */
        /* <DEDUP_REMOVED lines=19> */
[C---:B---3--:R-:W-:Y:S08]  /*18ef0*/  HMMA.16816.F32 R124, R4.reuse, R12, R124 ;  /* 0x0000000c047c723c */ /* 0x048ff0000000187c */
[----:B------:R-:W-:Y:S01]  /*18f00*/  HMMA.16816.F32 R128, R4, R14, R128 ;  /* 0x0000000e0480723c */ /* 0x000fe20000001880 */
[----:B-----5:R-:W-:Y:S01]  /*18f10*/  F2FP.F16.F32.PACK_AB R4, R195, R196 ;  /* 0x000000c4c304723e */ /* 0x020fe200000000ff */
[----:B------:R-:W1:Y:S01]  /*18f20*/  LDSM.16.MT88.4 R12, [R209+0x11000] ;  /* 0x01100000d10c783b */ /* 0x000e620000004200 */
[----:B--2---:R-:W-:-:S02]  /*18f30*/  F2FP.F16.F32.PACK_AB R5, R207, R202 ;  /* 0x000000cacf05723e */ /* 0x004fc400000000ff */
[----:B------:R-:W-:Y:S02]  /*18f40*/  F2FP.F16.F32.PACK_AB R6, R197, R198 ;  /* 0x000000c6c506723e */ /* 0x000fe400000000ff */
[----:B----4-:R-:W-:-:S07]  /*18f50*/  F2FP.F16.F32.PACK_AB R7, R205, R206 ;  /* 0x000000cecd07723e */ /* 0x010fce00000000ff */
[C---:B------:R-:W-:Y:S08]  /*18f60*/  HMMA.16816.F32 R44, R4.reuse, R8, R44 ;  /* 0x00000008042c723c */ /* 0x040ff0000000182c */
        /* <DEDUP_REMOVED lines=33> */
[C---:B----4-:R-:W-:Y:S01]  /*19180*/  HMMA.16816.F32 R124, R4.reuse, R16, R124 ;  /* 0x00000010047c723c */ /* 0x050fe2000000187c */
[----:B------:R4:W-:Y:S04]  /*19190*/  MUFU.EX2 R200, R20 ;  /* 0x0000001400c87308 */ /* 0x0009e80000000800 */
[----:B------:R-:W5:Y:S03]  /*191a0*/  MUFU.EX2 R204, R204 ;  /* 0x000000cc00cc7308 */ /* 0x000f660000000800 */
        /* <DEDUP_REMOVED lines=19> */
[----:B----4-:R-:W1:Y:S01]  /*192e0*/  LDSM.16.MT88.4 R20, [R191+0x15800] ;  /* 0x01580000bf14783b */ /* 0x010e620000004200 */
[----:B-----5:R-:W-:-:S02]  /*192f0*/  F2FP.F16.F32.PACK_AB R5, R204, R199 ;  /* 0x000000c7cc05723e */ /* 0x020fc400000000ff */
[----:B------:R-:W-:Y:S02]  /*19300*/  F2FP.F16.F32.PACK_AB R6, R239, R200 ;  /* 0x000000c8ef06723e */ /* 0x000fe400000000ff */
[----:B------:R-:W-:-:S07]  /*19310*/  F2FP.F16.F32.PACK_AB R7, R237, R192 ;  /* 0x000000c0ed07723e */ /* 0x000fce00000000ff */
        /* <DEDUP_REMOVED lines=130> */
.L_x_5806:
        /* <DEDUP_REMOVED lines=8> */
.L_x_5807:
[----:B------:R-:W1:Y:S01]  /*19bc0*/  S2R R2, SR_TID.X ;  /* 0x0000000000027919 */ /* 0x000e620000002100 */
[----:B------:R-:W2:Y:S01]  /*19bd0*/  LDCU UR10, c[0x0][0x3c4] ;  /* 0x00007880ff0a77ac */ /* 0x000ea20008000800 */
        /* <DEDUP_REMOVED lines=14> */
[C---:B-1----:R-:W-:Y:S02]  /*19cc0*/  SHF.L.U32 R7, R2.reuse, 0x6, RZ ;  /* 0x0000000602077819 */ /* 0x042fe400000006ff */
[----:B------:R-:W-:Y:S01]  /*19cd0*/  SHF.R.U32.HI R4, RZ, 0x1, R2 ;  /* 0x00000001ff047819 */ /* 0x000fe20000011602 */
[----:B------:R-:W-:Y:S01]  /*19ce0*/  LDGSTS.E.BYPASS.LTC128B.128 [R241+0x12800], desc[UR4][R8.64+0x80] ;  /* 0x1280008008f17fae */ /* 0x000fe2000b981a04 */
[----:B------:R-:W-:Y:S02]  /*19cf0*/  LOP3.LUT R7, R7, 0x1c0, RZ, 0xc0, !PT ;  /* 0x000001c007077812 */ /* 0x000fe400078ec0ff */
[----:B------:R-:W-:Y:S01]  /*19d00*/  SHF.L.U32 R5, R2, 0x3, RZ ;  /* 0x0000000302057819 */ /* 0x000fe200000006ff */
[----:B------:R-:W-:Y:S01]  /*19d10*/  LDGSTS.E.BYPASS.LTC128B.128 [R241+0x14800], desc[UR4][R8.64+0x100] ;  /* 0x1480010008f17fae */ /* 0x000fe2000b981a04 */
[C---:B------:R-:W-:Y:S02]  /*19d20*/  LOP3.LUT R4, R7.reuse, 0x8, R4, 0xf8, !PT ;  /* 0x0000000807047812 */ /* 0x040fe400078ef804 */
[----:B------:R-:W-:Y:S01]  /*19d30*/  LOP3.LUT R6, R7, 0x8, R2, 0xf8, !PT ;  /* 0x0000000807067812 */ /* 0x000fe200078ef802 */
[----:B------:R-:W-:Y:S01]  /*19d40*/  LDGSTS.E.BYPASS.LTC128B.128 [R241+0x16800], desc[UR4][R8.64+0x180] ;  /* 0x1680018008f17fae */ /* 0x000fe2000b981a04 */
[----:B------:R-:W-:-:S02]  /*19d50*/  LOP3.LUT R4, R4, 0x38, R5, 0x78, !PT ;  /* 0x0000003804047812 */ /* 0x000fc400078e7805 */
[----:B------:R-:W-:Y:S02]  /*19d60*/  LOP3.LUT R5, R6, 0x38, R5, 0x78, !PT ;  /* 0x0000003806057812 */ /* 0x000fe400078e7805 */
[----:B------:R-:W-:Y:S02]  /*19d70*/  IADD3 R6, P0, PT, R8, UR11, RZ ;  /* 0x0000000b08067c10 */ /* 0x000fe4000ff1e0ff */
[----:B------:R-:W-:Y:S02]  /*19d80*/  SHF.L.U32 R208, R2, 0x6, RZ ;  /* 0x0000000602d07819 */ /* 0x000fe400000006ff */
[----:B------:R-:W-:Y:S02]  /*19d90*/  IADD3.X R7, PT, PT, R9, UR10, RZ, P0, !PT ;  /* 0x0000000a09077c10 */ /* 0x000fe400087fe4ff */
[----:B------:R-:W-:Y:S02]  /*19da0*/  IADD3 R10, P0, PT, R6, UR11, RZ ;  /* 0x0000000b060a7c10 */ /* 0x000fe4000ff1e0ff */
[----:B------:R-:W-:Y:S01]  /*19db0*/  LOP3.LUT R208, R208, 0x400, RZ, 0xc0, !PT ;  /* 0x00000400d0d07812 */ /* 0x000fe200078ec0ff */
[----:B------:R-:W-:Y:S01]  /*19dc0*/  LDGSTS.E.BYPASS.LTC128B.128 [R241+0x11000], desc[UR4][R6.64] ;  /* 0x1100000006f17fae */ /* 0x000fe2000b981a04 */
[----:B------:R-:W-:-:S02]  /*19dd0*/  LOP3.LUT R4, R165, R4, RZ, 0xfc, !PT ;  /* 0x00000004a5047212 */ /* 0x000fc400078efcff */
[----:B------:R-:W-:Y:S01]  /*19de0*/  IADD3.X R11, PT, PT, R7, UR10, RZ, P0, !PT ;  /* 0x0000000a070b7c10 */ /* 0x000fe200087fe4ff */
[----:B------:R-:W-:Y:S01]  /*19df0*/  LDGSTS.E.BYPASS.LTC128B.128 [R241+0x13000], desc[UR4][R6.64+0x80] ;  /* 0x1300008006f17fae */ /* 0x000fe2000b981a04 */
[----:B------:R-:W-:Y:S02]  /*19e00*/  LEA R208, R5, R208, 0x1 ;  /* 0x000000d005d07211 */ /* 0x000fe400078e08ff */
[----:B------:R-:W-:Y:S01]  /*19e10*/  LEA R213, R4, UR6, 0x1 ;  /* 0x0000000604d57c11 */ /* 0x000fe2000f8e08ff */
[----:B------:R-:W-:Y:S01]  /*19e20*/  LDGSTS.E.BYPASS.LTC128B.128 [R241+0x15000], desc[UR4][R6.64+0x100] ;  /* 0x1500010006f17fae */ /* 0x000fe2000b981a04 */
[----:B------:R-:W-:Y:S02]  /*19e30*/  LOP3.LUT R4, R2, 0x2, RZ, 0xc0, !PT ;  /* 0x0000000202047812 */ /* 0x000fe400078ec0ff */
[----:B------:R-:W-:Y:S01]  /*19e40*/  IADD3 R165, PT, PT, R208, UR6, RZ ;  /* 0x00000006d0a57c10 */ /* 0x000fe2000fffe0ff */
[----:B------:R1:W-:Y:S01]  /*19e50*/  LDGSTS.E.BYPASS.LTC128B.128 [R241+0x17000], desc[UR4][R6.64+0x180] ;  /* 0x1700018006f17fae */ /* 0x0003e2000b981a04 */
[----:B------:R-:W-:-:S02]  /*19e60*/  ISETP.NE.AND P0, PT, R4, RZ, PT ;  /* 0x000000ff0400720c */ /* 0x000fc40003f05270 */
[----:B------:R-:W-:Y:S01]  /*19e70*/  IADD3 R209, PT, PT, R166, R213, RZ ;  /* 0x000000d5a6d17210 */ /* 0x000fe20007ffe0ff */
[----:B------:R-:W-:Y:S01]  /*19e80*/  LDGSTS.E.BYPASS.LTC128B.128 [R241+0x11800], desc[UR4][R10.64] ;  /* 0x118000000af17fae */ /* 0x000fe2000b981a04 */
[----:B------:R-:W-:Y:S02]  /*19e90*/  SEL R172, R0, 0xffffffe0, !P0 ;  /* 0xffffffe000ac7807 */ /* 0x000fe40004000000 */
[----:B------:R-:W-:Y:S01]  /*19ea0*/  IADD3 R166, PT, PT, R166, R165, RZ ;  /* 0x000000a5a6a67210 */ /* 0x000fe20007ffe0ff */
[----:B------:R-:W-:Y:S01]  /*19eb0*/  LDGSTS.E.BYPASS.LTC128B.128 [R241+0x13800], desc[UR4][R10.64+0x80] ;  /* 0x138000800af17fae */ /* 0x000fe2000b981a04 */
[C---:B------:R-:W-:Y:S02]  /*19ec0*/  IADD3 R211, PT, PT, R172.reuse, R213, RZ ;  /* 0x000000d5acd37210 */ /* 0x040fe40007ffe0ff */
[----:B------:R-:W-:Y:S01]  /*19ed0*/  IADD3 R167, PT, PT, R165, R172, RZ ;  /* 0x000000aca5a77210 */ /* 0x000fe20007ffe0ff */
[----:B------:R-:W-:Y:S01]  /*19ee0*/  LDGSTS.E.BYPASS.LTC128B.128 [R241+0x15800], desc[UR4][R10.64+0x100] ;  /* 0x158001000af17fae */ /* 0x000fe2000b981a04 */
[----:B------:R-:W-:-:S02]  /*19ef0*/  IADD3 R210, PT, PT, R172, R209, RZ ;  /* 0x000000d1acd27210 */ /* 0x000fc40007ffe0ff */
[----:B------:R-:W-:Y:S01]  /*19f00*/  IADD3 R165, PT, PT, R172, R166, RZ ;  /* 0x000000a6aca57210 */ /* 0x000fe20007ffe0ff */
[----:B------:R2:W-:Y:S04]  /*19f10*/  LDGSTS.E.BYPASS.LTC128B.128 [R241+0x17800], desc[UR4][R10.64+0x180] ;  /* 0x178001800af17fae */ /* 0x0005e8000b981a04 */
[----:B------:R-:W-:Y:S04]  /*19f20*/  LDSM.16.M88.4 R180, [R213] ;  /* 0x00000000d5b4783b */ /* 0x000fe80000000200 */
[----:B------:R-:W3:Y:S04]  /*19f30*/  LDSM.16.M88.4 R20, [R208+UR6+0x8000] ;  /* 0x00800006d014783b */ /* 0x000ee80008000200 */
[----:B------:R-:W4:Y:S04]  /*19f40*/  LDSM.16.M88.4 R12, [R208+UR6+0x8800] ;  /* 0x00880006d00c783b */ /* 0x000f280008000200 */
[----:B------:R-:W5:Y:S04]  /*19f50*/  LDSM.16.M88.4 R188, [R208+UR6+0x9000] ;  /* 0x00900006d0bc783b */ /* 0x000f680008000200 */
[----:B------:R-:W5:Y:S04]  /*19f60*/  LDSM.16.M88.4 R28, [R208+UR6+0x9800] ;  /* 0x00980006d01c783b */ /* 0x000f680008000200 */
[----:B-1----:R-:W-:Y:S04]  /*19f70*/  LDSM.16.M88.4 R4, [R211] ;  /* 0x00000000d304783b */ /* 0x002fe80000000200 */
[----:B------:R-:W1:Y:S04]  /*19f80*/  LDSM.16.M88.4 R32, [R167+0x8000] ;  /* 0x00800000a720783b */ /* 0x000e680000000200 */
        /* <DEDUP_REMOVED lines=16> */
[----:B------:R-:W3:Y:S07]  /*1a090*/  LDSM.16.M88.4 R28, [R209] ;  /* 0x00000000d11c783b */ /* 0x000eee0000000200 */
[C---:B-1----:R-:W-:Y:S08]  /*1a0a0*/  HMMA.16816.F32 R24, R4.reuse, R32, R24 ;  /* 0x000000200418723c */ /* 0x042ff00000001818 */
[C---:B------:R-:W-:Y:S01]  /*1a0b0*/  HMMA.16816.F32 R20, R4.reuse, R34, R20 ;  /* 0x000000220414723c */ /* 0x040fe20000001814 */
[----:B------:R-:W-:Y:S07]  /*1a0c0*/  LDSM.16.M88.4 R32, [R210] ;  /* 0x00000000d220783b */ /* 0x000fee0000000200 */
        /* <DEDUP_REMOVED lines=51> */
[----:B------:R-:W4:Y:S07]  /*1a400*/  LDSM.16.M88.4 R32, [R166+0xb800] ;  /* 0x00b80000a620783b */ /* 0x000f2e0000000200 */
        /* <DEDUP_REMOVED lines=12> */
[----:B------:R-:W-:Y:S07]  /*1a4d0*/  LDSM.16.M88.4 R176, [R213+0x4000] ;  /* 0x00400000d5b0783b */ /* 0x000fee0000000200 */
[C---:B------:R-:W-:Y:S08]  /*1a4e0*/  HMMA.16816.F32 R16, R28.reuse, R172, R16 ;  /* 0x000000ac1c10723c */ /* 0x040ff00000001810 */
[C---:B------:R-:W-:Y:S01]  /*1a4f0*/  HMMA.16816.F32 R12, R28.reuse, R174, R12 ;  /* 0x000000ae1c0c723c */ /* 0x040fe2000000180c */
[----:B------:R-:W3:Y:S07]  /*1a500*/  LDSM.16.M88.4 R172, [R208+UR6+0xc000] ;  /* 0x00c00006d0ac783b */ /* 0x000eee0008000200 */
[C---:B----4-:R-:W-:Y:S08]  /*1a510*/  HMMA.16816.F32 R184, R28.reuse, R32, R184 ;  /* 0x000000201cb8723c */ /* 0x050ff000000018b8 */
[----:B------:R-:W-:Y:S01]  /*1a520*/  HMMA.16816.F32 R180, R28, R34, R180 ;  /* 0x000000221cb4723c */ /* 0x000fe200000018b4 */
[----:B------:R-:W4:Y:S07]  /*1a530*/  LDSM.16.M88.4 R32, [R208+UR6+0xd000] ;  /* 0x00d00006d020783b */ /* 0x000f2e0008000200 */
[C---:B-1----:R-:W-:Y:S08]  /*1a540*/  HMMA.16816.F32 R24, R204.reuse, R8, R24 ;  /* 0x00000008cc18723c */ /* 0x042ff00000001818 */
[C---:B------:R-:W-:Y:S01]  /*1a550*/  HMMA.16816.F32 R20, R204.reuse, R10, R20 ;  /* 0x0000000acc14723c */ /* 0x040fe20000001814 */
[----:B------:R-:W-:Y:S07]  /*1a560*/  LDSM.16.M88.4 R8, [R211+0x4000] ;  /* 0x00400000d308783b */ /* 0x000fee0000000200 */
[C---:B--2---:R-:W-:Y:S08]  /*1a570*/  HMMA.16816.F32 R16, R204.reuse, R4, R16 ;  /* 0x00000004cc10723c */ /* 0x044ff00000001810 */
[----:B------:R-:W-:Y:S01]  /*1a580*/  HMMA.16816.F32 R12, R204, R6, R12 ;  /* 0x00000006cc0c723c */ /* 0x000fe2000000180c */
[----:B------:R-:W1:Y:S07]  /*1a590*/  LDSM.16.M88.4 R4, [R167+0xc000] ;  /* 0x00c00000a704783b */ /* 0x000e6e0000000200 */
[C---:B------:R-:W-:Y:S08]  /*1a5a0*/  HMMA.16816.F32 R192, R28.reuse, R168, R192 ;  /* 0x000000a81cc0723c */ /* 0x040ff000000018c0 */
[----:B------:R-:W-:Y:S01]  /*1a5b0*/  HMMA.16816.F32 R188, R28, R170, R188 ;  /* 0x000000aa1cbc723c */ /* 0x000fe200000018bc */
[----:B------:R-:W2:Y:S04]  /*1a5c0*/  LDSM.16.M88.4 R168, [R208+UR6+0xc800] ;  /* 0x00c80006d0a8783b */ /* 0x000ea80008000200 */
[----:B------:R-:W2:Y:S03]  /*1a5d0*/  LDSM.16.M88.4 R28, [R208+UR6+0xd800] ;  /* 0x00d80006d01c783b */ /* 0x000ea60008000200 */
[C---:B-----5:R-:W-:Y:S08]  /*1a5e0*/  HMMA.16816.F32 R184, R204.reuse, R196, R184 ;  /* 0x000000c4ccb8723c */ /* 0x060ff000000018b8 */
[C---:B------:R-:W-:Y:S08]  /*1a5f0*/  HMMA.16816.F32 R192, R204.reuse, R200, R192 ;  /* 0x000000c8ccc0723c */ /* 0x040ff000000018c0 */
[C---:B------:R-:W-:Y:S01]  /*1a600*/  HMMA.16816.F32 R188, R204.reuse, R202, R188 ;  /* 0x000000caccbc723c */ /* 0x040fe200000018bc */
[----:B------:R-:W-:Y:S07]  /*1a610*/  LDSM.16.M88.4 R200, [R167+0xd000] ;  /* 0x00d00000a7c8783b */ /* 0x000fee0000000200 */
[----:B------:R-:W-:Y:S01]  /*1a620*/  HMMA.16816.F32 R196, R204, R198, R180 ;  /* 0x000000c6ccc4723c */ /* 0x000fe200000018b4 */
[----:B------:R-:W5:Y:S07]  /*1a630*/  LDSM.16.M88.4 R180, [R167+0xc800] ;  /* 0x00c80000a7b4783b */ /* 0x000f6e0000000200 */
[C---:B---3--:R-:W-:Y:S08]  /*1a640*/  HMMA.16816.F32 R24, R176.reuse, R172, R24 ;  /* 0x000000acb018723c */ /* 0x048ff00000001818 */
[C---:B------:R-:W-:Y:S01]  /*1a650*/  HMMA.16816.F32 R20, R176.reuse, R174, R20 ;  /* 0x000000aeb014723c */ /* 0x040fe20000001814 */
[----:B------:R-:W3:Y:S07]  /*1a660*/  LDSM.16.M88.4 R172, [R167+0xd800] ;  /* 0x00d80000a7ac783b */ /* 0x000eee0000000200 */
[C---:B----4-:R-:W-:Y:S08]  /*1a670*/  HMMA.16816.F32 R192, R176.reuse, R32, R192 ;  /* 0x00000020b0c0723c */ /* 0x050ff000000018c0 */
[----:B------:R-:W-:Y:S01]  /*1a680*/  HMMA.16816.F32 R188, R176, R34, R188 ;  /* 0x00000022b0bc723c */ /* 0x000fe200000018bc */
[----:B------:R-:W-:Y:S07]  /*1a690*/  LDSM.16.M88.4 R32, [R209+0x4000] ;  /* 0x00400000d120783b */ /* 0x000fee0000000200 */
[C---:B-1----:R-:W-:Y:S08]  /*1a6a0*/  HMMA.16816.F32 R24, R8.reuse, R4, R24 ;  /* 0x000000040818723c */ /* 0x042ff00000001818 */
[----:B------:R-:W-:Y:S01]  /*1a6b0*/  HMMA.16816.F32 R20, R8, R6, R20 ;  /* 0x000000060814723c */ /* 0x000fe20000001814 */
[----:B------:R-:W1:Y:S07]  /*1a6c0*/  LDSM.16.M88.4 R4, [R166+0xc800] ;  /* 0x00c80000a604783b */ /* 0x000e6e0000000200 */
[C---:B--2---:R-:W-:Y:S08]  /*1a6d0*/  HMMA.16816.F32 R16, R176.reuse, R168, R16 ;  /* 0x000000a8b010723c */ /* 0x044ff00000001810 */
[C---:B------:R-:W-:Y:S01]  /*1a6e0*/  HMMA.16816.F32 R12, R176.reuse, R170, R12 ;  /* 0x000000aab00c723c */ /* 0x040fe2000000180c */
[----:B------:R-:W-:Y:S07]  /*1a6f0*/  LDSM.16.M88.4 R168, [R166+0xd000] ;  /* 0x00d00000a6a8783b */ /* 0x000fee0000000200 */
[C---:B------:R-:W-:Y:S08]  /*1a700*/  HMMA.16816.F32 R184, R176.reuse, R28, R184 ;  /* 0x0000001cb0b8723c */ /* 0x040ff000000018b8 */
[----:B------:R-:W-:Y:S01]  /*1a710*/  HMMA.16816.F32 R196, R176, R30, R196 ;  /* 0x0000001eb0c4723c */ /* 0x000fe200000018c4 */
[----:B------:R-:W2:Y:S04]  /*1a720*/  LDSM.16.M88.4 R28, [R166+0xc000] ;  /* 0x00c00000a61c783b */ /* 0x000ea80000000200 */
[----:B------:R-:W4:Y:S03]  /*1a730*/  LDSM.16.M88.4 R176, [R166+0xd800] ;  /* 0x00d80000a6b0783b */ /* 0x000f260000000200 */
[C---:B-----5:R-:W-:Y:S08]  /*1a740*/  HMMA.16816.F32 R16, R8.reuse, R180, R16 ;  /* 0x000000b40810723c */ /* 0x060ff00000001810 */
[C---:B------:R-:W-:Y:S01]  /*1a750*/  HMMA.16816.F32 R12, R8.reuse, R182, R12 ;  /* 0x000000b6080c723c */ /* 0x040fe2000000180c */
[----:B------:R-:W-:Y:S07]  /*1a760*/  LDSM.16.M88.4 R180, [R208+UR6+0xe000] ;  /* 0x00e00006d0b4783b */ /* 0x000fee0008000200 */
[C---:B------:R-:W-:Y:S08]  /*1a770*/  HMMA.16816.F32 R192, R8.reuse, R200, R192 ;  /* 0x000000c808c0723c */ /* 0x040ff000000018c0 */
[C---:B------:R-:W-:Y:S08]  /*1a780*/  HMMA.16816.F32 R188, R8.reuse, R202, R188 ;  /* 0x000000ca08bc723c */ /* 0x040ff000000018bc */
[C---:B---3--:R-:W-:Y:S08]  /*1a790*/  HMMA.16816.F32 R184, R8.reuse, R172, R184 ;  /* 0x000000ac08b8723c */ /* 0x048ff000000018b8 */
        /* <DEDUP_REMOVED lines=9> */
[C---:B------:R-:W-:Y:S01]  /*1a830*/  HMMA.16816.F32 R200, R32.reuse, R168, R192 ;  /* 0x000000a820c8723c */ /* 0x040fe200000018c0 */
[----:B------:R-:W5:Y:S07]  /*1a840*/  LDSM.16.M88.4 R192, [R213+0x6000] ;  /* 0x00600000d5c0783b */ /* 0x000f6e0000000200 */
[C---:B------:R-:W-:Y:S01]  /*1a850*/  HMMA.16816.F32 R188, R32.reuse, R170, R188 ;  /* 0x000000aa20bc723c */ /* 0x040fe200000018bc */
[----:B------:R-:W-:Y:S07]  /*1a860*/  LDSM.16.M88.4 R168, [R211+0x6000] ;  /* 0x00600000d3a8783b */ /* 0x000fee0000000200 */
[C---:B----4-:R-:W-:Y:S08]  /*1a870*/  HMMA.16816.F32 R184, R32.reuse, R176, R184 ;  /* 0x000000b020b8723c */ /* 0x050ff000000018b8 */
[----:B------:R-:W-:Y:S01]  /*1a880*/  HMMA.16816.F32 R196, R32, R178, R196 ;  /* 0x000000b220c4723c */ /* 0x000fe200000018c4 */
[----:B------:R-:W4:Y:S07]  /*1a890*/  LDSM.16.M88.4 R32, [R165+0xd800] ;  /* 0x00d80000a520783b */ /* 0x000f2e0000000200 */
[C---:B---3--:R-:W-:Y:S01]  /*1a8a0*/  HMMA.16816.F32 R176, R172.reuse, R8, R24 ;  /* 0x00000008acb0723c */ /* 0x048fe20000001818 */
[----:B------:R-:W3:Y:S07]  /*1a8b0*/  LDSM.16.M88.4 R24, [R167+0xe000] ;  /* 0x00e00000a718783b */ /* 0x000eee0000000200 */
[C---:B------:R-:W-:Y:S01]  /*1a8c0*/  HMMA.16816.F32 R20, R172.reuse, R10, R20 ;  /* 0x0000000aac14723c */ /* 0x040fe20000001814 */
[----:B------:R-:W3:Y:S07]  /*1a8d0*/  LDSM.16.M88.4 R8, [R208+UR6+0xe800] ;  /* 0x00e80006d008783b */ /* 0x000eee0008000200 */
[C---:B-1----:R-:W-:Y:S08]  /*1a8e0*/  HMMA.16816.F32 R200, R172.reuse, R4, R200 ;  /* 0x00000004acc8723c */ /* 0x042ff000000018c8 */
[C---:B------:R-:W-:Y:S01]  /*1a8f0*/  HMMA.16816.F32 R188, R172.reuse, R6, R188 ;  /* 0x00000006acbc723c */ /* 0x040fe200000018bc */
[----:B------:R-:W1:Y:S07]  /*1a900*/  LDSM.16.M88.4 R4, [R208+UR6+0xf000] ;  /* 0x00f00006d004783b */ /* 0x000e6e0008000200 */
[C---:B--2---:R-:W-:Y:S08]  /*1a910*/  HMMA.16816.F32 R16, R172.reuse, R28, R16 ;  /* 0x0000001cac10723c */ /* 0x044ff00000001810 */
[----:B------:R-:W-:Y:S01]  /*1a920*/  HMMA.16816.F32 R12, R172, R30, R12 ;  /* 0x0000001eac0c723c */ /* 0x000fe2000000180c */
[----:B------:R-:W-:Y:S07]  /*1a930*/  LDSM.16.M88.4 R28, [R166+0xe000] ;  /* 0x00e00000a61c783b */ /* 0x000fee0000000200 */
[C---:B-----5:R-:W-:Y:S01]  /*1a940*/  HMMA.16816.F32 R204, R192.reuse, R180, R176 ;  /* 0x000000b4c0cc723c */ /* 0x060fe200000018b0 */
[----:B------:R-:W2:Y:S07]  /*1a950*/  LDSM.16.M88.4 R176, [R209+0x6000] ;  /* 0x00600000d1b0783b */ /* 0x000eae0000000200 */
[----:B------:R-:W-:Y:S01]  /*1a960*/  HMMA.16816.F32 R20, R192, R182, R20 ;  /* 0x000000b6c014723c */ /* 0x000fe20000001814 */
[----:B------:R-:W5:Y:S07]  /*1a970*/  LDSM.16.M88.4 R180, [R167+0xe800] ;  /* 0x00e80000a7b4783b */ /* 0x000f6e0000000200 */
[----:B----4-:R-:W-:Y:S08]  /*1a980*/  HMMA.16816.F32 R184, R172, R32, R184 ;  /* 0x00000020acb8723c */ /* 0x010ff000000018b8 */
[C---:B---3--:R-:W-:Y:S08]  /*1a990*/  HMMA.16816.F32 R204, R168.reuse, R24, R204 ;  /* 0x00000018a8cc723c */ /* 0x048ff000000018cc */
[----:B------:R-:W-:Y:S01]  /*1a9a0*/  HMMA.16816.F32 R20, R168, R26, R20 ;  /* 0x0000001aa814723c */ /* 0x000fe20000001814 */
[----:B------:R-:W-:Y:S07]  /*1a9b0*/  LDSM.16.M88.4 R24, [R208+UR6+0xf800] ;  /* 0x00f80006d018783b */ /* 0x000fee0008000200 */
[----:B------:R-:W-:Y:S01]  /*1a9c0*/  HMMA.16816.F32 R196, R172, R34, R196 ;  /* 0x00000022acc4723c */ /* 0x000fe200000018c4 */
[----:B------:R-:W-:Y:S04]  /*1a9d0*/  LDSM.16.M88.4 R172, [R210+0x6000] ;  /* 0x00600000d2ac783b */ /* 0x000fe80000000200 */
[----:B------:R-:W3:Y:S03]  /*1a9e0*/  LDSM.16.M88.4 R32, [R165+0xe000] ;  /* 0x00e00000a520783b */ /* 0x000ee60000000200 */
[C---:B------:R-:W-:Y:S08]  /*1a9f0*/  HMMA.16816.F32 R16, R192.reuse, R8, R16 ;  /* 0x00000008c010723c */ /* 0x040ff00000001810 */
[C---:B------:R-:W-:Y:S01]  /*1aa00*/  HMMA.16816.F32 R12, R192.reuse, R10, R12 ;  /* 0x0000000ac00c723c */ /* 0x040fe2000000180c */
[----:B------:R-:W4:Y:S07]  /*1aa10*/  LDSM.16.M88.4 R8, [R166+0xe800] ;  /* 0x00e80000a608783b */ /* 0x000f2e0000000200 */
[C---:B-1----:R-:W-:Y:S08]  /*1aa20*/  HMMA.16816.F32 R200, R192.reuse, R4, R200 ;  /* 0x00000004c0c8723c */ /* 0x042ff000000018c8 */
[----:B------:R-:W-:Y:S01]  /*1aa30*/  HMMA.16816.F32 R188, R192, R6, R188 ;  /* 0x00000006c0bc723c */ /* 0x000fe200000018bc */
[----:B------:R-:W1:Y:S07]  /*1aa40*/  LDSM.16.M88.4 R4, [R167+0xf000] ;  /* 0x00f00000a704783b */ /* 0x000e6e0000000200 */
[C---:B--2---:R-:W-:Y:S08]  /*1aa50*/  HMMA.16816.F32 R204, R176.reuse, R28, R204 ;  /* 0x0000001cb0cc723c */ /* 0x044ff000000018cc */
[----:B------:R-:W-:Y:S08]  /*1aa60*/  HMMA.16816.F32 R20, R176, R30, R20 ;  /* 0x0000001eb014723c */ /* 0x000ff00000001814 */
[C---:B-----5:R-:W-:Y:S01]  /*1aa70*/  HMMA.16816.F32 R28, R168.reuse, R180, R16 ;  /* 0x000000b4a81c723c */ /* 0x060fe20000001810 */
[----:B------:R-:W2:Y:S07]  /*1aa80*/  LDSM.16.M88.4 R16, [R165+0xe800] ;  /* 0x00e80000a510783b */ /* 0x000eae0000000200 */
[----:B------:R-:W-:Y:S01]  /*1aa90*/  HMMA.16816.F32 R12, R168, R182, R12 ;  /* 0x000000b6a80c723c */ /* 0x000fe2000000180c */
[----:B------:R-:W5:Y:S07]  /*1aaa0*/  LDSM.16.M88.4 R180, [R167+0xf800] ;  /* 0x00f80000a7b4783b */ /* 0x000f6e0000000200 */
[C---:B---3--:R-:W-:Y:S08]  /*1aab0*/  HMMA.16816.F32 R204, R172.reuse, R32, R204 ;  /* 0x00000020accc723c */ /* 0x048ff000000018cc */
[----:B------:R-:W-:Y:S01]  /*1aac0*/  HMMA.16816.F32 R20, R172, R34, R20 ;  /* 0x00000022ac14723c */ /* 0x000fe20000001814 */
[----:B------:R-:W3:Y:S07]  /*1aad0*/  LDSM.16.M88.4 R32, [R166+0xf000] ;  /* 0x00f00000a620783b */ /* 0x000eee0000000200 */
        /* <DEDUP_REMOVED lines=15> */
[----:B------:R-:W4:Y:S01]  /*1abd0*/  LDSM.16.M88.4 R4, [R166+0xf800] ;  /* 0x00f80000a604783b */ /* 0x000f220000000200 */
[----:B------:R-:W1:Y:S06]  /*1abe0*/  MUFU.TANH R206, R206 ;  /* 0x000000ce00ce7308 */ /* 0x000e6c0000002400 */
[C---:B------:R-:W-:Y:S02]  /*1abf0*/  HMMA.16816.F32 R184, R192.reuse, R24, R184 ;  /* 0x00000018c0b8723c */ /* 0x040fe400000018b8 */
[----:B------:R-:W1:Y:S06]  /*1ac00*/  MUFU.TANH R207, R207 ;  /* 0x000000cf00cf7308 */ /* 0x000e6c0000002400 */
[----:B------:R-:W-:Y:S02]  /*1ac10*/  HMMA.16816.F32 R196, R192, R26, R196 ;  /* 0x0000001ac0c4723c */ /* 0x000fe400000018c4 */
[----:B------:R-:W1:Y:S06]  /*1ac20*/  MUFU.TANH R20, R20 ;  /* 0x0000001400147308 */ /* 0x000e6c0000002400 */
[C---:B--2---:R-:W-:Y:S02]  /*1ac30*/  HMMA.16816.F32 R28, R172.reuse, R16, R28 ;  /* 0x00000010ac1c723c */ /* 0x044fe4000000181c */
[----:B------:R-:W2:Y:S06]  /*1ac40*/  MUFU.TANH R21, R21 ;  /* 0x0000001500157308 */ /* 0x000eac0000002400 */
[----:B------:R-:W-:Y:S01]  /*1ac50*/  HMMA.16816.F32 R12, R172, R18, R12 ;  /* 0x00000012ac0c723c */ /* 0x000fe2000000180c */
[----:B------:R-:W1:Y:S01]  /*1ac60*/  LDSM.16.M88.4 R16, [R165+0xf800] ;  /* 0x00f80000a510783b */ /* 0x000e620000000200 */
[----:B------:R-:W-:-:S04]  /*1ac70*/  DEPBAR.LE SB0, 0x0 ;  /* 0x000080000000791a */ /* 0x000fc80000000000 */
[----:B------:R-:W1:Y:S02]  /*1ac80*/  MUFU.TANH R22, R22 ;  /* 0x0000001600167308 */ /* 0x000e640000002400 */
[C---:B-----5:R-:W-:Y:S03]  /*1ac90*/  HMMA.16816.F32 R184, R168.reuse, R180, R184 ;  /* 0x000000b4a8b8723c */ /* 0x060fe600000018b8 */
        /* <DEDUP_REMOVED lines=8> */
[C---:B---3--:R-:W-:Y:S07]  /*1ad20*/  HMMA.16816.F32 R200, R176.reuse, R32, R200 ;  /* 0x00000020b0c8723c */ /* 0x048fee00000018c8 */
[----:B------:R-:W3:Y:S01]  /*1ad30*/  MUFU.TANH R25, R25 ;  /* 0x0000001900197308 */ /* 0x000ee20000002400 */
[C---:B------:R-:W-:Y:S07]  /*1ad40*/  HMMA.16816.F32 R188, R176.reuse, R34, R188 ;  /* 0x00000022b0bc723c */ /* 0x040fee00000018bc */
[----:B------:R-:W1:Y:S01]  /*1ad50*/  MUFU.TANH R28, R28 ;  /* 0x0000001c001c7308 */ /* 0x000e620000002400 */
[----:B----4-:R-:W-:Y:S01]  /*1ad60*/  HMMA.16816.F32 R184, R176, R4, R184 ;  /* 0x00000004b0b8723c */ /* 0x010fe200000018b8 */
[----:B------:R-:W-:-:S06]  /*1ad70*/  FMUL.FTZ R4, R15, UR9 ;  /* 0x000000090f047c20 */ /* 0x000fcc0008410000 */
[----:B------:R-:W4:Y:S01]  /*1ad80*/  MUFU.TANH R29, R29 ;  /* 0x0000001d001d7308 */ /* 0x000f220000002400 */
[----:B------:R-:W-:Y:S07]  /*1ad90*/  HMMA.16816.F32 R196, R176, R6, R196 ;  /* 0x00000006b0c4723c */ /* 0x000fee00000018c4 */
[----:B------:R-:W2:Y:S01]  /*1ada0*/  MUFU.TANH R12, R12 ;  /* 0x0000000c000c7308 */ /* 0x000ea20000002400 */
[----:B------:R-:W-:Y:S01]  /*1adb0*/  HMMA.16816.F32 R200, R172, R8, R200 ;  /* 0x00000008acc8723c */ /* 0x000fe200000018c8 */
[----:B------:R-:W-:Y:S01]  /*1adc0*/  FMUL.FTZ R8, R13, UR9 ;  /* 0x000000090d087c20 */ /* 0x000fe20008410000 */
[----:B------:R-:W-:-:S05]  /*1add0*/  FMUL.FTZ R9, R14, UR9 ;  /* 0x000000090e097c20 */ /* 0x000fca0008410000 */
[----:B------:R-:W2:Y:S01]  /*1ade0*/  MUFU.TANH R8, R8 ;  /* 0x0000000800087308 */ /* 0x000ea20000002400 */
[C---:B------:R-:W-:Y:S07]  /*1adf0*/  HMMA.16816.F32 R188, R172.reuse, R10, R188 ;  /* 0x0000000aacbc723c */ /* 0x040fee00000018bc */
        /* <DEDUP_REMOVED lines=41> */
[----:B------:R-:W-:Y:S01]  /*1b090*/  UIADD3 UR8, UPT, UPT, UR8, -0x40, URZ ;  /* 0xffffffc008087890 */ /* 0x000fe2000fffe0ff */
[----:B------:R-:W3:Y:S03]  /*1b0a0*/  LDCU.64 UR10, c[0x0][0x3b8] ;  /* 0x00007700ff0a77ac */ /* 0x000ee60008000a00 */
        /* <DEDUP_REMOVED lines=9> */
[----:B--2---:R-:W-:-:S04]  /*1b140*/  IMAD.MOV R172, RZ, RZ, -R173 ;  /* 0x000000ffffac7224 */ /* 0x004fc800078e0aad */
[----:B------:R-:W-:Y:S01]  /*1b150*/  IMAD R19, R172, R27, RZ ;  /* 0x0000001bac137224 */ /* 0x000fe200078e02ff */
[----:B------:R-:W-:-:S05]  /*1b160*/  MOV R172, RZ ;  /* 0x000000ff00ac7202 */ /* 0x000fca0000000f00 */
        /* <DEDUP_REMOVED lines=10> */
[----:B------:R-:W-:Y:S02]  /*1b210*/  ISETP.GE.AND P0, PT, R17, RZ, PT ;  /* 0x000000ff1100720c */ /* 0x000fe40003f06270 */
[----:B------:R-:W-:-:S07]  /*1b220*/  LOP3.LUT R17, RZ, R31, RZ, 0x33, !PT ;  /* 0x0000001fff117212 */ /* 0x000fce00078e33ff */
[----:B------:R-:W-:Y:S02]  /*1b230*/  @!P4 IMAD.IADD R172, R172, 0x1, -R27 ;  /* 0x00000001acacc824 */ /* 0x000fe400078e0a1b */
[-C--:B------:R-:W-:Y:S01]  /*1b240*/  @!P2 IADD3 R170, PT, PT, R170, -R27.reuse, RZ ;  /* 0x8000001baaaaa210 */ /* 0x080fe20007ffe0ff */
[----:B------:R-:W-:Y:S01]  /*1b250*/  @!P4 VIADD R35, R35, 0x1 ;  /* 0x000000012323c836 */ /* 0x000fe20000000000 */
[----:B------:R-:W-:Y:S02]  /*1b260*/  @!P2 IADD3 R19, PT, PT, R19, 0x1, RZ ;  /* 0x000000011313a810 */ /* 0x000fe40007ffe0ff */
[-C--:B------:R-:W-:Y:S02]  /*1b270*/  ISETP.GE.U32.AND P5, PT, R172, R27.reuse, PT ;  /* 0x0000001bac00720c */ /* 0x080fe40003fa6070 */
[----:B------:R-:W-:Y:S02]  /*1b280*/  ISETP.GE.U32.AND P1, PT, R170, R27, PT ;  /* 0x0000001baa00720c */ /* 0x000fe40003f26070 */
[----:B------:R-:W-:Y:S01]  /*1b290*/  LOP3.LUT R27, R31, UR9, RZ, 0x3c, !PT ;  /* 0x000000091f1b7c12 */ /* 0x000fe2000f8e3cff */
[----:B------:R-:W2:Y:S03]  /*1b2a0*/  LDCU.64 UR8, c[0x0][0x3a0] ;  /* 0x00007400ff0877ac */ /* 0x000ea60008000a00 */
[----:B------:R-:W-:-:S05]  /*1b2b0*/  ISETP.GE.AND P3, PT, R27, RZ, PT ;  /* 0x000000ff1b00720c */ /* 0x000fca0003f66270 */
[----:B------:R-:W-:Y:S02]  /*1b2c0*/  @P5 VIADD R35, R35, 0x1 ;  /* 0x0000000123235836 */ /* 0x000fe40000000000 */
[----:B------:R-:W-:Y:S02]  /*1b2d0*/  @P1 IADD3 R19, PT, PT, R19, 0x1, RZ ;  /* 0x0000000113131810 */ /* 0x000fe40007ffe0ff */
[----:B------:R-:W-:Y:S02]  /*1b2e0*/  ISETP.NE.AND P1, PT, R31, RZ, PT ;  /* 0x000000ff1f00720c */ /* 0x000fe40003f25270 */
[----:B------:R-:W-:Y:S02]  /*1b2f0*/  @!P0 IADD3 R19, PT, PT, -R19, RZ, RZ ;  /* 0x000000ff13138210 */ /* 0x000fe40007ffe1ff */
        /* <DEDUP_REMOVED lines=23> */
.L_x_5809:
        /* <DEDUP_REMOVED lines=8> */
.L_x_5810:
[----:B------:R-:W2:Y:S01]  /*1b4f0*/  LDCU UR9, c[0x0][0x3bc] ;  /* 0x00007780ff0977ac */ /* 0x000ea20008000800 */
        /* <DEDUP_REMOVED lines=9> */
[----:B--2---:R-:W-:-:S06]  /*1b590*/  USHF.L.U64.HI UR9, UR10, 0x5, UR9 ;  /* 0x000000050a097899 */ /* 0x004fcc0008010209 */
        /* <DEDUP_REMOVED lines=18> */
.L_x_5808:
[----:B---3--:R-:W-:Y:S01]  /*1b6c0*/  SHF.L.U32 R172, R2, 0x1, RZ ;  /* 0x0000000102ac7819 */ /* 0x008fe200000006ff */
[----:B------:R-:W-:Y:S01]  /*1b6d0*/  USHF.L.U32 UR4, UR22, 0x6, URZ ;  /* 0x0000000616047899 */ /* 0x000fe200080006ff */
[----:B------:R-:W-:Y:S01]  /*1b6e0*/  IADD3 R170, PT, PT, R232, 0x8, RZ ;  /* 0x00000008e8aa7810 */ /* 0x000fe20007ffe0ff */
[----:B------:R-:W-:Y:S01]  /*1b6f0*/  @UP1 UIADD3 UR14, UPT, UPT, UR22, -0x3, URZ ;  /* 0xfffffffd160e1890 */ /* 0x000fe2000fffe0ff */
[----:B------:R-:W-:Y:S02]  /*1b700*/  LOP3.LUT R172, R172, 0x6, RZ, 0xc0, !PT ;  /* 0x00000006acac7812 */ /* 0x000fe400078ec0ff */
[----:B------:R-:W-:Y:S02]  /*1b710*/  IADD3 R201, PT, PT, R215, 0x10040, RZ ;  /* 0x00010040d7c97810 */ /* 0x000fe40007ffe0ff */
        /* <DEDUP_REMOVED lines=46> */
[----:B------:R-:W-:Y:S02]  /*1ba00*/  FSEL R171, R28, -INF , !P3 ;  /* 0xff8000001cab7808 */ /* 0x000fe40005800000 */
[----:B------:R-:W-:Y:S02]  /*1ba10*/  FSEL R191, R25, -INF , !P1 ;  /* 0xff80000019bf7808 */ /* 0x000fe40004800000 */
[----:B------:R-:W-:-:S02]  /*1ba20*/  ISETP.GT.AND P2, PT, R170, R167, PT ;  /* 0x000000a7aa00720c */ /* 0x000fc40003f44270 */
[----:B------:R-:W-:Y:S02]  /*1ba30*/  ISETP.GT.AND P5, PT, R232, R165, PT ;  /* 0x000000a5e800720c */ /* 0x000fe40003fa4270 */
        /* <DEDUP_REMOVED lines=18> */
[----:B------:R-:W-:Y:S02]  /*1bb60*/  ISETP.GT.AND P3, PT, R232, R25, PT ;  /* 0x00000019e800720c */ /* 0x000fe40003f64270 */
[C---:B------:R-:W-:Y:S02]  /*1bb70*/  ISETP.GE.AND P4, PT, R25.reuse, R231, PT ;  /* 0x000000e71900720c */ /* 0x040fe40003f86270 */
[----:B------:R-:W-:Y:S02]  /*1bb80*/  ISETP.GT.AND P1, PT, R170, R25, PT ;  /* 0x00000019aa00720c */ /* 0x000fe40003f24270 */
[----:B------:R-:W-:Y:S02]  /*1bb90*/  ISETP.GE.AND P2, PT, R25, R230, PT ;  /* 0x000000e61900720c */ /* 0x000fe40003f46270 */
[----:B------:R-:W-:Y:S02]  /*1bba0*/  IADD3 R25, PT, PT, R172, -0x5f, RZ ;  /* 0xffffffa1ac197810 */ /* 0x000fe40007ffe0ff */
[----:B-1----:R-:W-:-:S02]  /*1bbb0*/  FSEL R4, R4, -INF , !P5 ;  /* 0xff80000004047808 */ /* 0x002fc40006800000 */
        /* <DEDUP_REMOVED lines=8> */
[----:B------:R-:W-:Y:S02]  /*1bc40*/  ISETP.GT.AND P3, PT, R170, R25, PT ;  /* 0x00000019aa00720c */ /* 0x000fe40003f64270 */
[----:B------:R-:W-:Y:S02]  /*1bc50*/  ISETP.GT.AND P1, PT, R232, R9, PT ;  /* 0x00000009e800720c */ /* 0x000fe40003f24270 */
        /* <DEDUP_REMOVED lines=544> */
.L_x_5805:
[----:B------:R-:W-:-:S12]  /*1de60*/  UIADD3 UR14, UPT, UPT, UR31, -0x1, URZ ;  /* 0xffffffff1f0e7890 */ /* 0x000fd8000fffe0ff */
.L_x_5811:
        /* <DEDUP_REMOVED lines=8> */
[----:B------:R-:W-:Y:S01]  /*1def0*/  IMAD.MOV.U32 R2, RZ, RZ, R3 ;  /* 0x000000ffff027224 */ /* 0x000fe200078e0003 */
[----:B------:R-:W-:Y:S01]  /*1df00*/  IADD3 R234, PT, PT, R215, 0x10000, RZ ;  /* 0x00010000d7ea7810 */ /* 0x000fe20007ffe0ff */
[----:B------:R-:W-:Y:S01]  /*1df10*/  IMAD.U32 R236, RZ, RZ, UR15 ;  /* 0x0000000fffec7e24 */ /* 0x000fe2000f8e00ff */
[----:B------:R-:W-:Y:S01]  /*1df20*/  UISETP.NE.AND.EX UP0, UPT, UR13, URZ, UPT, UP0 ;  /* 0x000000ff0d00728c */ /* 0x000fe2000bf05300 */
[----:B------:R-:W-:Y:S01]  /*1df30*/  IMAD.MOV.U32 R235, RZ, RZ, RZ ;  /* 0x000000ffffeb7224 */ /* 0x000fe200078e00ff */
[----:B------:R-:W-:Y:S01]  /*1df40*/  UMOV UR5, 0x400 ;  /* 0x0000040000057882 */ /* 0x000fe20000000000 */
[----:B------:R-:W-:Y:S01]  /*1df50*/  VIADD R233, R232, 0x8 ;  /* 0x00000008e8e97836 */ /* 0x000fe20000000000 */
[----:B------:R-:W-:-:S02]  /*1df60*/  UIADD3 UR14, UPT, UPT, UR14, 0x1, URZ ;  /* 0x000000010e0e7890 */ /* 0x000fc4000fffe0ff */
[----:B------:R-:W-:Y:S01]  /*1df70*/  PLOP3.LUT P3, PT, PT, PT, UP0, 0x80, 0x8 ;  /* 0x000000000008781c */ /* 0x000fe20003f6f008 */
[----:B------:R-:W4:Y:S01]  /*1df80*/  LDCU UR4, c[0x0][0x45c] ;  /* 0x00008b80ff0477ac */ /* 0x000f220008000800 */
[----:B------:R-:W2:Y:S01]  /*1df90*/  LDCU UR12, c[0x0][0x50c] ;  /* 0x0000a180ff0c77ac */ /* 0x000ea20008000800 */
[----:B------:R-:W2:Y:S01]  /*1dfa0*/  LDCU.64 UR16, c[0x0][0x358] ;  /* 0x00006b00ff1077ac */ /* 0x000ea20008000a00 */
[----:B------:R-:W2:Y:S01]  /*1dfb0*/  LDCU.64 UR8, c[0x0][0x3a0] ;  /* 0x00007400ff0877ac */ /* 0x000ea20008000a00 */
[----:B-1----:R-:W-:Y:S01]  /*1dfc0*/  IMAD.SHL.U32 R5, R5, 0x2, RZ ;  /* 0x0000000205057824 */ /* 0x002fe200078e00ff */
[----:B------:R-:W1:Y:S01]  /*1dfd0*/  LDCU.64 UR10, c[0x0][0x3a8] ;  /* 0x00007500ff0a77ac */ /* 0x000e620008000a00 */
[----:B---3--:R-:W-:Y:S01]  /*1dfe0*/  LOP3.LUT P0, RZ, R0, 0x2, RZ, 0xc0, !PT ;  /* 0x0000000200ff7812 */ /* 0x008fe2000780c0ff */
[----:B------:R-:W-:Y:S02]  /*1dff0*/  UIADD3 UR15, UPT, UPT, UR15, 0x40, URZ ;  /* 0x000000400f0f7890 */ /* 0x000fe4000fffe0ff */
[----:B------:R-:W-:Y:S01]  /*1e000*/  LOP3.LUT R5, R5, 0x6, RZ, 0xc0, !PT ;  /* 0x0000000605057812 */ /* 0x000fe200078ec0ff */
[----:B--2---:R-:W-:Y:S01]  /*1e010*/  ULEA UR6, UR6, UR5, 0x18 ;  /* 0x0000000506067291 */ /* 0x004fe2000f8ec0ff */
[----:B------:R-:W-:-:S02]  /*1e020*/  SEL R4, R212, 0xffffffe0, !P0 ;  /* 0xffffffe0d4047807 */ /* 0x000fc40004000000 */
[----:B------:R-:W-:Y:S02]  /*1e030*/  LOP3.LUT R236, R236, 0x20, R5, 0xfe, !PT ;  /* 0x00000020ecec7812 */ /* 0x000fe400078efe05 */
[----:B------:R-:W-:Y:S02]  /*1e040*/  MOV R0, R164 ;  /* 0x000000a400007202 */ /* 0x000fe40000000f00 */
[----:B----4-:R-:W-:-:S07]  /*1e050*/  IADD3 R213, PT, PT, R215, R4, RZ ;  /* 0x00000004d7d57210 */ /* 0x010fce0007ffe0ff */
.L_x_5816:
[----:B------:R-:W-:Y:S01]  /*1e060*/  @!P3 IADD3 R9, P0, PT, RZ, -R235, RZ ;  /* 0x800000ebff09b210 */ /* 0x000fe20007f1e0ff */
[----:B------:R-:W2:Y:S01]  /*1e070*/  S2R R3, SR_TID.X ;  /* 0x0000000000037919 */ /* 0x000ea20000002100 */
[----:B------:R-:W3:Y:S01]  /*1e080*/  @!P3 LDC R8, c[0x0][0x3c0] ;  /* 0x0000f000ff08bb82 */ /* 0x000ee20000000800 */
[----:B------:R-:W-:Y:S07]  /*1e090*/  DEPBAR.LE SB0, 0x0 ;  /* 0x000080000000791a */ /* 0x000fee0000000000 */
[----:B------:R-:W4:Y:S08]  /*1e0a0*/  LDC R7, c[0x0][0x3c4] ;  /* 0x0000f100ff077b82 */ /* 0x000f300000000800 */
[----:B------:R-:W-:Y:S01]  /*1e0b0*/  BAR.SYNC.DEFER_BLOCKING 0x0 ;  /* 0x0000000000007b1d */ /* 0x000fe20000010000 */
[----:B------:R-:W-:Y:S01]  /*1e0c0*/  IMAD.MOV.U32 R10, RZ, RZ, R226 ;  /* 0x000000ffff0a7224 */ /* 0x000fe200078e00e2 */
[----:B--2---:R-:W-:Y:S01]  /*1e0d0*/  SHF.R.U32.HI R223, RZ, 0x1, R3 ;  /* 0x00000001ffdf7819 */ /* 0x004fe20000011603 */
[----:B---3--:R-:W-:Y:S02]  /*1e0e0*/  @!P3 IMAD.SHL.U32 R12, R8, 0x40, RZ ;  /* 0x00000040080cb824 */ /* 0x008fe400078e00ff */
        /* <DEDUP_REMOVED lines=17> */
[----:B----4-:R-:W-:Y:S06]  /*1e200*/  @!P3 BRA `(.L_x_5813) ;  /* 0x0000000000f8b947 */ /* 0x010fec0003800000 */
        /* <DEDUP_REMOVED lines=41> */
[----:B------:R-:W2:Y:S01]  /*1e4a0*/  LDC.64 R8, c[0x0][0x3c0] ;  /* 0x0000f000ff087b82 */ /* 0x000ea20000000a00 */
[----:B------:R-:W-:Y:S02]  /*1e4b0*/  LEA R18, P1, R13, R228, 0x2 ;  /* 0x000000e40d127211 */ /* 0x000fe400078210ff */
[-C--:B------:R-:W-:Y:S02]  /*1e4c0*/  LEA.HI.X.SX32 R17, R15, R229.reuse, 0x2, P0 ;  /* 0x000000e50f117211 */ /* 0x080fe400000f16ff */
[----:B------:R-:W-:Y:S01]  /*1e4d0*/  LEA.HI.X.SX32 R19, R13, R229, 0x2, P1 ;  /* 0x000000e50d137211 */ /* 0x000fe200008f16ff */
[----:B------:R-:W-:Y:S02]  /*1e4e0*/  IMAD.IADD R13, R15, 0x1, -R13 ;  /* 0x000000010f0d7824 */ /* 0x000fe400078e0a0d */
[----:B------:R-:W3:Y:S02]  /*1e4f0*/  LDG.E R11, desc[UR16][R16.64] ;  /* 0x00000010100b7981 */ /* 0x000ee4000c1e1900 */
[----:B------:R-:W-:Y:S02]  /*1e500*/  IMAD R13, R13, R6, -0x40 ;  /* 0xffffffc00d0d7424 */ /* 0x000fe400078e0206 */
[----:B------:R-:W3:Y:S03]  /*1e510*/  LDG.E R12, desc[UR16][R18.64] ;  /* 0x00000010120c7981 */ /* 0x000ee6000c1e1900 */
[----:B------:R-:W-:Y:S05]  /*1e520*/  SHF.R.S32.HI R15, RZ, 0x1f, R13 ;  /* 0x0000001fff0f7819 */ /* 0x000fea000001140d */
[-C--:B--2---:R-:W-:Y:S02]  /*1e530*/  IMAD R6, R15, R8.reuse, RZ ;  /* 0x000000080f067224 */ /* 0x084fe400078e02ff */
[C---:B------:R-:W-:Y:S04]  /*1e540*/  IMAD.WIDE.U32 R14, R13.reuse, R8, RZ ;  /* 0x000000080d0e7225 */ /* 0x040fe800078e00ff */
[----:B------:R-:W-:Y:S05]  /*1e550*/  IMAD R6, R13, R9, R6 ;  /* 0x000000090d067224 */ /* 0x000fea00078e0206 */
[----:B------:R-:W-:Y:S01]  /*1e560*/  IADD3 R15, PT, PT, R15, R6, RZ ;  /* 0x000000060f0f7210 */ /* 0x000fe20007ffe0ff */
[----:B---3--:R-:W-:Y:S04]  /*1e570*/  IMAD.IADD R11, R12, 0x1, -R11 ;  /* 0x000000010c0b7824 */ /* 0x008fe800078e0a0b */
[----:B-1----:R-:W-:Y:S01]  /*1e580*/  IMAD.WIDE.U32 R14, R11, UR10, R14 ;  /* 0x0000000a0b0e7c25 */ /* 0x002fe2000f8e000e */
[----:B------:R-:W-:Y:S02]  /*1e590*/  SHF.R.S32.HI R9, RZ, 0x1f, R11 ;  /* 0x0000001fff097819 */ /* 0x000fe4000001140b */
[C---:B------:R-:W-:Y:S03]  /*1e5a0*/  LEA R226, P0, R14.reuse, R10, 0x1 ;  /* 0x0000000a0ee27211 */ /* 0x040fe600078008ff */
[----:B------:R-:W-:Y:S04]  /*1e5b0*/  IMAD R6, R9, UR10, RZ ;  /* 0x0000000a09067c24 */ /* 0x000fe8000f8e02ff */
[----:B------:R-:W-:Y:S04]  /*1e5c0*/  IMAD R6, R11, UR11, R6 ;  /* 0x0000000b0b067c24 */ /* 0x000fe8000f8e0206 */
[----:B------:R-:W-:Y:S05]  /*1e5d0*/  IMAD.IADD R227, R15, 0x1, R6 ;  /* 0x000000010fe37824 */ /* 0x000fea00078e0206 */
[----:B------:R-:W-:Y:S07]  /*1e5e0*/  LEA.HI.X R227, R14, R4, R227, 0x1, P0 ;  /* 0x000000040ee37211 */ /* 0x000fee00000f0ce3 */
.L_x_5813:
[----:B------:R-:W-:Y:S01]  /*1e5f0*/  LEA R241, R241, UR6, 0x1 ;  /* 0x00000006f1f17c11 */ /* 0x000fe2000f8e08ff */
[----:B------:R-:W-:Y:S01]  /*1e600*/  UIADD3 UR14, UPT, UPT, UR14, -0x1, URZ ;  /* 0xffffffff0e0e7890 */ /* 0x000fe2000fffe0ff */
[C---:B------:R-:W-:Y:S02]  /*1e610*/  SHF.L.U32 R9, R8.reuse, 0x5, RZ ;  /* 0x0000000508097819 */ /* 0x040fe400000006ff */
[----:B------:R-:W-:Y:S01]  /*1e620*/  LOP3.LUT R222, R165, 0x400, RZ, 0xc0, !PT ;  /* 0x00000400a5de7812 */ /* 0x000fe200078ec0ff */
[----:B------:R-:W-:Y:S01]  /*1e630*/  @!PT LDS RZ, [RZ] ;  /* 0x00000000fffff984 */ /* 0x000fe20000000800 */
[----:B------:R-:W-:Y:S01]  /*1e640*/  @!PT LDS RZ, [RZ] ;  /* 0x00000000fffff984 */ /* 0x000fe20000000800 */
[----:B------:R-:W-:Y:S01]  /*1e650*/  @!PT LDS RZ, [RZ] ;  /* 0x00000000fffff984 */ /* 0x000fe20000000800 */
[----:B------:R-:W-:Y:S01]  /*1e660*/  LDGSTS.E.BYPASS.LTC128B.128 [R241+0x10000], desc[UR16][R226.64] ;  /* 0x10000000e2f17fae */ /* 0x000fe2000b981a10 */
[----:B------:R-:W-:Y:S01]  /*1e670*/  IADD3 R4, P0, PT, R9, R226, RZ ;  /* 0x000000e209047210 */ /* 0x000fe20007f1e0ff */
[----:B------:R-:W-:Y:S01]  /*1e680*/  UISETP.GT.AND UP0, UPT, UR14, UR7, UPT ;  /* 0x000000070e00728c */ /* 0x000fe2000bf04270 */
[----:B------:R-:W-:Y:S02]  /*1e690*/  SHF.L.U64.HI R7, R8, 0x5, R7 ;  /* 0x0000000508077819 */ /* 0x000fe40000010207 */
[----:B------:R-:W-:Y:S01]  /*1e6a0*/  LDGSTS.E.BYPASS.LTC128B.128 [R241+0x12000], desc[UR16][R226.64+0x80] ;  /* 0x12000080e2f17fae */ /* 0x000fe2000b981a10 */
[----:B------:R-:W-:Y:S02]  /*1e6b0*/  LEA R222, R5, R222, 0x1 ;  /* 0x000000de05de7211 */ /* 0x000fe400078e08ff */
[----:B------:R-:W-:Y:S02]  /*1e6c0*/  IADD3.X R5, PT, PT, R7, R227, RZ, P0, !PT ;  /* 0x000000e307057210 */ /* 0x000fe400007fe4ff */
[----:B------:R-:W-:Y:S01]  /*1e6d0*/  LDGSTS.E.BYPASS.LTC128B.128 [R241+0x14000], desc[UR16][R226.64+0x100] ;  /* 0x14000100e2f17fae */ /* 0x000fe2000b981a10 */
[----:B------:R-:W-:Y:S02]  /*1e6e0*/  IADD3 R12, P1, PT, R9, R4, RZ ;  /* 0x00000004090c7210 */ /* 0x000fe40007f3e0ff */
[----:B------:R-:W-:Y:S02]  /*1e6f0*/  LOP3.LUT R164, R214, 0x200, R165, 0xf8, !PT ;  /* 0x00000200d6a47812 */ /* 0x000fe400078ef8a5 */
[----:B------:R-:W-:Y:S01]  /*1e700*/  LDGSTS.E.BYPASS.LTC128B.128 [R241+0x16000], desc[UR16][R226.64+0x180] ;  /* 0x16000180e2f17fae */ /* 0x000fe2000b981a10 */
[----:B------:R-:W-:Y:S02]  /*1e710*/  IADD3.X R13, PT, PT, R7, R5, RZ, P1, !PT ;  /* 0x00000005070d7210 */ /* 0x000fe40000ffe4ff */
[----:B------:R-:W-:Y:S02]  /*1e720*/  IADD3 R6, P0, PT, R9, R12, RZ ;  /* 0x0000000c09067210 */ /* 0x000fe40007f1e0ff */
[----:B------:R-:W-:Y:S01]  /*1e730*/  LDGSTS.E.BYPASS.LTC128B.128 [R241+0x10800], desc[UR16][R4.64] ;  /* 0x1080000004f17fae */ /* 0x000fe2000b981a10 */
[----:B------:R-:W-:Y:S02]  /*1e740*/  LOP3.LUT R223, R164, R223, RZ, 0xfc, !PT ;  /* 0x000000dfa4df7212 */ /* 0x000fe400078efcff */
[----:B------:R-:W-:Y:S02]  /*1e750*/  IADD3.X R7, PT, PT, R7, R13, RZ, P0, !PT ;  /* 0x0000000d07077210 */ /* 0x000fe400007fe4ff */
[----:B------:R-:W-:Y:S01]  /*1e760*/  LDGSTS.E.BYPASS.LTC128B.128 [R241+0x12800], desc[UR16][R4.64+0x80] ;  /* 0x1280008004f17fae */ /* 0x000fe2000b981a10 */
[----:B------:R-:W-:Y:S02]  /*1e770*/  LEA R223, R223, UR6, 0x1 ;  /* 0x00000006dfdf7c11 */ /* 0x000fe4000f8e08ff */
        /* <DEDUP_REMOVED lines=8> */
[----:B------:R-:W-:Y:S02]  /*1e800*/  IADD3 R219, PT, PT, R217, R216, RZ ;  /* 0x000000d8d9db7210 */ /* 0x000fe40007ffe0ff */
[----:B------:R-:W-:Y:S02]  /*1e810*/  MOV R3, 0x40 ;  /* 0x0000004000037802 */ /* 0x000fe40000000f00 */
[----:B------:R-:W-:Y:S02]  /*1e820*/  LDGSTS.E.BYPASS.LTC128B.128 [R241+0x13000], desc[UR16][R12.64+0x80] ;  /* 0x130000800cf17fae */ /* 0x000fe4000b981a10 */
[----:B------:R-:W-:Y:S03]  /*1e830*/  SEL R184, R3, 0xffffffc0, !P2 ;  /* 0xffffffc003b87807 */ /* 0x000fe60005000000 */
[----:B------:R-:W-:Y:S01]  /*1e840*/  LDGSTS.E.BYPASS.LTC128B.128 [R241+0x15000], desc[UR16][R12.64+0x100] ;  /* 0x150001000cf17fae */ /* 0x000fe2000b981a10 */
[-C--:B------:R-:W-:Y:S04]  /*1e850*/  IADD3 R221, PT, PT, R223, R184.reuse, RZ ;  /* 0x000000b8dfdd7210 */ /* 0x080fe80007ffe0ff */
[----:B------:R-:W-:Y:S01]  /*1e860*/  LDGSTS.E.BYPASS.LTC128B.128 [R241+0x17000], desc[UR16][R12.64+0x180] ;  /* 0x170001800cf17fae */ /* 0x000fe2000b981a10 */
[----:B------:R-:W-:Y:S02]  /*1e870*/  IADD3 R217, PT, PT, R217, R184, RZ ;  /* 0x000000b8d9d97210 */ /* 0x000fe40007ffe0ff */
[C---:B------:R-:W-:Y:S02]  /*1e880*/  IADD3 R218, PT, PT, R216.reuse, R221, RZ ;  /* 0x000000ddd8da7210 */ /* 0x040fe40007ffe0ff */
[----:B------:R-:W-:Y:S01]  /*1e890*/  LDGSTS.E.BYPASS.LTC128B.128 [R241+0x11800], desc[UR16][R6.64] ;  /* 0x1180000006f17fae */ /* 0x000fe2000b981a10 */
[----:B------:R-:W-:Y:S04]  /*1e8a0*/  IADD3 R3, PT, PT, R216, R217, RZ ;  /* 0x000000d9d8037210 */ /* 0x000fe80007ffe0ff */
[----:B------:R-:W-:Y:S05]  /*1e8b0*/  LDGSTS.E.BYPASS.LTC128B.128 [R241+0x13800], desc[UR16][R6.64+0x80] ;  /* 0x1380008006f17fae */ /* 0x000fea000b981a10 */
[----:B------:R-:W-:Y:S05]  /*1e8c0*/  LDGSTS.E.BYPASS.LTC128B.128 [R241+0x15800], desc[UR16][R6.64+0x100] ;  /* 0x1580010006f17fae */ /* 0x000fea000b981a10 */
[----:B------:R2:W-:Y:S05]  /*1e8d0*/  LDGSTS.E.BYPASS.LTC128B.128 [R241+0x17800], desc[UR16][R6.64+0x180] ;  /* 0x1780018006f17fae */ /* 0x0005ea000b981a10 */
[----:B------:R-:W-:Y:S05]  /*1e8e0*/  LDSM.16.M88.4 R32, [R223] ;  /* 0x00000000df20783b */ /* 0x000fea0000000200 */
[----:B------:R-:W2:Y:S05]  /*1e8f0*/  LDSM.16.M88.4 R8, [R222+UR6+0x8000] ;  /* 0x00800006de08783b */ /* 0x000eaa0008000200 */
[----:B------:R-:W3:Y:S05]  /*1e900*/  LDSM.16.M88.4 R16, [R222+UR6+0x8800] ;  /* 0x00880006de10783b */ /* 0x000eea0008000200 */
[----:B------:R-:W4:Y:S05]  /*1e910*/  LDSM.16.M88.4 R24, [R222+UR6+0x9000] ;  /* 0x00900006de18783b */ /* 0x000f2a0008000200 */
[----:B------:R-:W0:Y:S05]  /*1e920*/  LDGDEPBAR ;  /* 0x00000000000079af */ /* 0x000e2a0000000000 */
[----:B------:R-:W5:Y:S05]  /*1e930*/  LDSM.16.M88.4 R164, [R222+UR6+0x9800] ;  /* 0x00980006dea4783b */ /* 0x000f6a0008000200 */
[----:B------:R-:W-:Y:S05]  /*1e940*/  LDSM.16.M88.4 R168, [R220] ;  /* 0x00000000dca8783b */ /* 0x000fea0000000200 */
[----:B------:R-:W1:Y:S05]  /*1e950*/  LDSM.16.M88.4 R172, [R219+0x8000] ;  /* 0x00800000dbac783b */ /* 0x000e6a0000000200 */
[----:B------:R-:W1:Y:S05]  /*1e960*/  LDSM.16.M88.4 R176, [R219+0x8800] ;  /* 0x00880000dbb0783b */ /* 0x000e6a0000000200 */
[----:B------:R-:W-:Y:S01]  /*1e970*/  LDSM.16.M88.4 R180, [R219+0x9800] ;  /* 0x00980000dbb4783b */ /* 0x000fe20000000200 */
[C---:B--2---:R-:W-:Y:S04]  /*1e980*/  HMMA.16816.F32 R4, R32.reuse, R8, RZ ;  /* 0x000000082004723c */ /* 0x044fe800000018ff */
[----:B------:R-:W-:Y:S04]  /*1e990*/  LDSM.16.M88.4 R184, [R221] ;  /* 0x00000000ddb8783b */ /* 0x000fe80000000200 */
[C---:B------:R-:W-:Y:S01]  /*1e9a0*/  HMMA.16816.F32 R8, R32.reuse, R10, RZ ;  /* 0x0000000a2008723c */ /* 0x040fe200000018ff */
[----:B------:R-:W-:Y:S05]  /*1e9b0*/  LDSM.16.M88.4 R188, [R217+0x8000] ;  /* 0x00800000d9bc783b */ /* 0x000fea0000000200 */
[----:B------:R-:W-:Y:S02]  /*1e9c0*/  LDSM.16.M88.4 R192, [R217+0x9000] ;  /* 0x00900000d9c0783b */ /* 0x000fe40000000200 */
[C---:B---3--:R-:W-:Y:S03]  /*1e9d0*/  HMMA.16816.F32 R12, R32.reuse, R16, RZ ;  /* 0x00000010200c723c */ /* 0x048fe600000018ff */
        /* <DEDUP_REMOVED lines=15> */
[----:B------:R-:W3:Y:S07]  /*1ead0*/  LDSM.16.M88.4 R176, [R218] ;  /* 0x00000000dab0783b */ /* 0x000eee0000000200 */
[C---:B--2---:R-:W-:Y:S08]  /*1eae0*/  HMMA.16816.F32 R20, R168.reuse, R164, R20 ;  /* 0x000000a4a814723c */ /* 0x044ff00000001814 */
[C---:B------:R-:W-:Y:S01]  /*1eaf0*/  HMMA.16816.F32 R24, R168.reuse, R166, R24 ;  /* 0x000000a6a818723c */ /* 0x040fe20000001818 */
[----:B------:R-:W2:Y:S07]  /*1eb00*/  LDSM.16.M88.4 R164, [R3+0x8800] ;  /* 0x0088000003a4783b */ /* 0x000eae0000000200 */
[C---:B------:R-:W-:Y:S08]  /*1eb10*/  HMMA.16816.F32 R28, R168.reuse, R180, R28 ;  /* 0x000000b4a81c723c */ /* 0x040ff0000000181c */
[----:B------:R-:W-:Y:S01]  /*1eb20*/  HMMA.16816.F32 R32, R168, R182, R32 ;  /* 0x000000b6a820723c */ /* 0x000fe20000001820 */
[----:B------:R-:W4:Y:S05]  /*1eb30*/  LDSM.16.M88.4 R168, [R3+0x9000] ;  /* 0x0090000003a8783b */ /* 0x000f2a0000000200 */
[----:B------:R-:W-:Y:S02]  /*1eb40*/  LDSM.16.M88.4 R180, [R223+0x2000] ;  /* 0x00200000dfb4783b */ /* 0x000fe40000000200 */
[C---:B------:R-:W-:Y:S08]  /*1eb50*/  HMMA.16816.F32 R4, R184.reuse, R188, R4 ;  /* 0x000000bcb804723c */ /* 0x040ff00000001804 */
[C---:B------:R-:W-:Y:S01]  /*1eb60*/  HMMA.16816.F32 R8, R184.reuse, R190, R8 ;  /* 0x000000beb808723c */ /* 0x040fe20000001808 */
[----:B------:R-:W-:Y:S07]  /*1eb70*/  LDSM.16.M88.4 R188, [R222+UR6+0xa800] ;  /* 0x00a80006debc783b */ /* 0x000fee0008000200 */
[C---:B-1----:R-:W-:Y:S08]  /*1eb80*/  HMMA.16816.F32 R12, R184.reuse, R172, R12 ;  /* 0x000000acb80c723c */ /* 0x042ff0000000180c */
[C---:B------:R-:W-:Y:S01]  /*1eb90*/  HMMA.16816.F32 R16, R184.reuse, R174, R16 ;  /* 0x000000aeb810723c */ /* 0x040fe20000001810 */
[----:B------:R-:W1:Y:S07]  /*1eba0*/  LDSM.16.M88.4 R172, [R3+0x9800] ;  /* 0x0098000003ac783b */ /* 0x000e6e0000000200 */
        /* <DEDUP_REMOVED lines=10> */
[C---:B--2---:R-:W-:Y:S08]  /*1ec50*/  HMMA.16816.F32 R12, R176.reuse, R164, R12 ;  /* 0x000000a4b00c723c */ /* 0x044ff0000000180c */
[C---:B------:R-:W-:Y:S01]  /*1ec60*/  HMMA.16816.F32 R16, R176.reuse, R166, R16 ;  /* 0x000000a6b010723c */ /* 0x040fe20000001810 */
[----:B------:R-:W2:Y:S07]  /*1ec70*/  LDSM.16.M88.4 R164, [R222+UR6+0xb800] ;  /* 0x00b80006dea4783b */ /* 0x000eae0008000200 */
[C---:B----4-:R-:W-:Y:S08]  /*1ec80*/  HMMA.16816.F32 R20, R176.reuse, R168, R20 ;  /* 0x000000a8b014723c */ /* 0x050ff00000001814 */
[C---:B------:R-:W-:Y:S01]  /*1ec90*/  HMMA.16816.F32 R24, R176.reuse, R170, R24 ;  /* 0x000000aab018723c */ /* 0x040fe20000001818 */
[----:B------:R-:W3:Y:S07]  /*1eca0*/  LDSM.16.M88.4 R168, [R219+0xa800] ;  /* 0x00a80000dba8783b */ /* 0x000eee0000000200 */
[C---:B-1----:R-:W-:Y:S08]  /*1ecb0*/  HMMA.16816.F32 R28, R176.reuse, R172, R28 ;  /* 0x000000acb01c723c */ /* 0x042ff0000000181c */
[----:B------:R-:W-:Y:S01]  /*1ecc0*/  HMMA.16816.F32 R32, R176, R174, R32 ;  /* 0x000000aeb020723c */ /* 0x000fe20000001820 */
[----:B------:R-:W1:Y:S05]  /*1ecd0*/  LDSM.16.M88.4 R172, [R219+0xb000] ;  /* 0x00b00000dbac783b */ /* 0x000e6a0000000200 */
        /* <DEDUP_REMOVED lines=12> */
[----:B------:R-:W2:Y:S05]  /*1eda0*/  LDSM.16.M88.4 R164, [R217+0xa800] ;  /* 0x00a80000d9a4783b */ /* 0x000eaa0000000200 */
[----:B------:R-:W2:Y:S02]  /*1edb0*/  LDSM.16.M88.4 R180, [R217+0xb000] ;  /* 0x00b00000d9b4783b */ /* 0x000ea40000000200 */
[C---:B------:R-:W-:Y:S08]  /*1edc0*/  HMMA.16816.F32 R4, R196.reuse, R200, R4 ;  /* 0x000000c8c404723c */ /* 0x040ff00000001804 */
        /* <DEDUP_REMOVED lines=10> */
[----:B------:R-:W4:Y:S05]  /*1ee70*/  LDSM.16.M88.4 R176, [R3+0xb800] ;  /* 0x00b8000003b0783b */ /* 0x000f2a0000000200 */
[----:B------:R-:W-:Y:S02]  /*1ee80*/  LDSM.16.M88.4 R196, [R223+0x4000] ;  /* 0x00400000dfc4783b */ /* 0x000fe40000000200 */
[C---:B-----5:R-:W-:Y:S08]  /*1ee90*/  HMMA.16816.F32 R4, R184.reuse, R204, R4 ;  /* 0x000000ccb804723c */ /* 0x060ff00000001804 */
[C---:B------:R-:W-:Y:S01]  /*1eea0*/  HMMA.16816.F32 R8, R184.reuse, R206, R8 ;  /* 0x000000ceb808723c */ /* 0x040fe20000001808 */
[----:B------:R-:W5:Y:S07]  /*1eeb0*/  LDSM.16.M88.4 R204, [R222+UR6+0xc000] ;  /* 0x00c00006decc783b */ /* 0x000f6e0008000200 */
        /* <DEDUP_REMOVED lines=8> */
[----:B------:R-:W2:Y:S05]  /*1ef40*/  LDSM.16.M88.4 R184, [R222+UR6+0xd800] ;  /* 0x00d80006deb8783b */ /* 0x000eaa0008000200 */
[----:B------:R-:W2:Y:S02]  /*1ef50*/  LDSM.16.M88.4 R188, [R220+0x4000] ;  /* 0x00400000dcbc783b */ /* 0x000ea40000000200 */
[C---:B------:R-:W-:Y:S08]  /*1ef60*/  HMMA.16816.F32 R4, R192.reuse, R200, R4 ;  /* 0x000000c8c004723c */ /* 0x040ff00000001804 */
[C---:B------:R-:W-:Y:S01]  /*1ef70*/  HMMA.16816.F32 R8, R192.reuse, R202, R8 ;  /* 0x000000cac008723c */ /* 0x040fe20000001808 */
[----:B------:R-:W-:Y:S07]  /*1ef80*/  LDSM.16.M88.4 R200, [R217+0xc000] ;  /* 0x00c00000d9c8783b */ /* 0x000fee0000000200 */
        /* <DEDUP_REMOVED lines=9> */
[----:B------:R-:W4:Y:S02]  /*1f020*/  LDSM.16.M88.4 R192, [R221+0x4000] ;  /* 0x00400000ddc0783b */ /* 0x000f240000000200 */
[C---:B-----5:R-:W-:Y:S08]  /*1f030*/  HMMA.16816.F32 R4, R196.reuse, R204, R4 ;  /* 0x000000ccc404723c */ /* 0x060ff00000001804 */
[C---:B------:R-:W-:Y:S01]  /*1f040*/  HMMA.16816.F32 R8, R196.reuse, R206, R8 ;  /* 0x000000cec408723c */ /* 0x040fe20000001808 */
[----:B------:R-:W-:Y:S07]  /*1f050*/  LDSM.16.M88.4 R204, [R3+0xc000] ;  /* 0x00c0000003cc783b */ /* 0x000fee0000000200 */
[C---:B--2---:R-:W-:Y:S08]  /*1f060*/  HMMA.16816.F32 R12, R196.reuse, R164, R12 ;  /* 0x000000a4c40c723c */ /* 0x044ff0000000180c */
[C---:B------:R-:W-:Y:S01]  /*1f070*/  HMMA.16816.F32 R16, R196.reuse, R166, R16 ;  /* 0x000000a6c410723c */ /* 0x040fe20000001810 */
[----:B------:R-:W2:Y:S07]  /*1f080*/  LDSM.16.M88.4 R164, [R217+0xc800] ;  /* 0x00c80000d9a4783b */ /* 0x000eae0000000200 */
        /* <DEDUP_REMOVED lines=20> */
[C---:B------:R-:W-:Y:S08]  /*1f1d0*/  HMMA.16816.F32 R4, R192.reuse, R200, R4 ;  /* 0x000000c8c004723c */ /* 0x040ff00000001804 */
[C---:B------:R-:W-:Y:S01]  /*1f1e0*/  HMMA.16816.F32 R8, R192.reuse, R202, R8 ;  /* 0x000000cac008723c */ /* 0x040fe20000001808 */
[----:B------:R-:W4:Y:S07]  /*1f1f0*/  LDSM.16.M88.4 R200, [R222+UR6+0xe000] ;  /* 0x00e00006dec8783b */ /* 0x000f2e0008000200 */
[C---:B--2---:R-:W-:Y:S08]  /*1f200*/  HMMA.16816.F32 R12, R192.reuse, R164, R12 ;  /* 0x000000a4c00c723c */ /* 0x044ff0000000180c */
[C---:B------:R-:W-:Y:S01]  /*1f210*/  HMMA.16816.F32 R16, R192.reuse, R166, R16 ;  /* 0x000000a6c010723c */ /* 0x040fe20000001810 */
[----:B------:R-:W2:Y:S07]  /*1f220*/  LDSM.16.M88.4 R164, [R222+UR6+0xe800] ;  /* 0x00e80006dea4783b */ /* 0x000eae0008000200 */
        /* <DEDUP_REMOVED lines=37> */
[C---:B-1----:R-:W-:Y:S08]  /*1f480*/  HMMA.16816.F32 R20, R192.reuse, R172, R20 ;  /* 0x000000acc014723c */ /* 0x042ff00000001814 */
[C---:B------:R-:W-:Y:S08]  /*1f490*/  HMMA.16816.F32 R24, R192.reuse, R174, R24 ;  /* 0x000000aec018723c */ /* 0x040ff00000001818 */
[C---:B----4-:R-:W-:Y:S08]  /*1f4a0*/  HMMA.16816.F32 R28, R192.reuse, R176, R28 ;  /* 0x000000b0c01c723c */ /* 0x050ff0000000181c */
[----:B------:R-:W-:Y:S08]  /*1f4b0*/  HMMA.16816.F32 R32, R192, R178, R32 ;  /* 0x000000b2c020723c */ /* 0x000ff00000001820 */
[C---:B------:R-:W-:Y:S08]  /*1f4c0*/  HMMA.16816.F32 R4, R196.reuse, R200, R4 ;  /* 0x000000c8c404723c */ /* 0x040ff00000001804 */
[C---:B------:R-:W-:Y:S08]  /*1f4d0*/  HMMA.16816.F32 R8, R196.reuse, R202, R8 ;  /* 0x000000cac408723c */ /* 0x040ff00000001808 */
[C---:B--2---:R-:W-:Y:S08]  /*1f4e0*/  HMMA.16816.F32 R12, R196.reuse, R164, R12 ;  /* 0x000000a4c40c723c */ /* 0x044ff0000000180c */
        /* <DEDUP_REMOVED lines=28> */
[----:B------:R-:W-:Y:S07]  /*1f6b0*/  FMUL.FTZ R19, R19, UR12 ;  /* 0x0000000c13137c20 */ /* 0x000fee0008410000 */
        /* <DEDUP_REMOVED lines=13> */
[----:B------:R-:W-:Y:S07]  /*1f790*/  FMUL.FTZ R7, R23, UR12 ;  /* 0x0000000c17077c20 */ /* 0x000fee0008410000 */
[----:B------:R4:W1:Y:S01]  /*1f7a0*/  MUFU.TANH R245, R20 ;  /* 0x0000001400f57308 */ /* 0x0008620000002400 */
[----:B-----5:R-:W-:Y:S01]  /*1f7b0*/  FMUL.FTZ R3, R21, UR12 ;  /* 0x0000000c15037c20 */ /* 0x020fe20008410000 */
[----:B------:R-:W-:Y:S08]  /*1f7c0*/  FMUL.FTZ R21, R27, UR12 ;  /* 0x0000000c1b157c20 */ /* 0x000ff00008410000 */
[----:B------:R5:W1:Y:S10]  /*1f7d0*/  MUFU.TANH R16, R4 ;  /* 0x0000000400107308 */ /* 0x000a740000002400 */
[----:B------:R1:W1:Y:S01]  /*1f7e0*/  MUFU.TANH R12, R176 ;  /* 0x000000b0000c7308 */ /* 0x0002620000002400 */
[C---:B---3--:R-:W-:Y:S03]  /*1f7f0*/  HMMA.16816.F32 R28, R188.reuse, R8, R28 ;  /* 0x00000008bc1c723c */ /* 0x048fe6000000181c */
[----:B------:R-:W-:Y:S01]  /*1f800*/  FMUL.FTZ R9, R25, UR12 ;  /* 0x0000000c19097c20 */ /* 0x000fe20008410000 */
[----:B----4-:R-:W-:Y:S05]  /*1f810*/  FMUL.FTZ R20, R26, UR12 ;  /* 0x0000000c1a147c20 */ /* 0x010fea0008410000 */
[----:B------:R-:W3:Y:S01]  /*1f820*/  MUFU.TANH R13, R13 ;  /* 0x0000000d000d7308 */ /* 0x000ee20000002400 */
[----:B------:R-:W-:Y:S03]  /*1f830*/  HMMA.16816.F32 R32, R188, R10, R32 ;  /* 0x0000000abc20723c */ /* 0x000fe60000001820 */
[----:B-----5:R-:W-:Y:S06]  /*1f840*/  FMUL.FTZ R4, R24, UR12 ;  /* 0x0000000c18047c20 */ /* 0x020fec0008410000 */
        /* <DEDUP_REMOVED lines=29> */
[----:B-1----:R-:W1:Y:S08]  /*1fa20*/  LDC.64 R4, c[0x0][0x4e0] ;  /* 0x00013800ff047b82 */ /* 0x002e700000000a00 */
        /* <DEDUP_REMOVED lines=16> */
[----:B------:R-:W-:Y:S02]  /*1fb30*/  MOV R26, UR5 ;  /* 0x00000005001a7c02 */ /* 0x000fe40008000f00 */
[----:B------:R-:W-:Y:S02]  /*1fb40*/  IMAD.U32 R24, RZ, RZ, UR13 ;  /* 0x0000000dff187e24 */ /* 0x000fe4000f8e00ff */
[----:B------:R-:W-:Y:S03]  /*1fb50*/  IABS R26, R26 ;  /* 0x0000001a001a7213 */ /* 0x000fe60000000000 */
        /* <DEDUP_REMOVED lines=29> */
[----:B------:R-:W-:Y:S03]  /*1fd30*/  LOP3.LUT R4, RZ, R10, RZ, 0x33, !PT ;  /* 0x0000000aff047212 */ /* 0x000fe600078e33ff */
[----:B------:R-:W-:Y:S02]  /*1fd40*/  @P6 IADD3 R28, PT, PT, R28, 0x1, RZ ;  /* 0x000000011c1c6810 */ /* 0x000fe40007ffe0ff */
[----:B------:R-:W-:Y:S03]  /*1fd50*/  @P5 VIADD R27, R27, 0x1 ;  /* 0x000000011b1b5836 */ /* 0x000fe60000000000 */
[----:B------:R-:W-:Y:S03]  /*1fd60*/  @!P1 IMAD.MOV R28, RZ, RZ, -R28 ;  /* 0x000000ffff1c9224 */ /* 0x000fe600078e0a1c */
[----:B------:R-:W-:Y:S05]  /*1fd70*/  @!P0 IMAD.MOV R27, RZ, RZ, -R27 ;  /* 0x000000ffff1b8224 */ /* 0x000fea00078e0a1b */
[C---:B------:R-:W-:Y:S02]  /*1fd80*/  SEL R35, R4.reuse, R27, !P4 ;  /* 0x0000001b04237207 */ /* 0x040fe40006000000 */
[----:B------:R-:W-:Y:S02]  /*1fd90*/  SEL R27, R4, R28, !P4 ;  /* 0x0000001c041b7207 */ /* 0x000fe40006000000 */
[-C--:B------:R-:W-:Y:S01]  /*1fda0*/  LEA R176, P1, R35, R228.reuse, 0x2 ;  /* 0x000000e423b07211 */ /* 0x080fe200078210ff */
[----:B------:R-:W1:Y:S01]  /*1fdb0*/  LDC.64 R4, c[0x0][0x3b8] ;  /* 0x0000ee00ff047b82 */ /* 0x000e620000000a00 */
        /* <DEDUP_REMOVED lines=20> */
.L_x_5815:
        /* <DEDUP_REMOVED lines=28> */
.L_x_5814:
[-C--:B------:R-:W-:Y:S01]  /*200c0*/  ISETP.GT.AND P5, PT, R232, R236.reuse, PT ;  /* 0x000000ece800720c */ /* 0x080fe20003fa4270 */
[----:B------:R-:W-:Y:S01]  /*200d0*/  UISETP.GT.AND UP0, UPT, UR14, UR7, UPT ;  /* 0x000000070e00728c */ /* 0x000fe2000bf04270 */
[C---:B------:R-:W-:Y:S01]  /*200e0*/  IADD3 R164, PT, PT, R236.reuse, -0x1f, RZ ;  /* 0xffffffe1eca47810 */ /* 0x040fe20007ffe0ff */
[----:B------:R-:W-:Y:S01]  /*200f0*/  UIADD3 UR15, UPT, UPT, UR15, -0x40, URZ ;  /* 0xffffffc00f0f7890 */ /* 0x000fe2000fffe0ff */
[----:B-1----:R-:W-:Y:S02]  /*20100*/  FSEL R245, R245, -INF , !P5 ;  /* 0xff800000f5f57808 */ /* 0x002fe40006800000 */
[----:B------:R-:W-:Y:S02]  /*20110*/  ISETP.GT.AND P5, PT, R233, R236, PT ;  /* 0x000000ece900720c */ /* 0x000fe40003fa4270 */
[----:B--2---:R-:W-:Y:S02]  /*20120*/  IADD3 R4, PT, PT, R236, -0x20, RZ ;  /* 0xffffffe0ec047810 */ /* 0x004fe40007ffe0ff */
[----:B------:R-:W-:Y:S02]  /*20130*/  FSEL R221, R6, -INF , !P5 ;  /* 0xff80000006dd7808 */ /* 0x000fe40006800000 */
[----:B------:R-:W-:Y:S02]  /*20140*/  ISETP.GT.AND P5, PT, R232, R164, PT ;  /* 0x000000a4e800720c */ /* 0x000fe40003fa4270 */
[----:B------:R-:W-:Y:S02]  /*20150*/  IADD3 R35, PT, PT, R236, -0x18, RZ ;  /* 0xffffffe8ec237810 */ /* 0x000fe40007ffe0ff */
[C---:B------:R-:W-:Y:S02]  /*20160*/  ISETP.GT.AND P1, PT, R232.reuse, R4, PT ;  /* 0x00000004e800720c */ /* 0x040fe40003f24270 */
[----:B------:R-:W-:Y:S02]  /*20170*/  FSEL R169, R169, -INF , !P5 ;  /* 0xff800000a9a97808 */ /* 0x000fe40006800000 */
[-C--:B------:R-:W-:Y:S02]  /*20180*/  ISETP.GT.AND P5, PT, R232, R35.reuse, PT ;  /* 0x00000023e800720c */ /* 0x080fe40003fa4270 */
[----:B------:R-:W-:Y:S02]  /*20190*/  IADD3 R34, PT, PT, R236, -0x17, RZ ;  /* 0xffffffe9ec227810 */ /* 0x000fe40007ffe0ff */
[----:B------:R-:W-:Y:S02]  /*201a0*/  FSEL R168, R168, -INF , !P1 ;  /* 0xff800000a8a87808 */ /* 0x000fe40004800000 */
[C---:B------:R-:W-:Y:S02]  /*201b0*/  ISETP.GT.AND P1, PT, R233.reuse, R164, PT ;  /* 0x000000a4e900720c */ /* 0x040fe40003f24270 */
[C---:B------:R-:W-:Y:S02]  /*201c0*/  ISETP.GT.AND P0, PT, R233.reuse, R4, PT ;  /* 0x00000004e900720c */ /* 0x040fe40003f04270 */
[----:B------:R-:W-:Y:S02]  /*201d0*/  FSEL R172, R172, -INF , !P5 ;  /* 0xff800000acac7808 */ /* 0x000fe40006800000 */
[-C--:B------:R-:W-:Y:S02]  /*201e0*/  ISETP.GT.AND P5, PT, R233, R34.reuse, PT ;  /* 0x00000022e900720c */ /* 0x080fe40003fa4270 */
[----:B------:R-:W-:Y:S02]  /*201f0*/  IADD3 R5, PT, PT, R236, -0x10, RZ ;  /* 0xfffffff0ec057810 */ /* 0x000fe40007ffe0ff */
[----:B------:R-:W-:Y:S02]  /*20200*/  FSEL R170, R170, -INF , !P0 ;  /* 0xff800000aaaa7808 */ /* 0x000fe40004000000 */
[----:B------:R-:W-:Y:S02]  /*20210*/  FSEL R171, R171, -INF , !P1 ;  /* 0xff800000abab7808 */ /* 0x000fe40004800000 */
[----:B------:R-:W-:Y:S02]  /*20220*/  ISETP.GT.AND P0, PT, R232, R34, PT ;  /* 0x00000022e800720c */ /* 0x000fe40003f04270 */
[----:B------:R-:W-:Y:S02]  /*20230*/  ISETP.GT.AND P1, PT, R233, R35, PT ;  /* 0x00000023e900720c */ /* 0x000fe40003f24270 */
[C---:B------:R-:W-:Y:S02]  /*20240*/  IADD3 R28, PT, PT, R236.reuse, -0xf, RZ ;  /* 0xfffffff1ec1c7810 */ /* 0x040fe40007ffe0ff */
[----:B------:R-:W-:Y:S02]  /*20250*/  FSEL R175, R175, -INF , !P5 ;  /* 0xff800000afaf7808 */ /* 0x000fe40006800000 */
[-C--:B------:R-:W-:Y:S02]  /*20260*/  ISETP.GT.AND P5, PT, R233, R5.reuse, PT ;  /* 0x00000005e900720c */ /* 0x080fe40003fa4270 */
[----:B------:R-:W-:Y:S02]  /*20270*/  IADD3 R26, PT, PT, R236, -0x7, RZ ;  /* 0xfffffff9ec1a7810 */ /* 0x000fe40007ffe0ff */
[----:B------:R-:W-:Y:S02]  /*20280*/  FSEL R174, R174, -INF , !P1 ;  /* 0xff800000aeae7808 */ /* 0x000fe40004800000 */
[----:B------:R-:W-:Y:S02]  /*20290*/  FSEL R165, R173, -INF , !P0 ;  /* 0xff800000ada57808 */ /* 0x000fe40004000000 */
[C---:B------:R-:W-:Y:S02]  /*202a0*/  ISETP.GT.AND P1, PT, R232.reuse, R28, PT ;  /* 0x0000001ce800720c */ /* 0x040fe40003f24270 */
[----:B------:R-:W-:Y:S02]  /*202b0*/  ISETP.GT.AND P0, PT, R232, R5, PT ;  /* 0x00000005e800720c */ /* 0x000fe40003f04270 */
[----:B------:R-:W-:Y:S02]  /*202c0*/  FSEL R14, R14, -INF , !P5 ;  /* 0xff8000000e0e7808 */ /* 0x000fe40006800000 */
[----:B------:R-:W-:Y:S02]  /*202d0*/  IADD3 R27, PT, PT, R236, -0x8, RZ ;  /* 0xfffffff8ec1b7810 */ /* 0x000fe40007ffe0ff */
[----:B------:R-:W-:Y:S02]  /*202e0*/  ISETP.GT.AND P5, PT, R232, R26, PT ;  /* 0x0000001ae800720c */ /* 0x000fe40003fa4270 */
[----:B------:R-:W-:Y:S02]  /*202f0*/  IADD3 R25, PT, PT, R236, 0x1, RZ ;  /* 0x00000001ec197810 */ /* 0x000fe40007ffe0ff */
[----:B------:R-:W-:Y:S02]  /*20300*/  FSEL R12, R12, -INF , !P0 ;  /* 0xff8000000c0c7808 */ /* 0x000fe40004000000 */
[----:B------:R-:W-:Y:S02]  /*20310*/  FSEL R201, R13, -INF , !P1 ;  /* 0xff8000000dc97808 */ /* 0x000fe40004800000 */
[----:B------:R-:W-:Y:S02]  /*20320*/  ISETP.GT.AND P0, PT, R233, R28, PT ;  /* 0x0000001ce900720c */ /* 0x000fe40003f04270 */
[C---:B------:R-:W-:Y:S02]  /*20330*/  ISETP.GT.AND P1, PT, R232.reuse, R27, PT ;  /* 0x0000001be800720c */ /* 0x040fe40003f24270 */
[----:B------:R-:W-:Y:S02]  /*20340*/  FSEL R177, R17, -INF , !P5 ;  /* 0xff80000011b17808 */ /* 0x000fe40006800000 */
[----:B------:R-:W-:Y:S02]  /*20350*/  ISETP.GT.AND P5, PT, R232, R25, PT ;  /* 0x00000019e800720c */ /* 0x000fe40003fa4270 */
[----:B------:R-:W-:Y:S02]  /*20360*/  IADD3 R23, PT, PT, R236, 0x9, RZ ;  /* 0x00000009ec177810 */ /* 0x000fe40007ffe0ff */
[----:B------:R-:W-:Y:S02]  /*20370*/  FSEL R203, R15, -INF , !P0 ;  /* 0xff8000000fcb7808 */ /* 0x000fe40004000000 */
[----:B------:R-:W-:Y:S02]  /*20380*/  FSEL R16, R16, -INF , !P1 ;  /* 0xff80000010107808 */ /* 0x000fe40004800000 */
[C---:B------:R-:W-:Y:S02]  /*20390*/  ISETP.GT.AND P0, PT, R233.reuse, R27, PT ;  /* 0x0000001be900720c */ /* 0x040fe40003f04270 */
[----:B------:R-:W-:Y:S02]  /*203a0*/  ISETP.GT.AND P1, PT, R233, R26, PT ;  /* 0x0000001ae900720c */ /* 0x000fe40003f24270 */
[----:B------:R-:W-:Y:S02]  /*203b0*/  IADD3 R24, PT, PT, R236, 0x8, RZ ;  /* 0x00000008ec187810 */ /* 0x000fe40007ffe0ff */
[----:B------:R-:W-:Y:S02]  /*203c0*/  FSEL R243, R3, -INF , !P5 ;  /* 0xff80000003f37808 */ /* 0x000fe40006800000 */
        /* <DEDUP_REMOVED lines=8> */
[----:B------:R-:W-:Y:S02]  /*20450*/  FSEL R219, R7, -INF , !P0 ;  /* 0xff80000007db7808 */ /* 0x000fe40004000000 */
[----:B------:R-:W-:Y:S02]  /*20460*/  FSEL R8, R8, -INF , !P1 ;  /* 0xff80000008087808 */ /* 0x000fe40004800000 */
[C---:B------:R-:W-:Y:S02]  /*20470*/  ISETP.GT.AND P1, PT, R233.reuse, R23, PT ;  /* 0x00000017e900720c */ /* 0x040fe40003f24270 */
[C---:B------:R-:W-:Y:S02]  /*20480*/  ISETP.GE.AND P4, PT, R4.reuse, R230, PT ;  /* 0x000000e60400720c */ /* 0x040fe40003f86270 */
[C---:B------:R-:W-:Y:S02]  /*20490*/  ISETP.GT.AND P0, PT, R233.reuse, R24, PT ;  /* 0x00000018e900720c */ /* 0x040fe40003f04270 */
[-C--:B------:R-:W-:Y:S02]  /*204a0*/  ISETP.GE.AND P6, PT, R4, R231.reuse, PT ;  /* 0x000000e70400720c */ /* 0x080fe40003fc6270 */
[----:B------:R-:W-:Y:S02]  /*204b0*/  FSEL R22, R22, -INF , !P5 ;  /* 0xff80000016167808 */ /* 0x000fe40006800000 */
[----:B------:R-:W-:Y:S02]  /*204c0*/  IADD3 R4, PT, PT, R236, 0x11, RZ ;  /* 0x00000011ec047810 */ /* 0x000fe40007ffe0ff */
[----:B------:R-:W-:Y:S02]  /*204d0*/  ISETP.GT.AND P5, PT, R233, R10, PT ;  /* 0x0000000ae900720c */ /* 0x000fe40003fa4270 */
[----:B------:R-:W-:Y:S02]  /*204e0*/  FSEL R20, R20, -INF , !P0 ;  /* 0xff80000014147808 */ /* 0x000fe40004000000 */
[----:B------:R-:W-:Y:S02]  /*204f0*/  FSEL R21, R21, -INF , !P1 ;  /* 0xff80000015157808 */ /* 0x000fe40004800000 */
[-C--:B------:R-:W-:Y:S02]  /*20500*/  ISETP.GT.AND P0, PT, R232, R4.reuse, PT ;  /* 0x00000004e800720c */ /* 0x080fe40003f04270 */
[C---:B------:R-:W-:Y:S02]  /*20510*/  ISETP.GE.AND P1, PT, R236.reuse, R231, PT ;  /* 0x000000e7ec00720c */ /* 0x040fe40003f26270 */
[----:B------:R-:W-:Y:S02]  /*20520*/  IADD3 R6, PT, PT, R236, 0x19, RZ ;  /* 0x00000019ec067810 */ /* 0x000fe40007ffe0ff */
[----:B------:R-:W-:Y:S02]  /*20530*/  FSEL R166, R166, -INF , !P5 ;  /* 0xff800000a6a67808 */ /* 0x000fe40006800000 */
[----:B------:R-:W-:Y:S02]  /*20540*/  ISETP.GT.AND P5, PT, R233, R4, PT ;  /* 0x00000004e900720c */ /* 0x000fe40003fa4270 */
[----:B------:R-:W-:Y:S02]  /*20550*/  IADD3 R3, PT, PT, R236, 0x18, RZ ;  /* 0x00000018ec037810 */ /* 0x000fe40007ffe0ff */
[----:B------:R-:W-:Y:S02]  /*20560*/  FSEL R197, R11, -INF , !P0 ;  /* 0xff8000000bc57808 */ /* 0x000fe40004000000 */
[----:B------:R-:W-:Y:S02]  /*20570*/  FSEL R245, R245, -INF , !P1 ;  /* 0xff800000f5f57808 */ /* 0x000fe40004800000 */
[----:B------:R-:W-:Y:S02]  /*20580*/  ISETP.GT.AND P1, PT, R232, R6, PT ;  /* 0x00000006e800720c */ /* 0x000fe40003f24270 */
[----:B------:R-:W-:Y:S02]  /*20590*/  ISETP.GE.AND P0, PT, R236, R230, PT ;  /* 0x000000e6ec00720c */ /* 0x000fe40003f06270 */
[----:B------:R-:W-:Y:S02]  /*205a0*/  FSEL R30, R30, -INF , !P5 ;  /* 0xff8000001e1e7808 */ /* 0x000fe40006800000 */
[-C--:B------:R-:W-:Y:S02]  /*205b0*/  ISETP.GT.AND P5, PT, R232, R3.reuse, PT ;  /* 0x00000003e800720c */ /* 0x080fe40003fa4270 */
        /* <DEDUP_REMOVED lines=11> */
[-C--:B------:R-:W-:Y:S02]  /*20670*/  ISETP.GE.AND P5, PT, R34, R231.reuse, PT ;  /* 0x000000e72200720c */ /* 0x080fe40003fa6270 */
[----:B------:R-:W-:Y:S02]  /*20680*/  FSEL R13, R171, -INF , !P0 ;  /* 0xff800000ab0d7808 */ /* 0x000fe40004000000 */
[----:B------:R-:W-:Y:S02]  /*20690*/  FSEL R7, R172, -INF , !P1 ;  /* 0xff800000ac077808 */ /* 0x000fe40004800000 */
[CC--:B------:R-:W-:Y:S02]  /*206a0*/  ISETP.GE.AND P0, PT, R5.reuse, R231.reuse, PT ;  /* 0x000000e70500720c */ /* 0x0c0fe40003f06270 */
[-C--:B------:R-:W-:Y:S02]  /*206b0*/  ISETP.GE.AND P1, PT, R5, R230.reuse, PT ;  /* 0x000000e60500720c */ /* 0x080fe40003f26270 */
[----:B------:R-:W-:Y:S02]  /*206c0*/  FSEL R5, R165, -INF , !P5 ;  /* 0xff800000a5057808 */ /* 0x000fe40006800000 */
[-C--:B------:R-:W-:Y:S02]  /*206d0*/  ISETP.GE.AND P5, PT, R28, R231.reuse, PT ;  /* 0x000000e71c00720c */ /* 0x080fe40003fa6270 */
[----:B------:R-:W-:Y:S02]  /*206e0*/  FSEL R15, R170, -INF , !P4 ;  /* 0xff800000aa0f7808 */ /* 0x000fe40006000000 */
[----:B------:R-:W-:Y:S02]  /*206f0*/  FSEL R207, R12, -INF , !P0 ;  /* 0xff8000000ccf7808 */ /* 0x000fe40004000000 */
[----:B------:R-:W-:Y:S02]  /*20700*/  FSEL R205, R14, -INF , !P1 ;  /* 0xff8000000ecd7808 */ /* 0x000fe40004800000 */
[-C--:B------:R-:W-:Y:S02]  /*20710*/  ISETP.GE.AND P4, PT, R34, R230.reuse, PT ;  /* 0x000000e62200720c */ /* 0x080fe40003f86270 */
[----:B------:R-:W-:Y:S02]  /*20720*/  FSEL R201, R201, -INF , !P5 ;  /* 0xff800000c9c97808 */ /* 0x000fe40006800000 */
[----:B------:R-:W-:Y:S02]  /*20730*/  FSEL R19, R168, -INF , !P6 ;  /* 0xff800000a8137808 */ /* 0x000fe40007000000 */
[-C--:B------:R-:W-:Y:S02]  /*20740*/  ISETP.GE.AND P0, PT, R27, R230.reuse, PT ;  /* 0x000000e61b00720c */ /* 0x080fe40003f06270 */
[CC--:B------:R-:W-:Y:S02]  /*20750*/  ISETP.GE.AND P5, PT, R26.reuse, R231.reuse, PT ;  /* 0x000000e71a00720c */ /* 0x0c0fe40003fa6270 */
[-C--:B------:R-:W-:Y:S02]  /*20760*/  ISETP.GE.AND P1, PT, R26, R230.reuse, PT ;  /* 0x000000e61a00720c */ /* 0x080fe40003f26270 */
[-C--:B------:R-:W-:Y:S02]  /*20770*/  ISETP.GE.AND P6, PT, R35, R230.reuse, PT ;  /* 0x000000e62300720c */ /* 0x080fe40003fc6270 */
[----:B------:R-:W-:Y:S02]  /*20780*/  FSEL R9, R175, -INF , !P4 ;  /* 0xff800000af097808 */ /* 0x000fe40006000000 */
[----:B------:R-:W-:Y:S02]  /*20790*/  FSEL R177, R177, -INF , !P5 ;  /* 0xff800000b1b17808 */ /* 0x000fe40006800000 */
[----:B------:R-:W-:Y:S02]  /*207a0*/  FSEL R175, R18, -INF , !P0 ;  /* 0xff80000012af7808 */ /* 0x000fe40004000000 */
[----:B------:R-:W-:Y:S02]  /*207b0*/  FSEL R173, R173, -INF , !P1 ;  /* 0xff800000adad7808 */ /* 0x000fe40004800000 */
[----:B------:R-:W-:Y:S02]  /*207c0*/  FSEL R11, R174, -INF , !P6 ;  /* 0xff800000ae0b7808 */ /* 0x000fe40007000000 */
[-C--:B------:R-:W-:Y:S02]  /*207d0*/  ISETP.GE.AND P1, PT, R23, R231.reuse, PT ;  /* 0x000000e71700720c */ /* 0x080fe40003f26270 */
[CC--:B------:R-:W-:Y:S02]  /*207e0*/  ISETP.GE.AND P5, PT, R24.reuse, R231.reuse, PT ;  /* 0x000000e71800720c */ /* 0x0c0fe40003fa6270 */
[-C--:B------:R-:W-:Y:S02]  /*207f0*/  ISETP.GE.AND P0, PT, R24, R230.reuse, PT ;  /* 0x000000e61800720c */ /* 0x080fe40003f06270 */
[-C--:B------:R-:W-:Y:S02]  /*20800*/  ISETP.GE.AND P6, PT, R28, R230.reuse, PT ;  /* 0x000000e61c00720c */ /* 0x080fe40003fc6270 */
[-C--:B------:R-:W-:Y:S02]  /*20810*/  ISETP.GE.AND P4, PT, R27, R231.reuse, PT ;  /* 0x000000e71b00720c */ /* 0x080fe40003f86270 */
[----:B------:R-:W-:Y:S02]  /*20820*/  FSEL R211, R20, -INF , !P0 ;  /* 0xff80000014d37808 */ /* 0x000fe40004000000 */
[----:B------:R-:W-:Y:S02]  /*20830*/  FSEL R223, R8, -INF , !P5 ;  /* 0xff80000008df7808 */ /* 0x000fe40006800000 */
[----:B------:R-:W-:Y:S02]  /*20840*/  FSEL R217, R217, -INF , !P1 ;  /* 0xff800000d9d97808 */ /* 0x000fe40004800000 */
[----:B------:R-:W-:Y:S02]  /*20850*/  FSEL R179, R16, -INF , !P4 ;  /* 0xff80000010b37808 */ /* 0x000fe40006000000 */
[----:B------:R-:W-:Y:S02]  /*20860*/  ISETP.GE.AND P1, PT, R4, R231, PT ;  /* 0x000000e70400720c */ /* 0x000fe40003f26270 */
[----:B------:R-:W-:Y:S02]  /*20870*/  FMNMX3.FTZ R8, R0, R19, R17, !PT ;  /* 0x0000001300087276 */ /* 0x000fe40007810011 */
[-C--:B------:R-:W-:Y:S02]  /*20880*/  ISETP.GE.AND P0, PT, R4, R230.reuse, PT ;  /* 0x000000e60400720c */ /* 0x080fe40003f06270 */
[----:B------:R-:W-:Y:S02]  /*20890*/  FSEL R203, R203, -INF , !P6 ;  /* 0xff800000cbcb7808 */ /* 0x000fe40007000000 */
[----:B------:R-:W-:Y:S02]  /*208a0*/  FMNMX3.FTZ R4, R2, R15, R13, !PT ;  /* 0x0000000f02047276 */ /* 0x000fe4000781000d */
        /* <DEDUP_REMOVED lines=16> */
[-C--:B------:R-:W-:Y:S02]  /*209b0*/  ISETP.GE.AND P5, PT, R10, R230.reuse, PT ;  /* 0x000000e60a00720c */ /* 0x080fe40003fa6270 */
[----:B------:R-:W-:Y:S02]  /*209c0*/  FMNMX3.FTZ R8, R8, R221, R219, !PT ;  /* 0x000000dd08087276 */ /* 0x000fe400078100db */
[----:B------:R-:W-:Y:S02]  /*209d0*/  FSEL R195, R166, -INF , !P5 ;  /* 0xff800000a6c37808 */ /* 0x000fe40006800000 */
[----:B------:R-:W-:Y:S02]  /*209e0*/  FSEL R183, R30, -INF , !P0 ;  /* 0xff8000001eb77808 */ /* 0x000fe40004000000 */
[----:B------:R-:W-:Y:S02]  /*209f0*/  ISETP.GE.AND P5, PT, R3, R230, PT ;  /* 0x000000e60300720c */ /* 0x000fe40003fa6270 */
        /* <DEDUP_REMOVED lines=475> */
.L_x_5812:
        /* <DEDUP_REMOVED lines=349> */
.L_x_5818:
[----:B------:R-:W-:Y:S05]  /*23d80*/  BSYNC.RECONVERGENT B0 ;  /* 0x0000000000007941 */ /* 0x000fea0003800200 */
.L_x_5817:
        /* <DEDUP_REMOVED lines=36> */
.L_x_5820:
[----:B------:R-:W-:Y:S05]  /*23fd0*/  BSYNC.RECONVERGENT B0 ;  /* 0x0000000000007941 */ /* 0x000fea0003800200 */
.L_x_5819:
        /* <DEDUP_REMOVED lines=21> */
.L_x_5822:
[----:B------:R-:W-:Y:S05]  /*24130*/  BSYNC.RECONVERGENT B0 ;  /* 0x0000000000007941 */ /* 0x000fea0003800200 */
.L_x_5821:
        /* <DEDUP_REMOVED lines=21> */
.L_x_5824:
[----:B------:R-:W-:Y:S05]  /*24290*/  BSYNC.RECONVERGENT B0 ;  /* 0x0000000000007941 */ /* 0x000fea0003800200 */
.L_x_5823:
        /* <DEDUP_REMOVED lines=19> */
.L_x_5825:
        /* <DEDUP_REMOVED lines=11> */
.L_x_7513:


//--------------------- .text._ZN5flash24flash_fwd_splitkv_kernelI23Flash_fwd_kernel_traitsILi256ELi64ELi64ELi4ELb0ELb0EN7cutlass6half_tE19Flash_kernel_traitsILi256ELi64ELi64ELi4ES3_EELb0ELb1ELb1ELb0ELb0ELb0ELb0ELb1EEEvNS_16Flash_fwd_paramsE --------------------------
	.section	.text._ZN5flash24flash_fwd_splitkv_kernelI23Flash_fwd_kernel_traitsILi256ELi64ELi64ELi4ELb0ELb0EN7cutlass6half_tE19Flash_kernel_traitsILi256ELi64ELi64ELi4ES3_EELb0ELb1ELb1ELb0ELb0ELb0ELb0ELb1EEEvNS_16Flash_fwd_paramsE,"ax",@progbits
	.align	128
        .global         _ZN5flash24flash_fwd_splitkv_kernelI23Flash_fwd_kernel_traitsILi256ELi64ELi64ELi4ELb0ELb0EN7cutlass6half_tE19Flash_kernel_traitsILi256ELi64ELi64ELi4ES3_EELb0ELb1ELb1ELb0ELb0ELb0ELb0ELb1EEEvNS_16Flash_fwd_paramsE
        .type           _ZN5flash24flash_fwd_splitkv_kernelI23Flash_fwd_kernel_traitsILi256ELi64ELi64ELi4ELb0ELb0EN7cutlass6half_tE19Flash_kernel_traitsILi256ELi64ELi64ELi4ES3_EELb0ELb1ELb1ELb0ELb0ELb0ELb0ELb1EEEvNS_16Flash_fwd_paramsE,@function
        .size           _ZN5flash24flash_fwd_splitkv_kernelI23Flash_fwd_kernel_traitsILi256ELi64ELi64ELi4ELb0ELb0EN7cutlass6half_tE19Flash_kernel_traitsILi256ELi64ELi64ELi4ES3_EELb0ELb1ELb1ELb0ELb0ELb0ELb0ELb1EEEvNS_16Flash_fwd_paramsE,(.L_x_7514 - _ZN5flash24flash_fwd_splitkv_kernelI23Flash_fwd_kernel_traitsILi256ELi64ELi64ELi4ELb0ELb0EN7cutlass6half_tE19Flash_kernel_traitsILi256ELi64ELi64ELi4ES3_EELb0ELb1ELb1ELb0ELb0ELb0ELb0ELb1EEEvNS_16Flash_fwd_paramsE)
        .other          _ZN5flash24flash_fwd_splitkv_kernelI23Flash_fwd_kernel_traitsILi256ELi64ELi64ELi4ELb0ELb0EN7cutlass6half_tE19Flash_kernel_traitsILi256ELi64ELi64ELi4ES3_EELb0ELb1ELb1ELb0ELb0ELb0ELb0ELb1EEEvNS_16Flash_fwd_paramsE,@"STO_CUDA_ENTRY STV_DEFAULT"
_ZN5flash24flash_fwd_splitkv_kernelI23Flash_fwd_kernel_traitsILi256ELi64ELi64ELi4ELb0ELb0EN7cutlass6half_tE19Flash_kernel_traitsILi256ELi64ELi64ELi4ES3_EELb0ELb1ELb1ELb0ELb0ELb0ELb0ELb1EEEvNS_16Flash_fwd_paramsE:
.text._ZN5flash24flash_fwd_splitkv_kernelI23Flash_fwd_kernel_traitsILi256ELi64ELi64ELi4ELb0ELb0EN7cutlass6half_tE19Flash_kernel_traitsILi256ELi64ELi64ELi4ES3_EELb0ELb1ELb1ELb0ELb0ELb0ELb0ELb1EEEvNS_16Flash_fwd_paramsE:
        /* <DEDUP_REMOVED lines=37> */
[----:B------:R-:W-:Y:S01]  /*0250*/  IMAD.U32 R108, RZ, RZ, UR10 ;  /* 0x0000000aff6c7e24 */ /* 0x000fe2000f8e00ff */
[----:B------:R-:W4:Y:S01]  /*0260*/  S2UR UR28, SR_CTAID.X ;  /* 0x00000000001c79c3 */ /* 0x000f220000002500 */
[----:B------:R-:W-:Y:S01]  /*0270*/  IMAD.U32 R8, RZ, RZ, UR12 ;  /* 0x0000000cff087e24 */ /* 0x000fe2000f8e00ff */
[----:B------:R-:W-:Y:S01]  /*0280*/  UMOV UR21, 0xffffffff ;  /* 0xffffffff00157882 */ /* 0x000fe20000000000 */
[----:B------:R-:W-:Y:S01]  /*0290*/  IMAD.U32 R9, RZ, RZ, UR13 ;  /* 0x0000000dff097e24 */ /* 0x000fe2000f8e00ff */
[----:B------:R-:W5:Y:S01]  /*02a0*/  @P0 LDG.E R3, desc[UR4][R108.64] ;  /* 0x000000046c030981 */ /* 0x000f62000c1e1900 */
[----:B------:R-:W3:Y:S03]  /*02b0*/  @!UP0 LDCU UR22, c[0x0][0x434] ;  /* 0x00008680ff1687ac */ /* 0x000ee60008000800 */
[----:B------:R-:W5:Y:S01]  /*02c0*/  @P1 LDG.E R0, desc[UR4][R8.64] ;  /* 0x0000000408001981 */ /* 0x000f62000c1e1900 */
[----:B------:R-:W4:Y:S01]  /*02d0*/  @!UP3 LDCU UR10, c[0x0][0x43c] ;  /* 0x00008780ff0ab7ac */ /* 0x000f220008000800 */
[----:B-1----:R-:W-:-:S02]  /*02e0*/  IMAD.U32 R6, RZ, RZ, UR7 ;  /* 0x00000007ff067e24 */ /* 0x002fc4000f8e00ff */
[----:B------:R-:W-:Y:S01]  /*02f0*/  IMAD.U32 R7, RZ, RZ, UR6 ;  /* 0x00000006ff077e24 */ /* 0x000fe2000f8e00ff */
[----:B------:R-:W1:Y:S04]  /*0300*/  @!UP3 LDCU.64 UR6, c[0x0][0x488] ;  /* 0x00009100ff06b7ac */ /* 0x000e680008000a00 */
[----:B------:R-:W5:Y:S01]  /*0310*/  @!P3 LDG.E R4, desc[UR4][R6.64] ;  /* 0x000000040604b981 */ /* 0x000f62000c1e1900 */
[----:B----4-:R-:W-:Y:S01]  /*0320*/  USHF.L.U32 UR28, UR28, 0x6, URZ ;  /* 0x000000061c1c7899 */ /* 0x010fe200080006ff */
[----:B------:R-:W-:Y:S01]  /*0330*/  UMOV UR19, 0xffffffff ;  /* 0xffffffff00137882 */ /* 0x000fe20000000000 */
[----:B-1----:R-:W-:-:S03]  /*0340*/  @!UP3 UISETP.NE.U32.AND UP2, UPT, UR6, URZ, UPT ;  /* 0x000000ff0600b28c */ /* 0x002fc6000bf45070 */
[----:B------:R-:W-:Y:S01]  /*0350*/  UMOV UR6, URZ ;  /* 0x000000ff00067c82 */ /* 0x000fe20008000000 */
[----:B------:R-:W-:-:S04]  /*0360*/  @!UP3 UISETP.NE.AND.EX UP2, UPT, UR7, URZ, UPT, UP2 ;  /* 0x000000ff0700b28c */ /* 0x000fc8000bf45320 */
[----:B------:R-:W-:Y:S01]  /*0370*/  @!UP3 USEL UR7, UR10, URZ, UP2 ;  /* 0x000000ff0a07b287 */ /* 0x000fe20009000000 */
        /* <DEDUP_REMOVED lines=19> */
.L_x_5826:
[----:B-1----:R-:W-:Y:S01]  /*04b0*/  UIADD3 UR25, UPT, UPT, UR25, -UR6, URZ ;  /* 0x8000000619197290 */ /* 0x002fe2000fffe0ff */
[----:B------:R-:W-:Y:S11]  /*04c0*/  @!P1 EXIT ;  /* 0x000000000000994d */ /* 0x000ff60003800000 */
[----:B------:R-:W1:Y:S01]  /*04d0*/  LDCU UR8, c[0x0][0x508] ;  /* 0x0000a100ff0877ac */ /* 0x000e620008000800 */
[----:B------:R-:W2:Y:S01]  /*04e0*/  S2UR UR26, SR_CTAID.Z ;  /* 0x00000000001a79c3 */ /* 0x000ea20000002700 */
[----:B------:R-:W3:Y:S01]  /*04f0*/  S2R R67, SR_TID.X ;  /* 0x0000000000437919 */ /* 0x000ee20000002100 */
[----:B------:R-:W4:Y:S01]  /*0500*/  LDCU UR13, c[0x0][0x438] ;  /* 0x00008700ff0d77ac */ /* 0x000f220008000800 */
[----:B------:R-:W-:Y:S01]  /*0510*/  @!UP3 UIADD3 UR29, UPT, UPT, UR25, UR7, URZ ;  /* 0x00000007191db290 */ /* 0x000fe2000fffe0ff */
        /* <DEDUP_REMOVED lines=83> */
.L_x_5829:
[----:B------:R-:W-:Y:S05]  /*0a50*/  BSYNC.RECONVERGENT B0 ;  /* 0x0000000000007941 */ /* 0x000fea0003800200 */
.L_x_5828:
        /* <DEDUP_REMOVED lines=23> */
.L_x_5831:
[----:B------:R-:W-:Y:S05]  /*0bd0*/  BSYNC.RECONVERGENT B0 ;  /* 0x0000000000007941 */ /* 0x000fea0003800200 */
.L_x_5830:
        /* <DEDUP_REMOVED lines=22> */
.L_x_5833:
[----:B------:R-:W-:Y:S05]  /*0d40*/  BSYNC.RECONVERGENT B0 ;  /* 0x0000000000007941 */ /* 0x000fea0003800200 */
.L_x_5832:
        /* <DEDUP_REMOVED lines=21> */
.L_x_5835:
[----:B------:R-:W-:Y:S05]  /*0ea0*/  BSYNC.RECONVERGENT B0 ;  /* 0x0000000000007941 */ /* 0x000fea0003800200 */
.L_x_5834:
        /* <DEDUP_REMOVED lines=21> */
.L_x_5827:
        /* <DEDUP_REMOVED lines=13> */
.L_x_5836:
        /* <DEDUP_REMOVED lines=51> */
[----:B----4-:R-:W-:-:S05]  /*1400*/  IADD3 R8, PT, PT, R8, 0xffffffe, RZ ;  /* 0x0ffffffe08087810 */ /* 0x010fca0007ffe0ff */
[----:B------:R-:W1:Y:S02]  /*1410*/  F2I.FTZ.U32.TRUNC.NTZ R9, R8 ;  /* 0x0000000800097305 */ /* 0x000e64000021f000 */
[----:B-1----:R-:W-:Y:S01]  /*1420*/  IADD3 R4, PT, PT, RZ, -R9, RZ ;  /* 0x80000009ff047210 */ /* 0x002fe20007ffe0ff */
[----:B------:R-:W-:-:S04]  /*1430*/  IMAD.MOV.U32 R8, RZ, RZ, RZ ;  /* 0x000000ffff087224 */ /* 0x000fc800078e00ff */
[----:B------:R-:W-:-:S04]  /*1440*/  IMAD R4, R4, R0, RZ ;  /* 0x0000000004047224 */ /* 0x000fc800078e02ff */
[----:B------:R-:W-:Y:S01]  /*1450*/  IMAD.HI.U32 R9, R9, R4, R8 ;  /* 0x0000000409097227 */ /* 0x000fe200078e0008 */
[----:B------:R-:W-:-:S05]  /*1460*/  MOV R4, R3 ;  /* 0x0000000300047202 */ /* 0x000fca0000000f00 */
        /* <DEDUP_REMOVED lines=39> */
[C---:B------:R-:W-:Y:S02]  /*16e0*/  IMAD R7, R0.reuse, UR11, R7 ;  /* 0x0000000b00077c24 */ /* 0x040fe4000f8e0207 */
[----:B------:R-:W-:Y:S01]  /*16f0*/  IMAD.WIDE.U32 R8, R0, UR10, R8 ;  /* 0x0000000a00087c25 */ /* 0x000fe2000f8e0008 */
[----:B------:R-:W-:-:S03]  /*1700*/  IADD3 R0, PT, PT, R11, R3, RZ ;  /* 0x000000030b007210 */ /* 0x000fc60007ffe0ff */
[----:B------:R-:W-:Y:S01]  /*1710*/  IMAD.MOV.U32 R2, RZ, RZ, R10 ;  /* 0x000000ffff027224 */ /* 0x000fe200078e000a */
[----:B------:R-:W-:Y:S02]  /*1720*/  IADD3 R3, PT, PT, R9, R7, RZ ;  /* 0x0000000709037210 */ /* 0x000fe40007ffe0ff */
[----:B------:R-:W-:Y:S01]  /*1730*/  MOV R4, R8 ;  /* 0x0000000800047202 */ /* 0x000fe20000000f00 */
[----:B------:R-:W-:Y:S06]  /*1740*/  BRA `(.L_x_5838) ;  /* 0x0000000400787947 */ /* 0x000fec0003800000 */
.L_x_5837:
        /* <DEDUP_REMOVED lines=16> */
.L_x_5839:
[----:B------:R-:W1:Y:S01]  /*1850*/  LDCU.64 UR16, c[0x0][0x3b8] ;  /* 0x00007700ff1077ac */ /* 0x000e620008000a00 */
[----:B------:R-:W-:-:S04]  /*1860*/  UIADD3 UR11, UPT, UPT, UR6, UR19, URZ ;  /* 0x00000013060b7290 */ /* 0x000fc8000fffe0ff */
[----:B-1----:R-:W-:Y:S02]  /*1870*/  UIMAD.WIDE.U32 UR8, UR11, UR16, URZ ;  /* 0x000000100b0872a5 */ /* 0x002fe4000f8e00ff */
[----:B------:R-:W-:-:S04]  /*1880*/  UIMAD UR11, UR11, UR17, URZ ;  /* 0x000000110b0b72a4 */ /* 0x000fc8000f8e02ff */
[----:B------:R-:W-:Y:S01]  /*1890*/  UIADD3 UR11, UPT, UPT, UR9, UR11, URZ ;  /* 0x0000000b090b7290 */ /* 0x000fe2000fffe0ff */
[----:B------:R-:W-:-:S11]  /*18a0*/  UMOV UR18, UR8 ;  /* 0x0000000800127c82 */ /* 0x000fd60008000000 */
.L_x_5840:
        /* <DEDUP_REMOVED lines=14> */
.L_x_5841:
[----:B------:R-:W1:Y:S01]  /*1990*/  LDCU.64 UR14, c[0x0][0x3c0] ;  /* 0x00007800ff0e77ac */ /* 0x000e620008000a00 */
[----:B------:R-:W-:-:S04]  /*19a0*/  UIADD3 UR6, UPT, UPT, UR6, UR19, URZ ;  /* 0x0000001306067290 */ /* 0x000fc8000fffe0ff */
[----:B-1----:R-:W-:Y:S02]  /*19b0*/  UIMAD.WIDE.U32 UR8, UR6, UR14, URZ ;  /* 0x0000000e060872a5 */ /* 0x002fe4000f8e00ff */
[----:B------:R-:W-:-:S04]  /*19c0*/  UIMAD UR6, UR6, UR15, URZ ;  /* 0x0000000f060672a4 */ /* 0x000fc8000f8e02ff */
[----:B------:R-:W-:-:S12]  /*19d0*/  UIADD3 UR9, UPT, UPT, UR9, UR6, URZ ;  /* 0x0000000609097290 */ /* 0x000fd8000fffe0ff */
.L_x_5842:
        /* <DEDUP_REMOVED lines=22> */
[----:B-1----:R-:W-:Y:S01]  /*1b40*/  IADD3 R3, PT, PT, RZ, -R7, RZ ;  /* 0x80000007ff037210 */ /* 0x002fe20007ffe0ff */
[----:B------:R-:W-:-:S04]  /*1b50*/  IMAD.MOV.U32 R6, RZ, RZ, RZ ;  /* 0x000000ffff067224 */ /* 0x000fc800078e00ff */
[----:B------:R-:W-:-:S04]  /*1b60*/  IMAD R3, R3, R0, RZ ;  /* 0x0000000003037224 */ /* 0x000fc800078e02ff */
[----:B------:R-:W-:Y:S02]  /*1b70*/  IMAD.HI.U32 R3, R7, R3, R6 ;  /* 0x0000000307037227 */ /* 0x000fe400078e0006 */
[----:B------:R-:W1:Y:S04]  /*1b80*/  LDC.64 R6, c[0x0][0x3d8] ;  /* 0x0000f600ff067b82 */ /* 0x000e680000000a00 */
        /* <DEDUP_REMOVED lines=8> */
[----:B------:R-:W2:Y:S01]  /*1c10*/  LDC.64 R2, c[0x0][0x3d0] ;  /* 0x0000f400ff027b82 */ /* 0x000ea20000000a00 */
[----:B------:R-:W-:Y:S02]  /*1c20*/  LOP3.LUT R5, RZ, R5, RZ, 0x33, !PT ;  /* 0x00000005ff057212 */ /* 0x000fe400078e33ff */
[----:B------:R-:W-:-:S07]  /*1c30*/  ISETP.GE.AND P3, PT, R0, RZ, PT ;  /* 0x000000ff0000720c */ /* 0x000fce0003f66270 */
[----:B------:R-:W-:-:S05]  /*1c40*/  @P1 VIADD R16, R16, 0x1 ;  /* 0x0000000110101836 */ /* 0x000fca0000000000 */
[----:B------:R-:W-:-:S05]  /*1c50*/  MOV R0, R16 ;  /* 0x0000001000007202 */ /* 0x000fca0000000f00 */
[----:B------:R-:W-:-:S05]  /*1c60*/  @!P3 IMAD.MOV R0, RZ, RZ, -R0 ;  /* 0x000000ffff00b224 */ /* 0x000fca00078e0a00 */
[----:B------:R-:W-:-:S04]  /*1c70*/  SEL R9, R5, R0, !P4 ;  /* 0x0000000005097207 */ /* 0x000fc80006000000 */
[----:B------:R-:W-:Y:S01]  /*1c80*/  SHF.R.S32.HI R13, RZ, 0x1f, R9 ;  /* 0x0000001fff0d7819 */ /* 0x000fe20000011409 */
[----:B--2---:R-:W-:-:S04]  /*1c90*/  IMAD.WIDE.U32 R10, R9, R2, R10 ;  /* 0x00000002090a7225 */ /* 0x004fc800078e000a */
[C---:B-1----:R-:W-:Y:S02]  /*1ca0*/  IMAD R4, R13.reuse, R6, RZ ;  /* 0x000000060d047224 */ /* 0x042fe400078e02ff */
[----:B------:R-:W-:Y:S01]  /*1cb0*/  IMAD R0, R13, R2, RZ ;  /* 0x000000020d007224 */ /* 0x000fe200078e02ff */
[----:B------:R-:W-:Y:S01]  /*1cc0*/  MOV R2, R10 ;  /* 0x0000000a00027202 */ /* 0x000fe20000000f00 */
[----:B------:R-:W-:-:S04]  /*1cd0*/  IMAD.WIDE.U32 R12, R9, R6, R14 ;  /* 0x00000006090c7225 */ /* 0x000fc800078e000e */
[C---:B------:R-:W-:Y:S01]  /*1ce0*/  IMAD R7, R9.reuse, R7, R4 ;  /* 0x0000000709077224 */ /* 0x040fe200078e0204 */
[----:B------:R-:W-:Y:S01]  /*1cf0*/  MOV R4, R12 ;  /* 0x0000000c00047202 */ /* 0x000fe20000000f00 */
[----:B------:R-:W-:Y:S02]  /*1d00*/  IMAD R0, R9, R3, R0 ;  /* 0x0000000309007224 */ /* 0x000fe400078e0200 */
[----:B------:R-:W-:Y:S02]  /*1d10*/  IMAD.IADD R3, R13, 0x1, R7 ;  /* 0x000000010d037824 */ /* 0x000fe400078e0207 */
[----:B------:R-:W-:-:S07]  /*1d20*/  IMAD.IADD R0, R11, 0x1, R0 ;  /* 0x000000010b007824 */ /* 0x000fce00078e0200 */
.L_x_5838:
[----:B------:R-:W-:Y:S01]  /*1d30*/  UISETP.NE.AND UP0, UPT, UR21, -0x1, UPT ;  /* 0xffffffff1500788c */ /* 0x000fe2000bf05270 */
[----:B------:R-:W-:Y:S01]  /*1d40*/  IMAD.MOV.U32 R84, RZ, RZ, RZ ;  /* 0x000000ffff547224 */ /* 0x000fe200078e00ff */
[----:B------:R-:W1:Y:S01]  /*1d50*/  LDCU.64 UR18, c[0x0][0x3b0] ;  /* 0x00007600ff1277ac */ /* 0x000e620008000a00 */
[----:B------:R-:W2:Y:S01]  /*1d60*/  S2R R105, SR_CTAID.X ;  /* 0x0000000000697919 */ /* 0x000ea20000002500 */
[----:B------:R-:W3:Y:S01]  /*1d70*/  LDCU.64 UR30, c[0x0][0x3c8] ;  /* 0x00007900ff1e77ac */ /* 0x000ee20008000a00 */
[C---:B------:R-:W-:Y:S01]  /*1d80*/  IMAD.SHL.U32 R63, R67.reuse, 0x8, RZ ;  /* 0x00000008433f7824 */ /* 0x040fe200078e00ff */
[----:B------:R-:W4:Y:S01]  /*1d90*/  LDC R71, c[0x0][0x450] ;  /* 0x00011400ff477b82 */ /* 0x000f220000000800 */
[----:B------:R-:W-:Y:S01]  /*1da0*/  IMAD.SHL.U32 R62, R67, 0x40, RZ ;  /* 0x00000040433e7824 */ /* 0x000fe200078e00ff */
[----:B------:R2:W5:Y:S03]  /*1db0*/  @P0 LDG.E R84, desc[UR4][R108.64] ;  /* 0x000000046c540981 */ /* 0x000566000c1e1900 */
[----:B------:R-:W3:Y:S01]  /*1dc0*/  @!UP0 LDCU.64 UR8, c[0x0][0x398] ;  /* 0x00007300ff0887ac */ /* 0x000ee20008000a00 */
[----:B------:R-:W-:Y:S01]  /*1dd0*/  LOP3.LUT R12, R63, 0x38, RZ, 0xc0, !PT ;  /* 0x000000383f0c7812 */ /* 0x000fe200078ec0ff */
[----:B------:R-:W-:Y:S01]  /*1de0*/  IMAD.SHL.U32 R72, R67, 0x20, RZ ;  /* 0x0000002043487824 */ /* 0x000fe200078e00ff */
[----:B------:R-:W-:Y:S01]  /*1df0*/  LOP3.LUT R7, R62, 0x200, RZ, 0xc0, !PT ;  /* 0x000002003e077812 */ /* 0x000fe200078ec0ff */
[----:B------:R-:W-:Y:S01]  /*1e00*/  IMAD.MOV.U32 R107, RZ, RZ, RZ ;  /* 0x000000ffff6b7224 */ /* 0x000fe200078e00ff */
[C---:B------:R-:W-:Y:S01]  /*1e10*/  IADD3 R10, P0, PT, R12.reuse, R4, RZ ;  /* 0x000000040c0a7210 */ /* 0x040fe20007f1e0ff */
[----:B------:R-:W-:Y:S01]  /*1e20*/  UIADD3 UR34, UPT, UPT, UR23, -0x1, URZ ;  /* 0xffffffff17227890 */ /* 0x000fe2000fffe0ff */
[----:B------:R-:W-:Y:S01]  /*1e30*/  LOP3.LUT R72, R7, 0x7c00, R72, 0xf8, !PT ;  /* 0x00007c0007487812 */ /* 0x000fe200078ef848 */
[----:B------:R-:W-:Y:S01]  /*1e40*/  USHF.L.U32 UR36, UR23, 0x6, URZ ;  /* 0x0000000617247899 */ /* 0x000fe200080006ff */
[----:B------:R-:W-:Y:S01]  /*1e50*/  IADD3 R8, P1, PT, R12, R2, RZ ;  /* 0x000000020c087210 */ /* 0x000fe20007f3e0ff */
[----:B-1----:R-:W-:Y:S01]  /*1e60*/  @UP0 UIMAD.WIDE.U32 UR10, UR21, UR18, URZ ;  /* 0x00000012150a02a5 */ /* 0x002fe2000f8e00ff */
[----:B------:R-:W-:Y:S01]  /*1e70*/  SHF.R.U32.HI R106, RZ, 0x3, R67 ;  /* 0x00000003ff6a7819 */ /* 0x000fe20000011643 */
[----:B------:R-:W-:Y:S01]  /*1e80*/  IMAD.X R11, RZ, RZ, R3, P0 ;  /* 0x000000ffff0b7224 */ /* 0x000fe200000e0603 */
[----:B------:R-:W-:Y:S01]  /*1e90*/  SHF.L.U32 R68, R67, 0x2, RZ ;  /* 0x0000000243447819 */ /* 0x000fe200000006ff */
[----:B---3--:R-:W-:Y:S01]  /*1ea0*/  IMAD.U32 R2, RZ, RZ, UR30 ;  /* 0x0000001eff027e24 */ /* 0x008fe2000f8e00ff */
[----:B------:R-:W-:Y:S01]  /*1eb0*/  LOP3.LUT R74, R62, 0x1c0, RZ, 0xc0, !PT ;  /* 0x000001c03e4a7812 */ /* 0x000fe200078ec0ff */
[----:B------:R-:W-:Y:S01]  /*1ec0*/  IMAD.X R9, RZ, RZ, R0, P1 ;  /* 0x000000ffff097224 */ /* 0x000fe200008e0600 */
[----:B------:R-:W-:Y:S01]  /*1ed0*/  MOV R0, UR31 ;  /* 0x0000001f00007c02 */ /* 0x000fe20008000f00 */
[----:B------:R-:W-:Y:S01]  /*1ee0*/  @!UP0 UIMAD.WIDE.U32 UR32, UR27, UR8, URZ ;  /* 0x000000081b2082a5 */ /* 0x000fe2000f8e00ff */
[----:B------:R-:W-:Y:S01]  /*1ef0*/  LOP3.LUT R68, R68, 0x1c, RZ, 0xc0, !PT ;  /* 0x0000001c44447812 */ /* 0x000fe200078ec0ff */
[----:B------:R-:W-:Y:S01]  /*1f00*/  IMAD.WIDE.U32 R8, R106, UR16, R8 ;  /* 0x000000106a087c25 */ /* 0x000fe2000f8e0008 */
[----:B----4-:R-:W-:Y:S01]  /*1f10*/  LEA.HI R71, R71, R71, RZ, 0x1 ;  /* 0x0000004747477211 */ /* 0x010fe200078f08ff */
[----:B------:R-:W-:Y:S01]  /*1f20*/  @!UP0 UIMAD UR9, UR27, UR9, UR33 ;  /* 0x000000091b0982a4 */ /* 0x000fe2000f8e0221 */
[----:B------:R-:W-:Y:S01]  /*1f30*/  LOP3.LUT R70, R67, 0x4, RZ, 0xc0, !PT ;  /* 0x0000000443467812 */ /* 0x000fe200078ec0ff */
[----:B------:R-:W-:Y:S01]  /*1f40*/  @UP0 UIMAD UR9, UR21, UR19, UR11 ;  /* 0x00000013150902a4 */ /* 0x000fe2000f8e020b */
[----:B--2---:R-:W-:Y:S01]  /*1f50*/  IMAD.WIDE.U32 R104, R105, 0x40, R106 ;  /* 0x0000004069687825 */ /* 0x004fe200078e006a */
[----:B------:R-:W-:Y:S01]  /*1f60*/  @!UP0 UMOV UR6, UR32 ;  /* 0x0000002000068c82 */ /* 0x000fe20008000000 */
[----:B------:R-:W-:Y:S01]  /*1f70*/  @UP0 UMOV UR6, UR10 ;  /* 0x0000000a00060c82 */ /* 0x000fe20008000000 */
[----:B------:R-:W1:Y:S01]  /*1f80*/  LDCU.64 UR10, c[0x0][0x388] ;  /* 0x00007100ff0a77ac */ /* 0x000e620008000a00 */
[----:B------:R-:W-:Y:S01]  /*1f90*/  IADD3 R6, P2, PT, R12, UR6, RZ ;  /* 0x000000060c067c10 */ /* 0x000fe2000ff5e0ff */
[----:B------:R-:W-:Y:S01]  /*1fa0*/  IMAD R81, R106, UR17, R9 ;  /* 0x000000116a517c24 */ /* 0x000fe2000f8e0209 */
[----:B------:R-:W-:Y:S01]  /*1fb0*/  SHF.R.S32.HI R71, RZ, 0x1, R71 ;  /* 0x00000001ff477819 */ /* 0x000fe20000011447 */
[----:B------:R-:W-:Y:S01]  /*1fc0*/  USHF.R.S32.HI UR6, URZ, 0x1f, UR25 ;  /* 0x0000001fff067899 */ /* 0x000fe20008011419 */
[----:B------:R-:W-:Y:S01]  /*1fd0*/  IADD3.X R7, PT, PT, RZ, UR9, RZ, P2, !PT ;  /* 0x00000009ff077c10 */ /* 0x000fe200097fe4ff */
[----:B------:R-:W-:Y:S01]  /*1fe0*/  IMAD.SHL.U32 R80, R8, 0x2, RZ ;  /* 0x0000000208507824 */ /* 0x000fe200078e00ff */
[----:B------:R-:W2:Y:S01]  /*1ff0*/  LDCU.64 UR8, c[0x0][0x390] ;  /* 0x00007200ff0877ac */ /* 0x000ea20008000a00 */
[----:B------:R-:W-:Y:S01]  /*2000*/  IMAD R69, R106, R71, R68 ;  /* 0x000000476a457224 */ /* 0x000fe200078e0244 */
[----:B------:R-:W-:Y:S01]  /*2010*/  SHF.L.U64.HI R81, R8, 0x1, R81 ;  /* 0x0000000108517819 */ /* 0x000fe20000010251 */
[----:B------:R-:W-:Y:S01]  /*2020*/  IMAD.WIDE.U32 R2, R2, UR26, R6 ;  /* 0x0000001a02027c25 */ /* 0x000fe2000f8e0006 */
[----:B------:R-:W-:Y:S01]  /*2030*/  ULEA.HI UR6, UR6, UR25, URZ, 0x6 ;  /* 0x0000001906067291 */ /* 0x000fe2000f8f30ff */
[----:B------:R-:W-:Y:S01]  /*2040*/  LOP3.LUT R9, R12, 0xc0, RZ, 0xfc, !PT ;  /* 0x000000c00c097812 */ /* 0x000fe200078efcff */
[----:B------:R-:W-:Y:S01]  /*2050*/  USHF.L.U64.HI UR30, UR16, 0x4, UR17 ;  /* 0x00000004101e7899 */ /* 0x000fe20008010211 */
[----:B------:R-:W-:Y:S01]  /*2060*/  IMAD.WIDE.U32 R6, R106, UR14, R10 ;  /* 0x0000000e6a067c25 */ /* 0x000fe2000f8e000a */
[----:B------:R-:W-:Y:S01]  /*2070*/  USHF.R.S32.HI UR6, URZ, 0x6, UR6 ;  /* 0x00000006ff067899 */ /* 0x000fe20008011406 */
[----:B------:R-:W-:Y:S01]  /*2080*/  LOP3.LUT R11, R12, 0x40, RZ, 0xfc, !PT ;  /* 0x000000400c0b7812 */ /* 0x000fe200078efcff */
[----:B------:R-:W-:Y:S01]  /*2090*/  USHF.L.U32 UR31, UR16, 0x4, URZ ;  /* 0x00000004101f7899 */ /* 0x000fe200080006ff */
[----:B------:R-:W-:Y:S01]  /*20a0*/  IMAD R77, R106, UR15, R7 ;  /* 0x0000000f6a4d7c24 */ /* 0x000fe2000f8e0207 */
[----:B------:R-:W-:Y:S01]  /*20b0*/  UISETP.LT.AND UP0, UPT, UR7, UR6, UPT ;  /* 0x000000060700728c */ /* 0x000fe2000bf01270 */
[----:B------:R-:W-:Y:S01]  /*20c0*/  IMAD R7, R0, UR26, R3 ;  /* 0x0000001a00077c24 */ /* 0x000fe2000f8e0203 */
[----:B-1----:R-:W-:Y:S01]  /*20d0*/  IADD3 R80, P1, PT, R80, UR10, RZ ;  /* 0x0000000a50507c10 */ /* 0x002fe2000ff3e0ff */
[C---:B------:R-:W-:Y:S01]  /*20e0*/  IMAD.SHL.U32 R78, R6.reuse, 0x2, RZ ;  /* 0x00000002064e7824 */ /* 0x040fe200078e00ff */
[----:B------:R-:W-:Y:S01]  /*20f0*/  USEL UR6, UR7, UR6, !UP0 ;  /* 0x0000000607067287 */ /* 0x000fe2000c000000 */
[----:B------:R-:W-:Y:S01]  /*2100*/  SHF.L.U64.HI R77, R6, 0x1, R77 ;  /* 0x00000001064d7819 */ /* 0x000fe2000001024d */
[----:B------:R-:W-:Y:S01]  /*2110*/  IMAD R3, R105, UR18, RZ ;  /* 0x0000001269037c24 */ /* 0x000fe2000f8e02ff */
[----:B------:R-:W-:Y:S01]  /*2120*/  IADD3.X R81, PT, PT, R81, UR11, RZ, P1, !PT ;  /* 0x0000000b51517c10 */ /* 0x000fe20008ffe4ff */
[----:B------:R-:W-:Y:S01]  /*2130*/  IMAD.MOV.U32 R6, RZ, RZ, R2 ;  /* 0x000000ffff067224 */ /* 0x000fe200078e0002 */
[----:B------:R-:W-:Y:S01]  /*2140*/  UISETP.GT.U32.AND UP0, UPT, UR23, UR6, UPT ;  /* 0x000000061700728c */ /* 0x000fe2000bf04070 */
[----:B------:R-:W-:Y:S01]  /*2150*/  IMAD R3, R104, UR19, R3 ;  /* 0x0000001368037c24 */ /* 0x000fe2000f8e0203 */
[----:B--2---:R-:W-:Y:S01]  /*2160*/  IADD3 R78, P0, PT, R78, UR8, RZ ;  /* 0x000000084e4e7c10 */ /* 0x004fe2000ff1e0ff */
[----:B------:R-:W-:Y:S01]  /*2170*/  IMAD.WIDE.U32 R104, R104, UR18, R6 ;  /* 0x0000001268687c25 */ /* 0x000fe2000f8e0006 */
[----:B------:R-:W-:Y:S01]  /*2180*/  SHF.R.U32.HI R7, RZ, 0x1, R67 ;  /* 0x00000001ff077819 */ /* 0x000fe20000011643 */
[----:B------:R-:W-:Y:S01]  /*2190*/  USHF.L.U64.HI UR32, UR14, 0x4, UR15 ;  /* 0x000000040e207899 */ /* 0x000fe2000801020f */
[----:B------:R-:W-:Y:S01]  /*21a0*/  IADD3.X R77, PT, PT, R77, UR9, RZ, P0, !PT ;  /* 0x000000094d4d7c10 */ /* 0x000fe200087fe4ff */
[----:B------:R-:W-:Y:S01]  /*21b0*/  IMAD.IADD R68, R68, 0x1, R69 ;  /* 0x0000000144447824 */ /* 0x000fe200078e0245 */
[----:B------:R-:W-:Y:S01]  /*21c0*/  LOP3.LUT R0, R74, 0x8, R7, 0xf8, !PT ;  /* 0x000000084a007812 */ /* 0x000fe200078ef807 */
[----:B------:R-:W-:Y:S01]  /*21d0*/  IMAD.MOV.U32 R226, RZ, RZ, R80 ;  /* 0x000000ffffe27224 */ /* 0x000fe200078e0050 */
[----:B------:R-:W-:Y:S01]  /*21e0*/  LOP3.LUT R10, R12, 0x80, RZ, 0xfc, !PT ;  /* 0x000000800c0a7812 */ /* 0x000fe200078efcff */
[----:B------:R-:W-:Y:S01]  /*21f0*/  IMAD.MOV.U32 R228, RZ, RZ, R78 ;  /* 0x000000ffffe47224 */ /* 0x000fe200078e004e */
[----:B------:R-:W-:Y:S01]  /*2200*/  LOP3.LUT R61, R0, 0x38, R63, 0x78, !PT ;  /* 0x00000038003d7812 */ /* 0x000fe200078e783f */
[----:B------:R-:W-:Y:S01]  /*2210*/  IMAD.MOV.U32 R229, RZ, RZ, R77 ;  /* 0x000000ffffe57224 */ /* 0x000fe200078e004d */
[----:B------:R-:W-:Y:S01]  /*2220*/  SHF.R.S32.HI R66, RZ, 0x1f, R69 ;  /* 0x0000001fff427819 */ /* 0x000fe20000011445 */
[----:B------:R-:W-:Y:S01]  /*2230*/  IMAD.IADD R64, R105, 0x1, R3 ;  /* 0x0000000169407824 */ /* 0x000fe200078e0203 */
[----:B------:R-:W-:Y:S01]  /*2240*/  SHF.R.S32.HI R65, RZ, 0x1f, R68 ;  /* 0x0000001fff417819 */ /* 0x000fe20000011444 */
[----:B------:R-:W-:Y:S01]  /*2250*/  USHF.L.U32 UR33, UR14, 0x4, URZ ;  /* 0x000000040e217899 */ /* 0x000fe200080006ff */
[----:B------:R-:W-:Y:S01]  /*2260*/  MOV R227, R81 ;  /* 0x0000005100e37202 */ /* 0x000fe20000000f00 */
[----:B------:R-:W-:Y:S01]  /*2270*/  USHF.L.U32 UR35, UR34, 0x6, URZ ;  /* 0x0000000622237899 */ /* 0x000fe200080006ff */
[----:B------:R-:W-:Y:S11]  /*2280*/  BRA.U !UP0, `(.L_x_5843) ;  /* 0x000000b108387547 */ /* 0x000ff6000b800000 */
        /* <DEDUP_REMOVED lines=25> */
[----:B------:R-:W-:Y:S01]  /*2420*/  SHF.R.S32.HI R92, RZ, 0x1f, R96 ;  /* 0x0000001fff5c7819 */ /* 0x000fe20000011460 */
[----:B------:R-:W2:Y:S01]  /*2430*/  LDCU UR37, c[0x0][0x440] ;  /* 0x00008800ff2577ac */ /* 0x000ea20008000800 */
[----:B-1----:R-:W-:Y:S01]  /*2440*/  IMAD.WIDE.U32 R6, R2, UR27, R12 ;  /* 0x0000001b02067c25 */ /* 0x002fe2000f8e000c */
[----:B------:R-:W-:-:S02]  /*2450*/  IADD3 R2, P0, PT, R106, -UR25, RZ ;  /* 0x800000196a027c10 */ /* 0x000fc4000ff1e0ff */
[----:B------:R-:W-:Y:S01]  /*2460*/  SHF.R.S32.HI R90, RZ, 0x1f, R98 ;  /* 0x0000001fff5a7819 */ /* 0x000fe20000011462 */
[----:B------:R-:W-:Y:S01]  /*2470*/  IMAD R7, R3, UR27, R7 ;  /* 0x0000001b03077c24 */ /* 0x000fe2000f8e0207 */
[----:B------:R-:W-:Y:S01]  /*2480*/  SHF.R.S32.HI R3, RZ, 0x1f, R16 ;  /* 0x0000001fff037819 */ /* 0x000fe20000011410 */
[----:B------:R-:W-:Y:S01]  /*2490*/  IMAD R19, R0, UR27, R19 ;  /* 0x0000001b00137c24 */ /* 0x000fe2000f8e0213 */
[----:B----4-:R-:W-:Y:S01]  /*24a0*/  SHF.L.U32 R91, R94, 0x6, RZ ;  /* 0x000000065e5b7819 */ /* 0x010fe200000006ff */
[----:B---3--:R-:W-:Y:S01]  /*24b0*/  IMAD.WIDE.U32 R6, R100, UR16, R6 ;  /* 0x0000001064067c25 */ /* 0x008fe2000f8e0006 */
[----:B------:R-:W-:-:S03]  /*24c0*/  UISETP.NE.AND UP1, UPT, UR40, URZ, UPT ;  /* 0x000000ff2800728c */ /* 0x000fc6000bf25270 */
[----:B------:R-:W-:Y:S02]  /*24d0*/  IMAD R7, R100, UR17, R7 ;  /* 0x0000001164077c24 */ /* 0x000fe4000f8e0207 */
[----:B------:R-:W-:Y:S02]  /*24e0*/  IMAD R5, R3, UR12, RZ ;  /* 0x0000000c03057c24 */ /* 0x000fe4000f8e02ff */
[----:B------:R-:W-:-:S04]  /*24f0*/  IMAD.WIDE.U32 R6, R16, UR12, R6 ;  /* 0x0000000c10067c25 */ /* 0x000fc8000f8e0006 */
[----:B------:R-:W-:Y:S01]  /*2500*/  IMAD R4, R16, UR13, R5 ;  /* 0x0000000d10047c24 */ /* 0x000fe2000f8e0205 */
[----:B------:R-:W1:Y:S01]  /*2510*/  LDCU.64 UR12, c[0x0][0x4d0] ;  /* 0x00009a00ff0c77ac */ /* 0x000e620008000a00 */
        /* <DEDUP_REMOVED lines=25> */
[----:B-1----:R-:W-:Y:S01]  /*26b0*/  IADD3 R50, P0, PT, R50, UR12, RZ ;  /* 0x0000000c32327c10 */ /* 0x002fe2000ff1e0ff */
[----:B------:R-:W-:Y:S01]  /*26c0*/  IMAD.WIDE.U32 R4, R2, UR16, R4 ;  /* 0x0000001002047c25 */ /* 0x000fe2000f8e0004 */
[----:B------:R-:W-:Y:S01]  /*26d0*/  SHF.L.U64.HI R85, R84, 0x1, R85 ;  /* 0x0000000154557819 */ /* 0x000fe20000010255 */
[----:B------:R-:W1:Y:S01]  /*26e0*/  LDCU.64 UR16, c[0x0][0x3c0] ;  /* 0x00007800ff1077ac */ /* 0x000e620008000a00 */
        /* <DEDUP_REMOVED lines=29> */
.L_x_5927:
        /* <DEDUP_REMOVED lines=10> */
[----:B------:R-:W2:Y:S01]  /*2960*/  @!P1 LDG.E.128 R4, desc[UR4][R82.64] ;  /* 0x0000000452049981 */ /* 0x000ea2000c1e1d00 */
[--C-:B------:R-:W-:Y:S05]  /*2970*/  @!P1 IMAD.MOV.U32 R79, RZ, RZ, R77.reuse ;  /* 0x000000ffff4f9224 */ /* 0x100fea00078e004d */
[----:B--2---:R2:W-:Y:S01]  /*2980*/  @!P1 STG.E.128 desc[UR4][R78.64], R4 ;  /* 0x000000044e009986 */ /* 0x0045e2000c101d04 */
[----:B------:R-:W-:Y:S03]  /*2990*/  ISETP.GE.AND P1, PT, R10, UR37, PT ;  /* 0x000000250a007c0c */ /* 0x000fe6000bf26270 */
[----:B------:R-:W4:Y:S01]  /*29a0*/  @!P0 LDG.E.128 R24, desc[UR4][R82.64+0x80] ;  /* 0x0000800452188981 */ /* 0x000f22000c1e1d00 */
[--C-:B--2---:R-:W-:Y:S05]  /*29b0*/  @!P0 IMAD.MOV.U32 R79, RZ, RZ, R77.reuse ;  /* 0x000000ffff4f8224 */ /* 0x104fea00078e004d */
[----:B----4-:R2:W-:Y:S01]  /*29c0*/  @!P0 STG.E.128 desc[UR4][R78.64+0x80], R24 ;  /* 0x000080184e008986 */ /* 0x0105e2000c101d04 */
[----:B------:R-:W-:Y:S03]  /*29d0*/  ISETP.GE.AND P0, PT, R9, UR37, PT ;  /* 0x0000002509007c0c */ /* 0x000fe6000bf06270 */
[----:B------:R-:W4:Y:S01]  /*29e0*/  @!P1 LDG.E.128 R20, desc[UR4][R82.64+0x100] ;  /* 0x0001000452149981 */ /* 0x000f22000c1e1d00 */
[--C-:B--2---:R-:W-:Y:S05]  /*29f0*/  @!P1 IMAD.MOV.U32 R79, RZ, RZ, R77.reuse ;  /* 0x000000ffff4f9224 */ /* 0x104fea00078e004d */
[----:B----4-:R2:W-:Y:S04]  /*2a00*/  @!P1 STG.E.128 desc[UR4][R78.64+0x100], R20 ;  /* 0x000100144e009986 */ /* 0x0105e8000c101d04 */
[----:B------:R-:W4:Y:S01]  /*2a10*/  @!P0 LDG.E.128 R4, desc[UR4][R82.64+0x180] ;  /* 0x0001800452048981 */ /* 0x000f22000c1e1d00 */
[----:B--2---:R-:W-:Y:S05]  /*2a20*/  @!P0 IMAD.MOV.U32 R79, RZ, RZ, R77 ;  /* 0x000000ffff4f8224 */ /* 0x004fea00078e004d */
[----:B----4-:R2:W-:Y:S02]  /*2a30*/  @!P0 STG.E.128 desc[UR4][R78.64+0x180], R4 ;  /* 0x000180044e008986 */ /* 0x0105e4000c101d04 */
.L_x_5845:
[----:B-1-3--:R-:W-:Y:S05]  /*2a40*/  BSYNC.RECONVERGENT B0 ;  /* 0x0000000000007941 */ /* 0x00afea0003800200 */
.L_x_5844:
        /* <DEDUP_REMOVED lines=21> */
.L_x_5847:
[----:B------:R-:W-:Y:S05]  /*2ba0*/  BSYNC.RECONVERGENT B0 ;  /* 0x0000000000007941 */ /* 0x000fea0003800200 */
.L_x_5846:
        /* <DEDUP_REMOVED lines=23> */
.L_x_5849:
[----:B------:R-:W-:Y:S05]  /*2d20*/  BSYNC.RECONVERGENT B0 ;  /* 0x0000000000007941 */ /* 0x000fea0003800200 */
.L_x_5848:
        /* <DEDUP_REMOVED lines=26> */
.L_x_5851:
[----:B------:R-:W-:Y:S05]  /*2ed0*/  BSYNC.RECONVERGENT B0 ;  /* 0x0000000000007941 */ /* 0x000fea0003800200 */
.L_x_5850:
        /* <DEDUP_REMOVED lines=20> */
.L_x_5855:
[----:B------:R-:W-:Y:S05]  /*3020*/  BSYNC.RECONVERGENT B0 ;  /* 0x0000000000007941 */ /* 0x000fea0003800200 */
.L_x_5854:
        /* <DEDUP_REMOVED lines=20> */
.L_x_5857:
[----:B------:R-:W-:Y:S05]  /*3170*/  BSYNC.RECONVERGENT B0 ;  /* 0x0000000000007941 */ /* 0x000fea0003800200 */
.L_x_5856:
        /* <DEDUP_REMOVED lines=20> */
.L_x_5859:
[----:B------:R-:W-:Y:S05]  /*32c0*/  BSYNC.RECONVERGENT B0 ;  /* 0x0000000000007941 */ /* 0x000fea0003800200 */
.L_x_5858:
        /* <DEDUP_REMOVED lines=25> */
.L_x_5853:
        /* <DEDUP_REMOVED lines=60> */
.L_x_5865:
[----:B------:R-:W-:Y:S05]  /*3820*/  BSYNC.RECONVERGENT B0 ;  /* 0x0000000000007941 */ /* 0x000fea0003800200 */
.L_x_5864:
        /* <DEDUP_REMOVED lines=52> */
.L_x_5867:
[----:B------:R-:W-:Y:S05]  /*3b70*/  BSYNC.RECONVERGENT B0 ;  /* 0x0000000000007941 */ /* 0x000fea0003800200 */
.L_x_5866:
        /* <DEDUP_REMOVED lines=52> */
.L_x_5869:
[----:B------:R-:W-:Y:S05]  /*3ec0*/  BSYNC.RECONVERGENT B0 ;  /* 0x0000000000007941 */ /* 0x000fea0003800200 */
.L_x_5868:
        /* <DEDUP_REMOVED lines=51> */
.L_x_5863:
[----:B------:R-:W-:Y:S05]  /*4200*/  BSYNC.RECONVERGENT B1 ;  /* 0x0000000000017941 */ /* 0x000fea0003800200 */
.L_x_5862:
        /* <DEDUP_REMOVED lines=71> */
.L_x_5873:
[----:B------:R-:W-:Y:S05]  /*4680*/  BSYNC.RECONVERGENT B0 ;  /* 0x0000000000007941 */ /* 0x000fea0003800200 */
.L_x_5872:
        /* <DEDUP_REMOVED lines=52> */
.L_x_5875:
[----:B------:R-:W-:Y:S05]  /*49d0*/  BSYNC.RECONVERGENT B0 ;  /* 0x0000000000007941 */ /* 0x000fea0003800200 */
.L_x_5874:
        /* <DEDUP_REMOVED lines=52> */
.L_x_5877:
[----:B------:R-:W-:Y:S05]  /*4d20*/  BSYNC.RECONVERGENT B0 ;  /* 0x0000000000007941 */ /* 0x000fea0003800200 */
.L_x_5876:
        /* <DEDUP_REMOVED lines=51> */
.L_x_5871:
[----:B------:R-:W-:Y:S05]  /*5060*/  BSYNC.RECONVERGENT B1 ;  /* 0x0000000000017941 */ /* 0x000fea0003800200 */
.L_x_5870:
        /* <DEDUP_REMOVED lines=69> */
.L_x_5881:
[----:B------:R-:W-:Y:S05]  /*54c0*/  BSYNC.RECONVERGENT B0 ;  /* 0x0000000000007941 */ /* 0x000fea0003800200 */
.L_x_5880:
        /* <DEDUP_REMOVED lines=52> */
.L_x_5883:
[----:B------:R-:W-:Y:S05]  /*5810*/  BSYNC.RECONVERGENT B0 ;  /* 0x0000000000007941 */ /* 0x000fea0003800200 */
.L_x_5882:
        /* <DEDUP_REMOVED lines=52> */
.L_x_5885:
[----:B------:R-:W-:Y:S05]  /*5b60*/  BSYNC.RECONVERGENT B0 ;  /* 0x0000000000007941 */ /* 0x000fea0003800200 */
.L_x_5884:
        /* <DEDUP_REMOVED lines=51> */
.L_x_5879:
[----:B------:R-:W-:Y:S05]  /*5ea0*/  BSYNC.RECONVERGENT B1 ;  /* 0x0000000000017941 */ /* 0x000fea0003800200 */
.L_x_5878:
        /* <DEDUP_REMOVED lines=71> */
.L_x_5889:
[----:B------:R-:W-:Y:S05]  /*6320*/  BSYNC.RECONVERGENT B0 ;  /* 0x0000000000007941 */ /* 0x000fea0003800200 */
.L_x_5888:
        /* <DEDUP_REMOVED lines=52> */
.L_x_5891:
[----:B------:R-:W-:Y:S05]  /*6670*/  BSYNC.RECONVERGENT B0 ;  /* 0x0000000000007941 */ /* 0x000fea0003800200 */
.L_x_5890:
        /* <DEDUP_REMOVED lines=52> */
.L_x_5893:
[----:B------:R-:W-:Y:S05]  /*69c0*/  BSYNC.RECONVERGENT B0 ;  /* 0x0000000000007941 */ /* 0x000fea0003800200 */
.L_x_5892:
        /* <DEDUP_REMOVED lines=51> */
.L_x_5887:
[----:B------:R-:W-:Y:S05]  /*6d00*/  BSYNC.RECONVERGENT B1 ;  /* 0x0000000000017941 */ /* 0x000fea0003800200 */
.L_x_5886:
        /* <DEDUP_REMOVED lines=8> */
.L_x_5861:
        /* <DEDUP_REMOVED lines=99> */
.L_x_5897:
[----:B------:R-:W-:Y:S05]  /*73c0*/  BSYNC.RECONVERGENT B0 ;  /* 0x0000000000007941 */ /* 0x000fea0003800200 */
.L_x_5896:
        /* <DEDUP_REMOVED lines=93> */
.L_x_5899:
[----:B------:R-:W-:Y:S05]  /*79a0*/  BSYNC.RECONVERGENT B0 ;  /* 0x0000000000007941 */ /* 0x000fea0003800200 */
.L_x_5898:
        /* <DEDUP_REMOVED lines=93> */
.L_x_5901:
[----:B------:R-:W-:Y:S05]  /*7f80*/  BSYNC.RECONVERGENT B0 ;  /* 0x0000000000007941 */ /* 0x000fea0003800200 */
.L_x_5900:
        /* <DEDUP_REMOVED lines=92> */
.L_x_5895:
[----:B------:R-:W-:Y:S05]  /*8550*/  BSYNC.RECONVERGENT B1 ;  /* 0x0000000000017941 */ /* 0x000fea0003800200 */
.L_x_5894:
        /* <DEDUP_REMOVED lines=102> */
.L_x_5905:
[----:B------:R-:W-:Y:S05]  /*8bc0*/  BSYNC.RECONVERGENT B0 ;  /* 0x0000000000007941 */ /* 0x000fea0003800200 */
.L_x_5904:
        /* <DEDUP_REMOVED lines=93> */
.L_x_5907:
[----:B------:R-:W-:Y:S05]  /*91a0*/  BSYNC.RECONVERGENT B0 ;  /* 0x0000000000007941 */ /* 0x000fea0003800200 */
.L_x_5906:
        /* <DEDUP_REMOVED lines=93> */
.L_x_5909:
[----:B------:R-:W-:Y:S05]  /*9780*/  BSYNC.RECONVERGENT B0 ;  /* 0x0000000000007941 */ /* 0x000fea0003800200 */
.L_x_5908:
        /* <DEDUP_REMOVED lines=92> */
.L_x_5903:
[----:B------:R-:W-:Y:S05]  /*9d50*/  BSYNC.RECONVERGENT B1 ;  /* 0x0000000000017941 */ /* 0x000fea0003800200 */
.L_x_5902:
        /* <DEDUP_REMOVED lines=102> */
.L_x_5913:
[----:B------:R-:W-:Y:S05]  /*a3c0*/  BSYNC.RECONVERGENT B0 ;  /* 0x0000000000007941 */ /* 0x000fea0003800200 */
.L_x_5912:
        /* <DEDUP_REMOVED lines=92> */
.L_x_5915:
[----:B------:R-:W-:Y:S05]  /*a990*/  BSYNC.RECONVERGENT B0 ;  /* 0x0000000000007941 */ /* 0x000fea0003800200 */
.L_x_5914:
        /* <DEDUP_REMOVED lines=92> */
.L_x_5917:
[----:B------:R-:W-:Y:S05]  /*af60*/  BSYNC.RECONVERGENT B0 ;  /* 0x0000000000007941 */ /* 0x000fea0003800200 */
.L_x_5916:
        /* <DEDUP_REMOVED lines=90> */
.L_x_5911:
[----:B------:R-:W-:Y:S05]  /*b510*/  BSYNC.RECONVERGENT B1 ;  /* 0x0000000000017941 */ /* 0x000fea0003800200 */
.L_x_5910:
        /* <DEDUP_REMOVED lines=105> */
.L_x_5921:
[----:B------:R-:W-:Y:S05]  /*bbb0*/  BSYNC.RECONVERGENT B0 ;  /* 0x0000000000007941 */ /* 0x000fea0003800200 */
.L_x_5920:
        /* <DEDUP_REMOVED lines=92> */
.L_x_5923:
[----:B------:R-:W-:Y:S05]  /*c180*/  BSYNC.RECONVERGENT B0 ;  /* 0x0000000000007941 */ /* 0x000fea0003800200 */
.L_x_5922:
        /* <DEDUP_REMOVED lines=91> */
.L_x_5925:
[----:B------:R-:W-:Y:S05]  /*c740*/  BSYNC.RECONVERGENT B0 ;  /* 0x0000000000007941 */ /* 0x000fea0003800200 */
.L_x_5924:
        /* <DEDUP_REMOVED lines=90> */
.L_x_5919:
[----:B------:R-:W-:Y:S05]  /*ccf0*/  BSYNC.RECONVERGENT B1 ;  /* 0x0000000000017941 */ /* 0x000fea0003800200 */
.L_x_5918:
[----:B------:R-:W5:Y:S08]  /*cd00*/  LDC R3, c[0x0][0x450] ;  /* 0x00011400ff037b82 */ /* 0x000f700000000800 */
[----:B------:R-:W1:Y:S01]  /*cd10*/  LDC R18, c[0x0][0x450] ;  /* 0x00011400ff127b82 */ /* 0x000e620000000800 */
[----:B-----5:R-:W-:Y:S05]  /*cd20*/  IMAD.U32 R3, R3, -0x20, RZ ;  /* 0xffffffe003037824 */ /* 0x020fea00078e00ff */
[C---:B------:R-:W-:Y:S02]  /*cd30*/  LEA R86, P1, R3.reuse, R86, 0x1 ;  /* 0x0000005603567211 */ /* 0x040fe400078208ff */
[C---:B------:R-:W-:Y:S02]  /*cd40*/  LEA R84, P0, R3.reuse, R84, 0x1 ;  /* 0x0000005403547211 */ /* 0x040fe400078008ff */
[C---:B------:R-:W-:Y:S02]  /*cd50*/  LEA.HI.X.SX32 R87, R3.reuse, R87, 0x1, P1 ;  /* 0x0000005703577211 */ /* 0x040fe400008f0eff */
[----:B-1----:R-:W-:Y:S09]  /*cd60*/  LEA.HI.X.SX32 R85, R3, R85, 0x1, P0 ;  /* 0x0000005503557211 */ /* 0x002ff200000f0eff */
.L_x_5860:
[----:B------:R-:W-:Y:S05]  /*cd70*/  BSYNC.RECONVERGENT B2 ;  /* 0x0000000000027941 */ /* 0x000fea0003800200 */
.L_x_5852:
        /* <DEDUP_REMOVED lines=89> */
.L_x_5926:
[----:B------:R-:W-:Y:S01]  /*d310*/  UISETP.GT.AND UP0, UPT, UR18, UR6, UPT ;  /* 0x000000061200728c */ /* 0x000fe2000bf04270 */
[----:B------:R-:W-:Y:S02]  /*d320*/  IADD3 R82, P1, PT, R82, R89, RZ ;  /* 0x0000005952527210 */ /* 0x000fe40007f3e0ff */
[----:B------:R-:W-:Y:S03]  /*d330*/  IADD3 R14, P0, PT, R14, R93, RZ ;  /* 0x0000005d0e0e7210 */ /* 0x000fe60007f1e0ff */
[----:B------:R-:W-:Y:S02]  /*d340*/  IMAD.X R83, R83, 0x1, R88, P1 ;  /* 0x0000000153537824 */ /* 0x000fe400008e0658 */
[----:B------:R-:W-:Y:S01]  /*d350*/  IMAD.X R15, R15, 0x1, R91, P0 ;  /* 0x000000010f0f7824 */ /* 0x000fe200000e065b */
[----:B------:R-:W-:Y:S07]  /*d360*/  BRA.U UP0, `(.L_x_5927) ;  /* 0xffffff5500547547 */ /* 0x000fee000b83ffff */
.L_x_5843:
        /* <DEDUP_REMOVED lines=57> */
.L_x_5931:
[----:B------:R-:W-:Y:S05]  /*d700*/  BSYNC.RECONVERGENT B0 ;  /* 0x0000000000007941 */ /* 0x000fea0003800200 */
.L_x_5930:
        /* <DEDUP_REMOVED lines=29> */
.L_x_5933:
[----:B------:R-:W-:Y:S05]  /*d8e0*/  BSYNC.RECONVERGENT B0 ;  /* 0x0000000000007941 */ /* 0x000fea0003800200 */
.L_x_5932:
        /* <DEDUP_REMOVED lines=29> */
.L_x_5935:
[----:B------:R-:W-:Y:S05]  /*dac0*/  BSYNC.RECONVERGENT B0 ;  /* 0x0000000000007941 */ /* 0x000fea0003800200 */
.L_x_5934:
        /* <DEDUP_REMOVED lines=30> */
.L_x_5929:
        /* <DEDUP_REMOVED lines=84> */
.L_x_5943:
[----:B------:R-:W-:Y:S05]  /*e1f0*/  BSYNC.RECONVERGENT B0 ;  /* 0x0000000000007941 */ /* 0x000fea0003800200 */
.L_x_5942:
[----:B-----5:R-:W-:Y:S01]  /*e200*/  IMAD.MOV.U32 R6, RZ, RZ, R18 ;  /* 0x000000ffff067224 */ /* 0x020fe200078e0012 */
[----:B------:R-:W-:Y:S01]  /*e210*/  MOV R4, R16 ;  /* 0x0000001000047202 */ /* 0x000fe20000000f00 */
[----:B------:R-:W-:Y:S01]  /*e220*/  IMAD.MOV.U32 R7, RZ, RZ, R19 ;  /* 0x000000ffff077224 */ /* 0x000fe200078e0013 */
[----:B------:R-:W-:Y:S02]  /*e230*/  MOV R5, R17 ;  /* 0x0000001100057202 */ /* 0x000fe40000000f00 */
.L_x_5941:
[----:B------:R-:W-:Y:S05]  /*e240*/  BSYNC.RECONVERGENT B1 ;  /* 0x0000000000017941 */ /* 0x000fea0003800200 */
.L_x_5940:
        /* <DEDUP_REMOVED lines=51> */
.L_x_5947:
[----:B------:R-:W-:Y:S05]  /*e580*/  BSYNC.RECONVERGENT B0 ;  /* 0x0000000000007941 */ /* 0x000fea0003800200 */
.L_x_5946:
[----:B-----5:R4:W-:Y:S02]  /*e590*/  STS.128 [R243+0x2000], R16 ;  /* 0x00200010f3007388 */ /* 0x0209e40000000c00 */
.L_x_5945:
[----:B------:R-:W-:Y:S05]  /*e5a0*/  BSYNC.RECONVERGENT B1 ;  /* 0x0000000000017941 */ /* 0x000fea0003800200 */
.L_x_5944:
        /* <DEDUP_REMOVED lines=50> */
.L_x_5951:
[----:B------:R-:W-:Y:S05]  /*e8d0*/  BSYNC.RECONVERGENT B0 ;  /* 0x0000000000007941 */ /* 0x000fea0003800200 */
.L_x_5950:
[----:B-----5:R1:W-:Y:S02]  /*e8e0*/  STS.128 [R243+0x4000], R16 ;  /* 0x00400010f3007388 */ /* 0x0203e40000000c00 */
.L_x_5949:
[----:B------:R-:W-:Y:S05]  /*e8f0*/  BSYNC.RECONVERGENT B1 ;  /* 0x0000000000017941 */ /* 0x000fea0003800200 */
.L_x_5948:
        /* <DEDUP_REMOVED lines=47> */
.L_x_5953:
[----:B------:R-:W-:Y:S05]  /*ebf0*/  BSYNC.RECONVERGENT B0 ;  /* 0x0000000000007941 */ /* 0x000fea0003800200 */
.L_x_5952:
[----:B-----5:R4:W-:Y:S02]  /*ec00*/  STS.128 [R243+0x6000], R16 ;  /* 0x00600010f3007388 */ /* 0x0209e40000000c00 */
.L_x_5939:
[----:B------:R-:W-:Y:S05]  /*ec10*/  BSYNC.RECONVERGENT B2 ;  /* 0x0000000000027941 */ /* 0x000fea0003800200 */
.L_x_5938:
        /* <DEDUP_REMOVED lines=67> */
.L_x_5959:
[----:B------:R-:W-:Y:S05]  /*f050*/  BSYNC.RECONVERGENT B0 ;  /* 0x0000000000007941 */ /* 0x000fea0003800200 */
.L_x_5958:
[----:B-----5:R1:W-:Y:S02]  /*f060*/  STS.128 [R243+0x800], R16 ;  /* 0x00080010f3007388 */ /* 0x0203e40000000c00 */
.L_x_5957:
[----:B------:R-:W-:Y:S05]  /*f070*/  BSYNC.RECONVERGENT B1 ;  /* 0x0000000000017941 */ /* 0x000fea0003800200 */
.L_x_5956:
        /* <DEDUP_REMOVED lines=60> */
.L_x_5963:
[----:B------:R-:W-:Y:S05]  /*f440*/  BSYNC.RECONVERGENT B0 ;  /* 0x0000000000007941 */ /* 0x000fea0003800200 */
.L_x_5962:
[----:B-----5:R4:W-:Y:S02]  /*f450*/  STS.128 [R243+0x2800], R16 ;  /* 0x00280010f3007388 */ /* 0x0209e40000000c00 */
.L_x_5961:
[----:B------:R-:W-:Y:S05]  /*f460*/  BSYNC.RECONVERGENT B1 ;  /* 0x0000000000017941 */ /* 0x000fea0003800200 */
.L_x_5960:
        /* <DEDUP_REMOVED lines=60> */
.L_x_5967:
[----:B------:R-:W-:Y:S05]  /*f830*/  BSYNC.RECONVERGENT B0 ;  /* 0x0000000000007941 */ /* 0x000fea0003800200 */
.L_x_5966:
[----:B-----5:R4:W-:Y:S02]  /*f840*/  STS.128 [R243+0x4800], R16 ;  /* 0x00480010f3007388 */ /* 0x0209e40000000c00 */
.L_x_5965:
[----:B------:R-:W-:Y:S05]  /*f850*/  BSYNC.RECONVERGENT B1 ;  /* 0x0000000000017941 */ /* 0x000fea0003800200 */
.L_x_5964:
        /* <DEDUP_REMOVED lines=57> */
.L_x_5969:
[----:B------:R-:W-:Y:S05]  /*fbf0*/  BSYNC.RECONVERGENT B0 ;  /* 0x0000000000007941 */ /* 0x000fea0003800200 */
.L_x_5968:
[----:B-----5:R4:W-:Y:S02]  /*fc00*/  STS.128 [R243+0x6800], R16 ;  /* 0x00680010f3007388 */ /* 0x0209e40000000c00 */
.L_x_5955:
[----:B------:R-:W-:Y:S05]  /*fc10*/  BSYNC.RECONVERGENT B2 ;  /* 0x0000000000027941 */ /* 0x000fea0003800200 */
.L_x_5954:
        /* <DEDUP_REMOVED lines=66> */
.L_x_5975:
[----:B------:R-:W-:Y:S05]  /*10040*/  BSYNC.RECONVERGENT B0 ;  /* 0x0000000000007941 */ /* 0x000fea0003800200 */
.L_x_5974:
[----:B-----5:R4:W-:Y:S02]  /*10050*/  STS.128 [R243+0x1000], R16 ;  /* 0x00100010f3007388 */ /* 0x0209e40000000c00 */
.L_x_5973:
[----:B------:R-:W-:Y:S05]  /*10060*/  BSYNC.RECONVERGENT B1 ;  /* 0x0000000000017941 */ /* 0x000fea0003800200 */
.L_x_5972:
        /* <DEDUP_REMOVED lines=58> */
.L_x_5979:
[----:B------:R-:W-:Y:S05]  /*10410*/  BSYNC.RECONVERGENT B0 ;  /* 0x0000000000007941 */ /* 0x000fea0003800200 */
.L_x_5978:
[----:B-----5:R1:W-:Y:S02]  /*10420*/  STS.128 [R243+0x3000], R16 ;  /* 0x00300010f3007388 */ /* 0x0203e40000000c00 */
.L_x_5977:
[----:B------:R-:W-:Y:S05]  /*10430*/  BSYNC.RECONVERGENT B1 ;  /* 0x0000000000017941 */ /* 0x000fea0003800200 */
.L_x_5976:
        /* <DEDUP_REMOVED lines=58> */
.L_x_5983:
[----:B------:R-:W-:Y:S05]  /*107e0*/  BSYNC.RECONVERGENT B0 ;  /* 0x0000000000007941 */ /* 0x000fea0003800200 */
.L_x_5982:
[----:B-----5:R4:W-:Y:S02]  /*107f0*/  STS.128 [R243+0x5000], R16 ;  /* 0x00500010f3007388 */ /* 0x0209e40000000c00 */
.L_x_5981:
[----:B------:R-:W-:Y:S05]  /*10800*/  BSYNC.RECONVERGENT B1 ;  /* 0x0000000000017941 */ /* 0x000fea0003800200 */
.L_x_5980:
        /* <DEDUP_REMOVED lines=57> */
.L_x_5985:
[----:B------:R-:W-:Y:S05]  /*10ba0*/  BSYNC.RECONVERGENT B0 ;  /* 0x0000000000007941 */ /* 0x000fea0003800200 */
.L_x_5984:
[----:B-----5:R4:W-:Y:S02]  /*10bb0*/  STS.128 [R243+0x7000], R16 ;  /* 0x00700010f3007388 */ /* 0x0209e40000000c00 */
.L_x_5971:
[----:B------:R-:W-:Y:S05]  /*10bc0*/  BSYNC.RECONVERGENT B2 ;  /* 0x0000000000027941 */ /* 0x000fea0003800200 */
.L_x_5970:
        /* <DEDUP_REMOVED lines=66> */
.L_x_5989:
[----:B------:R-:W-:Y:S05]  /*10ff0*/  BSYNC.RECONVERGENT B0 ;  /* 0x0000000000007941 */ /* 0x000fea0003800200 */
.L_x_5988:
[----:B-----5:R3:W-:Y:S02]  /*11000*/  STS.128 [R243+0x1800], R16 ;  /* 0x00180010f3007388 */ /* 0x0207e40000000c00 */
.L_x_5987:
[----:B------:R-:W-:Y:S05]  /*11010*/  BSYNC.RECONVERGENT B1 ;  /* 0x0000000000017941 */ /* 0x000fea0003800200 */
.L_x_5986:
        /* <DEDUP_REMOVED lines=58> */
.L_x_5993:
[----:B------:R-:W-:Y:S05]  /*113c0*/  BSYNC.RECONVERGENT B0 ;  /* 0x0000000000007941 */ /* 0x000fea0003800200 */
.L_x_5992:
[----:B-----5:R1:W-:Y:S02]  /*113d0*/  STS.128 [R243+0x3800], R16 ;  /* 0x00380010f3007388 */ /* 0x0203e40000000c00 */
.L_x_5991:
[----:B------:R-:W-:Y:S05]  /*113e0*/  BSYNC.RECONVERGENT B1 ;  /* 0x0000000000017941 */ /* 0x000fea0003800200 */
.L_x_5990:
        /* <DEDUP_REMOVED lines=58> */
.L_x_5997:
[----:B------:R-:W-:Y:S05]  /*11790*/  BSYNC.RECONVERGENT B0 ;  /* 0x0000000000007941 */ /* 0x000fea0003800200 */
.L_x_5996:
[----:B-----5:R3:W-:Y:S02]  /*117a0*/  STS.128 [R243+0x5800], R16 ;  /* 0x00580010f3007388 */ /* 0x0207e40000000c00 */
.L_x_5995:
[----:B------:R-:W-:Y:S05]  /*117b0*/  BSYNC.RECONVERGENT B1 ;  /* 0x0000000000017941 */ /* 0x000fea0003800200 */
.L_x_5994:
        /* <DEDUP_REMOVED lines=56> */
.L_x_5999:
[----:B------:R-:W-:Y:S05]  /*11b40*/  BSYNC.RECONVERGENT B0 ;  /* 0x0000000000007941 */ /* 0x000fea0003800200 */
.L_x_5998:
[----:B-----5:R3:W-:Y:S01]  /*11b50*/  STS.128 [R243+0x7800], R16 ;  /* 0x00780010f3007388 */ /* 0x0207e20000000c00 */
[----:B------:R-:W-:Y:S05]  /*11b60*/  BRA `(.L_x_5936) ;  /* 0x0000005800f87947 */ /* 0x000fea0003800000 */
.L_x_5937:
        /* <DEDUP_REMOVED lines=95> */
.L_x_6005:
[----:B------:R-:W-:Y:S05]  /*12160*/  BSYNC.RECONVERGENT B0 ;  /* 0x0000000000007941 */ /* 0x000fea0003800200 */
.L_x_6004:
[----:B-----5:R-:W-:Y:S01]  /*12170*/  IMAD.MOV.U32 R6, RZ, RZ, R38 ;  /* 0x000000ffff067224 */ /* 0x020fe200078e0026 */
[----:B------:R-:W-:Y:S01]  /*12180*/  MOV R4, R36 ;  /* 0x0000002400047202 */ /* 0x000fe20000000f00 */
[----:B------:R-:W-:Y:S01]  /*12190*/  IMAD.MOV.U32 R7, RZ, RZ, R39 ;  /* 0x000000ffff077224 */ /* 0x000fe200078e0027 */
[----:B------:R-:W-:Y:S02]  /*121a0*/  MOV R5, R37 ;  /* 0x0000002500057202 */ /* 0x000fe40000000f00 */
.L_x_6003:
[----:B------:R-:W-:Y:S05]  /*121b0*/  BSYNC.RECONVERGENT B1 ;  /* 0x0000000000017941 */ /* 0x000fea0003800200 */
.L_x_6002:
        /* <DEDUP_REMOVED lines=87> */
.L_x_6009:
[----:B------:R-:W-:Y:S05]  /*12730*/  BSYNC.RECONVERGENT B0 ;  /* 0x0000000000007941 */ /* 0x000fea0003800200 */
.L_x_6008:
[----:B-----5:R4:W-:Y:S02]  /*12740*/  STS.128 [R243+0x2000], R36 ;  /* 0x00200024f3007388 */ /* 0x0209e40000000c00 */
.L_x_6007:
[----:B------:R-:W-:Y:S05]  /*12750*/  BSYNC.RECONVERGENT B1 ;  /* 0x0000000000017941 */ /* 0x000fea0003800200 */
.L_x_6006:
        /* <DEDUP_REMOVED lines=86> */
.L_x_6013:
[----:B------:R-:W-:Y:S05]  /*12cc0*/  BSYNC.RECONVERGENT B0 ;  /* 0x0000000000007941 */ /* 0x000fea0003800200 */
.L_x_6012:
[----:B-----5:R1:W-:Y:S02]  /*12cd0*/  STS.128 [R243+0x4000], R36 ;  /* 0x00400024f3007388 */ /* 0x0203e40000000c00 */
.L_x_6011:
[----:B------:R-:W-:Y:S05]  /*12ce0*/  BSYNC.RECONVERGENT B1 ;  /* 0x0000000000017941 */ /* 0x000fea0003800200 */
.L_x_6010:
        /* <DEDUP_REMOVED lines=85> */
.L_x_6015:
[----:B------:R-:W-:Y:S05]  /*13240*/  BSYNC.RECONVERGENT B0 ;  /* 0x0000000000007941 */ /* 0x000fea0003800200 */
.L_x_6014:
[----:B-----5:R4:W-:Y:S02]  /*13250*/  STS.128 [R243+0x6000], R36 ;  /* 0x00600024f3007388 */ /* 0x0209e40000000c00 */
.L_x_6001:
[----:B------:R-:W-:Y:S05]  /*13260*/  BSYNC.RECONVERGENT B2 ;  /* 0x0000000000027941 */ /* 0x000fea0003800200 */
.L_x_6000:
        /* <DEDUP_REMOVED lines=94> */
.L_x_6021:
[----:B------:R-:W-:Y:S05]  /*13850*/  BSYNC.RECONVERGENT B0 ;  /* 0x0000000000007941 */ /* 0x000fea0003800200 */
.L_x_6020:
[----:B-----5:R4:W-:Y:S02]  /*13860*/  STS.128 [R243+0x800], R32 ;  /* 0x00080020f3007388 */ /* 0x0209e40000000c00 */
.L_x_6019:
[----:B------:R-:W-:Y:S05]  /*13870*/  BSYNC.RECONVERGENT B1 ;  /* 0x0000000000017941 */ /* 0x000fea0003800200 */
.L_x_6018:
        /* <DEDUP_REMOVED lines=87> */
.L_x_6025:
[----:B------:R-:W-:Y:S05]  /*13df0*/  BSYNC.RECONVERGENT B0 ;  /* 0x0000000000007941 */ /* 0x000fea0003800200 */
.L_x_6024:
[----:B-----5:R1:W-:Y:S02]  /*13e00*/  STS.128 [R243+0x2800], R32 ;  /* 0x00280020f3007388 */ /* 0x0203e40000000c00 */
.L_x_6023:
[----:B------:R-:W-:Y:S05]  /*13e10*/  BSYNC.RECONVERGENT B1 ;  /* 0x0000000000017941 */ /* 0x000fea0003800200 */
.L_x_6022:
        /* <DEDUP_REMOVED lines=87> */
.L_x_6029:
[----:B------:R-:W-:Y:S05]  /*14390*/  BSYNC.RECONVERGENT B0 ;  /* 0x0000000000007941 */ /* 0x000fea0003800200 */
.L_x_6028:
[----:B-----5:R4:W-:Y:S02]  /*143a0*/  STS.128 [R243+0x4800], R32 ;  /* 0x00480020f3007388 */ /* 0x0209e40000000c00 */
.L_x_6027:
[----:B------:R-:W-:Y:S05]  /*143b0*/  BSYNC.RECONVERGENT B1 ;  /* 0x0000000000017941 */ /* 0x000fea0003800200 */
.L_x_6026:
        /* <DEDUP_REMOVED lines=86> */
.L_x_6031:
[----:B------:R-:W-:Y:S05]  /*14920*/  BSYNC.RECONVERGENT B0 ;  /* 0x0000000000007941 */ /* 0x000fea0003800200 */
.L_x_6030:
[----:B-----5:R4:W-:Y:S02]  /*14930*/  STS.128 [R243+0x6800], R32 ;  /* 0x00680020f3007388 */ /* 0x0209e40000000c00 */
.L_x_6017:
[----:B------:R-:W-:Y:S05]  /*14940*/  BSYNC.RECONVERGENT B2 ;  /* 0x0000000000027941 */ /* 0x000fea0003800200 */
.L_x_6016:
        /* <DEDUP_REMOVED lines=96> */
.L_x_6037:
[----:B------:R-:W-:Y:S05]  /*14f50*/  BSYNC.RECONVERGENT B0 ;  /* 0x0000000000007941 */ /* 0x000fea0003800200 */
.L_x_6036:
[----:B-----5:R3:W-:Y:S02]  /*14f60*/  STS.128 [R243+0x1000], R32 ;  /* 0x00100020f3007388 */ /* 0x0207e40000000c00 */
.L_x_6035:
[----:B------:R-:W-:Y:S05]  /*14f70*/  BSYNC.RECONVERGENT B1 ;  /* 0x0000000000017941 */ /* 0x000fea0003800200 */
.L_x_6034:
        /* <DEDUP_REMOVED lines=88> */
.L_x_6041:
[----:B------:R-:W-:Y:S05]  /*15500*/  BSYNC.RECONVERGENT B0 ;  /* 0x0000000000007941 */ /* 0x000fea0003800200 */
.L_x_6040:
[----:B-----5:R1:W-:Y:S02]  /*15510*/  STS.128 [R243+0x3000], R32 ;  /* 0x00300020f3007388 */ /* 0x0203e40000000c00 */
.L_x_6039:
[----:B------:R-:W-:Y:S05]  /*15520*/  BSYNC.RECONVERGENT B1 ;  /* 0x0000000000017941 */ /* 0x000fea0003800200 */
.L_x_6038:
        /* <DEDUP_REMOVED lines=88> */
.L_x_6045:
[----:B------:R-:W-:Y:S05]  /*15ab0*/  BSYNC.RECONVERGENT B0 ;  /* 0x0000000000007941 */ /* 0x000fea0003800200 */
.L_x_6044:
[----:B-----5:R3:W-:Y:S02]  /*15ac0*/  STS.128 [R243+0x5000], R32 ;  /* 0x00500020f3007388 */ /* 0x0207e40000000c00 */
.L_x_6043:
[----:B------:R-:W-:Y:S05]  /*15ad0*/  BSYNC.RECONVERGENT B1 ;  /* 0x0000000000017941 */ /* 0x000fea0003800200 */
.L_x_6042:
        /* <DEDUP_REMOVED lines=86> */
.L_x_6047:
[----:B------:R-:W-:Y:S05]  /*16040*/  BSYNC.RECONVERGENT B0 ;  /* 0x0000000000007941 */ /* 0x000fea0003800200 */
.L_x_6046:
[----:B-----5:R3:W-:Y:S02]  /*16050*/  STS.128 [R243+0x7000], R32 ;  /* 0x00700020f3007388 */ /* 0x0207e40000000c00 */
.L_x_6033:
[----:B------:R-:W-:Y:S05]  /*16060*/  BSYNC.RECONVERGENT B2 ;  /* 0x0000000000027941 */ /* 0x000fea0003800200 */
.L_x_6032:
        /* <DEDUP_REMOVED lines=95> */
.L_x_6051:
[----:B------:R-:W-:Y:S05]  /*16660*/  BSYNC.RECONVERGENT B0 ;  /* 0x0000000000007941 */ /* 0x000fea0003800200 */
.L_x_6050:
[----:B-----5:R3:W-:Y:S02]  /*16670*/  STS.128 [R243+0x1800], R32 ;  /* 0x00180020f3007388 */ /* 0x0207e40000000c00 */
.L_x_6049:
[----:B------:R-:W-:Y:S05]  /*16680*/  BSYNC.RECONVERGENT B1 ;  /* 0x0000000000017941 */ /* 0x000fea0003800200 */
.L_x_6048:
        /* <DEDUP_REMOVED lines=87> */
.L_x_6055:
[----:B------:R-:W-:Y:S05]  /*16c00*/  BSYNC.RECONVERGENT B0 ;  /* 0x0000000000007941 */ /* 0x000fea0003800200 */
.L_x_6054:
[----:B-----5:R1:W-:Y:S02]  /*16c10*/  STS.128 [R243+0x3800], R32 ;  /* 0x00380020f3007388 */ /* 0x0203e40000000c00 */
.L_x_6053:
[----:B------:R-:W-:Y:S05]  /*16c20*/  BSYNC.RECONVERGENT B1 ;  /* 0x0000000000017941 */ /* 0x000fea0003800200 */
.L_x_6052:
        /* <DEDUP_REMOVED lines=87> */
.L_x_6059:
[----:B------:R-:W-:Y:S05]  /*171a0*/  BSYNC.RECONVERGENT B0 ;  /* 0x0000000000007941 */ /* 0x000fea0003800200 */
.L_x_6058:
[----:B-----5:R3:W-:Y:S02]  /*171b0*/  STS.128 [R243+0x5800], R32 ;  /* 0x00580020f3007388 */ /* 0x0207e40000000c00 */
.L_x_6057:
[----:B------:R-:W-:Y:S05]  /*171c0*/  BSYNC.RECONVERGENT B1 ;  /* 0x0000000000017941 */ /* 0x000fea0003800200 */
.L_x_6056:
        /* <DEDUP_REMOVED lines=86> */
.L_x_6061:
[----:B------:R-:W-:Y:S05]  /*17730*/  BSYNC.RECONVERGENT B0 ;  /* 0x0000000000007941 */ /* 0x000fea0003800200 */
.L_x_6060:
[----:B-----5:R3:W-:Y:S02]  /*17740*/  STS.128 [R243+0x7800], R32 ;  /* 0x00780020f3007388 */ /* 0x0207e40000000c00 */
.L_x_5936:
[----:B------:R-:W-:Y:S05]  /*17750*/  BSYNC.RECONVERGENT B3 ;  /* 0x0000000000037941 */ /* 0x000fea0003800200 */
.L_x_5928:
        /* <DEDUP_REMOVED lines=35> */
.L_x_6063:
[----:B------:R-:W-:Y:S05]  /*17990*/  BSYNC.RECONVERGENT B0 ;  /* 0x0000000000007941 */ /* 0x000fea0003800200 */
.L_x_6062:
        /* <DEDUP_REMOVED lines=31> */
.L_x_6065:
[----:B------:R-:W-:Y:S05]  /*17b90*/  BSYNC.RECONVERGENT B0 ;  /* 0x0000000000007941 */ /* 0x000fea0003800200 */
.L_x_6064:
        /* <DEDUP_REMOVED lines=31> */
.L_x_6067:
[----:B------:R-:W-:Y:S05]  /*17d90*/  BSYNC.RECONVERGENT B0 ;  /* 0x0000000000007941 */ /* 0x000fea0003800200 */
.L_x_6066:
        /* <DEDUP_REMOVED lines=31> */
.L_x_6069:
[----:B------:R-:W-:Y:S05]  /*17f90*/  BSYNC.RECONVERGENT B0 ;  /* 0x0000000000007941 */ /* 0x000fea0003800200 */
.L_x_6068:
[----:B------:R-:W2:Y:S01]  /*17fa0*/  LDCU.64 UR10, c[0x0][0x540] ;  /* 0x0000a800ff0a77ac */ /* 0x000ea20008000a00 */
[----:B------:R-:W0:Y:S01]  /*17fb0*/  LDGDEPBAR ;  /* 0x00000000000079af */ /* 0x000e220000000000 */
[----:B------:R-:W3:Y:S01]  /*17fc0*/  LDCU.64 UR8, c[0x0][0x538] ;  /* 0x0000a700ff0877ac */ /* 0x000ee20008000a00 */
[----:B------:R-:W-:Y:S01]  /*17fd0*/  UMOV UR16, UR26 ;  /* 0x0000001a00107c82 */ /* 0x000fe20008000000 */
[----:B------:R-:W-:Y:S02]  /*17fe0*/  UMOV UR17, URZ ;  /* 0x000000ff00117c82 */ /* 0x000fe40008000000 */
[----:B--2---:R-:W-:-:S04]  /*17ff0*/  UIMAD.WIDE.U32 UR16, UR27, UR10, UR16 ;  /* 0x0000000a1b1072a5 */ /* 0x004fc8000f8e0010 */
[----:B------:R-:W-:Y:S02]  /*18000*/  UIMAD UR11, UR27, UR11, UR17 ;  /* 0x0000000b1b0b72a4 */ /* 0x000fe4000f8e0211 */
[----:B---3--:R-:W-:Y:S01]  /*18010*/  ULEA UR8, UP0, UR16, UR8, 0x2 ;  /* 0x0000000810087291 */ /* 0x008fe2000f8010ff */
[----:B------:R-:W-:-:S04]  /*18020*/  DEPBAR.LE SB0, 0x0 ;  /* 0x000080000000791a */ /* 0x000fc80000000000 */
[----:B------:R-:W-:Y:S01]  /*18030*/  ULEA.HI.X UR9, UR16, UR9, UR11, 0x2, UP0 ;  /* 0x0000000910097291 */ /* 0x000fe200080f140b */
[----:B-1----:R-:W-:-:S05]  /*18040*/  IMAD.U32 R2, RZ, RZ, UR8 ;  /* 0x00000008ff027e24 */ /* 0x002fca000f8e00ff */
[----:B------:R-:W-:Y:S01]  /*18050*/  IMAD.U32 R3, RZ, RZ, UR9 ;  /* 0x00000009ff037e24 */ /* 0x000fe2000f8e00ff */
[----:B------:R-:W1:Y:S05]  /*18060*/  LDCU UR8, c[0x0][0x458] ;  /* 0x00008b00ff0877ac */ /* 0x000e6a0008000800 */
[----:B------:R-:W2:Y:S01]  /*18070*/  LDG.E R3, desc[UR4][R2.64] ;  /* 0x0000000402037981 */ /* 0x000ea2000c1e1900 */
[----:B------:R-:W-:Y:S01]  /*18080*/  BSSY.RECONVERGENT B0, `(.L_x_6070) ;  /* 0x000002a000007945 */ /* 0x000fe20003800200 */
[----:B------:R-:W-:Y:S02]  /*18090*/  IADD3 R72, PT, PT, R72, R61, RZ ;  /* 0x0000003d48487210 */ /* 0x000fe40007ffe0ff */
[----:B------:R-:W-:Y:S01]  /*180a0*/  SHF.L.U32 R60, R67, 0x1, RZ ;  /* 0x00000001433c7819 */ /* 0x000fe200000006ff */
[----:B-1----:R-:W2:Y:S01]  /*180b0*/  MUFU.RCP R0, UR8 ;  /* 0x0000000800007d08 */ /* 0x002ea20008001000 */
        /* <DEDUP_REMOVED lines=9> */
[--C-:B----4-:R-:W-:Y:S02]  /*18150*/  @!P2 IMAD.MOV.U32 R4, RZ, RZ, R228.reuse ;  /* 0x000000ffff04a224 */ /* 0x110fe400078e00e4 */
        /* <DEDUP_REMOVED lines=24> */
.L_x_6071:
[----:B------:R2:W-:Y:S04]  /*182e0*/  STS.128 [R243+0x10000], RZ ;  /* 0x010000fff3007388 */ /* 0x0005e80000000c00 */
[----:B------:R2:W-:Y:S04]  /*182f0*/  STS.128 [R243+0x12000], RZ ;  /* 0x012000fff3007388 */ /* 0x0005e80000000c00 */
[----:B------:R2:W-:Y:S04]  /*18300*/  STS.128 [R243+0x14000], RZ ;  /* 0x014000fff3007388 */ /* 0x0005e80000000c00 */
[----:B------:R2:W-:Y:S02]  /*18310*/  STS.128 [R243+0x16000], RZ ;  /* 0x016000fff3007388 */ /* 0x0005e40000000c00 */
.L_x_6072:
[----:B------:R-:W-:Y:S05]  /*18320*/  BSYNC.RECONVERGENT B0 ;  /* 0x0000000000007941 */ /* 0x000fea0003800200 */
.L_x_6070:
        /* <DEDUP_REMOVED lines=43> */
.L_x_6074:
[----:B------:R-:W-:Y:S05]  /*185e0*/  BSYNC.RECONVERGENT B0 ;  /* 0x0000000000007941 */ /* 0x000fea0003800200 */
.L_x_6073:
[----:B------:R1:W-:Y:S01]  /*185f0*/  @P6 STS.128 [R243+0x11000], RZ ;  /* 0x011000fff3006388 */ /* 0x0003e20000000c00 */
[----:B------:R-:W-:Y:S03]  /*18600*/  BSSY.RECONVERGENT B0, `(.L_x_6075) ;  /* 0x0000021000007945 */ /* 0x000fe60003800200 */
[----:B------:R1:W-:Y:S04]  /*18610*/  @P6 STS.128 [R243+0x13000], RZ ;  /* 0x013000fff3006388 */ /* 0x0003e80000000c00 */
[----:B------:R1:W-:Y:S04]  /*18620*/  @P6 STS.128 [R243+0x15000], RZ ;  /* 0x015000fff3006388 */ /* 0x0003e80000000c00 */
[----:B------:R1:W-:Y:S01]  /*18630*/  @P6 STS.128 [R243+0x17000], RZ ;  /* 0x017000fff3006388 */ /* 0x0003e20000000c00 */
[----:B------:R-:W-:Y:S05]  /*18640*/  @P6 BRA `(.L_x_6076) ;  /* 0x0000000000706947 */ /* 0x000fea0003800000 */
[----:B-1----:R-:W4:Y:S01]  /*18650*/  LDC.64 R2, c[0x0][0x3c0] ;  /* 0x0000f000ff027b82 */ /* 0x002f220000000a00 */
[----:B------:R-:W1:Y:S02]  /*18660*/  LDCU UR8, c[0x0][0x440] ;  /* 0x00008800ff0877ac */ /* 0x000e640008000800 */
[----:B-1----:R-:W-:Y:S02]  /*18670*/  ISETP.GE.AND P3, PT, R12, UR8, PT ;  /* 0x000000080c007c0c */ /* 0x002fe4000bf66270 */
        /* <DEDUP_REMOVED lines=25> */
.L_x_6076:
[----:B------:R-:W-:Y:S05]  /*18810*/  BSYNC.RECONVERGENT B0 ;  /* 0x0000000000007941 */ /* 0x000fea0003800200 */
.L_x_6075:
        /* <DEDUP_REMOVED lines=10> */
[----:B------:R-:W-:Y:S01]  /*188c0*/  ISETP.GE.AND P1, PT, R10, UR8, PT ;  /* 0x000000080a007c0c */ /* 0x000fe2000bf26270 */
[----:B----4-:R-:W-:Y:S01]  /*188d0*/  IMAD.WIDE.U32 R4, R2, 0x60, R228 ;  /* 0x0000006002047825 */ /* 0x010fe200078e00e4 */
        /* <DEDUP_REMOVED lines=23> */
.L_x_6078:
[----:B------:R-:W-:Y:S05]  /*18a50*/  BSYNC.RECONVERGENT B0 ;  /* 0x0000000000007941 */ /* 0x000fea0003800200 */
.L_x_6077:
[----:B----4-:R-:W-:Y:S01]  /*18a60*/  LDSM.16.M88.4 R16, [R97] ;  /* 0x000000006110783b */ /* 0x010fe20000000200 */
[----:B-1----:R-:W-:Y:S01]  /*18a70*/  IMAD.MOV.U32 R2, RZ, RZ, 0x20 ;  /* 0x00000020ff027424 */ /* 0x002fe200078e00ff */
[----:B------:R-:W-:Y:S01]  /*18a80*/  LOP3.LUT P0, RZ, R67, 0x2, RZ, 0xc0, !PT ;  /* 0x0000000243ff7812 */ /* 0x000fe2000780c0ff */
[----:B------:R-:W-:Y:S01]  /*18a90*/  VIADD R15, R66, UR6 ;  /* 0x00000006420f7c36 */ /* 0x000fe20008000000 */
[----:B------:R-:W1:Y:S01]  /*18aa0*/  LDSM.16.M88.4 R36, [R66+UR6+0x8000] ;  /* 0x008000064224783b */ /* 0x000e620008000200 */
[----:B------:R-:W-:Y:S01]  /*18ab0*/  IMAD.MOV.U32 R14, RZ, RZ, 0x40 ;  /* 0x00000040ff0e7424 */ /* 0x000fe200078e00ff */
[----:B------:R-:W-:Y:S01]  /*18ac0*/  SEL R8, R2, 0xffffffe0, !P0 ;  /* 0xffffffe002087807 */ /* 0x000fe20004000000 */
[----:B------:R-:W4:Y:S01]  /*18ad0*/  LDCU UR8, c[0x0][0x508] ;  /* 0x0000a100ff0877ac */ /* 0x000f220008000800 */
[----:B------:R-:W2:Y:S01]  /*18ae0*/  LDSM.16.M88.4 R28, [R66+UR6+0x8800] ;  /* 0x00880006421c783b */ /* 0x000ea20008000200 */
[----:B------:R-:W-:Y:S01]  /*18af0*/  ISETP.NE.AND P0, PT, R70, RZ, PT ;  /* 0x000000ff4600720c */ /* 0x000fe20003f05270 */
[----:B------:R-:W-:Y:S01]  /*18b00*/  IMAD.U32 R232, RZ, RZ, UR29 ;  /* 0x0000001dffe87e24 */ /* 0x000fe2000f8e00ff */
[----:B------:R-:W-:Y:S01]  /*18b10*/  SHF.R.U32.HI R212, RZ, 0x1, R67 ;  /* 0x00000001ffd47819 */ /* 0x000fe20000011643 */
[----:B------:R-:W3:Y:S01]  /*18b20*/  LDSM.16.M88.4 R72, [R66+UR6+0x9000] ;  /* 0x009000064248783b */ /* 0x000ee20008000200 */
[--C-:B------:R-:W-:Y:S01]  /*18b30*/  IMAD.IADD R64, R97, 0x1, R8.reuse ;  /* 0x0000000161407824 */ /* 0x100fe200078e0208 */
[----:B------:R-:W-:Y:S01]  /*18b40*/  SEL R14, R14, 0xffffffc0, !P0 ;  /* 0xffffffc00e0e7807 */ /* 0x000fe20004000000 */
[----:B------:R-:W-:Y:S01]  /*18b50*/  IMAD.IADD R0, R15, 0x1, R8 ;  /* 0x000000010f007824 */ /* 0x000fe200078e0208 */
[----:B------:R-:W3:Y:S01]  /*18b60*/  LDSM.16.M88.4 R4, [R66+UR6+0x9800] ;  /* 0x009800064204783b */ /* 0x000ee20008000200 */
[----:B------:R-:W-:-:S02]  /*18b70*/  UISETP.GT.AND UP0, UPT, UR34, UR7, UPT ;  /* 0x000000072200728c */ /* 0x000fc4000bf04270 */
[--C-:B------:R-:W-:Y:S01]  /*18b80*/  IMAD.IADD R65, R97, 0x1, R14.reuse ;  /* 0x0000000161417824 */ /* 0x100fe200078e020e */
[----:B------:R-:W-:Y:S01]  /*18b90*/  LDSM.16.M88.4 R56, [R64] ;  /* 0x000000004038783b */ /* 0x000fe20000000200 */
[----:B------:R-:W-:Y:S02]  /*18ba0*/  IMAD.IADD R15, R15, 0x1, R14 ;  /* 0x000000010f0f7824 */ /* 0x000fe400078e020e */
[C---:B------:R-:W-:Y:S01]  /*18bb0*/  IMAD.IADD R63, R8.reuse, 0x1, R65 ;  /* 0x00000001083f7824 */ /* 0x040fe200078e0241 */
[----:B------:R-:W3:Y:S01]  /*18bc0*/  LDSM.16.M88.4 R52, [R0+0x8000] ;  /* 0x008000000034783b */ /* 0x000ee20000000200 */
[----:B------:R-:W-:Y:S01]  /*18bd0*/  IMAD.IADD R3, R8, 0x1, R15 ;  /* 0x0000000108037824 */ /* 0x000fe200078e020f */
[----:B----4-:R-:W-:Y:S02]  /*18be0*/  UIADD3 UR8, UPT, UPT, UR29, UR8, -UR22 ;  /* 0x000000081d087290 */ /* 0x010fe4000fffe816 */
[----:B------:R-:W4:Y:S04]  /*18bf0*/  LDSM.16.M88.4 R44, [R0+0x8800] ;  /* 0x00880000002c783b */ /* 0x000f280000000200 */
[----:B------:R-:W4:Y:S04]  /*18c00*/  LDSM.16.M88.4 R80, [R0+0x9000] ;  /* 0x009000000050783b */ /* 0x000f280000000200 */
[----:B------:R-:W4:Y:S04]  /*18c10*/  LDSM.16.M88.4 R48, [R0+0x9800] ;  /* 0x009800000030783b */ /* 0x000f280000000200 */
[----:B------:R-:W-:Y:S01]  /*18c20*/  LDSM.16.M88.4 R20, [R65] ;  /* 0x000000004114783b */ /* 0x000fe20000000200 */
[C---:B-1----:R-:W-:Y:S03]  /*18c30*/  HMMA.16816.F32 R40, R16.reuse, R36, RZ ;  /* 0x000000241028723c */ /* 0x042fe600000018ff */
[----:B------:R-:W-:Y:S04]  /*18c40*/  LDSM.16.M88.4 R24, [R15+0x8800] ;  /* 0x008800000f18783b */ /* 0x000fe80000000200 */
[----:B-----5:R-:W-:Y:S01]  /*18c50*/  LDSM.16.M88.4 R84, [R0+0xb800] ;  /* 0x00b800000054783b */ /* 0x020fe20000000200 */
[C---:B--2---:R-:W-:Y:S03]  /*18c60*/  HMMA.16816.F32 R32, R16.reuse, R28, RZ ;  /* 0x0000001c1020723c */ /* 0x044fe600000018ff */
[----:B------:R-:W-:Y:S04]  /*18c70*/  LDSM.16.M88.4 R92, [R3+0xa800] ;  /* 0x00a80000035c783b */ /* 0x000fe80000000200 */
[----:B------:R-:W-:Y:S01]  /*18c80*/  LDSM.16.M88.4 R88, [R3+0xb000] ;  /* 0x00b000000358783b */ /* 0x000fe20000000200 */
[C---:B---3--:R-:W-:Y:S03]  /*18c90*/  HMMA.16816.F32 R76, R16.reuse, R72, RZ ;  /* 0x00000048104c723c */ /* 0x048fe600000018ff */
[----:B------:R-:W0:Y:S05]  /*18ca0*/  LDGDEPBAR ;  /* 0x00000000000079af */ /* 0x000e2a0000000000 */
[C---:B------:R-:W-:Y:S08]  /*18cb0*/  HMMA.16816.F32 R36, R16.reuse, R38, RZ ;  /* 0x000000261024723c */ /* 0x040ff000000018ff */
[C---:B------:R-:W-:Y:S08]  /*18cc0*/  HMMA.16816.F32 R28, R16.reuse, R30, RZ ;  /* 0x0000001e101c723c */ /* 0x040ff000000018ff */
[C---:B------:R-:W-:Y:S08]  /*18cd0*/  HMMA.16816.F32 R72, R16.reuse, R74, RZ ;  /* 0x0000004a1048723c */ /* 0x040ff000000018ff */
[C---:B------:R-:W-:Y:S08]  /*18ce0*/  HMMA.16816.F32 R68, R16.reuse, R4, RZ ;  /* 0x000000041044723c */ /* 0x040ff000000018ff */
[----:B------:R-:W-:Y:S01]  /*18cf0*/  HMMA.16816.F32 R16, R16, R6, RZ ;  /* 0x000000061010723c */ /* 0x000fe200000018ff */
[----:B------:R-:W1:Y:S07]  /*18d00*/  LDSM.16.M88.4 R4, [R15+0x8000] ;  /* 0x008000000f04783b */ /* 0x000e6e0000000200 */
[C---:B------:R-:W-:Y:S08]  /*18d10*/  HMMA.16816.F32 R40, R56.reuse, R52, R40 ;  /* 0x000000343828723c */ /* 0x040ff00000001828 */
[C---:B------:R-:W-:Y:S01]  /*18d20*/  HMMA.16816.F32 R36, R56.reuse, R54, R36 ;  /* 0x000000363824723c */ /* 0x040fe20000001824 */
[----:B------:R-:W2:Y:S07]  /*18d30*/  LDSM.16.M88.4 R52, [R15+0x9000] ;  /* 0x009000000f34783b */ /* 0x000eae0000000200 */
[C---:B----4-:R-:W-:Y:S08]  /*18d40*/  HMMA.16816.F32 R32, R56.reuse, R44, R32 ;  /* 0x0000002c3820723c */ /* 0x050ff00000001820 */
[C---:B------:R-:W-:Y:S01]  /*18d50*/  HMMA.16816.F32 R28, R56.reuse, R46, R28 ;  /* 0x0000002e381c723c */ /* 0x040fe2000000181c */
[----:B------:R-:W3:Y:S07]  /*18d60*/  LDSM.16.M88.4 R44, [R15+0x9800] ;  /* 0x009800000f2c783b */ /* 0x000eee0000000200 */
[C---:B------:R-:W-:Y:S08]  /*18d70*/  HMMA.16816.F32 R76, R56.reuse, R80, R76 ;  /* 0x00000050384c723c */ /* 0x040ff0000000184c */
[C---:B------:R-:W-:Y:S01]  /*18d80*/  HMMA.16816.F32 R72, R56.reuse, R82, R72 ;  /* 0x000000523848723c */ /* 0x040fe20000001848 */
[----:B------:R-:W-:Y:S07]  /*18d90*/  LDSM.16.M88.4 R80, [R15+0xb000] ;  /* 0x00b000000f50783b */ /* 0x000fee0000000200 */
[C---:B------:R-:W-:Y:S08]  /*18da0*/  HMMA.16816.F32 R68, R56.reuse, R48, R68 ;  /* 0x000000303844723c */ /* 0x040ff00000001844 */
[----:B------:R-:W-:Y:S01]  /*18db0*/  HMMA.16816.F32 R56, R56, R50, R16 ;  /* 0x000000323838723c */ /* 0x000fe20000001810 */
[----:B------:R-:W-:Y:S04]  /*18dc0*/  LDSM.16.M88.4 R48, [R63] ;  /* 0x000000003f30783b */ /* 0x000fe80000000200 */
[----:B------:R-:W4:Y:S03]  /*18dd0*/  LDSM.16.M88.4 R16, [R3+0x8000] ;  /* 0x008000000310783b */ /* 0x000f260000000200 */
[C---:B-1----:R-:W-:Y:S08]  /*18de0*/  HMMA.16816.F32 R40, R20.reuse, R4, R40 ;  /* 0x000000041428723c */ /* 0x042ff00000001828 */
[C---:B------:R-:W-:Y:S01]  /*18df0*/  HMMA.16816.F32 R36, R20.reuse, R6, R36 ;  /* 0x000000061424723c */ /* 0x040fe20000001824 */
[----:B------:R-:W1:Y:S07]  /*18e00*/  LDSM.16.M88.4 R4, [R3+0x8800] ;  /* 0x008800000304783b */ /* 0x000e6e0000000200 */
[C---:B------:R-:W-:Y:S08]  /*18e10*/  HMMA.16816.F32 R32, R20.reuse, R24, R32 ;  /* 0x000000181420723c */ /* 0x040ff00000001820 */
[C---:B------:R-:W-:Y:S01]  /*18e20*/  HMMA.16816.F32 R28, R20.reuse, R26, R28 ;  /* 0x0000001a141c723c */ /* 0x040fe2000000181c */
[----:B------:R-:W1:Y:S07]  /*18e30*/  LDSM.16.M88.4 R24, [R3+0x9000] ;  /* 0x009000000318783b */ /* 0x000e6e0000000200 */
[C---:B--2---:R-:W-:Y:S08]  /*18e40*/  HMMA.16816.F32 R76, R20.reuse, R52, R76 ;  /* 0x00000034144c723c */ /* 0x044ff0000000184c */
[C---:B------:R-:W-:Y:S01]  /*18e50*/  HMMA.16816.F32 R72, R20.reuse, R54, R72 ;  /* 0x000000361448723c */ /* 0x040fe20000001848 */
[----:B------:R-:W2:Y:S07]  /*18e60*/  LDSM.16.M88.4 R52, [R3+0x9800] ;  /* 0x009800000334783b */ /* 0x000eae0000000200 */
[C---:B---3--:R-:W-:Y:S08]  /*18e70*/  HMMA.16816.F32 R68, R20.reuse, R44, R68 ;  /* 0x0000002c1444723c */ /* 0x048ff00000001844 */
[----:B------:R-:W-:Y:S01]  /*18e80*/  HMMA.16816.F32 R56, R20, R46, R56 ;  /* 0x0000002e1438723c */ /* 0x000fe20000001838 */
[----:B------:R-:W-:Y:S04]  /*18e90*/  LDSM.16.M88.4 R20, [R97+0x2000] ;  /* 0x002000006114783b */ /* 0x000fe80000000200 */
[----:B------:R-:W-:Y:S03]  /*18ea0*/  LDSM.16.M88.4 R44, [R66+UR6+0xa000] ;  /* 0x00a00006422c783b */ /* 0x000fe60008000200 */
[C---:B----4-:R-:W-:Y:S08]  /*18eb0*/  HMMA.16816.F32 R40, R48.reuse, R16, R40 ;  /* 0x000000103028723c */ /* 0x050ff00000001828 */
[C---:B------:R-:W-:Y:S01]  /*18ec0*/  HMMA.16816.F32 R36, R48.reuse, R18, R36 ;  /* 0x000000123024723c */ /* 0x040fe20000001824 */
[----:B------:R-:W3:Y:S07]  /*18ed0*/  LDSM.16.M88.4 R16, [R66+UR6+0xa800] ;  /* 0x00a800064210783b */ /* 0x000eee0008000200 */
[C---:B-1----:R-:W-:Y:S08]  /*18ee0*/  HMMA.16816.F32 R32, R48.reuse, R4, R32 ;  /* 0x000000043020723c */ /* 0x042ff00000001820 */
[C---:B------:R-:W-:Y:S01]  /*18ef0*/  HMMA.16816.F32 R28, R48.reuse, R6, R28 ;  /* 0x00000006301c723c */ /* 0x040fe2000000181c */
[----:B------:R-:W1:Y:S07]  /*18f00*/  LDSM.16.M88.4 R4, [R66+UR6+0xb000] ;  /* 0x00b000064204783b */ /* 0x000e6e0008000200 */
[C---:B------:R-:W-:Y:S08]  /*18f10*/  HMMA.16816.F32 R76, R48.reuse, R24, R76 ;  /* 0x00000018304c723c */ /* 0x040ff0000000184c */
[C---:B------:R-:W-:Y:S01]  /*18f20*/  HMMA.16816.F32 R72, R48.reuse, R26, R72 ;  /* 0x0000001a3048723c */ /* 0x040fe20000001848 */
[----:B------:R-:W4:Y:S07]  /*18f30*/  LDSM.16.M88.4 R24, [R66+UR6+0xb800] ;  /* 0x00b800064218783b */ /* 0x000f2e0008000200 */
[C---:B--2---:R-:W-:Y:S08]  /*18f40*/  HMMA.16816.F32 R68, R48.reuse, R52, R68 ;  /* 0x000000343044723c */ /* 0x044ff00000001844 */
[----:B------:R-:W-:Y:S01]  /*18f50*/  HMMA.16816.F32 R56, R48, R54, R56 ;  /* 0x000000363038723c */ /* 0x000fe20000001838 */
[----:B------:R-:W-:Y:S04]  /*18f60*/  LDSM.16.M88.4 R48, [R64+0x2000] ;  /* 0x002000004030783b */ /* 0x000fe80000000200 */
[----:B------:R-:W2:Y:S03]  /*18f70*/  LDSM.16.M88.4 R52, [R0+0xa000] ;  /* 0x00a000000034783b */ /* 0x000ea60000000200 */
        /* <DEDUP_REMOVED lines=9> */
[C---:B----4-:R-:W-:Y:S08]  /*19010*/  HMMA.16816.F32 R68, R20.reuse, R24, R68 ;  /* 0x000000181444723c */ /* 0x050ff00000001844 */
[----:B------:R-:W-:Y:S01]  /*19020*/  HMMA.16816.F32 R56, R20, R26, R56 ;  /* 0x0000001a1438723c */ /* 0x000fe20000001838 */
[----:B------:R-:W4:Y:S04]  /*19030*/  LDSM.16.M88.4 R24, [R65+0x2000] ;  /* 0x002000004118783b */ /* 0x000f280000000200 */
[----:B------:R-:W4:Y:S03]  /*19040*/  LDSM.16.M88.4 R20, [R15+0xa800] ;  /* 0x00a800000f14783b */ /* 0x000f260000000200 */
[C---:B--2---:R-:W-:Y:S08]  /*19050*/  HMMA.16816.F32 R40, R48.reuse, R52, R40 ;  /* 0x000000343028723c */ /* 0x044ff00000001828 */
[C---:B------:R-:W-:Y:S01]  /*19060*/  HMMA.16816.F32 R36, R48.reuse, R54, R36 ;  /* 0x000000363024723c */ /* 0x040fe20000001824 */
[----:B------:R-:W2:Y:S07]  /*19070*/  LDSM.16.M88.4 R52, [R15+0xb800] ;  /* 0x00b800000f34783b */ /* 0x000eae0000000200 */
[C---:B---3--:R-:W-:Y:S08]  /*19080*/  HMMA.16816.F32 R32, R48.reuse, R16, R32 ;  /* 0x000000103020723c */ /* 0x048ff00000001820 */
[C---:B------:R-:W-:Y:S01]  /*19090*/  HMMA.16816.F32 R28, R48.reuse, R18, R28 ;  /* 0x00000012301c723c */ /* 0x040fe2000000181c */
[----:B------:R-:W-:Y:S07]  /*190a0*/  LDSM.16.M88.4 R16, [R63+0x2000] ;  /* 0x002000003f10783b */ /* 0x000fee0000000200 */
[C---:B-1----:R-:W-:Y:S08]  /*190b0*/  HMMA.16816.F32 R76, R48.reuse, R4, R76 ;  /* 0x00000004304c723c */ /* 0x042ff0000000184c */
[C---:B------:R-:W-:Y:S01]  /*190c0*/  HMMA.16816.F32 R72, R48.reuse, R6, R72 ;  /* 0x000000063048723c */ /* 0x040fe20000001848 */
[----:B------:R-:W1:Y:S07]  /*190d0*/  LDSM.16.M88.4 R4, [R3+0xa000] ;  /* 0x00a000000304783b */ /* 0x000e6e0000000200 */
[C---:B------:R-:W-:Y:S08]  /*190e0*/  HMMA.16816.F32 R68, R48.reuse, R84, R68 ;  /* 0x000000543044723c */ /* 0x040ff00000001844 */
[----:B------:R-:W-:Y:S01]  /*190f0*/  HMMA.16816.F32 R56, R48, R86, R56 ;  /* 0x000000563038723c */ /* 0x000fe20000001838 */
[----:B------:R-:W3:Y:S04]  /*19100*/  LDSM.16.M88.4 R48, [R3+0xb800] ;  /* 0x00b800000330783b */ /* 0x000ee80000000200 */
[----:B------:R-:W-:Y:S03]  /*19110*/  LDSM.16.M88.4 R84, [R66+UR6+0xc800] ;  /* 0x00c800064254783b */ /* 0x000fe60008000200 */
[C---:B----4-:R-:W-:Y:S08]  /*19120*/  HMMA.16816.F32 R40, R24.reuse, R44, R40 ;  /* 0x0000002c1828723c */ /* 0x050ff00000001828 */
[C---:B------:R-:W-:Y:S01]  /*19130*/  HMMA.16816.F32 R36, R24.reuse, R46, R36 ;  /* 0x0000002e1824723c */ /* 0x040fe20000001824 */
[----:B------:R-:W-:Y:S07]  /*19140*/  LDSM.16.M88.4 R44, [R66+UR6+0xc000] ;  /* 0x00c00006422c783b */ /* 0x000fee0008000200 */
[C---:B------:R-:W-:Y:S08]  /*19150*/  HMMA.16816.F32 R32, R24.reuse, R20, R32 ;  /* 0x000000141820723c */ /* 0x040ff00000001820 */
[C---:B------:R-:W-:Y:S01]  /*19160*/  HMMA.16816.F32 R28, R24.reuse, R22, R28 ;  /* 0x00000016181c723c */ /* 0x040fe2000000181c */
[----:B------:R-:W4:Y:S07]  /*19170*/  LDSM.16.M88.4 R20, [R97+0x4000] ;  /* 0x004000006114783b */ /* 0x000f2e0000000200 */
[C---:B------:R-:W-:Y:S08]  /*19180*/  HMMA.16816.F32 R76, R24.reuse, R80, R76 ;  /* 0x00000050184c723c */ /* 0x040ff0000000184c */
[C---:B------:R-:W-:Y:S01]  /*19190*/  HMMA.16816.F32 R72, R24.reuse, R82, R72 ;  /* 0x000000521848723c */ /* 0x040fe20000001848 */
[----:B------:R-:W4:Y:S07]  /*191a0*/  LDSM.16.M88.4 R80, [R66+UR6+0xd000] ;  /* 0x00d000064250783b */ /* 0x000f2e0008000200 */
        /* <DEDUP_REMOVED lines=8> */
[C---:B------:R-:W-:Y:S01]  /*19230*/  HMMA.16816.F32 R28, R16.reuse, R94, R28 ;  /* 0x0000005e101c723c */ /* 0x040fe2000000181c */
[----:B------:R-:W-:Y:S07]  /*19240*/  LDSM.16.M88.4 R92, [R66+UR6+0xe800] ;  /* 0x00e80006425c783b */ /* 0x000fee0008000200 */
        /* <DEDUP_REMOVED lines=25> */
[----:B------:R-:W-:Y:S07]  /*193e0*/  LDSM.16.M88.4 R48, [R3+0xc000] ;  /* 0x00c000000330783b */ /* 0x000fee0000000200 */
[C---:B------:R-:W-:Y:S08]  /*193f0*/  HMMA.16816.F32 R76, R24.reuse, R16, R76 ;  /* 0x00000010184c723c */ /* 0x040ff0000000184c */
[C---:B------:R-:W-:Y:S01]  /*19400*/  HMMA.16816.F32 R72, R24.reuse, R18, R72 ;  /* 0x000000121848723c */ /* 0x040fe20000001848 */
[----:B------:R-:W3:Y:S07]  /*19410*/  LDSM.16.M88.4 R16, [R63+0x4000] ;  /* 0x004000003f10783b */ /* 0x000eee0000000200 */
[C---:B----4-:R-:W-:Y:S08]  /*19420*/  HMMA.16816.F32 R68, R24.reuse, R44, R68 ;  /* 0x0000002c1844723c */ /* 0x050ff00000001844 */
[----:B------:R-:W-:Y:S01]  /*19430*/  HMMA.16816.F32 R56, R24, R46, R56 ;  /* 0x0000002e1838723c */ /* 0x000fe20000001838 */
[----:B------:R-:W4:Y:S04]  /*19440*/  LDSM.16.M88.4 R44, [R3+0xc800] ;  /* 0x00c80000032c783b */ /* 0x000f280000000200 */
[----:B------:R-:W4:Y:S03]  /*19450*/  LDSM.16.M88.4 R24, [R3+0xd000] ;  /* 0x00d000000318783b */ /* 0x000f260000000200 */
[C---:B--2---:R-:W-:Y:S08]  /*19460*/  HMMA.16816.F32 R40, R52.reuse, R20, R40 ;  /* 0x000000143428723c */ /* 0x044ff00000001828 */
[C---:B------:R-:W-:Y:S01]  /*19470*/  HMMA.16816.F32 R36, R52.reuse, R22, R36 ;  /* 0x000000163424723c */ /* 0x040fe20000001824 */
[----:B------:R-:W2:Y:S07]  /*19480*/  LDSM.16.M88.4 R20, [R3+0xd800] ;  /* 0x00d800000314783b */ /* 0x000eae0000000200 */
        /* <DEDUP_REMOVED lines=8> */
[----:B------:R-:W-:Y:S04]  /*19510*/  LDSM.16.M88.4 R52, [R0+0xe000] ;  /* 0x00e000000034783b */ /* 0x000fe80000000200 */
[----:B------:R-:W-:Y:S03]  /*19520*/  LDSM.16.M88.4 R80, [R66+UR6+0xf800] ;  /* 0x00f800064250783b */ /* 0x000fe60008000200 */
[C---:B---3--:R-:W-:Y:S08]  /*19530*/  HMMA.16816.F32 R40, R16.reuse, R48, R40 ;  /* 0x000000301028723c */ /* 0x048ff00000001828 */
[C---:B------:R-:W-:Y:S01]  /*19540*/  HMMA.16816.F32 R36, R16.reuse, R50, R36 ;  /* 0x000000321024723c */ /* 0x040fe20000001824 */
[----:B------:R-:W-:Y:S07]  /*19550*/  LDSM.16.M88.4 R48, [R0+0xe800] ;  /* 0x00e800000030783b */ /* 0x000fee0000000200 */
[C---:B----4-:R-:W-:Y:S08]  /*19560*/  HMMA.16816.F32 R32, R16.reuse, R44, R32 ;  /* 0x0000002c1020723c */ /* 0x050ff00000001820 */
[C---:B------:R-:W-:Y:S01]  /*19570*/  HMMA.16816.F32 R28, R16.reuse, R46, R28 ;  /* 0x0000002e101c723c */ /* 0x040fe2000000181c */
[----:B------:R-:W-:Y:S07]  /*19580*/  LDSM.16.M88.4 R44, [R0+0xf000] ;  /* 0x00f00000002c783b */ /* 0x000fee0000000200 */
[C---:B------:R-:W-:Y:S08]  /*19590*/  HMMA.16816.F32 R76, R16.reuse, R24, R76 ;  /* 0x00000018104c723c */ /* 0x040ff0000000184c */
[C---:B------:R-:W-:Y:S01]  /*195a0*/  HMMA.16816.F32 R72, R16.reuse, R26, R72 ;  /* 0x0000001a1048723c */ /* 0x040fe20000001848 */
[----:B------:R3:W-:Y:S07]  /*195b0*/  LDSM.16.M88.4 R24, [R0+0xf800] ;  /* 0x00f800000018783b */ /* 0x0007ee0000000200 */
[C---:B--2---:R-:W-:Y:S08]  /*195c0*/  HMMA.16816.F32 R68, R16.reuse, R20, R68 ;  /* 0x000000141044723c */ /* 0x044ff00000001844 */
[----:B------:R-:W-:Y:S01]  /*195d0*/  HMMA.16816.F32 R56, R16, R22, R56 ;  /* 0x000000161038723c */ /* 0x000fe20000001838 */
[----:B------:R-:W2:Y:S04]  /*195e0*/  LDSM.16.M88.4 R16, [R64+0x6000] ;  /* 0x006000004010783b */ /* 0x000ea80000000200 */
[----:B------:R-:W-:Y:S03]  /*195f0*/  LDSM.16.M88.4 R20, [R15+0xe000] ;  /* 0x00e000000f14783b */ /* 0x000fe60000000200 */
[----:B-1----:R-:W-:Y:S01]  /*19600*/  HMMA.16816.F32 R40, R88, R4, R40 ;  /* 0x000000045828723c */ /* 0x002fe20000001828 */
[----:B---3--:R-:W-:-:S07]  /*19610*/  LOP3.LUT R0, R212, 0x1f0, RZ, 0xc0, !PT ;  /* 0x000001f0d4007812 */ /* 0x008fce00078ec0ff */
[C---:B------:R-:W-:Y:S01]  /*19620*/  HMMA.16816.F32 R36, R88.reuse, R6, R36 ;  /* 0x000000065824723c */ /* 0x040fe20000001824 */
[----:B------:R-:W1:Y:S07]  /*19630*/  LDSM.16.M88.4 R4, [R65+0x6000] ;  /* 0x006000004104783b */ /* 0x000e6e0000000200 */
[C---:B------:R-:W-:Y:S08]  /*19640*/  HMMA.16816.F32 R32, R88.reuse, R92, R32 ;  /* 0x0000005c5820723c */ /* 0x040ff00000001820 */
[C---:B------:R-:W-:Y:S08]  /*19650*/  HMMA.16816.F32 R28, R88.reuse, R94, R28 ;  /* 0x0000005e581c723c */ /* 0x040ff0000000181c */
[----:B------:R-:W-:Y:S08]  /*19660*/  HMMA.16816.F32 R76, R88, R84, R76 ;  /* 0x00000054584c723c */ /* 0x000ff0000000184c */
[C---:B--2---:R-:W-:Y:S08]  /*19670*/  HMMA.16816.F32 R40, R16.reuse, R52, R40 ;  /* 0x000000341028723c */ /* 0x044ff00000001828 */
[C---:B------:R-:W-:Y:S08]  /*19680*/  HMMA.16816.F32 R32, R16.reuse, R48, R32 ;  /* 0x000000301020723c */ /* 0x040ff00000001820 */
[C---:B------:R-:W-:Y:S01]  /*19690*/  HMMA.16816.F32 R36, R16.reuse, R54, R36 ;  /* 0x000000361024723c */ /* 0x040fe20000001824 */
[----:B------:R-:W-:Y:S07]  /*196a0*/  LDSM.16.M88.4 R52, [R3+0xe000] ;  /* 0x00e000000334783b */ /* 0x000fee0000000200 */
[----:B------:R-:W-:Y:S01]  /*196b0*/  HMMA.16816.F32 R48, R16, R50, R28 ;  /* 0x000000321030723c */ /* 0x000fe2000000181c */
[----:B------:R-:W2:Y:S07]  /*196c0*/  LDSM.16.M88.4 R28, [R63+0x6000] ;  /* 0x006000003f1c783b */ /* 0x000eae0000000200 */
[C---:B------:R-:W-:Y:S08]  /*196d0*/  HMMA.16816.F32 R72, R88.reuse, R86, R72 ;  /* 0x000000565848723c */ /* 0x040ff00000001848 */
[C---:B------:R-:W-:Y:S08]  /*196e0*/  HMMA.16816.F32 R68, R88.reuse, R80, R68 ;  /* 0x000000505844723c */ /* 0x040ff00000001844 */
[----:B------:R-:W-:Y:S08]  /*196f0*/  HMMA.16816.F32 R56, R88, R82, R56 ;  /* 0x000000525838723c */ /* 0x000ff00000001838 */
[----:B-1----:R-:W-:Y:S01]  /*19700*/  HMMA.16816.F32 R40, R4, R20, R40 ;  /* 0x000000140428723c */ /* 0x002fe20000001828 */
[----:B------:R-:W-:-:S04]  /*19710*/  SHF.R.U32.HI R21, RZ, 0x2, R67 ;  /* 0x00000002ff157819 */ /* 0x000fc80000011643 */
[----:B------:R-:W-:-:S03]  /*19720*/  LOP3.LUT R21, R21, 0x7, RZ, 0xc0, !PT ;  /* 0x0000000715157812 */ /* 0x000fc600078ec0ff */
[----:B------:R-:W-:Y:S01]  /*19730*/  HMMA.16816.F32 R76, R16, R44, R76 ;  /* 0x0000002c104c723c */ /* 0x000fe2000000184c */
[----:B------:R-:W-:Y:S02]  /*19740*/  LOP3.LUT R44, R60, 0x6, RZ, 0xc0, !PT ;  /* 0x000000063c2c7812 */ /* 0x000fe400078ec0ff */
[----:B------:R-:W-:-:S03]  /*19750*/  IADD3 R21, PT, PT, R21, UR28, R0 ;  /* 0x0000001c15157c10 */ /* 0x000fc6000fffe000 */
[----:B------:R-:W-:Y:S02]  /*19760*/  VIADD R44, R44, UR35 ;  /* 0x000000232c2c7c36 */ /* 0x000fe40008000000 */
[----:B------:R-:W-:Y:S01]  /*19770*/  VIADD R166, R21, UR29 ;  /* 0x0000001d15a67c36 */ /* 0x000fe20008000000 */
[C---:B------:R-:W-:Y:S01]  /*19780*/  HMMA.16816.F32 R72, R16.reuse, R46, R72 ;  /* 0x0000002e1048723c */ /* 0x040fe20000001848 */
[----:B------:R-:W-:Y:S02]  /*19790*/  VIADD R60, R44, 0x38 ;  /* 0x000000382c3c7836 */ /* 0x000fe40000000000 */
[C---:B------:R-:W-:Y:S02]  /*197a0*/  VIADD R165, R166.reuse, 0x8 ;  /* 0x00000008a6a57836 */ /* 0x040fe40000000000 */
[----:B------:R-:W-:Y:S02]  /*197b0*/  VIADD R235, R166, -UR24 ;  /* 0x80000018a6eb7c36 */ /* 0x000fe40008000000 */
[----:B------:R-:W-:Y:S01]  /*197c0*/  VIADD R233, R165, -UR24 ;  /* 0x80000018a5e97c36 */ /* 0x000fe20008000000 */
[----:B------:R-:W-:Y:S02]  /*197d0*/  HMMA.16816.F32 R68, R16, R24, R68 ;  /* 0x000000181044723c */ /* 0x000fe40000001844 */
[----:B------:R-:W-:-:S06]  /*197e0*/  ISETP.GT.AND P0, PT, R235, R44, PT ;  /* 0x0000002ceb00720c */ /* 0x000fcc0003f04270 */
[----:B------:R-:W-:Y:S01]  /*197f0*/  HMMA.16816.F32 R56, R16, R26, R56 ;  /* 0x0000001a1038723c */ /* 0x000fe20000001838 */
[----:B------:R-:W-:Y:S02]  /*19800*/  VIADD R17, R21, UR8 ;  /* 0x0000000815117c36 */ /* 0x000fe40008000000 */
[C---:B------:R-:W-:Y:S02]  /*19810*/  VIADD R16, R44.reuse, UR22 ;  /* 0x000000162c107c36 */ /* 0x040fe40008000000 */
[----:B------:R-:W-:Y:S01]  /*19820*/  VIADD R26, R44, 0x8 ;  /* 0x000000082c1a7836 */ /* 0x000fe20000000000 */
[----:B------:R-:W-:Y:S01]  /*19830*/  VIADDMNMX R234, R17, 0x1, R232, PT ;  /* 0x0000000111ea7846 */ /* 0x000fe200038001e8 */
[----:B------:R-:W-:Y:S01]  /*19840*/  IMAD.IADD R21, R165, 0x1, -R16 ;  /* 0x00000001a5157824 */ /* 0x000fe200078e0a10 */
[----:B------:R-:W-:Y:S01]  /*19850*/  HMMA.16816.F32 R36, R4, R22, R36 ;  /* 0x000000160424723c */ /* 0x000fe20000001824 */
[----:B------:R-:W-:Y:S01]  /*19860*/  VIADDMNMX R232, R17, 0x9, R232, PT ;  /* 0x0000000911e87846 */ /* 0x000fe200038001e8 */
[----:B------:R-:W-:Y:S01]  /*19870*/  IMAD.IADD R23, R166, 0x1, -R16 ;  /* 0x00000001a6177824 */ /* 0x000fe200078e0a10 */
[C---:B------:R-:W-:Y:S01]  /*19880*/  ISETP.GE.AND P4, PT, R44.reuse, R234, PT ;  /* 0x000000ea2c00720c */ /* 0x040fe20003f86270 */
[----:B------:R-:W1:Y:S01]  /*19890*/  LDSM.16.M88.4 R16, [R15+0xe800] ;  /* 0x00e800000f10783b */ /* 0x000e620000000200 */
[----:B------:R-:W-:Y:S01]  /*198a0*/  IABS R21, R21 ;  /* 0x0000001500157213 */ /* 0x000fe20000000000 */
[----:B------:R-:W-:Y:S01]  /*198b0*/  VIADD R22, R44, 0x1 ;  /* 0x000000012c167836 */ /* 0x000fe20000000000 */
[----:B------:R-:W-:Y:S01]  /*198c0*/  IABS R23, R23 ;  /* 0x0000001700177213 */ /* 0x000fe20000000000 */
[----:B--2---:R-:W-:Y:S01]  /*198d0*/  HMMA.16816.F32 R40, R28, R52, R40 ;  /* 0x000000341c28723c */ /* 0x004fe20000001828 */
[----:B------:R-:W-:Y:S01]  /*198e0*/  VIADD R52, R60, UR22 ;  /* 0x000000163c347c36 */ /* 0x000fe20008000000 */
[----:B------:R-:W-:-:S02]  /*198f0*/  I2FP.F32.S32 R21, R21 ;  /* 0x0000001500157245 */ /* 0x000fc40000201400 */
[----:B------:R-:W-:Y:S02]  /*19900*/  I2FP.F32.S32 R23, R23 ;  /* 0x0000001700177245 */ /* 0x000fe40000201400 */
[----:B------:R-:W-:Y:S02]  /*19910*/  IADD3 R20, PT, PT, R166, 0x37, -R52 ;  /* 0x00000037a6147810 */ /* 0x000fe40007ffe834 */
[----:B------:R-:W-:Y:S02]  /*19920*/  ISETP.GT.AND P5, PT, R235, R22, PT ;  /* 0x00000016eb00720c */ /* 0x000fe40003fa4270 */
[----:B------:R-:W-:Y:S02]  /*19930*/  IABS R20, R20 ;  /* 0x0000001400147213 */ /* 0x000fe40000000000 */
[----:B------:R-:W-:Y:S01]  /*19940*/  ISETP.GT.AND P1, PT, R233, R22, PT ;  /* 0x00000016e900720c */ /* 0x000fe20003f24270 */
[----:B------:R-:W-:Y:S01]  /*19950*/  HMMA.16816.F32 R36, R28, R54, R36 ;  /* 0x000000361c24723c */ /* 0x000fe20000001824 */
[----:B------:R-:W-:-:S02]  /*19960*/  I2FP.F32.S32 R20, R20 ;  /* 0x0000001400147245 */ /* 0x000fc40000201400 */
[C---:B------:R-:W-:Y:S02]  /*19970*/  ISETP.GE.AND P2, PT, R22.reuse, R234, PT ;  /* 0x000000ea1600720c */ /* 0x040fe40003f46270 */
[----:B------:R-:W-:Y:S01]  /*19980*/  ISETP.GE.AND P6, PT, R22, R232, PT ;  /* 0x000000e81600720c */ /* 0x000fe20003fc6270 */
[----:B------:R-:W-:Y:S01]  /*19990*/  FFMA.FTZ R40, R23, -UR14, R40 ;  /* 0x8000000e17287c23 */ /* 0x000fe20008010028 */
[----:B------:R-:W-:Y:S01]  /*199a0*/  FFMA.FTZ R42, R21, -UR14, R42 ;  /* 0x8000000e152a7c23 */ /* 0x000fe2000801002a */
[----:B------:R-:W-:Y:S01]  /*199b0*/  FFMA.FTZ R41, R20, -UR14, R41 ;  /* 0x8000000e14297c23 */ /* 0x000fe20008010029 */
[--C-:B------:R-:W-:Y:S01]  /*199c0*/  IADD3 R24, PT, PT, R165, 0x37, -R52.reuse ;  /* 0x00000037a5187810 */ /* 0x100fe20007ffe834 */
[----:B------:R-:W2:Y:S01]  /*199d0*/  LDSM.16.M88.4 R20, [R3+0xe800] ;  /* 0x00e800000314783b */ /* 0x000ea20000000200 */
[----:B------:R-:W-:Y:S02]  /*199e0*/  IADD3 R25, PT, PT, R166, 0x30, -R52 ;  /* 0x00000030a6197810 */ /* 0x000fe40007ffe834 */
[----:B------:R-:W-:-:S02]  /*199f0*/  IABS R24, R24 ;  /* 0x0000001800187213 */ /* 0x000fc40000000000 */
[----:B------:R-:W-:Y:S02]  /*19a00*/  FSEL R40, R40, -INF , !P0 ;  /* 0xff80000028287808 */ /* 0x000fe40004000000 */
[----:B------:R-:W-:Y:S02]  /*19a10*/  ISETP.GT.AND P0, PT, R233, R44, PT ;  /* 0x0000002ce900720c */ /* 0x000fe40003f04270 */
[----:B------:R-:W-:Y:S02]  /*19a20*/  IABS R25, R25 ;  /* 0x0000001900197213 */ /* 0x000fe40000000000 */
[----:B------:R-:W-:Y:S01]  /*19a30*/  I2FP.F32.S32 R24, R24 ;  /* 0x0000001800187245 */ /* 0x000fe20000201400 */
[----:B-1----:R-:W-:Y:S01]  /*19a40*/  HMMA.16816.F32 R32, R4, R16, R32 ;  /* 0x000000100420723c */ /* 0x002fe20000001820 */
[----:B------:R-:W-:Y:S01]  /*19a50*/  FSEL R46, R40, -INF , !P4 ;  /* 0xff800000282e7808 */ /* 0x000fe20006000000 */
[C---:B------:R-:W-:Y:S01]  /*19a60*/  VIADD R16, R44.reuse, 0x9 ;  /* 0x000000092c107836 */ /* 0x040fe20000000000 */
[----:B------:R-:W-:Y:S01]  /*19a70*/  ISETP.GE.AND P4, PT, R44, R232, PT ;  /* 0x000000e82c00720c */ /* 0x000fe20003f86270 */
[----:B------:R-:W-:Y:S01]  /*19a80*/  FFMA.FTZ R24, R24, -UR14, R43 ;  /* 0x8000000e18187c23 */ /* 0x000fe2000801002b */
[----:B------:R-:W-:-:S02]  /*19a90*/  FSEL R45, R42, -INF , !P0 ;  /* 0xff8000002a2d7808 */ /* 0x000fc40004000000 */
[----:B------:R-:W-:Y:S01]  /*19aa0*/  I2FP.F32.S32 R25, R25 ;  /* 0x0000001900197245 */ /* 0x000fe20000201400 */
[----:B------:R-:W-:Y:S01]  /*19ab0*/  HMMA.16816.F32 R48, R4, R18, R48 ;  /* 0x000000120430723c */ /* 0x000fe20000001830 */
[----:B------:R-:W-:Y:S02]  /*19ac0*/  IADD3 R17, PT, PT, R165, 0x30, -R52 ;  /* 0x00000030a5117810 */ /* 0x000fe40007ffe834 */
[----:B------:R-:W-:Y:S01]  /*19ad0*/  FSEL R45, R45, -INF , !P4 ;  /* 0xff8000002d2d7808 */ /* 0x000fe20006000000 */
[----:B------:R-:W-:Y:S01]  /*19ae0*/  FFMA.FTZ R25, R25, -UR14, R36 ;  /* 0x8000000e19197c23 */ /* 0x000fe20008010024 */
[----:B------:R-:W-:Y:S02]  /*19af0*/  FSEL R54, R41, -INF , !P5 ;  /* 0xff80000029367808 */ /* 0x000fe40006800000 */
[-C--:B------:R-:W-:Y:S02]  /*19b00*/  ISETP.GT.AND P3, PT, R235, R26.reuse, PT ;  /* 0x0000001aeb00720c */ /* 0x080fe40003f64270 */
[----:B------:R-:W-:-:S02]  /*19b10*/  ISETP.GT.AND P0, PT, R233, R26, PT ;  /* 0x0000001ae900720c */ /* 0x000fc40003f04270 */
[C---:B------:R-:W-:Y:S02]  /*19b20*/  ISETP.GE.AND P4, PT, R26.reuse, R234, PT ;  /* 0x000000ea1a00720c */ /* 0x040fe40003f86270 */
[----:B------:R-:W-:Y:S02]  /*19b30*/  ISETP.GE.AND P5, PT, R26, R232, PT ;  /* 0x000000e81a00720c */ /* 0x000fe40003fa6270 */
[----:B------:R-:W-:Y:S02]  /*19b40*/  IADD3 R26, PT, PT, R166, 0x2f, -R52 ;  /* 0x0000002fa61a7810 */ /* 0x000fe40007ffe834 */
[----:B------:R-:W-:Y:S02]  /*19b50*/  IABS R17, R17 ;  /* 0x0000001100117213 */ /* 0x000fe40000000000 */
[----:B------:R-:W-:Y:S01]  /*19b60*/  FSEL R24, R24, -INF , !P1 ;  /* 0xff80000018187808 */ /* 0x000fe20004800000 */
[----:B--2---:R-:W-:Y:S01]  /*19b70*/  HMMA.16816.F32 R32, R28, R20, R32 ;  /* 0x000000141c20723c */ /* 0x004fe20000001820 */
[----:B------:R-:W-:-:S02]  /*19b80*/  IABS R26, R26 ;  /* 0x0000001a001a7213 */ /* 0x000fc40000000000 */
[----:B------:R-:W-:Y:S02]  /*19b90*/  I2FP.F32.S32 R17, R17 ;  /* 0x0000001100117245 */ /* 0x000fe40000201400 */
[----:B------:R-:W-:Y:S02]  /*19ba0*/  FSEL R54, R54, -INF , !P2 ;  /* 0xff80000036367808 */ /* 0x000fe40005000000 */
[----:B------:R-:W-:Y:S01]  /*19bb0*/  FSEL R47, R24, -INF , !P6 ;  /* 0xff800000182f7808 */ /* 0x000fe20007000000 */
[----:B------:R-:W-:Y:S01]  /*19bc0*/  FFMA.FTZ R38, R17, -UR14, R38 ;  /* 0x8000000e11267c23 */ /* 0x000fe20008010026 */
[----:B------:R-:W-:Y:S01]  /*19bd0*/  FSEL R64, R25, -INF , !P3 ;  /* 0xff80000019407808 */ /* 0x000fe20005800000 */
[C---:B------:R-:W-:Y:S01]  /*19be0*/  VIADD R17, R44.reuse, 0x10 ;  /* 0x000000102c117836 */ /* 0x040fe20000000000 */
[----:B------:R-:W-:Y:S01]  /*19bf0*/  IADD3 R20, PT, PT, R165, 0x2f, -R52 ;  /* 0x0000002fa5147810 */ /* 0x000fe20007ffe834 */
[----:B------:R-:W-:Y:S01]  /*19c00*/  VIADD R24, R44, 0x11 ;  /* 0x000000112c187836 */ /* 0x000fe20000000000 */
[----:B------:R-:W-:-:S02]  /*19c10*/  ISETP.GT.AND P2, PT, R235, R16, PT ;  /* 0x00000010eb00720c */ /* 0x000fc40003f44270 */
[----:B------:R-:W-:Y:S02]  /*19c20*/  ISETP.GT.AND P1, PT, R233, R16, PT ;  /* 0x00000010e900720c */ /* 0x000fe40003f24270 */
[C---:B------:R-:W-:Y:S02]  /*19c30*/  ISETP.GE.AND P6, PT, R16.reuse, R234, PT ;  /* 0x000000ea1000720c */ /* 0x040fe40003fc6270 */
[----:B------:R-:W-:Y:S02]  /*19c40*/  ISETP.GE.AND P3, PT, R16, R232, PT ;  /* 0x000000e81000720c */ /* 0x000fe40003f66270 */
[----:B------:R-:W-:Y:S02]  /*19c50*/  I2FP.F32.S32 R16, R26 ;  /* 0x0000001a00107245 */ /* 0x000fe40000201400 */
[----:B------:R-:W-:Y:S02]  /*19c60*/  IABS R20, R20 ;  /* 0x0000001400147213 */ /* 0x000fe40000000000 */
[----:B------:R-:W-:Y:S01]  /*19c70*/  FSEL R38, R38, -INF , !P0 ;  /* 0xff80000026267808 */ /* 0x000fe20004000000 */
[----:B------:R-:W-:Y:S01]  /*19c80*/  FFMA.FTZ R37, R16, -UR14, R37 ;  /* 0x8000000e10257c23 */ /* 0x000fe20008010025 */
[----:B------:R-:W-:-:S02]  /*19c90*/  I2FP.F32.S32 R16, R20 ;  /* 0x0000001400107245 */ /* 0x000fc40000201400 */
[----:B------:R-:W-:Y:S02]  /*19ca0*/  FSEL R64, R64, -INF , !P4 ;  /* 0xff80000040407808 */ /* 0x000fe40006000000 */
[----:B------:R-:W-:Y:S01]  /*19cb0*/  FSEL R53, R38, -INF , !P5 ;  /* 0xff80000026357808 */ /* 0x000fe20006800000 */
[----:B------:R-:W-:Y:S01]  /*19cc0*/  FFMA.FTZ R39, R16, -UR14, R39 ;  /* 0x8000000e10277c23 */ /* 0x000fe20008010027 */
[----:B------:R-:W-:Y:S02]  /*19cd0*/  FSEL R66, R37, -INF , !P2 ;  /* 0xff80000025427808 */ /* 0x000fe40005000000 */
[-C--:B------:R-:W-:Y:S02]  /*19ce0*/  ISETP.GT.AND P4, PT, R235, R17.reuse, PT ;  /* 0x00000011eb00720c */ /* 0x080fe40003f84270 */
[----:B------:R-:W-:Y:S02]  /*19cf0*/  ISETP.GT.AND P0, PT, R233, R17, PT ;  /* 0x00000011e900720c */ /* 0x000fe40003f04270 */
[----:B------:R-:W-:-:S02]  /*19d00*/  ISETP.GE.AND P5, PT, R17, R234, PT ;  /* 0x000000ea1100720c */ /* 0x000fc40003fa6270 */
[----:B------:R-:W-:Y:S02]  /*19d10*/  ISETP.GE.AND P2, PT, R17, R232, PT ;  /* 0x000000e81100720c */ /* 0x000fe40003f46270 */
[C-C-:B------:R-:W-:Y:S01]  /*19d20*/  IADD3 R21, PT, PT, R166.reuse, 0x28, -R52.reuse ;  /* 0x00000028a6157810 */ /* 0x140fe20007ffe834 */
[----:B------:R-:W1:Y:S01]  /*19d30*/  LDSM.16.M88.4 R16, [R15+0xf000] ;  /* 0x00f000000f10783b */ /* 0x000e620000000200 */
[----:B------:R-:W-:Y:S02]  /*19d40*/  IADD3 R25, PT, PT, R166, 0x27, -R52 ;  /* 0x00000027a6197810 */ /* 0x000fe40007ffe834 */
[----:B------:R-:W-:Y:S02]  /*19d50*/  IABS R27, R21 ;  /* 0x00000015001b7213 */ /* 0x000fe40000000000 */
[----:B------:R-:W-:Y:S02]  /*19d60*/  FSEL R55, R39, -INF , !P1 ;  /* 0xff80000027377808 */ /* 0x000fe40004800000 */
[----:B------:R-:W-:Y:S01]  /*19d70*/  I2FP.F32.S32 R27, R27 ;  /* 0x0000001b001b7245 */ /* 0x000fe20000201400 */
[----:B------:R-:W-:Y:S01]  /*19d80*/  HMMA.16816.F32 R36, R28, R22, R48 ;  /* 0x000000161c24723c */ /* 0x000fe20000001830 */
[----:B------:R-:W-:-:S02]  /*19d90*/  FSEL R66, R66, -INF , !P6 ;  /* 0xff80000042427808 */ /* 0x000fc40007000000 */
[----:B------:R-:W-:Y:S01]  /*19da0*/  FSEL R55, R55, -INF , !P3 ;  /* 0xff80000037377808 */ /* 0x000fe20005800000 */
[----:B------:R-:W-:Y:S01]  /*19db0*/  FFMA.FTZ R20, R27, -UR14, R32 ;  /* 0x8000000e1b147c23 */ /* 0x000fe20008010020 */
[----:B------:R-:W-:Y:S02]  /*19dc0*/  IADD3 R21, PT, PT, R165, 0x28, -R52 ;  /* 0x00000028a5157810 */ /* 0x000fe40007ffe834 */
[----:B------:R-:W-:Y:S02]  /*19dd0*/  IABS R32, R25 ;  /* 0x0000001900207213 */ /* 0x000fe40000000000 */
[----:B------:R-:W-:Y:S02]  /*19de0*/  FSEL R20, R20, -INF , !P4 ;  /* 0xff80000014147808 */ /* 0x000fe40006000000 */
[-C--:B------:R-:W-:Y:S02]  /*19df0*/  ISETP.GT.AND P6, PT, R235, R24.reuse, PT ;  /* 0x00000018eb00720c */ /* 0x080fe40003fc4270 */
[----:B------:R-:W-:-:S02]  /*19e00*/  ISETP.GT.AND P1, PT, R233, R24, PT ;  /* 0x00000018e900720c */ /* 0x000fc40003f24270 */
[C---:B------:R-:W-:Y:S02]  /*19e10*/  ISETP.GE.AND P3, PT, R24.reuse, R234, PT ;  /* 0x000000ea1800720c */ /* 0x040fe40003f66270 */
[----:B------:R-:W-:Y:S02]  /*19e20*/  ISETP.GE.AND P4, PT, R24, R232, PT ;  /* 0x000000e81800720c */ /* 0x000fe40003f86270 */
[----:B------:R-:W2:Y:S01]  /*19e30*/  LDSM.16.M88.4 R24, [R3+0xf000] ;  /* 0x00f000000318783b */ /* 0x000ea20000000200 */
[----:B------:R-:W-:Y:S02]  /*19e40*/  IABS R21, R21 ;  /* 0x0000001500157213 */ /* 0x000fe40000000000 */
[----:B------:R-:W-:Y:S02]  /*19e50*/  I2FP.F32.S32 R32, R32 ;  /* 0x0000002000207245 */ /* 0x000fe40000201400 */
[----:B------:R-:W-:Y:S02]  /*19e60*/  I2FP.F32.S32 R21, R21 ;  /* 0x0000001500157245 */ /* 0x000fe40000201400 */
[----:B------:R-:W-:Y:S01]  /*19e70*/  IADD3 R22, PT, PT, R165, 0x27, -R52 ;  /* 0x00000027a5167810 */ /* 0x000fe20007ffe834 */
[----:B------:R-:W-:Y:S01]  /*19e80*/  FFMA.FTZ R32, R32, -UR14, R33 ;  /* 0x8000000e20207c23 */ /* 0x000fe20008010021 */
[----:B------:R-:W-:Y:S01]  /*19e90*/  FSEL R20, R20, -INF , !P5 ;  /* 0xff80000014147808 */ /* 0x000fe20006800000 */
[----:B------:R-:W-:Y:S01]  /*19ea0*/  FFMA.FTZ R23, R21, -UR14, R34 ;  /* 0x8000000e15177c23 */ /* 0x000fe20008010022 */
[----:B------:R-:W-:Y:S01]  /*19eb0*/  IADD3 R34, PT, PT, R166, 0x20, -R52 ;  /* 0x00000020a6227810 */ /* 0x000fe20007ffe834 */
[C---:B------:R-:W-:Y:S01]  /*19ec0*/  VIADD R21, R44.reuse, 0x18 ;  /* 0x000000182c157836 */ /* 0x040fe20000000000 */
[----:B------:R-:W-:Y:S01]  /*19ed0*/  IABS R22, R22 ;  /* 0x0000001600167213 */ /* 0x000fe20000000000 */
[----:B-1----:R-:W-:Y:S01]  /*19ee0*/  HMMA.16816.F32 R76, R4, R16, R76 ;  /* 0x00000010044c723c */ /* 0x002fe2000000184c */
[----:B------:R-:W-:Y:S01]  /*19ef0*/  FSEL R23, R23, -INF , !P0 ;  /* 0xff80000017177808 */ /* 0x000fe20004000000 */
[----:B------:R-:W-:Y:S01]  /*19f00*/  VIADD R16, R44, 0x19 ;  /* 0x000000192c107836 */ /* 0x000fe20000000000 */
[----:B------:R-:W-:-:S02]  /*19f10*/  IABS R33, R34 ;  /* 0x0000002200217213 */ /* 0x000fc40000000000 */
[----:B------:R-:W-:Y:S02]  /*19f20*/  I2FP.F32.S32 R22, R22 ;  /* 0x0000001600167245 */ /* 0x000fe40000201400 */
[----:B------:R-:W-:Y:S01]  /*19f30*/  FSEL R23, R23, -INF , !P2 ;  /* 0xff80000017177808 */ /* 0x000fe20005000000 */
[----:B------:R-:W-:Y:S01]  /*19f40*/  HMMA.16816.F32 R40, R4, R18, R72 ;  /* 0x000000120428723c */ /* 0x000fe20000001848 */
[----:B------:R-:W-:Y:S01]  /*19f50*/  FSEL R32, R32, -INF , !P6 ;  /* 0xff80000020207808 */ /* 0x000fe20007000000 */
[----:B------:R-:W-:Y:S01]  /*19f60*/  FFMA.FTZ R35, R22, -UR14, R35 ;  /* 0x8000000e16237c23 */ /* 0x000fe20008010023 */
[-C--:B------:R-:W-:Y:S02]  /*19f70*/  ISETP.GT.AND P5, PT, R235, R21.reuse, PT ;  /* 0x00000015eb00720c */ /* 0x080fe40003fa4270 */
[----:B------:R-:W-:Y:S02]  /*19f80*/  ISETP.GT.AND P0, PT, R233, R21, PT ;  /* 0x00000015e900720c */ /* 0x000fe40003f04270 */
[----:B------:R-:W-:-:S02]  /*19f90*/  ISETP.GE.AND P2, PT, R21, R234, PT ;  /* 0x000000ea1500720c */ /* 0x000fc40003f46270 */
[----:B------:R-:W-:Y:S02]  /*19fa0*/  ISETP.GE.AND P6, PT, R21, R232, PT ;  /* 0x000000e81500720c */ /* 0x000fe40003fc6270 */
[----:B------:R-:W-:Y:S02]  /*19fb0*/  I2FP.F32.S32 R21, R33 ;  /* 0x0000002100157245 */ /* 0x000fe40000201400 */
[----:B------:R-:W-:Y:S02]  /*19fc0*/  IADD3 R22, PT, PT, R166, 0x1f, -R52 ;  /* 0x0000001fa6167810 */ /* 0x000fe40007ffe834 */
[----:B------:R-:W-:Y:S01]  /*19fd0*/  FSEL R35, R35, -INF , !P1 ;  /* 0xff80000023237808 */ /* 0x000fe20004800000 */
[----:B------:R-:W-:Y:S01]  /*19fe0*/  FFMA.FTZ R36, R21, -UR14, R36 ;  /* 0x8000000e15247c23 */ /* 0x000fe20008010024 */
[----:B------:R-:W-:Y:S02]  /*19ff0*/  IABS R21, R22 ;  /* 0x0000001600157213 */ /* 0x000fe40000000000 */
[----:B------:R-:W-:Y:S01]  /*1a000*/  FSEL R22, R32, -INF , !P3 ;  /* 0xff80000020167808 */ /* 0x000fe20005800000 */
[----:B--2---:R-:W-:Y:S01]  /*1a010*/  HMMA.16816.F32 R40, R28, R26, R40 ;  /* 0x0000001a1c28723c */ /* 0x004fe20000001828 */
[----:B------:R-:W-:Y:S01]  /*1a020*/  IADD3 R17, PT, PT, R165, 0x20, -R52 ;  /* 0x00000020a5117810 */ /* 0x000fe20007ffe834 */
[----:B------:R-:W-:Y:S01]  /*1a030*/  IMAD.MOV.U32 R32, RZ, RZ, R21 ;  /* 0x000000ffff207224 */ /* 0x000fe200078e0015 */
[----:B------:R-:W-:-:S02]  /*1a040*/  FSEL R21, R35, -INF , !P4 ;  /* 0xff80000023157808 */ /* 0x000fc40006000000 */
[----:B------:R-:W-:Y:S02]  /*1a050*/  FSEL R36, R36, -INF , !P5 ;  /* 0xff80000024247808 */ /* 0x000fe40006800000 */
[-C--:B------:R-:W-:Y:S02]  /*1a060*/  ISETP.GT.AND P3, PT, R235, R16.reuse, PT ;  /* 0x00000010eb00720c */ /* 0x080fe40003f64270 */
[----:B------:R-:W-:Y:S02]  /*1a070*/  ISETP.GT.AND P1, PT, R233, R16, PT ;  /* 0x00000010e900720c */ /* 0x000fe40003f24270 */
[C---:B------:R-:W-:Y:S02]  /*1a080*/  ISETP.GE.AND P4, PT, R16.reuse, R234, PT ;  /* 0x000000ea1000720c */ /* 0x040fe40003f86270 */
[----:B------:R-:W-:Y:S02]  /*1a090*/  ISETP.GE.AND P5, PT, R16, R232, PT ;  /* 0x000000e81000720c */ /* 0x000fe40003fa6270 */
[----:B------:R-:W-:-:S02]  /*1a0a0*/  I2FP.F32.S32 R16, R32 ;  /* 0x0000002000107245 */ /* 0x000fc40000201400 */
[----:B------:R-:W-:Y:S01]  /*1a0b0*/  HMMA.16816.F32 R32, R28, R24, R76 ;  /* 0x000000181c20723c */ /* 0x000fe2000000184c */
[----:B------:R-:W-:Y:S02]  /*1a0c0*/  IABS R17, R17 ;  /* 0x0000001100117213 */ /* 0x000fe40000000000 */
[----:B------:R-:W-:Y:S01]  /*1a0d0*/  IADD3 R25, PT, PT, R165, 0x1f, -R52 ;  /* 0x0000001fa5197810 */ /* 0x000fe20007ffe834 */
[----:B------:R-:W-:Y:S01]  /*1a0e0*/  FFMA.FTZ R24, R16, -UR14, R37 ;  /* 0x8000000e10187c23 */ /* 0x000fe20008010025 */
[----:B------:R-:W-:Y:S01]  /*1a0f0*/  I2FP.F32.S32 R17, R17 ;  /* 0x0000001100117245 */ /* 0x000fe20000201400 */
[----:B------:R-:W-:Y:S01]  /*1a100*/  VIADD R37, R44, 0x20 ;  /* 0x000000202c257836 */ /* 0x000fe20000000000 */
[----:B------:R-:W-:Y:S02]  /*1a110*/  IABS R25, R25 ;  /* 0x0000001900197213 */ /* 0x000fe40000000000 */
[----:B------:R-:W-:Y:S01]  /*1a120*/  FSEL R16, R36, -INF , !P2 ;  /* 0xff80000024107808 */ /* 0x000fe20005000000 */
[----:B------:R-:W-:Y:S01]  /*1a130*/  FFMA.FTZ R17, R17, -UR14, R38 ;  /* 0x8000000e11117c23 */ /* 0x000fe20008010026 */
[----:B------:R-:W-:Y:S01]  /*1a140*/  IADD3 R38, PT, PT, R166, 0x18, -R52 ;  /* 0x00000018a6267810 */ /* 0x000fe20007ffe834 */
[----:B------:R-:W-:Y:S01]  /*1a150*/  IMAD.MOV.U32 R36, RZ, RZ, R25 ;  /* 0x000000ffff247224 */ /* 0x000fe200078e0019 */
[----:B------:R-:W-:-:S02]  /*1a160*/  FSEL R24, R24, -INF , !P3 ;  /* 0xff80000018187808 */ /* 0x000fc40005800000 */
[----:B------:R-:W-:Y:S02]  /*1a170*/  IABS R38, R38 ;  /* 0x0000002600267213 */ /* 0x000fe40000000000 */
[----:B------:R-:W-:Y:S02]  /*1a180*/  FSEL R17, R17, -INF , !P0 ;  /* 0xff80000011117808 */ /* 0x000fe40004000000 */
[----:B------:R-:W-:Y:S01]  /*1a190*/  I2FP.F32.S32 R36, R36 ;  /* 0x0000002400247245 */ /* 0x000fe20000201400 */
[----:B------:R-:W-:Y:S01]  /*1a1a0*/  IMAD.MOV.U32 R25, RZ, RZ, R38 ;  /* 0x000000ffff197224 */ /* 0x000fe200078e0026 */
[----:B------:R-:W-:Y:S02]  /*1a1b0*/  FSEL R17, R17, -INF , !P6 ;  /* 0xff80000011117808 */ /* 0x000fe40007000000 */
[-C--:B------:R-:W-:Y:S01]  /*1a1c0*/  ISETP.GT.AND P2, PT, R235, R37.reuse, PT ;  /* 0x00000025eb00720c */ /* 0x080fe20003f44270 */
[----:B------:R-:W-:Y:S01]  /*1a1d0*/  FFMA.FTZ R19, R36, -UR14, R39 ;  /* 0x8000000e24137c23 */ /* 0x000fe20008010027 */
[----:B------:R-:W-:-:S02]  /*1a1e0*/  ISETP.GT.AND P0, PT, R233, R37, PT ;  /* 0x00000025e900720c */ /* 0x000fc40003f04270 */
[C---:B------:R-:W-:Y:S02]  /*1a1f0*/  ISETP.GE.AND P6, PT, R37.reuse, R234, PT ;  /* 0x000000ea2500720c */ /* 0x040fe40003fc6270 */
[----:B------:R-:W-:Y:S02]  /*1a200*/  ISETP.GE.AND P3, PT, R37, R232, PT ;  /* 0x000000e82500720c */ /* 0x000fe40003f66270 */
[----:B------:R1:W2:Y:S01]  /*1a210*/  LDSM.16.M88.4 R36, [R15+0xf800] ;  /* 0x00f800000f24783b */ /* 0x0002a20000000200 */
[--C-:B------:R-:W-:Y:S02]  /*1a220*/  IADD3 R48, PT, PT, R166, 0x17, -R52.reuse ;  /* 0x00000017a6307810 */ /* 0x100fe40007ffe834 */
[----:B------:R-:W-:Y:S02]  /*1a230*/  I2FP.F32.S32 R25, R25 ;  /* 0x0000001900197245 */ /* 0x000fe40000201400 */
[----:B------:R-:W-:Y:S02]  /*1a240*/  IADD3 R18, PT, PT, R165, 0x18, -R52 ;  /* 0x00000018a5127810 */ /* 0x000fe40007ffe834 */
[----:B------:R-:W-:Y:S01]  /*1a250*/  IABS R48, R48 ;  /* 0x0000003000307213 */ /* 0x000fe20000000000 */
[----:B------:R-:W-:Y:S01]  /*1a260*/  FFMA.FTZ R32, R25, -UR14, R32 ;  /* 0x8000000e19207c23 */ /* 0x000fe20008010020 */
[----:B------:R-:W-:Y:S01]  /*1a270*/  IABS R49, R18 ;  /* 0x0000001200317213 */ /* 0x000fe20000000000 */
[----:B------:R-:W-:Y:S01]  /*1a280*/  VIADD R25, R44, 0x21 ;  /* 0x000000212c197836 */ /* 0x000fe20000000000 */
[----:B------:R-:W-:Y:S01]  /*1a290*/  FSEL R18, R24, -INF , !P4 ;  /* 0xff80000018127808 */ /* 0x000fe20006000000 */
[----:B------:R-:W-:Y:S01]  /*1a2a0*/  IMAD.MOV.U32 R24, RZ, RZ, R48 ;  /* 0x000000ffff187224 */ /* 0x000fe200078e0030 */
[----:B------:R-:W-:-:S02]  /*1a2b0*/  FSEL R19, R19, -INF , !P1 ;  /* 0xff80000013137808 */ /* 0x000fc40004800000 */
[----:B------:R-:W-:Y:S02]  /*1a2c0*/  FSEL R204, R32, -INF , !P2 ;  /* 0xff80000020cc7808 */ /* 0x000fe40005000000 */
[----:B------:R-:W-:Y:S02]  /*1a2d0*/  FSEL R19, R19, -INF , !P5 ;  /* 0xff80000013137808 */ /* 0x000fe40006800000 */
[-C--:B------:R-:W-:Y:S02]  /*1a2e0*/  ISETP.GT.AND P4, PT, R235, R25.reuse, PT ;  /* 0x00000019eb00720c */ /* 0x080fe40003f84270 */
[----:B------:R-:W-:Y:S02]  /*1a2f0*/  ISETP.GT.AND P1, PT, R233, R25, PT ;  /* 0x00000019e900720c */ /* 0x000fe40003f24270 */
[C---:B------:R-:W-:Y:S02]  /*1a300*/  ISETP.GE.AND P5, PT, R25.reuse, R234, PT ;  /* 0x000000ea1900720c */ /* 0x040fe40003fa6270 */
[----:B------:R-:W-:-:S02]  /*1a310*/  ISETP.GE.AND P2, PT, R25, R232, PT ;  /* 0x000000e81900720c */ /* 0x000fc40003f46270 */
[----:B------:R-:W-:Y:S02]  /*1a320*/  I2FP.F32.S32 R32, R24 ;  /* 0x0000001800207245 */ /* 0x000fe40000201400 */
[----:B------:R3:W4:Y:S01]  /*1a330*/  LDSM.16.M88.4 R24, [R3+0xf800] ;  /* 0x00f800000318783b */ /* 0x0007220000000200 */
[----:B-1----:R-:W-:Y:S01]  /*1a340*/  I2FP.F32.S32 R15, R49 ;  /* 0x00000031000f7245 */ /* 0x002fe20000201400 */
[----:B------:R-:W-:-:S04]  /*1a350*/  DEPBAR.LE SB0, 0x0 ;  /* 0x000080000000791a */ /* 0x000fc80000000000 */
[----:B------:R-:W-:Y:S01]  /*1a360*/  IADD3 R48, PT, PT, R165, 0x17, -R52 ;  /* 0x00000017a5307810 */ /* 0x000fe20007ffe834 */
[----:B------:R-:W-:Y:S01]  /*1a370*/  FFMA.FTZ R34, R15, -UR14, R34 ;  /* 0x8000000e0f227c23 */ /* 0x000fe20008010022 */
[----:B------:R-:W-:Y:S01]  /*1a380*/  IADD3 R49, PT, PT, R166, 0x10, -R52 ;  /* 0x00000010a6317810 */ /* 0x000fe20007ffe834 */
[----:B------:R-:W-:Y:S01]  /*1a390*/  FFMA.FTZ R33, R32, -UR14, R33 ;  /* 0x8000000e20217c23 */ /* 0x000fe20008010021 */
[----:B------:R-:W-:Y:S01]  /*1a3a0*/  IABS R48, R48 ;  /* 0x0000003000307213 */ /* 0x000fe20000000000 */
[----:B--2---:R-:W-:Y:S01]  /*1a3b0*/  HMMA.16816.F32 R68, R4, R36, R68 ;  /* 0x000000240444723c */ /* 0x004fe20000001844 */
[----:B------:R-:W-:Y:S01]  /*1a3c0*/  IABS R49, R49 ;  /* 0x0000003100317213 */ /* 0x000fe20000000000 */
[----:B------:R-:W-:Y:S01]  /*1a3d0*/  VIADD R15, R44, 0x28 ;  /* 0x000000282c0f7836 */ /* 0x000fe20000000000 */
[----:B------:R-:W-:Y:S02]  /*1a3e0*/  FSEL R34, R34, -INF , !P0 ;  /* 0xff80000022227808 */ /* 0x000fe40004000000 */
[----:B------:R-:W-:-:S02]  /*1a3f0*/  I2FP.F32.S32 R32, R48 ;  /* 0x0000003000207245 */ /* 0x000fc40000201400 */
[----:B------:R-:W-:Y:S01]  /*1a400*/  FSEL R211, R34, -INF , !P3 ;  /* 0xff80000022d37808 */ /* 0x000fe20005800000 */
[----:B------:R-:W-:Y:S01]  /*1a410*/  HMMA.16816.F32 R56, R4, R38, R56 ;  /* 0x000000260438723c */ /* 0x000fe20000001838 */
[----:B------:R-:W-:Y:S01]  /*1a420*/  FSEL R202, R33, -INF , !P4 ;  /* 0xff80000021ca7808 */ /* 0x000fe20006000000 */
[----:B------:R-:W-:Y:S01]  /*1a430*/  FFMA.FTZ R32, R32, -UR14, R35 ;  /* 0x8000000e20207c23 */ /* 0x000fe20008010023 */
[--C-:B------:R-:W-:Y:S01]  /*1a440*/  IADD3 R34, PT, PT, R166, 0xf, -R52.reuse ;  /* 0x0000000fa6227810 */ /* 0x100fe20007ffe834 */
[----:B------:R-:W-:Y:S01]  /*1a450*/  VIADD R4, R44, 0x31 ;  /* 0x000000312c047836 */ /* 0x000fe20000000000 */
[----:B---3--:R-:W-:Y:S02]  /*1a460*/  I2FP.F32.S32 R3, R49 ;  /* 0x0000003100037245 */ /* 0x008fe40000201400 */
[----:B------:R-:W-:Y:S02]  /*1a470*/  IADD3 R33, PT, PT, R165, 0x10, -R52 ;  /* 0x00000010a5217810 */ /* 0x000fe40007ffe834 */
[----:B------:R-:W-:Y:S01]  /*1a480*/  FSEL R209, R32, -INF , !P1 ;  /* 0xff80000020d17808 */ /* 0x000fe20004800000 */
[----:B------:R-:W-:Y:S01]  /*1a490*/  FFMA.FTZ R40, R3, -UR14, R40 ;  /* 0x8000000e03287c23 */ /* 0x000fe20008010028 */
[----:B------:R-:W-:-:S02]  /*1a4a0*/  IABS R3, R34 ;  /* 0x0000002200037213 */ /* 0x000fc40000000000 */
[----:B------:R-:W-:Y:S02]  /*1a4b0*/  IABS R33, R33 ;  /* 0x0000002100217213 */ /* 0x000fe40000000000 */
[----:B------:R-:W-:Y:S02]  /*1a4c0*/  I2FP.F32.S32 R32, R3 ;  /* 0x0000000300207245 */ /* 0x000fe40000201400 */
[----:B------:R-:W-:Y:S02]  /*1a4d0*/  I2FP.F32.S32 R3, R33 ;  /* 0x0000002100037245 */ /* 0x000fe40000201400 */
[----:B------:R-:W-:Y:S01]  /*1a4e0*/  FSEL R204, R204, -INF , !P6 ;  /* 0xff800000cccc7808 */ /* 0x000fe20007000000 */
[----:B------:R-:W-:Y:S01]  /*1a4f0*/  FFMA.FTZ R32, R32, -UR14, R41 ;  /* 0x8000000e20207c23 */ /* 0x000fe20008010029 */
[-C--:B------:R-:W-:Y:S01]  /*1a500*/  ISETP.GT.AND P6, PT, R235, R15.reuse, PT ;  /* 0x0000000feb00720c */ /* 0x080fe20003fc4270 */
[----:B----4-:R-:W-:Y:S01]  /*1a510*/  HMMA.16816.F32 R68, R28, R24, R68 ;  /* 0x000000181c44723c */ /* 0x010fe20000001844 */
[----:B------:R-:W-:Y:S01]  /*1a520*/  ISETP.GT.AND P0, PT, R233, R15, PT ;  /* 0x0000000fe900720c */ /* 0x000fe20003f04270 */
[----:B------:R-:W-:Y:S01]  /*1a530*/  FFMA.FTZ R3, R3, -UR14, R42 ;  /* 0x8000000e03037c23 */ /* 0x000fe2000801002a */
[----:B------:R-:W-:-:S02]  /*1a540*/  ISETP.GE.AND P3, PT, R15, R234, PT ;  /* 0x000000ea0f00720c */ /* 0x000fc40003f66270 */
[----:B------:R-:W-:Y:S01]  /*1a550*/  ISETP.GE.AND P4, PT, R15, R232, PT ;  /* 0x000000e80f00720c */ /* 0x000fe20003f86270 */
[----:B------:R-:W-:Y:S01]  /*1a560*/  VIADD R15, R44, 0x29 ;  /* 0x000000292c0f7836 */ /* 0x000fe20000000000 */
[----:B------:R-:W-:Y:S01]  /*1a570*/  FSEL R202, R202, -INF , !P5 ;  /* 0xff800000caca7808 */ /* 0x000fe20006800000 */
[----:B------:R-:W-:Y:S01]  /*1a580*/  HMMA.16816.F32 R56, R28, R26, R56 ;  /* 0x0000001a1c38723c */ /* 0x000fe20000001838 */
[----:B------:R-:W-:Y:S02]  /*1a590*/  FSEL R209, R209, -INF , !P2 ;  /* 0xff800000d1d17808 */ /* 0x000fe40005000000 */
[----:B------:R-:W-:Y:S02]  /*1a5a0*/  FSEL R178, R40, -INF , !P6 ;  /* 0xff80000028b27808 */ /* 0x000fe40007000000 */
[----:B------:R-:W-:Y:S02]  /*1a5b0*/  IADD3 R24, PT, PT, R165, 0xf, -R52 ;  /* 0x0000000fa5187810 */ /* 0x000fe40007ffe834 */
[----:B------:R-:W-:-:S02]  /*1a5c0*/  ISETP.GT.AND P5, PT, R235, R15, PT ;  /* 0x0000000feb00720c */ /* 0x000fc40003fa4270 */
[----:B------:R-:W-:Y:S02]  /*1a5d0*/  ISETP.GT.AND P1, PT, R233, R15, PT ;  /* 0x0000000fe900720c */ /* 0x000fe40003f24270 */
[C---:B------:R-:W-:Y:S02]  /*1a5e0*/  ISETP.GE.AND P2, PT, R15.reuse, R234, PT ;  /* 0x000000ea0f00720c */ /* 0x040fe40003f46270 */
[----:B------:R-:W-:Y:S01]  /*1a5f0*/  ISETP.GE.AND P6, PT, R15, R232, PT ;  /* 0x000000e80f00720c */ /* 0x000fe20003fc6270 */
[C---:B------:R-:W-:Y:S01]  /*1a600*/  VIADD R15, R44.reuse, 0x30 ;  /* 0x000000302c0f7836 */ /* 0x040fe20000000000 */
[--C-:B------:R-:W-:Y:S01]  /*1a610*/  IADD3 R33, PT, PT, R165, 0x8, -R52.reuse ;  /* 0x00000008a5217810 */ /* 0x100fe20007ffe834 */
[----:B------:R-:W-:Y:S01]  /*1a620*/  VIADD R44, R44, 0x39 ;  /* 0x000000392c2c7836 */ /* 0x000fe20000000000 */
[----:B------:R-:W-:Y:S02]  /*1a630*/  FSEL R179, R3, -INF , !P0 ;  /* 0xff80000003b37808 */ /* 0x000fe40004000000 */
[----:B------:R-:W-:-:S02]  /*1a640*/  IADD3 R25, PT, PT, R166, 0x8, -R52 ;  /* 0x00000008a6197810 */ /* 0x000fc40007ffe834 */
[----:B------:R-:W-:Y:S02]  /*1a650*/  IABS R24, R24 ;  /* 0x0000001800187213 */ /* 0x000fe40000000000 */
[----:B------:R-:W-:Y:S02]  /*1a660*/  IABS R3, R33 ;  /* 0x0000002100037213 */ /* 0x000fe40000000000 */
[----:B------:R-:W-:Y:S02]  /*1a670*/  FSEL R178, R178, -INF , !P3 ;  /* 0xff800000b2b27808 */ /* 0x000fe40005800000 */
[----:B------:R-:W-:Y:S02]  /*1a680*/  FSEL R179, R179, -INF , !P4 ;  /* 0xff800000b3b37808 */ /* 0x000fe40006000000 */
[----:B------:R-:W-:Y:S02]  /*1a690*/  FSEL R176, R32, -INF , !P5 ;  /* 0xff80000020b07808 */ /* 0x000fe40006800000 */
[----:B------:R-:W-:-:S02]  /*1a6a0*/  ISETP.GT.AND P3, PT, R235, R15, PT ;  /* 0x0000000feb00720c */ /* 0x000fc40003f64270 */
[----:B------:R-:W-:Y:S01]  /*1a6b0*/  ISETP.GT.AND P0, PT, R233, R15, PT ;  /* 0x0000000fe900720c */ /* 0x000fe20003f04270 */
[----:B------:R-:W-:Y:S01]  /*1a6c0*/  BAR.SYNC.DEFER_BLOCKING 0x0 ;  /* 0x0000000000007b1d */ /* 0x000fe20000010000 */
[C---:B------:R-:W-:Y:S02]  /*1a6d0*/  ISETP.GE.AND P4, PT, R15.reuse, R234, PT ;  /* 0x000000ea0f00720c */ /* 0x040fe40003f86270 */
[----:B------:R-:W-:Y:S02]  /*1a6e0*/  ISETP.GE.AND P5, PT, R15, R232, PT ;  /* 0x000000e80f00720c */ /* 0x000fe40003fa6270 */
[----:B------:R-:W-:Y:S02]  /*1a6f0*/  IABS R25, R25 ;  /* 0x0000001900197213 */ /* 0x000fe40000000000 */
[----:B------:R-:W-:Y:S02]  /*1a700*/  I2FP.F32.S32 R24, R24 ;  /* 0x0000001800187245 */ /* 0x000fe40000201400 */
[----:B------:R-:W-:-:S02]  /*1a710*/  IADD3 R15, PT, PT, R166, 0x7, -R52 ;  /* 0x00000007a60f7810 */ /* 0x000fc40007ffe834 */
[----:B------:R-:W-:Y:S01]  /*1a720*/  I2FP.F32.S32 R3, R3 ;  /* 0x0000000300037245 */ /* 0x000fe20000201400 */
[----:B------:R-:W-:Y:S01]  /*1a730*/  FFMA.FTZ R24, R24, -UR14, R43 ;  /* 0x8000000e18187c23 */ /* 0x000fe2000801002b */
[----:B------:R-:W-:Y:S02]  /*1a740*/  I2FP.F32.S32 R25, R25 ;  /* 0x0000001900197245 */ /* 0x000fe40000201400 */
[----:B------:R-:W-:Y:S01]  /*1a750*/  IABS R15, R15 ;  /* 0x0000000f000f7213 */ /* 0x000fe20000000000 */
[----:B------:R-:W-:Y:S01]  /*1a760*/  FFMA.FTZ R3, R3, -UR14, R70 ;  /* 0x8000000e03037c23 */ /* 0x000fe20008010046 */
[----:B------:R-:W-:Y:S01]  /*1a770*/  FSEL R24, R24, -INF , !P1 ;  /* 0xff80000018187808 */ /* 0x000fe20004800000 */
[----:B------:R-:W-:Y:S01]  /*1a780*/  FFMA.FTZ R25, R25, -UR14, R68 ;  /* 0x8000000e19197c23 */ /* 0x000fe20008010044 */
[----:B------:R-:W-:Y:S02]  /*1a790*/  I2FP.F32.S32 R6, R15 ;  /* 0x0000000f00067245 */ /* 0x000fe40000201400 */
[----:B------:R-:W-:-:S02]  /*1a7a0*/  FSEL R3, R3, -INF , !P0 ;  /* 0xff80000003037808 */ /* 0x000fc40004000000 */
[----:B------:R-:W-:Y:S01]  /*1a7b0*/  FSEL R176, R176, -INF , !P2 ;  /* 0xff800000b0b07808 */ /* 0x000fe20005000000 */
[----:B------:R-:W-:Y:S01]  /*1a7c0*/  FFMA.FTZ R6, R6, -UR14, R69 ;  /* 0x8000000e06067c23 */ /* 0x000fe20008010045 */
[-C--:B------:R-:W-:Y:S02]  /*1a7d0*/  ISETP.GT.AND P2, PT, R235, R4.reuse, PT ;  /* 0x00000004eb00720c */ /* 0x080fe40003f44270 */
[----:B------:R-:W-:Y:S02]  /*1a7e0*/  FSEL R177, R24, -INF , !P6 ;  /* 0xff80000018b17808 */ /* 0x000fe40007000000 */
[----:B------:R-:W-:Y:S02]  /*1a7f0*/  FSEL R25, R25, -INF , !P3 ;  /* 0xff80000019197808 */ /* 0x000fe40005800000 */
[----:B------:R-:W-:Y:S02]  /*1a800*/  ISETP.GT.AND P1, PT, R233, R4, PT ;  /* 0x00000004e900720c */ /* 0x000fe40003f24270 */
[----:B------:R-:W-:-:S02]  /*1a810*/  ISETP.GE.AND P6, PT, R4, R234, PT ;  /* 0x000000ea0400720c */ /* 0x000fc40003fc6270 */
[----:B------:R-:W-:Y:S02]  /*1a820*/  ISETP.GE.AND P3, PT, R4, R232, PT ;  /* 0x000000e80400720c */ /* 0x000fe40003f66270 */
[----:B------:R-:W-:Y:S01]  /*1a830*/  FSEL R205, R3, -INF , !P5 ;  /* 0xff80000003cd7808 */ /* 0x000fe20006800000 */
[--C-:B------:R-:W-:Y:S01]  /*1a840*/  IMAD.IADD R3, R166, 0x1, -R52.reuse ;  /* 0x00000001a6037824 */ /* 0x100fe200078e0a34 */
[C-C-:B------:R-:W-:Y:S02]  /*1a850*/  IADD3 R4, PT, PT, R165.reuse, 0x7, -R52.reuse ;  /* 0x00000007a5047810 */ /* 0x140fe40007ffe834 */
[----:B------:R-:W-:Y:S01]  /*1a860*/  FSEL R214, R6, -INF , !P2 ;  /* 0xff80000006d67808 */ /* 0x000fe20005000000 */
[--C-:B------:R-:W-:Y:S01]  /*1a870*/  IMAD.IADD R6, R165, 0x1, -R52.reuse ;  /* 0x00000001a5067824 */ /* 0x100fe200078e0a34 */
[----:B------:R-:W-:Y:S02]  /*1a880*/  IABS R4, R4 ;  /* 0x0000000400047213 */ /* 0x000fe40000000000 */
[----:B------:R-:W-:-:S02]  /*1a890*/  IADD3 R5, PT, PT, R166, -0x1, -R52 ;  /* 0xffffffffa6057810 */ /* 0x000fc40007ffe834 */
[----:B------:R-:W-:Y:S02]  /*1a8a0*/  IABS R3, R3 ;  /* 0x0000000300037213 */ /* 0x000fe40000000000 */
[----:B------:R-:W-:Y:S02]  /*1a8b0*/  IADD3 R52, PT, PT, R165, -0x1, -R52 ;  /* 0xffffffffa5347810 */ /* 0x000fe40007ffe834 */
[----:B------:R-:W-:Y:S02]  /*1a8c0*/  IABS R6, R6 ;  /* 0x0000000600067213 */ /* 0x000fe40000000000 */
[----:B------:R-:W-:Y:S02]  /*1a8d0*/  I2FP.F32.S32 R4, R4 ;  /* 0x0000000400047245 */ /* 0x000fe40000201400 */
[----:B------:R-:W-:Y:S02]  /*1a8e0*/  IABS R5, R5 ;  /* 0x0000000500057213 */ /* 0x000fe40000000000 */
[----:B------:R-:W-:Y:S01]  /*1a8f0*/  I2FP.F32.S32 R3, R3 ;  /* 0x0000000300037245 */ /* 0x000fe20000201400 */
[----:B------:R-:W-:Y:S01]  /*1a900*/  FFMA.FTZ R4, R4, -UR14, R71 ;  /* 0x8000000e04047c23 */ /* 0x000fe20008010047 */
[----:B------:R-:W-:-:S02]  /*1a910*/  IABS R52, R52 ;  /* 0x0000003400347213 */ /* 0x000fc40000000000 */
[----:B------:R-:W-:Y:S01]  /*1a920*/  I2FP.F32.S32 R7, R6 ;  /* 0x0000000600077245 */ /* 0x000fe20000201400 */
[----:B------:R-:W-:Y:S01]  /*1a930*/  FFMA.FTZ R3, R3, -UR14, R56 ;  /* 0x8000000e03037c23 */ /* 0x000fe20008010038 */
[----:B------:R-:W-:Y:S02]  /*1a940*/  I2FP.F32.S32 R6, R5 ;  /* 0x0000000500067245 */ /* 0x000fe40000201400 */
[----:B------:R-:W-:Y:S01]  /*1a950*/  I2FP.F32.S32 R52, R52 ;  /* 0x0000003400347245 */ /* 0x000fe20000201400 */
[----:B------:R-:W-:Y:S01]  /*1a960*/  FFMA.FTZ R7, R7, -UR14, R58 ;  /* 0x8000000e07077c23 */ /* 0x000fe2000801003a */
[----:B------:R-:W-:Y:S01]  /*1a970*/  ISETP.GT.AND P0, PT, R235, R60, PT ;  /* 0x0000003ceb00720c */ /* 0x000fe20003f04270 */
[----:B------:R-:W-:Y:S01]  /*1a980*/  FFMA.FTZ R6, R6, -UR14, R57 ;  /* 0x8000000e06067c23 */ /* 0x000fe20008010039 */
        /* <DEDUP_REMOVED lines=33> */
.L_x_6080:
        /* <DEDUP_REMOVED lines=62> */
.L_x_6081:
        /* <DEDUP_REMOVED lines=99> */
.L_x_6079:
[----:B------:R-:W-:Y:S01]  /*1b5b0*/  FMNMX3.FTZ R3, R46, R54, R64, !PT ;  /* 0x000000362e037276 */ /* 0x000fe20007810040 */
[----:B------:R-:W2:Y:S01]  /*1b5c0*/  LDCU UR4, c[0x0][0x45c] ;  /* 0x00008b80ff0477ac */ /* 0x000ea20008000800 */
[----:B-1----:R-:W-:Y:S02]  /*1b5d0*/  FMNMX3.FTZ R4, R45, R47, R53, !PT ;  /* 0x0000002f2d047276 */ /* 0x002fe40007810035 */
[----:B------:R-:W-:Y:S01]  /*1b5e0*/  FMNMX3.FTZ R3, R3, R66, R20, !PT ;  /* 0x0000004203037276 */ /* 0x000fe20007810014 */
[----:B------:R-:W-:Y:S01]  /*1b5f0*/  UISETP.GT.AND UP0, UPT, UR34, UR7, UPT ;  /* 0x000000072200728c */ /* 0x000fe2000bf04270 */
        /* <DEDUP_REMOVED lines=29> */
[----:B------:R-:W4:Y:S04]  /*1b7d0*/  LDSM.16.MT88.4 R48, [R198+0x12000] ;  /* 0x01200000c630783b */ /* 0x000f280000004200 */
[----:B------:R-:W5:Y:S04]  /*1b7e0*/  LDSM.16.MT88.4 R56, [R196+0x12000] ;  /* 0x01200000c438783b */ /* 0x000f680000004200 */
        /* <DEDUP_REMOVED lines=19> */
[----:B------:R-:W1:Y:S01]  /*1b920*/  LDSM.16.MT88.4 R64, [R195+0x12000] ;  /* 0x01200000c340783b */ /* 0x000e620000004200 */
[--C-:B------:R-:W-:Y:S01]  /*1b930*/  FFMA.FTZ R191, R47, UR4, -R208.reuse ;  /* 0x000000042fbf7c23 */ /* 0x100fe200080108d0 */
[--C-:B------:R-:W-:Y:S01]  /*1b940*/  FFMA.FTZ R188, R53, UR4, -R208.reuse ;  /* 0x0000000435bc7c23 */ /* 0x100fe200080108d0 */
[--C-:B------:R-:W-:Y:S01]  /*1b950*/  FFMA.FTZ R187, R55, UR4, -R208.reuse ;  /* 0x0000000437bb7c23 */ /* 0x100fe200080108d0 */
[----:B------:R-:W2:Y:S01]  /*1b960*/  LDSM.16.MT88.4 R120, [R196+0x16000] ;  /* 0x01600000c478783b */ /* 0x000ea20000004200 */
[----:B------:R-:W-:Y:S01]  /*1b970*/  MUFU.EX2 R194, R194 ;  /* 0x000000c200c27308 */ /* 0x000fe20000000800 */
[--C-:B------:R-:W-:Y:S01]  /*1b980*/  FFMA.FTZ R186, R20, UR4, -R213.reuse ;  /* 0x0000000414ba7c23 */ /* 0x100fe200080108d5 */
[--C-:B------:R-:W-:Y:S01]  /*1b990*/  FFMA.FTZ R185, R22, UR4, -R213.reuse ;  /* 0x0000000416b97c23 */ /* 0x100fe200080108d5 */
[----:B------:R-:W3:Y:S01]  /*1b9a0*/  LDSM.16.MT88.4 R4, [R195+0x16000] ;  /* 0x01600000c304783b */ /* 0x000ee20000004200 */
[----:B------:R-:W4:Y:S01]  /*1b9b0*/  MUFU.EX2 R193, R193 ;  /* 0x000000c100c17308 */ /* 0x000f220000000800 */
[--C-:B------:R-:W-:Y:S01]  /*1b9c0*/  FFMA.FTZ R182, R16, UR4, -R213.reuse ;  /* 0x0000000410b67c23 */ /* 0x100fe200080108d5 */
[--C-:B------:R-:W-:Y:S01]  /*1b9d0*/  FFMA.FTZ R181, R18, UR4, -R213.reuse ;  /* 0x0000000412b57c23 */ /* 0x100fe200080108d5 */
[----:B------:R-:W3:Y:S01]  /*1b9e0*/  LDSM.16.MT88.4 R12, [R217+0x10800] ;  /* 0x01080000d90c783b */ /* 0x000ee20000004200 */
[----:B------:R-:W-:Y:S01]  /*1b9f0*/  MUFU.EX2 R190, R190 ;  /* 0x000000be00be7308 */ /* 0x000fe20000000800 */
[--C-:B------:R-:W-:Y:S01]  /*1ba00*/  FFMA.FTZ R184, R23, UR4, -R208.reuse ;  /* 0x0000000417b87c23 */ /* 0x100fe200080108d0 */
[--C-:B------:R-:W-:Y:S01]  /*1ba10*/  FFMA.FTZ R183, R21, UR4, -R208.reuse ;  /* 0x0000000415b77c23 */ /* 0x100fe200080108d0 */
[----:B------:R-:W3:Y:S01]  /*1ba20*/  LDSM.16.MT88.4 R8, [R198+0x10800] ;  /* 0x01080000c608783b */ /* 0x000ee20000004200 */
[----:B------:R-:W5:Y:S01]  /*1ba30*/  MUFU.EX2 R189, R189 ;  /* 0x000000bd00bd7308 */ /* 0x000f620000000800 */
[--C-:B------:R-:W-:Y:S01]  /*1ba40*/  FFMA.FTZ R180, R17, UR4, -R208.reuse ;  /* 0x0000000411b47c23 */ /* 0x100fe200080108d0 */
[--C-:B------:R-:W-:Y:S01]  /*1ba50*/  FFMA.FTZ R167, R19, UR4, -R208.reuse ;  /* 0x0000000413a77c23 */ /* 0x100fe200080108d0 */
[----:B------:R-:W-:Y:S01]  /*1ba60*/  LDSM.16.MT88.4 R20, [R196+0x10800] ;  /* 0x01080000c414783b */ /* 0x000fe20000004200 */
[----:B------:R-:W-:Y:S01]  /*1ba70*/  MUFU.EX2 R192, R192 ;  /* 0x000000c000c07308 */ /* 0x000fe20000000800 */
[--C-:B------:R-:W-:Y:S01]  /*1ba80*/  FFMA.FTZ R197, R204, UR4, -R213.reuse ;  /* 0x00000004ccc57c23 */ /* 0x100fe200080108d5 */
[----:B----4-:R-:W-:Y:S01]  /*1ba90*/  F2FP.F16.F32.PACK_AB R128, R193, R194 ;  /* 0x000000c2c180723e */ /* 0x010fe200000000ff */
[----:B------:R-:W4:Y:S01]  /*1baa0*/  LDSM.16.MT88.4 R16, [R195+0x10800] ;  /* 0x01080000c310783b */ /* 0x000f220000004200 */
[----:B------:R-:W1:Y:S01]  /*1bab0*/  MUFU.EX2 R191, R191 ;  /* 0x000000bf00bf7308 */ /* 0x000e620000000800 */
        /* <DEDUP_REMOVED lines=20> */
[--C-:B------:R-:W-:Y:S01]  /*1bc00*/  FFMA.FTZ R206, R199, UR4, -R208.reuse ;  /* 0x00000004c7ce7c23 */ /* 0x100fe200080108d0 */
[----:B-----5:R-:W-:Y:S01]  /*1bc10*/  F2FP.F16.F32.PACK_AB R131, R187, R188 ;  /* 0x000000bcbb83723e */ /* 0x020fe200000000ff */
[----:B------:R-:W-:Y:S01]  /*1bc20*/  LDSM.16.MT88.4 R176, [R217+0x13000] ;  /* 0x01300000d9b0783b */ /* 0x000fe20000004200 */
        /* <DEDUP_REMOVED lines=61> */
[----:B----4-:R-:W-:-:S07]  /*1c000*/  F2FP.F16.F32.PACK_AB R7, R167, R180 ;  /* 0x000000b4a707723e */ /* 0x010fce00000000ff */
        /* <DEDUP_REMOVED lines=49> */
[----:B------:R-:W-:-:S02]  /*1c320*/  F2FP.F16.F32.PACK_AB R5, R210, R211 ;  /* 0x000000d3d205723e */ /* 0x000fc400000000ff */
[----:B------:R-:W-:Y:S02]  /*1c330*/  F2FP.F16.F32.PACK_AB R6, R202, R203 ;  /* 0x000000cbca06723e */ /* 0x000fe400000000ff */
[----:B------:R-:W-:-:S07]  /*1c340*/  F2FP.F16.F32.PACK_AB R7, R218, R209 ;  /* 0x000000d1da07723e */ /* 0x000fce00000000ff */
        /* <DEDUP_REMOVED lines=30> */
[--C-:B------:R-:W-:Y:S01]  /*1c530*/  FFMA.FTZ R179, R205, UR4, -R208.reuse ;  /* 0x00000004cdb37c23 */ /* 0x100fe200080108d0 */
[----:B------:R-:W1:Y:S04]  /*1c540*/  MUFU.EX2 R177, R177 ;  /* 0x000000b100b17308 */ /* 0x000e680000000800 */
[----:B------:R-:W-:Y:S01]  /*1c550*/  MUFU.EX2 R178, R178 ;  /* 0x000000b200b27308 */ /* 0x000fe20000000800 */
[----:B------:R-:W-:Y:S01]  /*1c560*/  HMMA.16816.F32 R76, R4, R28, R76 ;  /* 0x0000001c044c723c */ /* 0x000fe2000000184c */
[----:B------:R-:W-:-:S02]  /*1c570*/  FFMA.FTZ R28, R200, UR4, -R208 ;  /* 0x00000004c81c7c23 */ /* 0x000fc400080108d0 */
[----:B------:R-:W-:Y:S04]  /*1c580*/  MUFU.EX2 R179, R179 ;  /* 0x000000b300b37308 */ /* 0x000fe80000000800 */
[----:B------:R-:W2:Y:S01]  /*1c590*/  MUFU.EX2 R200, R201 ;  /* 0x000000c900c87308 */ /* 0x000ea20000000800 */
[C---:B---3--:R-:W-:Y:S03]  /*1c5a0*/  HMMA.16816.F32 R116, R4.reuse, R16, R116 ;  /* 0x000000100474723c */ /* 0x048fe60000001874 */
[----:B------:R3:W2:Y:S05]  /*1c5b0*/  MUFU.EX2 R199, R28 ;  /* 0x0000001c00c77308 */ /* 0x0006aa0000000800 */
        /* <DEDUP_REMOVED lines=13> */
[C---:B----4-:R-:W-:Y:S08]  /*1c690*/  HMMA.16816.F32 R92, R4.reuse, R20, R92 ;  /* 0x00000014045c723c */ /* 0x050ff0000000185c */
[C---:B------:R-:W-:Y:S01]  /*1c6a0*/  HMMA.16816.F32 R96, R4.reuse, R22, R96 ;  /* 0x000000160460723c */ /* 0x040fe20000001860 */
[----:B------:R-:W3:Y:S07]  /*1c6b0*/  LDSM.16.MT88.4 R20, [R198+0x15800] ;  /* 0x01580000c614783b */ /* 0x000eee0000004200 */
[C---:B-----5:R-:W-:Y:S08]  /*1c6c0*/  HMMA.16816.F32 R124, R4.reuse, R24, R124 ;  /* 0x00000018047c723c */ /* 0x060ff0000000187c */
[----:B------:R-:W-:Y:S01]  /*1c6d0*/  HMMA.16816.F32 R128, R4, R26, R128 ;  /* 0x0000001a0480723c */ /* 0x000fe20000001880 */
[----:B-1----:R-:W-:Y:S01]  /*1c6e0*/  F2FP.F16.F32.PACK_AB R4, R177, R176 ;  /* 0x000000b0b104723e */ /* 0x002fe200000000ff */
[----:B------:R-:W-:Y:S01]  /*1c6f0*/  LDSM.16.MT88.4 R24, [R217+0x13800] ;  /* 0x01380000d918783b */ /* 0x000fe20000004200 */
[----:B--2---:R-:W-:-:S02]  /*1c700*/  F2FP.F16.F32.PACK_AB R5, R200, R179 ;  /* 0x000000b3c805723e */ /* 0x004fc400000000ff */
[----:B------:R-:W-:Y:S02]  /*1c710*/  F2FP.F16.F32.PACK_AB R6, R241, R178 ;  /* 0x000000b2f106723e */ /* 0x000fe400000000ff */
[----:B------:R-:W-:-:S07]  /*1c720*/  F2FP.F16.F32.PACK_AB R7, R206, R199 ;  /* 0x000000c7ce07723e */ /* 0x000fce00000000ff */
        /* <DEDUP_REMOVED lines=64> */
[----:B------:R-:W-:Y:S01]  /*1cb30*/  UISETP.NE.AND.EX UP0, UPT, UR13, URZ, UPT, UP0 ;  /* 0x000000ff0d00728c */ /* 0x000fe2000bf05300 */
[----:B------:R-:W1:Y:S01]  /*1cb40*/  LDCU.64 UR10, c[0x0][0x358] ;  /* 0x00006b00ff0a77ac */ /* 0x000e620008000a00 */
[----:B------:R-:W-:Y:S02]  /*1cb50*/  UIADD3 UR34, UPT, UPT, UR23, -0x2, URZ ;  /* 0xfffffffe17227890 */ /* 0x000fe4000fffe0ff */
[----:B------:R-:W-:Y:S01]  /*1cb60*/  USHF.L.U32 UR15, UR15, 0x6, URZ ;  /* 0x000000060f0f7899 */ /* 0x000fe200080006ff */
[----:B------:R-:W-:Y:S06]  /*1cb70*/  BAR.SYNC.DEFER_BLOCKING 0x0 ;  /* 0x0000000000007b1d */ /* 0x000fec0000010000 */
[----:B------:R-:W-:Y:S05]  /*1cb80*/  BRA.U !UP0, `(.L_x_6083) ;  /* 0x0000000108f87547 */ /* 0x000fea000b800000 */
[----:B------:R-:W2:Y:S01]  /*1cb90*/  LDC R5, c[0x0][0x4f0] ;  /* 0x00013c00ff057b82 */ /* 0x000ea20000000800 */
[----:B------:R-:W-:Y:S01]  /*1cba0*/  USHF.L.U32 UR4, UR34, 0x6, URZ ;  /* 0x0000000622047899 */ /* 0x000fe200080006ff */
[----:B------:R-:W-:Y:S01]  /*1cbb0*/  IABS R8, UR15 ;  /* 0x0000000f00087c13 */ /* 0x000fe20008000000 */
[----:B------:R-:W3:Y:S04]  /*1cbc0*/  LDCU.64 UR8, c[0x0][0x3c0] ;  /* 0x00007800ff0877ac */ /* 0x000ee80008000a00 */
[----:B------:R-:W-:-:S04]  /*1cbd0*/  MOV R6, UR4 ;  /* 0x0000000400067c02 */ /* 0x000fc80008000f00 */
[----:B------:R-:W-:Y:S02]  /*1cbe0*/  IABS R6, R6 ;  /* 0x0000000600067213 */ /* 0x000fe40000000000 */
        /* <DEDUP_REMOVED lines=38> */
[----:B-1----:R-:W4:Y:S04]  /*1ce50*/  LDG.E R9, desc[UR10][R12.64] ;  /* 0x0000000a0c097981 */ /* 0x002f28000c1e1900 */
[----:B------:R-:W4:Y:S01]  /*1ce60*/  LDG.E R4, desc[UR10][R10.64] ;  /* 0x0000000a0a047981 */ /* 0x000f22000c1e1900 */
[----:B------:R-:W-:-:S04]  /*1ce70*/  IMAD.IADD R6, R7, 0x1, -R6 ;  /* 0x0000000107067824 */ /* 0x000fc800078e0a06 */
[----:B------:R-:W-:-:S05]  /*1ce80*/  IMAD R6, R6, R5, -0x40 ;  /* 0xffffffc006067424 */ /* 0x000fca00078e0205 */
[----:B------:R-:W-:-:S05]  /*1ce90*/  SHF.R.S32.HI R5, RZ, 0x1f, R6 ;  /* 0x0000001fff057819 */ /* 0x000fca0000011406 */
[----:B---3--:R-:W-:-:S04]  /*1cea0*/  IMAD R5, R5, UR8, RZ ;  /* 0x0000000805057c24 */ /* 0x008fc8000f8e02ff */
[C---:B------:R-:W-:Y:S01]  /*1ceb0*/  IMAD R5, R6.reuse, UR9, R5 ;  /* 0x0000000906057c24 */ /* 0x040fe2000f8e0205 */
[----:B----4-:R-:W-:Y:S01]  /*1cec0*/  IADD3 R4, PT, PT, R9, -R4, RZ ;  /* 0x8000000409047210 */ /* 0x010fe20007ffe0ff */
        /* <DEDUP_REMOVED lines=8> */
[----:B------:R-:W-:Y:S01]  /*1cf50*/  LEA.HI.X R229, R8, R229, R5, 0x1, P0 ;  /* 0x000000e508e57211 */ /* 0x000fe200000f0c05 */
[----:B------:R-:W-:Y:S06]  /*1cf60*/  BRA `(.L_x_6084) ;  /* 0x0000000000207947 */ /* 0x000fec0003800000 */
.L_x_6083:
        /* <DEDUP_REMOVED lines=8> */
.L_x_6084:
[----:B------:R-:W2:Y:S01]  /*1cff0*/  S2R R167, SR_TID.X ;  /* 0x0000000000a77919 */ /* 0x000ea20000002100 */
[----:B------:R-:W3:Y:S01]  /*1d000*/  LDCU UR5, c[0x0][0x440] ;  /* 0x00008800ff0577ac */ /* 0x000ee20008000800 */
[----:B------:R-:W4:Y:S01]  /*1d010*/  LDCU UR4, c[0x0][0x3c4] ;  /* 0x00007880ff0477ac */ /* 0x000f220008000800 */
[----:B------:R-:W-:Y:S02]  /*1d020*/  UISETP.GT.AND UP1, UPT, UR34, UR7, UPT ;  /* 0x000000072200728c */ /* 0x000fe4000bf24270 */
[----:B----4-:R-:W-:Y:S01]  /*1d030*/  USHF.L.U64.HI UR4, UR8, 0x5, UR4 ;  /* 0x0000000508047899 */ /* 0x010fe20008010204 */
[C---:B--2---:R-:W-:Y:S01]  /*1d040*/  IMAD.SHL.U32 R9, R167.reuse, 0x8, RZ ;  /* 0x00000008a7097824 */ /* 0x044fe200078e00ff */
[----:B------:R-:W-:Y:S01]  /*1d050*/  SHF.R.U32.HI R4, RZ, 0x1, R167 ;  /* 0x00000001ff047819 */ /* 0x000fe200000116a7 */
[C---:B------:R-:W-:Y:S02]  /*1d060*/  IMAD.SHL.U32 R11, R167.reuse, 0x40, RZ ;  /* 0x00000040a70b7824 */ /* 0x040fe400078e00ff */
[----:B------:R-:W-:Y:S01]  /*1d070*/  IMAD.SHL.U32 R5, R167, 0x20, RZ ;  /* 0x00000020a7057824 */ /* 0x000fe200078e00ff */
[----:B------:R-:W-:-:S02]  /*1d080*/  LOP3.LUT R8, R9, 0x38, RZ, 0xc0, !PT ;  /* 0x0000003809087812 */ /* 0x000fc400078ec0ff */
[C---:B------:R-:W-:Y:S02]  /*1d090*/  LOP3.LUT R6, R11.reuse, 0x200, RZ, 0xc0, !PT ;  /* 0x000002000b067812 */ /* 0x040fe400078ec0ff */
[----:B------:R-:W-:Y:S02]  /*1d0a0*/  LOP3.LUT R10, R11, 0x1c0, RZ, 0xc0, !PT ;  /* 0x000001c00b0a7812 */ /* 0x000fe400078ec0ff */
[----:B------:R-:W-:Y:S02]  /*1d0b0*/  LOP3.LUT R7, R8, 0x40, RZ, 0xfc, !PT ;  /* 0x0000004008077812 */ /* 0x000fe400078efcff */
[----:B------:R-:W-:Y:S02]  /*1d0c0*/  LOP3.LUT R5, R6, 0x7c00, R5, 0xf8, !PT ;  /* 0x00007c0006057812 */ /* 0x000fe400078ef805 */
[C---:B---3--:R-:W-:Y:S02]  /*1d0d0*/  ISETP.GE.AND P5, PT, R8.reuse, UR5, PT ;  /* 0x0000000508007c0c */ /* 0x048fe4000bfa6270 */
[----:B------:R-:W-:-:S02]  /*1d0e0*/  LOP3.LUT R6, R8, 0x80, RZ, 0xfc, !PT ;  /* 0x0000008008067812 */ /* 0x000fc400078efcff */
[----:B------:R-:W-:Y:S02]  /*1d0f0*/  LOP3.LUT R4, R10, 0x8, R4, 0xf8, !PT ;  /* 0x000000080a047812 */ /* 0x000fe400078ef804 */
[----:B------:R-:W-:Y:S02]  /*1d100*/  LOP3.LUT R8, R8, 0xc0, RZ, 0xfc, !PT ;  /* 0x000000c008087812 */ /* 0x000fe400078efcff */
[----:B------:R-:W-:Y:S02]  /*1d110*/  ISETP.GE.AND P4, PT, R7, UR5, PT ;  /* 0x0000000507007c0c */ /* 0x000fe4000bf86270 */
[----:B------:R-:W-:Y:S02]  /*1d120*/  LOP3.LUT R10, R10, 0x8, R167, 0xf8, !PT ;  /* 0x000000080a0a7812 */ /* 0x000fe400078ef8a7 */
[----:B------:R-:W-:Y:S01]  /*1d130*/  ISETP.GE.AND P3, PT, R6, UR5, PT ;  /* 0x0000000506007c0c */ /* 0x000fe2000bf66270 */
[----:B------:R-:W-:Y:S01]  /*1d140*/  @!PT LDS RZ, [RZ] ;  /* 0x00000000fffff984 */ /* 0x000fe20000000800 */
[----:B------:R-:W-:Y:S01]  /*1d150*/  @!PT LDS RZ, [RZ] ;  /* 0x00000000fffff984 */ /* 0x000fe20000000800 */
[----:B------:R-:W-:Y:S01]  /*1d160*/  @!PT LDS RZ, [RZ] ;  /* 0x00000000fffff984 */ /* 0x000fe20000000800 */
[----:B-1----:R-:W-:Y:S01]  /*1d170*/  @!P5 LDGSTS.E.BYPASS.LTC128B.128 [R243+0x10000], desc[UR10][R228.64] ;  /* 0x10000000e4f3dfae */ /* 0x002fe2000b981a0a */
[----:B------:R-:W-:Y:S01]  /*1d180*/  ISETP.GE.AND P2, PT, R8, UR5, PT ;  /* 0x0000000508007c0c */ /* 0x000fe2000bf46270 */
[----:B------:R-:W-:Y:S01]  /*1d190*/  USHF.L.U32 UR5, UR8, 0x5, URZ ;  /* 0x0000000508057899 */ /* 0x000fe200080006ff */
[----:B------:R-:W-:Y:S01]  /*1d1a0*/  LOP3.LUT R10, R10, 0x38, R9, 0x78, !PT ;  /* 0x000000380a0a7812 */ /* 0x000fe200078e7809 */
[----:B------:R-:W-:Y:S01]  /*1d1b0*/  @P5 STS.128 [R243+0x10000], RZ ;  /* 0x010000fff3005388 */ /* 0x000fe20000000c00 */
[----:B------:R-:W-:-:S02]  /*1d1c0*/  LOP3.LUT R11, R11, 0x400, RZ, 0xc0, !PT ;  /* 0x000004000b0b7812 */ /* 0x000fc400078ec0ff */
[----:B------:R-:W-:Y:S01]  /*1d1d0*/  LOP3.LUT R4, R4, 0x38, R9, 0x78, !PT ;  /* 0x0000003804047812 */ /* 0x000fe200078e7809 */
[----:B------:R-:W-:Y:S01]  /*1d1e0*/  @!PT LDS RZ, [RZ] ;  /* 0x00000000fffff984 */ /* 0x000fe20000000800 */
[----:B------:R-:W-:Y:S01]  /*1d1f0*/  @!PT LDS RZ, [RZ] ;  /* 0x00000000fffff984 */ /* 0x000fe20000000800 */
[----:B------:R-:W-:Y:S01]  /*1d200*/  @!PT LDS RZ, [RZ] ;  /* 0x00000000fffff984 */ /* 0x000fe20000000800 */
[----:B------:R-:W-:Y:S02]  /*1d210*/  @!P4 LDGSTS.E.BYPASS.LTC128B.128 [R243+0x12000], desc[UR10][R228.64+0x80] ;  /* 0x12000080e4f3cfae */ /* 0x000fe4000b981a0a */
[----:B------:R-:W-:Y:S01]  /*1d220*/  IMAD R224, R10, 0x2, R11 ;  /* 0x000000020ae07824 */ /* 0x000fe200078e020b */
[----:B------:R-:W-:Y:S01]  /*1d230*/  IADD3 R10, P0, PT, R228, UR5, RZ ;  /* 0x00000005e40a7c10 */ /* 0x000fe2000ff1e0ff */
[----:B------:R-:W-:Y:S01]  /*1d240*/  @P4 STS.128 [R243+0x12000], RZ ;  /* 0x012000fff3004388 */ /* 0x000fe20000000c00 */
[----:B------:R-:W-:Y:S01]  /*1d250*/  LOP3.LUT R4, R5, R4, RZ, 0xfc, !PT ;  /* 0x0000000405047212 */ /* 0x000fe200078efcff */
[----:B------:R-:W-:Y:S01]  /*1d260*/  VIADD R213, R224, UR6 ;  /* 0x00000006e0d57c36 */ /* 0x000fe20008000000 */
[----:B------:R-:W-:Y:S01]  /*1d270*/  IADD3.X R11, PT, PT, R229, UR4, RZ, P0, !PT ;  /* 0x00000004e50b7c10 */ /* 0x000fe200087fe4ff */
[----:B------:R-:W-:Y:S01]  /*1d280*/  @!PT LDS RZ, [RZ] ;  /* 0x00000000fffff984 */ /* 0x000fe20000000800 */
[----:B------:R-:W-:Y:S01]  /*1d290*/  @!PT LDS RZ, [RZ] ;  /* 0x00000000fffff984 */ /* 0x000fe20000000800 */
[----:B------:R-:W-:Y:S01]  /*1d2a0*/  @!PT LDS RZ, [RZ] ;  /* 0x00000000fffff984 */ /* 0x000fe20000000800 */
[----:B------:R-:W-:Y:S01]  /*1d2b0*/  @!P3 LDGSTS.E.BYPASS.LTC128B.128 [R243+0x14000], desc[UR10][R228.64+0x100] ;  /* 0x14000100e4f3bfae */ /* 0x000fe2000b981a0a */
[----:B------:R-:W-:-:S02]  /*1d2c0*/  IADD3 R8, P0, PT, R10, UR5, RZ ;  /* 0x000000050a087c10 */ /* 0x000fc4000ff1e0ff */
[----:B------:R-:W-:Y:S01]  /*1d2d0*/  LEA R225, R4, UR6, 0x1 ;  /* 0x0000000604e17c11 */ /* 0x000fe2000f8e08ff */
[----:B------:R-:W-:Y:S01]  /*1d2e0*/  @P3 STS.128 [R243+0x14000], RZ ;  /* 0x014000fff3003388 */ /* 0x000fe20000000c00 */
[----:B------:R-:W-:Y:S02]  /*1d2f0*/  IADD3.X R9, PT, PT, R11, UR4, RZ, P0, !PT ;  /* 0x000000040b097c10 */ /* 0x000fe400087fe4ff */
[----:B------:R-:W-:Y:S01]  /*1d300*/  IADD3 R6, P0, PT, R8, UR5, RZ ;  /* 0x0000000508067c10 */ /* 0x000fe2000ff1e0ff */
[----:B------:R-:W-:Y:S01]  /*1d310*/  @!PT LDS RZ, [RZ] ;  /* 0x00000000fffff984 */ /* 0x000fe20000000800 */
[----:B------:R-:W-:Y:S01]  /*1d320*/  @!PT LDS RZ, [RZ] ;  /* 0x00000000fffff984 */ /* 0x000fe20000000800 */
[----:B------:R-:W-:Y:S01]  /*1d330*/  @!PT LDS RZ, [RZ] ;  /* 0x00000000fffff984 */ /* 0x000fe20000000800 */
[----:B------:R-:W-:Y:S01]  /*1d340*/  @!P2 LDGSTS.E.BYPASS.LTC128B.128 [R243+0x16000], desc[UR10][R228.64+0x180] ;  /* 0x16000180e4f3afae */ /* 0x000fe2000b981a0a */
[----:B------:R-:W-:Y:S02]  /*1d350*/  LOP3.LUT R4, R167, 0x2, RZ, 0xc0, !PT ;  /* 0x00000002a7047812 */ /* 0x000fe400078ec0ff */
[----:B------:R-:W-:Y:S01]  /*1d360*/  IADD3.X R7, PT, PT, R9, UR4, RZ, P0, !PT ;  /* 0x0000000409077c10 */ /* 0x000fe200087fe4ff */
[----:B------:R-:W-:Y:S01]  /*1d370*/  @P2 STS.128 [R243+0x16000], RZ ;  /* 0x016000fff3002388 */ /* 0x000fe20000000c00 */
[----:B------:R-:W-:Y:S01]  /*1d380*/  ISETP.NE.AND P0, PT, R4, RZ, PT ;  /* 0x000000ff0400720c */ /* 0x000fe20003f05270 */
[----:B------:R-:W-:Y:S01]  /*1d390*/  USHF.L.U32 UR4, UR23, 0x6, URZ ;  /* 0x0000000617047899 */ /* 0x000fe200080006ff */
[----:B------:R-:W-:Y:S01]  /*1d3a0*/  LOP3.LUT R4, R167, 0x4, RZ, 0xc0, !PT ;  /* 0x00000004a7047812 */ /* 0x000fe200078ec0ff */
[----:B------:R-:W-:Y:S01]  /*1d3b0*/  @!PT LDS RZ, [RZ] ;  /* 0x00000000fffff984 */ /* 0x000fe20000000800 */
[----:B------:R-:W-:Y:S01]  /*1d3c0*/  @!PT LDS RZ, [RZ] ;  /* 0x00000000fffff984 */ /* 0x000fe20000000800 */
[----:B------:R-:W-:Y:S01]  /*1d3d0*/  @!PT LDS RZ, [RZ] ;  /* 0x00000000fffff984 */ /* 0x000fe20000000800 */
[----:B------:R-:W-:Y:S01]  /*1d3e0*/  @!P5 LDGSTS.E.BYPASS.LTC128B.128 [R243+0x10800], desc[UR10][R10.64] ;  /* 0x108000000af3dfae */ /* 0x000fe2000b981a0a */
[----:B------:R-:W-:-:S02]  /*1d3f0*/  SEL R214, R2, 0xffffffe0, !P0 ;  /* 0xffffffe002d67807 */ /* 0x000fc40004000000 */
[----:B------:R-:W-:Y:S01]  /*1d400*/  ISETP.NE.AND P0, PT, R4, RZ, PT ;  /* 0x000000ff0400720c */ /* 0x000fe20003f05270 */
[----:B------:R-:W-:Y:S01]  /*1d410*/  @P5 STS.128 [R243+0x10800], RZ ;  /* 0x010800fff3005388 */ /* 0x000fe20000000c00 */
[----:B------:R-:W-:Y:S02]  /*1d420*/  IMAD.MOV.U32 R4, RZ, RZ, 0x40 ;  /* 0x00000040ff047424 */ /* 0x000fe400078e00ff */
[--C-:B------:R-:W-:Y:S01]  /*1d430*/  IMAD.IADD R219, R214, 0x1, R225.reuse ;  /* 0x00000001d6db7824 */ /* 0x100fe200078e02e1 */
[----:B------:R-:W-:Y:S01]  /*1d440*/  @!PT LDS RZ, [RZ] ;  /* 0x00000000fffff984 */ /* 0x000fe20000000800 */
[----:B------:R-:W-:Y:S01]  /*1d450*/  @!PT LDS RZ, [RZ] ;  /* 0x00000000fffff984 */ /* 0x000fe20000000800 */
[----:B------:R-:W-:Y:S01]  /*1d460*/  @!PT LDS RZ, [RZ] ;  /* 0x00000000fffff984 */ /* 0x000fe20000000800 */
[----:B------:R-:W-:Y:S01]  /*1d470*/  @!P4 LDGSTS.E.BYPASS.LTC128B.128 [R243+0x12800], desc[UR10][R10.64+0x80] ;  /* 0x128000800af3cfae */ /* 0x000fe2000b981a0a */
[----:B------:R-:W-:Y:S01]  /*1d480*/  IMAD.IADD R216, R213, 0x1, R214 ;  /* 0x00000001d5d87824 */ /* 0x000fe200078e02d6 */
[----:B------:R-:W-:Y:S02]  /*1d490*/  SEL R4, R4, 0xffffffc0, !P0 ;  /* 0xffffffc004047807 */ /* 0x000fe40004000000 */
[----:B------:R-:W-:Y:S03]  /*1d4a0*/  @P4 STS.128 [R243+0x12800], RZ ;  /* 0x012800fff3004388 */ /* 0x000fe60000000c00 */
[C---:B------:R-:W-:Y:S01]  /*1d4b0*/  IMAD.IADD R215, R4.reuse, 0x1, R225 ;  /* 0x0000000104d77824 */ /* 0x040fe200078e02e1 */
        /* <DEDUP_REMOVED lines=60> */
[----:B------:R-:W5:Y:S04]  /*1d880*/  LDSM.16.M88.4 R32, [R216+0x8800] ;  /* 0x00880000d820783b */ /* 0x000f680000000200 */
[----:B-1----:R-:W1:Y:S04]  /*1d890*/  LDSM.16.M88.4 R8, [R216+0x9000] ;  /* 0x00900000d808783b */ /* 0x002e680000000200 */
[----:B------:R-:W1:Y:S04]  /*1d8a0*/  LDSM.16.M88.4 R208, [R216+0x9800] ;  /* 0x00980000d8d0783b */ /* 0x000e680000000200 */
[----:B------:R-:W-:Y:S01]  /*1d8b0*/  LDSM.16.M88.4 R200, [R215] ;  /* 0x00000000d7c8783b */ /* 0x000fe20000000200 */
[C---:B---3--:R-:W-:Y:S03]  /*1d8c0*/  HMMA.16816.F32 R28, R184.reuse, R24, RZ ;  /* 0x00000018b81c723c */ /* 0x048fe600000018ff */
[----:B------:R-:W3:Y:S04]  /*1d8d0*/  LDSM.16.M88.4 R172, [R213+0x8000] ;  /* 0x00800000d5ac783b */ /* 0x000ee80000000200 */
[----:B------:R-:W3:Y:S01]  /*1d8e0*/  LDSM.16.M88.4 R12, [R213+0x8800] ;  /* 0x00880000d50c783b */ /* 0x000ee20000000200 */
[C---:B----4-:R-:W-:Y:S03]  /*1d8f0*/  HMMA.16816.F32 R20, R184.reuse, R16, RZ ;  /* 0x00000010b814723c */ /* 0x050fe600000018ff */
[----:B--2---:R-:W2:Y:S04]  /*1d900*/  LDSM.16.M88.4 R4, [R213+0x9000] ;  /* 0x00900000d504783b */ /* 0x004ea80000000200 */
[----:B------:R-:W4:Y:S01]  /*1d910*/  LDSM.16.M88.4 R204, [R213+0x9800] ;  /* 0x00980000d5cc783b */ /* 0x000f220000000200 */
        /* <DEDUP_REMOVED lines=8> */
[----:B------:R-:W-:Y:S07]  /*1d9a0*/  LDSM.16.M88.4 R176, [R218] ;  /* 0x00000000dab0783b */ /* 0x000fee0000000200 */
[C---:B------:R-:W-:Y:S08]  /*1d9b0*/  HMMA.16816.F32 R28, R180.reuse, R168, R28 ;  /* 0x000000a8b41c723c */ /* 0x040ff0000000181c */
[C---:B------:R-:W-:Y:S01]  /*1d9c0*/  HMMA.16816.F32 R24, R180.reuse, R170, R24 ;  /* 0x000000aab418723c */ /* 0x040fe20000001818 */
[----:B------:R-:W5:Y:S07]  /*1d9d0*/  LDSM.16.M88.4 R168, [R214+0x8000] ;  /* 0x00800000d6a8783b */ /* 0x000f6e0000000200 */
        /* <DEDUP_REMOVED lines=8> */
[----:B------:R-:W1:Y:S04]  /*1da60*/  LDSM.16.M88.4 R208, [R214+0x9800] ;  /* 0x00980000d6d0783b */ /* 0x000e680000000200 */
        /* <DEDUP_REMOVED lines=10> */
[C---:B----4-:R-:W-:Y:S08]  /*1db10*/  HMMA.16816.F32 R188, R200.reuse, R204, R188 ;  /* 0x000000ccc8bc723c */ /* 0x050ff000000018bc */
[----:B------:R-:W-:Y:S01]  /*1db20*/  HMMA.16816.F32 R184, R200, R206, R184 ;  /* 0x000000cec8b8723c */ /* 0x000fe200000018b8 */
[----:B------:R-:W4:Y:S04]  /*1db30*/  LDSM.16.M88.4 R204, [R224+UR6+0xb800] ;  /* 0x00b80006e0cc783b */ /* 0x000f280008000200 */
[----:B------:R-:W-:Y:S03]  /*1db40*/  LDSM.16.M88.4 R200, [R219+0x2000] ;  /* 0x00200000dbc8783b */ /* 0x000fe60000000200 */
[C---:B-----5:R-:W-:Y:S08]  /*1db50*/  HMMA.16816.F32 R28, R176.reuse, R168, R28 ;  /* 0x000000a8b01c723c */ /* 0x060ff0000000181c */
        /* <DEDUP_REMOVED lines=25> */
[C---:B-----5:R-:W-:Y:S08]  /*1dcf0*/  HMMA.16816.F32 R28, R200.reuse, R168, R28 ;  /* 0x000000a8c81c723c */ /* 0x060ff0000000181c */
[C---:B------:R-:W-:Y:S01]  /*1dd00*/  HMMA.16816.F32 R24, R200.reuse, R170, R24 ;  /* 0x000000aac818723c */ /* 0x040fe20000001818 */
[----:B------:R-:W-:Y:S07]  /*1dd10*/  LDSM.16.M88.4 R168, [R214+0xa000] ;  /* 0x00a00000d6a8783b */ /* 0x000fee0000000200 */
[C---:B------:R-:W-:Y:S08]  /*1dd20*/  HMMA.16816.F32 R20, R200.reuse, R32, R20 ;  /* 0x00000020c814723c */ /* 0x040ff00000001814 */
[C---:B------:R-:W-:Y:S01]  /*1dd30*/  HMMA.16816.F32 R16, R200.reuse, R34, R16 ;  /* 0x00000022c810723c */ /* 0x040fe20000001810 */
[----:B------:R-:W5:Y:S07]  /*1dd40*/  LDSM.16.M88.4 R32, [R214+0xa800] ;  /* 0x00a80000d620783b */ /* 0x000f6e0000000200 */
        /* <DEDUP_REMOVED lines=8> */
[----:B------:R-:W3:Y:S07]  /*1ddd0*/  LDSM.16.M88.4 R12, [R224+UR6+0xc800] ;  /* 0x00c80006e00c783b */ /* 0x000eee0008000200 */
[C---:B------:R-:W-:Y:S08]  /*1dde0*/  HMMA.16816.F32 R188, R200.reuse, R208, R188 ;  /* 0x000000d0c8bc723c */ /* 0x040ff000000018bc */
[----:B------:R-:W-:Y:S01]  /*1ddf0*/  HMMA.16816.F32 R184, R200, R210, R184 ;  /* 0x000000d2c8b8723c */ /* 0x000fe200000018b8 */
[----:B------:R-:W3:Y:S04]  /*1de00*/  LDSM.16.M88.4 R208, [R214+0xb800] ;  /* 0x00b80000d6d0783b */ /* 0x000ee80000000200 */
[----:B------:R-:W-:Y:S03]  /*1de10*/  LDSM.16.M88.4 R200, [R224+UR6+0xc000] ;  /* 0x00c00006e0c8783b */ /* 0x000fe60008000200 */
        /* <DEDUP_REMOVED lines=9> */
[----:B------:R-:W-:Y:S07]  /*1deb0*/  LDSM.16.M88.4 R32, [R216+0xd000] ;  /* 0x00d00000d820783b */ /* 0x000fee0000000200 */
[C---:B-1----:R-:W-:Y:S08]  /*1dec0*/  HMMA.16816.F32 R196, R204.reuse, R8, R196 ;  /* 0x00000008ccc4723c */ /* 0x042ff000000018c4 */
[C---:B------:R-:W-:Y:S01]  /*1ded0*/  HMMA.16816.F32 R192, R204.reuse, R10, R192 ;  /* 0x0000000accc0723c */ /* 0x040fe200000018c0 */
[----:B------:R-:W1:Y:S07]  /*1dee0*/  LDSM.16.M88.4 R8, [R219+0x4000] ;  /* 0x00400000db08783b */ /* 0x000e6e0000000200 */
[C---:B------:R-:W-:Y:S08]  /*1def0*/  HMMA.16816.F32 R28, R204.reuse, R168, R28 ;  /* 0x000000a8cc1c723c */ /* 0x040ff0000000181c */
[----:B------:R-:W-:Y:S01]  /*1df00*/  HMMA.16816.F32 R24, R204, R170, R24 ;  /* 0x000000aacc18723c */ /* 0x000fe20000001818 */
[----:B------:R-:W5:Y:S07]  /*1df10*/  LDSM.16.M88.4 R168, [R216+0xc800] ;  /* 0x00c80000d8a8783b */ /* 0x000f6e0000000200 */
[C---:B---3--:R-:W-:Y:S08]  /*1df20*/  HMMA.16816.F32 R20, R176.reuse, R12, R20 ;  /* 0x0000000cb014723c */ /* 0x048ff00000001814 */
[----:B------:R-:W-:Y:S01]  /*1df30*/  HMMA.16816.F32 R16, R176, R14, R16 ;  /* 0x0000000eb010723c */ /* 0x000fe20000001810 */
        /* <DEDUP_REMOVED lines=10> */
[----:B------:R-:W2:Y:S07]  /*1dfe0*/  LDSM.16.M88.4 R200, [R213+0xd800] ;  /* 0x00d80000d5c8783b */ /* 0x000eae0000000200 */
[C---:B----4-:R-:W-:Y:S08]  /*1dff0*/  HMMA.16816.F32 R188, R176.reuse, R180, R188 ;  /* 0x000000b4b0bc723c */ /* 0x050ff000000018bc */
[----:B------:R-:W-:Y:S01]  /*1e000*/  HMMA.16816.F32 R184, R176, R182, R184 ;  /* 0x000000b6b0b8723c */ /* 0x000fe200000018b8 */
[----:B------:R-:W-:Y:S04]  /*1e010*/  LDSM.16.M88.4 R180, [R218+0x4000] ;  /* 0x00400000dab4783b */ /* 0x000fe80000000200 */
[----:B------:R-:W4:Y:S03]  /*1e020*/  LDSM.16.M88.4 R176, [R214+0xc000] ;  /* 0x00c00000d6b0783b */ /* 0x000f260000000200 */
[C---:B-1----:R-:W-:Y:S08]  /*1e030*/  HMMA.16816.F32 R28, R8.reuse, R172, R28 ;  /* 0x000000ac081c723c */ /* 0x042ff0000000181c */
[C---:B------:R-:W-:Y:S01]  /*1e040*/  HMMA.16816.F32 R24, R8.reuse, R174, R24 ;  /* 0x000000ae0818723c */ /* 0x040fe20000001818 */
[----:B------:R-:W1:Y:S07]  /*1e050*/  LDSM.16.M88.4 R172, [R214+0xc800] ;  /* 0x00c80000d6ac783b */ /* 0x000e6e0000000200 */
[C---:B-----5:R-:W-:Y:S08]  /*1e060*/  HMMA.16816.F32 R20, R8.reuse, R168, R20 ;  /* 0x000000a80814723c */ /* 0x060ff00000001814 */
[C---:B------:R-:W-:Y:S01]  /*1e070*/  HMMA.16816.F32 R16, R8.reuse, R170, R16 ;  /* 0x000000aa0810723c */ /* 0x040fe20000001810 */
[----:B------:R-:W5:Y:S07]  /*1e080*/  LDSM.16.M88.4 R168, [R214+0xd000] ;  /* 0x00d00000d6a8783b */ /* 0x000f6e0000000200 */
[C---:B------:R-:W-:Y:S08]  /*1e090*/  HMMA.16816.F32 R196, R8.reuse, R32, R196 ;  /* 0x0000002008c4723c */ /* 0x040ff000000018c4 */
[C---:B------:R-:W-:Y:S01]  /*1e0a0*/  HMMA.16816.F32 R192, R8.reuse, R34, R192 ;  /* 0x0000002208c0723c */ /* 0x040fe200000018c0 */
[----:B------:R-:W5:Y:S07]  /*1e0b0*/  LDSM.16.M88.4 R32, [R214+0xd800] ;  /* 0x00d80000d620783b */ /* 0x000f6e0000000200 */
[C---:B---3--:R-:W-:Y:S08]  /*1e0c0*/  HMMA.16816.F32 R188, R8.reuse, R12, R188 ;  /* 0x0000000c08bc723c */ /* 0x048ff000000018bc */
[----:B------:R-:W-:Y:S01]  /*1e0d0*/  HMMA.16816.F32 R184, R8, R14, R184 ;  /* 0x0000000e08b8723c */ /* 0x000fe200000018b8 */
[----:B------:R-:W-:Y:S04]  /*1e0e0*/  LDSM.16.M88.4 R12, [R225+0x6000] ;  /* 0x00600000e10c783b */ /* 0x000fe80000000200 */
[----:B------:R-:W3:Y:S03]  /*1e0f0*/  LDSM.16.M88.4 R8, [R224+UR6+0xe000] ;  /* 0x00e00006e008783b */ /* 0x000ee60008000200 */
[C---:B--2---:R-:W-:Y:S08]  /*1e100*/  HMMA.16816.F32 R28, R208.reuse, R4, R28 ;  /* 0x00000004d01c723c */ /* 0x044ff0000000181c */
[C---:B------:R-:W-:Y:S01]  /*1e110*/  HMMA.16816.F32 R24, R208.reuse, R6, R24 ;  /* 0x00000006d018723c */ /* 0x040fe20000001818 */
[----:B------:R-:W2:Y:S07]  /*1e120*/  LDSM.16.M88.4 R4, [R224+UR6+0xe800] ;  /* 0x00e80006e004783b */ /* 0x000eae0008000200 */
[C---:B------:R-:W-:Y:S08]  /*1e130*/  HMMA.16816.F32 R20, R208.reuse, R220, R20 ;  /* 0x000000dcd014723c */ /* 0x040ff00000001814 */
[C---:B------:R-:W-:Y:S08]  /*1e140*/  HMMA.16816.F32 R16, R208.reuse, R222, R16 ;  /* 0x000000ded010723c */ /* 0x040ff00000001810 */
[C---:B------:R-:W-:Y:S08]  /*1e150*/  HMMA.16816.F32 R196, R208.reuse, R204, R196 ;  /* 0x000000ccd0c4723c */ /* 0x040ff000000018c4 */
[C---:B------:R-:W-:Y:S08]  /*1e160*/  HMMA.16816.F32 R192, R208.reuse, R206, R192 ;  /* 0x000000ced0c0723c */ /* 0x040ff000000018c0 */
[C---:B------:R-:W-:Y:S08]  /*1e170*/  HMMA.16816.F32 R188, R208.reuse, R200, R188 ;  /* 0x000000c8d0bc723c */ /* 0x040ff000000018bc */
[----:B------:R-:W-:Y:S01]  /*1e180*/  HMMA.16816.F32 R184, R208, R202, R184 ;  /* 0x000000cad0b8723c */ /* 0x000fe200000018b8 */
[----:B------:R-:W-:Y:S07]  /*1e190*/  LDSM.16.M88.4 R200, [R224+UR6+0xf800] ;  /* 0x00f80006e0c8783b */ /* 0x000fee0008000200 */
[C---:B----4-:R-:W-:Y:S08]  /*1e1a0*/  HMMA.16816.F32 R28, R180.reuse, R176, R28 ;  /* 0x000000b0b41c723c */ /* 0x050ff0000000181c */
[C---:B------:R-:W-:Y:S01]  /*1e1b0*/  HMMA.16816.F32 R24, R180.reuse, R178, R24 ;  /* 0x000000b2b418723c */ /* 0x040fe20000001818 */
[----:B------:R-:W4:Y:S07]  /*1e1c0*/  LDSM.16.M88.4 R176, [R224+UR6+0xf000] ;  /* 0x00f00006e0b0783b */ /* 0x000f2e0008000200 */
[C---:B-1----:R-:W-:Y:S08]  /*1e1d0*/  HMMA.16816.F32 R20, R180.reuse, R172, R20 ;  /* 0x000000acb414723c */ /* 0x042ff00000001814 */
[C---:B------:R-:W-:Y:S01]  /*1e1e0*/  HMMA.16816.F32 R16, R180.reuse, R174, R16 ;  /* 0x000000aeb410723c */ /* 0x040fe20000001810 */
[----:B------:R-:W-:Y:S07]  /*1e1f0*/  LDSM.16.M88.4 R172, [R216+0xf000] ;  /* 0x00f00000d8ac783b */ /* 0x000fee0000000200 */
[C---:B-----5:R-:W-:Y:S08]  /*1e200*/  HMMA.16816.F32 R196, R180.reuse, R168, R196 ;  /* 0x000000a8b4c4723c */ /* 0x060ff000000018c4 */
        /* <DEDUP_REMOVED lines=8> */
[----:B------:R-:W1:Y:S07]  /*1e290*/  LDSM.16.M88.4 R8, [R216+0xe000] ;  /* 0x00e00000d808783b */ /* 0x000e6e0000000200 */
[C---:B--2---:R-:W-:Y:S08]  /*1e2a0*/  HMMA.16816.F32 R20, R12.reuse, R4, R20 ;  /* 0x000000040c14723c */ /* 0x044ff00000001814 */
[C---:B------:R-:W-:Y:S01]  /*1e2b0*/  HMMA.16816.F32 R16, R12.reuse, R6, R16 ;  /* 0x000000060c10723c */ /* 0x040fe20000001810 */
[----:B------:R-:W2:Y:S07]  /*1e2c0*/  LDSM.16.M88.4 R4, [R216+0xf800] ;  /* 0x00f80000d804783b */ /* 0x000eae0000000200 */
[C---:B----4-:R-:W-:Y:S08]  /*1e2d0*/  HMMA.16816.F32 R196, R12.reuse, R176, R196 ;  /* 0x000000b00cc4723c */ /* 0x050ff000000018c4 */
[C---:B------:R-:W-:Y:S01]  /*1e2e0*/  HMMA.16816.F32 R192, R12.reuse, R178, R192 ;  /* 0x000000b20cc0723c */ /* 0x040fe200000018c0 */
[----:B------:R-:W3:Y:S07]  /*1e2f0*/  LDSM.16.M88.4 R176, [R213+0xe000] ;  /* 0x00e00000d5b0783b */ /* 0x000eee0000000200 */
[C---:B------:R-:W-:Y:S08]  /*1e300*/  HMMA.16816.F32 R188, R12.reuse, R200, R188 ;  /* 0x000000c80cbc723c */ /* 0x040ff000000018bc */
[----:B------:R-:W-:Y:S01]  /*1e310*/  HMMA.16816.F32 R184, R12, R202, R184 ;  /* 0x000000ca0cb8723c */ /* 0x000fe200000018b8 */
[----:B------:R-:W4:Y:S07]  /*1e320*/  LDSM.16.M88.4 R12, [R213+0xf800] ;  /* 0x00f80000d50c783b */ /* 0x000f2e0000000200 */
[C---:B-1----:R-:W-:Y:S08]  /*1e330*/  HMMA.16816.F32 R28, R32.reuse, R8, R28 ;  /* 0x00000008201c723c */ /* 0x042ff0000000181c */
[C---:B------:R-:W-:Y:S01]  /*1e340*/  HMMA.16816.F32 R24, R32.reuse, R10, R24 ;  /* 0x0000000a2018723c */ /* 0x040fe20000001818 */
[----:B------:R-:W-:Y:S07]  /*1e350*/  LDSM.16.M88.4 R8, [R214+0xe000] ;  /* 0x00e00000d608783b */ /* 0x000fee0000000200 */
[C---:B------:R-:W-:Y:S01]  /*1e360*/  HMMA.16816.F32 R200, R32.reuse, R168, R20 ;  /* 0x000000a820c8723c */ /* 0x040fe20000001814 */
[----:B------:R-:W1:Y:S07]  /*1e370*/  LDSM.16.M88.4 R20, [R218+0x6000] ;  /* 0x00600000da14783b */ /* 0x000e6e0000000200 */
[----:B--2---:R-:W-:Y:S01]  /*1e380*/  HMMA.16816.F32 R204, R32, R6, R184 ;  /* 0x0000000620cc723c */ /* 0x004fe200000018b8 */
[----:B------:R-:W2:Y:S07]  /*1e390*/  LDSM.16.M88.4 R184, [R214+0xf800] ;  /* 0x00f80000d6b8783b */ /* 0x000eae0000000200 */
[----:B---3--:R-:W-:Y:S08]  /*1e3a0*/  HMMA.16816.F32 R28, R180, R176, R28 ;  /* 0x000000b0b41c723c */ /* 0x008ff0000000181c */
[----:B------:R-:W-:Y:S01]  /*1e3b0*/  HMMA.16816.F32 R188, R32, R4, R188 ;  /* 0x0000000420bc723c */ /* 0x000fe200000018bc */
[----:B------:R-:W3:Y:S07]  /*1e3c0*/  LDSM.16.M88.4 R4, [R213+0xe800] ;  /* 0x00e80000d504783b */ /* 0x000eee0000000200 */
[----:B----4-:R-:W-:Y:S01]  /*1e3d0*/  HMMA.16816.F32 R204, R180, R14, R204 ;  /* 0x0000000eb4cc723c */ /* 0x010fe200000018cc */
[----:B------:R-:W-:-:S05]  /*1e3e0*/  IMAD.SHL.U32 R14, R167, 0x2, RZ ;  /* 0x00000002a70e7824 */ /* 0x000fca00078e00ff */
[----:B------:R-:W-:Y:S02]  /*1e3f0*/  LOP3.LUT R14, R14, 0x6, RZ, 0xc0, !PT ;  /* 0x000000060e0e7812 */ /* 0x000fe400078ec0ff */
[----:B------:R-:W-:Y:S02]  /*1e400*/  HMMA.16816.F32 R16, R32, R170, R16 ;  /* 0x000000aa2010723c */ /* 0x000fe40000001810 */
[----:B------:R-:W-:-:S05]  /*1e410*/  LOP3.LUT R14, R14, UR4, RZ, 0xfc, !PT ;  /* 0x000000040e0e7c12 */ /* 0x000fca000f8efcff */
[----:B------:R-:W-:Y:S01]  /*1e420*/  VIADD R170, R14, UR22 ;  /* 0x000000160eaa7c36 */ /* 0x000fe20008000000 */
[C---:B-1----:R-:W-:Y:S04]  /*1e430*/  HMMA.16816.F32 R28, R20.reuse, R8, R28 ;  /* 0x00000008141c723c */ /* 0x042fe8000000181c */
[C-C-:B------:R-:W-:Y:S02]  /*1e440*/  IADD3 R15, PT, PT, R166.reuse, 0x7f, -R170.reuse ;  /* 0x0000007fa60f7810 */ /* 0x140fe40007ffe8aa */
[C-C-:B------:R-:W-:Y:S02]  /*1e450*/  IADD3 R8, PT, PT, R166.reuse, 0x78, -R170.reuse ;  /* 0x00000078a6087810 */ /* 0x140fe40007ffe8aa */
[----:B--2---:R-:W-:Y:S01]  /*1e460*/  HMMA.16816.F32 R204, R20, R186, R204 ;  /* 0x000000ba14cc723c */ /* 0x004fe200000018cc */
[----:B------:R-:W-:-:S02]  /*1e470*/  IADD3 R187, PT, PT, R166, 0x80, -R170 ;  /* 0x00000080a6bb7810 */ /* 0x000fc40007ffe8aa */
[C-C-:B------:R-:W-:Y:S02]  /*1e480*/  IADD3 R220, PT, PT, R166.reuse, 0x77, -R170.reuse ;  /* 0x00000077a6dc7810 */ /* 0x140fe40007ffe8aa */
[----:B------:R-:W-:Y:S02]  /*1e490*/  IABS R187, R187 ;  /* 0x000000bb00bb7213 */ /* 0x000fe40000000000 */
[C-C-:B------:R-:W-:Y:S01]  /*1e4a0*/  IADD3 R218, PT, PT, R166.reuse, 0x70, -R170.reuse ;  /* 0x00000070a6da7810 */ /* 0x140fe20007ffe8aa */
[C---:B------:R-:W-:Y:S01]  /*1e4b0*/  HMMA.16816.F32 R196, R32.reuse, R172, R196 ;  /* 0x000000ac20c4723c */ /* 0x040fe200000018c4 */
[----:B------:R-:W-:Y:S02]  /*1e4c0*/  I2FP.F32.S32 R187, R187 ;  /* 0x000000bb00bb7245 */ /* 0x000fe40000201400 */
[C-C-:B------:R-:W-:Y:S02]  /*1e4d0*/  IADD3 R173, PT, PT, R166.reuse, 0x6f, -R170.reuse ;  /* 0x0000006fa6ad7810 */ /* 0x140fe40007ffe8aa */
[C---:B------:R-:W-:Y:S01]  /*1e4e0*/  IADD3 R169, PT, PT, R166.reuse, 0x67, -R170 ;  /* 0x00000067a6a97810 */ /* 0x040fe20007ffe8aa */
[----:B------:R-:W-:Y:S01]  /*1e4f0*/  FFMA.FTZ R187, R187, -UR14, R28 ;  /* 0x8000000ebbbb7c23 */ /* 0x000fe2000801001c */
[C-C-:B------:R-:W-:Y:S01]  /*1e500*/  IADD3 R167, PT, PT, R166.reuse, 0x60, -R170.reuse ;  /* 0x00000060a6a77810 */ /* 0x140fe20007ffe8aa */
[----:B------:R-:W-:Y:S01]  /*1e510*/  HMMA.16816.F32 R192, R32, R174, R192 ;  /* 0x000000ae20c0723c */ /* 0x000fe200000018c0 */
[--C-:B------:R-:W-:Y:S01]  /*1e520*/  IADD3 R33, PT, PT, R166, 0x48, -R170.reuse ;  /* 0x00000048a6217810 */ /* 0x100fe20007ffe8aa */
[----:B------:R-:W-:Y:S01]  /*1e530*/  VIADD R34, R14, 0xffffff80 ;  /* 0xffffff800e227836 */ /* 0x000fe20000000000 */
[----:B------:R-:W-:-:S02]  /*1e540*/  IADD3 R35, PT, PT, R165, 0x80, -R170 ;  /* 0x00000080a5237810 */ /* 0x000fc40007ffe8aa */
[----:B------:R-:W-:Y:S02]  /*1e550*/  IABS R33, R33 ;  /* 0x0000002100217213 */ /* 0x000fe40000000000 */
[----:B------:R-:W-:Y:S01]  /*1e560*/  IABS R35, R35 ;  /* 0x0000002300237213 */ /* 0x000fe20000000000 */
[C---:B---3--:R-:W-:Y:S01]  /*1e570*/  HMMA.16816.F32 R200, R180.reuse, R4, R200 ;  /* 0x00000004b4c8723c */ /* 0x048fe200000018c8 */
[----:B------:R-:W-:Y:S01]  /*1e580*/  IADD3 R32, PT, PT, R165, 0x48, -R170 ;  /* 0x00000048a5207810 */ /* 0x000fe20007ffe8aa */
[----:B------:R-:W-:Y:S01]  /*1e590*/  IMAD.MOV.U32 R28, RZ, RZ, R33 ;  /* 0x000000ffff1c7224 */ /* 0x000fe200078e0021 */
[----:B------:R-:W-:Y:S01]  /*1e5a0*/  ISETP.GT.AND P1, PT, R235, R34, PT ;  /* 0x00000022eb00720c */ /* 0x000fe20003f24270 */
[----:B------:R-:W-:Y:S01]  /*1e5b0*/  IMAD.MOV.U32 R33, RZ, RZ, R35 ;  /* 0x000000ffff217224 */ /* 0x000fe200078e0023 */
[----:B------:R-:W-:Y:S02]  /*1e5c0*/  IABS R32, R32 ;  /* 0x0000002000207213 */ /* 0x000fe40000000000 */
[----:B------:R-:W-:Y:S01]  /*1e5d0*/  I2FP.F32.S32 R35, R28 ;  /* 0x0000001c00237245 */ /* 0x000fe20000201400 */
[----:B------:R-:W-:Y:S01]  /*1e5e0*/  HMMA.16816.F32 R24, R180, R178, R24 ;  /* 0x000000b2b418723c */ /* 0x000fe20000001818 */
[----:B------:R-:W-:-:S02]  /*1e5f0*/  I2FP.F32.S32 R33, R33 ;  /* 0x0000002100217245 */ /* 0x000fc40000201400 */
[----:B------:R-:W-:Y:S01]  /*1e600*/  FSEL R187, R187, -INF , !P1 ;  /* 0xff800000bbbb7808 */ /* 0x000fe20004800000 */
[----:B------:R-:W-:Y:S01]  /*1e610*/  FFMA.FTZ R4, R35, -UR14, R204 ;  /* 0x8000000e23047c23 */ /* 0x000fe200080100cc */
[C---:B------:R-:W-:Y:S01]  /*1e620*/  ISETP.GE.AND P6, PT, R34.reuse, R234, PT ;  /* 0x000000ea2200720c */ /* 0x040fe20003fc6270 */
[----:B------:R-:W-:Y:S01]  /*1e630*/  FFMA.FTZ R30, R33, -UR14, R30 ;  /* 0x8000000e211e7c23 */ /* 0x000fe2000801001e */
[----:B------:R-:W-:Y:S01]  /*1e640*/  ISETP.GE.AND P0, PT, R34, R232, PT ;  /* 0x000000e82200720c */ /* 0x000fe20003f06270 */
[----:B------:R-:W-:Y:S01]  /*1e650*/  HMMA.16816.F32 R16, R180, R6, R16 ;  /* 0x00000006b410723c */ /* 0x000fe20000001810 */
[----:B------:R-:W-:Y:S01]  /*1e660*/  ISETP.GT.AND P1, PT, R233, R34, PT ;  /* 0x00000022e900720c */ /* 0x000fe20003f24270 */
[----:B------:R-:W-:Y:S01]  /*1e670*/  VIADD R6, R14, 0xffffff88 ;  /* 0xffffff880e067836 */ /* 0x000fe20000000000 */
[----:B------:R-:W-:Y:S02]  /*1e680*/  I2FP.F32.S32 R5, R32 ;  /* 0x0000002000057245 */ /* 0x000fe40000201400 */
[----:B------:R-:W1:Y:S01]  /*1e690*/  LDSM.16.M88.4 R32, [R214+0xe800] ;  /* 0x00e80000d620783b */ /* 0x000e620000000200 */
[----:B------:R-:W-:-:S02]  /*1e6a0*/  IADD3 R175, PT, PT, R166, 0x68, -R170 ;  /* 0x00000068a6af7810 */ /* 0x000fc40007ffe8aa */
[C---:B------:R-:W-:Y:S01]  /*1e6b0*/  IADD3 R171, PT, PT, R166.reuse, 0x5f, -R170 ;  /* 0x0000005fa6ab7810 */ /* 0x040fe20007ffe8aa */
[----:B------:R-:W-:Y:S01]  /*1e6c0*/  FFMA.FTZ R5, R5, -UR14, R206 ;  /* 0x8000000e05057c23 */ /* 0x000fe200080100ce */
[C-C-:B------:R-:W-:Y:S01]  /*1e6d0*/  IADD3 R179, PT, PT, R166.reuse, 0x58, -R170.reuse ;  /* 0x00000058a6b37810 */ /* 0x140fe20007ffe8aa */
[----:B------:R-:W-:Y:S01]  /*1e6e0*/  HMMA.16816.F32 R188, R180, R12, R188 ;  /* 0x0000000cb4bc723c */ /* 0x000fe200000018bc */
[C-C-:B------:R-:W-:Y:S02]  /*1e6f0*/  IADD3 R177, PT, PT, R166.reuse, 0x57, -R170.reuse ;  /* 0x00000057a6b17810 */ /* 0x140fe40007ffe8aa */
[C-C-:B------:R-:W-:Y:S02]  /*1e700*/  IADD3 R176, PT, PT, R166.reuse, 0x50, -R170.reuse ;  /* 0x00000050a6b07810 */ /* 0x140fe40007ffe8aa */
[C-C-:B------:R-:W-:Y:S02]  /*1e710*/  IADD3 R172, PT, PT, R166.reuse, 0x4f, -R170.reuse ;  /* 0x0000004fa6ac7810 */ /* 0x140fe40007ffe8aa */
[--C-:B------:R-:W-:Y:S01]  /*1e720*/  IADD3 R168, PT, PT, R166, 0x47, -R170.reuse ;  /* 0x00000047a6a87810 */ /* 0x100fe20007ffe8aa */
[----:B------:R-:W-:Y:S01]  /*1e730*/  HMMA.16816.F32 R24, R20, R10, R24 ;  /* 0x0000000a1418723c */ /* 0x000fe20000001818 */
[----:B------:R-:W-:-:S02]  /*1e740*/  IADD3 R9, PT, PT, R165, 0x7f, -R170 ;  /* 0x0000007fa5097810 */ /* 0x000fc40007ffe8aa */
[C-C-:B------:R-:W-:Y:S02]  /*1e750*/  IADD3 R221, PT, PT, R165.reuse, 0x78, -R170.reuse ;  /* 0x00000078a5dd7810 */ /* 0x140fe40007ffe8aa */
[C-C-:B------:R-:W-:Y:S02]  /*1e760*/  IADD3 R219, PT, PT, R165.reuse, 0x77, -R170.reuse ;  /* 0x00000077a5db7810 */ /* 0x140fe40007ffe8aa */
[C-C-:B------:R-:W-:Y:S02]  /*1e770*/  IADD3 R216, PT, PT, R165.reuse, 0x70, -R170.reuse ;  /* 0x00000070a5d87810 */ /* 0x140fe40007ffe8aa */
[C-C-:B------:R-:W-:Y:S02]  /*1e780*/  IADD3 R215, PT, PT, R165.reuse, 0x6f, -R170.reuse ;  /* 0x0000006fa5d77810 */ /* 0x140fe40007ffe8aa */
[C-C-:B------:R-:W-:Y:S01]  /*1e790*/  IADD3 R211, PT, PT, R165.reuse, 0x68, -R170.reuse ;  /* 0x00000068a5d37810 */ /* 0x140fe20007ffe8aa */
[----:B------:R-:W-:Y:S01]  /*1e7a0*/  HMMA.16816.F32 R188, R20, R184, R188 ;  /* 0x000000b814bc723c */ /* 0x000fe200000018bc */
[----:B------:R-:W-:-:S02]  /*1e7b0*/  IADD3 R210, PT, PT, R165, 0x67, -R170 ;  /* 0x00000067a5d27810 */ /* 0x000fc40007ffe8aa */
[C-C-:B------:R-:W-:Y:S02]  /*1e7c0*/  IADD3 R209, PT, PT, R165.reuse, 0x60, -R170.reuse ;  /* 0x00000060a5d17810 */ /* 0x140fe40007ffe8aa */
[C-C-:B------:R-:W-:Y:S02]  /*1e7d0*/  IADD3 R208, PT, PT, R165.reuse, 0x5f, -R170.reuse ;  /* 0x0000005fa5d07810 */ /* 0x140fe40007ffe8aa */
[C-C-:B------:R-:W-:Y:S02]  /*1e7e0*/  IADD3 R186, PT, PT, R165.reuse, 0x58, -R170.reuse ;  /* 0x00000058a5ba7810 */ /* 0x140fe40007ffe8aa */
[C-C-:B------:R-:W-:Y:S02]  /*1e7f0*/  IADD3 R178, PT, PT, R165.reuse, 0x57, -R170.reuse ;  /* 0x00000057a5b27810 */ /* 0x140fe40007ffe8aa */
[C-C-:B------:R-:W-:Y:S02]  /*1e800*/  IADD3 R174, PT, PT, R165.reuse, 0x50, -R170.reuse ;  /* 0x00000050a5ae7810 */ /* 0x140fe40007ffe8aa */
[C-C-:B------:R-:W-:Y:S01]  /*1e810*/  IADD3 R166, PT, PT, R165.reuse, 0x4f, -R170.reuse ;  /* 0x0000004fa5a67810 */ /* 0x140fe20007ffe8aa */
[----:B-1----:R-:W-:Y:S01]  /*1e820*/  HMMA.16816.F32 R200, R20, R32, R200 ;  /* 0x0000002014c8723c */ /* 0x002fe200000018c8 */
[----:B------:R-:W-:Y:S01]  /*1e830*/  IADD3 R170, PT, PT, R165, 0x47, -R170 ;  /* 0x00000047a5aa7810 */ /* 0x000fe20007ffe8aa */
[----:B------:R-:W-:Y:S01]  /*1e840*/  VIADD R165, R14, 0xffffffb8 ;  /* 0xffffffb80ea57836 */ /* 0x000fe20000000000 */
[----:B------:R-:W-:-:S02]  /*1e850*/  IABS R15, R15 ;  /* 0x0000000f000f7213 */ /* 0x000fc40000000000 */
[----:B------:R-:W-:Y:S02]  /*1e860*/  FSEL R187, R187, -INF , !P6 ;  /* 0xff800000bbbb7808 */ /* 0x000fe40007000000 */
[-C--:B------:R-:W-:Y:S01]  /*1e870*/  ISETP.GT.AND P6, PT, R235, R165.reuse, PT ;  /* 0x000000a5eb00720c */ /* 0x080fe20003fc4270 */
[----:B------:R-:W-:Y:S01]  /*1e880*/  IMAD.MOV.U32 R28, RZ, RZ, R15 ;  /* 0x000000ffff1c7224 */ /* 0x000fe200078e000f */
[----:B------:R-:W-:Y:S01]  /*1e890*/  FSEL R30, R30, -INF , !P1 ;  /* 0xff8000001e1e7808 */ /* 0x000fe20004800000 */
[----:B------:R-:W-:Y:S01]  /*1e8a0*/  HMMA.16816.F32 R16, R20, R34, R16 ;  /* 0x000000221410723c */ /* 0x000fe20000001810 */
[----:B------:R-:W-:Y:S02]  /*1e8b0*/  ISETP.GE.AND P1, PT, R165, R234, PT ;  /* 0x000000eaa500720c */ /* 0x000fe40003f26270 */
[----:B------:R-:W-:Y:S02]  /*1e8c0*/  FSEL R4, R4, -INF , !P6 ;  /* 0xff80000004047808 */ /* 0x000fe40007000000 */
[----:B------:R-:W-:-:S02]  /*1e8d0*/  ISETP.GT.AND P6, PT, R233, R165, PT ;  /* 0x000000a5e900720c */ /* 0x000fc40003fc4270 */
[----:B------:R-:W-:Y:S01]  /*1e8e0*/  FSEL R15, R30, -INF , !P0 ;  /* 0xff8000001e0f7808 */ /* 0x000fe20004000000 */
[----:B------:R-:W-:Y:S01]  /*1e8f0*/  VIADD R30, R14, 0xffffff81 ;  /* 0xffffff810e1e7836 */ /* 0x000fe20000000000 */
[----:B------:R-:W-:Y:S02]  /*1e900*/  I2FP.F32.S32 R28, R28 ;  /* 0x0000001c001c7245 */ /* 0x000fe40000201400 */
[----:B------:R-:W-:Y:S02]  /*1e910*/  FSEL R206, R4, -INF , !P1 ;  /* 0xff80000004ce7808 */ /* 0x000fe40004800000 */
[----:B------:R-:W-:Y:S01]  /*1e920*/  IABS R4, R9 ;  /* 0x0000000900047213 */ /* 0x000fe20000000000 */
[----:B------:R-:W-:Y:S01]  /*1e930*/  FFMA.FTZ R28, R28, -UR14, R29 ;  /* 0x8000000e1c1c7c23 */ /* 0x000fe2000801001d */
[----:B------:R-:W-:Y:S02]  /*1e940*/  ISETP.GE.AND P0, PT, R165, R232, PT ;  /* 0x000000e8a500720c */ /* 0x000fe40003f06270 */
[----:B------:R-:W-:-:S02]  /*1e950*/  IABS R8, R8 ;  /* 0x0000000800087213 */ /* 0x000fc40000000000 */
[----:B------:R-:W-:Y:S02]  /*1e960*/  FSEL R5, R5, -INF , !P6 ;  /* 0xff80000005057808 */ /* 0x000fe40007000000 */
[----:B------:R-:W-:Y:S02]  /*1e970*/  I2FP.F32.S32 R4, R4 ;  /* 0x0000000400047245 */ /* 0x000fe40000201400 */
[----:B------:R-:W-:Y:S02]  /*1e980*/  ISETP.GT.AND P1, PT, R235, R30, PT ;  /* 0x0000001eeb00720c */ /* 0x000fe40003f24270 */
[----:B------:R-:W-:Y:S01]  /*1e990*/  FSEL R204, R5, -INF , !P0 ;  /* 0xff80000005cc7808 */ /* 0x000fe20004000000 */
[----:B------:R-:W-:Y:S01]  /*1e9a0*/  FFMA.FTZ R4, R4, -UR14, R31 ;  /* 0x8000000e04047c23 */ /* 0x000fe2000801001f */
[----:B------:R-:W-:Y:S02]  /*1e9b0*/  I2FP.F32.S32 R5, R8 ;  /* 0x0000000800057245 */ /* 0x000fe40000201400 */
[----:B------:R-:W1:Y:S01]  /*1e9c0*/  LDSM.16.M88.4 R8, [R213+0xf000] ;  /* 0x00f00000d508783b */ /* 0x000e620000000200 */
        /* <DEDUP_REMOVED lines=17> */
[----:B------:R-:W-:Y:S02]  /*1eae0*/  VIADD R6, R14, 0xffffff89 ;  /* 0xffffff890e067836 */ /* 0x000fe40000000000 */
[----:B------:R-:W-:Y:S01]  /*1eaf0*/  FFMA.FTZ R4, R4, -UR14, R25 ;  /* 0x8000000e04047c23 */ /* 0x000fe20008010019 */
[----:B------:R-:W-:Y:S01]  /*1eb00*/  FFMA.FTZ R7, R7, -UR14, R26 ;  /* 0x8000000e07077c23 */ /* 0x000fe2000801001a */
[----:B------:R-:W-:Y:S02]  /*1eb10*/  FSEL R33, R5, -INF , !P1 ;  /* 0xff80000005217808 */ /* 0x000fe40004800000 */
[----:B------:R-:W-:-:S02]  /*1eb20*/  IABS R219, R219 ;  /* 0x000000db00db7213 */ /* 0x000fc40000000000 */
[----:B------:R-:W-:Y:S01]  /*1eb30*/  ISETP.GT.AND P1, PT, R235, R6, PT ;  /* 0x00000006eb00720c */ /* 0x000fe20003f24270 */
[C---:B-1----:R-:W-:Y:S01]  /*1eb40*/  HMMA.16816.F32 R196, R180.reuse, R8, R196 ;  /* 0x00000008b4c4723c */ /* 0x042fe200000018c4 */
[----:B------:R-:W-:Y:S01]  /*1eb50*/  IABS R218, R218 ;  /* 0x000000da00da7213 */ /* 0x000fe20000000000 */
[----:B------:R-:W-:Y:S01]  /*1eb60*/  VIADD R8, R14, 0xffffff90 ;  /* 0xffffff900e087836 */ /* 0x000fe20000000000 */
[----:B------:R-:W-:Y:S02]  /*1eb70*/  I2FP.F32.S32 R24, R219 ;  /* 0x000000db00187245 */ /* 0x000fe40000201400 */
[----:B------:R-:W-:Y:S02]  /*1eb80*/  FSEL R7, R7, -INF , !P6 ;  /* 0xff80000007077808 */ /* 0x000fe40007000000 */
[----:B------:R-:W-:Y:S01]  /*1eb90*/  I2FP.F32.S32 R5, R218 ;  /* 0x000000da00057245 */ /* 0x000fe20000201400 */
[----:B------:R-:W-:Y:S01]  /*1eba0*/  FFMA.FTZ R24, R24, -UR14, R27 ;  /* 0x8000000e18187c23 */ /* 0x000fe2000801001b */
[----:B------:R-:W-:Y:S01]  /*1ebb0*/  FSEL R4, R4, -INF , !P1 ;  /* 0xff80000004047808 */ /* 0x000fe20004800000 */
[----:B------:R-:W-:Y:S01]  /*1ebc0*/  HMMA.16816.F32 R192, R180, R10, R192 ;  /* 0x0000000ab4c0723c */ /* 0x000fe200000018c0 */
[----:B------:R-:W-:Y:S01]  /*1ebd0*/  ISETP.GE.AND P6, PT, R6, R234, PT ;  /* 0x000000ea0600720c */ /* 0x000fe20003fc6270 */
[----:B------:R-:W-:Y:S01]  /*1ebe0*/  FFMA.FTZ R200, R5, -UR14, R200 ;  /* 0x8000000e05c87c23 */ /* 0x000fe200080100c8 */
[----:B------:R-:W-:-:S02]  /*1ebf0*/  FSEL R25, R7, -INF , !P0 ;  /* 0xff80000007197808 */ /* 0x000fc40004000000 */
[----:B------:R-:W-:Y:S02]  /*1ec00*/  ISETP.GE.AND P0, PT, R6, R232, PT ;  /* 0x000000e80600720c */ /* 0x000fe40003f06270 */
[----:B------:R-:W-:Y:S02]  /*1ec10*/  ISETP.GT.AND P1, PT, R233, R6, PT ;  /* 0x00000006e900720c */ /* 0x000fe40003f24270 */
[----:B------:R-:W-:Y:S02]  /*1ec20*/  FSEL R27, R4, -INF , !P6 ;  /* 0xff800000041b7808 */ /* 0x000fe40007000000 */
[----:B------:R-:W1:Y:S01]  /*1ec30*/  LDSM.16.M88.4 R4, [R214+0xf000] ;  /* 0x00f00000d604783b */ /* 0x000e620000000200 */
[----:B------:R-:W-:Y:S01]  /*1ec40*/  IABS R165, R216 ;  /* 0x000000d800a57213 */ /* 0x000fe20000000000 */
[----:B------:R-:W-:-:S04]  /*1ec50*/  DEPBAR.LE SB0, 0x0 ;  /* 0x000080000000791a */ /* 0x000fc80000000000 */
[----:B------:R-:W-:Y:S02]  /*1ec60*/  IABS R173, R173 ;  /* 0x000000ad00ad7213 */ /* 0x000fe40000000000 */
[----:B------:R-:W-:Y:S02]  /*1ec70*/  ISETP.GT.AND P6, PT, R235, R8, PT ;  /* 0x00000008eb00720c */ /* 0x000fe40003fc4270 */
[----:B------:R-:W-:Y:S02]  /*1ec80*/  FSEL R9, R24, -INF , !P1 ;  /* 0xff80000018097808 */ /* 0x000fe40004800000 */
[----:B------:R-:W-:Y:S02]  /*1ec90*/  I2FP.F32.S32 R165, R165 ;  /* 0x000000a500a57245 */ /* 0x000fe40000201400 */
[----:B------:R-:W-:Y:S02]  /*1eca0*/  I2FP.F32.S32 R24, R173 ;  /* 0x000000ad00187245 */ /* 0x000fe40000201400 */
[----:B------:R-:W-:Y:S01]  /*1ecb0*/  FSEL R9, R9, -INF , !P0 ;  /* 0xff80000009097808 */ /* 0x000fe20004000000 */
[----:B------:R-:W-:Y:S01]  /*1ecc0*/  FFMA.FTZ R165, R165, -UR14, R202 ;  /* 0x8000000ea5a57c23 */ /* 0x000fe200080100ca */
[----:B------:R-:W-:Y:S01]  /*1ecd0*/  FSEL R173, R200, -INF , !P6 ;  /* 0xff800000c8ad7808 */ /* 0x000fe20007000000 */
[----:B------:R-:W-:Y:S01]  /*1ece0*/  FFMA.FTZ R24, R24, -UR14, R201 ;  /* 0x8000000e18187c23 */ /* 0x000fe200080100c9 */
[----:B------:R-:W-:-:S02]  /*1ecf0*/  ISETP.GE.AND P1, PT, R8, R234, PT ;  /* 0x000000ea0800720c */ /* 0x000fc40003f26270 */
[----:B------:R-:W-:Y:S02]  /*1ed00*/  ISETP.GE.AND P0, PT, R8, R232, PT ;  /* 0x000000e80800720c */ /* 0x000fe40003f06270 */
[----:B------:R-:W-:Y:S01]  /*1ed10*/  ISETP.GT.AND P6, PT, R233, R8, PT ;  /* 0x00000008e900720c */ /* 0x000fe20003fc4270 */
[----:B------:R-:W-:Y:S01]  /*1ed20*/  VIADD R8, R14, 0xffffff91 ;  /* 0xffffff910e087836 */ /* 0x000fe20000000000 */
[----:B------:R-:W-:Y:S02]  /*1ed30*/  FSEL R173, R173, -INF , !P1 ;  /* 0xff800000adad7808 */ /* 0x000fe40004800000 */
[----:B------:R-:W-:Y:S02]  /*1ed40*/  IABS R215, R215 ;  /* 0x000000d700d77213 */ /* 0x000fe40000000000 */
[----:B------:R-:W-:Y:S02]  /*1ed50*/  ISETP.GT.AND P1, PT, R235, R8, PT ;  /* 0x00000008eb00720c */ /* 0x000fe40003f24270 */
[----:B------:R-:W-:-:S02]  /*1ed60*/  FSEL R165, R165, -INF , !P6 ;  /* 0xff800000a5a57808 */ /* 0x000fc40007000000 */
[----:B------:R-:W-:Y:S02]  /*1ed70*/  IABS R175, R175 ;  /* 0x000000af00af7213 */ /* 0x000fe40000000000 */
[----:B------:R-:W-:Y:S02]  /*1ed80*/  FSEL R165, R165, -INF , !P0 ;  /* 0xff800000a5a57808 */ /* 0x000fe40004000000 */
[----:B------:R-:W-:Y:S02]  /*1ed90*/  I2FP.F32.S32 R26, R215 ;  /* 0x000000d7001a7245 */ /* 0x000fe40000201400 */
[----:B------:R-:W-:Y:S01]  /*1eda0*/  FSEL R24, R24, -INF , !P1 ;  /* 0xff80000018187808 */ /* 0x000fe20004800000 */
[C---:B-1----:R-:W-:Y:S01]  /*1edb0*/  HMMA.16816.F32 R196, R20.reuse, R4, R196 ;  /* 0x0000000414c4723c */ /* 0x042fe200000018c4 */
[----:B------:R-:W-:Y:S01]  /*1edc0*/  IABS R169, R169 ;  /* 0x000000a900a97213 */ /* 0x000fe20000000000 */
[----:B------:R-:W-:Y:S01]  /*1edd0*/  FFMA.FTZ R26, R26, -UR14, R203 ;  /* 0x8000000e1a1a7c23 */ /* 0x000fe200080100cb */
[----:B------:R-:W-:Y:S01]  /*1ede0*/  ISETP.GE.AND P6, PT, R8, R234, PT ;  /* 0x000000ea0800720c */ /* 0x000fe20003fc6270 */
[----:B------:R-:W-:Y:S01]  /*1edf0*/  VIADD R4, R14, 0xffffff99 ;  /* 0xffffff990e047836 */ /* 0x000fe20000000000 */
[----:B------:R-:W-:Y:S01]  /*1ee00*/  ISETP.GE.AND P0, PT, R8, R232, PT ;  /* 0x000000e80800720c */ /* 0x000fe20003f06270 */
[----:B------:R-:W-:Y:S01]  /*1ee10*/  IMAD.MOV.U32 R10, RZ, RZ, R169 ;  /* 0x000000ffff0a7224 */ /* 0x000fe200078e00a9 */
[----:B------:R-:W-:Y:S01]  /*1ee20*/  I2FP.F32.S32 R35, R175 ;  /* 0x000000af00237245 */ /* 0x000fe20000201400 */
[----:B------:R-:W-:Y:S01]  /*1ee30*/  HMMA.16816.F32 R192, R20, R6, R192 ;  /* 0x0000000614c0723c */ /* 0x000fe200000018c0 */
[----:B------:R-:W-:Y:S01]  /*1ee40*/  ISETP.GT.AND P1, PT, R233, R8, PT ;  /* 0x00000008e900720c */ /* 0x000fe20003f24270 */
[----:B------:R-:W-:Y:S01]  /*1ee50*/  VIADD R8, R14, 0xffffff98 ;  /* 0xffffff980e087836 */ /* 0x000fe20000000000 */
[----:B------:R-:W-:Y:S01]  /*1ee60*/  IABS R211, R211 ;  /* 0x000000d300d37213 */ /* 0x000fe20000000000 */
[----:B------:R-:W-:Y:S01]  /*1ee70*/  FFMA.FTZ R16, R35, -UR14, R16 ;  /* 0x8000000e23107c23 */ /* 0x000fe20008010010 */
[----:B------:R-:W-:Y:S01]  /*1ee80*/  FSEL R175, R24, -INF , !P6 ;  /* 0xff80000018af7808 */ /* 0x000fe20007000000 */
[----:B------:R-:W-:Y:S01]  /*1ee90*/  VIADD R6, R14, 0xffffffa8 ;  /* 0xffffffa80e067836 */ /* 0x000fe20000000000 */
[----:B------:R-:W-:-:S02]  /*1eea0*/  I2FP.F32.S32 R11, R211 ;  /* 0x000000d3000b7245 */ /* 0x000fc40000201400 */
[----:B------:R-:W-:Y:S02]  /*1eeb0*/  ISETP.GT.AND P6, PT, R235, R8, PT ;  /* 0x00000008eb00720c */ /* 0x000fe40003fc4270 */
[----:B------:R-:W-:Y:S01]  /*1eec0*/  FSEL R26, R26, -INF , !P1 ;  /* 0xff8000001a1a7808 */ /* 0x000fe20004800000 */
[----:B------:R-:W-:Y:S01]  /*1eed0*/  FFMA.FTZ R11, R11, -UR14, R18 ;  /* 0x8000000e0b0b7c23 */ /* 0x000fe20008010012 */
[----:B------:R-:W-:Y:S02]  /*1eee0*/  I2FP.F32.S32 R10, R10 ;  /* 0x0000000a000a7245 */ /* 0x000fe40000201400 */
[----:B------:R-:W-:Y:S02]  /*1eef0*/  ISETP.GE.AND P1, PT, R8, R234, PT ;  /* 0x000000ea0800720c */ /* 0x000fe40003f26270 */
[----:B------:R-:W-:Y:S01]  /*1ef00*/  FSEL R16, R16, -INF , !P6 ;  /* 0xff80000010107808 */ /* 0x000fe20007000000 */
[----:B------:R-:W-:Y:S01]  /*1ef10*/  FFMA.FTZ R10, R10, -UR14, R17 ;  /* 0x8000000e0a0a7c23 */ /* 0x000fe20008010011 */
[----:B------:R-:W-:-:S02]  /*1ef20*/  IABS R167, R167 ;  /* 0x000000a700a77213 */ /* 0x000fc40000000000 */
[----:B------:R-:W-:Y:S02]  /*1ef30*/  ISETP.GT.AND P6, PT, R233, R8, PT ;  /* 0x00000008e900720c */ /* 0x000fe40003fc4270 */
[----:B------:R-:W-:Y:S01]  /*1ef40*/  IABS R210, R210 ;  /* 0x000000d200d27213 */ /* 0x000fe20000000000 */
[----:B------:R-:W-:Y:S01]  /*1ef50*/  IMAD.MOV.U32 R5, RZ, RZ, R167 ;  /* 0x000000ffff057224 */ /* 0x000fe200078e00a7 */
[----:B------:R-:W-:Y:S02]  /*1ef60*/  FSEL R169, R26, -INF , !P0 ;  /* 0xff8000001aa97808 */ /* 0x000fe40004000000 */
[----:B------:R-:W-:Y:S02]  /*1ef70*/  ISETP.GE.AND P0, PT, R8, R232, PT ;  /* 0x000000e80800720c */ /* 0x000fe40003f06270 */
[----:B------:R-:W-:Y:S02]  /*1ef80*/  FSEL R201, R16, -INF , !P1 ;  /* 0xff80000010c97808 */ /* 0x000fe40004800000 */
[----:B------:R-:W-:-:S02]  /*1ef90*/  ISETP.GT.AND P1, PT, R235, R4, PT ;  /* 0x00000004eb00720c */ /* 0x000fc40003f24270 */
[----:B------:R-:W-:Y:S02]  /*1efa0*/  FSEL R11, R11, -INF , !P6 ;  /* 0xff8000000b0b7808 */ /* 0x000fe40007000000 */
[----:B------:R-:W-:Y:S02]  /*1efb0*/  I2FP.F32.S32 R8, R210 ;  /* 0x000000d200087245 */ /* 0x000fe40000201400 */
[----:B------:R-:W-:Y:S02]  /*1efc0*/  FSEL R167, R11, -INF , !P0 ;  /* 0xff8000000ba77808 */ /* 0x000fe40004000000 */
[----:B------:R-:W-:Y:S01]  /*1efd0*/  FSEL R10, R10, -INF , !P1 ;  /* 0xff8000000a0a7808 */ /* 0x000fe20004800000 */
[----:B------:R-:W-:Y:S01]  /*1efe0*/  FFMA.FTZ R8, R8, -UR14, R19 ;  /* 0x8000000e08087c23 */ /* 0x000fe20008010013 */
        /* <DEDUP_REMOVED lines=8> */
[----:B------:R-:W-:Y:S01]  /*1f070*/  FSEL R10, R8, -INF , !P1 ;  /* 0xff800000080a7808 */ /* 0x000fe20004800000 */
[----:B------:R-:W-:Y:S01]  /*1f080*/  IMAD.MOV.U32 R8, RZ, RZ, R171 ;  /* 0x000000ffff087224 */ /* 0x000fe200078e00ab */
[----:B------:R-:W-:-:S02]  /*1f090*/  ISETP.GT.AND P6, PT, R235, R4, PT ;  /* 0x00000004eb00720c */ /* 0x000fc40003fc4270 */
[----:B------:R-:W-:Y:S02]  /*1f0a0*/  IABS R209, R209 ;  /* 0x000000d100d17213 */ /* 0x000fe40000000000 */
[----:B------:R-:W-:Y:S02]  /*1f0b0*/  ISETP.GE.AND P1, PT, R4, R234, PT ;  /* 0x000000ea0400720c */ /* 0x000fe40003f26270 */
[----:B------:R-:W-:Y:S02]  /*1f0c0*/  FSEL R171, R10, -INF , !P0 ;  /* 0xff8000000aab7808 */ /* 0x000fe40004000000 */
[----:B------:R-:W-:Y:S02]  /*1f0d0*/  I2FP.F32.S32 R11, R209 ;  /* 0x000000d1000b7245 */ /* 0x000fe40000201400 */
[----:B------:R-:W-:Y:S02]  /*1f0e0*/  FSEL R5, R5, -INF , !P6 ;  /* 0xff80000005057808 */ /* 0x000fe40007000000 */
[----:B------:R-:W-:Y:S01]  /*1f0f0*/  IABS R179, R179 ;  /* 0x000000b300b37213 */ /* 0x000fe20000000000 */
[----:B------:R-:W-:Y:S01]  /*1f100*/  FFMA.FTZ R11, R11, -UR14, R198 ;  /* 0x8000000e0b0b7c23 */ /* 0x000fe200080100c6 */
[----:B------:R-:W-:-:S02]  /*1f110*/  ISETP.GE.AND P0, PT, R4, R232, PT ;  /* 0x000000e80400720c */ /* 0x000fc40003f06270 */
[----:B------:R-:W-:Y:S02]  /*1f120*/  I2FP.F32.S32 R8, R8 ;  /* 0x0000000800087245 */ /* 0x000fe40000201400 */
[----:B------:R-:W-:Y:S01]  /*1f130*/  ISETP.GT.AND P6, PT, R233, R4, PT ;  /* 0x00000004e900720c */ /* 0x000fe20003fc4270 */
[----:B------:R-:W-:Y:S01]  /*1f140*/  VIADD R4, R14, 0xffffffa1 ;  /* 0xffffffa10e047836 */ /* 0x000fe20000000000 */
[----:B------:R-:W-:Y:S01]  /*1f150*/  IABS R208, R208 ;  /* 0x000000d000d07213 */ /* 0x000fe20000000000 */
[----:B------:R-:W-:Y:S01]  /*1f160*/  FFMA.FTZ R8, R8, -UR14, R197 ;  /* 0x8000000e08087c23 */ /* 0x000fe200080100c5 */
[----:B------:R-:W-:Y:S01]  /*1f170*/  FSEL R223, R5, -INF , !P1 ;  /* 0xff80000005df7808 */ /* 0x000fe20004800000 */
[----:B------:R-:W-:Y:S01]  /*1f180*/  IMAD.MOV.U32 R5, RZ, RZ, R179 ;  /* 0x000000ffff057224 */ /* 0x000fe200078e00b3 */
[----:B------:R-:W-:Y:S02]  /*1f190*/  I2FP.F32.S32 R208, R208 ;  /* 0x000000d000d07245 */ /* 0x000fe40000201400 */
[----:B------:R-:W-:-:S02]  /*1f1a0*/  ISETP.GT.AND P1, PT, R235, R4, PT ;  /* 0x00000004eb00720c */ /* 0x000fc40003f24270 */
[----:B------:R-:W-:Y:S01]  /*1f1b0*/  FSEL R11, R11, -INF , !P6 ;  /* 0xff8000000b0b7808 */ /* 0x000fe20007000000 */
[----:B------:R-:W-:Y:S01]  /*1f1c0*/  FFMA.FTZ R199, R208, -UR14, R199 ;  /* 0x8000000ed0c77c23 */ /* 0x000fe200080100c7 */
[----:B------:R-:W-:Y:S02]  /*1f1d0*/  I2FP.F32.S32 R5, R5 ;  /* 0x0000000500057245 */ /* 0x000fe40000201400 */
[----:B------:R-:W-:Y:S02]  /*1f1e0*/  ISETP.GE.AND P6, PT, R4, R234, PT ;  /* 0x000000ea0400720c */ /* 0x000fe40003fc6270 */
[----:B------:R-:W-:Y:S01]  /*1f1f0*/  FSEL R8, R8, -INF , !P1 ;  /* 0xff80000008087808 */ /* 0x000fe20004800000 */
[----:B------:R-:W-:Y:S01]  /*1f200*/  FFMA.FTZ R192, R5, -UR14, R192 ;  /* 0x8000000e05c07c23 */ /* 0x000fe200080100c0 */
[----:B------:R-:W-:Y:S02]  /*1f210*/  IABS R177, R177 ;  /* 0x000000b100b17213 */ /* 0x000fe40000000000 */
[----:B------:R-:W-:-:S02]  /*1f220*/  ISETP.GT.AND P1, PT, R233, R4, PT ;  /* 0x00000004e900720c */ /* 0x000fc40003f24270 */
[----:B------:R-:W-:Y:S02]  /*1f230*/  IABS R186, R186 ;  /* 0x000000ba00ba7213 */ /* 0x000fe40000000000 */
[----:B------:R-:W-:Y:S02]  /*1f240*/  FSEL R179, R11, -INF , !P0 ;  /* 0xff8000000bb37808 */ /* 0x000fe40004000000 */
[----:B------:R-:W-:Y:S01]  /*1f250*/  ISETP.GE.AND P0, PT, R4, R232, PT ;  /* 0x000000e80400720c */ /* 0x000fe20003f06270 */
[----:B------:R-:W-:Y:S01]  /*1f260*/  IMAD.MOV.U32 R4, RZ, RZ, R177 ;  /* 0x000000ffff047224 */ /* 0x000fe200078e00b1 */
[----:B------:R-:W-:Y:S02]  /*1f270*/  FSEL R225, R8, -INF , !P6 ;  /* 0xff80000008e17808 */ /* 0x000fe40007000000 */
[----:B------:R-:W-:Y:S02]  /*1f280*/  ISETP.GT.AND P6, PT, R235, R6, PT ;  /* 0x00000006eb00720c */ /* 0x000fe40003fc4270 */
[----:B------:R-:W-:-:S02]  /*1f290*/  FSEL R199, R199, -INF , !P1 ;  /* 0xff800000c7c77808 */ /* 0x000fc40004800000 */
[----:B------:R-:W-:Y:S02]  /*1f2a0*/  I2FP.F32.S32 R5, R186 ;  /* 0x000000ba00057245 */ /* 0x000fe40000201400 */
[----:B------:R-:W-:Y:S02]  /*1f2b0*/  FSEL R177, R199, -INF , !P0 ;  /* 0xff800000c7b17808 */ /* 0x000fe40004000000 */
[----:B------:R-:W-:Y:S01]  /*1f2c0*/  FSEL R237, R192, -INF , !P6 ;  /* 0xff800000c0ed7808 */ /* 0x000fe20007000000 */
[----:B------:R-:W-:Y:S01]  /*1f2d0*/  FFMA.FTZ R5, R5, -UR14, R194 ;  /* 0x8000000e05057c23 */ /* 0x000fe200080100c2 */
[C---:B------:R-:W-:Y:S02]  /*1f2e0*/  ISETP.GE.AND P1, PT, R6.reuse, R234, PT ;  /* 0x000000ea0600720c */ /* 0x040fe40003f26270 */
[----:B------:R-:W-:Y:S02]  /*1f2f0*/  ISETP.GE.AND P0, PT, R6, R232, PT ;  /* 0x000000e80600720c */ /* 0x000fe40003f06270 */
[----:B------:R-:W-:-:S02]  /*1f300*/  I2FP.F32.S32 R4, R4 ;  /* 0x0000000400047245 */ /* 0x000fc40000201400 */
[----:B------:R-:W-:Y:S01]  /*1f310*/  ISETP.GT.AND P6, PT, R233, R6, PT ;  /* 0x00000006e900720c */ /* 0x000fe20003fc4270 */
[----:B------:R-:W-:Y:S01]  /*1f320*/  VIADD R6, R14, 0xffffffa9 ;  /* 0xffffffa90e067836 */ /* 0x000fe20000000000 */
[----:B------:R-:W-:Y:S01]  /*1f330*/  IABS R178, R178 ;  /* 0x000000b200b27213 */ /* 0x000fe20000000000 */
[----:B------:R-:W-:Y:S01]  /*1f340*/  FFMA.FTZ R4, R4, -UR14, R193 ;  /* 0x8000000e04047c23 */ /* 0x000fe200080100c1 */
[----:B------:R-:W-:Y:S02]  /*1f350*/  FSEL R237, R237, -INF , !P1 ;  /* 0xff800000eded7808 */ /* 0x000fe40004800000 */
[----:B------:R-:W-:Y:S02]  /*1f360*/  FSEL R5, R5, -INF , !P6 ;  /* 0xff80000005057808 */ /* 0x000fe40007000000 */
[----:B------:R-:W-:Y:S02]  /*1f370*/  ISETP.GT.AND P1, PT, R235, R6, PT ;  /* 0x00000006eb00720c */ /* 0x000fe40003f24270 */
[----:B------:R-:W-:-:S02]  /*1f380*/  IABS R176, R176 ;  /* 0x000000b000b07213 */ /* 0x000fc40000000000 */
        /* <DEDUP_REMOVED lines=58> */
[----:B------:R-:W-:Y:S02]  /*1f730*/  UIADD3 UR4, UPT, UPT, UR15, -0x40, URZ ;  /* 0xffffffc00f047890 */ /* 0x000fe4000fffe0ff */
[----:B------:R-:W-:Y:S01]  /*1f740*/  UIADD3 UR15, UPT, UPT, UR15, -0x80, URZ ;  /* 0xffffff800f0f7890 */ /* 0x000fe2000fffe0ff */
[----:B------:R-:W2:Y:S03]  /*1f750*/  LDCU.64 UR8, c[0x0][0x3b8] ;  /* 0x00007700ff0877ac */ /* 0x000ea60008000a00 */
        /* <DEDUP_REMOVED lines=27> */
[----:B------:R-:W-:Y:S02]  /*1f910*/  LOP3.LUT R7, R10, UR15, RZ, 0x3c, !PT ;  /* 0x0000000f0a077c12 */ /* 0x000fe4000f8e3cff */
[----:B------:R-:W-:Y:S02]  /*1f920*/  @!P1 IADD3 R6, PT, PT, R6, 0x1, RZ ;  /* 0x0000000106069810 */ /* 0x000fe40007ffe0ff */
[----:B------:R-:W-:-:S02]  /*1f930*/  ISETP.GE.U32.AND P0, PT, R11, R8, PT ;  /* 0x000000080b00720c */ /* 0x000fc40003f06070 */
[----:B------:R-:W-:-:S04]  /*1f940*/  ISETP.GE.AND P1, PT, R4, RZ, PT ;  /* 0x000000ff0400720c */ /* 0x000fc80003f26270 */
        /* <DEDUP_REMOVED lines=30> */
.L_x_6086:
        /* <DEDUP_REMOVED lines=8> */
.L_x_6087:
        /* <DEDUP_REMOVED lines=92> */
.L_x_6085:
[----:B--2---:R-:W-:Y:S01]  /*20170*/  FMNMX3.FTZ R4, R164, R187, R31, !PT ;  /* 0x000000bba4047276 */ /* 0x004fe2000781001f */
[----:B------:R-:W1:Y:S01]  /*20180*/  LDCU UR4, c[0x0][0x45c] ;  /* 0x00008b80ff0477ac */ /* 0x000e620008000800 */
[----:B------:R-:W-:Y:S02]  /*20190*/  FMNMX3.FTZ R8, R3, R15, R29, !PT ;  /* 0x0000000f03087276 */ /* 0x000fe4000781001d */
[----:B------:R-:W-:Y:S01]  /*201a0*/  FMNMX3.FTZ R4, R4, R33, R27, !PT ;  /* 0x0000002104047276 */ /* 0x000fe2000781001b */
[----:B------:R-:W-:Y:S01]  /*201b0*/  UISETP.GT.AND UP0, UPT, UR34, UR7, UPT ;  /* 0x000000072200728c */ /* 0x000fe2000bf04270 */
[----:B------:R-:W-:Y:S02]  /*201c0*/  FMNMX3.FTZ R8, R8, R25, R9, !PT ;  /* 0x0000001908087276 */ /* 0x000fe40007810009 */
[----:B------:R-:W-:Y:S02]  /*201d0*/  FMNMX3.FTZ R4, R4, R173, R175, !PT ;  /* 0x000000ad04047276 */ /* 0x000fe400078100af */
[----:B------:R-:W-:-:S02]  /*201e0*/  FMNMX3.FTZ R8, R8, R165, R169, !PT ;  /* 0x000000a508087276 */ /* 0x000fc400078100a9 */
[----:B------:R-:W-:Y:S02]  /*201f0*/  FMNMX3.FTZ R4, R4, R201, R245, !PT ;  /* 0x000000c904047276 */ /* 0x000fe400078100f5 */
[----:B------:R-:W-:Y:S02]  /*20200*/  FMNMX3.FTZ R8, R8, R167, R171, !PT ;  /* 0x000000a708087276 */ /* 0x000fe400078100ab */
[----:B------:R-:W-:Y:S01]  /*20210*/  FMNMX3.FTZ R4, R4, R223, R225, !PT ;  /* 0x000000df04047276 */ /* 0x000fe200078100e1 */
[----:B------:R-:W-:Y:S01]  /*20220*/  @UP0 UIADD3 UR19, UPT, UPT, UR23, -0x3, URZ ;  /* 0xfffffffd17130890 */ /* 0x000fe2000fffe0ff */
[----:B------:R-:W-:Y:S02]  /*20230*/  FMNMX3.FTZ R8, R8, R179, R177, !PT ;  /* 0x000000b308087276 */ /* 0x000fe400078100b1 */
[----:B------:R-:W-:Y:S02]  /*20240*/  FMNMX3.FTZ R4, R4, R237, R221, !PT ;  /* 0x000000ed04047276 */ /* 0x000fe400078100dd */
[----:B------:R-:W-:-:S02]  /*20250*/  FMNMX3.FTZ R8, R8, R183, R181, !PT ;  /* 0x000000b708087276 */ /* 0x000fc400078100b5 */
[----:B------:R-:W-:Y:S02]  /*20260*/  FMNMX3.FTZ R7, R4, R215, R219, !PT ;  /* 0x000000d704077276 */ /* 0x000fe400078100db */
[----:B------:R-:W-:Y:S01]  /*20270*/  FMNMX3.FTZ R8, R8, R211, R209, !PT ;  /* 0x000000d308087276 */ /* 0x000fe200078100d1 */
[----:B------:R-:W2:Y:S01]  /*20280*/  S2R R4, SR_TID.X ;  /* 0x0000000000047919 */ /* 0x000ea20000002100 */
[----:B------:R-:W-:Y:S02]  /*20290*/  FMNMX3.FTZ R7, R7, R206, R213, !PT ;  /* 0x000000ce07077276 */ /* 0x000fe400078100d5 */
[----:B------:R-:W-:Y:S02]  /*202a0*/  FMNMX3.FTZ R8, R8, R204, R207, !PT ;  /* 0x000000cc08087276 */ /* 0x000fe400078100cf */
[----:B------:R-:W-:Y:S01]  /*202b0*/  IADD3 R203, PT, PT, R217, 0x10040, RZ ;  /* 0x00010040d9cb7810 */ /* 0x000fe20007ffe0ff */
[----:B------:R-:W3:Y:S04]  /*202c0*/  SHFL.BFLY PT, R6, R7, 0x2, 0x1f ;  /* 0x0c401f0007067f89 */ /* 0x000ee800000e0000 */
[----:B------:R-:W4:Y:S01]  /*202d0*/  SHFL.BFLY PT, R5, R8, 0x2, 0x1f ;  /* 0x0c401f0008057f89 */ /* 0x000f2200000e0000 */
[----:B---3--:R-:W-:-:S02]  /*202e0*/  FMNMX.FTZ R6, R7, R6, !PT ;  /* 0x0000000607067209 */ /* 0x008fc40007810000 */
[----:B----4-:R-:W-:-:S03]  /*202f0*/  FMNMX.FTZ R5, R8, R5, !PT ;  /* 0x0000000508057209 */ /* 0x010fc60007810000 */
[----:B------:R-:W3:Y:S04]  /*20300*/  SHFL.BFLY PT, R185, R6, 0x1, 0x1f ;  /* 0x0c201f0006b97f89 */ /* 0x000ee800000e0000 */
[----:B------:R-:W4:Y:S01]  /*20310*/  SHFL.BFLY PT, R184, R5, 0x1, 0x1f ;  /* 0x0c201f0005b87f89 */ /* 0x000f2200000e0000 */
[----:B---3--:R-:W-:Y:S02]  /*20320*/  FMNMX.FTZ R185, R6, R185, !PT ;  /* 0x000000b906b97209 */ /* 0x008fe40007810000 */
[----:B----4-:R-:W-:-:S03]  /*20330*/  FMNMX.FTZ R184, R5, R184, !PT ;  /* 0x000000b805b87209 */ /* 0x010fc60007810000 */
[C---:B-1----:R-:W-:Y:S01]  /*20340*/  FMUL.FTZ R210, R185.reuse, UR4 ;  /* 0x00000004b9d27c20 */ /* 0x042fe20008410000 */
[C---:B------:R-:W-:Y:S02]  /*20350*/  FSETP.NEU.FTZ.AND P1, PT, R185.reuse, -INF , PT ;  /* 0xff800000b900780b */ /* 0x040fe40003f3d000 */
[C---:B------:R-:W-:Y:S01]  /*20360*/  FSETP.NEU.FTZ.AND P0, PT, R184.reuse, -INF , PT ;  /* 0xff800000b800780b */ /* 0x040fe20003f1d000 */
[----:B------:R-:W-:Y:S01]  /*20370*/  FMUL.FTZ R208, R184, UR4 ;  /* 0x00000004b8d07c20 */ /* 0x000fe20008410000 */
[----:B------:R-:W-:Y:S02]  /*20380*/  FSEL R210, R210, RZ, P1 ;  /* 0x000000ffd2d27208 */ /* 0x000fe40000800000 */
[----:B------:R-:W-:Y:S02]  /*20390*/  FSEL R5, R185, RZ, P1 ;  /* 0x000000ffb9057208 */ /* 0x000fe40000800000 */
[----:B--2---:R-:W-:Y:S01]  /*203a0*/  R2P PR, R4, 0x6 ;  /* 0x0000000604007804 */ /* 0x004fe20000000000 */
[--C-:B------:R-:W-:Y:S01]  /*203b0*/  FFMA.FTZ R189, R31, UR4, -R210.reuse ;  /* 0x000000041fbd7c23 */ /* 0x100fe200080108d2 */
        /* <DEDUP_REMOVED lines=156> */
[--C-:B------:R-:W-:Y:S01]  /*20d80*/  FFMA.FTZ R197, R175, UR4, -R210.reuse ;  /* 0x00000004afc57c23 */ /* 0x100fe200080108d2 */
[-C--:B------:R-:W-:Y:S01]  /*20d90*/  FMUL.FTZ R120, R120, R193.reuse ;  /* 0x000000c178787220 */ /* 0x080fe20000410000 */
[-C--:B------:R-:W-:Y:S01]  /*20da0*/  FMUL.FTZ R121, R121, R193.reuse ;  /* 0x000000c179797220 */ /* 0x080fe20000410000 */
[C---:B---3--:R-:W-:Y:S01]  /*20db0*/  HMMA.16816.F32 R76, R4.reuse, R144, R76 ;  /* 0x00000090044c723c */ /* 0x048fe2000000184c */
[-C--:B------:R-:W-:Y:S01]  /*20dc0*/  FMUL.FTZ R122, R122, R2.reuse ;  /* 0x000000027a7a7220 */ /* 0x080fe20000410000 */
[-C--:B------:R-:W-:Y:S01]  /*20dd0*/  FMUL.FTZ R123, R123, R2.reuse ;  /* 0x000000027b7b7220 */ /* 0x080fe20000410000 */
[----:B------:R-:W-:Y:S01]  /*20de0*/  FFMA.FTZ R3, R245, UR4, -R210 ;  /* 0x00000004f5037c23 */ /* 0x000fe200080108d2 */
[--C-:B------:R-:W-:Y:S01]  /*20df0*/  FFMA.FTZ R199, R165, UR4, -R208.reuse ;  /* 0x00000004a5c77c23 */ /* 0x100fe200080108d0 */
[--C-:B------:R-:W-:Y:S01]  /*20e00*/  FFMA.FTZ R202, R169, UR4, -R208.reuse ;  /* 0x00000004a9ca7c23 */ /* 0x100fe200080108d0 */
[--C-:B------:R-:W-:Y:S01]  /*20e10*/  FFMA.FTZ R198, R167, UR4, -R208.reuse ;  /* 0x00000004a7c67c23 */ /* 0x100fe200080108d0 */
[----:B------:R-:W-:Y:S01]  /*20e20*/  FFMA.FTZ R201, R171, UR4, -R208 ;  /* 0x00000004abc97c23 */ /* 0x000fe200080108d0 */
[C---:B------:R-:W-:Y:S01]  /*20e30*/  HMMA.16816.F32 R80, R4.reuse, R146, R80 ;  /* 0x000000920450723c */ /* 0x040fe20000001850 */
[----:B------:R-:W3:Y:S01]  /*20e40*/  LDSM.16.MT88.4 R144, [R217+0x16000] ;  /* 0x01600000d990783b */ /* 0x000ee20000004200 */
        /* <DEDUP_REMOVED lines=22> */
[C---:B------:R-:W-:Y:S01]  /*20fb0*/  HMMA.16816.F32 R20, R4.reuse, R22, R148 ;  /* 0x000000160414723c */ /* 0x040fe20000001894 */
[----:B------:R-:W-:Y:S01]  /*20fc0*/  LDSM.16.MT88.4 R148, [R217+0x12000] ;  /* 0x01200000d994783b */ /* 0x000fe20000004200 */
        /* <DEDUP_REMOVED lines=16> */
[--C-:B------:R-:W-:Y:S01]  /*210d0*/  FFMA.FTZ R214, R223, UR4, -R210.reuse ;  /* 0x00000004dfd67c23 */ /* 0x100fe200080108d2 */
[--C-:B------:R-:W-:Y:S01]  /*210e0*/  FFMA.FTZ R223, R225, UR4, -R210.reuse ;  /* 0x00000004e1df7c23 */ /* 0x100fe200080108d2 */
[----:B------:R-:W-:Y:S01]  /*210f0*/  FFMA.FTZ R216, R221, UR4, -R210 ;  /* 0x00000004ddd87c23 */ /* 0x000fe200080108d2 */
[----:B------:R-:W-:Y:S01]  /*21100*/  LDSM.16.MT88.4 R172, [R217+0x12800] ;  /* 0x01280000d9ac783b */ /* 0x000fe20000004200 */
[--C-:B------:R-:W-:Y:S01]  /*21110*/  FFMA.FTZ R220, R179, UR4, -R208.reuse ;  /* 0x00000004b3dc7c23 */ /* 0x100fe200080108d0 */
[--C-:B------:R-:W-:Y:S01]  /*21120*/  FFMA.FTZ R225, R177, UR4, -R208.reuse ;  /* 0x00000004b1e17c23 */ /* 0x100fe200080108d0 */
[C---:B------:R-:W-:Y:S01]  /*21130*/  HMMA.16816.F32 R32, R4.reuse, R152, R32 ;  /* 0x000000980420723c */ /* 0x040fe20000001820 */
[----:B------:R-:W-:Y:S01]  /*21140*/  LDSM.16.MT88.4 R168, [R205+0x12800] ;  /* 0x01280000cda8783b */ /* 0x000fe20000004200 */
[--C-:B------:R-:W-:Y:S01]  /*21150*/  FFMA.FTZ R218, R183, UR4, -R208.reuse ;  /* 0x00000004b7da7c23 */ /* 0x100fe200080108d0 */
[----:B------:R-:W-:Y:S01]  /*21160*/  MUFU.EX2 R214, R214 ;  /* 0x000000d600d67308 */ /* 0x000fe20000000800 */
[--C-:B------:R-:W-:Y:S01]  /*21170*/  FFMA.FTZ R209, R209, UR4, -R208.reuse ;  /* 0x00000004d1d17c23 */ /* 0x100fe200080108d0 */
[----:B------:R-:W-:Y:S01]  /*21180*/  LDSM.16.MT88.4 R164, [R203+0x2800] ;  /* 0x00280000cba4783b */ /* 0x000fe20000004200 */
[--C-:B------:R-:W-:Y:S01]  /*21190*/  FFMA.FTZ R204, R204, UR4, -R208.reuse ;  /* 0x00000004cccc7c23 */ /* 0x100fe200080108d0 */
[----:B------:R-:W5:Y:S01]  /*211a0*/  MUFU.EX2 R223, R223 ;  /* 0x000000df00df7308 */ /* 0x000f620000000800 */
[C---:B------:R-:W-:Y:S01]  /*211b0*/  HMMA.16816.F32 R132, R4.reuse, R154, R132 ;  /* 0x0000009a0484723c */ /* 0x040fe20000001884 */
[----:B------:R-:W4:Y:S01]  /*211c0*/  LDSM.16.MT88.4 R152, [R195+0x6000] ;  /* 0x00600000c398783b */ /* 0x000f220000004200 */
[----:B------:R-:W-:Y:S01]  /*211d0*/  FFMA.FTZ R207, R207, UR4, -R208 ;  /* 0x00000004cfcf7c23 */ /* 0x000fe200080108d0 */
[----:B------:R-:W-:Y:S01]  /*211e0*/  MUFU.EX2 R216, R216 ;  /* 0x000000d800d87308 */ /* 0x000fe20000000800 */
[----:B------:R-:W-:Y:S01]  /*211f0*/  FFMA.FTZ R194, R241, R193, R194 ;  /* 0x000000c1f1c27223 */ /* 0x000fe200000100c2 */
[----:B------:R-:W-:Y:S01]  /*21200*/  LDSM.16.MT88.4 R160, [R217+0x14800] ;  /* 0x01480000d9a0783b */ /* 0x000fe20000004200 */
[----:B------:R-:W-:Y:S01]  /*21210*/  FFMA.FTZ R239, R239, R2, R188 ;  /* 0x00000002efef7223 */ /* 0x000fe200000100bc */
[----:B------:R-:W-:Y:S01]  /*21220*/  MUFU.EX2 R220, R220 ;  /* 0x000000dc00dc7308 */ /* 0x000fe20000000800 */
[C---:B---3--:R-:W-:Y:S01]  /*21230*/  HMMA.16816.F32 R100, R4.reuse, R144, R100 ;  /* 0x000000900464723c */ /* 0x048fe20000001864 */
[----:B------:R-:W-:Y:S01]  /*21240*/  LDSM.16.MT88.4 R176, [R195+0x1000] ;  /* 0x00100000c3b0783b */ /* 0x000fe20000004200 */
[----:B------:R-:W-:Y:S01]  /*21250*/  FADD.FTZ R189, R189, R194 ;  /* 0x000000c2bdbd7221 */ /* 0x000fe20000010000 */
[----:B------:R-:W3:Y:S01]  /*21260*/  MUFU.EX2 R225, R225 ;  /* 0x000000e100e17308 */ /* 0x000ee20000000800 */
[----:B------:R-:W-:Y:S01]  /*21270*/  FADD.FTZ R186, R186, R239 ;  /* 0x000000efbaba7221 */ /* 0x000fe20000010000 */
[----:B------:R-:W-:Y:S01]  /*21280*/  PLOP3.LUT P0, PT, PT, PT, UP0, 0x80, 0x8 ;  /* 0x000000000008781c */ /* 0x000fe20003f0f008 */
[----:B------:R-:W-:Y:S01]  /*21290*/  FADD.FTZ R190, R190, R189 ;  /* 0x000000bdbebe7221 */ /* 0x000fe20000010000 */
[----:B------:R-:W-:Y:S01]  /*212a0*/  MUFU.EX2 R218, R218 ;  /* 0x000000da00da7308 */ /* 0x000fe20000000800 */
[----:B------:R-:W-:Y:S01]  /*212b0*/  HMMA.16816.F32 R104, R4, R146, R104 ;  /* 0x000000920468723c */ /* 0x000fe20000001868 */
[----:B------:R-:W3:Y:S01]  /*212c0*/  LDSM.16.MT88.4 R144, [R205+0x10800] ;  /* 0x01080000cd90783b */ /* 0x000ee20000004200 */
[----:B------:R-:W-:Y:S01]  /*212d0*/  FADD.FTZ R191, R191, R186 ;  /* 0x000000babfbf7221 */ /* 0x000fe20000010000 */
[----:B------:R-:W-:Y:S01]  /*212e0*/  MUFU.EX2 R209, R209 ;  /* 0x000000d100d17308 */ /* 0x000fe20000000800 */
[----:B------:R-:W-:-:S02]  /*212f0*/  FADD.FTZ R187, R187, R190 ;  /* 0x000000bebbbb7221 */ /* 0x000fc40000010000 */
[----:B------:R-:W-:Y:S01]  /*21300*/  FADD.FTZ R192, R192, R191 ;  /* 0x000000bfc0c07221 */ /* 0x000fe20000010000 */
[----:B------:R-:W-:Y:S01]  /*21310*/  MUFU.EX2 R204, R204 ;  /* 0x000000cc00cc7308 */ /* 0x000fe20000000800 */
[C---:B-1----:R-:W-:Y:S03]  /*21320*/  HMMA.16816.F32 R108, R4.reuse, R140, R108 ;  /* 0x0000008c046c723c */ /* 0x042fe6000000186c */
[----:B------:R-:W-:Y:S05]  /*21330*/  MUFU.EX2 R207, R207 ;  /* 0x000000cf00cf7308 */ /* 0x000fea0000000800 */
        /* <DEDUP_REMOVED lines=47> */
[----:B------:R-:W-:Y:S01]  /*21630*/  FFMA.FTZ R136, R237, UR4, -R210 ;  /* 0x00000004ed887c23 */ /* 0x000fe200080108d2 */
[----:B------:R-:W-:-:S02]  /*21640*/  FFMA.FTZ R237, R181, UR4, -R208 ;  /* 0x00000004b5ed7c23 */ /* 0x000fc400080108d0 */
[----:B------:R-:W-:Y:S01]  /*21650*/  LDSM.16.MT88.4 R180, [R217+0x13000] ;  /* 0x01300000d9b4783b */ /* 0x000fe20000004200 */
[----:B------:R2:W3:Y:S03]  /*21660*/  MUFU.EX2 R221, R136 ;  /* 0x0000008800dd7308 */ /* 0x0004e60000000800 */
[C---:B------:R-:W-:Y:S01]  /*21670*/  HMMA.16816.F32 R36, R128.reuse, R172, R36 ;  /* 0x000000ac8024723c */ /* 0x040fe20000001824 */
[----:B------:R-:W1:Y:S07]  /*21680*/  MUFU.EX2 R237, R237 ;  /* 0x000000ed00ed7308 */ /* 0x000e6e0000000800 */
        /* <DEDUP_REMOVED lines=11> */
[C---:B------:R-:W-:Y:S01]  /*21740*/  HMMA.16816.F32 R88, R128.reuse, R150, R88 ;  /* 0x000000968058723c */ /* 0x040fe20000001858 */
[----:B------:R-:W-:Y:S07]  /*21750*/  LDSM.16.MT88.4 R148, [R205+0x15000] ;  /* 0x01500000cd94783b */ /* 0x000fee0000004200 */
[C---:B------:R-:W-:Y:S01]  /*21760*/  HMMA.16816.F32 R112, R128.reuse, R138, R112 ;  /* 0x0000008a8070723c */ /* 0x040fe20000001870 */
[----:B--2---:R-:W2:Y:S07]  /*21770*/  LDSM.16.MT88.4 R136, [R203+0x1000] ;  /* 0x00100000cb88783b */ /* 0x004eae0000004200 */
        /* <DEDUP_REMOVED lines=9> */
[----:B------:R-:W-:-:S02]  /*21810*/  F2FP.F16.F32.PACK_AB R6, R216, R221 ;  /* 0x000000ddd806723e */ /* 0x000fc400000000ff */
[----:B-1----:R-:W-:Y:S01]  /*21820*/  F2FP.F16.F32.PACK_AB R7, R237, R218 ;  /* 0x000000daed07723e */ /* 0x002fe200000000ff */
[----:B------:R-:W-:Y:S01]  /*21830*/  FADD.FTZ R214, R223, R214 ;  /* 0x000000d6dfd67221 */ /* 0x000fe20000010000 */
[-C--:B------:R-:W-:Y:S02]  /*21840*/  MOV R3, R184.reuse ;  /* 0x000000b800037202 */ /* 0x080fe40000000f00 */
[----:B------:R-:W-:Y:S01]  /*21850*/  @P0 MOV R3, R184 ;  /* 0x000000b800030202 */ /* 0x000fe20000000f00 */
[----:B------:R-:W-:Y:S02]  /*21860*/  FADD.FTZ R221, R221, R214 ;  /* 0x000000d6dddd7221 */ /* 0x000fe40000010000 */
[----:B------:R-:W-:Y:S02]  /*21870*/  HMMA.16816.F32 R16, R4, R140, R16 ;  /* 0x0000008c0410723c */ /* 0x000fe40000001810 */
[----:B------:R-:W-:-:S06]  /*21880*/  FADD.FTZ R221, R216, R221 ;  /* 0x000000ddd8dd7221 */ /* 0x000fcc0000010000 */
[C---:B------:R-:W-:Y:S01]  /*21890*/  HMMA.16816.F32 R20, R4.reuse, R142, R20 ;  /* 0x0000008e0414723c */ /* 0x040fe20000001814 */
[----:B------:R-:W1:Y:S07]  /*218a0*/  LDSM.16.MT88.4 R140, [R195+0x5000] ;  /* 0x00500000c38c783b */ /* 0x000e6e0000004200 */
[C---:B------:R-:W-:Y:S01]  /*218b0*/  HMMA.16816.F32 R160, R4.reuse, R156, R8 ;  /* 0x0000009c04a0723c */ /* 0x040fe20000001808 */
[----:B------:R-:W3:Y:S07]  /*218c0*/  LDSM.16.MT88.4 R8, [R205+0x17000] ;  /* 0x01700000cd08783b */ /* 0x000eee0000004200 */
[C---:B------:R-:W-:Y:S01]  /*218d0*/  HMMA.16816.F32 R156, R4.reuse, R158, R12 ;  /* 0x0000009e049c723c */ /* 0x040fe2000000180c */
[----:B------:R-:W4:Y:S07]  /*218e0*/  LDSM.16.MT88.4 R12, [R217+0x17000] ;  /* 0x01700000d90c783b */ /* 0x000f2e0000004200 */
[C---:B--2---:R-:W-:Y:S08]  /*218f0*/  HMMA.16816.F32 R24, R4.reuse, R136, R24 ;  /* 0x000000880418723c */ /* 0x044ff00000001818 */
[C---:B------:R-:W-:Y:S08]  /*21900*/  HMMA.16816.F32 R28, R4.reuse, R138, R28 ;  /* 0x0000008a041c723c */ /* 0x040ff0000000181c */
        /* <DEDUP_REMOVED lines=8> */
[----:B------:R-:W-:Y:S01]  /*21990*/  HMMA.16816.F32 R40, R4, R182, R40 ;  /* 0x000000b60428723c */ /* 0x000fe20000001828 */
[--C-:B------:R-:W-:Y:S01]  /*219a0*/  FFMA.FTZ R183, R206, UR4, -R210.reuse ;  /* 0x00000004ceb77c23 */ /* 0x100fe200080108d2 */
[----:B------:R-:W-:Y:S01]  /*219b0*/  FFMA.FTZ R182, R213, UR4, -R210 ;  /* 0x00000004d5b67c23 */ /* 0x000fe200080108d2 */
[----:B------:R-:W-:-:S04]  /*219c0*/  FFMA.FTZ R206, R211, UR4, -R208 ;  /* 0x00000004d3ce7c23 */ /* 0x000fc800080108d0 */
[----:B------:R-:W-:Y:S01]  /*219d0*/  MUFU.EX2 R183, R183 ;  /* 0x000000b700b77308 */ /* 0x000fe20000000800 */
[C---:B------:R-:W-:Y:S01]  /*219e0*/  HMMA.16816.F32 R36, R4.reuse, R180, R36 ;  /* 0x000000b40424723c */ /* 0x040fe20000001824 */
[--C-:B------:R-:W-:Y:S01]  /*219f0*/  FFMA.FTZ R180, R215, UR4, -R210.reuse ;  /* 0x00000004d7b47c23 */ /* 0x100fe200080108d2 */
[----:B------:R-:W-:Y:S01]  /*21a00*/  FFMA.FTZ R181, R219, UR4, -R210 ;  /* 0x00000004dbb57c23 */ /* 0x000fe200080108d2 */
[----:B------:R-:W-:Y:S04]  /*21a10*/  MUFU.EX2 R182, R182 ;  /* 0x000000b600b67308 */ /* 0x000fe80000000800 */
[----:B------:R-:W-:Y:S01]  /*21a20*/  MUFU.EX2 R180, R180 ;  /* 0x000000b400b47308 */ /* 0x000fe20000000800 */
[C---:B----4-:R-:W-:Y:S03]  /*21a30*/  HMMA.16816.F32 R100, R4.reuse, R12, R100 ;  /* 0x0000000c0464723c */ /* 0x050fe60000001864 */
[----:B------:R-:W4:Y:S04]  /*21a40*/  MUFU.EX2 R181, R181 ;  /* 0x000000b500b57308 */ /* 0x000f280000000800 */
[----:B------:R-:W5:Y:S01]  /*21a50*/  MUFU.EX2 R206, R206 ;  /* 0x000000ce00ce7308 */ /* 0x000f620000000800 */
[C---:B------:R-:W-:Y:S01]  /*21a60*/  HMMA.16816.F32 R104, R4.reuse, R14, R104 ;  /* 0x0000000e0468723c */ /* 0x040fe20000001868 */
[----:B------:R-:W3:Y:S07]  /*21a70*/  LDSM.16.MT88.4 R12, [R205+0x15800] ;  /* 0x01580000cd0c783b */ /* 0x000eee0000004200 */
        /* <DEDUP_REMOVED lines=19> */
[C---:B--2---:R-:W-:Y:S08]  /*21bb0*/  HMMA.16816.F32 R116, R4.reuse, R32, R116 ;  /* 0x000000200474723c */ /* 0x044ff00000001874 */
[C---:B------:R-:W-:Y:S01]  /*21bc0*/  HMMA.16816.F32 R120, R4.reuse, R34, R120 ;  /* 0x000000220478723c */ /* 0x040fe20000001878 */
[----:B------:R-:W-:Y:S07]  /*21bd0*/  LDSM.16.MT88.4 R32, [R195+0x1800] ;  /* 0x00180000c320783b */ /* 0x000fee0000004200 */
[C---:B-1----:R-:W-:Y:S08]  /*21be0*/  HMMA.16816.F32 R124, R4.reuse, R140, R124 ;  /* 0x0000008c047c723c */ /* 0x042ff0000000187c */
[----:B------:R-:W-:Y:S01]  /*21bf0*/  HMMA.16816.F32 R128, R4, R142, R128 ;  /* 0x0000008e0480723c */ /* 0x000fe20000001880 */
[----:B----4-:R-:W-:Y:S01]  /*21c00*/  F2FP.F16.F32.PACK_AB R4, R181, R180 ;  /* 0x000000b4b504723e */ /* 0x010fe200000000ff */
[----:B------:R-:W1:Y:S01]  /*21c10*/  LDSM.16.MT88.4 R140, [R203+0x1800] ;  /* 0x00180000cb8c783b */ /* 0x000e620000004200 */
        /* <DEDUP_REMOVED lines=9> */
[----:B------:R-:W2:Y:S07]  /*21cb0*/  LDSM.16.MT88.4 R8, [R217+0x15800] ;  /* 0x01580000d908783b */ /* 0x000eae0000004200 */
[C---:B------:R-:W-:Y:S08]  /*21cc0*/  HMMA.16816.F32 R76, R4.reuse, R12, R76 ;  /* 0x0000000c044c723c */ /* 0x040ff0000000184c */
        /* <DEDUP_REMOVED lines=50> */
.L_x_6082:
[----:B------:R-:W-:-:S12]  /*21ff0*/  UIADD3 UR19, UPT, UPT, UR34, -0x1, URZ ;  /* 0xffffffff22137890 */ /* 0x000fd8000fffe0ff */
.L_x_6088:
[----:B------:R-:W-:-:S09]  /*22000*/  UISETP.GE.AND UP0, UPT, UR19, UR7, UPT ;  /* 0x000000071300728c */ /* 0x000fd2000bf06270 */
[----:B------:R-:W-:Y:S05]  /*22010*/  BRA.U !UP0, `(.L_x_6089) ;  /* 0x0000005508047547 */ /* 0x000fea000b800000 */
[----:B------:R-:W1:Y:S01]  /*22020*/  S2R R237, SR_TID.X ;  /* 0x0000000000ed7919 */ /* 0x000e620000002100 */
[----:B------:R-:W2:Y:S01]  /*22030*/  S2UR UR6, SR_CgaCtaId ;  /* 0x00000000000679c3 */ /* 0x000ea20000008800 */
[----:B------:R-:W3:Y:S01]  /*22040*/  LDCU.64 UR4, c[0x0][0x4e0] ;  /* 0x00009c00ff0477ac */ /* 0x000ee20008000a00 */
[----:B------:R-:W-:Y:S01]  /*22050*/  IMAD.MOV.U32 R6, RZ, RZ, 0x20 ;  /* 0x00000020ff067424 */ /* 0x000fe200078e00ff */
[----:B------:R-:W4:Y:S01]  /*22060*/  S2R R4, SR_TID.X ;  /* 0x0000000000047919 */ /* 0x000f220000002100 */
[----:B------:R-:W-:Y:S01]  /*22070*/  IMAD.MOV.U32 R216, RZ, RZ, 0x20 ;  /* 0x00000020ffd87424 */ /* 0x000fe200078e00ff */
[----:B------:R-:W-:Y:S01]  /*22080*/  USHF.L.U32 UR27, UR19, 0x6, URZ ;  /* 0x00000006131b7899 */ /* 0x000fe200080006ff */
[----:B------:R-:W-:Y:S01]  /*22090*/  VIADD R236, R217, 0x10000 ;  /* 0x00010000d9ec7836 */ /* 0x000fe20000000000 */
[----:B------:R-:W5:Y:S01]  /*220a0*/  S2R R2, SR_TID.X ;  /* 0x0000000000027919 */ /* 0x000f620000002100 */
[----:B------:R-:W-:Y:S01]  /*220b0*/  UISETP.NE.U32.AND UP1, UPT, UR12, URZ, UPT ;  /* 0x000000ff0c00728c */ /* 0x000fe2000bf25070 */
[----:B------:R-:W-:Y:S01]  /*220c0*/  UMOV UR23, 0x400 ;  /* 0x0000040000177882 */ /* 0x000fe20000000000 */
[----:B------:R-:W-:-:S02]  /*220d0*/  UIADD3 UR19, UPT, UPT, UR19, 0x1, URZ ;  /* 0x0000000113137890 */ /* 0x000fc4000fffe0ff */
[----:B------:R-:W-:Y:S01]  /*220e0*/  UISETP.NE.AND.EX UP1, UPT, UR13, URZ, UPT, UP1 ;  /* 0x000000ff0d00728c */ /* 0x000fe2000bf25310 */
[----:B------:R-:W1:Y:S01]  /*220f0*/  LDCU UR18, c[0x0][0x440] ;  /* 0x00008800ff1277ac */ /* 0x000e620008000800 */
[----:B---3--:R-:W-:Y:S01]  /*22100*/  UISETP.NE.U32.AND UP0, UPT, UR4, URZ, UPT ;  /* 0x000000ff0400728c */ /* 0x008fe2000bf05070 */
[----:B------:R-:W3:Y:S03]  /*22110*/  LDCU UR4, c[0x0][0x45c] ;  /* 0x00008b80ff0477ac */ /* 0x000ee60008000800 */
[----:B------:R-:W-:Y:S01]  /*22120*/  UISETP.NE.AND.EX UP0, UPT, UR5, URZ, UPT, UP0 ;  /* 0x000000ff0500728c */ /* 0x000fe2000bf05300 */
[----:B------:R-:W2:Y:S01]  /*22130*/  LDCU UR5, c[0x0][0x3bc] ;  /* 0x00007780ff0577ac */ /* 0x000ea20008000800 */
[----:B-1----:R-:W-:Y:S01]  /*22140*/  SHF.R.U32.HI R5, RZ, 0x2, R237 ;  /* 0x00000002ff057819 */ /* 0x002fe200000116ed */
[----:B------:R-:W-:Y:S01]  /*22150*/  IMAD.SHL.U32 R237, R237, 0x2, RZ ;  /* 0x00000002eded7824 */ /* 0x000fe200078e00ff */
[----:B------:R-:W1:Y:S02]  /*22160*/  LDCU UR15, c[0x0][0x3c4] ;  /* 0x00007880ff0f77ac */ /* 0x000e640008000800 */
[----:B------:R-:W-:-:S02]  /*22170*/  LOP3.LUT R5, R5, 0x7, RZ, 0xc0, !PT ;  /* 0x0000000705057812 */ /* 0x000fc400078ec0ff */
[----:B------:R-:W-:Y:S01]  /*22180*/  LOP3.LUT R237, R237, 0x6, RZ, 0xc0, !PT ;  /* 0x00000006eded7812 */ /* 0x000fe200078ec0ff */
[----:B------:R-:W1:Y:S01]  /*22190*/  LDCU.64 UR24, c[0x0][0x358] ;  /* 0x00006b00ff1877ac */ /* 0x000e620008000a00 */
[----:B------:R-:W-:Y:S01]  /*221a0*/  IADD3 R238, PT, PT, R5, UR20, R0 ;  /* 0x0000001405ee7c10 */ /* 0x000fe2000fffe000 */
[----:B------:R-:W-:Y:S01]  /*221b0*/  IMAD.U32 R0, RZ, RZ, UR27 ;  /* 0x0000001bff007e24 */ /* 0x000fe2000f8e00ff */
[----:B----4-:R-:W-:Y:S01]  /*221c0*/  LOP3.LUT P1, RZ, R4, 0x2, RZ, 0xc0, !PT ;  /* 0x0000000204ff7812 */ /* 0x010fe2000782c0ff */
[----:B------:R-:W4:Y:S01]  /*221d0*/  LDCU.64 UR8, c[0x0][0x3b8] ;  /* 0x00007700ff0877ac */ /* 0x000f220008000a00 */
[----:B------:R-:W-:Y:S02]  /*221e0*/  LOP3.LUT R5, R237, UR27, RZ, 0xfc, !PT ;  /* 0x0000001bed057c12 */ /* 0x000fe4000f8efcff */
[----:B-----5:R-:W-:Y:S01]  /*221f0*/  LOP3.LUT P0, RZ, R2, 0x2, RZ, 0xc0, !PT ;  /* 0x0000000202ff7812 */ /* 0x020fe2000780c0ff */
[----:B------:R-:W-:Y:S01]  /*22200*/  IMAD.MOV.U32 R2, RZ, RZ, R3 ;  /* 0x000000ffff027224 */ /* 0x000fe200078e0003 */
[----:B------:R-:W-:Y:S01]  /*22210*/  IADD3 R238, PT, PT, R238, -UR22, -R5 ;  /* 0x80000016eeee7c10 */ /* 0x000fe2000fffe805 */
[----:B------:R-:W1:Y:S01]  /*22220*/  LDCU.64 UR10, c[0x0][0x3c0] ;  /* 0x00007800ff0a77ac */ /* 0x000e620008000a00 */
[----:B------:R-:W-:-:S02]  /*22230*/  SEL R6, R6, 0xffffffe0, !P0 ;  /* 0xffffffe006067807 */ /* 0x000fc40004000000 */
[----:B------:R-:W-:Y:S01]  /*22240*/  SEL R4, R216, 0xffffffe0, !P1 ;  /* 0xffffffe0d8047807 */ /* 0x000fe20004800000 */
[----:B------:R-:W-:Y:S01]  /*22250*/  VIADD R238, R238, 0x8 ;  /* 0x00000008eeee7836 */ /* 0x000fe20000000000 */
[----:B------:R-:W-:Y:S01]  /*22260*/  LOP3.LUT R237, R0, 0x20, R237, 0xfe, !PT ;  /* 0x0000002000ed7812 */ /* 0x000fe200078efeed */
[----:B------:R-:W-:Y:S01]  /*22270*/  IMAD.MOV.U32 R0, RZ, RZ, R164 ;  /* 0x000000ffff007224 */ /* 0x000fe200078e00a4 */
[----:B------:R-:W1:Y:S01]  /*22280*/  LDCU.64 UR12, c[0x0][0x3a0] ;  /* 0x00007400ff0c77ac */ /* 0x000e620008000a00 */
[C-C-:B------:R-:W-:Y:S02]  /*22290*/  IMAD.IADD R214, R217.reuse, 0x1, R6.reuse ;  /* 0x00000001d9d67824 */ /* 0x140fe400078e0206 */
[C---:B------:R-:W-:Y:S01]  /*222a0*/  IMAD.IADD R213, R217.reuse, 0x1, R6 ;  /* 0x00000001d9d57824 */ /* 0x040fe200078e0206 */
[----:B------:R-:W1:Y:S01]  /*222b0*/  LDCU.64 UR16, c[0x0][0x3a8] ;  /* 0x00007500ff1077ac */ /* 0x000e620008000a00 */
[----:B------:R-:W-:Y:S01]  /*222c0*/  IMAD.IADD R215, R217, 0x1, R4 ;  /* 0x00000001d9d77824 */ /* 0x000fe200078e0204 */
[----:B------:R-:W-:-:S02]  /*222d0*/  UIADD3 UR27, UPT, UPT, UR27, 0x40, URZ ;  /* 0x000000401b1b7890 */ /* 0x000fc4000fffe0ff */
[----:B--234-:R-:W-:-:S12]  /*222e0*/  ULEA UR6, UR6, UR23, 0x18 ;  /* 0x0000001706067291 */ /* 0x01cfd8000f8ec0ff */
.L_x_6093:
        /* <DEDUP_REMOVED lines=12> */
[----:B------:R-:W-:Y:S02]  /*223b0*/  LOP3.LUT R8, R9, 0x1f8, RZ, 0xc0, !PT ;  /* 0x000001f809087812 */ /* 0x000fe400078ec0ff */
[----:B------:R-:W-:Y:S02]  /*223c0*/  LOP3.LUT R5, R4, 0x7c00, R5, 0xf8, !PT ;  /* 0x00007c0004057812 */ /* 0x000fe400078ef805 */
[----:B------:R-:W-:Y:S02]  /*223d0*/  LOP3.LUT R4, R212, 0x8, RZ, 0xc0, !PT ;  /* 0x00000008d4047812 */ /* 0x000fe400078ec0ff */
[----:B------:R-:W-:Y:S02]  /*223e0*/  LOP3.LUT R6, R7, 0x1c0, RZ, 0xc0, !PT ;  /* 0x000001c007067812 */ /* 0x000fe400078ec0ff */
[----:B------:R-:W-:Y:S01]  /*223f0*/  LOP3.LUT R8, R8, 0x38, R3, 0x78, !PT ;  /* 0x0000003808087812 */ /* 0x000fe200078e7803 */
[----:B------:R-:W-:Y:S01]  /*22400*/  @!UP1 UMOV UR26, URZ ;  /* 0x000000ff001a9c82 */ /* 0x000fe20008000000 */
[----:B------:R-:W-:Y:S01]  /*22410*/  LOP3.LUT R4, R4, 0x1c0, R7, 0xf8, !PT ;  /* 0x000001c004047812 */ /* 0x000fe200078ef807 */
        /* <DEDUP_REMOVED lines=27> */
[----:B------:R-:W-:Y:S01]  /*225d0*/  MOV R12, RZ ;  /* 0x000000ff000c7202 */ /* 0x000fe20000000f00 */
        /* <DEDUP_REMOVED lines=18> */
[----:B------:R-:W-:Y:S01]  /*22700*/  IMAD R12, R7, R10, R12 ;  /* 0x0000000a070c7224 */ /* 0x000fe200078e020c */
[----:B------:R-:W-:Y:S04]  /*22710*/  LOP3.LUT R10, R9, UR27, RZ, 0x3c, !PT ;  /* 0x0000001b090a7c12 */ /* 0x000fe8000f8e3cff */
[----:B------:R-:W-:Y:S07]  /*22720*/  ISETP.GT.U32.AND P2, PT, R7, R12, PT ;  /* 0x0000000c0700720c */ /* 0x000fee0003f44070 */
[----:B------:R-:W-:Y:S02]  /*22730*/  @!P0 IMAD.IADD R11, R11, 0x1, -R7 ;  /* 0x000000010b0b8824 */ /* 0x000fe400078e0a07 */
[----:B------:R-:W-:Y:S03]  /*22740*/  @!P0 VIADD R13, R13, 0x1 ;  /* 0x000000010d0d8836 */ /* 0x000fe60000000000 */
[-C--:B------:R-:W-:Y:S01]  /*22750*/  ISETP.GE.U32.AND P6, PT, R11, R7.reuse, PT ;  /* 0x000000070b00720c */ /* 0x080fe20003fc6070 */
[----:B------:R-:W-:Y:S01]  /*22760*/  @!P2 VIADD R6, R6, 0x1 ;  /* 0x000000010606a836 */ /* 0x000fe20000000000 */
[----:B------:R-:W-:Y:S02]  /*22770*/  @!P2 IADD3 R12, PT, PT, R12, -R7, RZ ;  /* 0x800000070c0ca210 */ /* 0x000fe40007ffe0ff */
[----:B------:R-:W-:Y:S02]  /*22780*/  LOP3.LUT R11, RZ, R9, RZ, 0x33, !PT ;  /* 0x00000009ff0b7212 */ /* 0x000fe400078e33ff */
[----:B------:R-:W-:Y:S02]  /*22790*/  ISETP.GE.U32.AND P0, PT, R12, R7, PT ;  /* 0x000000070c00720c */ /* 0x000fe40003f06070 */
[----:B------:R-:W-:Y:S04]  /*227a0*/  LOP3.LUT R7, R9, UR20, RZ, 0x3c, !PT ;  /* 0x0000001409077c12 */ /* 0x000fe8000f8e3cff */
[----:B------:R-:W-:Y:S02]  /*227b0*/  ISETP.GE.AND P2, PT, R7, RZ, PT ;  /* 0x000000ff0700720c */ /* 0x000fe40003f46270 */
[----:B------:R-:W-:Y:S02]  /*227c0*/  @P6 IADD3 R13, PT, PT, R13, 0x1, RZ ;  /* 0x000000010d0d6810 */ /* 0x000fe40007ffe0ff */
[----:B------:R-:W-:Y:S03]  /*227d0*/  ISETP.GE.AND P6, PT, R10, RZ, PT ;  /* 0x000000ff0a00720c */ /* 0x000fe60003fc6270 */
[----:B------:R-:W-:Y:S01]  /*227e0*/  @P0 VIADD R6, R6, 0x1 ;  /* 0x0000000106060836 */ /* 0x000fe20000000000 */
[----:B------:R-:W-:Y:S05]  /*227f0*/  ISETP.NE.AND P0, PT, R9, RZ, PT ;  /* 0x000000ff0900720c */ /* 0x000fea0003f05270 */
[----:B------:R-:W-:Y:S04]  /*22800*/  @!P2 IMAD.MOV R13, RZ, RZ, -R13 ;  /* 0x000000ffff0da224 */ /* 0x000fe800078e0a0d */
        /* <DEDUP_REMOVED lines=24> */
.L_x_6090:
[----:B------:R-:W-:Y:S01]  /*22990*/  @!PT LDS RZ, [RZ] ;  /* 0x00000000fffff984 */ /* 0x000fe20000000800 */
[----:B------:R-:W-:Y:S01]  /*229a0*/  @!PT LDS RZ, [RZ] ;  /* 0x00000000fffff984 */ /* 0x000fe20000000800 */
[----:B------:R-:W-:Y:S01]  /*229b0*/  @!PT LDS RZ, [RZ] ;  /* 0x00000000fffff984 */ /* 0x000fe20000000800 */
[----:B-1----:R-:W-:Y:S01]  /*229c0*/  @!P5 LDGSTS.E.BYPASS.LTC128B.128 [R243+0x10000], desc[UR24][R228.64] ;  /* 0x10000000e4f3dfae */ /* 0x002fe2000b981a18 */
[----:B------:R-:W-:Y:S01]  /*229d0*/  USHF.L.U32 UR20, UR23, 0x5, URZ ;  /* 0x0000000517147899 */ /* 0x000fe200080006ff */
[----:B------:R-:W-:Y:S01]  /*229e0*/  LEA R225, R4, UR6, 0x1 ;  /* 0x0000000604e17c11 */ /* 0x000fe2000f8e08ff */
[----:B------:R-:W-:Y:S01]  /*229f0*/  USHF.L.U64.HI UR23, UR23, 0x5, UR15 ;  /* 0x0000000517177899 */ /* 0x000fe2000801020f */
[----:B------:R-:W-:Y:S01]  /*22a00*/  @P5 STS.128 [R243+0x10000], RZ ;  /* 0x010000fff3005388 */ /* 0x000fe20000000c00 */
[----:B------:R-:W-:Y:S01]  /*22a10*/  VIADD R219, R224, UR6 ;  /* 0x00000006e0db7c36 */ /* 0x000fe20008000000 */
[----:B------:R-:W-:Y:S01]  /*22a20*/  LOP3.LUT P2, RZ, R3, 0x4, RZ, 0xc0, !PT ;  /* 0x0000000403ff7812 */ /* 0x000fe2000784c0ff */
[----:B------:R-:W-:Y:S01]  /*22a30*/  IMAD.MOV.U32 R20, RZ, RZ, 0x40 ;  /* 0x00000040ff147424 */ /* 0x000fe200078e00ff */
[----:B------:R-:W-:Y:S01]  /*22a40*/  @!PT LDS RZ, [RZ] ;  /* 0x00000000fffff984 */ /* 0x000fe20000000800 */
[----:B------:R-:W-:Y:S01]  /*22a50*/  @!PT LDS RZ, [RZ] ;  /* 0x00000000fffff984 */ /* 0x000fe20000000800 */
[----:B------:R-:W-:Y:S01]  /*22a60*/  @!PT LDS RZ, [RZ] ;  /* 0x00000000fffff984 */ /* 0x000fe20000000800 */
[----:B------:R-:W-:Y:S01]  /*22a70*/  @!P4 LDGSTS.E.BYPASS.LTC128B.128 [R243+0x12000], desc[UR24][R228.64+0x80] ;  /* 0x12000080e4f3cfae */ /* 0x000fe2000b981a18 */
[----:B------:R-:W-:Y:S01]  /*22a80*/  IADD3 R10, P0, PT, R228, UR20, RZ ;  /* 0x00000014e40a7c10 */ /* 0x000fe2000ff1e0ff */
[----:B------:R-:W-:Y:S02]  /*22a90*/  UIADD3 UR19, UPT, UPT, UR19, -0x1, URZ ;  /* 0xffffffff13137890 */ /* 0x000fe4000fffe0ff */
[----:B------:R-:W-:Y:S01]  /*22aa0*/  @P4 STS.128 [R243+0x12000], RZ ;  /* 0x012000fff3004388 */ /* 0x000fe20000000c00 */
[----:B------:R-:W-:Y:S01]  /*22ab0*/  IADD3.X R11, PT, PT, R229, UR23, RZ, P0, !PT ;  /* 0x00000017e50b7c10 */ /* 0x000fe200087fe4ff */
[----:B------:R-:W-:Y:S01]  /*22ac0*/  UISETP.GT.AND UP2, UPT, UR19, UR7, UPT ;  /* 0x000000071300728c */ /* 0x000fe2000bf44270 */
[----:B------:R-:W-:Y:S01]  /*22ad0*/  IADD3 R8, P0, PT, R10, UR20, RZ ;  /* 0x000000140a087c10 */ /* 0x000fe2000ff1e0ff */
[----:B------:R-:W-:Y:S01]  /*22ae0*/  @!PT LDS RZ, [RZ] ;  /* 0x00000000fffff984 */ /* 0x000fe20000000800 */
[----:B------:R-:W-:Y:S01]  /*22af0*/  @!PT LDS RZ, [RZ] ;  /* 0x00000000fffff984 */ /* 0x000fe20000000800 */
[----:B------:R-:W-:Y:S01]  /*22b00*/  @!PT LDS RZ, [RZ] ;  /* 0x00000000fffff984 */ /* 0x000fe20000000800 */
[----:B------:R-:W-:Y:S01]  /*22b10*/  @!P3 LDGSTS.E.BYPASS.LTC128B.128 [R243+0x14000], desc[UR24][R228.64+0x100] ;  /* 0x14000100e4f3bfae */ /* 0x000fe2000b981a18 */
[----:B------:R-:W-:Y:S02]  /*22b20*/  SEL R20, R20, 0xffffffc0, !P2 ;  /* 0xffffffc014147807 */ /* 0x000fe40005000000 */
        /* <DEDUP_REMOVED lines=367> */
.L_x_6092:
        /* <DEDUP_REMOVED lines=91> */
.L_x_6091:
        /* <DEDUP_REMOVED lines=8> */
[----:B------:R-:W-:Y:S01]  /*24850*/  IADD3 R164, PT, PT, R237, -0x20, RZ ;  /* 0xffffffe0eda47810 */ /* 0x000fe20007ffe0ff */
[----:B------:R-:W-:Y:S01]  /*24860*/  FFMA.FTZ R6, R165, -UR14, R6 ;  /* 0x8000000ea5067c23 */ /* 0x000fe20008010006 */
[----:B------:R-:W-:Y:S02]  /*24870*/  VIADD R165, R237, 0xffffffe1 ;  /* 0xffffffe1eda57836 */ /* 0x000fe40000000000 */
[----:B------:R-:W-:Y:S01]  /*24880*/  FFMA.FTZ R4, R3, -UR14, R4 ;  /* 0x8000000e03047c23 */ /* 0x000fe20008010004 */
[-C--:B------:R-:W-:Y:S01]  /*24890*/  ISETP.GT.AND P5, PT, R233, R164.reuse, PT ;  /* 0x000000a4e900720c */ /* 0x080fe20003fa4270 */
[----:B------:R-:W-:Y:S01]  /*248a0*/  FFMA.FTZ R10, R3, -UR14, R10 ;  /* 0x8000000e030a7c23 */ /* 0x000fe2000801000a */
[C---:B------:R-:W-:Y:S02]  /*248b0*/  ISETP.GT.AND P3, PT, R235.reuse, R164, PT ;  /* 0x000000a4eb00720c */ /* 0x040fe40003f64270 */
        /* <DEDUP_REMOVED lines=21> */
[----:B------:R-:W-:Y:S01]  /*24a10*/  FFMA.FTZ R5, R166, -UR14, R5 ;  /* 0x8000000ea6057c23 */ /* 0x000fe20008010005 */
[----:B------:R-:W-:Y:S01]  /*24a20*/  IADD3 R165, PT, PT, R238, -0x20, RZ ;  /* 0xffffffe0eea57810 */ /* 0x000fe20007ffe0ff */
[----:B------:R-:W-:Y:S01]  /*24a30*/  FFMA.FTZ R11, R166, -UR14, R11 ;  /* 0x8000000ea60b7c23 */ /* 0x000fe2000801000b */
[----:B------:R-:W-:Y:S01]  /*24a40*/  I2FP.F32.S32 R166, R167 ;  /* 0x000000a700a67245 */ /* 0x000fe20000201400 */
[----:B------:R-:W-:Y:S01]  /*24a50*/  VIADD R167, R238, 0xffffffd7 ;  /* 0xffffffd7eea77836 */ /* 0x000fe20000000000 */
        /* <DEDUP_REMOVED lines=84> */
[C---:B------:R-:W-:Y:S02]  /*24fa0*/  IADD3 R6, PT, PT, R238.reuse, -0x41, RZ ;  /* 0xffffffbfee067810 */ /* 0x040fe40007ffe0ff */
[----:B------:R-:W-:Y:S01]  /*24fb0*/  FSEL R23, R23, -INF , !P1 ;  /* 0xff80000017177808 */ /* 0x000fe20004800000 */
[----:B------:R-:W-:Y:S01]  /*24fc0*/  FFMA.FTZ R28, R3, -UR14, R28 ;  /* 0x8000000e031c7c23 */ /* 0x000fe2000801001c */
[----:B------:R-:W-:Y:S01]  /*24fd0*/  ISETP.GT.AND P1, PT, R235, R14, PT ;  /* 0x0000000eeb00720c */ /* 0x000fe20003f24270 */
[----:B------:R-:W-:Y:S01]  /*24fe0*/  FFMA.FTZ R34, R3, -UR14, R34 ;  /* 0x8000000e03227c23 */ /* 0x000fe20008010022 */
[C---:B------:R-:W-:Y:S02]  /*24ff0*/  ISETP.GT.AND P4, PT, R233.reuse, R166, PT ;  /* 0x000000a6e900720c */ /* 0x040fe40003f84270 */
        /* <DEDUP_REMOVED lines=13> */
[----:B------:R-:W-:Y:S02]  /*250d0*/  ISETP.GT.AND P1, PT, R235, R10, PT ;  /* 0x0000000aeb00720c */ /* 0x000fe40003f24270 */
        /* <DEDUP_REMOVED lines=565> */
.L_x_6089:
[----:B------:R-:W1:Y:S01]  /*27430*/  SHFL.BFLY PT, R2, R239, 0x2, 0x1f ;  /* 0x0c401f00ef027f89 */ /* 0x000e6200000e0000 */
[----:B------:R-:W-:Y:S01]  /*27440*/  UISETP.NE.AND UP1, UPT, UR21, -0x1, UPT ;  /* 0xffffffff1500788c */ /* 0x000fe2000bf25270 */
[----:B------:R-:W2:Y:S01]  /*27450*/  S2UR UR11, SR_CTAID.Y ;  /* 0x00000000000b79c3 */ /* 0x000ea20000002600 */
[----:B------:R-:W3:Y:S01]  /*27460*/  LDCU.U8 UR8, c[0x0][0x548] ;  /* 0x0000a900ff0877ac */ /* 0x000ee20008000000 */
[----:B------:R-:W4:Y:S01]  /*27470*/  SHFL.BFLY PT, R12, R241, 0x2, 0x1f ;  /* 0x0c401f00f10c7f89 */ /* 0x000f2200000e0000 */
[----:B------:R-:W-:Y:S01]  /*27480*/  BSSY.RECONVERGENT B0, `(.L_x_6094) ;  /* 0x0000159000007945 */ /* 0x000fe20003800200 */
[----:B------:R-:W1:Y:S01]  /*27490*/  LDCU.64 UR12, c[0x0][0x358] ;  /* 0x00006b00ff0c77ac */ /* 0x000e620008000a00 */
[----:B------:R-:W5:Y:S05]  /*274a0*/  S2R R0, SR_TID.X ;  /* 0x0000000000007919 */ /* 0x000f6a0000002100 */
        /* <DEDUP_REMOVED lines=11> */
[C---:B------:R-:W-:Y:S02]  /*27560*/  SHF.L.U32 R9, R0.reuse, 0x4, RZ ;  /* 0x0000000400097819 */ /* 0x040fe400000006ff */
[----:B------:R-:W-:Y:S02]  /*27570*/  SHF.L.U32 R2, R0, 0x5, RZ ;  /* 0x0000000500027819 */ /* 0x000fe400000006ff */
[----:B------:R-:W-:Y:S02]  /*27580*/  LOP3.LUT R5, R4, 0x6, RZ, 0xc0, !PT ;  /* 0x0000000604057812 */ /* 0x000fe400078ec0ff */
[----:B------:R-:W-:-:S02]  /*27590*/  LOP3.LUT R9, R9, 0x1c0, RZ, 0xc0, !PT ;  /* 0x000001c009097812 */ /* 0x000fc400078ec0ff */
[----:B------:R-:W-:Y:S02]  /*275a0*/  LOP3.LUT P0, RZ, R0, 0x4, RZ, 0xc0, !PT ;  /* 0x0000000400ff7812 */ /* 0x000fe4000780c0ff */
[----:B------:R-:W-:Y:S01]  /*275b0*/  LOP3.LUT R2, R5, 0x7c00, R2, 0xf8, !PT ;  /* 0x00007c0005027812 */ /* 0x000fe200078ef802 */
[----:B-1----:R-:W-:Y:S01]  /*275c0*/  FADD.FTZ R6, R11, R6 ;  /* 0x000000060b067221 */ /* 0x002fe20000010000 */
[----:B------:R-:W-:Y:S02]  /*275d0*/  LOP3.LUT R9, R9, 0x38, R4, 0xf8, !PT ;  /* 0x0000003809097812 */ /* 0x000fe400078ef804 */
[----:B------:R-:W-:Y:S01]  /*275e0*/  LOP3.LUT R5, R212, 0x30, RZ, 0xc0, !PT ;  /* 0x00000030d4057812 */ /* 0x000fe200078ec0ff */
[----:B------:R-:W1:Y:S01]  /*275f0*/  MUFU.RCP R8, R6 ;  /* 0x0000000600087308 */ /* 0x000e620000001000 */
[----:B---3--:R-:W-:Y:S01]  /*27600*/  FADD.FTZ R7, R12, R7 ;  /* 0x000000070c077221 */ /* 0x008fe20000010000 */
[----:B------:R-:W-:Y:S02]  /*27610*/  FSETP.NE.FTZ.AND P1, PT, R6, RZ, PT ;  /* 0x000000ff0600720b */ /* 0x000fe40003f35000 */
[----:B------:R-:W-:-:S02]  /*27620*/  SHF.R.U32.HI R4, RZ, 0x2, R0 ;  /* 0x00000002ff047819 */ /* 0x000fc40000011600 */
[----:B------:R-:W-:Y:S02]  /*27630*/  FSETP.NE.FTZ.AND P2, PT, R7, RZ, PT ;  /* 0x000000ff0700720b */ /* 0x000fe40003f55000 */
[----:B------:R-:W3:Y:S01]  /*27640*/  MUFU.RCP R10, R7 ;  /* 0x00000007000a7308 */ /* 0x000ee20000001000 */
[----:B------:R-:W-:Y:S02]  /*27650*/  LOP3.LUT R2, R2, R9, RZ, 0xfc, !PT ;  /* 0x0000000902027212 */ /* 0x000fe400078efcff */
[----:B------:R-:W-:Y:S02]  /*27660*/  R2P PR, R0, 0x18 ;  /* 0x0000001800007804 */ /* 0x000fe40000000000 */
[----:B------:R-:W-:Y:S02]  /*27670*/  LOP3.LUT R4, R5, 0x7, R4, 0xf8, !PT ;  /* 0x0000000705047812 */ /* 0x000fe400078ef804 */
[----:B------:R-:W-:Y:S01]  /*27680*/  MOV R5, 0x10 ;  /* 0x0000001000057802 */ /* 0x000fe20000000f00 */
[----:B------:R-:W-:Y:S01]  /*27690*/  @P1 MUFU.LG2 R6, R6 ;  /* 0x0000000600061308 */ /* 0x000fe20000000c00 */
[----:B------:R-:W-:Y:S01]  /*276a0*/  LEA R9, R2, UR6, 0x1 ;  /* 0x0000000602097c11 */ /* 0x000fe2000f8e08ff */
[----:B------:R-:W5:Y:S01]  /*276b0*/  @!UP1 LDCU.64 UR6, c[0x0][0x400] ;  /* 0x00008000ff0697ac */ /* 0x000f620008000a00 */
[----:B-1----:R-:W-:Y:S01]  /*276c0*/  FSEL R8, R8, 1, P1 ;  /* 0x3f80000008087808 */ /* 0x002fe20000800000 */
[----:B------:R-:W1:Y:S01]  /*276d0*/  @P1 LDC R2, c[0x0][0x458] ;  /* 0x00011600ff021b82 */ /* 0x000e620000000800 */
[----:B------:R-:W-:-:S02]  /*276e0*/  SEL R5, R5, 0xfffffff0, !P0 ;  /* 0xfffffff005057807 */ /* 0x000fc40004000000 */
[C---:B------:R-:W-:Y:S01]  /*276f0*/  IADD3 R15, PT, PT, R9.reuse, 0x40, RZ ;  /* 0x00000040090f7810 */ /* 0x040fe20007ffe0ff */
        /* <DEDUP_REMOVED lines=68> */
[----:B------:R-:W-:Y:S01]  /*27b40*/  FMUL.FTZ R156, R10, R156 ;  /* 0x0000009c0a9c7220 */ /* 0x000fe20000410000 */
[----:B------:R-:W-:Y:S01]  /*27b50*/  SEL R8, R8, 0xffffffe0, !P3 ;  /* 0xffffffe008087807 */ /* 0x000fe20005800000 */
[C---:B------:R-:W-:Y:S01]  /*27b60*/  FMUL.FTZ R157, R10.reuse, R157 ;  /* 0x0000009d0a9d7220 */ /* 0x040fe20000410000 */
[C---:B------:R-:W-:Y:S01]  /*27b70*/  FMUL.FTZ R152, R10.reuse, R152 ;  /* 0x000000980a987220 */ /* 0x040fe20000410000 */
[C---:B------:R-:W-:Y:S01]  /*27b80*/  FMUL.FTZ R153, R10.reuse, R153 ;  /* 0x000000990a997220 */ /* 0x040fe20000410000 */
[C---:B------:R-:W-:Y:S01]  /*27b90*/  FMUL.FTZ R148, R10.reuse, R148 ;  /* 0x000000940a947220 */ /* 0x040fe20000410000 */
[C---:B------:R-:W-:Y:S01]  /*27ba0*/  FMUL.FTZ R149, R10.reuse, R149 ;  /* 0x000000950a957220 */ /* 0x040fe20000410000 */
[C---:B------:R-:W-:Y:S01]  /*27bb0*/  FMUL.FTZ R144, R10.reuse, R144 ;  /* 0x000000900a907220 */ /* 0x040fe20000410000 */
[C---:B------:R-:W-:Y:S01]  /*27bc0*/  FMUL.FTZ R145, R10.reuse, R145 ;  /* 0x000000910a917220 */ /* 0x040fe20000410000 */
[C---:B------:R-:W-:Y:S01]  /*27bd0*/  IADD3 R13, PT, PT, R9.reuse, R8, RZ ;  /* 0x00000008090d7210 */ /* 0x040fe20007ffe0ff */
[C---:B------:R-:W-:Y:S01]  /*27be0*/  FMUL.FTZ R140, R10.reuse, R140 ;  /* 0x0000008c0a8c7220 */ /* 0x040fe20000410000 */
[----:B------:R-:W-:Y:S01]  /*27bf0*/  @P4 IADD3 R15, PT, PT, R9, -0x40, RZ ;  /* 0xffffffc0090f4810 */ /* 0x000fe20007ffe0ff */
[C---:B------:R-:W-:Y:S01]  /*27c00*/  FMUL.FTZ R141, R10.reuse, R141 ;  /* 0x0000008d0a8d7220 */ /* 0x040fe20000410000 */
[----:B------:R-:W-:Y:S01]  /*27c10*/  F2FP.F16.F32.PACK_AB R160, R161, R160 ;  /* 0x000000a0a1a0723e */ /* 0x000fe200000000ff */
[C---:B------:R-:W-:Y:S01]  /*27c20*/  FMUL.FTZ R136, R10.reuse, R136 ;  /* 0x000000880a887220 */ /* 0x040fe20000410000 */
[----:B------:R-:W-:Y:S01]  /*27c30*/  F2FP.F16.F32.PACK_AB R162, R163, R162 ;  /* 0x000000a2a3a2723e */ /* 0x000fe200000000ff */
[C---:B------:R-:W-:Y:S01]  /*27c40*/  FMUL.FTZ R137, R10.reuse, R137 ;  /* 0x000000890a897220 */ /* 0x040fe20000410000 */
[----:B------:R-:W-:Y:S01]  /*27c50*/  F2FP.F16.F32.PACK_AB R156, R157, R156 ;  /* 0x0000009c9d9c723e */ /* 0x000fe200000000ff */
[C---:B------:R-:W-:Y:S01]  /*27c60*/  FMUL.FTZ R132, R10.reuse, R132 ;  /* 0x000000840a847220 */ /* 0x040fe20000410000 */
[----:B------:R-:W-:Y:S01]  /*27c70*/  F2FP.F16.F32.PACK_AB R158, R159, R158 ;  /* 0x0000009e9f9e723e */ /* 0x000fe200000000ff */
[C---:B------:R-:W-:Y:S01]  /*27c80*/  FMUL.FTZ R133, R10.reuse, R133 ;  /* 0x000000850a857220 */ /* 0x040fe20000410000 */
[----:B------:R-:W-:Y:S01]  /*27c90*/  IADD3 R11, PT, PT, R9, R5, RZ ;  /* 0x00000005090b7210 */ /* 0x000fe20007ffe0ff */
        /* <DEDUP_REMOVED lines=10> */
[----:B------:R-:W-:Y:S01]  /*27d40*/  FMUL.FTZ R45, R10, R45 ;  /* 0x0000002d0a2d7220 */ /* 0x000fe20000410000 */
[----:B------:R-:W-:Y:S01]  /*27d50*/  IADD3 R19, PT, PT, R8, R15, RZ ;  /* 0x0000000f08137210 */ /* 0x000fe20007ffe0ff */
[----:B------:R-:W-:Y:S01]  /*27d60*/  STS [R9], R160 ;  /* 0x000000a009007388 */ /* 0x000fe20000000800 */
[----:B------:R-:W-:Y:S01]  /*27d70*/  F2FP.F16.F32.PACK_AB R144, R145, R144 ;  /* 0x000000909190723e */ /* 0x000fe200000000ff */
[C---:B------:R-:W-:Y:S01]  /*27d80*/  FMUL.FTZ R48, R10.reuse, R48 ;  /* 0x000000300a307220 */ /* 0x040fe20000410000 */
[----:B------:R-:W-:Y:S01]  /*27d90*/  F2FP.F16.F32.PACK_AB R146, R147, R146 ;  /* 0x000000929392723e */ /* 0x000fe200000000ff */
[----:B------:R-:W-:Y:S01]  /*27da0*/  STS [R9+0x400], R162 ;  /* 0x000400a209007388 */ /* 0x000fe20000000800 */
[----:B------:R-:W-:Y:S01]  /*27db0*/  F2FP.F16.F32.PACK_AB R140, R141, R140 ;  /* 0x0000008c8d8c723e */ /* 0x000fe200000000ff */
[C---:B------:R-:W-:Y:S01]  /*27dc0*/  FMUL.FTZ R49, R10.reuse, R49 ;  /* 0x000000310a317220 */ /* 0x040fe20000410000 */
[----:B------:R-:W-:Y:S01]  /*27dd0*/  F2FP.F16.F32.PACK_AB R142, R143, R142 ;  /* 0x0000008e8f8e723e */ /* 0x000fe200000000ff */
[----:B------:R-:W-:Y:S01]  /*27de0*/  STS [R11], R156 ;  /* 0x0000009c0b007388 */ /* 0x000fe20000000800 */
[----:B------:R-:W-:Y:S01]  /*27df0*/  IADD3 R21, PT, PT, R5, R15, RZ ;  /* 0x0000000f05157210 */ /* 0x000fe20007ffe0ff */
[C---:B------:R-:W-:Y:S01]  /*27e00*/  FMUL.FTZ R52, R10.reuse, R52 ;  /* 0x000000340a347220 */ /* 0x040fe20000410000 */
[----:B------:R-:W-:Y:S01]  /*27e10*/  F2FP.F16.F32.PACK_AB R136, R137, R136 ;  /* 0x000000888988723e */ /* 0x000fe200000000ff */
[----:B------:R-:W-:Y:S01]  /*27e20*/  STS [R11+0x400], R158 ;  /* 0x0004009e0b007388 */ /* 0x000fe20000000800 */
[----:B------:R-:W-:Y:S01]  /*27e30*/  F2FP.F16.F32.PACK_AB R138, R139, R138 ;  /* 0x0000008a8b8a723e */ /* 0x000fe200000000ff */
[C---:B------:R-:W-:Y:S01]  /*27e40*/  FMUL.FTZ R53, R10.reuse, R53 ;  /* 0x000000350a357220 */ /* 0x040fe20000410000 */
[----:B------:R-:W-:Y:S01]  /*27e50*/  F2FP.F16.F32.PACK_AB R132, R133, R132 ;  /* 0x000000848584723e */ /* 0x000fe200000000ff */
[----:B------:R-:W-:Y:S01]  /*27e60*/  STS [R13], R152 ;  /* 0x000000980d007388 */ /* 0x000fe20000000800 */
[----:B------:R-:W-:Y:S01]  /*27e70*/  F2FP.F16.F32.PACK_AB R134, R135, R134 ;  /* 0x000000868786723e */ /* 0x000fe200000000ff */
[C---:B------:R-:W-:Y:S01]  /*27e80*/  FMUL.FTZ R56, R10.reuse, R56 ;  /* 0x000000380a387220 */ /* 0x040fe20000410000 */
[----:B------:R-:W-:Y:S01]  /*27e90*/  IADD3 R5, PT, PT, R5, R19, RZ ;  /* 0x0000001305057210 */ /* 0x000fe20007ffe0ff */
[----:B------:R-:W-:Y:S01]  /*27ea0*/  STS [R13+0x400], R154 ;  /* 0x0004009a0d007388 */ /* 0x000fe20000000800 */
[C---:B------:R-:W-:Y:S01]  /*27eb0*/  FMUL.FTZ R57, R10.reuse, R57 ;  /* 0x000000390a397220 */ /* 0x040fe20000410000 */
[----:B------:R-:W-:Y:S01]  /*27ec0*/  F2FP.F16.F32.PACK_AB R36, R37, R36 ;  /* 0x000000242524723e */ /* 0x000fe200000000ff */
[C---:B------:R-:W-:Y:S01]  /*27ed0*/  FMUL.FTZ R60, R10.reuse, R60 ;  /* 0x0000003c0a3c7220 */ /* 0x040fe20000410000 */
[----:B------:R-:W-:Y:S01]  /*27ee0*/  F2FP.F16.F32.PACK_AB R38, R39, R38 ;  /* 0x000000262726723e */ /* 0x000fe200000000ff */
[----:B------:R-:W-:Y:S01]  /*27ef0*/  STS [R17], R148 ;  /* 0x0000009411007388 */ /* 0x000fe20000000800 */
[C---:B------:R-:W-:Y:S01]  /*27f00*/  FMUL.FTZ R61, R10.reuse, R61 ;  /* 0x0000003d0a3d7220 */ /* 0x040fe20000410000 */
[----:B------:R-:W-:Y:S01]  /*27f10*/  F2FP.F16.F32.PACK_AB R40, R41, R40 ;  /* 0x000000282928723e */ /* 0x000fe200000000ff */
[C---:B------:R-:W-:Y:S01]  /*27f20*/  FMUL.FTZ R64, R10.reuse, R64 ;  /* 0x000000400a407220 */ /* 0x040fe20000410000 */
[----:B------:R-:W-:Y:S01]  /*27f30*/  STS [R17+0x400], R150 ;  /* 0x0004009611007388 */ /* 0x000fe20000000800 */
[----:B------:R-:W-:Y:S01]  /*27f40*/  F2FP.F16.F32.PACK_AB R42, R43, R42 ;  /* 0x0000002a2b2a723e */ /* 0x000fe200000000ff */
[C---:B------:R-:W-:Y:S01]  /*27f50*/  FMUL.FTZ R65, R10.reuse, R65 ;  /* 0x000000410a417220 */ /* 0x040fe20000410000 */
[----:B------:R-:W-:Y:S01]  /*27f60*/  F2FP.F16.F32.PACK_AB R44, R45, R44 ;  /* 0x0000002c2d2c723e */ /* 0x000fe200000000ff */
[----:B------:R-:W-:Y:S01]  /*27f70*/  STS [R15], R144 ;  /* 0x000000900f007388 */ /* 0x000fe20000000800 */
[----:B------:R-:W-:Y:S01]  /*27f80*/  F2FP.F16.F32.PACK_AB R46, R47, R46 ;  /* 0x0000002e2f2e723e */ /* 0x000fe200000000ff */
[C---:B------:R-:W-:Y:S01]  /*27f90*/  FMUL.FTZ R68, R10.reuse, R68 ;  /* 0x000000440a447220 */ /* 0x040fe20000410000 */
[C---:B------:R-:W-:Y:S01]  /*27fa0*/  FMUL.FTZ R69, R10.reuse, R69 ;  /* 0x000000450a457220 */ /* 0x040fe20000410000 */
[----:B------:R-:W-:Y:S01]  /*27fb0*/  STS [R15+0x400], R146 ;  /* 0x000400920f007388 */ /* 0x000fe20000000800 */
        /* <DEDUP_REMOVED lines=27> */
[----:B------:R-:W-:Y:S01]  /*28170*/  STS [R9+0x2000], R36 ;  /* 0x0020002409007388 */ /* 0x000fe20000000800 */
[----:B------:R-:W-:Y:S01]  /*28180*/  F2FP.F16.F32.PACK_AB R70, R71, R70 ;  /* 0x000000464746723e */ /* 0x000fe200000000ff */
[C---:B------:R-:W-:Y:S01]  /*28190*/  FMUL.FTZ R92, R10.reuse, R92 ;  /* 0x0000005c0a5c7220 */ /* 0x040fe20000410000 */
[C---:B------:R-:W-:Y:S01]  /*281a0*/  FMUL.FTZ R93, R10.reuse, R93 ;  /* 0x0000005d0a5d7220 */ /* 0x040fe20000410000 */
[----:B------:R-:W-:Y:S01]  /*281b0*/  STS [R9+0x2400], R38 ;  /* 0x0024002609007388 */ /* 0x000fe20000000800 */
[----:B------:R-:W-:Y:S01]  /*281c0*/  F2FP.F16.F32.PACK_AB R72, R73, R72 ;  /* 0x000000484948723e */ /* 0x000fe200000000ff */
[C---:B------:R-:W-:Y:S01]  /*281d0*/  FMUL.FTZ R96, R10.reuse, R96 ;  /* 0x000000600a607220 */ /* 0x040fe20000410000 */
[----:B------:R-:W-:Y:S01]  /*281e0*/  F2FP.F16.F32.PACK_AB R74, R75, R74 ;  /* 0x0000004a4b4a723e */ /* 0x000fe200000000ff */
[----:B------:R-:W-:Y:S01]  /*281f0*/  STS [R11+0x2000], R40 ;  /* 0x002000280b007388 */ /* 0x000fe20000000800 */
[C---:B------:R-:W-:Y:S01]  /*28200*/  FMUL.FTZ R97, R10.reuse, R97 ;  /* 0x000000610a617220 */ /* 0x040fe20000410000 */
[----:B------:R-:W-:Y:S01]  /*28210*/  F2FP.F16.F32.PACK_AB R76, R77, R76 ;  /* 0x0000004c4d4c723e */ /* 0x000fe200000000ff */
[----:B-----5:R-:W-:Y:S01]  /*28220*/  @!UP1 UIMAD.WIDE.U32 UR16, UR11, UR6, URZ ;  /* 0x000000060b1092a5 */ /* 0x020fe2000f8e00ff */
        /* <DEDUP_REMOVED lines=11> */
[----:B------:R-:W-:Y:S01]  /*282e0*/  @!UP1 UIMAD UR8, UR11, UR7, UR17 ;  /* 0x000000070b0892a4 */ /* 0x000fe2000f8e0211 */
[----:B------:R-:W-:Y:S01]  /*282f0*/  STS [R17+0x2000], R48 ;  /* 0x0020003011007388 */ /* 0x000fe20000000800 */
[----:B------:R-:W-:Y:S01]  /*28300*/  F2FP.F16.F32.PACK_AB R86, R87, R86 ;  /* 0x000000565756723e */ /* 0x000fe200000000ff */
[----:B------:R-:W2:Y:S01]  /*28310*/  S2UR UR7, SR_CTAID.Z ;  /* 0x00000000000779c3 */ /* 0x000ea20000002700 */
[----:B------:R-:W-:Y:S01]  /*28320*/  F2FP.F16.F32.PACK_AB R88, R89, R88 ;  /* 0x000000585958723e */ /* 0x000fe200000000ff */
[----:B------:R-:W-:Y:S01]  /*28330*/  STS [R17+0x2400], R50 ;  /* 0x0024003211007388 */ /* 0x000fe20000000800 */
[----:B------:R-:W-:Y:S01]  /*28340*/  F2FP.F16.F32.PACK_AB R90, R91, R90 ;  /* 0x0000005a5b5a723e */ /* 0x000fe200000000ff */
[----:B------:R-:W-:Y:S01]  /*28350*/  @UP1 UIMAD UR8, UR21, UR5, UR15 ;  /* 0x00000005150812a4 */ /* 0x000fe2000f8e020f */
[----:B------:R-:W-:Y:S01]  /*28360*/  F2FP.F16.F32.PACK_AB R92, R93, R92 ;  /* 0x0000005c5d5c723e */ /* 0x000fe200000000ff */
[----:B------:R-:W-:Y:S01]  /*28370*/  STS [R15+0x2000], R52 ;  /* 0x002000340f007388 */ /* 0x000fe20000000800 */
[----:B------:R-:W-:Y:S01]  /*28380*/  F2FP.F16.F32.PACK_AB R94, R95, R94 ;  /* 0x0000005e5f5e723e */ /* 0x000fe200000000ff */
[----:B------:R-:W3:Y:S01]  /*28390*/  S2UR UR6, SR_CTAID.X ;  /* 0x00000000000679c3 */ /* 0x000ee20000002500 */
[----:B------:R-:W-:Y:S01]  /*283a0*/  F2FP.F16.F32.PACK_AB R96, R97, R96 ;  /* 0x000000606160723e */ /* 0x000fe200000000ff */
[----:B------:R-:W-:Y:S01]  /*283b0*/  STS [R15+0x2400], R54 ;  /* 0x002400360f007388 */ /* 0x000fe20000000800 */
[----:B------:R-:W-:Y:S01]  /*283c0*/  F2FP.F16.F32.PACK_AB R98, R99, R98 ;  /* 0x000000626362723e */ /* 0x000fe200000000ff */
[----:B------:R-:W5:Y:S01]  /*283d0*/  LDCU UR5, c[0x0][0x434] ;  /* 0x00008680ff0577ac */ /* 0x000f620008000800 */
[----:B------:R-:W-:Y:S01]  /*283e0*/  F2FP.F16.F32.PACK_AB R100, R101, R100 ;  /* 0x000000646564723e */ /* 0x000fe200000000ff */
[----:B------:R-:W-:Y:S01]  /*283f0*/  STS [R21+0x2000], R56 ;  /* 0x0020003815007388 */ /* 0x000fe20000000800 */
[----:B------:R-:W-:Y:S01]  /*28400*/  F2FP.F16.F32.PACK_AB R102, R103, R102 ;  /* 0x000000666766723e */ /* 0x000fe200000000ff */
[----:B------:R-:W4:Y:S01]  /*28410*/  @P2 MUFU.LG2 R7, R7 ;  /* 0x0000000700072308 */ /* 0x000f220000000c00 */
[----:B------:R-:W-:Y:S01]  /*28420*/  F2FP.F16.F32.PACK_AB R104, R105, R104 ;  /* 0x000000686968723e */ /* 0x000fe200000000ff */
[----:B------:R-:W-:Y:S01]  /*28430*/  STS [R21+0x2400], R58 ;  /* 0x0024003a15007388 */ /* 0x000fe20000000800 */
[----:B------:R-:W-:Y:S01]  /*28440*/  F2FP.F16.F32.PACK_AB R106, R107, R106 ;  /* 0x0000006a6b6a723e */ /* 0x000fe200000000ff */
        /* <DEDUP_REMOVED lines=12> */
[----:B------:R-:W-:Y:S01]  /*28510*/  FMUL.FTZ R125, R10, R125 ;  /* 0x0000007d0a7d7220 */ /* 0x000fe20000410000 */
[----:B------:R-:W-:Y:S01]  /*28520*/  LOP3.LUT P0, RZ, R0, 0x3, RZ, 0xc0, !PT ;  /* 0x0000000300ff7812 */ /* 0x000fe2000780c0ff */
[----:B------:R-:W-:Y:S01]  /*28530*/  STS [R5+0x2400], R66 ;  /* 0x0024004205007388 */ /* 0x000fe20000000800 */
[C---:B------:R-:W-:Y:S01]  /*28540*/  FMUL.FTZ R128, R10.reuse, R128 ;  /* 0x000000800a807220 */ /* 0x040fe20000410000 */
[----:B------:R-:W-:Y:S01]  /*28550*/  FMUL.FTZ R129, R10, R129 ;  /* 0x000000810a817220 */ /* 0x000fe20000410000 */
[----:B------:R-:W-:Y:S01]  /*28560*/  F2FP.F16.F32.PACK_AB R108, R109, R108 ;  /* 0x0000006c6d6c723e */ /* 0x000fe200000000ff */
[----:B------:R-:W-:Y:S01]  /*28570*/  STS [R9+0x4000], R68 ;  /* 0x0040004409007388 */ /* 0x000fe20000000800 */
[----:B------:R-:W-:Y:S01]  /*28580*/  F2FP.F16.F32.PACK_AB R110, R111, R110 ;  /* 0x0000006e6f6e723e */ /* 0x000fe200000000ff */
[----:B--2---:R-:W-:Y:S01]  /*28590*/  @!UP2 UIMAD UR9, UR11, UR9, UR7 ;  /* 0x000000090b09a2a4 */ /* 0x004fe2000f8e0207 */
[----:B------:R-:W-:Y:S01]  /*285a0*/  F2FP.F16.F32.PACK_AB R112, R113, R112 ;  /* 0x000000707170723e */ /* 0x000fe200000000ff */
[----:B------:R-:W-:Y:S01]  /*285b0*/  STS [R9+0x4400], R70 ;  /* 0x0044004609007388 */ /* 0x000fe20000000800 */
[----:B------:R-:W-:Y:S01]  /*285c0*/  F2FP.F16.F32.PACK_AB R114, R115, R114 ;  /* 0x000000727372723e */ /* 0x000fe200000000ff */
[----:B-----5:R-:W-:Y:S01]  /*285d0*/  @!UP0 UIMAD UR21, UR11, UR5, URZ ;  /* 0x000000050b1582a4 */ /* 0x020fe2000f8e02ff */
[----:B------:R-:W-:Y:S01]  /*285e0*/  F2FP.F16.F32.PACK_AB R116, R117, R116 ;  /* 0x000000747574723e */ /* 0x000fe200000000ff */
[----:B------:R-:W-:Y:S01]  /*285f0*/  STS [R11+0x4000], R72 ;  /* 0x004000480b007388 */ /* 0x000fe20000000800 */
[----:B------:R-:W-:Y:S01]  /*28600*/  F2FP.F16.F32.PACK_AB R118, R119, R118 ;  /* 0x000000767776723e */ /* 0x000fe200000000ff */
[----:B----4-:R-:W-:Y:S01]  /*28610*/  @P2 FMUL.FTZ R7, R7, 0.69314718246459960938 ;  /* 0x3f31721807072820 */ /* 0x010fe20000410000 */
[----:B------:R-:W-:Y:S01]  /*28620*/  F2FP.F16.F32.PACK_AB R120, R121, R120 ;  /* 0x000000787978723e */ /* 0x000fe200000000ff */
[----:B------:R-:W-:Y:S01]  /*28630*/  STS [R11+0x4400], R74 ;  /* 0x0044004a0b007388 */ /* 0x000fe20000000800 */
[----:B------:R-:W-:Y:S01]  /*28640*/  F2FP.F16.F32.PACK_AB R122, R123, R122 ;  /* 0x0000007a7b7a723e */ /* 0x000fe200000000ff */
[----:B------:R-:W-:Y:S01]  /*28650*/  @!UP1 UMOV UR10, UR16 ;  /* 0x00000010000a9c82 */ /* 0x000fe20008000000 */
[----:B------:R-:W-:Y:S01]  /*28660*/  F2FP.F16.F32.PACK_AB R124, R125, R124 ;  /* 0x0000007c7d7c723e */ /* 0x000fe200000000ff */
[----:B------:R-:W-:Y:S01]  /*28670*/  STS [R13+0x4000], R76 ;  /* 0x0040004c0d007388 */ /* 0x000fe20000000800 */
[----:B------:R-:W-:Y:S01]  /*28680*/  F2FP.F16.F32.PACK_AB R126, R127, R126 ;  /* 0x0000007e7f7e723e */ /* 0x000fe200000000ff */
[----:B------:R-:W-:Y:S01]  /*28690*/  @P1 FMUL.FTZ R6, R6, 0.69314718246459960938 ;  /* 0x3f31721806061820 */ /* 0x000fe20000410000 */
[----:B------:R-:W-:Y:S01]  /*286a0*/  F2FP.F16.F32.PACK_AB R128, R129, R128 ;  /* 0x000000808180723e */ /* 0x000fe200000000ff */
[----:B------:R-:W-:Y:S01]  /*286b0*/  STS [R13+0x4400], R78 ;  /* 0x0044004e0d007388 */ /* 0x000fe20000000800 */
[----:B------:R-:W-:Y:S01]  /*286c0*/  F2FP.F16.F32.PACK_AB R130, R131, R130 ;  /* 0x000000828382723e */ /* 0x000fe200000000ff */
[----:B------:R-:W-:Y:S01]  /*286d0*/  @!UP2 UIMAD UR9, UR9, UR5, URZ ;  /* 0x000000050909a2a4 */ /* 0x000fe2000f8e02ff */
[----:B------:R-:W-:Y:S01]  /*286e0*/  MOV R12, 0x7f800000 ;  /* 0x7f800000000c7802 */ /* 0x000fe20000000f00 */
[----:B------:R-:W-:Y:S01]  /*286f0*/  STS [R17+0x4000], R80 ;  /* 0x0040005011007388 */ /* 0x000fe20000000800 */
[----:B---3--:R-:W-:Y:S01]  /*28700*/  USHF.L.U32 UR6, UR6, 0x6, URZ ;  /* 0x0000000606067899 */ /* 0x008fe200080006ff */
[----:B------:R-:W-:Y:S01]  /*28710*/  MOV R10, 0x7f800000 ;  /* 0x7f800000000a7802 */ /* 0x000fe20000000f00 */
[----:B------:R-:W-:Y:S01]  /*28720*/  @UP1 UMOV UR10, UR14 ;  /* 0x0000000e000a1c82 */ /* 0x000fe20008000000 */
[----:B------:R-:W-:Y:S01]  /*28730*/  STS [R17+0x4400], R82 ;  /* 0x0044005211007388 */ /* 0x000fe20000000800 */
[----:B------:R-:W-:Y:S01]  /*28740*/  @UP2 UIMAD UR9, UR7, UR4, UR21 ;  /* 0x00000004070922a4 */ /* 0x000fe2000f8e0215 */
[----:B-1----:R-:W-:Y:S01]  /*28750*/  @P1 FFMA.FTZ R10, R3, R2, R6 ;  /* 0x00000002030a1223 */ /* 0x002fe20000010006 */
[----:B------:R-:W-:Y:S01]  /*28760*/  SHF.L.U32 R28, R0, 0x3, RZ ;  /* 0x00000003001c7819 */ /* 0x000fe200000006ff */
        /* <DEDUP_REMOVED lines=12> */
[----:B------:R3:W-:Y:S04]  /*28830*/  STS [R13+0x6000], R108 ;  /* 0x0060006c0d007388 */ /* 0x0007e80000000800 */
[----:B------:R3:W-:Y:S04]  /*28840*/  STS [R13+0x6400], R110 ;  /* 0x0064006e0d007388 */ /* 0x0007e80000000800 */
[----:B------:R3:W-:Y:S04]  /*28850*/  STS [R17+0x6000], R112 ;  /* 0x0060007011007388 */ /* 0x0007e80000000800 */
[----:B------:R3:W-:Y:S01]  /*28860*/  STS [R17+0x6400], R114 ;  /* 0x0064007211007388 */ /* 0x0007e20000000800 */
[----:B-1----:R-:W1:Y:S03]  /*28870*/  LDC.64 R8, c[0x0][0x408] ;  /* 0x00010200ff087b82 */ /* 0x002e660000000a00 */
[----:B------:R3:W-:Y:S04]  /*28880*/  STS [R15+0x6000], R116 ;  /* 0x006000740f007388 */ /* 0x0007e80000000800 */
[----:B------:R3:W-:Y:S01]  /*28890*/  STS [R15+0x6400], R118 ;  /* 0x006400760f007388 */ /* 0x0007e20000000800 */
[----:B--2---:R-:W2:Y:S03]  /*288a0*/  @P2 LDC R11, c[0x0][0x458] ;  /* 0x00011600ff0b2b82 */ /* 0x004ea60000000800 */
[----:B------:R3:W-:Y:S04]  /*288b0*/  STS [R21+0x6000], R120 ;  /* 0x0060007815007388 */ /* 0x0007e80000000800 */
[----:B------:R3:W-:Y:S04]  /*288c0*/  STS [R21+0x6400], R122 ;  /* 0x0064007a15007388 */ /* 0x0007e80000000800 */
[----:B------:R3:W-:Y:S04]  /*288d0*/  STS [R19+0x6000], R124 ;  /* 0x0060007c13007388 */ /* 0x0007e80000000800 */
[----:B------:R3:W-:Y:S04]  /*288e0*/  STS [R19+0x6400], R126 ;  /* 0x0064007e13007388 */ /* 0x0007e80000000800 */
[----:B------:R3:W-:Y:S04]  /*288f0*/  STS [R5+0x6000], R128 ;  /* 0x0060008005007388 */ /* 0x0007e80000000800 */
[----:B------:R3:W-:Y:S01]  /*28900*/  STS [R5+0x6400], R130 ;  /* 0x0064008205007388 */ /* 0x0007e20000000800 */
[----:B--2---:R-:W-:Y:S01]  /*28910*/  @P2 FFMA.FTZ R12, R164, R11, R7 ;  /* 0x0000000ba40c2223 */ /* 0x004fe20000010007 */
[----:B------:R-:W-:Y:S06]  /*28920*/  BAR.SYNC.DEFER_BLOCKING 0x0 ;  /* 0x0000000000007b1d */ /* 0x000fec0000010000 */
[----:B-1-3--:R-:W-:Y:S05]  /*28930*/  @P0 BRA `(.L_x_6095) ;  /* 0x0000000000340947 */ /* 0x00afea0003800000 */
        /* <DEDUP_REMOVED lines=13> */
.L_x_6095:
[----:B------:R-:W-:Y:S05]  /*28a10*/  BSYNC.RECONVERGENT B0 ;  /* 0x0000000000007941 */ /* 0x000fea0003800200 */
.L_x_6094:
[----:B------:R-:W2:Y:S01]  /*28a20*/  LDCU.64 UR4, c[0x0][0x410] ;  /* 0x00008200ff0477ac */ /* 0x000ea20008000a00 */
[----:B------:R-:W-:Y:S01]  /*28a30*/  LOP3.LUT R28, R28, 0x38, RZ, 0xc0, !PT ;  /* 0x000000381c1c7812 */ /* 0x000fe200078ec0ff */
[----:B------:R-:W-:Y:S01]  /*28a40*/  IMAD.MOV.U32 R29, RZ, RZ, RZ ;  /* 0x000000ffff1d7224 */ /* 0x000fe200078e00ff */
[----:B-1----:R1:W3:Y:S01]  /*28a50*/  LDS.128 R4, [R243+0x1800] ;  /* 0x00180000f3047984 */ /* 0x0022e20000000c00 */
[----:B------:R-:W-:Y:S01]  /*28a60*/  SHF.R.U32.HI R0, RZ, 0x3, R0 ;  /* 0x00000003ff007819 */ /* 0x000fe20000011600 */
[----:B------:R-:W-:Y:S01]  /*28a70*/  BSSY.RECONVERGENT B0, `(.L_x_6096) ;  /* 0x0000028000007945 */ /* 0x000fe20003800200 */
[----:B------:R-:W-:Y:S01]  /*28a80*/  IMAD.WIDE.U32 R12, R8, UR6, R28 ;  /* 0x00000006080c7c25 */ /* 0x000fe2000f8e001c */
[----:B------:R1:W4:Y:S03]  /*28a90*/  LDS.128 R24, [R243] ;  /* 0x00000000f3187984 */ /* 0x0003260000000c00 */
        /* <DEDUP_REMOVED lines=8> */
[----:B--2---:R-:W-:Y:S01]  /*28b20*/  IMAD.U32 R30, RZ, RZ, UR4 ;  /* 0x00000004ff1e7e24 */ /* 0x004fe2000f8e00ff */
        /* <DEDUP_REMOVED lines=24> */
[----:B----4-:R3:W-:Y:S04]  /*28cb0*/  @!P3 STG.E.128 desc[UR12][R34.64], R24 ;  /* 0x000000182200b986 */ /* 0x0107e8000c101d0c */
[----:B-1----:R3:W-:Y:S04]  /*28cc0*/  @!P2 STG.E.128 desc[UR12][R34.64+0x80], R20 ;  /* 0x000080142200a986 */ /* 0x0027e8000c101d0c */
[----:B------:R3:W-:Y:S04]  /*28cd0*/  @!P1 STG.E.128 desc[UR12][R34.64+0x100], R16 ;  /* 0x0001001022009986 */ /* 0x0007e8000c101d0c */
[----:B------:R3:W-:Y:S02]  /*28ce0*/  @!P0 STG.E.128 desc[UR12][R34.64+0x180], R12 ;  /* 0x0001800c22008986 */ /* 0x0007e4000c101d0c */
.L_x_6097:
[----:B------:R-:W-:Y:S05]  /*28cf0*/  BSYNC.RECONVERGENT B0 ;  /* 0x0000000000007941 */ /* 0x000fea0003800200 */
.L_x_6096:
[----:B---34-:R3:W4:Y:S01]  /*28d00*/  LDS.128 R24, [R243+0x800] ;  /* 0x00080000f3187984 */ /* 0x0187220000000c00 */
        /* <DEDUP_REMOVED lines=21> */
[----:B----4-:R2:W-:Y:S04]  /*28e60*/  @!P3 STG.E.128 desc[UR12][R38.64], R24 ;  /* 0x000000182600b986 */ /* 0x0105e8000c101d0c */
[----:B-1----:R2:W-:Y:S04]  /*28e70*/  @!P2 STG.E.128 desc[UR12][R38.64+0x80], R20 ;  /* 0x000080142600a986 */ /* 0x0025e8000c101d0c */
[----:B------:R2:W-:Y:S04]  /*28e80*/  @!P1 STG.E.128 desc[UR12][R38.64+0x100], R16 ;  /* 0x0001001026009986 */ /* 0x0005e8000c101d0c */
[----:B------:R2:W-:Y:S02]  /*28e90*/  @!P0 STG.E.128 desc[UR12][R38.64+0x180], R12 ;  /* 0x0001800c26008986 */ /* 0x0005e4000c101d0c */
.L_x_6099:
[----:B------:R-:W-:Y:S05]  /*28ea0*/  BSYNC.RECONVERGENT B0 ;  /* 0x0000000000007941 */ /* 0x000fea0003800200 */
.L_x_6098:
[----:B--2-4-:R2:W4:Y:S01]  /*28eb0*/  LDS.128 R24, [R243+0x1000] ;  /* 0x00100000f3187984 */ /* 0x0145220000000c00 */
        /* <DEDUP_REMOVED lines=21> */
[----:B----4-:R3:W-:Y:S04]  /*29010*/  @!P3 STG.E.128 desc[UR12][R38.64], R24 ;  /* 0x000000182600b986 */ /* 0x0107e8000c101d0c */
[----:B-1----:R3:W-:Y:S04]  /*29020*/  @!P2 STG.E.128 desc[UR12][R38.64+0x80], R20 ;  /* 0x000080142600a986 */ /* 0x0027e8000c101d0c */
[----:B------:R3:W-:Y:S04]  /*29030*/  @!P1 STG.E.128 desc[UR12][R38.64+0x100], R16 ;  /* 0x0001001026009986 */ /* 0x0007e8000c101d0c */
[----:B------:R3:W-:Y:S02]  /*29040*/  @!P0 STG.E.128 desc[UR12][R38.64+0x180], R12 ;  /* 0x0001800c26008986 */ /* 0x0007e4000c101d0c */
.L_x_6101:
[----:B------:R-:W-:Y:S05]  /*29050*/  BSYNC.RECONVERGENT B0 ;  /* 0x0000000000007941 */ /* 0x000fea0003800200 */
.L_x_6100:
[----:B-1-3--:R1:W3:Y:S04]  /*29060*/  LDS.128 R16, [R243+0x3800] ;  /* 0x00380000f3107984 */ /* 0x00a2e80000000c00 */
[----:B------:R1:W1:Y:S01]  /*29070*/  LDS.128 R12, [R243+0x5800] ;  /* 0x00580000f30c7984 */ /* 0x0002620000000c00 */
[----:B------:R-:W-:Y:S05]  /*29080*/  @P5 EXIT ;  /* 0x000000000000594d */ /* 0x000fea0003800000 */
[----:B------:R-:W-:Y:S01]  /*29090*/  IADD3 R11, P0, PT, R0, 0x30, RZ ;  /* 0x00000030000b7810 */ /* 0x000fe20007f1e0ff */
[----:B------:R-:W5:Y:S01]  /*290a0*/  LDCU.64 UR4, c[0x0][0x3f0] ;  /* 0x00007e00ff0477ac */ /* 0x000f620008000a00 */
[----:B------:R1:W1:Y:S01]  /*290b0*/  LDS.128 R20, [R243+0x7800] ;  /* 0x00780000f3147984 */ /* 0x0002620000000c00 */
[----:B----4-:R-:W-:Y:S01]  /*290c0*/  IMAD.MOV.U32 R24, RZ, RZ, R30 ;  /* 0x000000ffff187224 */ /* 0x010fe200078e001e */
[----:B------:R-:W4:Y:S01]  /*290d0*/  LDCU UR6, c[0x0][0x440] ;  /* 0x00008800ff0677ac */ /* 0x000f220008000800 */
[----:B------:R-:W-:-:S04]  /*290e0*/  IMAD.X R25, RZ, RZ, RZ, P0 ;  /* 0x000000ffff197224 */ /* 0x000fc800000e06ff */
[-C--:B------:R-:W-:Y:S02]  /*290f0*/  IMAD R0, R25, R8.reuse, RZ ;  /* 0x0000000819007224 */ /* 0x080fe400078e02ff */
[----:B------:R-:W-:Y:S02]  /*29100*/  IMAD.MOV.U32 R25, RZ, RZ, R33 ;  /* 0x000000ffff197224 */ /* 0x000fe400078e0021 */
[C---:B------:R-:W-:Y:S02]  /*29110*/  IMAD R0, R11.reuse, R9, R0 ;  /* 0x000000090b007224 */ /* 0x040fe400078e0200 */
[----:B------:R-:W-:-:S04]  /*29120*/  IMAD.WIDE.U32 R24, R11, R8, R24 ;  /* 0x000000080b187225 */ /* 0x000fc800078e0018 */
[----:B------:R-:W-:Y:S01]  /*29130*/  IMAD.IADD R0, R0, 0x1, R25 ;  /* 0x0000000100007824 */ /* 0x000fe200078e0219 */
[----:B-----5:R-:W-:Y:S02]  /*29140*/  LEA R8, P0, R24, UR4, 0x1 ;  /* 0x0000000418087c11 */ /* 0x020fe4000f8008ff */
[----:B----4-:R-:W-:Y:S02]  /*29150*/  ISETP.GE.AND P3, PT, R28, UR6, PT ;  /* 0x000000061c007c0c */ /* 0x010fe4000bf66270 */
[----:B------:R-:W-:Y:S02]  /*29160*/  ISETP.GE.AND P2, PT, R10, UR6, PT ;  /* 0x000000060a007c0c */ /* 0x000fe4000bf46270 */
[----:B------:R-:W-:Y:S02]  /*29170*/  ISETP.GE.AND P1, PT, R3, UR6, PT ;  /* 0x0000000603007c0c */ /* 0x000fe4000bf26270 */
[----:B------:R-:W-:Y:S02]  /*29180*/  LEA.HI.X R9, R24, UR5, R0, 0x1, P0 ;  /* 0x0000000518097c11 */ /* 0x000fe400080f0c00 */
[----:B------:R-:W-:-:S05]  /*29190*/  ISETP.GE.AND P0, PT, R2, UR6, PT ;  /* 0x0000000602007c0c */ /* 0x000fca000bf06270 */
[----:B------:R4:W-:Y:S04]  /*291a0*/  @!P3 STG.E.128 desc[UR12][R8.64], R4 ;  /* 0x000000040800b986 */ /* 0x0009e8000c101d0c */
[----:B---3--:R4:W-:Y:S04]  /*291b0*/  @!P2 STG.E.128 desc[UR12][R8.64+0x80], R16 ;  /* 0x000080100800a986 */ /* 0x0089e8000c101d0c */
[----:B-1----:R4:W-:Y:S01]  /*291c0*/  @!P1 STG.E.128 desc[UR12][R8.64+0x100], R12 ;  /* 0x0001000c08009986 */ /* 0x0029e2000c101d0c */
[----:B------:R-:W-:Y:S05]  /*291d0*/  @P0 EXIT ;  /* 0x000000000000094d */ /* 0x000fea0003800000 */
[----:B------:R-:W-:Y:S01]  /*291e0*/  STG.E.128 desc[UR12][R8.64+0x180], R20 ;  /* 0x0001801408007986 */ /* 0x000fe2000c101d0c */
[----:B------:R-:W-:Y:S05]  /*291f0*/  EXIT ;  /* 0x000000000000794d */ /* 0x000fea0003800000 */
.L_x_6102:
        /* <DEDUP_REMOVED lines=16> */
.L_x_7514:


//--------------------- .text._ZN5flash24flash_fwd_splitkv_kernelI23Flash_fwd_kernel_traitsILi256ELi64ELi64ELi4ELb0ELb0EN7cutlass6half_tE19Flash_kernel_traitsILi256ELi64ELi64ELi4ES3_EELb0ELb1ELb1ELb0ELb0ELb1ELb0ELb1EEEvNS_16Flash_fwd_paramsE --------------------------
	.section	.text._ZN5flash24flash_fwd_splitkv_kernelI23Flash_fwd_kernel_traitsILi256ELi64ELi64ELi4ELb0ELb0EN7cutlass6half_tE19Flash_kernel_traitsILi256ELi64ELi64ELi4ES3_EELb0ELb1ELb1ELb0ELb0ELb1ELb0ELb1EEEvNS_16Flash_fwd_paramsE,"ax",@progbits
	.align	128
        .global         _ZN5flash24flash_fwd_splitkv_kernelI23Flash_fwd_kernel_traitsILi256ELi64ELi64ELi4ELb0ELb0EN7cutlass6half_tE19Flash_kernel_traitsILi256ELi64ELi64ELi4ES3_EELb0ELb1ELb1ELb0ELb0ELb1ELb0ELb1EEEvNS_16Flash_fwd_paramsE
        .type           _ZN5flash24flash_fwd_splitkv_kernelI23Flash_fwd_kernel_traitsILi256ELi64ELi64ELi4ELb0ELb0EN7cutlass6half_tE19Flash_kernel_traitsILi256ELi64ELi64ELi4ES3_EELb0ELb1ELb1ELb0ELb0ELb1ELb0ELb1EEEvNS_16Flash_fwd_paramsE,@function
        .size           _ZN5flash24flash_fwd_splitkv_kernelI23Flash_fwd_kernel_traitsILi256ELi64ELi64ELi4ELb0ELb0EN7cutlass6half_tE19Flash_kernel_traitsILi256ELi64ELi64ELi4ES3_EELb0ELb1ELb1ELb0ELb0ELb1ELb0ELb1EEEvNS_16Flash_fwd_paramsE,(.L_x_7515 - _ZN5flash24flash_fwd_splitkv_kernelI23Flash_fwd_kernel_traitsILi256ELi64ELi64ELi4ELb0ELb0EN7cutlass6half_tE19Flash_kernel_traitsILi256ELi64ELi64ELi4ES3_EELb0ELb1ELb1ELb0ELb0ELb1ELb0ELb1EEEvNS_16Flash_fwd_paramsE)
        .other          _ZN5flash24flash_fwd_splitkv_kernelI23Flash_fwd_kernel_traitsILi256ELi64ELi64ELi4ELb0ELb0EN7cutlass6half_tE19Flash_kernel_traitsILi256ELi64ELi64ELi4ES3_EELb0ELb1ELb1ELb0ELb0ELb1ELb0ELb1EEEvNS_16Flash_fwd_paramsE,@"STO_CUDA_ENTRY STV_DEFAULT"
_ZN5flash24flash_fwd_splitkv_kernelI23Flash_fwd_kernel_traitsILi256ELi64ELi64ELi4ELb0ELb0EN7cutlass6half_tE19Flash_kernel_traitsILi256ELi64ELi64ELi4ES3_EELb0ELb1ELb1ELb0ELb0ELb1ELb0ELb1EEEvNS_16Flash_fwd_paramsE:
.text._ZN5flash24flash_fwd_splitkv_kernelI23Flash_fwd_kernel_traitsILi256ELi64ELi64ELi4ELb0ELb0EN7cutlass6half_tE19Flash_kernel_traitsILi256ELi64ELi64ELi4ES3_EELb0ELb1ELb1ELb0ELb0ELb1ELb0ELb1EEEvNS_16Flash_fwd_paramsE:
        /* <DEDUP_REMOVED lines=75> */
.L_x_6103:
        /* <DEDUP_REMOVED lines=90> */
.L_x_6106:
[----:B------:R-:W-:Y:S05]  /*0a50*/  BSYNC.RECONVERGENT B0 ;  /* 0x0000000000007941 */ /* 0x000fea0003800200 */
.L_x_6105:
        /* <DEDUP_REMOVED lines=23> */
.L_x_6108:
[----:B------:R-:W-:Y:S05]  /*0bd0*/  BSYNC.RECONVERGENT B0 ;  /* 0x0000000000007941 */ /* 0x000fea0003800200 */
.L_x_6107:
        /* <DEDUP_REMOVED lines=22> */
.L_x_6110:
[----:B------:R-:W-:Y:S05]  /*0d40*/  BSYNC.RECONVERGENT B0 ;  /* 0x0000000000007941 */ /* 0x000fea0003800200 */
.L_x_6109:
        /* <DEDUP_REMOVED lines=21> */
.L_x_6112:
[----:B------:R-:W-:Y:S05]  /*0ea0*/  BSYNC.RECONVERGENT B0 ;  /* 0x0000000000007941 */ /* 0x000fea0003800200 */
.L_x_6111:
        /* <DEDUP_REMOVED lines=21> */
.L_x_6104:
        /* <DEDUP_REMOVED lines=13> */
.L_x_6113:
        /* <DEDUP_REMOVED lines=104> */
.L_x_6114:
        /* <DEDUP_REMOVED lines=16> */
.L_x_6116:
[----:B------:R-:W1:Y:S01]  /*1850*/  LDCU.64 UR16, c[0x0][0x3b8] ;  /* 0x00007700ff1077ac */ /* 0x000e620008000a00 */
[----:B------:R-:W-:-:S04]  /*1860*/  UIADD3 UR11, UPT, UPT, UR6, UR19, URZ ;  /* 0x00000013060b7290 */ /* 0x000fc8000fffe0ff */
[----:B-1----:R-:W-:Y:S02]  /*1870*/  UIMAD.WIDE.U32 UR8, UR11, UR16, URZ ;  /* 0x000000100b0872a5 */ /* 0x002fe4000f8e00ff */
[----:B------:R-:W-:-:S04]  /*1880*/  UIMAD UR11, UR11, UR17, URZ ;  /* 0x000000110b0b72a4 */ /* 0x000fc8000f8e02ff */
[----:B------:R-:W-:Y:S01]  /*1890*/  UIADD3 UR11, UPT, UPT, UR9, UR11, URZ ;  /* 0x0000000b090b7290 */ /* 0x000fe2000fffe0ff */
[----:B------:R-:W-:-:S11]  /*18a0*/  UMOV UR18, UR8 ;  /* 0x0000000800127c82 */ /* 0x000fd60008000000 */
.L_x_6117:
        /* <DEDUP_REMOVED lines=14> */
.L_x_6118:
[----:B------:R-:W1:Y:S01]  /*1990*/  LDCU.64 UR14, c[0x0][0x3c0] ;  /* 0x00007800ff0e77ac */ /* 0x000e620008000a00 */
[----:B------:R-:W-:-:S04]  /*19a0*/  UIADD3 UR6, UPT, UPT, UR6, UR19, URZ ;  /* 0x0000001306067290 */ /* 0x000fc8000fffe0ff */
[----:B-1----:R-:W-:Y:S02]  /*19b0*/  UIMAD.WIDE.U32 UR8, UR6, UR14, URZ ;  /* 0x0000000e060872a5 */ /* 0x002fe4000f8e00ff */
[----:B------:R-:W-:-:S04]  /*19c0*/  UIMAD UR6, UR6, UR15, URZ ;  /* 0x0000000f060672a4 */ /* 0x000fc8000f8e02ff */
[----:B------:R-:W-:-:S12]  /*19d0*/  UIADD3 UR9, UPT, UPT, UR9, UR6, URZ ;  /* 0x0000000609097290 */ /* 0x000fd8000fffe0ff */
.L_x_6119:
        /* <DEDUP_REMOVED lines=53> */
.L_x_6115:
        /* <DEDUP_REMOVED lines=185> */
.L_x_6204:
        /* <DEDUP_REMOVED lines=24> */
.L_x_6122:
[----:B-1-3--:R-:W-:Y:S05]  /*2a40*/  BSYNC.RECONVERGENT B0 ;  /* 0x0000000000007941 */ /* 0x00afea0003800200 */
.L_x_6121:
        /* <DEDUP_REMOVED lines=21> */
.L_x_6124:
[----:B------:R-:W-:Y:S05]  /*2ba0*/  BSYNC.RECONVERGENT B0 ;  /* 0x0000000000007941 */ /* 0x000fea0003800200 */
.L_x_6123:
        /* <DEDUP_REMOVED lines=23> */
.L_x_6126:
[----:B------:R-:W-:Y:S05]  /*2d20*/  BSYNC.RECONVERGENT B0 ;  /* 0x0000000000007941 */ /* 0x000fea0003800200 */
.L_x_6125:
        /* <DEDUP_REMOVED lines=26> */
.L_x_6128:
[----:B------:R-:W-:Y:S05]  /*2ed0*/  BSYNC.RECONVERGENT B0 ;  /* 0x0000000000007941 */ /* 0x000fea0003800200 */
.L_x_6127:
        /* <DEDUP_REMOVED lines=20> */
.L_x_6132:
[----:B------:R-:W-:Y:S05]  /*3020*/  BSYNC.RECONVERGENT B0 ;  /* 0x0000000000007941 */ /* 0x000fea0003800200 */
.L_x_6131:
        /* <DEDUP_REMOVED lines=20> */
.L_x_6134:
[----:B------:R-:W-:Y:S05]  /*3170*/  BSYNC.RECONVERGENT B0 ;  /* 0x0000000000007941 */ /* 0x000fea0003800200 */
.L_x_6133:
        /* <DEDUP_REMOVED lines=20> */
.L_x_6136:
[----:B------:R-:W-:Y:S05]  /*32c0*/  BSYNC.RECONVERGENT B0 ;  /* 0x0000000000007941 */ /* 0x000fea0003800200 */
.L_x_6135:
        /* <DEDUP_REMOVED lines=25> */
.L_x_6130:
        /* <DEDUP_REMOVED lines=60> */
.L_x_6142:
[----:B------:R-:W-:Y:S05]  /*3820*/  BSYNC.RECONVERGENT B0 ;  /* 0x0000000000007941 */ /* 0x000fea0003800200 */
.L_x_6141:
        /* <DEDUP_REMOVED lines=52> */
.L_x_6144:
[----:B------:R-:W-:Y:S05]  /*3b70*/  BSYNC.RECONVERGENT B0 ;  /* 0x0000000000007941 */ /* 0x000fea0003800200 */
.L_x_6143:
        /* <DEDUP_REMOVED lines=52> */
.L_x_6146:
[----:B------:R-:W-:Y:S05]  /*3ec0*/  BSYNC.RECONVERGENT B0 ;  /* 0x0000000000007941 */ /* 0x000fea0003800200 */
.L_x_6145:
        /* <DEDUP_REMOVED lines=51> */
.L_x_6140:
[----:B------:R-:W-:Y:S05]  /*4200*/  BSYNC.RECONVERGENT B1 ;  /* 0x0000000000017941 */ /* 0x000fea0003800200 */
.L_x_6139:
        /* <DEDUP_REMOVED lines=71> */
.L_x_6150:
[----:B------:R-:W-:Y:S05]  /*4680*/  BSYNC.RECONVERGENT B0 ;  /* 0x0000000000007941 */ /* 0x000fea0003800200 */
.L_x_6149:
        /* <DEDUP_REMOVED lines=52> */
.L_x_6152:
[----:B------:R-:W-:Y:S05]  /*49d0*/  BSYNC.RECONVERGENT B0 ;  /* 0x0000000000007941 */ /* 0x000fea0003800200 */
.L_x_6151:
        /* <DEDUP_REMOVED lines=52> */
.L_x_6154:
[----:B------:R-:W-:Y:S05]  /*4d20*/  BSYNC.RECONVERGENT B0 ;  /* 0x0000000000007941 */ /* 0x000fea0003800200 */
.L_x_6153:
        /* <DEDUP_REMOVED lines=51> */
.L_x_6148:
[----:B------:R-:W-:Y:S05]  /*5060*/  BSYNC.RECONVERGENT B1 ;  /* 0x0000000000017941 */ /* 0x000fea0003800200 */
.L_x_6147:
        /* <DEDUP_REMOVED lines=69> */
.L_x_6158:
[----:B------:R-:W-:Y:S05]  /*54c0*/  BSYNC.RECONVERGENT B0 ;  /* 0x0000000000007941 */ /* 0x000fea0003800200 */
.L_x_6157:
        /* <DEDUP_REMOVED lines=52> */
.L_x_6160:
[----:B------:R-:W-:Y:S05]  /*5810*/  BSYNC.RECONVERGENT B0 ;  /* 0x0000000000007941 */ /* 0x000fea0003800200 */
.L_x_6159:
        /* <DEDUP_REMOVED lines=52> */
.L_x_6162:
[----:B------:R-:W-:Y:S05]  /*5b60*/  BSYNC.RECONVERGENT B0 ;  /* 0x0000000000007941 */ /* 0x000fea0003800200 */
.L_x_6161:
        /* <DEDUP_REMOVED lines=51> */
.L_x_6156:
[----:B------:R-:W-:Y:S05]  /*5ea0*/  BSYNC.RECONVERGENT B1 ;  /* 0x0000000000017941 */ /* 0x000fea0003800200 */
.L_x_6155:
        /* <DEDUP_REMOVED lines=71> */
.L_x_6166:
[----:B------:R-:W-:Y:S05]  /*6320*/  BSYNC.RECONVERGENT B0 ;  /* 0x0000000000007941 */ /* 0x000fea0003800200 */
.L_x_6165:
        /* <DEDUP_REMOVED lines=52> */
.L_x_6168:
[----:B------:R-:W-:Y:S05]  /*6670*/  BSYNC.RECONVERGENT B0 ;  /* 0x0000000000007941 */ /* 0x000fea0003800200 */
.L_x_6167:
        /* <DEDUP_REMOVED lines=52> */
.L_x_6170:
[----:B------:R-:W-:Y:S05]  /*69c0*/  BSYNC.RECONVERGENT B0 ;  /* 0x0000000000007941 */ /* 0x000fea0003800200 */
.L_x_6169:
        /* <DEDUP_REMOVED lines=51> */
.L_x_6164:
[----:B------:R-:W-:Y:S05]  /*6d00*/  BSYNC.RECONVERGENT B1 ;  /* 0x0000000000017941 */ /* 0x000fea0003800200 */
.L_x_6163:
        /* <DEDUP_REMOVED lines=8> */
.L_x_6138:
        /* <DEDUP_REMOVED lines=99> */
.L_x_6174:
[----:B------:R-:W-:Y:S05]  /*73c0*/  BSYNC.RECONVERGENT B0 ;  /* 0x0000000000007941 */ /* 0x000fea0003800200 */
.L_x_6173:
        /* <DEDUP_REMOVED lines=93> */
.L_x_6176:
[----:B------:R-:W-:Y:S05]  /*79a0*/  BSYNC.RECONVERGENT B0 ;  /* 0x0000000000007941 */ /* 0x000fea0003800200 */
.L_x_6175:
        /* <DEDUP_REMOVED lines=93> */
.L_x_6178:
[----:B------:R-:W-:Y:S05]  /*7f80*/  BSYNC.RECONVERGENT B0 ;  /* 0x0000000000007941 */ /* 0x000fea0003800200 */
.L_x_6177:
        /* <DEDUP_REMOVED lines=92> */
.L_x_6172:
[----:B------:R-:W-:Y:S05]  /*8550*/  BSYNC.RECONVERGENT B1 ;  /* 0x0000000000017941 */ /* 0x000fea0003800200 */
.L_x_6171:
        /* <DEDUP_REMOVED lines=102> */
.L_x_6182:
[----:B------:R-:W-:Y:S05]  /*8bc0*/  BSYNC.RECONVERGENT B0 ;  /* 0x0000000000007941 */ /* 0x000fea0003800200 */
.L_x_6181:
        /* <DEDUP_REMOVED lines=93> */
.L_x_6184:
[----:B------:R-:W-:Y:S05]  /*91a0*/  BSYNC.RECONVERGENT B0 ;  /* 0x0000000000007941 */ /* 0x000fea0003800200 */
.L_x_6183:
        /* <DEDUP_REMOVED lines=93> */
.L_x_6186:
[----:B------:R-:W-:Y:S05]  /*9780*/  BSYNC.RECONVERGENT B0 ;  /* 0x0000000000007941 */ /* 0x000fea0003800200 */
.L_x_6185:
        /* <DEDUP_REMOVED lines=92> */
.L_x_6180:
[----:B------:R-:W-:Y:S05]  /*9d50*/  BSYNC.RECONVERGENT B1 ;  /* 0x0000000000017941 */ /* 0x000fea0003800200 */
.L_x_6179:
        /* <DEDUP_REMOVED lines=102> */
.L_x_6190:
[----:B------:R-:W-:Y:S05]  /*a3c0*/  BSYNC.RECONVERGENT B0 ;  /* 0x0000000000007941 */ /* 0x000fea0003800200 */
.L_x_6189:
        /* <DEDUP_REMOVED lines=92> */
.L_x_6192:
[----:B------:R-:W-:Y:S05]  /*a990*/  BSYNC.RECONVERGENT B0 ;  /* 0x0000000000007941 */ /* 0x000fea0003800200 */
.L_x_6191:
        /* <DEDUP_REMOVED lines=92> */
.L_x_6194:
[----:B------:R-:W-:Y:S05]  /*af60*/  BSYNC.RECONVERGENT B0 ;  /* 0x0000000000007941 */ /* 0x000fea0003800200 */
.L_x_6193:
        /* <DEDUP_REMOVED lines=90> */
.L_x_6188:
[----:B------:R-:W-:Y:S05]  /*b510*/  BSYNC.RECONVERGENT B1 ;  /* 0x0000000000017941 */ /* 0x000fea0003800200 */
.L_x_6187:
        /* <DEDUP_REMOVED lines=105> */
.L_x_6198:
[----:B------:R-:W-:Y:S05]  /*bbb0*/  BSYNC.RECONVERGENT B0 ;  /* 0x0000000000007941 */ /* 0x000fea0003800200 */
.L_x_6197:
        /* <DEDUP_REMOVED lines=92> */
.L_x_6200:
[----:B------:R-:W-:Y:S05]  /*c180*/  BSYNC.RECONVERGENT B0 ;  /* 0x0000000000007941 */ /* 0x000fea0003800200 */
.L_x_6199:
        /* <DEDUP_REMOVED lines=91> */
.L_x_6202:
[----:B------:R-:W-:Y:S05]  /*c740*/  BSYNC.RECONVERGENT B0 ;  /* 0x0000000000007941 */ /* 0x000fea0003800200 */
.L_x_6201:
        /* <DEDUP_REMOVED lines=90> */
.L_x_6196:
[----:B------:R-:W-:Y:S05]  /*ccf0*/  BSYNC.RECONVERGENT B1 ;  /* 0x0000000000017941 */ /* 0x000fea0003800200 */
.L_x_6195:
[----:B------:R-:W5:Y:S08]  /*cd00*/  LDC R3, c[0x0][0x450] ;  /* 0x00011400ff037b82 */ /* 0x000f700000000800 */
[----:B------:R-:W1:Y:S01]  /*cd10*/  LDC R18, c[0x0][0x450] ;  /* 0x00011400ff127b82 */ /* 0x000e620000000800 */
[----:B-----5:R-:W-:Y:S05]  /*cd20*/  IMAD.U32 R3, R3, -0x20, RZ ;  /* 0xffffffe003037824 */ /* 0x020fea00078e00ff */
[C---:B------:R-:W-:Y:S02]  /*cd30*/  LEA R86, P1, R3.reuse, R86, 0x1 ;  /* 0x0000005603567211 */ /* 0x040fe400078208ff */
[C---:B------:R-:W-:Y:S02]  /*cd40*/  LEA R84, P0, R3.reuse, R84, 0x1 ;  /* 0x0000005403547211 */ /* 0x040fe400078008ff */
[C---:B------:R-:W-:Y:S02]  /*cd50*/  LEA.HI.X.SX32 R87, R3.reuse, R87, 0x1, P1 ;  /* 0x0000005703577211 */ /* 0x040fe400008f0eff */
[----:B-1----:R-:W-:Y:S09]  /*cd60*/  LEA.HI.X.SX32 R85, R3, R85, 0x1, P0 ;  /* 0x0000005503557211 */ /* 0x002ff200000f0eff */
.L_x_6137:
[----:B------:R-:W-:Y:S05]  /*cd70*/  BSYNC.RECONVERGENT B2 ;  /* 0x0000000000027941 */ /* 0x000fea0003800200 */
.L_x_6129:
        /* <DEDUP_REMOVED lines=89> */
.L_x_6203:
[----:B------:R-:W-:Y:S01]  /*d310*/  UISETP.GT.AND UP0, UPT, UR18, UR6, UPT ;  /* 0x000000061200728c */ /* 0x000fe2000bf04270 */
[----:B------:R-:W-:Y:S02]  /*d320*/  IADD3 R82, P1, PT, R82, R89, RZ ;  /* 0x0000005952527210 */ /* 0x000fe40007f3e0ff */
[----:B------:R-:W-:Y:S03]  /*d330*/  IADD3 R14, P0, PT, R14, R93, RZ ;  /* 0x0000005d0e0e7210 */ /* 0x000fe60007f1e0ff */
[----:B------:R-:W-:Y:S02]  /*d340*/  IMAD.X R83, R83, 0x1, R88, P1 ;  /* 0x0000000153537824 */ /* 0x000fe400008e0658 */
[----:B------:R-:W-:Y:S01]  /*d350*/  IMAD.X R15, R15, 0x1, R91, P0 ;  /* 0x000000010f0f7824 */ /* 0x000fe200000e065b */
[----:B------:R-:W-:Y:S07]  /*d360*/  BRA.U UP0, `(.L_x_6204) ;  /* 0xffffff5500547547 */ /* 0x000fee000b83ffff */
.L_x_6120:
        /* <DEDUP_REMOVED lines=57> */
.L_x_6208:
[----:B------:R-:W-:Y:S05]  /*d700*/  BSYNC.RECONVERGENT B0 ;  /* 0x0000000000007941 */ /* 0x000fea0003800200 */
.L_x_6207:
        /* <DEDUP_REMOVED lines=29> */
.L_x_6210:
[----:B------:R-:W-:Y:S05]  /*d8e0*/  BSYNC.RECONVERGENT B0 ;  /* 0x0000000000007941 */ /* 0x000fea0003800200 */
.L_x_6209:
        /* <DEDUP_REMOVED lines=29> */
.L_x_6212:
[----:B------:R-:W-:Y:S05]  /*dac0*/  BSYNC.RECONVERGENT B0 ;  /* 0x0000000000007941 */ /* 0x000fea0003800200 */
.L_x_6211:
        /* <DEDUP_REMOVED lines=30> */
.L_x_6206:
        /* <DEDUP_REMOVED lines=84> */
.L_x_6220:
[----:B------:R-:W-:Y:S05]  /*e1f0*/  BSYNC.RECONVERGENT B0 ;  /* 0x0000000000007941 */ /* 0x000fea0003800200 */
.L_x_6219:
[----:B-----5:R-:W-:Y:S01]  /*e200*/  IMAD.MOV.U32 R6, RZ, RZ, R18 ;  /* 0x000000ffff067224 */ /* 0x020fe200078e0012 */
[----:B------:R-:W-:Y:S01]  /*e210*/  MOV R4, R16 ;  /* 0x0000001000047202 */ /* 0x000fe20000000f00 */
[----:B------:R-:W-:Y:S01]  /*e220*/  IMAD.MOV.U32 R7, RZ, RZ, R19 ;  /* 0x000000ffff077224 */ /* 0x000fe200078e0013 */
[----:B------:R-:W-:Y:S02]  /*e230*/  MOV R5, R17 ;  /* 0x0000001100057202 */ /* 0x000fe40000000f00 */
.L_x_6218:
[----:B------:R-:W-:Y:S05]  /*e240*/  BSYNC.RECONVERGENT B1 ;  /* 0x0000000000017941 */ /* 0x000fea0003800200 */
.L_x_6217:
        /* <DEDUP_REMOVED lines=51> */
.L_x_6224:
[----:B------:R-:W-:Y:S05]  /*e580*/  BSYNC.RECONVERGENT B0 ;  /* 0x0000000000007941 */ /* 0x000fea0003800200 */
.L_x_6223:
[----:B-----5:R4:W-:Y:S02]  /*e590*/  STS.128 [R243+0x2000], R16 ;  /* 0x00200010f3007388 */ /* 0x0209e40000000c00 */
.L_x_6222:
[----:B------:R-:W-:Y:S05]  /*e5a0*/  BSYNC.RECONVERGENT B1 ;  /* 0x0000000000017941 */ /* 0x000fea0003800200 */
.L_x_6221:
        /* <DEDUP_REMOVED lines=50> */
.L_x_6228:
[----:B------:R-:W-:Y:S05]  /*e8d0*/  BSYNC.RECONVERGENT B0 ;  /* 0x0000000000007941 */ /* 0x000fea0003800200 */
.L_x_6227:
[----:B-----5:R1:W-:Y:S02]  /*e8e0*/  STS.128 [R243+0x4000], R16 ;  /* 0x00400010f3007388 */ /* 0x0203e40000000c00 */
.L_x_6226:
[----:B------:R-:W-:Y:S05]  /*e8f0*/  BSYNC.RECONVERGENT B1 ;  /* 0x0000000000017941 */ /* 0x000fea0003800200 */
.L_x_6225:
        /* <DEDUP_REMOVED lines=47> */
.L_x_6230:
[----:B------:R-:W-:Y:S05]  /*ebf0*/  BSYNC.RECONVERGENT B0 ;  /* 0x0000000000007941 */ /* 0x000fea0003800200 */
.L_x_6229:
[----:B-----5:R4:W-:Y:S02]  /*ec00*/  STS.128 [R243+0x6000], R16 ;  /* 0x00600010f3007388 */ /* 0x0209e40000000c00 */
.L_x_6216:
[----:B------:R-:W-:Y:S05]  /*ec10*/  BSYNC.RECONVERGENT B2 ;  /* 0x0000000000027941 */ /* 0x000fea0003800200 */
.L_x_6215:
        /* <DEDUP_REMOVED lines=67> */
.L_x_6236:
[----:B------:R-:W-:Y:S05]  /*f050*/  BSYNC.RECONVERGENT B0 ;  /* 0x0000000000007941 */ /* 0x000fea0003800200 */
.L_x_6235:
[----:B-----5:R1:W-:Y:S02]  /*f060*/  STS.128 [R243+0x800], R16 ;  /* 0x00080010f3007388 */ /* 0x0203e40000000c00 */
.L_x_6234:
[----:B------:R-:W-:Y:S05]  /*f070*/  BSYNC.RECONVERGENT B1 ;  /* 0x0000000000017941 */ /* 0x000fea0003800200 */
.L_x_6233:
        /* <DEDUP_REMOVED lines=60> */
.L_x_6240:
[----:B------:R-:W-:Y:S05]  /*f440*/  BSYNC.RECONVERGENT B0 ;  /* 0x0000000000007941 */ /* 0x000fea0003800200 */
.L_x_6239:
[----:B-----5:R4:W-:Y:S02]  /*f450*/  STS.128 [R243+0x2800], R16 ;  /* 0x00280010f3007388 */ /* 0x0209e40000000c00 */
.L_x_6238:
[----:B------:R-:W-:Y:S05]  /*f460*/  BSYNC.RECONVERGENT B1 ;  /* 0x0000000000017941 */ /* 0x000fea0003800200 */
.L_x_6237:
        /* <DEDUP_REMOVED lines=60> */
.L_x_6244:
[----:B------:R-:W-:Y:S05]  /*f830*/  BSYNC.RECONVERGENT B0 ;  /* 0x0000000000007941 */ /* 0x000fea0003800200 */
.L_x_6243:
[----:B-----5:R4:W-:Y:S02]  /*f840*/  STS.128 [R243+0x4800], R16 ;  /* 0x00480010f3007388 */ /* 0x0209e40000000c00 */
.L_x_6242:
[----:B------:R-:W-:Y:S05]  /*f850*/  BSYNC.RECONVERGENT B1 ;  /* 0x0000000000017941 */ /* 0x000fea0003800200 */
.L_x_6241:
        /* <DEDUP_REMOVED lines=57> */
.L_x_6246:
[----:B------:R-:W-:Y:S05]  /*fbf0*/  BSYNC.RECONVERGENT B0 ;  /* 0x0000000000007941 */ /* 0x000fea0003800200 */
.L_x_6245:
[----:B-----5:R4:W-:Y:S02]  /*fc00*/  STS.128 [R243+0x6800], R16 ;  /* 0x00680010f3007388 */ /* 0x0209e40000000c00 */
.L_x_6232:
[----:B------:R-:W-:Y:S05]  /*fc10*/  BSYNC.RECONVERGENT B2 ;  /* 0x0000000000027941 */ /* 0x000fea0003800200 */
.L_x_6231:
        /* <DEDUP_REMOVED lines=66> */
.L_x_6252:
[----:B------:R-:W-:Y:S05]  /*10040*/  BSYNC.RECONVERGENT B0 ;  /* 0x0000000000007941 */ /* 0x000fea0003800200 */
.L_x_6251:
[----:B-----5:R4:W-:Y:S02]  /*10050*/  STS.128 [R243+0x1000], R16 ;  /* 0x00100010f3007388 */ /* 0x0209e40000000c00 */
.L_x_6250:
[----:B------:R-:W-:Y:S05]  /*10060*/  BSYNC.RECONVERGENT B1 ;  /* 0x0000000000017941 */ /* 0x000fea0003800200 */
.L_x_6249:
        /* <DEDUP_REMOVED lines=58> */
.L_x_6256:
[----:B------:R-:W-:Y:S05]  /*10410*/  BSYNC.RECONVERGENT B0 ;  /* 0x0000000000007941 */ /* 0x000fea0003800200 */
.L_x_6255:
[----:B-----5:R1:W-:Y:S02]  /*10420*/  STS.128 [R243+0x3000], R16 ;  /* 0x00300010f3007388 */ /* 0x0203e40000000c00 */
.L_x_6254:
[----:B------:R-:W-:Y:S05]  /*10430*/  BSYNC.RECONVERGENT B1 ;  /* 0x0000000000017941 */ /* 0x000fea0003800200 */
.L_x_6253:
        /* <DEDUP_REMOVED lines=58> */
.L_x_6260:
[----:B------:R-:W-:Y:S05]  /*107e0*/  BSYNC.RECONVERGENT B0 ;  /* 0x0000000000007941 */ /* 0x000fea0003800200 */
.L_x_6259:
[----:B-----5:R4:W-:Y:S02]  /*107f0*/  STS.128 [R243+0x5000], R16 ;  /* 0x00500010f3007388 */ /* 0x0209e40000000c00 */
.L_x_6258:
[----:B------:R-:W-:Y:S05]  /*10800*/  BSYNC.RECONVERGENT B1 ;  /* 0x0000000000017941 */ /* 0x000fea0003800200 */
.L_x_6257:
        /* <DEDUP_REMOVED lines=57> */
.L_x_6262:
[----:B------:R-:W-:Y:S05]  /*10ba0*/  BSYNC.RECONVERGENT B0 ;  /* 0x0000000000007941 */ /* 0x000fea0003800200 */
.L_x_6261:
[----:B-----5:R4:W-:Y:S02]  /*10bb0*/  STS.128 [R243+0x7000], R16 ;  /* 0x00700010f3007388 */ /* 0x0209e40000000c00 */
.L_x_6248:
[----:B------:R-:W-:Y:S05]  /*10bc0*/  BSYNC.RECONVERGENT B2 ;  /* 0x0000000000027941 */ /* 0x000fea0003800200 */
.L_x_6247:
        /* <DEDUP_REMOVED lines=66> */
.L_x_6266:
[----:B------:R-:W-:Y:S05]  /*10ff0*/  BSYNC.RECONVERGENT B0 ;  /* 0x0000000000007941 */ /* 0x000fea0003800200 */
.L_x_6265:
[----:B-----5:R3:W-:Y:S02]  /*11000*/  STS.128 [R243+0x1800], R16 ;  /* 0x00180010f3007388 */ /* 0x0207e40000000c00 */
.L_x_6264:
[----:B------:R-:W-:Y:S05]  /*11010*/  BSYNC.RECONVERGENT B1 ;  /* 0x0000000000017941 */ /* 0x000fea0003800200 */
.L_x_6263:
        /* <DEDUP_REMOVED lines=58> */
.L_x_6270:
[----:B------:R-:W-:Y:S05]  /*113c0*/  BSYNC.RECONVERGENT B0 ;  /* 0x0000000000007941 */ /* 0x000fea0003800200 */
.L_x_6269:
[----:B-----5:R1:W-:Y:S02]  /*113d0*/  STS.128 [R243+0x3800], R16 ;  /* 0x00380010f3007388 */ /* 0x0203e40000000c00 */
.L_x_6268:
[----:B------:R-:W-:Y:S05]  /*113e0*/  BSYNC.RECONVERGENT B1 ;  /* 0x0000000000017941 */ /* 0x000fea0003800200 */
.L_x_6267:
        /* <DEDUP_REMOVED lines=58> */
.L_x_6274:
[----:B------:R-:W-:Y:S05]  /*11790*/  BSYNC.RECONVERGENT B0 ;  /* 0x0000000000007941 */ /* 0x000fea0003800200 */
.L_x_6273:
[----:B-----5:R3:W-:Y:S02]  /*117a0*/  STS.128 [R243+0x5800], R16 ;  /* 0x00580010f3007388 */ /* 0x0207e40000000c00 */
.L_x_6272:
[----:B------:R-:W-:Y:S05]  /*117b0*/  BSYNC.RECONVERGENT B1 ;  /* 0x0000000000017941 */ /* 0x000fea0003800200 */
.L_x_6271:
        /* <DEDUP_REMOVED lines=56> */
.L_x_6276:
[----:B------:R-:W-:Y:S05]  /*11b40*/  BSYNC.RECONVERGENT B0 ;  /* 0x0000000000007941 */ /* 0x000fea0003800200 */
.L_x_6275:
[----:B-----5:R3:W-:Y:S01]  /*11b50*/  STS.128 [R243+0x7800], R16 ;  /* 0x00780010f3007388 */ /* 0x0207e20000000c00 */
[----:B------:R-:W-:Y:S05]  /*11b60*/  BRA `(.L_x_6213) ;  /* 0x0000005800f87947 */ /* 0x000fea0003800000 */
.L_x_6214:
        /* <DEDUP_REMOVED lines=95> */
.L_x_6282:
[----:B------:R-:W-:Y:S05]  /*12160*/  BSYNC.RECONVERGENT B0 ;  /* 0x0000000000007941 */ /* 0x000fea0003800200 */
.L_x_6281:
[----:B-----5:R-:W-:Y:S01]  /*12170*/  IMAD.MOV.U32 R6, RZ, RZ, R38 ;  /* 0x000000ffff067224 */ /* 0x020fe200078e0026 */
[----:B------:R-:W-:Y:S01]  /*12180*/  MOV R4, R36 ;  /* 0x0000002400047202 */ /* 0x000fe20000000f00 */
[----:B------:R-:W-:Y:S01]  /*12190*/  IMAD.MOV.U32 R7, RZ, RZ, R39 ;  /* 0x000000ffff077224 */ /* 0x000fe200078e0027 */
[----:B------:R-:W-:Y:S02]  /*121a0*/  MOV R5, R37 ;  /* 0x0000002500057202 */ /* 0x000fe40000000f00 */
.L_x_6280:
[----:B------:R-:W-:Y:S05]  /*121b0*/  BSYNC.RECONVERGENT B1 ;  /* 0x0000000000017941 */ /* 0x000fea0003800200 */
.L_x_6279:
        /* <DEDUP_REMOVED lines=87> */
.L_x_6286:
[----:B------:R-:W-:Y:S05]  /*12730*/  BSYNC.RECONVERGENT B0 ;  /* 0x0000000000007941 */ /* 0x000fea0003800200 */
.L_x_6285:
[----:B-----5:R4:W-:Y:S02]  /*12740*/  STS.128 [R243+0x2000], R36 ;  /* 0x00200024f3007388 */ /* 0x0209e40000000c00 */
.L_x_6284:
[----:B------:R-:W-:Y:S05]  /*12750*/  BSYNC.RECONVERGENT B1 ;  /* 0x0000000000017941 */ /* 0x000fea0003800200 */
.L_x_6283:
        /* <DEDUP_REMOVED lines=86> */
.L_x_6290:
[----:B------:R-:W-:Y:S05]  /*12cc0*/  BSYNC.RECONVERGENT B0 ;  /* 0x0000000000007941 */ /* 0x000fea0003800200 */
.L_x_6289:
[----:B-----5:R1:W-:Y:S02]  /*12cd0*/  STS.128 [R243+0x4000], R36 ;  /* 0x00400024f3007388 */ /* 0x0203e40000000c00 */
.L_x_6288:
[----:B------:R-:W-:Y:S05]  /*12ce0*/  BSYNC.RECONVERGENT B1 ;  /* 0x0000000000017941 */ /* 0x000fea0003800200 */
.L_x_6287:
        /* <DEDUP_REMOVED lines=85> */
.L_x_6292:
[----:B------:R-:W-:Y:S05]  /*13240*/  BSYNC.RECONVERGENT B0 ;  /* 0x0000000000007941 */ /* 0x000fea0003800200 */
.L_x_6291:
[----:B-----5:R4:W-:Y:S02]  /*13250*/  STS.128 [R243+0x6000], R36 ;  /* 0x00600024f3007388 */ /* 0x0209e40000000c00 */
.L_x_6278:
[----:B------:R-:W-:Y:S05]  /*13260*/  BSYNC.RECONVERGENT B2 ;  /* 0x0000000000027941 */ /* 0x000fea0003800200 */
.L_x_6277:
        /* <DEDUP_REMOVED lines=94> */
.L_x_6298:
[----:B------:R-:W-:Y:S05]  /*13850*/  BSYNC.RECONVERGENT B0 ;  /* 0x0000000000007941 */ /* 0x000fea0003800200 */
.L_x_6297:
[----:B-----5:R4:W-:Y:S02]  /*13860*/  STS.128 [R243+0x800], R32 ;  /* 0x00080020f3007388 */ /* 0x0209e40000000c00 */
.L_x_6296:
[----:B------:R-:W-:Y:S05]  /*13870*/  BSYNC.RECONVERGENT B1 ;  /* 0x0000000000017941 */ /* 0x000fea0003800200 */
.L_x_6295:
        /* <DEDUP_REMOVED lines=87> */
.L_x_6302:
[----:B------:R-:W-:Y:S05]  /*13df0*/  BSYNC.RECONVERGENT B0 ;  /* 0x0000000000007941 */ /* 0x000fea0003800200 */
.L_x_6301:
[----:B-----5:R1:W-:Y:S02]  /*13e00*/  STS.128 [R243+0x2800], R32 ;  /* 0x00280020f3007388 */ /* 0x0203e40000000c00 */
.L_x_6300:
[----:B------:R-:W-:Y:S05]  /*13e10*/  BSYNC.RECONVERGENT B1 ;  /* 0x0000000000017941 */ /* 0x000fea0003800200 */
.L_x_6299:
        /* <DEDUP_REMOVED lines=87> */
.L_x_6306:
[----:B------:R-:W-:Y:S05]  /*14390*/  BSYNC.RECONVERGENT B0 ;  /* 0x0000000000007941 */ /* 0x000fea0003800200 */
.L_x_6305:
[----:B-----5:R4:W-:Y:S02]  /*143a0*/  STS.128 [R243+0x4800], R32 ;  /* 0x00480020f3007388 */ /* 0x0209e40000000c00 */
.L_x_6304:
[----:B------:R-:W-:Y:S05]  /*143b0*/  BSYNC.RECONVERGENT B1 ;  /* 0x0000000000017941 */ /* 0x000fea0003800200 */
.L_x_6303:
        /* <DEDUP_REMOVED lines=86> */
.L_x_6308:
[----:B------:R-:W-:Y:S05]  /*14920*/  BSYNC.RECONVERGENT B0 ;  /* 0x0000000000007941 */ /* 0x000fea0003800200 */
.L_x_6307:
[----:B-----5:R4:W-:Y:S02]  /*14930*/  STS.128 [R243+0x6800], R32 ;  /* 0x00680020f3007388 */ /* 0x0209e40000000c00 */
.L_x_6294:
[----:B------:R-:W-:Y:S05]  /*14940*/  BSYNC.RECONVERGENT B2 ;  /* 0x0000000000027941 */ /* 0x000fea0003800200 */
.L_x_6293:
        /* <DEDUP_REMOVED lines=96> */
.L_x_6314:
[----:B------:R-:W-:Y:S05]  /*14f50*/  BSYNC.RECONVERGENT B0 ;  /* 0x0000000000007941 */ /* 0x000fea0003800200 */
.L_x_6313:
[----:B-----5:R3:W-:Y:S02]  /*14f60*/  STS.128 [R243+0x1000], R32 ;  /* 0x00100020f3007388 */ /* 0x0207e40000000c00 */
.L_x_6312:
[----:B------:R-:W-:Y:S05]  /*14f70*/  BSYNC.RECONVERGENT B1 ;  /* 0x0000000000017941 */ /* 0x000fea0003800200 */
.L_x_6311:
        /* <DEDUP_REMOVED lines=88> */
.L_x_6318:
[----:B------:R-:W-:Y:S05]  /*15500*/  BSYNC.RECONVERGENT B0 ;  /* 0x0000000000007941 */ /* 0x000fea0003800200 */
.L_x_6317:
[----:B-----5:R1:W-:Y:S02]  /*15510*/  STS.128 [R243+0x3000], R32 ;  /* 0x00300020f3007388 */ /* 0x0203e40000000c00 */
.L_x_6316:
[----:B------:R-:W-:Y:S05]  /*15520*/  BSYNC.RECONVERGENT B1 ;  /* 0x0000000000017941 */ /* 0x000fea0003800200 */
.L_x_6315:
        /* <DEDUP_REMOVED lines=88> */
.L_x_6322:
[----:B------:R-:W-:Y:S05]  /*15ab0*/  BSYNC.RECONVERGENT B0 ;  /* 0x0000000000007941 */ /* 0x000fea0003800200 */
.L_x_6321:
[----:B-----5:R3:W-:Y:S02]  /*15ac0*/  STS.128 [R243+0x5000], R32 ;  /* 0x00500020f3007388 */ /* 0x0207e40000000c00 */
.L_x_6320:
[----:B------:R-:W-:Y:S05]  /*15ad0*/  BSYNC.RECONVERGENT B1 ;  /* 0x0000000000017941 */ /* 0x000fea0003800200 */
.L_x_6319:
        /* <DEDUP_REMOVED lines=86> */
.L_x_6324:
[----:B------:R-:W-:Y:S05]  /*16040*/  BSYNC.RECONVERGENT B0 ;  /* 0x0000000000007941 */ /* 0x000fea0003800200 */
.L_x_6323:
[----:B-----5:R3:W-:Y:S02]  /*16050*/  STS.128 [R243+0x7000], R32 ;  /* 0x00700020f3007388 */ /* 0x0207e40000000c00 */
.L_x_6310:
[----:B------:R-:W-:Y:S05]  /*16060*/  BSYNC.RECONVERGENT B2 ;  /* 0x0000000000027941 */ /* 0x000fea0003800200 */
.L_x_6309:
        /* <DEDUP_REMOVED lines=95> */
.L_x_6328:
[----:B------:R-:W-:Y:S05]  /*16660*/  BSYNC.RECONVERGENT B0 ;  /* 0x0000000000007941 */ /* 0x000fea0003800200 */
.L_x_6327:
[----:B-----5:R3:W-:Y:S02]  /*16670*/  STS.128 [R243+0x1800], R32 ;  /* 0x00180020f3007388 */ /* 0x0207e40000000c00 */
.L_x_6326:
[----:B------:R-:W-:Y:S05]  /*16680*/  BSYNC.RECONVERGENT B1 ;  /* 0x0000000000017941 */ /* 0x000fea0003800200 */
.L_x_6325:
        /* <DEDUP_REMOVED lines=87> */
.L_x_6332:
[----:B------:R-:W-:Y:S05]  /*16c00*/  BSYNC.RECONVERGENT B0 ;  /* 0x0000000000007941 */ /* 0x000fea0003800200 */
.L_x_6331:
[----:B-----5:R1:W-:Y:S02]  /*16c10*/  STS.128 [R243+0x3800], R32 ;  /* 0x00380020f3007388 */ /* 0x0203e40000000c00 */
.L_x_6330:
[----:B------:R-:W-:Y:S05]  /*16c20*/  BSYNC.RECONVERGENT B1 ;  /* 0x0000000000017941 */ /* 0x000fea0003800200 */
.L_x_6329:
        /* <DEDUP_REMOVED lines=87> */
.L_x_6336:
[----:B------:R-:W-:Y:S05]  /*171a0*/  BSYNC.RECONVERGENT B0 ;  /* 0x0000000000007941 */ /* 0x000fea0003800200 */
.L_x_6335:
[----:B-----5:R3:W-:Y:S02]  /*171b0*/  STS.128 [R243+0x5800], R32 ;  /* 0x00580020f3007388 */ /* 0x0207e40000000c00 */
.L_x_6334:
[----:B------:R-:W-:Y:S05]  /*171c0*/  BSYNC.RECONVERGENT B1 ;  /* 0x0000000000017941 */ /* 0x000fea0003800200 */
.L_x_6333:
        /* <DEDUP_REMOVED lines=86> */
.L_x_6338:
[----:B------:R-:W-:Y:S05]  /*17730*/  BSYNC.RECONVERGENT B0 ;  /* 0x0000000000007941 */ /* 0x000fea0003800200 */
.L_x_6337:
[----:B-----5:R3:W-:Y:S02]  /*17740*/  STS.128 [R243+0x7800], R32 ;  /* 0x00780020f3007388 */ /* 0x0207e40000000c00 */
.L_x_6213:
[----:B------:R-:W-:Y:S05]  /*17750*/  BSYNC.RECONVERGENT B3 ;  /* 0x0000000000037941 */ /* 0x000fea0003800200 */
.L_x_6205:
        /* <DEDUP_REMOVED lines=35> */
.L_x_6340:
[----:B------:R-:W-:Y:S05]  /*17990*/  BSYNC.RECONVERGENT B0 ;  /* 0x0000000000007941 */ /* 0x000fea0003800200 */
.L_x_6339:
        /* <DEDUP_REMOVED lines=31> */
.L_x_6342:
[----:B------:R-:W-:Y:S05]  /*17b90*/  BSYNC.RECONVERGENT B0 ;  /* 0x0000000000007941 */ /* 0x000fea0003800200 */
.L_x_6341:
        /* <DEDUP_REMOVED lines=31> */
.L_x_6344:
[----:B------:R-:W-:Y:S05]  /*17d90*/  BSYNC.RECONVERGENT B0 ;  /* 0x0000000000007941 */ /* 0x000fea0003800200 */
.L_x_6343:
        /* <DEDUP_REMOVED lines=31> */
.L_x_6346:
[----:B------:R-:W-:Y:S05]  /*17f90*/  BSYNC.RECONVERGENT B0 ;  /* 0x0000000000007941 */ /* 0x000fea0003800200 */
.L_x_6345:
        /* <DEDUP_REMOVED lines=16> */
[----:B----4-:R-:W-:Y:S01]  /*180a0*/  SHF.L.U32 R14, R67, 0x1, RZ ;  /* 0x00000001430e7819 */ /* 0x010fe200000006ff */
        /* <DEDUP_REMOVED lines=35> */
.L_x_6348:
[----:B------:R2:W-:Y:S04]  /*182e0*/  STS.128 [R243+0x10000], RZ ;  /* 0x010000fff3007388 */ /* 0x0005e80000000c00 */
[----:B------:R2:W-:Y:S04]  /*182f0*/  STS.128 [R243+0x12000], RZ ;  /* 0x012000fff3007388 */ /* 0x0005e80000000c00 */
[----:B------:R2:W-:Y:S04]  /*18300*/  STS.128 [R243+0x14000], RZ ;  /* 0x014000fff3007388 */ /* 0x0005e80000000c00 */
[----:B------:R2:W-:Y:S02]  /*18310*/  STS.128 [R243+0x16000], RZ ;  /* 0x016000fff3007388 */ /* 0x0005e40000000c00 */
.L_x_6349:
[----:B------:R-:W-:Y:S05]  /*18320*/  BSYNC.RECONVERGENT B0 ;  /* 0x0000000000007941 */ /* 0x000fea0003800200 */
.L_x_6347:
        /* <DEDUP_REMOVED lines=43> */
.L_x_6351:
[----:B------:R-:W-:Y:S05]  /*185e0*/  BSYNC.RECONVERGENT B0 ;  /* 0x0000000000007941 */ /* 0x000fea0003800200 */
.L_x_6350:
        /* <DEDUP_REMOVED lines=34> */
.L_x_6353:
[----:B------:R-:W-:Y:S05]  /*18810*/  BSYNC.RECONVERGENT B0 ;  /* 0x0000000000007941 */ /* 0x000fea0003800200 */
.L_x_6352:
        /* <DEDUP_REMOVED lines=35> */
.L_x_6355:
[----:B------:R-:W-:Y:S05]  /*18a50*/  BSYNC.RECONVERGENT B0 ;  /* 0x0000000000007941 */ /* 0x000fea0003800200 */
.L_x_6354:
[----:B------:R-:W-:Y:S01]  /*18a60*/  LDSM.16.M88.4 R36, [R93] ;  /* 0x000000005d24783b */ /* 0x000fe20000000200 */
[----:B-1--4-:R-:W-:Y:S01]  /*18a70*/  IMAD.MOV.U32 R2, RZ, RZ, 0x20 ;  /* 0x00000020ff027424 */ /* 0x012fe200078e00ff */
[----:B------:R-:W-:Y:S01]  /*18a80*/  LOP3.LUT P0, RZ, R67, 0x2, RZ, 0xc0, !PT ;  /* 0x0000000243ff7812 */ /* 0x000fe2000780c0ff */
[----:B------:R-:W-:Y:S01]  /*18a90*/  VIADD R15, R64, UR6 ;  /* 0x00000006400f7c36 */ /* 0x000fe20008000000 */
[----:B------:R-:W1:Y:S01]  /*18aa0*/  LDSM.16.M88.4 R48, [R64+UR6+0x8000] ;  /* 0x008000064030783b */ /* 0x000e620008000200 */
[----:B------:R-:W-:Y:S01]  /*18ab0*/  IMAD.MOV.U32 R188, RZ, RZ, 0x40 ;  /* 0x00000040ffbc7424 */ /* 0x000fe200078e00ff */
[----:B------:R-:W-:Y:S01]  /*18ac0*/  SEL R8, R2, 0xffffffe0, !P0 ;  /* 0xffffffe002087807 */ /* 0x000fe20004000000 */
[----:B------:R-:W4:Y:S01]  /*18ad0*/  LDCU.64 UR8, c[0x0][0x508] ;  /* 0x0000a100ff0877ac */ /* 0x000f220008000a00 */
[----:B------:R-:W2:Y:S01]  /*18ae0*/  LDSM.16.M88.4 R40, [R64+UR6+0x8800] ;  /* 0x008800064028783b */ /* 0x000ea20008000200 */
[----:B------:R-:W-:Y:S01]  /*18af0*/  ISETP.NE.AND P0, PT, R70, RZ, PT ;  /* 0x000000ff4600720c */ /* 0x000fe20003f05270 */
[----:B------:R-:W-:Y:S01]  /*18b00*/  IMAD.U32 R232, RZ, RZ, UR29 ;  /* 0x0000001dffe87e24 */ /* 0x000fe2000f8e00ff */
[----:B------:R-:W-:Y:S01]  /*18b10*/  SHF.R.U32.HI R212, RZ, 0x1, R67 ;  /* 0x00000001ffd47819 */ /* 0x000fe20000011643 */
[--C-:B------:R-:W-:Y:S01]  /*18b20*/  IMAD.IADD R65, R93, 0x1, R8.reuse ;  /* 0x000000015d417824 */ /* 0x100fe200078e0208 */
[----:B------:R-:W3:Y:S01]  /*18b30*/  LDSM.16.M88.4 R76, [R64+UR6+0x9000] ;  /* 0x00900006404c783b */ /* 0x000ee20008000200 */
[----:B------:R-:W-:Y:S01]  /*18b40*/  IMAD.IADD R60, R15, 0x1, R8 ;  /* 0x000000010f3c7824 */ /* 0x000fe200078e0208 */
[----:B------:R-:W-:Y:S01]  /*18b50*/  SEL R188, R188, 0xffffffc0, !P0 ;  /* 0xffffffc0bcbc7807 */ /* 0x000fe20004000000 */
[----:B------:R-:W-:Y:S01]  /*18b60*/  UISETP.GT.AND UP0, UPT, UR34, UR7, UPT ;  /* 0x000000072200728c */ /* 0x000fe2000bf04270 */
[----:B------:R-:W3:Y:S01]  /*18b70*/  LDSM.16.M88.4 R56, [R64+UR6+0x9800] ;  /* 0x009800064038783b */ /* 0x000ee20008000200 */
[----:B------:R-:W-:-:S02]  /*18b80*/  LOP3.LUT R14, R14, 0x6, RZ, 0xc0, !PT ;  /* 0x000000060e0e7812 */ /* 0x000fc400078ec0ff */
        /* <DEDUP_REMOVED lines=9> */
[----:B-----5:R-:W4:Y:S04]  /*18c20*/  LDSM.16.M88.4 R84, [R60+0x9800] ;  /* 0x009800003c54783b */ /* 0x020f280000000200 */
[----:B------:R-:W-:Y:S01]  /*18c30*/  LDSM.16.M88.4 R28, [R63] ;  /* 0x000000003f1c783b */ /* 0x000fe20000000200 */
[C---:B-1----:R-:W-:Y:S03]  /*18c40*/  HMMA.16816.F32 R32, R36.reuse, R48, RZ ;  /* 0x000000302420723c */ /* 0x042fe600000018ff */
[----:B------:R-:W1:Y:S04]  /*18c50*/  LDSM.16.M88.4 R52, [R15+0x8000] ;  /* 0x008000000f34783b */ /* 0x000e680000000200 */
[----:B------:R-:W-:Y:S01]  /*18c60*/  LDSM.16.M88.4 R88, [R3+0x9000] ;  /* 0x009000000358783b */ /* 0x000fe20000000200 */
[C---:B------:R-:W-:Y:S03]  /*18c70*/  HMMA.16816.F32 R48, R36.reuse, R50, RZ ;  /* 0x000000322430723c */ /* 0x040fe600000018ff */
[----:B------:R-:W-:Y:S04]  /*18c80*/  LDSM.16.M88.4 R96, [R60+0xe000] ;  /* 0x00e000003c60783b */ /* 0x000fe80000000200 */
[----:B------:R-:W-:Y:S01]  /*18c90*/  LDSM.16.M88.4 R100, [R64+UR6+0xe800] ;  /* 0x00e800064064783b */ /* 0x000fe20008000200 */
[C---:B--2---:R-:W-:Y:S03]  /*18ca0*/  HMMA.16816.F32 R44, R36.reuse, R40, RZ ;  /* 0x00000028242c723c */ /* 0x044fe600000018ff */
[----:B------:R-:W0:Y:S05]  /*18cb0*/  LDGDEPBAR ;  /* 0x00000000000079af */ /* 0x000e2a0000000000 */
[C---:B---3--:R-:W-:Y:S08]  /*18cc0*/  HMMA.16816.F32 R80, R36.reuse, R76, RZ ;  /* 0x0000004c2450723c */ /* 0x048ff000000018ff */
[C---:B------:R-:W-:Y:S08]  /*18cd0*/  HMMA.16816.F32 R40, R36.reuse, R42, RZ ;  /* 0x0000002a2428723c */ /* 0x040ff000000018ff */
[C---:B------:R-:W-:Y:S08]  /*18ce0*/  HMMA.16816.F32 R76, R36.reuse, R78, RZ ;  /* 0x0000004e244c723c */ /* 0x040ff000000018ff */
[C---:B------:R-:W-:Y:S08]  /*18cf0*/  HMMA.16816.F32 R72, R36.reuse, R56, RZ ;  /* 0x000000382448723c */ /* 0x040ff000000018ff */
[----:B------:R-:W-:Y:S01]  /*18d00*/  HMMA.16816.F32 R68, R36, R58, RZ ;  /* 0x0000003a2444723c */ /* 0x000fe200000018ff */
[----:B------:R-:W2:Y:S04]  /*18d10*/  LDSM.16.M88.4 R36, [R15+0x8800] ;  /* 0x008800000f24783b */ /* 0x000ea80000000200 */
[----:B------:R-:W-:Y:S03]  /*18d20*/  LDSM.16.M88.4 R56, [R15+0x9800] ;  /* 0x009800000f38783b */ /* 0x000fe60000000200 */
[C---:B------:R-:W-:Y:S08]  /*18d30*/  HMMA.16816.F32 R32, R16.reuse, R24, R32 ;  /* 0x000000181020723c */ /* 0x040ff00000001820 */
[C---:B------:R-:W-:Y:S01]  /*18d40*/  HMMA.16816.F32 R48, R16.reuse, R26, R48 ;  /* 0x0000001a1030723c */ /* 0x040fe20000001830 */
[----:B------:R-:W3:Y:S07]  /*18d50*/  LDSM.16.M88.4 R24, [R15+0x9000] ;  /* 0x009000000f18783b */ /* 0x000eee0000000200 */
[C---:B----4-:R-:W-:Y:S08]  /*18d60*/  HMMA.16816.F32 R44, R16.reuse, R20, R44 ;  /* 0x00000014102c723c */ /* 0x050ff0000000182c */
[C---:B------:R-:W-:Y:S01]  /*18d70*/  HMMA.16816.F32 R40, R16.reuse, R22, R40 ;  /* 0x000000161028723c */ /* 0x040fe20000001828 */
[----:B------:R-:W-:Y:S07]  /*18d80*/  LDSM.16.M88.4 R20, [R3+0x8000] ;  /* 0x008000000314783b */ /* 0x000fee0000000200 */
[C---:B------:R-:W-:Y:S08]  /*18d90*/  HMMA.16816.F32 R80, R16.reuse, R4, R80 ;  /* 0x000000041050723c */ /* 0x040ff00000001850 */
[C---:B------:R-:W-:Y:S01]  /*18da0*/  HMMA.16816.F32 R76, R16.reuse, R6, R76 ;  /* 0x00000006104c723c */ /* 0x040fe2000000184c */
[----:B------:R-:W4:Y:S07]  /*18db0*/  LDSM.16.M88.4 R4, [R0] ;  /* 0x000000000004783b */ /* 0x000f2e0000000200 */
[C---:B------:R-:W-:Y:S08]  /*18dc0*/  HMMA.16816.F32 R72, R16.reuse, R84, R72 ;  /* 0x000000541048723c */ /* 0x040ff00000001848 */
[----:B------:R-:W-:Y:S01]  /*18dd0*/  HMMA.16816.F32 R68, R16, R86, R68 ;  /* 0x000000561044723c */ /* 0x000fe20000001844 */
[----:B------:R-:W4:Y:S04]  /*18de0*/  LDSM.16.M88.4 R16, [R3+0x8800] ;  /* 0x008800000310783b */ /* 0x000f280000000200 */
[----:B------:R-:W-:Y:S03]  /*18df0*/  LDSM.16.M88.4 R84, [R64+UR6+0xa800] ;  /* 0x00a800064054783b */ /* 0x000fe60008000200 */
[C---:B-1----:R-:W-:Y:S08]  /*18e00*/  HMMA.16816.F32 R32, R28.reuse, R52, R32 ;  /* 0x000000341c20723c */ /* 0x042ff00000001820 */
[C---:B------:R-:W-:Y:S01]  /*18e10*/  HMMA.16816.F32 R48, R28.reuse, R54, R48 ;  /* 0x000000361c30723c */ /* 0x040fe20000001830 */
[----:B------:R-:W1:Y:S07]  /*18e20*/  LDSM.16.M88.4 R52, [R3+0x9800] ;  /* 0x009800000334783b */ /* 0x000e6e0000000200 */
[C---:B--2---:R-:W-:Y:S08]  /*18e30*/  HMMA.16816.F32 R44, R28.reuse, R36, R44 ;  /* 0x000000241c2c723c */ /* 0x044ff0000000182c */
[C---:B------:R-:W-:Y:S01]  /*18e40*/  HMMA.16816.F32 R40, R28.reuse, R38, R40 ;  /* 0x000000261c28723c */ /* 0x040fe20000001828 */
[----:B------:R-:W-:Y:S07]  /*18e50*/  LDSM.16.M88.4 R36, [R64+UR6+0xa000] ;  /* 0x00a000064024783b */ /* 0x000fee0008000200 */
[C---:B---3--:R-:W-:Y:S08]  /*18e60*/  HMMA.16816.F32 R80, R28.reuse, R24, R80 ;  /* 0x000000181c50723c */ /* 0x048ff00000001850 */
[C---:B------:R-:W-:Y:S01]  /*18e70*/  HMMA.16816.F32 R76, R28.reuse, R26, R76 ;  /* 0x0000001a1c4c723c */ /* 0x040fe2000000184c */
[----:B------:R-:W2:Y:S07]  /*18e80*/  LDSM.16.M88.4 R24, [R93+0x2000] ;  /* 0x002000005d18783b */ /* 0x000eae0000000200 */
[C---:B------:R-:W-:Y:S08]  /*18e90*/  HMMA.16816.F32 R72, R28.reuse, R56, R72 ;  /* 0x000000381c48723c */ /* 0x040ff00000001848 */
[----:B------:R-:W-:Y:S01]  /*18ea0*/  HMMA.16816.F32 R68, R28, R58, R68 ;  /* 0x0000003a1c44723c */ /* 0x000fe20000001844 */
[----:B------:R-:W3:Y:S04]  /*18eb0*/  LDSM.16.M88.4 R28, [R64+UR6+0xb800] ;  /* 0x00b80006401c783b */ /* 0x000ee80008000200 */
[----:B------:R-:W-:Y:S03]  /*18ec0*/  LDSM.16.M88.4 R56, [R64+UR6+0xb000] ;  /* 0x00b000064038783b */ /* 0x000fe60008000200 */
[C---:B----4-:R-:W-:Y:S08]  /*18ed0*/  HMMA.16816.F32 R32, R4.reuse, R20, R32 ;  /* 0x000000140420723c */ /* 0x050ff00000001820 */
[C---:B------:R-:W-:Y:S01]  /*18ee0*/  HMMA.16816.F32 R48, R4.reuse, R22, R48 ;  /* 0x000000160430723c */ /* 0x040fe20000001830 */
[----:B------:R-:W-:Y:S07]  /*18ef0*/  LDSM.16.M88.4 R20, [R60+0xa000] ;  /* 0x00a000003c14783b */ /* 0x000fee0000000200 */
[C---:B------:R-:W-:Y:S08]  /*18f00*/  HMMA.16816.F32 R44, R4.reuse, R16, R44 ;  /* 0x00000010042c723c */ /* 0x040ff0000000182c */
[C---:B------:R-:W-:Y:S01]  /*18f10*/  HMMA.16816.F32 R40, R4.reuse, R18, R40 ;  /* 0x000000120428723c */ /* 0x040fe20000001828 */
[----:B------:R-:W4:Y:S07]  /*18f20*/  LDSM.16.M88.4 R16, [R65+0x2000] ;  /* 0x002000004110783b */ /* 0x000f2e0000000200 */
[C---:B------:R-:W-:Y:S08]  /*18f30*/  HMMA.16816.F32 R80, R4.reuse, R88, R80 ;  /* 0x000000580450723c */ /* 0x040ff00000001850 */
[C---:B------:R-:W-:Y:S01]  /*18f40*/  HMMA.16816.F32 R76, R4.reuse, R90, R76 ;  /* 0x0000005a044c723c */ /* 0x040fe2000000184c */
[----:B------:R-:W-:Y:S07]  /*18f50*/  LDSM.16.M88.4 R88, [R15+0xb800] ;  /* 0x00b800000f58783b */ /* 0x000fee0000000200 */
[C---:B-1----:R-:W-:Y:S08]  /*18f60*/  HMMA.16816.F32 R72, R4.reuse, R52, R72 ;  /* 0x000000340448723c */ /* 0x042ff00000001848 */
[----:B------:R-:W-:Y:S01]  /*18f70*/  HMMA.16816.F32 R68, R4, R54, R68 ;  /* 0x000000360444723c */ /* 0x000fe20000001844 */
[----:B------:R-:W1:Y:S04]  /*18f80*/  LDSM.16.M88.4 R4, [R60+0xa800] ;  /* 0x00a800003c04783b */ /* 0x000e680000000200 */
[----:B------:R-:W1:Y:S03]  /*18f90*/  LDSM.16.M88.4 R52, [R60+0xb000] ;  /* 0x00b000003c34783b */ /* 0x000e660000000200 */
        /* <DEDUP_REMOVED lines=8> */
[----:B------:R-:W-:Y:S07]  /*19020*/  LDSM.16.M88.4 R28, [R63+0x2000] ;  /* 0x002000003f1c783b */ /* 0x000fee0000000200 */
[C---:B----4-:R-:W-:Y:S08]  /*19030*/  HMMA.16816.F32 R32, R16.reuse, R20, R32 ;  /* 0x000000141020723c */ /* 0x050ff00000001820 */
[----:B------:R-:W-:Y:S01]  /*19040*/  HMMA.16816.F32 R48, R16, R22, R48 ;  /* 0x000000161030723c */ /* 0x000fe20000001830 */
[----:B------:R-:W3:Y:S07]  /*19050*/  LDSM.16.M88.4 R20, [R15+0xa800] ;  /* 0x00a800000f14783b */ /* 0x000eee0000000200 */
[C---:B------:R-:W-:Y:S08]  /*19060*/  HMMA.16816.F32 R80, R24.reuse, R56, R80 ;  /* 0x000000381850723c */ /* 0x040ff00000001850 */
[----:B------:R-:W-:Y:S01]  /*19070*/  HMMA.16816.F32 R76, R24, R58, R76 ;  /* 0x0000003a184c723c */ /* 0x000fe2000000184c */
[----:B------:R-:W4:Y:S04]  /*19080*/  LDSM.16.M88.4 R24, [R15+0xa000] ;  /* 0x00a000000f18783b */ /* 0x000f280000000200 */
        /* <DEDUP_REMOVED lines=16> */
[----:B------:R-:W-:Y:S04]  /*19190*/  LDSM.16.M88.4 R24, [R93+0x4000] ;  /* 0x004000005d18783b */ /* 0x000fe80000000200 */
[----:B------:R-:W-:Y:S03]  /*191a0*/  LDSM.16.M88.4 R92, [R93+0x6000] ;  /* 0x006000005d5c783b */ /* 0x000fe60000000200 */
[C---:B-1----:R-:W-:Y:S08]  /*191b0*/  HMMA.16816.F32 R80, R28.reuse, R4, R80 ;  /* 0x000000041c50723c */ /* 0x042ff00000001850 */
[C---:B------:R-:W-:Y:S01]  /*191c0*/  HMMA.16816.F32 R76, R28.reuse, R6, R76 ;  /* 0x000000061c4c723c */ /* 0x040fe2000000184c */
[----:B------:R-:W1:Y:S07]  /*191d0*/  LDSM.16.M88.4 R4, [R64+UR6+0xc000] ;  /* 0x00c000064004783b */ /* 0x000e6e0008000200 */
[C---:B------:R-:W-:Y:S08]  /*191e0*/  HMMA.16816.F32 R72, R28.reuse, R88, R72 ;  /* 0x000000581c48723c */ /* 0x040ff00000001848 */
[----:B------:R-:W-:Y:S01]  /*191f0*/  HMMA.16816.F32 R68, R28, R90, R68 ;  /* 0x0000005a1c44723c */ /* 0x000fe20000001844 */
[----:B------:R-:W4:Y:S04]  /*19200*/  LDSM.16.M88.4 R28, [R64+UR6+0xd000] ;  /* 0x00d00006401c783b */ /* 0x000f280008000200 */
[----:B------:R-:W-:Y:S03]  /*19210*/  LDSM.16.M88.4 R88, [R64+UR6+0xf000] ;  /* 0x00f000064058783b */ /* 0x000fe60008000200 */
[C---:B--2---:R-:W-:Y:S08]  /*19220*/  HMMA.16816.F32 R32, R16.reuse, R52, R32 ;  /* 0x000000341020723c */ /* 0x044ff00000001820 */
[C---:B------:R-:W-:Y:S01]  /*19230*/  HMMA.16816.F32 R48, R16.reuse, R54, R48 ;  /* 0x000000361030723c */ /* 0x040fe20000001830 */
[----:B------:R-:W2:Y:S07]  /*19240*/  LDSM.16.M88.4 R52, [R64+UR6+0xd800] ;  /* 0x00d800064034783b */ /* 0x000eae0008000200 */
        /* <DEDUP_REMOVED lines=12> */
[----:B------:R-:W1:Y:S07]  /*19310*/  LDSM.16.M88.4 R4, [R60+0xc800] ;  /* 0x00c800003c04783b */ /* 0x000e6e0000000200 */
[C---:B------:R-:W-:Y:S08]  /*19320*/  HMMA.16816.F32 R44, R24.reuse, R36, R44 ;  /* 0x00000024182c723c */ /* 0x040ff0000000182c */
        /* <DEDUP_REMOVED lines=30> */
[----:B------:R-:W1:Y:S07]  /*19510*/  LDSM.16.M88.4 R4, [R64+UR6+0xe000] ;  /* 0x00e000064004783b */ /* 0x000e6e0008000200 */
        /* <DEDUP_REMOVED lines=16> */
[----:B------:R-:W-:Y:S03]  /*19620*/  LDSM.16.M88.4 R20, [R3+0xe000] ;  /* 0x00e000000314783b */ /* 0x000fe60000000200 */
[C---:B-1----:R-:W-:Y:S08]  /*19630*/  HMMA.16816.F32 R32, R92.reuse, R4, R32 ;  /* 0x000000045c20723c */ /* 0x042ff00000001820 */
[C---:B------:R-:W-:Y:S01]  /*19640*/  HMMA.16816.F32 R48, R92.reuse, R6, R48 ;  /* 0x000000065c30723c */ /* 0x040fe20000001830 */
[----:B------:R1:W4:Y:S07]  /*19650*/  LDSM.16.M88.4 R4, [R0+0x6000] ;  /* 0x006000000004783b */ /* 0x00032e0000000200 */
[----:B------:R-:W-:Y:S08]  /*19660*/  HMMA.16816.F32 R44, R92, R100, R44 ;  /* 0x000000645c2c723c */ /* 0x000ff0000000182c */
[----:B--2---:R-:W-:Y:S08]  /*19670*/  HMMA.16816.F32 R32, R24, R96, R32 ;  /* 0x000000601820723c */ /* 0x004ff00000001820 */
[----:B------:R-:W-:Y:S01]  /*19680*/  HMMA.16816.F32 R40, R92, R102, R40 ;  /* 0x000000665c28723c */ /* 0x000fe20000001828 */
[----:B-1----:R-:W-:-:S07]  /*19690*/  LOP3.LUT R0, R212, 0x1f0, RZ, 0xc0, !PT ;  /* 0x000001f0d4007812 */ /* 0x002fce00078ec0ff */
[----:B------:R-:W-:Y:S08]  /*196a0*/  HMMA.16816.F32 R80, R92, R88, R80 ;  /* 0x000000585c50723c */ /* 0x000ff00000001850 */
[----:B---3--:R-:W-:Y:S08]  /*196b0*/  HMMA.16816.F32 R32, R16, R36, R32 ;  /* 0x000000241020723c */ /* 0x008ff00000001820 */
[C---:B------:R-:W-:Y:S08]  /*196c0*/  HMMA.16816.F32 R76, R92.reuse, R90, R76 ;  /* 0x0000005a5c4c723c */ /* 0x040ff0000000184c */
[C---:B------:R-:W-:Y:S08]  /*196d0*/  HMMA.16816.F32 R72, R92.reuse, R84, R72 ;  /* 0x000000545c48723c */ /* 0x040ff00000001848 */
[----:B------:R-:W-:Y:S08]  /*196e0*/  HMMA.16816.F32 R68, R92, R86, R68 ;  /* 0x000000565c44723c */ /* 0x000ff00000001844 */
[----:B------:R-:W-:Y:S08]  /*196f0*/  HMMA.16816.F32 R48, R24, R98, R48 ;  /* 0x000000621830723c */ /* 0x000ff00000001830 */
[----:B----4-:R-:W-:Y:S01]  /*19700*/  HMMA.16816.F32 R32, R4, R20, R32 ;  /* 0x000000140420723c */ /* 0x010fe20000001820 */
[----:B------:R-:W-:-:S04]  /*19710*/  SHF.R.U32.HI R21, RZ, 0x2, R67 ;  /* 0x00000002ff157819 */ /* 0x000fc80000011643 */
[----:B------:R-:W-:-:S03]  /*19720*/  LOP3.LUT R21, R21, 0x7, RZ, 0xc0, !PT ;  /* 0x0000000715157812 */ /* 0x000fc600078ec0ff */
[----:B------:R-:W-:Y:S01]  /*19730*/  HMMA.16816.F32 R44, R24, R56, R44 ;  /* 0x00000038182c723c */ /* 0x000fe2000000182c */
[----:B------:R-:W-:-:S05]  /*19740*/  IADD3 R166, PT, PT, R21, UR28, R0 ;  /* 0x0000001c15a67c10 */ /* 0x000fca000fffe000 */
[C---:B------:R-:W-:Y:S02]  /*19750*/  VIADD R21, R166.reuse, UR8 ;  /* 0x00000008a6157c36 */ /* 0x040fe40008000000 */
[C---:B------:R-:W-:Y:S01]  /*19760*/  HMMA.16816.F32 R40, R24.reuse, R58, R40 ;  /* 0x0000003a1828723c */ /* 0x040fe20000001828 */
[----:B------:R-:W-:Y:S02]  /*19770*/  VIADD R166, R166, UR29 ;  /* 0x0000001da6a67c36 */ /* 0x000fe40008000000 */
[--C-:B------:R-:W-:Y:S01]  /*19780*/  VIADDMNMX R234, R21, 0x1, R232.reuse, PT ;  /* 0x0000000115ea7846 */ /* 0x100fe200038001e8 */
[----:B------:R-:W-:Y:S01]  /*19790*/  FMUL.FTZ R35, R35, UR9 ;  /* 0x0000000923237c20 */ /* 0x000fe20008410000 */
[----:B------:R-:W-:Y:S01]  /*197a0*/  VIADDMNMX R232, R21, 0x9, R232, PT ;  /* 0x0000000915e87846 */ /* 0x000fe200038001e8 */
[C---:B------:R-:W-:Y:S02]  /*197b0*/  VIADD R165, R166.reuse, 0x8 ;  /* 0x00000008a6a57836 */ /* 0x040fe40000000000 */
[----:B------:R-:W-:Y:S01]  /*197c0*/  HMMA.16816.F32 R80, R24, R52, R80 ;  /* 0x000000341850723c */ /* 0x000fe20000001850 */
[----:B------:R-:W-:-:S02]  /*197d0*/  VIADD R235, R166, -UR24 ;  /* 0x80000018a6eb7c36 */ /* 0x000fc40008000000 */
[----:B------:R-:W-:-:S05]  /*197e0*/  VIADD R233, R165, -UR24 ;  /* 0x80000018a5e97c36 */ /* 0x000fca0008000000 */
[C---:B------:R-:W-:Y:S08]  /*197f0*/  HMMA.16816.F32 R76, R24.reuse, R54, R76 ;  /* 0x00000036184c723c */ /* 0x040ff0000000184c */
[----:B------:R-:W-:Y:S01]  /*19800*/  HMMA.16816.F32 R72, R24, R28, R72 ;  /* 0x0000001c1848723c */ /* 0x000fe20000001848 */
[----:B------:R-:W-:Y:S02]  /*19810*/  VIADD R28, R14, UR35 ;  /* 0x000000230e1c7c36 */ /* 0x000fe40008000000 */
[----:B------:R-:W-:Y:S01]  /*19820*/  FMUL.FTZ R14, R32, UR9 ;  /* 0x00000009200e7c20 */ /* 0x000fe20008410000 */
[----:B------:R-:W-:Y:S01]  /*19830*/  FMUL.FTZ R32, R33, UR9 ;  /* 0x0000000921207c20 */ /* 0x000fe20008410000 */
[----:B------:R-:W-:Y:S01]  /*19840*/  FMUL.FTZ R29, R34, UR9 ;  /* 0x00000009221d7c20 */ /* 0x000fe20008410000 */
[C---:B------:R-:W-:Y:S01]  /*19850*/  VIADD R52, R28.reuse, 0x38 ;  /* 0x000000381c347836 */ /* 0x040fe20000000000 */
[C---:B------:R-:W-:Y:S01]  /*19860*/  ISETP.GT.AND P0, PT, R235.reuse, R28, PT ;  /* 0x0000001ceb00720c */ /* 0x040fe20003f04270 */
[----:B------:R-:W-:Y:S01]  /*19870*/  VIADD R34, R28, 0x1 ;  /* 0x000000011c227836 */ /* 0x000fe20000000000 */
[----:B------:R-:W-:Y:S01]  /*19880*/  HMMA.16816.F32 R48, R16, R38, R48 ;  /* 0x000000261030723c */ /* 0x000fe20000001830 */
[----:B------:R-:W1:Y:S01]  /*19890*/  MUFU.TANH R14, R14 ;  /* 0x0000000e000e7308 */ /* 0x000e620000002400 */
[----:B------:R-:W-:Y:S01]  /*198a0*/  VIADD R54, R52, UR22 ;  /* 0x0000001634367c36 */ /* 0x000fe20008000000 */
[C---:B------:R-:W-:Y:S01]  /*198b0*/  ISETP.GE.AND P4, PT, R28.reuse, R234, PT ;  /* 0x000000ea1c00720c */ /* 0x040fe20003f86270 */
[----:B------:R-:W-:Y:S01]  /*198c0*/  VIADD R36, R28, 0x11 ;  /* 0x000000111c247836 */ /* 0x000fe20000000000 */
[----:B------:R-:W-:-:S02]  /*198d0*/  ISETP.GT.AND P5, PT, R235, R34, PT ;  /* 0x00000022eb00720c */ /* 0x000fc40003fa4270 */
[----:B------:R-:W-:Y:S01]  /*198e0*/  ISETP.GT.AND P1, PT, R233, R34, PT ;  /* 0x00000022e900720c */ /* 0x000fe20003f24270 */
[----:B------:R-:W-:Y:S01]  /*198f0*/  HMMA.16816.F32 R68, R24, R30, R68 ;  /* 0x0000001e1844723c */ /* 0x000fe20000001844 */
[----:B------:R-:W2:Y:S01]  /*19900*/  LDSM.16.M88.4 R24, [R15+0xe800] ;  /* 0x00e800000f18783b */ /* 0x000ea20000000200 */
[----:B------:R-:W-:Y:S01]  /*19910*/  VIADD R30, R28, UR22 ;  /* 0x000000161c1e7c36 */ /* 0x000fe20008000000 */
[----:B------:R-:W-:Y:S01]  /*19920*/  MUFU.TANH R29, R29 ;  /* 0x0000001d001d7308 */ /* 0x000fe20000002400 */
[C---:B------:R-:W-:Y:S02]  /*19930*/  IADD3 R31, PT, PT, R166.reuse, 0x37, -R54 ;  /* 0x00000037a61f7810 */ /* 0x040fe40007ffe836 */
[--C-:B------:R-:W-:Y:S01]  /*19940*/  IMAD.IADD R20, R166, 0x1, -R30.reuse ;  /* 0x00000001a6147824 */ /* 0x100fe200078e0a1e */
[----:B------:R-:W-:Y:S01]  /*19950*/  ISETP.GE.AND P2, PT, R34, R234, PT ;  /* 0x000000ea2200720c */ /* 0x000fe20003f46270 */
[----:B------:R-:W-:Y:S01]  /*19960*/  IMAD.IADD R30, R165, 0x1, -R30 ;  /* 0x00000001a51e7824 */ /* 0x000fe200078e0a1e */
[----:B------:R-:W-:-:S02]  /*19970*/  IABS R31, R31 ;  /* 0x0000001f001f7213 */ /* 0x000fc40000000000 */
[----:B------:R-:W-:Y:S01]  /*19980*/  IABS R33, R20 ;  /* 0x0000001400217213 */ /* 0x000fe20000000000 */
[----:B------:R-:W-:Y:S01]  /*19990*/  HMMA.16816.F32 R48, R4, R22, R48 ;  /* 0x000000160430723c */ /* 0x000fe20000001830 */
[----:B------:R-:W3:Y:S01]  /*199a0*/  LDSM.16.M88.4 R20, [R3+0xe800] ;  /* 0x00e800000314783b */ /* 0x000ee20000000200 */
[----:B------:R-:W-:Y:S01]  /*199b0*/  IABS R30, R30 ;  /* 0x0000001e001e7213 */ /* 0x000fe20000000000 */
[----:B------:R-:W4:Y:S01]  /*199c0*/  MUFU.TANH R32, R32 ;  /* 0x0000002000207308 */ /* 0x000f220000002400 */
[----:B------:R-:W-:Y:S02]  /*199d0*/  I2FP.F32.S32 R33, R33 ;  /* 0x0000002100217245 */ /* 0x000fe40000201400 */
[----:B------:R-:W-:Y:S02]  /*199e0*/  I2FP.F32.S32 R30, R30 ;  /* 0x0000001e001e7245 */ /* 0x000fe40000201400 */
[----:B------:R-:W-:Y:S01]  /*199f0*/  ISETP.GE.AND P6, PT, R34, R232, PT ;  /* 0x000000e82200720c */ /* 0x000fe20003fc6270 */
[----:B-1----:R-:W-:Y:S01]  /*19a00*/  FFMA.FTZ R33, R33, -UR14, R14 ;  /* 0x8000000e21217c23 */ /* 0x002fe2000801000e */
[----:B------:R-:W-:Y:S01]  /*19a10*/  I2FP.F32.S32 R31, R31 ;  /* 0x0000001f001f7245 */ /* 0x000fe20000201400 */
[----:B------:R-:W1:Y:S01]  /*19a20*/  MUFU.TANH R14, R35 ;  /* 0x00000023000e7308 */ /* 0x000e620000002400 */
[----:B------:R-:W-:-:S02]  /*19a30*/  IADD3 R37, PT, PT, R165, 0x28, -R54 ;  /* 0x00000028a5257810 */ /* 0x000fc40007ffe836 */
[----:B------:R-:W-:Y:S02]  /*19a40*/  FSEL R34, R33, -INF , !P0 ;  /* 0xff80000021227808 */ /* 0x000fe40004000000 */
[----:B------:R-:W-:Y:S02]  /*19a50*/  ISETP.GT.AND P0, PT, R233, R28, PT ;  /* 0x0000001ce900720c */ /* 0x000fe40003f04270 */
[----:B------:R-:W-:Y:S01]  /*19a60*/  IABS R37, R37 ;  /* 0x0000002500257213 */ /* 0x000fe20000000000 */
[----:B------:R-:W-:Y:S01]  /*19a70*/  FMUL.FTZ R50, R50, UR9 ;  /* 0x0000000932327c20 */ /* 0x000fe20008410000 */
[----:B----4-:R-:W-:Y:S01]  /*19a80*/  FFMA.FTZ R32, R31, -UR14, R32 ;  /* 0x8000000e1f207c23 */ /* 0x010fe20008010020 */
[----:B------:R-:W-:-:S04]  /*19a90*/  VIADD R31, R28, 0x8 ;  /* 0x000000081c1f7836 */ /* 0x000fc80000000000 */
[----:B------:R-:W-:Y:S01]  /*19aa0*/  MUFU.TANH R50, R50 ;  /* 0x0000003200327308 */ /* 0x000fe20000002400 */
[----:B------:R-:W-:Y:S01]  /*19ab0*/  ISETP.GT.AND P3, PT, R235, R31, PT ;  /* 0x0000001feb00720c */ /* 0x000fe20003f64270 */
[C---:B--2---:R-:W-:Y:S01]  /*19ac0*/  HMMA.16816.F32 R44, R16.reuse, R24, R44 ;  /* 0x00000018102c723c */ /* 0x044fe2000000182c */
[----:B------:R-:W-:Y:S01]  /*19ad0*/  FFMA.FTZ R24, R30, -UR14, R29 ;  /* 0x8000000e1e187c23 */ /* 0x000fe2000801001d */
[----:B------:R-:W-:Y:S01]  /*19ae0*/  FMUL.FTZ R29, R48, UR9 ;  /* 0x00000009301d7c20 */ /* 0x000fe20008410000 */
[--C-:B------:R-:W-:Y:S02]  /*19af0*/  IADD3 R25, PT, PT, R165, 0x37, -R54.reuse ;  /* 0x00000037a5197810 */ /* 0x100fe40007ffe836 */
[----:B------:R-:W-:Y:S02]  /*19b00*/  IADD3 R30, PT, PT, R166, 0x30, -R54 ;  /* 0x00000030a61e7810 */ /* 0x000fe40007ffe836 */
[----:B------:R-:W-:Y:S01]  /*19b10*/  IABS R25, R25 ;  /* 0x0000001900197213 */ /* 0x000fe20000000000 */
[----:B------:R-:W2:Y:S01]  /*19b20*/  MUFU.TANH R29, R29 ;  /* 0x0000001d001d7308 */ /* 0x000ea20000002400 */
[----:B------:R-:W-:Y:S01]  /*19b30*/  IABS R30, R30 ;  /* 0x0000001e001e7213 */ /* 0x000fe20000000000 */
[----:B------:R-:W-:Y:S01]  /*19b40*/  HMMA.16816.F32 R40, R16, R26, R40 ;  /* 0x0000001a1028723c */ /* 0x000fe20000001828 */
[----:B------:R-:W-:-:S02]  /*19b50*/  I2FP.F32.S32 R25, R25 ;  /* 0x0000001900197245 */ /* 0x000fc40000201400 */
[----:B------:R-:W-:Y:S01]  /*19b60*/  FSEL R53, R24, -INF , !P0 ;  /* 0xff80000018357808 */ /* 0x000fe20004000000 */
[----:B------:R-:W-:Y:S01]  /*19b70*/  IMAD.MOV.U32 R33, RZ, RZ, R30 ;  /* 0x000000ffff217224 */ /* 0x000fe200078e001e */
[----:B------:R-:W-:Y:S01]  /*19b80*/  FSEL R30, R34, -INF , !P4 ;  /* 0xff800000221e7808 */ /* 0x000fe20006000000 */
[----:B-1----:R-:W-:Y:S01]  /*19b90*/  FFMA.FTZ R14, R25, -UR14, R14 ;  /* 0x8000000e190e7c23 */ /* 0x002fe2000801000e */
[----:B------:R-:W-:Y:S02]  /*19ba0*/  IADD3 R25, PT, PT, R165, 0x30, -R54 ;  /* 0x00000030a5197810 */ /* 0x000fe40007ffe836 */
[----:B------:R-:W-:Y:S01]  /*19bb0*/  I2FP.F32.S32 R24, R33 ;  /* 0x0000002100187245 */ /* 0x000fe20000201400 */
[----:B---3--:R-:W-:Y:S01]  /*19bc0*/  HMMA.16816.F32 R44, R4, R20, R44 ;  /* 0x00000014042c723c */ /* 0x008fe2000000182c */
[----:B------:R-:W-:Y:S01]  /*19bd0*/  IABS R25, R25 ;  /* 0x0000001900197213 */ /* 0x000fe20000000000 */
[----:B------:R-:W-:Y:S01]  /*19be0*/  FMUL.FTZ R21, R49, UR9 ;  /* 0x0000000931157c20 */ /* 0x000fe20008410000 */
[C---:B------:R-:W-:Y:S01]  /*19bf0*/  ISETP.GE.AND P4, PT, R28.reuse, R232, PT ;  /* 0x000000e81c00720c */ /* 0x040fe20003f86270 */
[----:B------:R-:W-:Y:S01]  /*19c00*/  VIADD R20, R28, 0x9 ;  /* 0x000000091c147836 */ /* 0x000fe20000000000 */
[----:B------:R-:W-:Y:S01]  /*19c10*/  FSEL R14, R14, -INF , !P1 ;  /* 0xff8000000e0e7808 */ /* 0x000fe20004800000 */
[----:B--2---:R-:W-:Y:S01]  /*19c20*/  FFMA.FTZ R24, R24, -UR14, R29 ;  /* 0x8000000e18187c23 */ /* 0x004fe2000801001d */
[----:B------:R-:W-:Y:S01]  /*19c30*/  I2FP.F32.S32 R25, R25 ;  /* 0x0000001900197245 */ /* 0x000fe20000201400 */
[----:B------:R-:W1:Y:S01]  /*19c40*/  MUFU.TANH R21, R21 ;  /* 0x0000001500157308 */ /* 0x000e620000002400 */
[----:B------:R-:W-:-:S02]  /*19c50*/  FSEL R53, R53, -INF , !P4 ;  /* 0xff80000035357808 */ /* 0x000fc40006000000 */
[----:B------:R-:W-:Y:S01]  /*19c60*/  FSEL R48, R32, -INF , !P5 ;  /* 0xff80000020307808 */ /* 0x000fe20006800000 */
[----:B------:R-:W-:Y:S01]  /*19c70*/  FFMA.FTZ R50, R25, -UR14, R50 ;  /* 0x8000000e19327c23 */ /* 0x000fe20008010032 */
[----:B------:R-:W-:Y:S02]  /*19c80*/  FSEL R49, R14, -INF , !P6 ;  /* 0xff8000000e317808 */ /* 0x000fe40007000000 */
[----:B------:R-:W-:Y:S02]  /*19c90*/  ISETP.GT.AND P0, PT, R233, R31, PT ;  /* 0x0000001fe900720c */ /* 0x000fe40003f04270 */
[C---:B------:R-:W-:Y:S02]  /*19ca0*/  ISETP.GE.AND P4, PT, R31.reuse, R234, PT ;  /* 0x000000ea1f00720c */ /* 0x040fe40003f86270 */
[----:B------:R-:W-:Y:S01]  /*19cb0*/  ISETP.GE.AND P5, PT, R31, R232, PT ;  /* 0x000000e81f00720c */ /* 0x000fe20003fa6270 */
[----:B------:R-:W-:Y:S01]  /*19cc0*/  FMUL.FTZ R31, R51, UR9 ;  /* 0x00000009331f7c20 */ /* 0x000fe20008410000 */
[----:B------:R-:W-:Y:S01]  /*19cd0*/  FSEL R14, R24, -INF , !P3 ;  /* 0xff800000180e7808 */ /* 0x000fe20005800000 */
[----:B------:R-:W-:Y:S01]  /*19ce0*/  FMUL.FTZ R32, R44, UR9 ;  /* 0x000000092c207c20 */ /* 0x000fe20008410000 */
[----:B------:R-:W2:Y:S01]  /*19cf0*/  LDSM.16.M88.4 R24, [R15+0xf000] ;  /* 0x00f000000f18783b */ /* 0x000ea20000000200 */
[----:B------:R-:W-:Y:S01]  /*19d00*/  IADD3 R29, PT, PT, R166, 0x2f, -R54 ;  /* 0x0000002fa61d7810 */ /* 0x000fe20007ffe836 */
[----:B------:R-:W-:Y:S01]  /*19d10*/  FMUL.FTZ R46, R46, UR9 ;  /* 0x000000092e2e7c20 */ /* 0x000fe20008410000 */
[----:B------:R-:W3:Y:S01]  /*19d20*/  MUFU.TANH R31, R31 ;  /* 0x0000001f001f7308 */ /* 0x000ee20000002400 */
[----:B------:R-:W-:Y:S01]  /*19d30*/  FSEL R48, R48, -INF , !P2 ;  /* 0xff80000030307808 */ /* 0x000fe20005000000 */
[----:B------:R-:W-:Y:S01]  /*19d40*/  FMUL.FTZ R38, R45, UR9 ;  /* 0x000000092d267c20 */ /* 0x000fe20008410000 */
[----:B------:R-:W-:Y:S01]  /*19d50*/  IABS R29, R29 ;  /* 0x0000001d001d7213 */ /* 0x000fe20000000000 */
[----:B------:R-:W-:Y:S01]  /*19d60*/  FMUL.FTZ R47, R47, UR9 ;  /* 0x000000092f2f7c20 */ /* 0x000fe20008410000 */
[----:B------:R-:W-:-:S02]  /*19d70*/  ISETP.GT.AND P2, PT, R235, R20, PT ;  /* 0x00000014eb00720c */ /* 0x000fc40003f44270 */
[----:B------:R-:W-:Y:S01]  /*19d80*/  ISETP.GT.AND P1, PT, R233, R20, PT ;  /* 0x00000014e900720c */ /* 0x000fe20003f24270 */
[----:B------:R-:W4:Y:S01]  /*19d90*/  MUFU.TANH R32, R32 ;  /* 0x0000002000207308 */ /* 0x000f220000002400 */
[C---:B------:R-:W-:Y:S02]  /*19da0*/  ISETP.GE.AND P6, PT, R20.reuse, R234, PT ;  /* 0x000000ea1400720c */ /* 0x040fe40003fc6270 */
[----:B------:R-:W-:Y:S02]  /*19db0*/  ISETP.GE.AND P3, PT, R20, R232, PT ;  /* 0x000000e81400720c */ /* 0x000fe40003f66270 */
[----:B------:R-:W-:Y:S02]  /*19dc0*/  I2FP.F32.S32 R20, R29 ;  /* 0x0000001d00147245 */ /* 0x000fe40000201400 */
[--C-:B------:R-:W-:Y:S01]  /*19dd0*/  IADD3 R33, PT, PT, R166, 0x28, -R54.reuse ;  /* 0x00000028a6217810 */ /* 0x100fe20007ffe836 */
[----:B------:R-:W-:Y:S01]  /*19de0*/  MUFU.TANH R47, R47 ;  /* 0x0000002f002f7308 */ /* 0x000fe20000002400 */
[----:B------:R-:W-:Y:S01]  /*19df0*/  IADD3 R29, PT, PT, R165, 0x2f, -R54 ;  /* 0x0000002fa51d7810 */ /* 0x000fe20007ffe836 */
[----:B-1----:R-:W-:Y:S01]  /*19e00*/  FFMA.FTZ R21, R20, -UR14, R21 ;  /* 0x8000000e14157c23 */ /* 0x002fe20008010015 */
[----:B------:R-:W-:Y:S01]  /*19e10*/  IABS R33, R33 ;  /* 0x0000002100217213 */ /* 0x000fe20000000000 */
[----:B------:R-:W-:Y:S01]  /*19e20*/  VIADD R20, R28, 0x10 ;  /* 0x000000101c147836 */ /* 0x000fe20000000000 */
[----:B------:R-:W-:-:S02]  /*19e30*/  IABS R29, R29 ;  /* 0x0000001d001d7213 */ /* 0x000fc40000000000 */
[----:B------:R-:W-:Y:S02]  /*19e40*/  FSEL R55, R50, -INF , !P0 ;  /* 0xff80000032377808 */ /* 0x000fe40004000000 */
[----:B------:R-:W-:Y:S02]  /*19e50*/  I2FP.F32.S32 R34, R29 ;  /* 0x0000001d00227245 */ /* 0x000fe40000201400 */
[----:B------:R-:W-:Y:S01]  /*19e60*/  I2FP.F32.S32 R33, R33 ;  /* 0x0000002100217245 */ /* 0x000fe20000201400 */
[----:B------:R1:W1:Y:S01]  /*19e70*/  MUFU.TANH R29, R46 ;  /* 0x0000002e001d7308 */ /* 0x0002620000002400 */
[----:B------:R-:W-:Y:S01]  /*19e80*/  FSEL R44, R14, -INF , !P4 ;  /* 0xff8000000e2c7808 */ /* 0x000fe20006000000 */
[----:B---3--:R-:W-:Y:S01]  /*19e90*/  FFMA.FTZ R45, R34, -UR14, R31 ;  /* 0x8000000e222d7c23 */ /* 0x008fe2000801001f */
[----:B------:R-:W-:Y:S02]  /*19ea0*/  FSEL R55, R55, -INF , !P5 ;  /* 0xff80000037377808 */ /* 0x000fe40006800000 */
[----:B------:R-:W-:-:S02]  /*19eb0*/  FSEL R14, R21, -INF , !P2 ;  /* 0xff800000150e7808 */ /* 0x000fc40005000000 */
[-C--:B------:R-:W-:Y:S01]  /*19ec0*/  ISETP.GT.AND P4, PT, R235, R20.reuse, PT ;  /* 0x00000014eb00720c */ /* 0x080fe20003f84270 */
[----:B------:R3:W3:Y:S01]  /*19ed0*/  MUFU.TANH R31, R38 ;  /* 0x00000026001f7308 */ /* 0x0006e20000002400 */
[----:B------:R-:W-:Y:S01]  /*19ee0*/  ISETP.GT.AND P0, PT, R233, R20, PT ;  /* 0x00000014e900720c */ /* 0x000fe20003f04270 */
[----:B--2---:R-:W-:Y:S01]  /*19ef0*/  HMMA.16816.F32 R76, R16, R26, R76 ;  /* 0x0000001a104c723c */ /* 0x004fe2000000184c */
[----:B------:R-:W-:Y:S01]  /*19f00*/  ISETP.GE.AND P5, PT, R20, R234, PT ;  /* 0x000000ea1400720c */ /* 0x000fe20003fa6270 */
[----:B------:R-:W-:Y:S01]  /*19f10*/  VIADD R26, R28, 0x20 ;  /* 0x000000201c1a7836 */ /* 0x000fe20000000000 */
[----:B------:R-:W-:Y:S02]  /*19f20*/  ISETP.GE.AND P2, PT, R20, R232, PT ;  /* 0x000000e81400720c */ /* 0x000fe40003f46270 */
[----:B------:R-:W-:Y:S02]  /*19f30*/  FSEL R45, R45, -INF , !P1 ;  /* 0xff8000002d2d7808 */ /* 0x000fe40004800000 */
[----:B------:R-:W-:Y:S01]  /*19f40*/  ISETP.GT.AND P1, PT, R233, R36, PT ;  /* 0x00000024e900720c */ /* 0x000fe20003f24270 */
[----:B------:R-:W-:Y:S01]  /*19f50*/  HMMA.16816.F32 R20, R4, R22, R40 ;  /* 0x000000160414723c */ /* 0x000fe20000001828 */
[----:B----4-:R-:W-:Y:S01]  /*19f60*/  FFMA.FTZ R41, R33, -UR14, R32 ;  /* 0x8000000e21297c23 */ /* 0x010fe20008010020 */
[----:B-1----:R-:W-:Y:S01]  /*19f70*/  FSEL R46, R14, -INF , !P6 ;  /* 0xff8000000e2e7808 */ /* 0x002fe20007000000 */
[----:B------:R-:W1:Y:S01]  /*19f80*/  LDSM.16.M88.4 R32, [R3+0xf000] ;  /* 0x00f000000320783b */ /* 0x000e620000000200 */
[----:B------:R-:W-:Y:S01]  /*19f90*/  IMAD.MOV.U32 R14, RZ, RZ, R37 ;  /* 0x000000ffff0e7224 */ /* 0x000fe200078e0025 */
[----:B------:R-:W-:-:S02]  /*19fa0*/  IADD3 R40, PT, PT, R166, 0x27, -R54 ;  /* 0x00000027a6287810 */ /* 0x000fc40007ffe836 */
[----:B------:R-:W-:Y:S02]  /*19fb0*/  FSEL R45, R45, -INF , !P3 ;  /* 0xff8000002d2d7808 */ /* 0x000fe40005800000 */
[----:B------:R-:W-:Y:S02]  /*19fc0*/  IABS R40, R40 ;  /* 0x0000002800287213 */ /* 0x000fe40000000000 */
[----:B------:R-:W-:Y:S02]  /*19fd0*/  I2FP.F32.S32 R14, R14 ;  /* 0x0000000e000e7245 */ /* 0x000fe40000201400 */
[----:B------:R-:W-:Y:S02]  /*19fe0*/  FSEL R41, R41, -INF , !P4 ;  /* 0xff80000029297808 */ /* 0x000fe40006000000 */
[----:B------:R-:W-:Y:S02]  /*19ff0*/  ISETP.GT.AND P6, PT, R235, R36, PT ;  /* 0x00000024eb00720c */ /* 0x000fe40003fc4270 */
[----:B------:R-:W-:-:S02]  /*1a000*/  ISETP.GE.AND P3, PT, R36, R234, PT ;  /* 0x000000ea2400720c */ /* 0x000fc40003f66270 */
[----:B------:R-:W-:Y:S01]  /*1a010*/  ISETP.GE.AND P4, PT, R36, R232, PT ;  /* 0x000000e82400720c */ /* 0x000fe20003f86270 */
[----:B------:R-:W-:Y:S01]  /*1a020*/  FMUL.FTZ R22, R22, UR9 ;  /* 0x0000000916167c20 */ /* 0x000fe20008410000 */
[----:B------:R-:W-:Y:S01]  /*1a030*/  I2FP.F32.S32 R40, R40 ;  /* 0x0000002800287245 */ /* 0x000fe20000201400 */
[----:B---3--:R-:W-:Y:S01]  /*1a040*/  HMMA.16816.F32 R36, R16, R24, R80 ;  /* 0x000000181024723c */ /* 0x008fe20000001850 */
[----:B------:R-:W-:Y:S01]  /*1a050*/  FFMA.FTZ R24, R14, -UR14, R29 ;  /* 0x8000000e0e187c23 */ /* 0x000fe2000801001d */
[----:B------:R-:W-:Y:S01]  /*1a060*/  FMUL.FTZ R14, R20, UR9 ;  /* 0x00000009140e7c20 */ /* 0x000fe20008410000 */
[--C-:B------:R-:W-:Y:S01]  /*1a070*/  IADD3 R25, PT, PT, R166, 0x20, -R54.reuse ;  /* 0x00000020a6197810 */ /* 0x100fe20007ffe836 */
[----:B------:R-:W-:Y:S01]  /*1a080*/  FFMA.FTZ R29, R40, -UR14, R31 ;  /* 0x8000000e281d7c23 */ /* 0x000fe2000801001f */
[----:B------:R-:W-:Y:S01]  /*1a090*/  IADD3 R31, PT, PT, R165, 0x27, -R54 ;  /* 0x00000027a51f7810 */ /* 0x000fe20007ffe836 */
[----:B------:R-:W-:Y:S01]  /*1a0a0*/  VIADD R40, R28, 0x18 ;  /* 0x000000181c287836 */ /* 0x000fe20000000000 */
[----:B------:R-:W-:Y:S01]  /*1a0b0*/  FSEL R20, R41, -INF , !P5 ;  /* 0xff80000029147808 */ /* 0x000fe20006800000 */
[----:B------:R-:W2:Y:S01]  /*1a0c0*/  MUFU.TANH R14, R14 ;  /* 0x0000000e000e7308 */ /* 0x000ea20000002400 */
[----:B------:R-:W-:Y:S01]  /*1a0d0*/  IABS R31, R31 ;  /* 0x0000001f001f7213 */ /* 0x000fe20000000000 */
[----:B------:R-:W-:Y:S01]  /*1a0e0*/  FMUL.FTZ R21, R21, UR9 ;  /* 0x0000000915157c20 */ /* 0x000fe20008410000 */
[----:B------:R-:W-:Y:S01]  /*1a0f0*/  IABS R25, R25 ;  /* 0x0000001900197213 */ /* 0x000fe20000000000 */
[----:B------:R-:W-:Y:S01]  /*1a100*/  FMUL.FTZ R23, R23, UR9 ;  /* 0x0000000917177c20 */ /* 0x000fe20008410000 */
[----:B------:R-:W-:Y:S01]  /*1a110*/  FSEL R29, R29, -INF , !P6 ;  /* 0xff8000001d1d7808 */ /* 0x000fe20007000000 */
[----:B------:R-:W-:Y:S01]  /*1a120*/  IMAD.MOV.U32 R41, RZ, RZ, R31 ;  /* 0x000000ffff297224 */ /* 0x000fe200078e001f */
[----:B------:R-:W-:Y:S01]  /*1a130*/  FSEL R31, R24, -INF , !P0 ;  /* 0xff800000181f7808 */ /* 0x000fe20004000000 */
[----:B------:R-:W3:Y:S01]  /*1a140*/  MUFU.TANH R22, R22 ;  /* 0x0000001600167308 */ /* 0x000ee20000002400 */
[----:B------:R-:W-:-:S02]  /*1a150*/  I2FP.F32.S32 R25, R25 ;  /* 0x0000001900197245 */ /* 0x000fc40000201400 */
[----:B------:R-:W-:Y:S02]  /*1a160*/  I2FP.F32.S32 R24, R41 ;  /* 0x0000002900187245 */ /* 0x000fe40000201400 */
[----:B------:R-:W-:Y:S01]  /*1a170*/  FSEL R31, R31, -INF , !P2 ;  /* 0xff8000001f1f7808 */ /* 0x000fe20005000000 */
[----:B-1----:R-:W-:Y:S01]  /*1a180*/  HMMA.16816.F32 R36, R4, R32, R36 ;  /* 0x000000200424723c */ /* 0x002fe20000001824 */
[-C--:B------:R-:W-:Y:S01]  /*1a190*/  ISETP.GT.AND P5, PT, R235, R40.reuse, PT ;  /* 0x00000028eb00720c */ /* 0x080fe20003fa4270 */
[----:B------:R-:W-:Y:S01]  /*1a1a0*/  FFMA.FTZ R47, R24, -UR14, R47 ;  /* 0x8000000e182f7c23 */ /* 0x000fe2000801002f */
[----:B------:R-:W-:Y:S01]  /*1a1b0*/  ISETP.GT.AND P0, PT, R233, R40, PT ;  /* 0x00000028e900720c */ /* 0x000fe20003f04270 */
[----:B------:R1:W4:Y:S01]  /*1a1c0*/  MUFU.TANH R24, R21 ;  /* 0x0000001500187308 */ /* 0x0003220000002400 */
[----:B------:R-:W-:Y:S01]  /*1a1d0*/  ISETP.GE.AND P2, PT, R40, R234, PT ;  /* 0x000000ea2800720c */ /* 0x000fe20003f46270 */
[----:B------:R-:W-:Y:S01]  /*1a1e0*/  VIADD R32, R28, 0x19 ;  /* 0x000000191c207836 */ /* 0x000fe20000000000 */
[----:B------:R-:W-:Y:S01]  /*1a1f0*/  ISETP.GE.AND P6, PT, R40, R232, PT ;  /* 0x000000e82800720c */ /* 0x000fe20003fc6270 */
[----:B--2---:R-:W-:Y:S01]  /*1a200*/  FFMA.FTZ R40, R25, -UR14, R14 ;  /* 0x8000000e19287c23 */ /* 0x004fe2000801000e */
[----:B------:R-:W-:-:S02]  /*1a210*/  IADD3 R33, PT, PT, R165, 0x20, -R54 ;  /* 0x00000020a5217810 */ /* 0x000fc40007ffe836 */
[----:B------:R-:W-:Y:S01]  /*1a220*/  IADD3 R25, PT, PT, R166, 0x1f, -R54 ;  /* 0x0000001fa6197810 */ /* 0x000fe20007ffe836 */
[----:B------:R-:W2:Y:S01]  /*1a230*/  MUFU.TANH R23, R23 ;  /* 0x0000001700177308 */ /* 0x000ea20000002400 */
[----:B------:R-:W-:Y:S02]  /*1a240*/  IABS R33, R33 ;  /* 0x0000002100217213 */ /* 0x000fe40000000000 */
[----:B------:R-:W-:Y:S02]  /*1a250*/  FSEL R14, R29, -INF , !P3 ;  /* 0xff8000001d0e7808 */ /* 0x000fe40005800000 */
[----:B------:R-:W-:Y:S01]  /*1a260*/  FSEL R29, R47, -INF , !P1 ;  /* 0xff8000002f1d7808 */ /* 0x000fe20004800000 */
[----:B------:R-:W-:Y:S01]  /*1a270*/  VIADD R47, R28, 0x21 ;  /* 0x000000211c2f7836 */ /* 0x000fe20000000000 */
[----:B------:R-:W-:Y:S01]  /*1a280*/  I2FP.F32.S32 R33, R33 ;  /* 0x0000002100217245 */ /* 0x000fe20000201400 */
[----:B------:R-:W-:Y:S01]  /*1a290*/  FMUL.FTZ R50, R37, UR9 ;  /* 0x0000000925327c20 */ /* 0x000fe20008410000 */
[----:B------:R-:W-:-:S02]  /*1a2a0*/  IABS R25, R25 ;  /* 0x0000001900197213 */ /* 0x000fc40000000000 */
[----:B-1----:R-:W-:Y:S01]  /*1a2b0*/  FSEL R21, R40, -INF , !P5 ;  /* 0xff80000028157808 */ /* 0x002fe20006800000 */
[----:B---3--:R-:W-:Y:S01]  /*1a2c0*/  FFMA.FTZ R22, R33, -UR14, R22 ;  /* 0x8000000e21167c23 */ /* 0x008fe20008010016 */
[----:B------:R1:W3:Y:S01]  /*1a2d0*/  LDSM.16.M88.4 R40, [R15+0xf800] ;  /* 0x00f800000f28783b */ /* 0x0002e20000000200 */
[----:B------:R-:W-:Y:S02]  /*1a2e0*/  IADD3 R27, PT, PT, R165, 0x1f, -R54 ;  /* 0x0000001fa51b7810 */ /* 0x000fe40007ffe836 */
[----:B------:R-:W-:Y:S02]  /*1a2f0*/  FSEL R29, R29, -INF , !P4 ;  /* 0xff8000001d1d7808 */ /* 0x000fe40006000000 */
[-C--:B------:R-:W-:Y:S02]  /*1a300*/  ISETP.GT.AND P3, PT, R235, R32.reuse, PT ;  /* 0x00000020eb00720c */ /* 0x080fe40003f64270 */
[----:B------:R-:W-:Y:S02]  /*1a310*/  ISETP.GT.AND P1, PT, R233, R32, PT ;  /* 0x00000020e900720c */ /* 0x000fe40003f24270 */
[----:B------:R-:W-:-:S02]  /*1a320*/  I2FP.F32.S32 R25, R25 ;  /* 0x0000001900197245 */ /* 0x000fc40000201400 */
[C---:B------:R-:W-:Y:S02]  /*1a330*/  ISETP.GE.AND P4, PT, R32.reuse, R234, PT ;  /* 0x000000ea2000720c */ /* 0x040fe40003f86270 */
[----:B------:R-:W-:Y:S01]  /*1a340*/  ISETP.GE.AND P5, PT, R32, R232, PT ;  /* 0x000000e82000720c */ /* 0x000fe20003fa6270 */
[----:B----4-:R-:W-:Y:S01]  /*1a350*/  FFMA.FTZ R24, R25, -UR14, R24 ;  /* 0x8000000e19187c23 */ /* 0x010fe20008010018 */
[----:B------:R-:W-:Y:S01]  /*1a360*/  IADD3 R32, PT, PT, R166, 0x18, -R54 ;  /* 0x00000018a6207810 */ /* 0x000fe20007ffe836 */
[----:B------:R-:W-:Y:S01]  /*1a370*/  FMUL.FTZ R25, R36, UR9 ;  /* 0x0000000924197c20 */ /* 0x000fe20008410000 */
[----:B------:R-:W-:Y:S02]  /*1a380*/  IABS R27, R27 ;  /* 0x0000001b001b7213 */ /* 0x000fe40000000000 */
[----:B------:R-:W-:Y:S02]  /*1a390*/  IABS R32, R32 ;  /* 0x0000002000207213 */ /* 0x000fe40000000000 */
[----:B------:R-:W-:Y:S01]  /*1a3a0*/  FSEL R33, R22, -INF , !P0 ;  /* 0xff80000016217808 */ /* 0x000fe20004000000 */
[----:B------:R-:W4:Y:S01]  /*1a3b0*/  MUFU.TANH R25, R25 ;  /* 0x0000001900197308 */ /* 0x000f220000002400 */
[----:B------:R-:W-:Y:S01]  /*1a3c0*/  FSEL R22, R21, -INF , !P2 ;  /* 0xff80000015167808 */ /* 0x000fe20005000000 */
[----:B------:R-:W-:Y:S01]  /*1a3d0*/  IMAD.MOV.U32 R21, RZ, RZ, R27 ;  /* 0x000000ffff157224 */ /* 0x000fe200078e001b */
[----:B------:R-:W-:Y:S01]  /*1a3e0*/  FSEL R27, R33, -INF , !P6 ;  /* 0xff800000211b7808 */ /* 0x000fe20007000000 */
[----:B-1----:R-:W-:Y:S01]  /*1a3f0*/  IMAD.MOV.U32 R15, RZ, RZ, R32 ;  /* 0x000000ffff0f7224 */ /* 0x002fe200078e0020 */
[----:B------:R-:W-:Y:S01]  /*1a400*/  FSEL R24, R24, -INF , !P3 ;  /* 0xff80000018187808 */ /* 0x000fe20005800000 */
[----:B------:R-:W-:Y:S01]  /*1a410*/  HMMA.16816.F32 R32, R4, R34, R76 ;  /* 0x000000220420723c */ /* 0x000fe2000000184c */
[----:B------:R-:W-:-:S02]  /*1a420*/  ISETP.GT.AND P2, PT, R235, R26, PT ;  /* 0x0000001aeb00720c */ /* 0x000fc40003f44270 */
[----:B------:R-:W-:Y:S02]  /*1a430*/  ISETP.GT.AND P0, PT, R233, R26, PT ;  /* 0x0000001ae900720c */ /* 0x000fe40003f04270 */
[C---:B------:R-:W-:Y:S02]  /*1a440*/  ISETP.GE.AND P6, PT, R26.reuse, R234, PT ;  /* 0x000000ea1a00720c */ /* 0x040fe40003fc6270 */
[----:B------:R-:W-:Y:S02]  /*1a450*/  ISETP.GE.AND P3, PT, R26, R232, PT ;  /* 0x000000e81a00720c */ /* 0x000fe40003f66270 */
[----:B------:R-:W-:Y:S01]  /*1a460*/  I2FP.F32.S32 R26, R21 ;  /* 0x00000015001a7245 */ /* 0x000fe20000201400 */
[----:B------:R-:W-:Y:S01]  /*1a470*/  FMUL.FTZ R21, R38, UR9 ;  /* 0x0000000926157c20 */ /* 0x000fe20008410000 */
[----:B------:R-:W-:Y:S01]  /*1a480*/  I2FP.F32.S32 R216, R15 ;  /* 0x0000000f00d87245 */ /* 0x000fe20000201400 */
[----:B------:R-:W-:Y:S01]  /*1a490*/  FMUL.FTZ R15, R39, UR9 ;  /* 0x00000009270f7c20 */ /* 0x000fe20008410000 */
[--C-:B------:R-:W-:Y:S01]  /*1a4a0*/  IADD3 R51, PT, PT, R166, 0x17, -R54.reuse ;  /* 0x00000017a6337810 */ /* 0x100fe20007ffe836 */
[----:B--2---:R-:W-:Y:S01]  /*1a4b0*/  FFMA.FTZ R26, R26, -UR14, R23 ;  /* 0x8000000e1a1a7c23 */ /* 0x004fe20008010017 */
[----:B------:R1:W2:Y:S01]  /*1a4c0*/  LDSM.16.M88.4 R36, [R3+0xf800] ;  /* 0x00f800000324783b */ /* 0x0002a20000000200 */
[----:B------:R1:W-:Y:S01]  /*1a4d0*/  MUFU.TANH R23, R50 ;  /* 0x0000003200177308 */ /* 0x0003e20000002400 */
[----:B------:R-:W-:Y:S01]  /*1a4e0*/  IABS R51, R51 ;  /* 0x0000003300337213 */ /* 0x000fe20000000000 */
[----:B----4-:R-:W-:Y:S01]  /*1a4f0*/  FFMA.FTZ R216, R216, -UR14, R25 ;  /* 0x8000000ed8d87c23 */ /* 0x010fe20008010019 */
[--C-:B------:R-:W-:Y:S01]  /*1a500*/  IADD3 R25, PT, PT, R165, 0x18, -R54.reuse ;  /* 0x00000018a5197810 */ /* 0x100fe20007ffe836 */
[C---:B---3--:R-:W-:Y:S01]  /*1a510*/  HMMA.16816.F32 R72, R16.reuse, R40, R72 ;  /* 0x000000281048723c */ /* 0x048fe20000001848 */
[----:B------:R-:W-:Y:S01]  /*1a520*/  FMUL.FTZ R40, R32, UR9 ;  /* 0x0000000920287c20 */ /* 0x000fe20008410000 */
[----:B------:R-:W-:Y:S01]  /*1a530*/  FSEL R56, R26, -INF , !P1 ;  /* 0xff8000001a387808 */ /* 0x000fe20004800000 */
[----:B------:R-:W-:Y:S01]  /*1a540*/  FMUL.FTZ R33, R33, UR9 ;  /* 0x0000000921217c20 */ /* 0x000fe20008410000 */
[----:B------:R-:W3:Y:S01]  /*1a550*/  MUFU.TANH R21, R21 ;  /* 0x0000001500157308 */ /* 0x000ee20000002400 */
[----:B------:R-:W-:Y:S01]  /*1a560*/  IABS R25, R25 ;  /* 0x0000001900197213 */ /* 0x000fe20000000000 */
[----:B------:R-:W-:Y:S01]  /*1a570*/  FMUL.FTZ R34, R34, UR9 ;  /* 0x0000000922227c20 */ /* 0x000fe20008410000 */
[----:B------:R-:W-:Y:S01]  /*1a580*/  IADD3 R32, PT, PT, R165, 0x17, -R54 ;  /* 0x00000017a5207810 */ /* 0x000fe20007ffe836 */
[----:B------:R-:W-:Y:S01]  /*1a590*/  HMMA.16816.F32 R68, R16, R42, R68 ;  /* 0x0000002a1044723c */ /* 0x000fe20000001844 */
[----:B------:R-:W-:Y:S01]  /*1a5a0*/  I2FP.F32.S32 R26, R25 ;  /* 0x00000019001a7245 */ /* 0x000fe20000201400 */
[----:B------:R-:W-:Y:S01]  /*1a5b0*/  FMUL.FTZ R35, R35, UR9 ;  /* 0x0000000923237c20 */ /* 0x000fe20008410000 */
[----:B------:R-:W-:Y:S01]  /*1a5c0*/  FSEL R24, R24, -INF , !P4 ;  /* 0xff80000018187808 */ /* 0x000fe20006000000 */
[----:B------:R-:W-:Y:S01]  /*1a5d0*/  MUFU.TANH R15, R15 ;  /* 0x0000000f000f7308 */ /* 0x000fe20000002400 */
[----:B------:R-:W-:Y:S01]  /*1a5e0*/  ISETP.GT.AND P4, PT, R235, R47, PT ;  /* 0x0000002feb00720c */ /* 0x000fe20003f84270 */
[----:B------:R-:W-:-:S04]  /*1a5f0*/  DEPBAR.LE SB0, 0x0 ;  /* 0x000080000000791a */ /* 0x000fc80000000000 */
[----:B-1----:R-:W-:Y:S02]  /*1a600*/  I2FP.F32.S32 R50, R51 ;  /* 0x0000003300327245 */ /* 0x002fe40000201400 */
[----:B------:R-:W-:Y:S01]  /*1a610*/  IADD3 R3, PT, PT, R166, 0x10, -R54 ;  /* 0x00000010a6037810 */ /* 0x000fe20007ffe836 */
[----:B------:R-:W-:Y:S01]  /*1a620*/  MUFU.TANH R34, R34 ;  /* 0x0000002200227308 */ /* 0x000fe20000002400 */
[----:B---3--:R-:W-:Y:S01]  /*1a630*/  FFMA.FTZ R21, R26, -UR14, R21 ;  /* 0x8000000e1a157c23 */ /* 0x008fe20008010015 */
[----:B------:R-:W-:Y:S01]  /*1a640*/  FFMA.FTZ R50, R50, -UR14, R23 ;  /* 0x8000000e32327c23 */ /* 0x000fe20008010017 */
[----:B------:R-:W-:Y:S01]  /*1a650*/  IABS R23, R3 ;  /* 0x0000000300177213 */ /* 0x000fe20000000000 */
[----:B------:R-:W-:Y:S01]  /*1a660*/  VIADD R26, R28, 0x28 ;  /* 0x000000281c1a7836 */ /* 0x000fe20000000000 */
[----:B------:R-:W-:Y:S02]  /*1a670*/  FSEL R216, R216, -INF , !P2 ;  /* 0xff800000d8d87808 */ /* 0x000fe40005000000 */
[----:B------:R-:W-:Y:S01]  /*1a680*/  FSEL R221, R21, -INF , !P0 ;  /* 0xff80000015dd7808 */ /* 0x000fe20004000000 */
[----:B------:R-:W1:Y:S01]  /*1a690*/  MUFU.TANH R3, R40 ;  /* 0x0000002800037308 */ /* 0x000e620000002400 */
[----:B------:R-:W-:-:S02]  /*1a6a0*/  I2FP.F32.S32 R210, R23 ;  /* 0x0000001700d27245 */ /* 0x000fc40000201400 */
[----:B------:R-:W-:Y:S02]  /*1a6b0*/  IABS R21, R32 ;  /* 0x0000002000157213 */ /* 0x000fe40000000000 */
[----:B------:R-:W-:Y:S01]  /*1a6c0*/  FSEL R216, R216, -INF , !P6 ;  /* 0xff800000d8d87808 */ /* 0x000fe20007000000 */
[C---:B--2---:R-:W-:Y:S01]  /*1a6d0*/  HMMA.16816.F32 R72, R4.reuse, R36, R72 ;  /* 0x000000240448723c */ /* 0x044fe20000001848 */
[----:B------:R-:W-:Y:S01]  /*1a6e0*/  FSEL R221, R221, -INF , !P3 ;  /* 0xff800000dddd7808 */ /* 0x000fe20005800000 */
[----:B------:R-:W-:Y:S01]  /*1a6f0*/  MUFU.TANH R35, R35 ;  /* 0x0000002300237308 */ /* 0x000fe20000002400 */
[----:B------:R-:W-:Y:S02]  /*1a700*/  FSEL R198, R50, -INF , !P4 ;  /* 0xff80000032c67808 */ /* 0x000fe40006000000 */
[-C--:B------:R-:W-:Y:S02]  /*1a710*/  ISETP.GT.AND P6, PT, R235, R26.reuse, PT ;  /* 0x0000001aeb00720c */ /* 0x080fe40003fc4270 */
[----:B------:R-:W-:Y:S01]  /*1a720*/  ISETP.GT.AND P0, PT, R233, R26, PT ;  /* 0x0000001ae900720c */ /* 0x000fe20003f04270 */
[----:B------:R-:W-:Y:S01]  /*1a730*/  HMMA.16816.F32 R68, R4, R38, R68 ;  /* 0x000000260444723c */ /* 0x000fe20000001844 */
[----:B------:R-:W-:Y:S01]  /*1a740*/  ISETP.GE.AND P3, PT, R26, R234, PT ;  /* 0x000000ea1a00720c */ /* 0x000fe20003f66270 */
[----:B------:R-:W-:Y:S01]  /*1a750*/  VIADD R5, R28, 0x31 ;  /* 0x000000311c057836 */ /* 0x000fe20000000000 */
[----:B------:R-:W-:Y:S01]  /*1a760*/  ISETP.GE.AND P4, PT, R26, R232, PT ;  /* 0x000000e81a00720c */ /* 0x000fe20003f86270 */
[----:B-1----:R-:W-:Y:S01]  /*1a770*/  FFMA.FTZ R210, R210, -UR14, R3 ;  /* 0x8000000ed2d27c23 */ /* 0x002fe20008010003 */
[----:B------:R-:W-:Y:S01]  /*1a780*/  I2FP.F32.S32 R26, R21 ;  /* 0x00000015001a7245 */ /* 0x000fe20000201400 */
[----:B------:R-:W1:Y:S01]  /*1a790*/  MUFU.TANH R3, R33 ;  /* 0x0000002100037308 */ /* 0x000e620000002400 */
[--C-:B------:R-:W-:Y:S01]  /*1a7a0*/  IADD3 R23, PT, PT, R165, 0x10, -R54.reuse ;  /* 0x00000010a5177810 */ /* 0x100fe20007ffe836 */
[----:B------:R-:W-:Y:S01]  /*1a7b0*/  VIADD R21, R28, 0x29 ;  /* 0x000000291c157836 */ /* 0x000fe20000000000 */
[----:B------:R-:W-:Y:S01]  /*1a7c0*/  ISETP.GT.AND P1, PT, R233, R47, PT ;  /* 0x0000002fe900720c */ /* 0x000fe20003f24270 */
[----:B------:R-:W-:Y:S01]  /*1a7d0*/  FFMA.FTZ R15, R26, -UR14, R15 ;  /* 0x8000000e1a0f7c23 */ /* 0x000fe2000801000f */
[----:B------:R-:W-:Y:S01]  /*1a7e0*/  IADD3 R26, PT, PT, R166, 0xf, -R54 ;  /* 0x0000000fa61a7810 */ /* 0x000fe20007ffe836 */
[----:B------:R-:W-:Y:S01]  /*1a7f0*/  FMUL.FTZ R18, R74, UR9 ;  /* 0x000000094a127c20 */ /* 0x000fe20008410000 */
[----:B------:R-:W-:Y:S01]  /*1a800*/  IABS R23, R23 ;  /* 0x0000001700177213 */ /* 0x000fe20000000000 */
[----:B------:R-:W-:Y:S01]  /*1a810*/  FMUL.FTZ R73, R73, UR9 ;  /* 0x0000000949497c20 */ /* 0x000fe20008410000 */
[----:B------:R-:W-:Y:S01]  /*1a820*/  IABS R26, R26 ;  /* 0x0000001a001a7213 */ /* 0x000fe20000000000 */
[----:B------:R-:W-:Y:S01]  /*1a830*/  FMUL.FTZ R75, R75, UR9 ;  /* 0x000000094b4b7c20 */ /* 0x000fe20008410000 */
[----:B------:R-:W-:Y:S01]  /*1a840*/  FSEL R211, R15, -INF , !P1 ;  /* 0xff8000000fd37808 */ /* 0x000fe20004800000 */
[----:B------:R-:W-:Y:S01]  /*1a850*/  MUFU.TANH R18, R18 ;  /* 0x0000001200127308 */ /* 0x000fe20000002400 */
[----:B------:R-:W-:Y:S01]  /*1a860*/  I2FP.F32.S32 R26, R26 ;  /* 0x0000001a001a7245 */ /* 0x000fe20000201400 */
[----:B------:R-:W-:Y:S01]  /*1a870*/  FMUL.FTZ R68, R68, UR9 ;  /* 0x0000000944447c20 */ /* 0x000fe20008410000 */
[----:B------:R-:W-:Y:S01]  /*1a880*/  I2FP.F32.S32 R15, R23 ;  /* 0x00000017000f7245 */ /* 0x000fe20000201400 */
[----:B------:R-:W-:Y:S01]  /*1a890*/  FMUL.FTZ R69, R69, UR9 ;  /* 0x0000000945457c20 */ /* 0x000fe20008410000 */
[----:B------:R-:W-:Y:S01]  /*1a8a0*/  FSEL R25, R56, -INF , !P5 ;  /* 0xff80000038197808 */ /* 0x000fe20006800000 */
[----:B-1----:R-:W-:Y:S01]  /*1a8b0*/  FFMA.FTZ R26, R26, -UR14, R3 ;  /* 0x8000000e1a1a7c23 */ /* 0x002fe20008010003 */
[----:B------:R-:W-:Y:S01]  /*1a8c0*/  FMUL.FTZ R3, R72, UR9 ;  /* 0x0000000948037c20 */ /* 0x000fe20008410000 */
[----:B------:R-:W-:Y:S01]  /*1a8d0*/  ISETP.GE.AND P5, PT, R47, R234, PT ;  /* 0x000000ea2f00720c */ /* 0x000fe20003fa6270 */
[----:B------:R-:W-:Y:S01]  /*1a8e0*/  FFMA.FTZ R34, R15, -UR14, R34 ;  /* 0x8000000e0f227c23 */ /* 0x000fe20008010022 */
[----:B------:R-:W-:Y:S01]  /*1a8f0*/  FSEL R210, R210, -INF , !P6 ;  /* 0xff800000d2d27808 */ /* 0x000fe20007000000 */
[----:B------:R-:W-:Y:S01]  /*1a900*/  VIADD R15, R28, 0x30 ;  /* 0x000000301c0f7836 */ /* 0x000fe20000000000 */
[----:B------:R-:W-:Y:S01]  /*1a910*/  FSEL R198, R198, -INF , !P5 ;  /* 0xff800000c6c67808 */ /* 0x000fe20006800000 */
[----:B------:R-:W1:Y:S01]  /*1a920*/  MUFU.TANH R3, R3 ;  /* 0x0000000300037308 */ /* 0x000e620000002400 */
[----:B------:R-:W-:Y:S01]  /*1a930*/  ISETP.GT.AND P5, PT, R235, R21, PT ;  /* 0x00000015eb00720c */ /* 0x000fe20003fa4270 */
[----:B------:R-:W-:Y:S01]  /*1a940*/  FMUL.FTZ R71, R71, UR9 ;  /* 0x0000000947477c20 */ /* 0x000fe20008410000 */
[----:B------:R-:W-:Y:S01]  /*1a950*/  FSEL R34, R34, -INF , !P0 ;  /* 0xff80000022227808 */ /* 0x000fe20004000000 */
[----:B------:R-:W-:Y:S01]  /*1a960*/  FMUL.FTZ R70, R70, UR9 ;  /* 0x0000000946467c20 */ /* 0x000fe20008410000 */
[--C-:B------:R-:W-:Y:S01]  /*1a970*/  IADD3 R17, PT, PT, R166, 0x8, -R54.reuse ;  /* 0x00000008a6117810 */ /* 0x100fe20007ffe836 */
[----:B------:R-:W-:Y:S01]  /*1a980*/  IMAD.IADD R7, R165, 0x1, -R54 ;  /* 0x00000001a5077824 */ /* 0x000fe200078e0a36 */
[----:B------:R-:W-:Y:S01]  /*1a990*/  FSEL R210, R210, -INF , !P3 ;  /* 0xff800000d2d27808 */ /* 0x000fe20005800000 */
[----:B------:R-:W2:Y:S01]  /*1a9a0*/  MUFU.TANH R73, R73 ;  /* 0x0000004900497308 */ /* 0x000ea20000002400 */
[----:B------:R-:W-:Y:S01]  /*1a9b0*/  FSEL R219, R34, -INF , !P4 ;  /* 0xff80000022db7808 */ /* 0x000fe20006000000 */
[----:B------:R-:W-:Y:S01]  /*1a9c0*/  VIADD R28, R28, 0x39 ;  /* 0x000000391c1c7836 */ /* 0x000fe20000000000 */
[----:B------:R-:W-:-:S02]  /*1a9d0*/  FSEL R202, R26, -INF , !P5 ;  /* 0xff8000001aca7808 */ /* 0x000fc40006800000 */
[-C--:B------:R-:W-:Y:S02]  /*1a9e0*/  ISETP.GT.AND P3, PT, R235, R15.reuse, PT ;  /* 0x0000000feb00720c */ /* 0x080fe40003f64270 */
[----:B------:R-:W-:Y:S01]  /*1a9f0*/  ISETP.GT.AND P0, PT, R233, R15, PT ;  /* 0x0000000fe900720c */ /* 0x000fe20003f04270 */
[----:B------:R-:W3:Y:S01]  /*1aa00*/  MUFU.TANH R75, R75 ;  /* 0x0000004b004b7308 */ /* 0x000ee20000002400 */
[C---:B------:R-:W-:Y:S02]  /*1aa10*/  ISETP.GE.AND P4, PT, R15.reuse, R234, PT ;  /* 0x000000ea0f00720c */ /* 0x040fe40003f86270 */
[----:B------:R-:W-:Y:S02]  /*1aa20*/  ISETP.GE.AND P5, PT, R15, R232, PT ;  /* 0x000000e80f00720c */ /* 0x000fe40003fa6270 */
[----:B------:R-:W-:Y:S02]  /*1aa30*/  IABS R17, R17 ;  /* 0x0000001100117213 */ /* 0x000fe40000000000 */
[----:B------:R-:W-:Y:S01]  /*1aa40*/  IADD3 R15, PT, PT, R165, 0x8, -R54 ;  /* 0x00000008a50f7810 */ /* 0x000fe20007ffe836 */
[----:B------:R-:W-:Y:S01]  /*1aa50*/  MUFU.TANH R69, R69 ;  /* 0x0000004500457308 */ /* 0x000fe20000002400 */
[----:B------:R-:W-:-:S02]  /*1aa60*/  I2FP.F32.S32 R6, R17 ;  /* 0x0000001100067245 */ /* 0x000fc40000201400 */
[--C-:B------:R-:W-:Y:S02]  /*1aa70*/  IADD3 R16, PT, PT, R165, 0xf, -R54.reuse ;  /* 0x0000000fa5107810 */ /* 0x100fe40007ffe836 */
[----:B------:R-:W-:Y:S01]  /*1aa80*/  IABS R15, R15 ;  /* 0x0000000f000f7213 */ /* 0x000fe20000000000 */
[----:B-1----:R-:W-:Y:S01]  /*1aa90*/  FFMA.FTZ R3, R6, -UR14, R3 ;  /* 0x8000000e06037c23 */ /* 0x002fe20008010003 */
[C-C-:B------:R-:W-:Y:S01]  /*1aaa0*/  IADD3 R4, PT, PT, R166.reuse, 0x7, -R54.reuse ;  /* 0x00000007a6047810 */ /* 0x140fe20007ffe836 */
[----:B------:R-:W-:Y:S01]  /*1aab0*/  IMAD.IADD R6, R166, 0x1, -R54 ;  /* 0x00000001a6067824 */ /* 0x000fe200078e0a36 */
[----:B------:R-:W-:Y:S01]  /*1aac0*/  ISETP.GE.AND P2, PT, R47, R232, PT ;  /* 0x000000e82f00720c */ /* 0x000fe20003f46270 */
[----:B------:R-:W-:Y:S01]  /*1aad0*/  MUFU.TANH R71, R71 ;  /* 0x0000004700477308 */ /* 0x000fe20000002400 */
[----:B------:R-:W-:Y:S02]  /*1aae0*/  IABS R16, R16 ;  /* 0x0000001000107213 */ /* 0x000fe40000000000 */
[----:B------:R-:W-:-:S02]  /*1aaf0*/  I2FP.F32.S32 R15, R15 ;  /* 0x0000000f000f7245 */ /* 0x000fc40000201400 */
[----:B------:R-:W-:Y:S02]  /*1ab00*/  IABS R4, R4 ;  /* 0x0000000400047213 */ /* 0x000fe40000000000 */
[----:B------:R-:W-:Y:S01]  /*1ab10*/  FSEL R211, R211, -INF , !P2 ;  /* 0xff800000d3d37808 */ /* 0x000fe20005000000 */
[----:B------:R-:W-:Y:S01]  /*1ab20*/  FFMA.FTZ R15, R15, -UR14, R18 ;  /* 0x8000000e0f0f7c23 */ /* 0x000fe20008010012 */
[----:B------:R-:W-:Y:S02]  /*1ab30*/  I2FP.F32.S32 R16, R16 ;  /* 0x0000001000107245 */ /* 0x000fe40000201400 */
[----:B------:R-:W-:Y:S02]  /*1ab40*/  I2FP.F32.S32 R4, R4 ;  /* 0x0000000400047245 */ /* 0x000fe40000201400 */
[----:B------:R-:W-:Y:S01]  /*1ab50*/  ISETP.GE.AND P2, PT, R21, R234, PT ;  /* 0x000000ea1500720c */ /* 0x000fe20003f46270 */
[----:B------:R-:W-:Y:S01]  /*1ab60*/  FFMA.FTZ R16, R16, -UR14, R35 ;  /* 0x8000000e10107c23 */ /* 0x000fe20008010023 */
[----:B------:R-:W-:Y:S01]  /*1ab70*/  FSEL R3, R3, -INF , !P3 ;  /* 0xff80000003037808 */ /* 0x000fe20005800000 */
[----:B--2---:R-:W-:Y:S01]  /*1ab80*/  FFMA.FTZ R4, R4, -UR14, R73 ;  /* 0x8000000e04047c23 */ /* 0x004fe20008010049 */
[----:B------:R-:W-:-:S02]  /*1ab90*/  FSEL R202, R202, -INF , !P2 ;  /* 0xff800000caca7808 */ /* 0x000fc40005000000 */
[----:B------:R-:W-:Y:S02]  /*1aba0*/  ISETP.GT.AND P1, PT, R233, R21, PT ;  /* 0x00000015e900720c */ /* 0x000fe40003f24270 */
[----:B------:R-:W-:Y:S02]  /*1abb0*/  ISETP.GT.AND P2, PT, R235, R5, PT ;  /* 0x00000005eb00720c */ /* 0x000fe40003f44270 */
[----:B------:R-:W-:Y:S02]  /*1abc0*/  FSEL R15, R15, -INF , !P0 ;  /* 0xff8000000f0f7808 */ /* 0x000fe40004000000 */
[----:B------:R-:W-:Y:S02]  /*1abd0*/  FSEL R213, R3, -INF , !P4 ;  /* 0xff80000003d57808 */ /* 0x000fe40006000000 */
[----:B------:R-:W1:Y:S01]  /*1abe0*/  MUFU.TANH R3, R68 ;  /* 0x0000004400037308 */ /* 0x000e620000002400 */
[----:B------:R-:W-:Y:S02]  /*1abf0*/  ISETP.GE.AND P6, PT, R21, R232, PT ;  /* 0x000000e81500720c */ /* 0x000fe40003fc6270 */
[----:B------:R-:W-:-:S02]  /*1ac00*/  FSEL R16, R16, -INF , !P1 ;  /* 0xff80000010107808 */ /* 0x000fc40004800000 */
[----:B------:R-:W-:Y:S02]  /*1ac10*/  FSEL R204, R15, -INF , !P5 ;  /* 0xff8000000fcc7808 */ /* 0x000fe40006800000 */
[----:B------:R-:W-:Y:S02]  /*1ac20*/  FSEL R214, R4, -INF , !P2 ;  /* 0xff80000004d67808 */ /* 0x000fe40005000000 */
[----:B------:R-:W2:Y:S01]  /*1ac30*/  MUFU.TANH R4, R70 ;  /* 0x0000004600047308 */ /* 0x000ea20000002400 */
[----:B------:R-:W-:Y:S02]  /*1ac40*/  IADD3 R15, PT, PT, R165, 0x7, -R54 ;  /* 0x00000007a50f7810 */ /* 0x000fe40007ffe836 */
[----:B------:R-:W-:Y:S02]  /*1ac50*/  FSEL R209, R16, -INF , !P6 ;  /* 0xff80000010d17808 */ /* 0x000fe40007000000 */
[----:B------:R-:W-:Y:S02]  /*1ac60*/  ISETP.GT.AND P1, PT, R233, R5, PT ;  /* 0x00000005e900720c */ /* 0x000fe40003f24270 */
[----:B------:R-:W-:-:S02]  /*1ac70*/  ISETP.GE.AND P6, PT, R5, R234, PT ;  /* 0x000000ea0500720c */ /* 0x000fc40003fc6270 */
[----:B------:R-:W-:Y:S02]  /*1ac80*/  ISETP.GE.AND P3, PT, R5, R232, PT ;  /* 0x000000e80500720c */ /* 0x000fe40003f66270 */
[----:B------:R-:W-:Y:S02]  /*1ac90*/  IABS R15, R15 ;  /* 0x0000000f000f7213 */ /* 0x000fe40000000000 */
[--C-:B------:R-:W-:Y:S02]  /*1aca0*/  IADD3 R5, PT, PT, R166, -0x1, -R54.reuse ;  /* 0xffffffffa6057810 */ /* 0x100fe40007ffe836 */
[----:B------:R-:W-:Y:S02]  /*1acb0*/  IABS R6, R6 ;  /* 0x0000000600067213 */ /* 0x000fe40000000000 */
[----:B------:R-:W-:Y:S02]  /*1acc0*/  IADD3 R54, PT, PT, R165, -0x1, -R54 ;  /* 0xffffffffa5367810 */ /* 0x000fe40007ffe836 */
[----:B------:R-:W-:-:S02]  /*1acd0*/  I2FP.F32.S32 R16, R15 ;  /* 0x0000000f00107245 */ /* 0x000fc40000201400 */
[----:B------:R-:W-:Y:S02]  /*1ace0*/  IABS R5, R5 ;  /* 0x0000000500057213 */ /* 0x000fe40000000000 */
[----:B------:R-:W-:Y:S01]  /*1acf0*/  IABS R7, R7 ;  /* 0x0000000700077213 */ /* 0x000fe20000000000 */
[----:B---3--:R-:W-:Y:S01]  /*1ad00*/  FFMA.FTZ R16, R16, -UR14, R75 ;  /* 0x8000000e10107c23 */ /* 0x008fe2000801004b */
[----:B------:R-:W-:Y:S02]  /*1ad10*/  I2FP.F32.S32 R6, R6 ;  /* 0x0000000600067245 */ /* 0x000fe40000201400 */
[----:B------:R-:W-:Y:S02]  /*1ad20*/  IABS R54, R54 ;  /* 0x0000003600367213 */ /* 0x000fe40000000000 */
[----:B------:R-:W-:Y:S01]  /*1ad30*/  I2FP.F32.S32 R7, R7 ;  /* 0x0000000700077245 */ /* 0x000fe20000201400 */
[----:B-1----:R-:W-:Y:S01]  /*1ad40*/  FFMA.FTZ R3, R6, -UR14, R3 ;  /* 0x8000000e06037c23 */ /* 0x002fe20008010003 */
[----:B------:R-:W-:-:S02]  /*1ad50*/  I2FP.F32.S32 R18, R5 ;  /* 0x0000000500127245 */ /* 0x000fc40000201400 */
[----:B------:R-:W-:Y:S01]  /*1ad60*/  I2FP.F32.S32 R54, R54 ;  /* 0x0000003600367245 */ /* 0x000fe20000201400 */
[----:B--2---:R-:W-:Y:S01]  /*1ad70*/  FFMA.FTZ R4, R7, -UR14, R4 ;  /* 0x8000000e07047c23 */ /* 0x004fe20008010004 */
[-C--:B------:R-:W-:Y:S01]  /*1ad80*/  ISETP.GT.AND P0, PT, R235, R52.reuse, PT ;  /* 0x00000034eb00720c */ /* 0x080fe20003f04270 */
[----:B------:R-:W-:Y:S01]  /*1ad90*/  FFMA.FTZ R18, R18, -UR14, R69 ;  /* 0x8000000e12127c23 */ /* 0x000fe20008010045 */
[----:B------:R-:W-:Y:S01]  /*1ada0*/  FSEL R16, R16, -INF , !P1 ;  /* 0xff80000010107808 */ /* 0x000fe20004800000 */
[----:B------:R-:W-:Y:S01]  /*1adb0*/  FFMA.FTZ R71, R54, -UR14, R71 ;  /* 0x8000000e36477c23 */ /* 0x000fe20008010047 */
[----:B------:R-:W-:Y:S01]  /*1adc0*/  BAR.SYNC.DEFER_BLOCKING 0x0 ;  /* 0x0000000000007b1d */ /* 0x000fe20000010000 */
[----:B------:R-:W-:Y:S02]  /*1add0*/  ISETP.GT.AND P4, PT, R233, R52, PT ;  /* 0x00000034e900720c */ /* 0x000fe40003f84270 */
[----:B------:R-:W-:Y:S02]  /*1ade0*/  ISETP.GT.AND P1, PT, R235, R28, PT ;  /* 0x0000001ceb00720c */ /* 0x000fe40003f24270 */
[----:B------:R-:W-:-:S02]  /*1adf0*/  FSEL R3, R3, -INF , !P0 ;  /* 0xff80000003037808 */ /* 0x000fc40004000000 */
[----:B------:R-:W-:Y:S02]  /*1ae00*/  ISETP.GT.AND P0, PT, R233, R28, PT ;  /* 0x0000001ce900720c */ /* 0x000fe40003f04270 */
[----:B------:R-:W-:Y:S02]  /*1ae10*/  FSEL R4, R4, -INF , !P4 ;  /* 0xff80000004047808 */ /* 0x000fe40006000000 */
[----:B------:R-:W-:Y:S02]  /*1ae20*/  FSEL R18, R18, -INF , !P1 ;  /* 0xff80000012127808 */ /* 0x000fe40004800000 */
[C---:B------:R-:W-:Y:S02]  /*1ae30*/  ISETP.GE.AND P5, PT, R52.reuse, R234, PT ;  /* 0x000000ea3400720c */ /* 0x040fe40003fa6270 */
[----:B------:R-:W-:Y:S02]  /*1ae40*/  ISETP.GE.AND P2, PT, R52, R232, PT ;  /* 0x000000e83400720c */ /* 0x000fe40003f46270 */
[----:B------:R-:W-:-:S02]  /*1ae50*/  ISETP.GE.AND P4, PT, R28, R234, PT ;  /* 0x000000ea1c00720c */ /* 0x000fc40003f86270 */
[----:B------:R-:W-:Y:S02]  /*1ae60*/  ISETP.GE.AND P1, PT, R28, R232, PT ;  /* 0x000000e81c00720c */ /* 0x000fe40003f26270 */
        /* <DEDUP_REMOVED lines=20> */
.L_x_6357:
        /* <DEDUP_REMOVED lines=62> */
.L_x_6358:
        /* <DEDUP_REMOVED lines=99> */
.L_x_6356:
        /* <DEDUP_REMOVED lines=24> */
[----:B------:R-:W-:-:S02]  /*1bb40*/  IADD3 R203, PT, PT, R188, R217, RZ ;  /* 0x000000d9bccb7210 */ /* 0x000fc40007ffe0ff */
[----:B------:R-:W-:Y:S01]  /*1bb50*/  IADD3 R218, PT, PT, R188, R217, RZ ;  /* 0x000000d9bcda7210 */ /* 0x000fe20007ffe0ff */
        /* <DEDUP_REMOVED lines=28> */
[--C-:B------:R-:W-:Y:S01]  /*1bd20*/  FFMA.FTZ R189, R46, UR4, -R215.reuse ;  /* 0x000000042ebd7c23 */ /* 0x100fe200080108d7 */
[--C-:B------:R-:W-:Y:S01]  /*1bd30*/  FFMA.FTZ R191, R49, UR4, -R208.reuse ;  /* 0x0000000431bf7c23 */ /* 0x100fe200080108d0 */
[----:B------:R-:W-:Y:S01]  /*1bd40*/  LDSM.16.MT88.4 R120, [R203+0x16000] ;  /* 0x01600000cb78783b */ /* 0x000fe20000004200 */
[--C-:B------:R-:W-:Y:S01]  /*1bd50*/  FFMA.FTZ R194, R53, UR4, -R208.reuse ;  /* 0x0000000435c27c23 */ /* 0x100fe200080108d0 */
[--C-:B------:R-:W-:Y:S01]  /*1bd60*/  FFMA.FTZ R190, R55, UR4, -R208.reuse ;  /* 0x0000000437be7c23 */ /* 0x100fe200080108d0 */
[--C-:B------:R-:W-:Y:S01]  /*1bd70*/  FFMA.FTZ R187, R45, UR4, -R208.reuse ;  /* 0x000000042dbb7c23 */ /* 0x100fe200080108d0 */
[----:B------:R-:W1:Y:S01]  /*1bd80*/  LDSM.16.MT88.4 R48, [R197+0x12000] ;  /* 0x01200000c530783b */ /* 0x000e620000004200 */
        /* <DEDUP_REMOVED lines=8> */
[----:B------:R-:W-:Y:S01]  /*1be10*/  MUFU.EX2 R192, R192 ;  /* 0x000000c000c07308 */ /* 0x000fe20000000800 */
[--C-:B------:R-:W-:Y:S01]  /*1be20*/  FFMA.FTZ R184, R31, UR4, -R208.reuse ;  /* 0x000000041fb87c23 */ /* 0x100fe200080108d0 */
        /* <DEDUP_REMOVED lines=11> */
[--C-:B------:R-:W-:Y:S01]  /*1bee0*/  FFMA.FTZ R205, R198, UR4, -R215.reuse ;  /* 0x00000004c6cd7c23 */ /* 0x100fe200080108d7 */
[--C-:B------:R-:W-:Y:S01]  /*1bef0*/  FFMA.FTZ R202, R202, UR4, -R215.reuse ;  /* 0x00000004caca7c23 */ /* 0x100fe200080108d7 */
[----:B------:R-:W-:Y:S01]  /*1bf00*/  LDSM.16.MT88.4 R176, [R217+0x10800] ;  /* 0x01080000d9b0783b */ /* 0x000fe20000004200 */
[----:B------:R-:W-:Y:S01]  /*1bf10*/  MUFU.EX2 R190, R190 ;  /* 0x000000be00be7308 */ /* 0x000fe20000000800 */
[--C-:B------:R-:W-:Y:S01]  /*1bf20*/  FFMA.FTZ R221, R221, UR4, -R208.reuse ;  /* 0x00000004dddd7c23 */ /* 0x100fe200080108d0 */
        /* <DEDUP_REMOVED lines=11> */
[----:B------:R-:W-:Y:S01]  /*1bfe0*/  FADD.FTZ R193, R196, R193 ;  /* 0x000000c1c4c17221 */ /* 0x000fe20000010000 */
[----:B------:R-:W-:Y:S01]  /*1bff0*/  FADD.FTZ R191, R194, R191 ;  /* 0x000000bfc2bf7221 */ /* 0x000fe20000010000 */
        /* <DEDUP_REMOVED lines=10> */
[----:B------:R-:W-:Y:S02]  /*1c0a0*/  FADD.FTZ R187, R187, R190 ;  /* 0x000000bebbbb7221 */ /* 0x000fe40000010000 */
[----:B------:R-:W2:Y:S04]  /*1c0b0*/  MUFU.EX2 R183, R183 ;  /* 0x000000b700b77308 */ /* 0x000ea80000000800 */
[----:B------:R-:W-:Y:S01]  /*1c0c0*/  MUFU.EX2 R180, R180 ;  /* 0x000000b400b47308 */ /* 0x000fe20000000800 */
[C---:B------:R-:W-:Y:S03]  /*1c0d0*/  HMMA.16816.F32 R80, R128.reuse, R82, RZ ;  /* 0x000000528050723c */ /* 0x040fe600000018ff */
[----:B------:R-:W4:Y:S04]  /*1c0e0*/  MUFU.EX2 R167, R167 ;  /* 0x000000a700a77308 */ /* 0x000f280000000800 */
[----:B------:R1:W-:Y:S01]  /*1c0f0*/  MUFU.EX2 R198, R216 ;  /* 0x000000d800c67308 */ /* 0x0003e20000000800 */
[C---:B------:R-:W-:Y:S03]  /*1c100*/  HMMA.16816.F32 R152, R128.reuse, R148, RZ ;  /* 0x000000948098723c */ /* 0x040fe600000018ff */
[----:B------:R-:W3:Y:S04]  /*1c110*/  MUFU.EX2 R205, R205 ;  /* 0x000000cd00cd7308 */ /* 0x000ee80000000800 */
[----:B------:R-:W-:Y:S01]  /*1c120*/  MUFU.EX2 R202, R202 ;  /* 0x000000ca00ca7308 */ /* 0x000fe20000000800 */
[----:B------:R-:W-:Y:S03]  /*1c130*/  HMMA.16816.F32 R44, R128, R48, RZ ;  /* 0x00000030802c723c */ /* 0x000fe600000018ff */
[----:B------:R-:W-:Y:S01]  /*1c140*/  MUFU.EX2 R241, R241 ;  /* 0x000000f100f17308 */ /* 0x000fe20000000800 */
[----:B-1----:R-:W-:-:S03]  /*1c150*/  FFMA.FTZ R216, R209, UR4, -R208 ;  /* 0x00000004d1d87c23 */ /* 0x002fc600080108d0 */
        /* <DEDUP_REMOVED lines=31> */
[----:B--2---:R-:W-:Y:S01]  /*1c350*/  F2FP.F16.F32.PACK_AB R5, R183, R184 ;  /* 0x000000b8b705723e */ /* 0x004fe200000000ff */
[----:B------:R-:W-:-:S02]  /*1c360*/  FADD.FTZ R184, R184, R187 ;  /* 0x000000bbb8b87221 */ /* 0x000fc40000010000 */
[----:B------:R-:W-:Y:S02]  /*1c370*/  FADD.FTZ R185, R185, R186 ;  /* 0x000000bab9b97221 */ /* 0x000fe40000010000 */
[----:B------:R-:W-:Y:S01]  /*1c380*/  HMMA.16816.F32 R128, R128, R6, RZ ;  /* 0x000000068080723c */ /* 0x000fe200000018ff */
[----:B------:R-:W-:Y:S01]  /*1c390*/  F2FP.F16.F32.PACK_AB R6, R181, R182 ;  /* 0x000000b6b506723e */ /* 0x000fe200000000ff */
[----:B------:R-:W-:Y:S01]  /*1c3a0*/  FADD.FTZ R183, R183, R184 ;  /* 0x000000b8b7b77221 */ /* 0x000fe20000010000 */
[----:B----4-:R-:W-:Y:S01]  /*1c3b0*/  F2FP.F16.F32.PACK_AB R7, R167, R180 ;  /* 0x000000b4a707723e */ /* 0x010fe200000000ff */
        /* <DEDUP_REMOVED lines=19> */
[----:B------:R2:W5:Y:S07]  /*1c4f0*/  LDSM.16.MT88.4 R12, [R203+0x16800] ;  /* 0x01680000cb0c783b */ /* 0x00056e0000004200 */
[C---:B----4-:R-:W-:Y:S08]  /*1c500*/  HMMA.16816.F32 R100, R4.reuse, R16, R100 ;  /* 0x000000100464723c */ /* 0x050ff00000001864 */
[----:B------:R-:W-:Y:S01]  /*1c510*/  HMMA.16816.F32 R104, R4, R18, R104 ;  /* 0x000000120468723c */ /* 0x000fe20000001868 */
[----:B------:R-:W4:Y:S01]  /*1c520*/  LDSM.16.MT88.4 R16, [R197+0x13000] ;  /* 0x01300000c510783b */ /* 0x000f220000004200 */
[----:B--2---:R-:W-:Y:S01]  /*1c530*/  FFMA.FTZ R203, R210, UR4, -R215 ;  /* 0x00000004d2cb7c23 */ /* 0x004fe200080108d7 */
[----:B------:R-:W-:-:S05]  /*1c540*/  FFMA.FTZ R210, R211, UR4, -R208 ;  /* 0x00000004d3d27c23 */ /* 0x000fca00080108d0 */
[C---:B-1----:R-:W-:Y:S01]  /*1c550*/  HMMA.16816.F32 R124, R4.reuse, R8, R124 ;  /* 0x00000008047c723c */ /* 0x042fe2000000187c */
[----:B------:R-:W-:Y:S04]  /*1c560*/  MUFU.EX2 R211, R221 ;  /* 0x000000dd00d37308 */ /* 0x000fe80000000800 */
[----:B------:R-:W-:Y:S03]  /*1c570*/  MUFU.EX2 R203, R203 ;  /* 0x000000cb00cb7308 */ /* 0x000fe60000000800 */
[C---:B------:R-:W-:Y:S01]  /*1c580*/  HMMA.16816.F32 R128, R4.reuse, R10, R128 ;  /* 0x0000000a0480723c */ /* 0x040fe20000001880 */
[----:B------:R-:W1:Y:S01]  /*1c590*/  MUFU.EX2 R210, R210 ;  /* 0x000000d200d27308 */ /* 0x000e620000000800 */
[----:B------:R-:W2:Y:S06]  /*1c5a0*/  LDSM.16.MT88.4 R8, [R197+0x17000] ;  /* 0x01700000c508783b */ /* 0x000eac0000004200 */
        /* <DEDUP_REMOVED lines=21> */
[C---:B-----5:R-:W-:Y:S08]  /*1c700*/  HMMA.16816.F32 R116, R4.reuse, R12, R116 ;  /* 0x0000000c0474723c */ /* 0x060ff00000001874 */
[----:B------:R-:W-:Y:S01]  /*1c710*/  HMMA.16816.F32 R120, R4, R14, R120 ;  /* 0x0000000e0478723c */ /* 0x000fe20000001878 */
[----:B------:R-:W-:Y:S01]  /*1c720*/  F2FP.F16.F32.PACK_AB R4, R205, R198 ;  /* 0x000000c6cd04723e */ /* 0x000fe200000000ff */
[----:B------:R-:W3:Y:S01]  /*1c730*/  LDSM.16.MT88.4 R12, [R197+0x15000] ;  /* 0x01500000c50c783b */ /* 0x000ee20000004200 */
[----:B-1----:R-:W-:Y:S01]  /*1c740*/  F2FP.F16.F32.PACK_AB R5, R210, R211 ;  /* 0x000000d3d205723e */ /* 0x002fe200000000ff */
[----:B------:R-:W-:Y:S01]  /*1c750*/  FADD.FTZ R198, R198, R181 ;  /* 0x000000b5c6c67221 */ /* 0x000fe20000010000 */
[----:B------:R-:W-:-:S02]  /*1c760*/  F2FP.F16.F32.PACK_AB R6, R202, R203 ;  /* 0x000000cbca06723e */ /* 0x000fc400000000ff */
[----:B------:R-:W-:-:S07]  /*1c770*/  F2FP.F16.F32.PACK_AB R7, R216, R209 ;  /* 0x000000d1d807723e */ /* 0x000fce00000000ff */
[C---:B----4-:R-:W-:Y:S08]  /*1c780*/  HMMA.16816.F32 R44, R4.reuse, R16, R44 ;  /* 0x00000010042c723c */ /* 0x050ff0000000182c */
        /* <DEDUP_REMOVED lines=30> */
[----:B------:R-:W-:Y:S01]  /*1c970*/  HMMA.16816.F32 R136, R4, R28, R136 ;  /* 0x0000001c0488723c */ /* 0x000fe20000001888 */
[----:B------:R-:W-:-:S02]  /*1c980*/  FFMA.FTZ R28, R200, UR4, -R208 ;  /* 0x00000004c81c7c23 */ /* 0x000fc400080108d0 */
[----:B------:R-:W2:Y:S04]  /*1c990*/  MUFU.EX2 R177, R177 ;  /* 0x000000b100b17308 */ /* 0x000ea80000000800 */
[----:B------:R-:W2:Y:S01]  /*1c9a0*/  MUFU.EX2 R200, R201 ;  /* 0x000000c900c87308 */ /* 0x000ea20000000800 */
[C---:B---3--:R-:W-:Y:S03]  /*1c9b0*/  HMMA.16816.F32 R68, R4.reuse, R12, R68 ;  /* 0x0000000c0444723c */ /* 0x048fe60000001844 */
[----:B------:R3:W-:Y:S04]  /*1c9c0*/  MUFU.EX2 R199, R28 ;  /* 0x0000001c00c77308 */ /* 0x0007e80000000800 */
        /* <DEDUP_REMOVED lines=22> */
[----:B--2---:R-:W-:Y:S01]  /*1cb30*/  F2FP.F16.F32.PACK_AB R4, R177, R176 ;  /* 0x000000b0b104723e */ /* 0x004fe200000000ff */
[----:B------:R-:W-:Y:S01]  /*1cb40*/  LDSM.16.MT88.4 R24, [R217+0x13800] ;  /* 0x01380000d918783b */ /* 0x000fe20000004200 */
[----:B------:R-:W-:-:S02]  /*1cb50*/  F2FP.F16.F32.PACK_AB R5, R200, R179 ;  /* 0x000000b3c805723e */ /* 0x000fc400000000ff */
[----:B------:R-:W-:Y:S02]  /*1cb60*/  F2FP.F16.F32.PACK_AB R6, R241, R178 ;  /* 0x000000b2f106723e */ /* 0x000fe400000000ff */
[----:B------:R-:W-:-:S07]  /*1cb70*/  F2FP.F16.F32.PACK_AB R7, R204, R199 ;  /* 0x000000c7cc07723e */ /* 0x000fce00000000ff */
        /* <DEDUP_REMOVED lines=9> */
[C---:B---3--:R-:W-:Y:S08]  /*1cc10*/  HMMA.16816.F32 R76, R4.reuse, R20, R76 ;  /* 0x00000014044c723c */ /* 0x048ff0000000184c */
        /* <DEDUP_REMOVED lines=44> */
[C---:B-1----:R-:W-:Y:S08]  /*1cee0*/  HMMA.16816.F32 R124, R4.reuse, R16, R124 ;  /* 0x00000010047c723c */ /* 0x042ff0000000187c */
        /* <DEDUP_REMOVED lines=74> */
.L_x_6360:
        /* <DEDUP_REMOVED lines=8> */
.L_x_6361:
        /* <DEDUP_REMOVED lines=10> */
[----:B------:R-:W-:Y:S02]  /*1d4b0*/  LOP3.LUT R5, R8, 0x1c0, RZ, 0xc0, !PT ;  /* 0x000001c008057812 */ /* 0x000fe400078ec0ff */
[C---:B------:R-:W-:Y:S02]  /*1d4c0*/  LOP3.LUT R9, R10.reuse, 0x40, RZ, 0xfc, !PT ;  /* 0x000000400a097812 */ /* 0x040fe400078efcff */
[C---:B------:R-:W-:Y:S02]  /*1d4d0*/  LOP3.LUT R4, R5.reuse, 0x8, R4, 0xf8, !PT ;  /* 0x0000000805047812 */ /* 0x040fe400078ef804 */
[----:B------:R-:W-:Y:S02]  /*1d4e0*/  LOP3.LUT R12, R5, 0x8, R167, 0xf8, !PT ;  /* 0x00000008050c7812 */ /* 0x000fe400078ef8a7 */
[C---:B---3--:R-:W-:Y:S02]  /*1d4f0*/  ISETP.GE.AND P5, PT, R10.reuse, UR5, PT ;  /* 0x000000050a007c0c */ /* 0x048fe4000bfa6270 */
[----:B------:R-:W-:-:S02]  /*1d500*/  LOP3.LUT R5, R10, 0x80, RZ, 0xfc, !PT ;  /* 0x000000800a057812 */ /* 0x000fc400078efcff */
[----:B------:R-:W-:Y:S02]  /*1d510*/  LOP3.LUT R10, R10, 0xc0, RZ, 0xfc, !PT ;  /* 0x000000c00a0a7812 */ /* 0x000fe400078efcff */
[----:B------:R-:W-:Y:S02]  /*1d520*/  ISETP.GE.AND P4, PT, R9, UR5, PT ;  /* 0x0000000509007c0c */ /* 0x000fe4000bf86270 */
[----:B------:R-:W-:Y:S02]  /*1d530*/  ISETP.GE.AND P3, PT, R5, UR5, PT ;  /* 0x0000000505007c0c */ /* 0x000fe4000bf66270 */
[----:B------:R-:W-:Y:S01]  /*1d540*/  ISETP.GE.AND P2, PT, R10, UR5, PT ;  /* 0x000000050a007c0c */ /* 0x000fe2000bf46270 */
[----:B------:R-:W-:Y:S01]  /*1d550*/  USHF.L.U32 UR5, UR8, 0x5, URZ ;  /* 0x0000000508057899 */ /* 0x000fe200080006ff */
[----:B------:R-:W-:Y:S01]  /*1d560*/  LOP3.LUT R7, R8, 0x200, RZ, 0xc0, !PT ;  /* 0x0000020008077812 */ /* 0x000fe200078ec0ff */
[----:B------:R-:W-:Y:S01]  /*1d570*/  @!PT LDS RZ, [RZ] ;  /* 0x00000000fffff984 */ /* 0x000fe20000000800 */
[----:B------:R-:W-:Y:S01]  /*1d580*/  @!PT LDS RZ, [RZ] ;  /* 0x00000000fffff984 */ /* 0x000fe20000000800 */
[----:B------:R-:W-:Y:S01]  /*1d590*/  @!PT LDS RZ, [RZ] ;  /* 0x00000000fffff984 */ /* 0x000fe20000000800 */
[----:B-1----:R-:W-:Y:S01]  /*1d5a0*/  @!P5 LDGSTS.E.BYPASS.LTC128B.128 [R243+0x10000], desc[UR10][R228.64] ;  /* 0x10000000e4f3dfae */ /* 0x002fe2000b981a0a */
[----:B------:R-:W-:-:S02]  /*1d5b0*/  LOP3.LUT R12, R12, 0x38, R11, 0x78, !PT ;  /* 0x000000380c0c7812 */ /* 0x000fc400078e780b */
[----:B------:R-:W-:Y:S01]  /*1d5c0*/  LOP3.LUT R6, R7, 0x7c00, R6, 0xf8, !PT ;  /* 0x00007c0007067812 */ /* 0x000fe200078ef806 */
[----:B------:R-:W-:Y:S01]  /*1d5d0*/  @P5 STS.128 [R243+0x10000], RZ ;  /* 0x010000fff3005388 */ /* 0x000fe20000000c00 */
[----:B------:R-:W-:Y:S02]  /*1d5e0*/  IADD3 R10, P0, PT, R228, UR5, RZ ;  /* 0x00000005e40a7c10 */ /* 0x000fe4000ff1e0ff */
[----:B------:R-:W-:Y:S01]  /*1d5f0*/  LOP3.LUT R7, R4, 0x38, R11, 0x78, !PT ;  /* 0x0000003804077812 */ /* 0x000fe200078e780b */
[----:B------:R-:W-:Y:S01]  /*1d600*/  @!PT LDS RZ, [RZ] ;  /* 0x00000000fffff984 */ /* 0x000fe20000000800 */
[----:B------:R-:W-:Y:S01]  /*1d610*/  @!PT LDS RZ, [RZ] ;  /* 0x00000000fffff984 */ /* 0x000fe20000000800 */
[----:B------:R-:W-:Y:S01]  /*1d620*/  @!PT LDS RZ, [RZ] ;  /* 0x00000000fffff984 */ /* 0x000fe20000000800 */
[----:B------:R-:W-:Y:S01]  /*1d630*/  @!P4 LDGSTS.E.BYPASS.LTC128B.128 [R243+0x12000], desc[UR10][R228.64+0x80] ;  /* 0x12000080e4f3cfae */ /* 0x000fe2000b981a0a */
[----:B------:R-:W-:Y:S02]  /*1d640*/  IADD3.X R11, PT, PT, R229, UR4, RZ, P0, !PT ;  /* 0x00000004e50b7c10 */ /* 0x000fe400087fe4ff */
[----:B------:R-:W-:Y:S01]  /*1d650*/  LOP3.LUT R5, R8, 0x400, RZ, 0xc0, !PT ;  /* 0x0000040008057812 */ /* 0x000fe200078ec0ff */
[----:B------:R-:W-:Y:S01]  /*1d660*/  @P4 STS.128 [R243+0x12000], RZ ;  /* 0x012000fff3004388 */ /* 0x000fe20000000c00 */
[----:B------:R-:W-:-:S02]  /*1d670*/  IADD3 R4, P0, PT, R10, UR5, RZ ;  /* 0x000000050a047c10 */ /* 0x000fc4000ff1e0ff */
[----:B------:R-:W-:Y:S01]  /*1d680*/  LOP3.LUT R6, R6, R7, RZ, 0xfc, !PT ;  /* 0x0000000706067212 */ /* 0x000fe200078efcff */
[----:B------:R-:W-:Y:S01]  /*1d690*/  @!PT LDS RZ, [RZ] ;  /* 0x00000000fffff984 */ /* 0x000fe20000000800 */
[----:B------:R-:W-:Y:S01]  /*1d6a0*/  @!PT LDS RZ, [RZ] ;  /* 0x00000000fffff984 */ /* 0x000fe20000000800 */
[----:B------:R-:W-:Y:S01]  /*1d6b0*/  @!PT LDS RZ, [RZ] ;  /* 0x00000000fffff984 */ /* 0x000fe20000000800 */
[----:B------:R-:W-:Y:S01]  /*1d6c0*/  @!P3 LDGSTS.E.BYPASS.LTC128B.128 [R243+0x14000], desc[UR10][R228.64+0x100] ;  /* 0x14000100e4f3bfae */ /* 0x000fe2000b981a0a */
[----:B------:R-:W-:Y:S01]  /*1d6d0*/  IMAD R220, R12, 0x2, R5 ;  /* 0x000000020cdc7824 */ /* 0x000fe200078e0205 */
[----:B------:R-:W-:Y:S02]  /*1d6e0*/  IADD3.X R5, PT, PT, R11, UR4, RZ, P0, !PT ;  /* 0x000000040b057c10 */ /* 0x000fe400087fe4ff */
[----:B------:R-:W-:Y:S01]  /*1d6f0*/  @P3 STS.128 [R243+0x14000], RZ ;  /* 0x014000fff3003388 */ /* 0x000fe20000000c00 */
[----:B------:R-:W-:Y:S01]  /*1d700*/  IADD3 R8, P0, PT, R4, UR5, RZ ;  /* 0x0000000504087c10 */ /* 0x000fe2000ff1e0ff */
[----:B------:R-:W-:Y:S01]  /*1d710*/  VIADD R214, R220, UR6 ;  /* 0x00000006dcd67c36 */ /* 0x000fe20008000000 */
[----:B------:R-:W-:Y:S01]  /*1d720*/  LEA R221, R6, UR6, 0x1 ;  /* 0x0000000606dd7c11 */ /* 0x000fe2000f8e08ff */
[----:B------:R-:W-:Y:S01]  /*1d730*/  @!PT LDS RZ, [RZ] ;  /* 0x00000000fffff984 */ /* 0x000fe20000000800 */
[----:B------:R-:W-:Y:S01]  /*1d740*/  @!PT LDS RZ, [RZ] ;  /* 0x00000000fffff984 */ /* 0x000fe20000000800 */
[----:B------:R-:W-:Y:S01]  /*1d750*/  @!PT LDS RZ, [RZ] ;  /* 0x00000000fffff984 */ /* 0x000fe20000000800 */
[----:B------:R-:W-:Y:S01]  /*1d760*/  @!P2 LDGSTS.E.BYPASS.LTC128B.128 [R243+0x16000], desc[UR10][R228.64+0x180] ;  /* 0x16000180e4f3afae */ /* 0x000fe2000b981a0a */
[----:B------:R-:W-:Y:S01]  /*1d770*/  IADD3.X R9, PT, PT, R5, UR4, RZ, P0, !PT ;  /* 0x0000000405097c10 */ /* 0x000fe200087fe4ff */
[----:B------:R-:W-:-:S02]  /*1d780*/  USHF.L.U32 UR4, UR23, 0x6, URZ ;  /* 0x0000000617047899 */ /* 0x000fc400080006ff */
        /* <DEDUP_REMOVED lines=56> */
[----:B-1----:R-:W-:-:S03]  /*1db10*/  LOP3.LUT R4, R167, 0x2, RZ, 0xc0, !PT ;  /* 0x00000002a7047812 */ /* 0x002fc600078ec0ff */
[----:B------:R-:W-:Y:S01]  /*1db20*/  @P3 STS.128 [R243+0x15800], RZ ;  /* 0x015800fff3003388 */ /* 0x000fe20000000c00 */
[----:B------:R-:W-:-:S03]  /*1db30*/  ISETP.NE.AND P0, PT, R4, RZ, PT ;  /* 0x000000ff0400720c */ /* 0x000fc60003f05270 */
[----:B------:R-:W-:Y:S01]  /*1db40*/  @!PT LDS RZ, [RZ] ;  /* 0x00000000fffff984 */ /* 0x000fe20000000800 */
[----:B------:R-:W-:Y:S01]  /*1db50*/  @!PT LDS RZ, [RZ] ;  /* 0x00000000fffff984 */ /* 0x000fe20000000800 */
[----:B------:R-:W-:Y:S01]  /*1db60*/  @!PT LDS RZ, [RZ] ;  /* 0x00000000fffff984 */ /* 0x000fe20000000800 */
[----:B------:R1:W-:Y:S01]  /*1db70*/  @!P2 LDGSTS.E.BYPASS.LTC128B.128 [R243+0x17800], desc[UR10][R8.64+0x180] ;  /* 0x1780018008f3afae */ /* 0x0003e2000b981a0a */
[----:B------:R-:W-:-:S03]  /*1db80*/  SEL R213, R2, 0xffffffe0, !P0 ;  /* 0xffffffe002d57807 */ /* 0x000fc60004000000 */
[----:B------:R-:W-:Y:S04]  /*1db90*/  @P2 STS.128 [R243+0x17800], RZ ;  /* 0x017800fff3002388 */ /* 0x000fe80000000c00 */
[----:B------:R-:W-:Y:S01]  /*1dba0*/  LDSM.16.M88.4 R16, [R221] ;  /* 0x00000000dd10783b */ /* 0x000fe20000000200 */
[C---:B------:R-:W-:Y:S02]  /*1dbb0*/  IMAD.IADD R219, R213.reuse, 0x1, R221 ;  /* 0x00000001d5db7824 */ /* 0x040fe400078e02dd */
[----:B------:R-:W-:Y:S01]  /*1dbc0*/  IMAD.IADD R215, R214, 0x1, R213 ;  /* 0x00000001d6d77824 */ /* 0x000fe200078e02d5 */
[----:B------:R-:W2:Y:S01]  /*1dbd0*/  LDSM.16.M88.4 R32, [R220+UR6+0x8000] ;  /* 0x00800006dc20783b */ /* 0x000ea20008000200 */
[----:B------:R-:W-:Y:S02]  /*1dbe0*/  IMAD.IADD R214, R188, 0x1, R214 ;  /* 0x00000001bcd67824 */ /* 0x000fe400078e02d6 */
[C---:B------:R-:W-:Y:S01]  /*1dbf0*/  IMAD.IADD R216, R213.reuse, 0x1, R218 ;  /* 0x00000001d5d87824 */ /* 0x040fe200078e02da */
[----:B------:R-:W3:Y:S01]  /*1dc00*/  LDSM.16.M88.4 R24, [R220+UR6+0x8800] ;  /* 0x00880006dc18783b */ /* 0x000ee20008000200 */
[----:B------:R-:W-:-:S03]  /*1dc10*/  IMAD.IADD R213, R213, 0x1, R214 ;  /* 0x00000001d5d57824 */ /* 0x000fc600078e02d6 */
[----:B------:R-:W4:Y:S04]  /*1dc20*/  LDSM.16.M88.4 R196, [R220+UR6+0x9000] ;  /* 0x00900006dcc4783b */ /* 0x000f280008000200 */
[----:B------:R-:W5:Y:S04]  /*1dc30*/  LDSM.16.M88.4 R12, [R220+UR6+0x9800] ;  /* 0x00980006dc0c783b */ /* 0x000f680008000200 */
[----:B------:R-:W-:Y:S04]  /*1dc40*/  LDSM.16.M88.4 R180, [R219] ;  /* 0x00000000dbb4783b */ /* 0x000fe80000000200 */
[----:B-1----:R-:W1:Y:S04]  /*1dc50*/  LDSM.16.M88.4 R8, [R215+0x8000] ;  /* 0x00800000d708783b */ /* 0x002e680000000200 */
[----:B------:R-:W1:Y:S04]  /*1dc60*/  LDSM.16.M88.4 R172, [R215+0x8800] ;  /* 0x00880000d7ac783b */ /* 0x000e680000000200 */
[----:B------:R-:W1:Y:S04]  /*1dc70*/  LDSM.16.M88.4 R4, [R215+0x9000] ;  /* 0x00900000d704783b */ /* 0x000e680000000200 */
[----:B------:R-:W1:Y:S04]  /*1dc80*/  LDSM.16.M88.4 R184, [R215+0x9800] ;  /* 0x00980000d7b8783b */ /* 0x000e680000000200 */
[----:B------:R-:W-:Y:S01]  /*1dc90*/  LDSM.16.M88.4 R188, [R218] ;  /* 0x00000000dabc783b */ /* 0x000fe20000000200 */
[C---:B--2---:R-:W-:Y:S03]  /*1dca0*/  HMMA.16816.F32 R168, R16.reuse, R32, RZ ;  /* 0x0000002010a8723c */ /* 0x044fe600000018ff */
[----:B------:R-:W-:Y:S04]  /*1dcb0*/  LDSM.16.M88.4 R204, [R214+0x9000] ;  /* 0x00900000d6cc783b */ /* 0x000fe80000000200 */
[----:B------:R-:W-:Y:S01]  /*1dcc0*/  LDSM.16.M88.4 R200, [R214+0x9800] ;  /* 0x00980000d6c8783b */ /* 0x000fe20000000200 */
[C---:B------:R-:W-:Y:S03]  /*1dcd0*/  HMMA.16816.F32 R32, R16.reuse, R34, RZ ;  /* 0x000000221020723c */ /* 0x040fe600000018ff */
[----:B------:R-:W-:Y:S04]  /*1dce0*/  LDSM.16.M88.4 R176, [R216] ;  /* 0x00000000d8b0783b */ /* 0x000fe80000000200 */
[----:B------:R-:W-:Y:S01]  /*1dcf0*/  LDSM.16.M88.4 R208, [R220+UR6+0xa800] ;  /* 0x00a80006dcd0783b */ /* 0x000fe20008000200 */
[C---:B---3--:R-:W-:Y:S03]  /*1dd00*/  HMMA.16816.F32 R28, R16.reuse, R24, RZ ;  /* 0x00000018101c723c */ /* 0x048fe600000018ff */
[----:B------:R-:W0:Y:S05]  /*1dd10*/  LDGDEPBAR ;  /* 0x00000000000079af */ /* 0x000e2a0000000000 */
[C---:B----4-:R-:W-:Y:S08]  /*1dd20*/  HMMA.16816.F32 R20, R16.reuse, R196, RZ ;  /* 0x000000c41014723c */ /* 0x050ff000000018ff */
[C---:B------:R-:W-:Y:S08]  /*1dd30*/  HMMA.16816.F32 R24, R16.reuse, R26, RZ ;  /* 0x0000001a1018723c */ /* 0x040ff000000018ff */
        /* <DEDUP_REMOVED lines=9> */
[----:B------:R-:W3:Y:S07]  /*1ddd0*/  LDSM.16.M88.4 R172, [R213+0x8000] ;  /* 0x00800000d5ac783b */ /* 0x000eee0000000200 */
[C---:B------:R-:W-:Y:S08]  /*1dde0*/  HMMA.16816.F32 R20, R180.reuse, R4, R20 ;  /* 0x00000004b414723c */ /* 0x040ff00000001814 */
[C---:B------:R-:W-:Y:S01]  /*1ddf0*/  HMMA.16816.F32 R196, R180.reuse, R6, R196 ;  /* 0x00000006b4c4723c */ /* 0x040fe200000018c4 */
[----:B------:R-:W4:Y:S07]  /*1de00*/  LDSM.16.M88.4 R4, [R213+0x8800] ;  /* 0x00880000d504783b */ /* 0x000f2e0000000200 */
[C---:B------:R-:W-:Y:S08]  /*1de10*/  HMMA.16816.F32 R192, R180.reuse, R184, R192 ;  /* 0x000000b8b4c0723c */ /* 0x040ff000000018c0 */
[----:B------:R-:W-:Y:S01]  /*1de20*/  HMMA.16816.F32 R16, R180, R186, R16 ;  /* 0x000000bab410723c */ /* 0x000fe20000001810 */
[----:B------:R-:W5:Y:S04]  /*1de30*/  LDSM.16.M88.4 R184, [R213+0x9000] ;  /* 0x00900000d5b8783b */ /* 0x000f680000000200 */
[----:B------:R-:W5:Y:S03]  /*1de40*/  LDSM.16.M88.4 R180, [R213+0x9800] ;  /* 0x00980000d5b4783b */ /* 0x000f660000000200 */
[C---:B--2---:R-:W-:Y:S08]  /*1de50*/  HMMA.16816.F32 R168, R188.reuse, R12, R168 ;  /* 0x0000000cbca8723c */ /* 0x044ff000000018a8 */
[C---:B------:R-:W-:Y:S01]  /*1de60*/  HMMA.16816.F32 R32, R188.reuse, R14, R32 ;  /* 0x0000000ebc20723c */ /* 0x040fe20000001820 */
[----:B------:R-:W-:Y:S07]  /*1de70*/  LDSM.16.M88.4 R12, [R221+0x2000] ;  /* 0x00200000dd0c783b */ /* 0x000fee0000000200 */
[C---:B-1----:R-:W-:Y:S08]  /*1de80*/  HMMA.16816.F32 R28, R188.reuse, R8, R28 ;  /* 0x00000008bc1c723c */ /* 0x042ff0000000181c */
[C---:B------:R-:W-:Y:S01]  /*1de90*/  HMMA.16816.F32 R24, R188.reuse, R10, R24 ;  /* 0x0000000abc18723c */ /* 0x040fe20000001818 */
[----:B------:R-:W1:Y:S07]  /*1dea0*/  LDSM.16.M88.4 R8, [R220+UR6+0xa000] ;  /* 0x00a00006dc08783b */ /* 0x000e6e0008000200 */
[C---:B------:R-:W-:Y:S08]  /*1deb0*/  HMMA.16816.F32 R20, R188.reuse, R204, R20 ;  /* 0x000000ccbc14723c */ /* 0x040ff00000001814 */
[C---:B------:R-:W-:Y:S01]  /*1dec0*/  HMMA.16816.F32 R196, R188.reuse, R206, R196 ;  /* 0x000000cebcc4723c */ /* 0x040fe200000018c4 */
[----:B------:R-:W2:Y:S07]  /*1ded0*/  LDSM.16.M88.4 R204, [R220+UR6+0xb000] ;  /* 0x00b00006dccc783b */ /* 0x000eae0008000200 */
[C---:B------:R-:W-:Y:S08]  /*1dee0*/  HMMA.16816.F32 R192, R188.reuse, R200, R192 ;  /* 0x000000c8bcc0723c */ /* 0x040ff000000018c0 */
[----:B------:R-:W-:Y:S01]  /*1def0*/  HMMA.16816.F32 R16, R188, R202, R16 ;  /* 0x000000cabc10723c */ /* 0x000fe20000001810 */
[----:B------:R-:W2:Y:S04]  /*1df00*/  LDSM.16.M88.4 R200, [R220+UR6+0xb800] ;  /* 0x00b80006dcc8783b */ /* 0x000ea80008000200 */
[----:B------:R-:W-:Y:S03]  /*1df10*/  LDSM.16.M88.4 R188, [R215+0xb000] ;  /* 0x00b00000d7bc783b */ /* 0x000fe60000000200 */
        /* <DEDUP_REMOVED lines=9> */
[C---:B------:R-:W-:Y:S08]  /*1dfb0*/  HMMA.16816.F32 R192, R176.reuse, R180, R192 ;  /* 0x000000b4b0c0723c */ /* 0x040ff000000018c0 */
[----:B------:R-:W-:Y:S01]  /*1dfc0*/  HMMA.16816.F32 R16, R176, R182, R16 ;  /* 0x000000b6b010723c */ /* 0x000fe20000001810 */
[----:B------:R-:W5:Y:S04]  /*1dfd0*/  LDSM.16.M88.4 R180, [R215+0xb800] ;  /* 0x00b80000d7b4783b */ /* 0x000f680000000200 */
[----:B------:R-:W-:Y:S03]  /*1dfe0*/  LDSM.16.M88.4 R176, [R218+0x2000] ;  /* 0x00200000dab0783b */ /* 0x000fe60000000200 */
        /* <DEDUP_REMOVED lines=21> */
[----:B------:R-:W-:Y:S07]  /*1e140*/  LDSM.16.M88.4 R188, [R220+UR6+0xd800] ;  /* 0x00d80006dcbc783b */ /* 0x000fee0008000200 */
[C---:B-----5:R-:W-:Y:S08]  /*1e150*/  HMMA.16816.F32 R192, R172.reuse, R180, R192 ;  /* 0x000000b4acc0723c */ /* 0x060ff000000018c0 */
[----:B------:R-:W-:Y:S01]  /*1e160*/  HMMA.16816.F32 R16, R172, R182, R16 ;  /* 0x000000b6ac10723c */ /* 0x000fe20000001810 */
[----:B------:R-:W5:Y:S04]  /*1e170*/  LDSM.16.M88.4 R172, [R213+0xa000] ;  /* 0x00a00000d5ac783b */ /* 0x000f680000000200 */
        /* <DEDUP_REMOVED lines=9> */
[----:B------:R-:W3:Y:S07]  /*1e210*/  LDSM.16.M88.4 R4, [R220+UR6+0xc000] ;  /* 0x00c00006dc04783b */ /* 0x000eee0008000200 */
[C---:B----4-:R-:W-:Y:S08]  /*1e220*/  HMMA.16816.F32 R192, R176.reuse, R184, R192 ;  /* 0x000000b8b0c0723c */ /* 0x050ff000000018c0 */
        /* <DEDUP_REMOVED lines=11> */
[----:B------:R-:W2:Y:S07]  /*1e2e0*/  LDSM.16.M88.4 R12, [R215+0xc800] ;  /* 0x00c80000d70c783b */ /* 0x000eae0000000200 */
[C---:B---3--:R-:W-:Y:S08]  /*1e2f0*/  HMMA.16816.F32 R168, R180.reuse, R4, R168 ;  /* 0x00000004b4a8723c */ /* 0x048ff000000018a8 */
[C---:B------:R-:W-:Y:S01]  /*1e300*/  HMMA.16816.F32 R32, R180.reuse, R6, R32 ;  /* 0x00000006b420723c */ /* 0x040fe20000001820 */
[----:B------:R-:W3:Y:S07]  /*1e310*/  LDSM.16.M88.4 R4, [R215+0xd000] ;  /* 0x00d00000d704783b */ /* 0x000eee0000000200 */
[C---:B----4-:R-:W-:Y:S08]  /*1e320*/  HMMA.16816.F32 R20, R180.reuse, R176, R20 ;  /* 0x000000b0b414723c */ /* 0x050ff00000001814 */
[----:B------:R-:W-:Y:S01]  /*1e330*/  HMMA.16816.F32 R196, R180, R178, R196 ;  /* 0x000000b2b4c4723c */ /* 0x000fe200000018c4 */
[----:B------:R-:W4:Y:S07]  /*1e340*/  LDSM.16.M88.4 R176, [R215+0xd800] ;  /* 0x00d80000d7b0783b */ /* 0x000f2e0000000200 */
[C---:B------:R-:W-:Y:S08]  /*1e350*/  HMMA.16816.F32 R192, R200.reuse, R204, R192 ;  /* 0x000000ccc8c0723c */ /* 0x040ff000000018c0 */
[----:B------:R-:W-:Y:S01]  /*1e360*/  HMMA.16816.F32 R16, R200, R206, R16 ;  /* 0x000000cec810723c */ /* 0x000fe20000001810 */
[----:B------:R-:W-:Y:S04]  /*1e370*/  LDSM.16.M88.4 R204, [R214+0xc000] ;  /* 0x00c00000d6cc783b */ /* 0x000fe80000000200 */
[----:B------:R-:W-:Y:S03]  /*1e380*/  LDSM.16.M88.4 R200, [R214+0xc800] ;  /* 0x00c80000d6c8783b */ /* 0x000fe60000000200 */
[C---:B------:R-:W-:Y:S08]  /*1e390*/  HMMA.16816.F32 R28, R180.reuse, R184, R28 ;  /* 0x000000b8b41c723c */ /* 0x040ff0000000181c */
[----:B------:R-:W-:Y:S01]  /*1e3a0*/  HMMA.16816.F32 R24, R180, R186, R24 ;  /* 0x000000bab418723c */ /* 0x000fe20000001818 */
[----:B------:R-:W5:Y:S07]  /*1e3b0*/  LDSM.16.M88.4 R184, [R218+0x4000] ;  /* 0x00400000dab8783b */ /* 0x000f6e0000000200 */
[C---:B-1----:R-:W-:Y:S08]  /*1e3c0*/  HMMA.16816.F32 R168, R172.reuse, R8, R168 ;  /* 0x00000008aca8723c */ /* 0x042ff000000018a8 */
[----:B------:R-:W-:Y:S01]  /*1e3d0*/  HMMA.16816.F32 R32, R172, R10, R32 ;  /* 0x0000000aac20723c */ /* 0x000fe20000001820 */
[----:B------:R-:W1:Y:S07]  /*1e3e0*/  LDSM.16.M88.4 R8, [R214+0xd000] ;  /* 0x00d00000d608783b */ /* 0x000e6e0000000200 */
[C---:B------:R-:W-:Y:S08]  /*1e3f0*/  HMMA.16816.F32 R192, R180.reuse, R188, R192 ;  /* 0x000000bcb4c0723c */ /* 0x040ff000000018c0 */
[----:B------:R-:W-:Y:S01]  /*1e400*/  HMMA.16816.F32 R16, R180, R190, R16 ;  /* 0x000000beb410723c */ /* 0x000fe20000001810 */
[----:B------:R-:W1:Y:S04]  /*1e410*/  LDSM.16.M88.4 R188, [R214+0xd800] ;  /* 0x00d80000d6bc783b */ /* 0x000e680000000200 */
[----:B------:R-:W-:Y:S03]  /*1e420*/  LDSM.16.M88.4 R180, [R213+0xc800] ;  /* 0x00c80000d5b4783b */ /* 0x000fe60000000200 */
[C---:B--2---:R-:W-:Y:S08]  /*1e430*/  HMMA.16816.F32 R28, R172.reuse, R12, R28 ;  /* 0x0000000cac1c723c */ /* 0x044ff0000000181c */
        /* <DEDUP_REMOVED lines=8> */
[----:B------:R-:W4:Y:S03]  /*1e4c0*/  LDSM.16.M88.4 R176, [R213+0xd000] ;  /* 0x00d00000d5b0783b */ /* 0x000f260000000200 */
[C---:B-----5:R-:W-:Y:S08]  /*1e4d0*/  HMMA.16816.F32 R168, R184.reuse, R204, R168 ;  /* 0x000000ccb8a8723c */ /* 0x060ff000000018a8 */
[C---:B------:R-:W-:Y:S01]  /*1e4e0*/  HMMA.16816.F32 R32, R184.reuse, R206, R32 ;  /* 0x000000ceb820723c */ /* 0x040fe20000001820 */
[----:B------:R-:W-:Y:S07]  /*1e4f0*/  LDSM.16.M88.4 R204, [R220+UR6+0xf800] ;  /* 0x00f80006dccc783b */ /* 0x000fee0008000200 */
[C---:B------:R-:W-:Y:S08]  /*1e500*/  HMMA.16816.F32 R28, R184.reuse, R200, R28 ;  /* 0x000000c8b81c723c */ /* 0x040ff0000000181c */
[C---:B------:R-:W-:Y:S01]  /*1e510*/  HMMA.16816.F32 R24, R184.reuse, R202, R24 ;  /* 0x000000cab818723c */ /* 0x040fe20000001818 */
[----:B------:R-:W-:Y:S07]  /*1e520*/  LDSM.16.M88.4 R200, [R221+0x6000] ;  /* 0x00600000ddc8783b */ /* 0x000fee0000000200 */
        /* <DEDUP_REMOVED lines=9> */
[----:B------:R-:W2:Y:S07]  /*1e5c0*/  LDSM.16.M88.4 R4, [R220+UR6+0xe800] ;  /* 0x00e80006dc04783b */ /* 0x000eae0008000200 */
[C---:B---3--:R-:W-:Y:S08]  /*1e5d0*/  HMMA.16816.F32 R192, R12.reuse, R172, R192 ;  /* 0x000000ac0cc0723c */ /* 0x048ff000000018c0 */
[C---:B------:R-:W-:Y:S01]  /*1e5e0*/  HMMA.16816.F32 R16, R12.reuse, R174, R16 ;  /* 0x000000ae0c10723c */ /* 0x040fe20000001810 */
[----:B------:R-:W3:Y:S07]  /*1e5f0*/  LDSM.16.M88.4 R172, [R215+0xf800] ;  /* 0x00f80000d7ac783b */ /* 0x000eee0000000200 */
[C---:B------:R-:W-:Y:S08]  /*1e600*/  HMMA.16816.F32 R28, R12.reuse, R180, R28 ;  /* 0x000000b40c1c723c */ /* 0x040ff0000000181c */
        /* <DEDUP_REMOVED lines=13> */
[C---:B------:R-:W-:Y:S08]  /*1e6e0*/  HMMA.16816.F32 R20, R200.reuse, R208, R20 ;  /* 0x000000d0c814723c */ /* 0x040ff00000001814 */
[C---:B------:R-:W-:Y:S08]  /*1e6f0*/  HMMA.16816.F32 R196, R200.reuse, R210, R196 ;  /* 0x000000d2c8c4723c */ /* 0x040ff000000018c4 */
[----:B------:R-:W-:Y:S08]  /*1e700*/  HMMA.16816.F32 R192, R200, R204, R192 ;  /* 0x000000ccc8c0723c */ /* 0x000ff000000018c0 */
[C---:B------:R-:W-:Y:S08]  /*1e710*/  HMMA.16816.F32 R168, R188.reuse, R184, R168 ;  /* 0x000000b8bca8723c */ /* 0x040ff000000018a8 */
[C---:B------:R-:W-:Y:S01]  /*1e720*/  HMMA.16816.F32 R200, R188.reuse, R186, R32 ;  /* 0x000000babcc8723c */ /* 0x040fe20000001820 */
[----:B------:R-:W-:Y:S04]  /*1e730*/  LDSM.16.M88.4 R184, [R216+0x6000] ;  /* 0x00600000d8b8783b */ /* 0x000fe80000000200 */
[----:B------:R-:W4:Y:S03]  /*1e740*/  LDSM.16.M88.4 R32, [R213+0xe000] ;  /* 0x00e00000d520783b */ /* 0x000f260000000200 */
[----:B---3--:R-:W-:Y:S01]  /*1e750*/  HMMA.16816.F32 R204, R188, R174, R16 ;  /* 0x000000aebccc723c */ /* 0x008fe20000001810 */
[----:B------:R-:W3:Y:S07]  /*1e760*/  LDSM.16.M88.4 R16, [R213+0xf800] ;  /* 0x00f80000d510783b */ /* 0x000eee0000000200 */
[C---:B-1----:R-:W-:Y:S08]  /*1e770*/  HMMA.16816.F32 R168, R12.reuse, R8, R168 ;  /* 0x000000080ca8723c */ /* 0x042ff000000018a8 */
[C---:B------:R-:W-:Y:S01]  /*1e780*/  HMMA.16816.F32 R200, R12.reuse, R10, R200 ;  /* 0x0000000a0cc8723c */ /* 0x040fe200000018c8 */
[----:B------:R-:W1:Y:S07]  /*1e790*/  LDSM.16.M88.4 R8, [R214+0xe800] ;  /* 0x00e80000d608783b */ /* 0x000e6e0000000200 */
[----:B--2---:R-:W-:Y:S01]  /*1e7a0*/  HMMA.16816.F32 R204, R12, R6, R204 ;  /* 0x000000060ccc723c */ /* 0x004fe200000018cc */
[----:B------:R-:W-:-:S05]  /*1e7b0*/  IMAD.SHL.U32 R6, R167, 0x2, RZ ;  /* 0x00000002a7067824 */ /* 0x000fca00078e00ff */
[----:B------:R-:W-:Y:S02]  /*1e7c0*/  LOP3.LUT R6, R6, 0x6, RZ, 0xc0, !PT ;  /* 0x0000000606067812 */ /* 0x000fe400078ec0ff */
[----:B------:R-:W-:Y:S02]  /*1e7d0*/  HMMA.16816.F32 R28, R188, R180, R28 ;  /* 0x000000b4bc1c723c */ /* 0x000fe4000000181c */
[----:B------:R-:W-:Y:S01]  /*1e7e0*/  LOP3.LUT R6, R6, UR4, RZ, 0xfc, !PT ;  /* 0x0000000406067c12 */ /* 0x000fe2000f8efcff */
[----:B------:R-:W2:Y:S05]  /*1e7f0*/  LDCU UR4, c[0x0][0x50c] ;  /* 0x0000a180ff0477ac */ /* 0x000eaa0008000800 */
[----:B----4-:R-:W-:Y:S01]  /*1e800*/  HMMA.16816.F32 R168, R184, R32, R168 ;  /* 0x00000020b8a8723c */ /* 0x010fe200000018a8 */
[----:B------:R-:W-:-:S05]  /*1e810*/  VIADD R32, R6, UR22 ;  /* 0x0000001606207c36 */ /* 0x000fca0008000000 */
[C-C-:B------:R-:W-:Y:S02]  /*1e820*/  IADD3 R219, PT, PT, R166.reuse, 0x7f, -R32.reuse ;  /* 0x0000007fa6db7810 */ /* 0x140fe40007ffe820 */
[----:B---3--:R-:W-:Y:S01]  /*1e830*/  HMMA.16816.F32 R204, R184, R18, R204 ;  /* 0x00000012b8cc723c */ /* 0x008fe200000018cc */
[C-C-:B------:R-:W-:Y:S02]  /*1e840*/  IADD3 R18, PT, PT, R166.reuse, 0x80, -R32.reuse ;  /* 0x00000080a6127810 */ /* 0x140fe40007ffe820 */
[C-C-:B------:R-:W-:Y:S02]  /*1e850*/  IADD3 R218, PT, PT, R166.reuse, 0x78, -R32.reuse ;  /* 0x00000078a6da7810 */ /* 0x140fe40007ffe820 */
[C-C-:B------:R-:W-:Y:S02]  /*1e860*/  IADD3 R211, PT, PT, R166.reuse, 0x77, -R32.reuse ;  /* 0x00000077a6d37810 */ /* 0x140fe40007ffe820 */
[C-C-:B------:R-:W-:Y:S01]  /*1e870*/  IADD3 R209, PT, PT, R166.reuse, 0x70, -R32.reuse ;  /* 0x00000070a6d17810 */ /* 0x140fe20007ffe820 */
[----:B------:R-:W-:Y:S01]  /*1e880*/  HMMA.16816.F32 R24, R188, R182, R24 ;  /* 0x000000b6bc18723c */ /* 0x000fe20000001818 */
[----:B------:R-:W-:-:S02]  /*1e890*/  IADD3 R175, PT, PT, R166, 0x68, -R32 ;  /* 0x00000068a6af7810 */ /* 0x000fc40007ffe820 */
[----:B--2---:R-:W-:Y:S01]  /*1e8a0*/  FMUL.FTZ R168, R168, UR4 ;  /* 0x00000004a8a87c20 */ /* 0x004fe20008410000 */
[----:B------:R-:W-:Y:S01]  /*1e8b0*/  FMUL.FTZ R221, R170, UR4 ;  /* 0x00000004aadd7c20 */ /* 0x000fe20008410000 */
[C-C-:B------:R-:W-:Y:S02]  /*1e8c0*/  IADD3 R167, PT, PT, R166.reuse, 0x67, -R32.reuse ;  /* 0x00000067a6a77810 */ /* 0x140fe40007ffe820 */
[----:B------:R2:W3:Y:S01]  /*1e8d0*/  MUFU.TANH R220, R168 ;  /* 0x000000a800dc7308 */ /* 0x0004e20000002400 */
[C---:B------:R-:W-:Y:S01]  /*1e8e0*/  HMMA.16816.F32 R20, R188.reuse, R176, R20 ;  /* 0x000000b0bc14723c */ /* 0x040fe20000001814 */
[--C-:B------:R-:W-:Y:S02]  /*1e8f0*/  IADD3 R182, PT, PT, R166, 0x60, -R32.reuse ;  /* 0x00000060a6b67810 */ /* 0x100fe40007ffe820 */
[----:B------:R-:W-:Y:S01]  /*1e900*/  FMUL.FTZ R33, R204, UR4 ;  /* 0x00000004cc217c20 */ /* 0x000fe20008410000 */
[C-C-:B------:R-:W-:Y:S01]  /*1e910*/  IADD3 R180, PT, PT, R166.reuse, 0x5f, -R32.reuse ;  /* 0x0000005fa6b47810 */ /* 0x140fe20007ffe820 */
[----:B------:R-:W-:Y:S01]  /*1e920*/  FMUL.FTZ R205, R205, UR4 ;  /* 0x00000004cdcd7c20 */ /* 0x000fe20008410000 */
[C-C-:B------:R-:W-:Y:S01]  /*1e930*/  IADD3 R177, PT, PT, R166.reuse, 0x58, -R32.reuse ;  /* 0x00000058a6b17810 */ /* 0x140fe20007ffe820 */
[----:B------:R-:W-:Y:S01]  /*1e940*/  FMUL.FTZ R207, R207, UR4 ;  /* 0x00000004cfcf7c20 */ /* 0x000fe20008410000 */
[----:B------:R-:W-:Y:S01]  /*1e950*/  HMMA.16816.F32 R196, R188, R178, R196 ;  /* 0x000000b2bcc4723c */ /* 0x000fe200000018c4 */
[C-C-:B------:R-:W-:Y:S01]  /*1e960*/  IADD3 R174, PT, PT, R166.reuse, 0x57, -R32.reuse ;  /* 0x00000057a6ae7810 */ /* 0x140fe20007ffe820 */
[----:B------:R-:W-:Y:S01]  /*1e970*/  MUFU.TANH R33, R33 ;  /* 0x0000002100217308 */ /* 0x000fe20000002400 */
[----:B------:R-:W-:-:S02]  /*1e980*/  IADD3 R19, PT, PT, R166, 0x50, -R32 ;  /* 0x00000050a6137810 */ /* 0x000fc40007ffe820 */
[C-C-:B------:R-:W-:Y:S02]  /*1e990*/  IADD3 R7, PT, PT, R166.reuse, 0x4f, -R32.reuse ;  /* 0x0000004fa6077810 */ /* 0x140fe40007ffe820 */
[----:B------:R-:W-:Y:S01]  /*1e9a0*/  IABS R204, R18 ;  /* 0x0000001200cc7213 */ /* 0x000fe20000000000 */
[----:B------:R-:W-:Y:S01]  /*1e9b0*/  HMMA.16816.F32 R192, R188, R172, R192 ;  /* 0x000000acbcc0723c */ /* 0x000fe200000018c0 */
[C-C-:B------:R-:W-:Y:S01]  /*1e9c0*/  IADD3 R173, PT, PT, R166.reuse, 0x6f, -R32.reuse ;  /* 0x0000006fa6ad7810 */ /* 0x140fe20007ffe820 */
[----:B------:R-:W-:Y:S01]  /*1e9d0*/  MUFU.TANH R205, R205 ;  /* 0x000000cd00cd7308 */ /* 0x000fe20000002400 */
[C-C-:B------:R-:W-:Y:S02]  /*1e9e0*/  IADD3 R189, PT, PT, R166.reuse, 0x48, -R32.reuse ;  /* 0x00000048a6bd7810 */ /* 0x140fe40007ffe820 */
[--C-:B------:R-:W-:Y:S02]  /*1e9f0*/  IADD3 R166, PT, PT, R166, 0x47, -R32.reuse ;  /* 0x00000047a6a67810 */ /* 0x100fe40007ffe820 */
[C-C-:B------:R-:W-:Y:S01]  /*1ea00*/  IADD3 R191, PT, PT, R165.reuse, 0x80, -R32.reuse ;  /* 0x00000080a5bf7810 */ /* 0x140fe20007ffe820 */
[----:B-1----:R-:W-:Y:S01]  /*1ea10*/  HMMA.16816.F32 R28, R12, R8, R28 ;  /* 0x000000080c1c723c */ /* 0x002fe2000000181c */
[C-C-:B------:R-:W-:Y:S01]  /*1ea20*/  IADD3 R216, PT, PT, R165.reuse, 0x7f, -R32.reuse ;  /* 0x0000007fa5d87810 */ /* 0x140fe20007ffe820 */
[----:B------:R-:W-:Y:S01]  /*1ea30*/  MUFU.TANH R207, R207 ;  /* 0x000000cf00cf7308 */ /* 0x000fe20000002400 */
[----:B------:R-:W-:-:S02]  /*1ea40*/  IADD3 R215, PT, PT, R165, 0x78, -R32 ;  /* 0x00000078a5d77810 */ /* 0x000fc40007ffe820 */
[C-C-:B------:R-:W-:Y:S02]  /*1ea50*/  IADD3 R210, PT, PT, R165.reuse, 0x77, -R32.reuse ;  /* 0x00000077a5d27810 */ /* 0x140fe40007ffe820 */
[C-C-:B------:R-:W-:Y:S01]  /*1ea60*/  IADD3 R208, PT, PT, R165.reuse, 0x70, -R32.reuse ;  /* 0x00000070a5d07810 */ /* 0x140fe20007ffe820 */
[----:B------:R-:W-:Y:S01]  /*1ea70*/  HMMA.16816.F32 R200, R184, R34, R200 ;  /* 0x00000022b8c8723c */ /* 0x000fe200000018c8 */
        /* <DEDUP_REMOVED lines=8> */
[C-C-:B------:R-:W-:Y:S01]  /*1eb00*/  IADD3 R172, PT, PT, R165.reuse, 0x50, -R32.reuse ;  /* 0x00000050a5ac7810 */ /* 0x140fe20007ffe820 */
[----:B------:R-:W-:Y:S01]  /*1eb10*/  HMMA.16816.F32 R192, R12, R4, R192 ;  /* 0x000000040cc0723c */ /* 0x000fe200000018c0 */
[C-C-:B------:R-:W-:Y:S01]  /*1eb20*/  IADD3 R18, PT, PT, R165.reuse, 0x4f, -R32.reuse ;  /* 0x0000004fa5127810 */ /* 0x140fe20007ffe820 */
[----:B------:R-:W-:Y:S01]  /*1eb30*/  VIADD R5, R6, 0xffffff99 ;  /* 0xffffff9906057836 */ /* 0x000fe20000000000 */
[--C-:B------:R-:W-:Y:S01]  /*1eb40*/  IADD3 R170, PT, PT, R165, 0x48, -R32.reuse ;  /* 0x00000048a5aa7810 */ /* 0x100fe20007ffe820 */
[----:B------:R-:W-:Y:S01]  /*1eb50*/  FMUL.FTZ R201, R201, UR4 ;  /* 0x00000004c9c97c20 */ /* 0x000fe20008410000 */
[----:B--2---:R-:W-:-:S02]  /*1eb60*/  IADD3 R168, PT, PT, R165, 0x47, -R32 ;  /* 0x00000047a5a87810 */ /* 0x004fc40007ffe820 */
[----:B------:R-:W1:Y:S01]  /*1eb70*/  MUFU.TANH R32, R221 ;  /* 0x000000dd00207308 */ /* 0x000e620000002400 */
[----:B------:R-:W-:Y:S01]  /*1eb80*/  I2FP.F32.S32 R165, R204 ;  /* 0x000000cc00a57245 */ /* 0x000fe20000201400 */
[----:B------:R-:W-:Y:S01]  /*1eb90*/  VIADD R204, R6, 0xffffff80 ;  /* 0xffffff8006cc7836 */ /* 0x000fe20000000000 */
[----:B------:R-:W-:Y:S02]  /*1eba0*/  IABS R189, R189 ;  /* 0x000000bd00bd7213 */ /* 0x000fe40000000000 */
[----:B------:R-:W-:Y:S01]  /*1ebb0*/  IABS R191, R191 ;  /* 0x000000bf00bf7213 */ /* 0x000fe20000000000 */
[----:B---3--:R-:W-:Y:S01]  /*1ebc0*/  FFMA.FTZ R165, R165, -UR14, R220 ;  /* 0x8000000ea5a57c23 */ /* 0x008fe200080100dc */
[----:B------:R-:W-:Y:S01]  /*1ebd0*/  ISETP.GT.AND P6, PT, R235, R204, PT ;  /* 0x000000cceb00720c */ /* 0x000fe20003fc4270 */
[----:B------:R-:W-:Y:S01]  /*1ebe0*/  FMUL.FTZ R220, R169, UR4 ;  /* 0x00000004a9dc7c20 */ /* 0x000fe20008410000 */
[----:B------:R-:W-:Y:S02]  /*1ebf0*/  I2FP.F32.S32 R8, R189 ;  /* 0x000000bd00087245 */ /* 0x000fe40000201400 */
[----:B------:R-:W-:-:S02]  /*1ec00*/  I2FP.F32.S32 R9, R191 ;  /* 0x000000bf00097245 */ /* 0x000fc40000201400 */
[----:B------:R-:W-:Y:S01]  /*1ec10*/  FSEL R189, R165, -INF , !P6 ;  /* 0xff800000a5bd7808 */ /* 0x000fe20007000000 */
[----:B------:R-:W-:Y:S01]  /*1ec20*/  HMMA.16816.F32 R192, R184, R16, R192 ;  /* 0x00000010b8c0723c */ /* 0x000fe200000018c0 */
[C---:B------:R-:W-:Y:S02]  /*1ec30*/  ISETP.GE.AND P1, PT, R204.reuse, R234, PT ;  /* 0x000000eacc00720c */ /* 0x040fe40003f26270 */
[----:B------:R-:W-:Y:S01]  /*1ec40*/  ISETP.GE.AND P0, PT, R204, R232, PT ;  /* 0x000000e8cc00720c */ /* 0x000fe20003f06270 */
[----:B-1----:R-:W-:Y:S01]  /*1ec50*/  FFMA.FTZ R165, R9, -UR14, R32 ;  /* 0x8000000e09a57c23 */ /* 0x002fe20008010020 */
[----:B------:R-:W-:Y:S01]  /*1ec60*/  ISETP.GT.AND P6, PT, R233, R204, PT ;  /* 0x000000cce900720c */ /* 0x000fe20003fc4270 */
[----:B------:R-:W-:Y:S01]  /*1ec70*/  FMUL.FTZ R204, R206, UR4 ;  /* 0x00000004cecc7c20 */ /* 0x000fe20008410000 */
[----:B------:R-:W-:Y:S01]  /*1ec80*/  FFMA.FTZ R206, R8, -UR14, R33 ;  /* 0x8000000e08ce7c23 */ /* 0x000fe20008010021 */
[----:B------:R-:W-:Y:S01]  /*1ec90*/  VIADD R9, R6, 0xffffffb8 ;  /* 0xffffffb806097836 */ /* 0x000fe20000000000 */
[----:B------:R-:W1:Y:S01]  /*1eca0*/  LDSM.16.M88.4 R32, [R213+0xe800] ;  /* 0x00e80000d520783b */ /* 0x000e620000000200 */
[----:B------:R-:W2:Y:S01]  /*1ecb0*/  MUFU.TANH R8, R204 ;  /* 0x000000cc00087308 */ /* 0x000ea20000002400 */
[----:B------:R-:W-:-:S02]  /*1ecc0*/  FSEL R189, R189, -INF , !P1 ;  /* 0xff800000bdbd7808 */ /* 0x000fc40004800000 */
[----:B------:R-:W-:Y:S02]  /*1ecd0*/  ISETP.GT.AND P1, PT, R235, R9, PT ;  /* 0x00000009eb00720c */ /* 0x000fe40003f24270 */
[----:B------:R-:W-:Y:S02]  /*1ece0*/  FSEL R191, R165, -INF , !P6 ;  /* 0xff800000a5bf7808 */ /* 0x000fe40007000000 */
[----:B------:R-:W-:Y:S01]  /*1ecf0*/  IABS R219, R219 ;  /* 0x000000db00db7213 */ /* 0x000fe20000000000 */
[----:B------:R-:W3:Y:S01]  /*1ed00*/  MUFU.TANH R165, R220 ;  /* 0x000000dc00a57308 */ /* 0x000ee20000002400 */
[----:B------:R-:W-:Y:S01]  /*1ed10*/  IABS R169, R170 ;  /* 0x000000aa00a97213 */ /* 0x000fe20000000000 */
[----:B------:R-:W-:Y:S01]  /*1ed20*/  FMUL.FTZ R170, R171, UR4 ;  /* 0x00000004abaa7c20 */ /* 0x000fe20008410000 */
[----:B------:R-:W-:Y:S01]  /*1ed30*/  FSEL R191, R191, -INF , !P0 ;  /* 0xff800000bfbf7808 */ /* 0x000fe20004000000 */
[----:B------:R-:W-:Y:S01]  /*1ed40*/  VIADD R171, R6, 0xffffff81 ;  /* 0xffffff8106ab7836 */ /* 0x000fe20000000000 */
[----:B------:R-:W-:Y:S01]  /*1ed50*/  FSEL R206, R206, -INF , !P1 ;  /* 0xff800000cece7808 */ /* 0x000fe20004800000 */
[----:B------:R-:W-:Y:S01]  /*1ed60*/  FMUL.FTZ R192, R192, UR4 ;  /* 0x00000004c0c07c20 */ /* 0x000fe20008410000 */
[C---:B------:R-:W-:Y:S01]  /*1ed70*/  ISETP.GE.AND P6, PT, R9.reuse, R234, PT ;  /* 0x000000ea0900720c */ /* 0x040fe20003fc6270 */
[----:B------:R-:W-:Y:S01]  /*1ed80*/  MUFU.TANH R170, R170 ;  /* 0x000000aa00aa7308 */ /* 0x000fe20000002400 */
[----:B------:R-:W-:Y:S01]  /*1ed90*/  ISETP.GE.AND P0, PT, R9, R232, PT ;  /* 0x000000e80900720c */ /* 0x000fe20003f06270 */
[----:B------:R-:W-:Y:S01]  /*1eda0*/  FMUL.FTZ R193, R193, UR4 ;  /* 0x00000004c1c17c20 */ /* 0x000fe20008410000 */
[----:B------:R-:W-:Y:S01]  /*1edb0*/  ISETP.GT.AND P1, PT, R233, R9, PT ;  /* 0x00000009e900720c */ /* 0x000fe20003f24270 */
[----:B------:R-:W-:Y:S01]  /*1edc0*/  IMAD.MOV.U32 R9, RZ, RZ, R219 ;  /* 0x000000ffff097224 */ /* 0x000fe200078e00db */
[----:B------:R-:W-:Y:S01]  /*1edd0*/  I2FP.F32.S32 R169, R169 ;  /* 0x000000a900a97245 */ /* 0x000fe20000201400 */
[----:B------:R-:W-:Y:S01]  /*1ede0*/  FMUL.FTZ R219, R200, UR4 ;  /* 0x00000004c8db7c20 */ /* 0x000fe20008410000 */
[----:B------:R-:W-:Y:S01]  /*1edf0*/  FSEL R206, R206, -INF , !P6 ;  /* 0xff800000cece7808 */ /* 0x000fe20007000000 */
[----:B------:R-:W-:Y:S01]  /*1ee00*/  MUFU.TANH R192, R192 ;  /* 0x000000c000c07308 */ /* 0x000fe20000002400 */
[----:B------:R-:W-:Y:S01]  /*1ee10*/  I2FP.F32.S32 R200, R9 ;  /* 0x0000000900c87245 */ /* 0x000fe20000201400 */
[----:B--2---:R-:W-:Y:S01]  /*1ee20*/  FFMA.FTZ R204, R169, -UR14, R8 ;  /* 0x8000000ea9cc7c23 */ /* 0x004fe20008010008 */
[----:B------:R-:W-:Y:S01]  /*1ee30*/  ISETP.GT.AND P6, PT, R235, R171, PT ;  /* 0x000000abeb00720c */ /* 0x000fe20003fc4270 */
[----:B------:R-:W2:Y:S01]  /*1ee40*/  LDSM.16.M88.4 R8, [R214+0xf000] ;  /* 0x00f00000d608783b */ /* 0x000ea20000000200 */
[----:B------:R-:W-:Y:S01]  /*1ee50*/  IABS R216, R216 ;  /* 0x000000d800d87213 */ /* 0x000fe20000000000 */
[----:B---3--:R-:W-:Y:S01]  /*1ee60*/  FFMA.FTZ R165, R200, -UR14, R165 ;  /* 0x8000000ec8a57c23 */ /* 0x008fe200080100a5 */
[----:B------:R-:W-:Y:S01]  /*1ee70*/  FSEL R204, R204, -INF , !P1 ;  /* 0xff800000cccc7808 */ /* 0x000fe20004800000 */
[----:B------:R-:W3:Y:S01]  /*1ee80*/  MUFU.TANH R169, R219 ;  /* 0x000000db00a97308 */ /* 0x000ee20000002400 */
[----:B------:R-:W-:Y:S01]  /*1ee90*/  ISETP.GE.AND P1, PT, R171, R234, PT ;  /* 0x000000eaab00720c */ /* 0x000fe20003f26270 */
[----:B------:R-:W-:Y:S01]  /*1eea0*/  FMUL.FTZ R194, R194, UR4 ;  /* 0x00000004c2c27c20 */ /* 0x000fe20008410000 */
[----:B------:R-:W-:Y:S01]  /*1eeb0*/  FSEL R204, R204, -INF , !P0 ;  /* 0xff800000cccc7808 */ /* 0x000fe20004000000 */
[----:B------:R-:W-:Y:S01]  /*1eec0*/  FMUL.FTZ R195, R195, UR4 ;  /* 0x00000004c3c37c20 */ /* 0x000fe20008410000 */
[----:B------:R-:W-:-:S02]  /*1eed0*/  FSEL R247, R165, -INF , !P6 ;  /* 0xff800000a5f77808 */ /* 0x000fc40007000000 */
[----:B------:R-:W-:Y:S01]  /*1eee0*/  ISETP.GE.AND P0, PT, R171, R232, PT ;  /* 0x000000e8ab00720c */ /* 0x000fe20003f06270 */
[C---:B-1----:R-:W-:Y:S01]  /*1eef0*/  HMMA.16816.F32 R28, R184.reuse, R32, R28 ;  /* 0x00000020b81c723c */ /* 0x042fe2000000181c */
[----:B------:R-:W-:Y:S01]  /*1ef00*/  ISETP.GT.AND P6, PT, R233, R171, PT ;  /* 0x000000abe900720c */ /* 0x000fe20003fc4270 */
[----:B------:R-:W-:Y:S01]  /*1ef10*/  IMAD.MOV.U32 R171, RZ, RZ, R216 ;  /* 0x000000ffffab7224 */ /* 0x000fe200078e00d8 */
[----:B------:R-:W-:Y:S01]  /*1ef20*/  IABS R200, R218 ;  /* 0x000000da00c87213 */ /* 0x000fe20000000000 */
[----:B------:R-:W-:Y:S01]  /*1ef30*/  FMUL.FTZ R33, R202, UR4 ;  /* 0x00000004ca217c20 */ /* 0x000fe20008410000 */
[----:B------:R-:W1:Y:S01]  /*1ef40*/  MUFU.TANH R165, R201 ;  /* 0x000000c900a57308 */ /* 0x000e620000002400 */
[----:B------:R-:W-:Y:S01]  /*1ef50*/  FMUL.FTZ R32, R203, UR4 ;  /* 0x00000004cb207c20 */ /* 0x000fe20008410000 */
[----:B------:R-:W-:Y:S01]  /*1ef60*/  I2FP.F32.S32 R200, R200 ;  /* 0x000000c800c87245 */ /* 0x000fe20000201400 */
[----:B------:R-:W-:Y:S01]  /*1ef70*/  HMMA.16816.F32 R24, R184, R34, R24 ;  /* 0x00000022b818723c */ /* 0x000fe20000001818 */
[----:B------:R-:W-:-:S02]  /*1ef80*/  I2FP.F32.S32 R171, R171 ;  /* 0x000000ab00ab7245 */ /* 0x000fc40000201400 */
[----:B------:R-:W-:Y:S01]  /*1ef90*/  FSEL R247, R247, -INF , !P1 ;  /* 0xff800000f7f77808 */ /* 0x000fe20004800000 */
[----:B---3--:R-:W-:Y:S01]  /*1efa0*/  FFMA.FTZ R169, R200, -UR14, R169 ;  /* 0x8000000ec8a97c23 */ /* 0x008fe200080100a9 */
[----:B------:R-:W3:Y:S01]  /*1efb0*/  MUFU.TANH R33, R33 ;  /* 0x0000002100217308 */ /* 0x000ee20000002400 */
[----:B------:R-:W-:Y:S02]  /*1efc0*/  VIADD R200, R6, 0xffffff88 ;  /* 0xffffff8806c87836 */ /* 0x000fe40000000000 */
[----:B------:R-:W-:Y:S01]  /*1efd0*/  FFMA.FTZ R170, R171, -UR14, R170 ;  /* 0x8000000eabaa7c23 */ /* 0x000fe200080100aa */
[----:B------:R-:W-:Y:S02]  /*1efe0*/  IABS R211, R211 ;  /* 0x000000d300d37213 */ /* 0x000fe40000000000 */
[----:B------:R-:W-:Y:S01]  /*1eff0*/  IABS R171, R215 ;  /* 0x000000d700ab7213 */ /* 0x000fe20000000000 */
[----:B------:R-:W-:Y:S01]  /*1f000*/  FMUL.FTZ R30, R30, UR4 ;  /* 0x000000041e1e7c20 */ /* 0x000fe20008410000 */
[----:B------:R-:W-:Y:S01]  /*1f010*/  ISETP.GT.AND P1, PT, R235, R200, PT ;  /* 0x000000c8eb00720c */ /* 0x000fe20003f24270 */
[----:B------:R-:W4:Y:S01]  /*1f020*/  MUFU.TANH R32, R32 ;  /* 0x0000002000207308 */ /* 0x000f220000002400 */
[----:B------:R-:W-:Y:S01]  /*1f030*/  FSEL R170, R170, -INF , !P6 ;  /* 0xff800000aaaa7808 */ /* 0x000fe20007000000 */
[----:B------:R-:W-:Y:S01]  /*1f040*/  FMUL.FTZ R29, R29, UR4 ;  /* 0x000000041d1d7c20 */ /* 0x000fe20008410000 */
[----:B------:R-:W-:-:S02]  /*1f050*/  FSEL R169, R169, -INF , !P1 ;  /* 0xff800000a9a97808 */ /* 0x000fc40004800000 */
[----:B------:R-:W-:Y:S01]  /*1f060*/  FSEL R203, R170, -INF , !P0 ;  /* 0xff800000aacb7808 */ /* 0x000fe20004000000 */
[----:B------:R-:W-:Y:S01]  /*1f070*/  FMUL.FTZ R24, R24, UR4 ;  /* 0x0000000418187c20 */ /* 0x000fe20008410000 */
[C---:B------:R-:W-:Y:S01]  /*1f080*/  ISETP.GE.AND P6, PT, R200.reuse, R234, PT ;  /* 0x000000eac800720c */ /* 0x040fe20003fc6270 */
[C---:B--2---:R-:W-:Y:S01]  /*1f090*/  HMMA.16816.F32 R20, R12.reuse, R8, R20 ;  /* 0x000000080c14723c */ /* 0x044fe20000001814 */
[----:B------:R-:W-:Y:S01]  /*1f0a0*/  ISETP.GE.AND P0, PT, R200, R232, PT ;  /* 0x000000e8c800720c */ /* 0x000fe20003f06270 */
[----:B------:R-:W-:Y:S01]  /*1f0b0*/  FMUL.FTZ R8, R28, UR4 ;  /* 0x000000041c087c20 */ /* 0x000fe20008410000 */
[----:B------:R-:W-:Y:S01]  /*1f0c0*/  ISETP.GT.AND P1, PT, R233, R200, PT ;  /* 0x000000c8e900720c */ /* 0x000fe20003f24270 */
[----:B------:R-:W-:Y:S01]  /*1f0d0*/  MUFU.TANH R30, R30 ;  /* 0x0000001e001e7308 */ /* 0x000fe20000002400 */
[----:B------:R-:W-:Y:S01]  /*1f0e0*/  I2FP.F32.S32 R170, R211 ;  /* 0x000000d300aa7245 */ /* 0x000fe20000201400 */
[----:B------:R-:W-:Y:S01]  /*1f0f0*/  FMUL.FTZ R26, R26, UR4 ;  /* 0x000000041a1a7c20 */ /* 0x000fe20008410000 */
[----:B------:R-:W-:Y:S01]  /*1f100*/  I2FP.F32.S32 R200, R171 ;  /* 0x000000ab00c87245 */ /* 0x000fe20000201400 */
[----:B------:R-:W-:Y:S01]  /*1f110*/  HMMA.16816.F32 R196, R12, R10, R196 ;  /* 0x0000000a0cc4723c */ /* 0x000fe200000018c4 */
[----:B------:R-:W-:Y:S01]  /*1f120*/  IABS R210, R210 ;  /* 0x000000d200d27213 */ /* 0x000fe20000000000 */
[----:B-1----:R-:W-:Y:S01]  /*1f130*/  FFMA.FTZ R170, R170, -UR14, R165 ;  /* 0x8000000eaaaa7c23 */ /* 0x002fe200080100a5 */
[----:B------:R-:W-:-:S02]  /*1f140*/  VIADD R165, R6, 0xffffff89 ;  /* 0xffffff8906a57836 */ /* 0x000fc40000000000 */
[----:B---3--:R-:W-:Y:S01]  /*1f150*/  FFMA.FTZ R33, R200, -UR14, R33 ;  /* 0x8000000ec8217c23 */ /* 0x008fe20008010021 */
[----:B------:R-:W-:Y:S01]  /*1f160*/  FSEL R249, R169, -INF , !P6 ;  /* 0xff800000a9f97808 */ /* 0x000fe20007000000 */
[----:B------:R-:W1:Y:S01]  /*1f170*/  MUFU.TANH R8, R8 ;  /* 0x0000000800087308 */ /* 0x000e620000002400 */
[----:B------:R-:W-:Y:S01]  /*1f180*/  IABS R28, R209 ;  /* 0x000000d1001c7213 */ /* 0x000fe20000000000 */
[C---:B------:R-:W-:Y:S01]  /*1f190*/  VIADD R169, R6.reuse, 0xffffff90 ;  /* 0xffffff9006a97836 */ /* 0x040fe20000000000 */
[----:B------:R-:W-:Y:S01]  /*1f1a0*/  FSEL R9, R33, -INF , !P1 ;  /* 0xff80000021097808 */ /* 0x000fe20004800000 */
[----:B------:R-:W-:Y:S01]  /*1f1b0*/  FMUL.FTZ R11, R31, UR4 ;  /* 0x000000041f0b7c20 */ /* 0x000fe20008410000 */
[-C--:B------:R-:W-:Y:S01]  /*1f1c0*/  ISETP.GT.AND P6, PT, R235, R165.reuse, PT ;  /* 0x000000a5eb00720c */ /* 0x080fe20003fc4270 */
[----:B------:R-:W-:Y:S01]  /*1f1d0*/  VIADD R10, R6, 0xffffff91 ;  /* 0xffffff91060a7836 */ /* 0x000fe20000000000 */
[----:B------:R-:W-:Y:S01]  /*1f1e0*/  I2FP.F32.S32 R33, R210 ;  /* 0x000000d200217245 */ /* 0x000fe20000201400 */
[----:B------:R-:W-:Y:S01]  /*1f1f0*/  MUFU.TANH R26, R26 ;  /* 0x0000001a001a7308 */ /* 0x000fe20000002400 */
[----:B------:R-:W-:Y:S01]  /*1f200*/  FSEL R251, R170, -INF , !P6 ;  /* 0xff800000aafb7808 */ /* 0x000fe20007000000 */
[----:B------:R-:W-:Y:S01]  /*1f210*/  FMUL.FTZ R4, R27, UR4 ;  /* 0x000000041b047c20 */ /* 0x000fe20008410000 */
[----:B------:R-:W-:Y:S01]  /*1f220*/  FSEL R9, R9, -INF , !P0 ;  /* 0xff80000009097808 */ /* 0x000fe20004000000 */
[----:B----4-:R-:W-:Y:S01]  /*1f230*/  FFMA.FTZ R170, R33, -UR14, R32 ;  /* 0x8000000e21aa7c23 */ /* 0x010fe20008010020 */
[C---:B------:R-:W-:Y:S01]  /*1f240*/  ISETP.GE.AND P1, PT, R165.reuse, R234, PT ;  /* 0x000000eaa500720c */ /* 0x040fe20003f26270 */
[----:B------:R-:W2:Y:S01]  /*1f250*/  LDSM.16.M88.4 R32, [R213+0xf000] ;  /* 0x00f00000d520783b */ /* 0x000ea20000000200 */
[----:B------:R-:W-:Y:S01]  /*1f260*/  ISETP.GE.AND P0, PT, R165, R232, PT ;  /* 0x000000e8a500720c */ /* 0x000fe20003f06270 */
[----:B------:R-:W-:Y:S01]  /*1f270*/  MUFU.TANH R11, R11 ;  /* 0x0000000b000b7308 */ /* 0x000fe20000002400 */
[----:B------:R-:W-:Y:S01]  /*1f280*/  ISETP.GT.AND P6, PT, R233, R165, PT ;  /* 0x000000a5e900720c */ /* 0x000fe20003fc4270 */
[----:B------:R-:W-:-:S04]  /*1f290*/  DEPBAR.LE SB0, 0x0 ;  /* 0x000080000000791a */ /* 0x000fc80000000000 */
[----:B------:R-:W-:Y:S02]  /*1f2a0*/  I2FP.F32.S32 R165, R28 ;  /* 0x0000001c00a57245 */ /* 0x000fe40000201400 */
[----:B------:R3:W4:Y:S01]  /*1f2b0*/  MUFU.TANH R28, R29 ;  /* 0x0000001d001c7308 */ /* 0x0007220000002400 */
[----:B------:R-:W-:Y:S02]  /*1f2c0*/  FSEL R251, R251, -INF , !P1 ;  /* 0xff800000fbfb7808 */ /* 0x000fe40004800000 */
[----:B-1----:R-:W-:Y:S01]  /*1f2d0*/  FFMA.FTZ R8, R165, -UR14, R8 ;  /* 0x8000000ea5087c23 */ /* 0x002fe20008010008 */
[----:B------:R-:W-:Y:S02]  /*1f2e0*/  IABS R165, R208 ;  /* 0x000000d000a57213 */ /* 0x000fe40000000000 */
[----:B------:R-:W-:Y:S02]  /*1f2f0*/  ISETP.GT.AND P1, PT, R235, R169, PT ;  /* 0x000000a9eb00720c */ /* 0x000fe40003f24270 */
[----:B------:R-:W-:Y:S01]  /*1f300*/  FSEL R171, R170, -INF , !P6 ;  /* 0xff800000aaab7808 */ /* 0x000fe20007000000 */
[----:B------:R-:W-:Y:S01]  /*1f310*/  MUFU.TANH R4, R4 ;  /* 0x0000000400047308 */ /* 0x000fe20000002400 */
[----:B------:R-:W-:-:S02]  /*1f320*/  IABS R170, R173 ;  /* 0x000000ad00aa7213 */ /* 0x000fc40000000000 */
[----:B------:R-:W-:Y:S02]  /*1f330*/  I2FP.F32.S32 R165, R165 ;  /* 0x000000a500a57245 */ /* 0x000fe40000201400 */
[----:B------:R-:W-:Y:S02]  /*1f340*/  FSEL R173, R8, -INF , !P1 ;  /* 0xff80000008ad7808 */ /* 0x000fe40004800000 */
[----:B------:R-:W-:Y:S01]  /*1f350*/  ISETP.GE.AND P6, PT, R169, R234, PT ;  /* 0x000000eaa900720c */ /* 0x000fe20003fc6270 */
[----:B------:R-:W-:Y:S01]  /*1f360*/  FFMA.FTZ R30, R165, -UR14, R30 ;  /* 0x8000000ea51e7c23 */ /* 0x000fe2000801001e */
[----:B---3--:R-:W-:Y:S01]  /*1f370*/  FSEL R29, R171, -INF , !P0 ;  /* 0xff800000ab1d7808 */ /* 0x008fe20004000000 */
[----:B------:R1:W3:Y:S01]  /*1f380*/  MUFU.TANH R8, R24 ;  /* 0x0000001800087308 */ /* 0x0002e20000002400 */
[----:B------:R-:W-:Y:S02]  /*1f390*/  ISETP.GE.AND P0, PT, R169, R232, PT ;  /* 0x000000e8a900720c */ /* 0x000fe40003f06270 */
[----:B------:R-:W-:-:S02]  /*1f3a0*/  ISETP.GT.AND P1, PT, R233, R169, PT ;  /* 0x000000a9e900720c */ /* 0x000fc40003f24270 */
[----:B------:R-:W-:Y:S02]  /*1f3b0*/  I2FP.F32.S32 R169, R170 ;  /* 0x000000aa00a97245 */ /* 0x000fe40000201400 */
[----:B------:R-:W-:Y:S01]  /*1f3c0*/  FSEL R173, R173, -INF , !P6 ;  /* 0xff800000adad7808 */ /* 0x000fe20007000000 */
[----:B------:R-:W-:Y:S01]  /*1f3d0*/  MUFU.TANH R193, R193 ;  /* 0x000000c100c17308 */ /* 0x000fe20000002400 */
[----:B------:R-:W-:Y:S01]  /*1f3e0*/  ISETP.GT.AND P6, PT, R235, R10, PT ;  /* 0x0000000aeb00720c */ /* 0x000fe20003fc4270 */
[----:B----4-:R-:W-:Y:S01]  /*1f3f0*/  FFMA.FTZ R28, R169, -UR14, R28 ;  /* 0x8000000ea91c7c23 */ /* 0x010fe2000801001c */
[----:B------:R-:W-:Y:S01]  /*1f400*/  FSEL R30, R30, -INF , !P1 ;  /* 0xff8000001e1e7808 */ /* 0x000fe20004800000 */
[----:B--2---:R-:W-:Y:S01]  /*1f410*/  HMMA.16816.F32 R20, R184, R32, R20 ;  /* 0x00000020b814723c */ /* 0x004fe20000001814 */
[----:B------:R-:W-:Y:S02]  /*1f420*/  ISETP.GE.AND P1, PT, R10, R234, PT ;  /* 0x000000ea0a00720c */ /* 0x000fe40003f26270 */
[----:B------:R-:W-:Y:S01]  /*1f430*/  FSEL R165, R30, -INF , !P0 ;  /* 0xff8000001ea57808 */ /* 0x000fe20004000000 */
[----:B------:R-:W-:Y:S01]  /*1f440*/  MUFU.TANH R194, R194 ;  /* 0x000000c200c27308 */ /* 0x000fe20000002400 */
[----:B------:R-:W-:-:S02]  /*1f450*/  FSEL R28, R28, -INF , !P6 ;  /* 0xff8000001c1c7808 */ /* 0x000fc40007000000 */
[----:B-1----:R-:W-:Y:S01]  /*1f460*/  IABS R24, R190 ;  /* 0x000000be00187213 */ /* 0x002fe20000000000 */
[----:B------:R-:W-:Y:S01]  /*1f470*/  HMMA.16816.F32 R196, R184, R34, R196 ;  /* 0x00000022b8c4723c */ /* 0x000fe200000018c4 */
[----:B------:R-:W-:Y:S02]  /*1f480*/  ISETP.GE.AND P0, PT, R10, R232, PT ;  /* 0x000000e80a00720c */ /* 0x000fe40003f06270 */
[----:B------:R-:W-:Y:S01]  /*1f490*/  ISETP.GT.AND P6, PT, R233, R10, PT ;  /* 0x0000000ae900720c */ /* 0x000fe20003fc4270 */
[----:B------:R-:W-:Y:S01]  /*1f4a0*/  MUFU.TANH R195, R195 ;  /* 0x000000c300c37308 */ /* 0x000fe20000002400 */
[----:B------:R-:W-:Y:S01]  /*1f4b0*/  I2FP.F32.S32 R10, R24 ;  /* 0x00000018000a7245 */ /* 0x000fe20000201400 */
[----:B------:R-:W-:Y:S01]  /*1f4c0*/  VIADD R24, R6, 0xffffff98 ;  /* 0xffffff9806187836 */ /* 0x000fe20000000000 */
[----:B------:R-:W-:Y:S02]  /*1f4d0*/  IABS R175, R175 ;  /* 0x000000af00af7213 */ /* 0x000fe40000000000 */
[----:B------:R-:W-:Y:S01]  /*1f4e0*/  IABS R188, R188 ;  /* 0x000000bc00bc7213 */ /* 0x000fe20000000000 */
[----:B------:R-:W-:Y:S01]  /*1f4f0*/  FFMA.FTZ R11, R10, -UR14, R11 ;  /* 0x8000000e0a0b7c23 */ /* 0x000fe2000801000b */
[----:B------:R-:W-:Y:S01]  /*1f500*/  FMUL.FTZ R10, R25, UR4 ;  /* 0x00000004190a7c20 */ /* 0x000fe20008410000 */
[----:B------:R-:W-:Y:S01]  /*1f510*/  I2FP.F32.S32 R31, R175 ;  /* 0x000000af001f7245 */ /* 0x000fe20000201400 */
[----:B------:R-:W-:Y:S01]  /*1f520*/  FMUL.FTZ R20, R20, UR4 ;  /* 0x0000000414147c20 */ /* 0x000fe20008410000 */
[----:B------:R-:W-:Y:S01]  /*1f530*/  FSEL R175, R28, -INF , !P1 ;  /* 0xff8000001caf7808 */ /* 0x000fe20004800000 */
[----:B------:R-:W-:Y:S01]  /*1f540*/  FMUL.FTZ R22, R22, UR4 ;  /* 0x0000000416167c20 */ /* 0x000fe20008410000 */
[----:B------:R-:W-:Y:S01]  /*1f550*/  FSEL R25, R11, -INF , !P6 ;  /* 0xff8000000b197808 */ /* 0x000fe20007000000 */
[----:B------:R-:W1:Y:S01]  /*1f560*/  MUFU.TANH R10, R10 ;  /* 0x0000000a000a7308 */ /* 0x000e620000002400 */
[----:B------:R-:W-:Y:S01]  /*1f570*/  IABS R11, R167 ;  /* 0x000000a7000b7213 */ /* 0x000fe20000000000 */
[----:B---3--:R-:W-:Y:S01]  /*1f580*/  FFMA.FTZ R8, R31, -UR14, R8 ;  /* 0x8000000e1f087c23 */ /* 0x008fe20008010008 */
[----:B------:R-:W-:Y:S01]  /*1f590*/  FSEL R167, R25, -INF , !P0 ;  /* 0xff80000019a77808 */ /* 0x000fe20004000000 */
[----:B------:R-:W-:Y:S01]  /*1f5a0*/  FMUL.FTZ R21, R21, UR4 ;  /* 0x0000000415157c20 */ /* 0x000fe20008410000 */
[----:B------:R-:W-:Y:S01]  /*1f5b0*/  I2FP.F32.S32 R25, R188 ;  /* 0x000000bc00197245 */ /* 0x000fe20000201400 */
[----:B------:R-:W-:Y:S01]  /*1f5c0*/  FMUL.FTZ R23, R23, UR4 ;  /* 0x0000000417177c20 */ /* 0x000fe20008410000 */
[-C--:B------:R-:W-:Y:S01]  /*1f5d0*/  ISETP.GT.AND P1, PT, R235, R24.reuse, PT ;  /* 0x00000018eb00720c */ /* 0x080fe20003f24270 */
[----:B------:R-:W2:Y:S01]  /*1f5e0*/  MUFU.TANH R20, R20 ;  /* 0x0000001400147308 */ /* 0x000ea20000002400 */
[----:B------:R-:W-:Y:S01]  /*1f5f0*/  I2FP.F32.S32 R11, R11 ;  /* 0x0000000b000b7245 */ /* 0x000fe20000201400 */
[----:B------:R-:W-:Y:S01]  /*1f600*/  FFMA.FTZ R25, R25, -UR14, R26 ;  /* 0x8000000e19197c23 */ /* 0x000fe2000801001a */
[----:B------:R-:W-:Y:S01]  /*1f610*/  FSEL R8, R8, -INF , !P1 ;  /* 0xff80000008087808 */ /* 0x000fe20004800000 */
[----:B------:R-:W-:Y:S01]  /*1f620*/  FMUL.FTZ R196, R196, UR4 ;  /* 0x00000004c4c47c20 */ /* 0x000fe20008410000 */
[----:B------:R-:W-:Y:S01]  /*1f630*/  ISETP.GT.AND P1, PT, R233, R24, PT ;  /* 0x00000018e900720c */ /* 0x000fe20003f24270 */
[----:B------:R-:W-:Y:S01]  /*1f640*/  FMUL.FTZ R198, R198, UR4 ;  /* 0x00000004c6c67c20 */ /* 0x000fe20008410000 */
[C---:B------:R-:W-:Y:S01]  /*1f650*/  ISETP.GE.AND P6, PT, R24.reuse, R234, PT ;  /* 0x000000ea1800720c */ /* 0x040fe20003fc6270 */
[----:B------:R-:W3:Y:S01]  /*1f660*/  MUFU.TANH R22, R22 ;  /* 0x0000001600167308 */ /* 0x000ee20000002400 */
[----:B------:R-:W-:Y:S01]  /*1f670*/  FSEL R25, R25, -INF , !P1 ;  /* 0xff80000019197808 */ /* 0x000fe20004800000 */
[----:B-1----:R-:W-:Y:S01]  /*1f680*/  FFMA.FTZ R10, R11, -UR14, R10 ;  /* 0x8000000e0b0a7c23 */ /* 0x002fe2000801000a */
[----:B------:R-:W-:Y:S01]  /*1f690*/  ISETP.GE.AND P0, PT, R24, R232, PT ;  /* 0x000000e81800720c */ /* 0x000fe20003f06270 */
[----:B------:R-:W-:Y:S01]  /*1f6a0*/  FMUL.FTZ R197, R197, UR4 ;  /* 0x00000004c5c57c20 */ /* 0x000fe20008410000 */
[----:B------:R-:W-:Y:S01]  /*1f6b0*/  ISETP.GT.AND P1, PT, R235, R5, PT ;  /* 0x00000005eb00720c */ /* 0x000fe20003f24270 */
[----:B------:R-:W-:Y:S01]  /*1f6c0*/  FMUL.FTZ R199, R199, UR4 ;  /* 0x00000004c7c77c20 */ /* 0x000fe20008410000 */
[----:B------:R-:W-:Y:S01]  /*1f6d0*/  IABS R183, R183 ;  /* 0x000000b700b77213 */ /* 0x000fe20000000000 */
[----:B------:R-:W1:Y:S01]  /*1f6e0*/  MUFU.TANH R21, R21 ;  /* 0x0000001500157308 */ /* 0x000e620000002400 */
[----:B------:R-:W-:-:S02]  /*1f6f0*/  FSEL R201, R8, -INF , !P6 ;  /* 0xff80000008c97808 */ /* 0x000fc40007000000 */
[----:B------:R-:W-:Y:S02]  /*1f700*/  FSEL R169, R25, -INF , !P0 ;  /* 0xff80000019a97808 */ /* 0x000fe40004000000 */
[----:B------:R-:W-:Y:S02]  /*1f710*/  FSEL R245, R10, -INF , !P1 ;  /* 0xff8000000af57808 */ /* 0x000fe40004800000 */
[C---:B------:R-:W-:Y:S01]  /*1f720*/  ISETP.GE.AND P6, PT, R5.reuse, R234, PT ;  /* 0x000000ea0500720c */ /* 0x040fe20003fc6270 */
[----:B------:R-:W4:Y:S01]  /*1f730*/  MUFU.TANH R23, R23 ;  /* 0x0000001700177308 */ /* 0x000f220000002400 */
[----:B------:R-:W-:Y:S02]  /*1f740*/  ISETP.GE.AND P0, PT, R5, R232, PT ;  /* 0x000000e80500720c */ /* 0x000fe40003f06270 */
[----:B------:R-:W-:Y:S01]  /*1f750*/  ISETP.GT.AND P1, PT, R233, R5, PT ;  /* 0x00000005e900720c */ /* 0x000fe20003f24270 */
[----:B------:R-:W-:Y:S01]  /*1f760*/  IMAD.MOV.U32 R5, RZ, RZ, R183 ;  /* 0x000000ffff057224 */ /* 0x000fe200078e00b7 */
[----:B------:R-:W-:-:S02]  /*1f770*/  IABS R8, R182 ;  /* 0x000000b600087213 */ /* 0x000fc40000000000 */
[----:B------:R-:W-:Y:S01]  /*1f780*/  FSEL R245, R245, -INF , !P6 ;  /* 0xff800000f5f57808 */ /* 0x000fe20007000000 */
[----:B------:R-:W5:Y:S01]  /*1f790*/  MUFU.TANH R196, R196 ;  /* 0x000000c400c47308 */ /* 0x000f620000002400 */
[----:B------:R-:W-:Y:S02]  /*1f7a0*/  I2FP.F32.S32 R5, R5 ;  /* 0x0000000500057245 */ /* 0x000fe40000201400 */
        /* <DEDUP_REMOVED lines=8> */
[----:B------:R-:W-:-:S02]  /*1f830*/  FSEL R4, R4, -INF , !P1 ;  /* 0xff80000004047808 */ /* 0x000fc40004800000 */
[----:B------:R-:W-:Y:S02]  /*1f840*/  I2FP.F32.S32 R5, R5 ;  /* 0x0000000500057245 */ /* 0x000fe40000201400 */
[----:B------:R-:W-:Y:S02]  /*1f850*/  FSEL R171, R4, -INF , !P0 ;  /* 0xff80000004ab7808 */ /* 0x000fe40004000000 */
[----:B------:R-:W-:Y:S01]  /*1f860*/  FSEL R11, R11, -INF , !P6 ;  /* 0xff8000000b0b7808 */ /* 0x000fe20007000000 */
[----:B---3--:R-:W-:Y:S01]  /*1f870*/  FFMA.FTZ R5, R5, -UR14, R22 ;  /* 0x8000000e05057c23 */ /* 0x008fe20008010016 */
[C---:B------:R-:W-:Y:S01]  /*1f880*/  ISETP.GE.AND P1, PT, R8.reuse, R234, PT ;  /* 0x000000ea0800720c */ /* 0x040fe20003f26270 */
[----:B------:R-:W3:Y:S01]  /*1f890*/  MUFU.TANH R197, R197 ;  /* 0x000000c500c57308 */ /* 0x000ee20000002400 */
[----:B------:R-:W-:Y:S02]  /*1f8a0*/  ISETP.GE.AND P0, PT, R8, R232, PT ;  /* 0x000000e80800720c */ /* 0x000fe40003f06270 */
[----:B------:R-:W-:-:S02]  /*1f8b0*/  I2FP.F32.S32 R4, R180 ;  /* 0x000000b400047245 */ /* 0x000fc40000201400 */
[----:B------:R-:W-:Y:S01]  /*1f8c0*/  ISETP.GT.AND P6, PT, R233, R8, PT ;  /* 0x00000008e900720c */ /* 0x000fe20003fc4270 */
[----:B------:R-:W-:Y:S01]  /*1f8d0*/  VIADD R8, R6, 0xffffffa1 ;  /* 0xffffffa106087836 */ /* 0x000fe20000000000 */
[----:B------:R-:W-:Y:S01]  /*1f8e0*/  IABS R179, R179 ;  /* 0x000000b300b37213 */ /* 0x000fe20000000000 */
[----:B-1----:R-:W-:Y:S01]  /*1f8f0*/  FFMA.FTZ R4, R4, -UR14, R21 ;  /* 0x8000000e04047c23 */ /* 0x002fe20008010015 */
[----:B------:R-:W-:Y:S01]  /*1f900*/  FSEL R237, R11, -INF , !P1 ;  /* 0xff8000000bed7808 */ /* 0x000fe20004800000 */
[----:B------:R-:W1:Y:S01]  /*1f910*/  MUFU.TANH R199, R199 ;  /* 0x000000c700c77308 */ /* 0x000e620000002400 */
[----:B------:R-:W-:Y:S02]  /*1f920*/  IABS R177, R177 ;  /* 0x000000b100b17213 */ /* 0x000fe40000000000 */
[----:B------:R-:W-:Y:S02]  /*1f930*/  FSEL R5, R5, -INF , !P6 ;  /* 0xff80000005057808 */ /* 0x000fe40007000000 */
[----:B------:R-:W-:-:S02]  /*1f940*/  I2FP.F32.S32 R10, R179 ;  /* 0x000000b3000a7245 */ /* 0x000fc40000201400 */
[----:B------:R-:W-:Y:S02]  /*1f950*/  ISETP.GT.AND P1, PT, R235, R8, PT ;  /* 0x00000008eb00720c */ /* 0x000fe40003f24270 */
[----:B------:R-:W-:Y:S01]  /*1f960*/  FSEL R183, R5, -INF , !P0 ;  /* 0xff80000005b77808 */ /* 0x000fe20004000000 */
[----:B----4-:R-:W-:Y:S01]  /*1f970*/  FFMA.FTZ R10, R10, -UR14, R23 ;  /* 0x8000000e0a0a7c23 */ /* 0x010fe20008010017 */
[----:B------:R-:W-:Y:S01]  /*1f980*/  I2FP.F32.S32 R177, R177 ;  /* 0x000000b100b17245 */ /* 0x000fe20000201400 */
[----:B------:R-:W-:Y:S01]  /*1f990*/  VIADD R5, R6, 0xffffffa8 ;  /* 0xffffffa806057836 */ /* 0x000fe20000000000 */
[----:B------:R-:W-:Y:S02]  /*1f9a0*/  ISETP.GE.AND P6, PT, R8, R234, PT ;  /* 0x000000ea0800720c */ /* 0x000fe40003fc6270 */
[----:B------:R-:W-:Y:S01]  /*1f9b0*/  FSEL R4, R4, -INF , !P1 ;  /* 0xff80000004047808 */ /* 0x000fe20004800000 */
[----:B-----5:R-:W-:Y:S01]  /*1f9c0*/  FFMA.FTZ R177, R177, -UR14, R196 ;  /* 0x8000000eb1b17c23 */ /* 0x020fe200080100c4 */
[----:B------:R-:W-:-:S02]  /*1f9d0*/  ISETP.GT.AND P1, PT, R233, R8, PT ;  /* 0x00000008e900720c */ /* 0x000fc40003f24270 */
[----:B------:R-:W-:Y:S01]  /*1f9e0*/  FSEL R225, R4, -INF , !P6 ;  /* 0xff80000004e17808 */ /* 0x000fe20007000000 */
[----:B------:R-:W-:Y:S01]  /*1f9f0*/  VIADD R4, R6, 0xffffffa9 ;  /* 0xffffffa906047836 */ /* 0x000fe20000000000 */
[----:B------:R-:W-:Y:S02]  /*1fa00*/  ISETP.GE.AND P0, PT, R8, R232, PT ;  /* 0x000000e80800720c */ /* 0x000fe40003f06270 */
[----:B------:R-:W-:Y:S02]  /*1fa10*/  ISETP.GT.AND P6, PT, R235, R5, PT ;  /* 0x00000005eb00720c */ /* 0x000fe40003fc4270 */
[----:B------:R-:W-:Y:S02]  /*1fa20*/  FSEL R10, R10, -INF , !P1 ;  /* 0xff8000000a0a7808 */ /* 0x000fe40004800000 */
[----:B------:R-:W-:Y:S02]  /*1fa30*/  IABS R178, R178 ;  /* 0x000000b200b27213 */ /* 0x000fe40000000000 */
[----:B------:R-:W-:-:S02]  /*1fa40*/  FSEL R181, R10, -INF , !P0 ;  /* 0xff8000000ab57808 */ /* 0x000fc40004000000 */
[----:B------:R-:W-:Y:S02]  /*1fa50*/  FSEL R177, R177, -INF , !P6 ;  /* 0xff800000b1b17808 */ /* 0x000fe40007000000 */
[C---:B------:R-:W-:Y:S02]  /*1fa60*/  ISETP.GE.AND P1, PT, R5.reuse, R234, PT ;  /* 0x000000ea0500720c */ /* 0x040fe40003f26270 */
[----:B------:R-:W-:Y:S02]  /*1fa70*/  ISETP.GE.AND P0, PT, R5, R232, PT ;  /* 0x000000e80500720c */ /* 0x000fe40003f06270 */
[----:B------:R-:W-:Y:S02]  /*1fa80*/  ISETP.GT.AND P6, PT, R233, R5, PT ;  /* 0x00000005e900720c */ /* 0x000fe40003fc4270 */
[----:B------:R-:W-:Y:S02]  /*1fa90*/  IABS R174, R174 ;  /* 0x000000ae00ae7213 */ /* 0x000fe40000000000 */
[----:B------:R-:W-:-:S02]  /*1faa0*/  I2FP.F32.S32 R5, R178 ;  /* 0x000000b200057245 */ /* 0x000fc40000201400 */
[----:B------:R-:W-:Y:S02]  /*1fab0*/  I2FP.F32.S32 R174, R174 ;  /* 0x000000ae00ae7245 */ /* 0x000fe40000201400 */
[----:B------:R-:W-:Y:S01]  /*1fac0*/  IABS R176, R176 ;  /* 0x000000b000b07213 */ /* 0x000fe20000000000 */
[----:B--2---:R-:W-:Y:S01]  /*1fad0*/  FFMA.FTZ R5, R5, -UR14, R198 ;  /* 0x8000000e05057c23 */ /* 0x004fe200080100c6 */
[----:B------:R-:W-:Y:S01]  /*1fae0*/  FSEL R223, R177, -INF , !P1 ;  /* 0xff800000b1df7808 */ /* 0x000fe20004800000 */
[----:B---3--:R-:W-:Y:S01]  /*1faf0*/  FFMA.FTZ R174, R174, -UR14, R197 ;  /* 0x8000000eaeae7c23 */ /* 0x008fe200080100c5 */
[----:B------:R-:W-:Y:S02]  /*1fb00*/  ISETP.GT.AND P1, PT, R235, R4, PT ;  /* 0x00000004eb00720c */ /* 0x000fe40003f24270 */
[----:B------:R-:W-:Y:S02]  /*1fb10*/  FSEL R5, R5, -INF , !P6 ;  /* 0xff80000005057808 */ /* 0x000fe40007000000 */
[----:B------:R-:W-:-:S02]  /*1fb20*/  IABS R19, R19 ;  /* 0x0000001300137213 */ /* 0x000fc40000000000 */
[----:B------:R-:W-:Y:S02]  /*1fb30*/  I2FP.F32.S32 R176, R176 ;  /* 0x000000b000b07245 */ /* 0x000fe40000201400 */
[----:B------:R-:W-:Y:S02]  /*1fb40*/  FSEL R179, R5, -INF , !P0 ;  /* 0xff80000005b37808 */ /* 0x000fe40004000000 */
[----:B------:R-:W-:Y:S01]  /*1fb50*/  FSEL R174, R174, -INF , !P1 ;  /* 0xff800000aeae7808 */ /* 0x000fe20004800000 */
[----:B-1----:R-:W-:Y:S01]  /*1fb60*/  FFMA.FTZ R176, R176, -UR14, R199 ;  /* 0x8000000eb0b07c23 */ /* 0x002fe200080100c7 */
[C---:B------:R-:W-:Y:S02]  /*1fb70*/  ISETP.GE.AND P6, PT, R4.reuse, R234, PT ;  /* 0x000000ea0400720c */ /* 0x040fe40003fc6270 */
[----:B------:R-:W-:Y:S02]  /*1fb80*/  ISETP.GE.AND P0, PT, R4, R232, PT ;  /* 0x000000e80400720c */ /* 0x000fe40003f06270 */
[----:B------:R-:W-:-:S02]  /*1fb90*/  I2FP.F32.S32 R19, R19 ;  /* 0x0000001300137245 */ /* 0x000fc40000201400 */
[----:B------:R-:W-:Y:S01]  /*1fba0*/  ISETP.GT.AND P1, PT, R233, R4, PT ;  /* 0x00000004e900720c */ /* 0x000fe20003f24270 */
[----:B------:R-:W-:Y:S01]  /*1fbb0*/  VIADD R4, R6, 0xffffffb0 ;  /* 0xffffffb006047836 */ /* 0x000fe20000000000 */
[----:B------:R-:W-:Y:S01]  /*1fbc0*/  FSEL R221, R174, -INF , !P6 ;  /* 0xff800000aedd7808 */ /* 0x000fe20007000000 */
[----:B------:R-:W-:Y:S01]  /*1fbd0*/  FFMA.FTZ R19, R19, -UR14, R192 ;  /* 0x8000000e13137c23 */ /* 0x000fe200080100c0 */
        /* <DEDUP_REMOVED lines=8> */
[----:B------:R-:W-:Y:S02]  /*1fc60*/  I2FP.F32.S32 R8, R7 ;  /* 0x0000000700087245 */ /* 0x000fe40000201400 */
[----:B------:R-:W-:Y:S01]  /*1fc70*/  I2FP.F32.S32 R5, R172 ;  /* 0x000000ac00057245 */ /* 0x000fe20000201400 */
[----:B------:R-:W-:Y:S01]  /*1fc80*/  BAR.SYNC.DEFER_BLOCKING 0x0 ;  /* 0x0000000000007b1d */ /* 0x000fe20000010000 */
[----:B------:R-:W-:Y:S01]  /*1fc90*/  ISETP.GT.AND P6, PT, R233, R4, PT ;  /* 0x00000004e900720c */ /* 0x000fe20003fc4270 */
[----:B------:R-:W-:Y:S01]  /*1fca0*/  VIADD R4, R6, 0xffffffb1 ;  /* 0xffffffb106047836 */ /* 0x000fe20000000000 */
[----:B------:R-:W-:Y:S01]  /*1fcb0*/  IABS R18, R18 ;  /* 0x0000001200127213 */ /* 0x000fe20000000000 */
[----:B------:R-:W-:Y:S01]  /*1fcc0*/  FFMA.FTZ R8, R8, -UR14, R193 ;  /* 0x8000000e08087c23 */ /* 0x000fe200080100c1 */
[----:B------:R-:W-:Y:S01]  /*1fcd0*/  FFMA.FTZ R5, R5, -UR14, R194 ;  /* 0x8000000e05057c23 */ /* 0x000fe200080100c2 */
[----:B------:R-:W-:Y:S01]  /*1fce0*/  FSEL R219, R19, -INF , !P1 ;  /* 0xff80000013db7808 */ /* 0x000fe20004800000 */
[----:B------:R-:W-:Y:S01]  /*1fcf0*/  VIADD R6, R6, 0xffffffb9 ;  /* 0xffffffb906067836 */ /* 0x000fe20000000000 */
[----:B------:R-:W-:-:S02]  /*1fd00*/  I2FP.F32.S32 R18, R18 ;  /* 0x0000001200127245 */ /* 0x000fc40000201400 */
[----:B------:R-:W-:Y:S02]  /*1fd10*/  ISETP.GT.AND P1, PT, R235, R4, PT ;  /* 0x00000004eb00720c */ /* 0x000fe40003f24270 */
[----:B------:R-:W-:Y:S01]  /*1fd20*/  IABS R166, R166 ;  /* 0x000000a600a67213 */ /* 0x000fe20000000000 */
[----:B------:R-:W-:Y:S01]  /*1fd30*/  FFMA.FTZ R18, R18, -UR14, R195 ;  /* 0x8000000e12127c23 */ /* 0x000fe200080100c3 */
[----:B------:R-:W-:Y:S02]  /*1fd40*/  FSEL R5, R5, -INF , !P6 ;  /* 0xff80000005057808 */ /* 0x000fe40007000000 */
[----:B------:R-:W-:Y:S02]  /*1fd50*/  IABS R168, R168 ;  /* 0x000000a800a87213 */ /* 0x000fe40000000000 */
[----:B------:R-:W-:Y:S02]  /*1fd60*/  FSEL R8, R8, -INF , !P1 ;  /* 0xff80000008087808 */ /* 0x000fe40004800000 */
[----:B------:R-:W-:-:S02]  /*1fd70*/  ISETP.GT.AND P1, PT, R233, R4, PT ;  /* 0x00000004e900720c */ /* 0x000fc40003f24270 */
[----:B------:R-:W-:Y:S02]  /*1fd80*/  I2FP.F32.S32 R166, R166 ;  /* 0x000000a600a67245 */ /* 0x000fe40000201400 */
[----:B------:R-:W-:Y:S02]  /*1fd90*/  FSEL R211, R5, -INF , !P0 ;  /* 0xff80000005d37808 */ /* 0x000fe40004000000 */
[----:B------:R-:W-:Y:S01]  /*1fda0*/  I2FP.F32.S32 R168, R168 ;  /* 0x000000a800a87245 */ /* 0x000fe20000201400 */
[----:B------:R-:W-:Y:S01]  /*1fdb0*/  FFMA.FTZ R205, R166, -UR14, R205 ;  /* 0x8000000ea6cd7c23 */ /* 0x000fe200080100cd */
[----:B------:R-:W-:Y:S02]  /*1fdc0*/  ISETP.GE.AND P0, PT, R4, R232, PT ;  /* 0x000000e80400720c */ /* 0x000fe40003f06270 */
[----:B------:R-:W-:Y:S01]  /*1fdd0*/  FSEL R18, R18, -INF , !P1 ;  /* 0xff80000012127808 */ /* 0x000fe20004800000 */
[----:B------:R-:W-:Y:S01]  /*1fde0*/  FFMA.FTZ R168, R168, -UR14, R207 ;  /* 0x8000000ea8a87c23 */ /* 0x000fe200080100cf */
[----:B------:R-:W-:-:S02]  /*1fdf0*/  ISETP.GE.AND P6, PT, R4, R234, PT ;  /* 0x000000ea0400720c */ /* 0x000fc40003fc6270 */
[-C--:B------:R-:W-:Y:S02]  /*1fe00*/  ISETP.GT.AND P1, PT, R235, R6.reuse, PT ;  /* 0x00000006eb00720c */ /* 0x080fe40003f24270 */
[----:B------:R-:W-:Y:S02]  /*1fe10*/  FSEL R209, R18, -INF , !P0 ;  /* 0xff80000012d17808 */ /* 0x000fe40004000000 */
[----:B------:R-:W-:Y:S02]  /*1fe20*/  ISETP.GT.AND P0, PT, R233, R6, PT ;  /* 0x00000006e900720c */ /* 0x000fe40003f04270 */
[----:B------:R-:W-:Y:S02]  /*1fe30*/  FSEL R215, R8, -INF , !P6 ;  /* 0xff80000008d77808 */ /* 0x000fe40007000000 */
[----:B------:R-:W-:Y:S02]  /*1fe40*/  FSEL R205, R205, -INF , !P1 ;  /* 0xff800000cdcd7808 */ /* 0x000fe40004800000 */
[----:B------:R-:W-:-:S02]  /*1fe50*/  ISETP.GE.AND P6, PT, R6, R234, PT ;  /* 0x000000ea0600720c */ /* 0x000fc40003fc6270 */
        /* <DEDUP_REMOVED lines=71> */
.L_x_6363:
        /* <DEDUP_REMOVED lines=8> */
.L_x_6364:
        /* <DEDUP_REMOVED lines=92> */
.L_x_6362:
[----:B--2---:R-:W-:Y:S01]  /*20910*/  FMNMX3.FTZ R4, R164, R189, R247, !PT ;  /* 0x000000bda4047276 */ /* 0x004fe200078100f7 */
[----:B------:R-:W1:Y:S01]  /*20920*/  LDCU UR4, c[0x0][0x45c] ;  /* 0x00008b80ff0477ac */ /* 0x000e620008000800 */
[----:B------:R-:W-:Y:S01]  /*20930*/  FMNMX3.FTZ R8, R3, R191, R203, !PT ;  /* 0x000000bf03087276 */ /* 0x000fe200078100cb */
[----:B------:R-:W-:Y:S01]  /*20940*/  LDSM.16.MT88.4 R12, [R217+0x10000] ;  /* 0x01000000d90c783b */ /* 0x000fe20000004200 */
        /* <DEDUP_REMOVED lines=16> */
[----:B------:R-:W-:-:S03]  /*20a50*/  FMNMX3.FTZ R8, R8, R204, R207, !PT ;  /* 0x000000cc08087276 */ /* 0x000fc600078100cf */
[----:B------:R-:W3:Y:S04]  /*20a60*/  SHFL.BFLY PT, R6, R7, 0x2, 0x1f ;  /* 0x0c401f0007067f89 */ /* 0x000ee800000e0000 */
[----:B------:R-:W4:Y:S01]  /*20a70*/  SHFL.BFLY PT, R5, R8, 0x2, 0x1f ;  /* 0x0c401f0008057f89 */ /* 0x000f2200000e0000 */
[----:B---3--:R-:W-:Y:S02]  /*20a80*/  FMNMX.FTZ R6, R7, R6, !PT ;  /* 0x0000000607067209 */ /* 0x008fe40007810000 */
        /* <DEDUP_REMOVED lines=21> */
[--C-:B------:R-:W-:Y:S01]  /*20be0*/  FFMA.FTZ R186, R203, UR4, -R208.reuse ;  /* 0x00000004cbba7c23 */ /* 0x100fe200080108d0 */
[----:B------:R-:W-:Y:S01]  /*20bf0*/  FMUL.FTZ R2, R6, UR4 ;  /* 0x0000000406027c20 */ /* 0x000fe20008410000 */
[----:B------:R-:W-:Y:S01]  /*20c00*/  IADD3 R203, PT, PT, R217, 0x10040, RZ ;  /* 0x00010040d9cb7810 */ /* 0x000fe20007ffe0ff */
[--C-:B------:R-:W-:Y:S01]  /*20c10*/  FFMA.FTZ R192, R29, UR4, -R208.reuse ;  /* 0x000000041dc07c23 */ /* 0x100fe200080108d0 */
[----:B------:R-:W-:Y:S01]  /*20c20*/  @P2 IADD3 R203, PT, PT, R3, -0x40, RZ ;  /* 0xffffffc003cb2810 */ /* 0x000fe20007ffe0ff */
[----:B------:R-:W1:Y:S01]  /*20c30*/  MUFU.EX2 R193, R193 ;  /* 0x000000c100c17308 */ /* 0x000e620000000800 */
[----:B------:R-:W-:Y:S01]  /*20c40*/  IADD3 R205, PT, PT, R217, R24, RZ ;  /* 0x00000018d9cd7210 */ /* 0x000fe20007ffe0ff */
[----:B------:R-:W-:Y:S01]  /*20c50*/  FFMA.FTZ R188, R191, UR4, -R208 ;  /* 0x00000004bfbc7c23 */ /* 0x000fe200080108d0 */
[--C-:B------:R-:W-:Y:S01]  /*20c60*/  FFMA.FTZ R190, R249, UR4, -R210.reuse ;  /* 0x00000004f9be7c23 */ /* 0x100fe200080108d2 */
[----:B------:R-:W2:Y:S01]  /*20c70*/  MUFU.EX2 R2, R2 ;  /* 0x0000000200027308 */ /* 0x000ea20000000800 */
[----:B------:R-:W3:Y:S01]  /*20c80*/  LDSM.16.MT88.4 R28, [R203] ;  /* 0x00000000cb1c783b */ /* 0x000ee20000004200 */
[----:B------:R-:W-:Y:S01]  /*20c90*/  FFMA.FTZ R187, R251, UR4, -R210 ;  /* 0x00000004fbbb7c23 */ /* 0x000fe200080108d2 */
[----:B------:R-:W-:Y:S01]  /*20ca0*/  FFMA.FTZ R191, R9, UR4, -R208 ;  /* 0x0000000409bf7c23 */ /* 0x000fe200080108d0 */
[----:B------:R-:W-:Y:S01]  /*20cb0*/  MUFU.EX2 R194, R194 ;  /* 0x000000c200c27308 */ /* 0x000fe20000000800 */
[----:B------:R-:W-:Y:S01]  /*20cc0*/  IADD3 R195, PT, PT, R24, R203, RZ ;  /* 0x000000cb18c37210 */ /* 0x000fe20007ffe0ff */
        /* <DEDUP_REMOVED lines=196> */
[--C-:B------:R-:W-:Y:S01]  /*21910*/  FFMA.FTZ R204, R204, UR4, -R208.reuse ;  /* 0x00000004cccc7c23 */ /* 0x100fe200080108d0 */
[----:B------:R-:W-:Y:S01]  /*21920*/  LDSM.16.MT88.4 R164, [R203+0x2800] ;  /* 0x00280000cba4783b */ /* 0x000fe20000004200 */
[----:B------:R-:W-:Y:S01]  /*21930*/  MUFU.EX2 R216, R216 ;  /* 0x000000d800d87308 */ /* 0x000fe20000000800 */
[----:B------:R-:W-:Y:S01]  /*21940*/  FFMA.FTZ R207, R207, UR4, -R208 ;  /* 0x00000004cfcf7c23 */ /* 0x000fe200080108d0 */
[C---:B------:R-:W-:Y:S01]  /*21950*/  HMMA.16816.F32 R132, R4.reuse, R154, R132 ;  /* 0x0000009a0484723c */ /* 0x040fe20000001884 */
[----:B------:R-:W4:Y:S01]  /*21960*/  LDSM.16.MT88.4 R152, [R195+0x6000] ;  /* 0x00600000c398783b */ /* 0x000f220000004200 */
[----:B------:R-:W-:Y:S01]  /*21970*/  MUFU.EX2 R220, R220 ;  /* 0x000000dc00dc7308 */ /* 0x000fe20000000800 */
[----:B------:R-:W-:Y:S01]  /*21980*/  FFMA.FTZ R194, R241, R193, R194 ;  /* 0x000000c1f1c27223 */ /* 0x000fe200000100c2 */
[----:B------:R-:W-:Y:S01]  /*21990*/  FFMA.FTZ R239, R239, R2, R188 ;  /* 0x00000002efef7223 */ /* 0x000fe200000100bc */
[----:B------:R-:W-:Y:S01]  /*219a0*/  LDSM.16.MT88.4 R160, [R217+0x14800] ;  /* 0x01480000d9a0783b */ /* 0x000fe20000004200 */
[----:B------:R-:W-:Y:S01]  /*219b0*/  MUFU.EX2 R218, R218 ;  /* 0x000000da00da7308 */ /* 0x000fe20000000800 */
[----:B------:R-:W-:Y:S01]  /*219c0*/  FADD.FTZ R189, R189, R194 ;  /* 0x000000c2bdbd7221 */ /* 0x000fe20000010000 */
[C---:B---3--:R-:W-:Y:S01]  /*219d0*/  HMMA.16816.F32 R100, R4.reuse, R144, R100 ;  /* 0x000000900464723c */ /* 0x048fe20000001864 */
[----:B------:R-:W-:Y:S01]  /*219e0*/  LDSM.16.MT88.4 R176, [R195+0x1000] ;  /* 0x00100000c3b0783b */ /* 0x000fe20000004200 */
[----:B------:R-:W-:Y:S01]  /*219f0*/  MUFU.EX2 R237, R237 ;  /* 0x000000ed00ed7308 */ /* 0x000fe20000000800 */
[----:B------:R-:W-:Y:S01]  /*21a00*/  FADD.FTZ R186, R186, R239 ;  /* 0x000000efbaba7221 */ /* 0x000fe20000010000 */
[----:B------:R-:W-:Y:S01]  /*21a10*/  FADD.FTZ R190, R190, R189 ;  /* 0x000000bdbebe7221 */ /* 0x000fe20000010000 */
[----:B------:R-:W-:Y:S01]  /*21a20*/  PLOP3.LUT P0, PT, PT, PT, UP0, 0x80, 0x8 ;  /* 0x000000000008781c */ /* 0x000fe20003f0f008 */
[----:B------:R-:W-:Y:S01]  /*21a30*/  MUFU.EX2 R209, R209 ;  /* 0x000000d100d17308 */ /* 0x000fe20000000800 */
[----:B------:R-:W-:Y:S01]  /*21a40*/  FADD.FTZ R191, R191, R186 ;  /* 0x000000babfbf7221 */ /* 0x000fe20000010000 */
[----:B------:R-:W-:Y:S01]  /*21a50*/  HMMA.16816.F32 R104, R4, R146, R104 ;  /* 0x000000920468723c */ /* 0x000fe20000001868 */
[----:B------:R-:W3:Y:S01]  /*21a60*/  LDSM.16.MT88.4 R144, [R205+0x10800] ;  /* 0x01080000cd90783b */ /* 0x000ee20000004200 */
[----:B------:R-:W-:Y:S01]  /*21a70*/  MUFU.EX2 R204, R204 ;  /* 0x000000cc00cc7308 */ /* 0x000fe20000000800 */
[----:B------:R-:W-:Y:S01]  /*21a80*/  FADD.FTZ R187, R187, R190 ;  /* 0x000000bebbbb7221 */ /* 0x000fe20000010000 */
[----:B------:R-:W-:-:S02]  /*21a90*/  FADD.FTZ R192, R192, R191 ;  /* 0x000000bfc0c07221 */ /* 0x000fc40000010000 */
[----:B------:R-:W-:Y:S02]  /*21aa0*/  MUFU.EX2 R207, R207 ;  /* 0x000000cf00cf7308 */ /* 0x000fe40000000800 */
        /* <DEDUP_REMOVED lines=70> */
[----:B----4-:R-:W4:Y:S07]  /*21f10*/  LDSM.16.MT88.4 R136, [R203+0x1000] ;  /* 0x00100000cb88783b */ /* 0x010f2e0000004200 */
[C---:B------:R-:W-:Y:S08]  /*21f20*/  HMMA.16816.F32 R116, R128.reuse, R152, R116 ;  /* 0x000000988074723c */ /* 0x040ff00000001874 */
        /* <DEDUP_REMOVED lines=10> */
[----:B------:R-:W-:Y:S01]  /*21fd0*/  FADD.FTZ R214, R223, R214 ;  /* 0x000000d6dfd67221 */ /* 0x000fe20000010000 */
[-C--:B------:R-:W-:Y:S02]  /*21fe0*/  MOV R3, R184.reuse ;  /* 0x000000b800037202 */ /* 0x080fe40000000f00 */
[----:B------:R-:W-:Y:S01]  /*21ff0*/  @P0 MOV R3, R184 ;  /* 0x000000b800030202 */ /* 0x000fe20000000f00 */
        /* <DEDUP_REMOVED lines=9> */
[C---:B----4-:R-:W-:Y:S08]  /*22090*/  HMMA.16816.F32 R24, R4.reuse, R136, R24 ;  /* 0x000000880418723c */ /* 0x050ff00000001818 */
        /* <DEDUP_REMOVED lines=19> */
[C---:B---3--:R-:W-:Y:S03]  /*221d0*/  HMMA.16816.F32 R100, R4.reuse, R12, R100 ;  /* 0x0000000c0464723c */ /* 0x048fe60000001864 */
[----:B------:R-:W3:Y:S04]  /*221e0*/  MUFU.EX2 R181, R181 ;  /* 0x000000b500b57308 */ /* 0x000ee80000000800 */
[----:B------:R-:W5:Y:S01]  /*221f0*/  MUFU.EX2 R206, R206 ;  /* 0x000000ce00ce7308 */ /* 0x000f620000000800 */
[C---:B------:R-:W-:Y:S01]  /*22200*/  HMMA.16816.F32 R104, R4.reuse, R14, R104 ;  /* 0x0000000e0468723c */ /* 0x040fe20000001868 */
[----:B------:R-:W2:Y:S07]  /*22210*/  LDSM.16.MT88.4 R12, [R205+0x15800] ;  /* 0x01580000cd0c783b */ /* 0x000eae0000004200 */
        /* <DEDUP_REMOVED lines=21> */
[----:B------:R-:W-:Y:S07]  /*22370*/  LDSM.16.MT88.4 R32, [R195+0x1800] ;  /* 0x00180000c320783b */ /* 0x000fee0000004200 */
[C---:B-1----:R-:W-:Y:S08]  /*22380*/  HMMA.16816.F32 R124, R4.reuse, R140, R124 ;  /* 0x0000008c047c723c */ /* 0x042ff0000000187c */
[----:B------:R-:W-:Y:S01]  /*22390*/  HMMA.16816.F32 R128, R4, R142, R128 ;  /* 0x0000008e0480723c */ /* 0x000fe20000001880 */
[----:B---3--:R-:W-:Y:S01]  /*223a0*/  F2FP.F16.F32.PACK_AB R4, R181, R180 ;  /* 0x000000b4b504723e */ /* 0x008fe200000000ff */
[----:B------:R-:W1:Y:S01]  /*223b0*/  LDSM.16.MT88.4 R140, [R203+0x1800] ;  /* 0x00180000cb8c783b */ /* 0x000e620000004200 */
[----:B-----5:R-:W-:Y:S01]  /*223c0*/  F2FP.F16.F32.PACK_AB R5, R209, R206 ;  /* 0x000000ced105723e */ /* 0x020fe200000000ff */
        /* <DEDUP_REMOVED lines=60> */
.L_x_6359:
[----:B------:R-:W-:-:S12]  /*22790*/  UIADD3 UR23, UPT, UPT, UR34, -0x1, URZ ;  /* 0xffffffff22177890 */ /* 0x000fd8000fffe0ff */
.L_x_6365:
        /* <DEDUP_REMOVED lines=25> */
[----:B------:R-:W1:Y:S01]  /*22930*/  LDCU UR15, c[0x0][0x50c] ;  /* 0x0000a180ff0f77ac */ /* 0x000e620008000800 */
        /* <DEDUP_REMOVED lines=19> */
[----:B------:R-:W1:Y:S01]  /*22a70*/  LDCU.64 UR16, c[0x0][0x3a8] ;  /* 0x00007500ff1077ac */ /* 0x000e620008000a00 */
[----:B------:R-:W-:-:S02]  /*22a80*/  UIADD3 UR28, UPT, UPT, UR28, 0x40, URZ ;  /* 0x000000401c1c7890 */ /* 0x000fc4000fffe0ff */
[----:B--234-:R-:W-:-:S12]  /*22a90*/  ULEA UR6, UR6, UR26, 0x18 ;  /* 0x0000001a06067291 */ /* 0x01cfd8000f8ec0ff */
.L_x_6370:
        /* <DEDUP_REMOVED lines=106> */
.L_x_6367:
[----:B------:R-:W-:Y:S01]  /*23140*/  @!PT LDS RZ, [RZ] ;  /* 0x00000000fffff984 */ /* 0x000fe20000000800 */
[----:B------:R-:W-:Y:S01]  /*23150*/  @!PT LDS RZ, [RZ] ;  /* 0x00000000fffff984 */ /* 0x000fe20000000800 */
[----:B------:R-:W-:Y:S01]  /*23160*/  @!PT LDS RZ, [RZ] ;  /* 0x00000000fffff984 */ /* 0x000fe20000000800 */
[----:B------:R-:W-:Y:S01]  /*23170*/  @!P5 LDGSTS.E.BYPASS.LTC128B.128 [R243+0x10000], desc[UR24][R228.64] ;  /* 0x10000000e4f3dfae */ /* 0x000fe2000b981a18 */
[----:B------:R-:W-:Y:S01]  /*23180*/  USHF.L.U32 UR20, UR26, 0x5, URZ ;  /* 0x000000051a147899 */ /* 0x000fe200080006ff */
[----:B------:R-:W-:Y:S01]  /*23190*/  LEA R225, R4, UR6, 0x1 ;  /* 0x0000000604e17c11 */ /* 0x000fe2000f8e08ff */
[----:B-1----:R-:W-:Y:S02]  /*231a0*/  USHF.L.U64.HI UR26, UR26, 0x5, UR18 ;  /* 0x000000051a1a7899 */ /* 0x002fe40008010212 */
[----:B------:R-:W-:Y:S01]  /*231b0*/  @P5 STS.128 [R243+0x10000], RZ ;  /* 0x010000fff3005388 */ /* 0x000fe20000000c00 */
[----:B------:R-:W-:Y:S01]  /*231c0*/  IADD3 R219, PT, PT, R224, UR6, RZ ;  /* 0x00000006e0db7c10 */ /* 0x000fe2000fffe0ff */
[----:B------:R-:W-:Y:S01]  /*231d0*/  UIADD3 UR23, UPT, UPT, UR23, -0x1, URZ ;  /* 0xffffffff17177890 */ /* 0x000fe2000fffe0ff */
[----:B------:R-:W-:Y:S02]  /*231e0*/  IADD3 R10, P0, PT, R228, UR20, RZ ;  /* 0x00000014e40a7c10 */ /* 0x000fe4000ff1e0ff */
[----:B------:R-:W-:Y:S01]  /*231f0*/  @!PT LDS RZ, [RZ] ;  /* 0x00000000fffff984 */ /* 0x000fe20000000800 */
[----:B------:R-:W-:Y:S01]  /*23200*/  @!PT LDS RZ, [RZ] ;  /* 0x00000000fffff984 */ /* 0x000fe20000000800 */
[----:B------:R-:W-:Y:S01]  /*23210*/  @!PT LDS RZ, [RZ] ;  /* 0x00000000fffff984 */ /* 0x000fe20000000800 */
[----:B------:R-:W-:Y:S01]  /*23220*/  @!P4 LDGSTS.E.BYPASS.LTC128B.128 [R243+0x12000], desc[UR24][R228.64+0x80] ;  /* 0x12000080e4f3cfae */ /* 0x000fe2000b981a18 */
[----:B------:R-:W-:Y:S01]  /*23230*/  LOP3.LUT P2, RZ, R3, 0x4, RZ, 0xc0, !PT ;  /* 0x0000000403ff7812 */ /* 0x000fe2000784c0ff */
[----:B------:R-:W-:Y:S01]  /*23240*/  UISETP.GT.AND UP2, UPT, UR23, UR7, UPT ;  /* 0x000000071700728c */ /* 0x000fe2000bf44270 */
[----:B------:R-:W-:Y:S02]  /*23250*/  IADD3.X R11, PT, PT, R229, UR26, RZ, P0, !PT ;  /* 0x0000001ae50b7c10 */ /* 0x000fe400087fe4ff */
[----:B------:R-:W-:Y:S01]  /*23260*/  @P4 STS.128 [R243+0x12000], RZ ;  /* 0x012000fff3004388 */ /* 0x000fe20000000c00 */
[----:B------:R-:W-:Y:S04]  /*23270*/  IADD3 R8, P0, PT, R10, UR20, RZ ;  /* 0x000000140a087c10 */ /* 0x000fe8000ff1e0ff */
        /* <DEDUP_REMOVED lines=322> */
[----:B------:R-:W-:Y:S01]  /*246a0*/  FMUL.FTZ R25, R25, UR15 ;  /* 0x0000000f19197c20 */ /* 0x000fe20008410000 */
[----:B------:R-:W-:Y:S06]  /*246b0*/  FMUL.FTZ R26, R26, UR15 ;  /* 0x0000000f1a1a7c20 */ /* 0x000fec0008410000 */
[----:B------:R1:W1:Y:S01]  /*246c0*/  MUFU.TANH R12, R175 ;  /* 0x000000af000c7308 */ /* 0x0002620000002400 */
[----:B------:R-:W-:Y:S09]  /*246d0*/  FMUL.FTZ R27, R27, UR15 ;  /* 0x0000000f1b1b7c20 */ /* 0x000ff20008410000 */
        /* <DEDUP_REMOVED lines=25> */
[----:B------:R-:W1:Y:S10]  /*24870*/  MUFU.TANH R8, R8 ;  /* 0x0000000800087308 */ /* 0x000e740000002400 */
[----:B------:R1:W1:Y:S10]  /*24880*/  MUFU.TANH R195, R30 ;  /* 0x0000001e00c37308 */ /* 0x0002740000002400 */
[----:B------:R1:W1:Y:S10]  /*24890*/  MUFU.TANH R183, R31 ;  /* 0x0000001f00b77308 */ /* 0x0002740000002400 */
[----:B------:R-:W1:Y:S10]  /*248a0*/  MUFU.TANH R181, R181 ;  /* 0x000000b500b57308 */ /* 0x000e740000002400 */
[----:B------:R1:W1:Y:S10]  /*248b0*/  MUFU.TANH R180, R33 ;  /* 0x0000002100b47308 */ /* 0x0002740000002400 */
[----:B------:R1:W1:Y:S10]  /*248c0*/  MUFU.TANH R166, R34 ;  /* 0x0000002200a67308 */ /* 0x0002740000002400 */
        /* <DEDUP_REMOVED lines=18> */
[----:B-1----:R-:W-:Y:S02]  /*249f0*/  MOV R25, UR20 ;  /* 0x0000001400197c02 */ /* 0x002fe40008000f00 */
[----:B------:R-:W-:Y:S02]  /*24a00*/  IMAD.U32 R23, RZ, RZ, UR26 ;  /* 0x0000001aff177e24 */ /* 0x000fe4000f8e00ff */
[----:B------:R-:W-:Y:S03]  /*24a10*/  IABS R25, R25 ;  /* 0x0000001900197213 */ /* 0x000fe60000000000 */
[----:B------:R-:W-:Y:S02]  /*24a20*/  IABS R23, R23 ;  /* 0x0000001700177213 */ /* 0x000fe40000000000 */
[----:B--2---:R-:W-:Y:S04]  /*24a30*/  IABS R11, R19 ;  /* 0x00000013000b7213 */ /* 0x004fe80000000000 */
        /* <DEDUP_REMOVED lines=56> */
.L_x_6369:
        /* <DEDUP_REMOVED lines=16> */
[----:B-1----:R-:W-:Y:S01]  /*24ec0*/  IADD3 R26, P0, PT, R28, UR20, RZ ;  /* 0x000000141c1a7c10 */ /* 0x002fe2000ff1e0ff */
        /* <DEDUP_REMOVED lines=74> */
.L_x_6368:
[C---:B--2---:R-:W-:Y:S01]  /*25370*/  IADD3 R23, PT, PT, R238.reuse, -0x8, RZ ;  /* 0xfffffff8ee177810 */ /* 0x044fe20007ffe0ff */
[C---:B------:R-:W-:Y:S01]  /*25380*/  VIADD R24, R238.reuse, 0xfffffff7 ;  /* 0xfffffff7ee187836 */ /* 0x040fe20000000000 */
[----:B------:R-:W-:Y:S01]  /*25390*/  IADD3 R19, PT, PT, R238, -0x1, RZ ;  /* 0xffffffffee137810 */ /* 0x000fe20007ffe0ff */
[----:B------:R-:W-:Y:S01]  /*253a0*/  UISETP.GT.AND UP2, UPT, UR23, UR7, UPT ;  /* 0x000000071700728c */ /* 0x000fe2000bf44270 */
[----:B------:R-:W-:Y:S01]  /*253b0*/  IADD3 R22, PT, PT, R237, -0x20, RZ ;  /* 0xffffffe0ed167810 */ /* 0x000fe20007ffe0ff */
[----:B------:R-:W-:Y:S01]  /*253c0*/  UIADD3 UR28, UPT, UPT, UR28, -0x40, URZ ;  /* 0xffffffc01c1c7890 */ /* 0x000fe2000fffe0ff */
[----:B------:R-:W-:Y:S02]  /*253d0*/  IABS R23, R23 ;  /* 0x0000001700177213 */ /* 0x000fe40000000000 */
[----:B------:R-:W-:Y:S02]  /*253e0*/  IABS R19, R19 ;  /* 0x0000001300137213 */ /* 0x000fe40000000000 */
[----:B-1----:R-:W-:Y:S02]  /*253f0*/  IABS R25, R238 ;  /* 0x000000ee00197213 */ /* 0x002fe40000000000 */
[C---:B------:R-:W-:Y:S02]  /*25400*/  ISETP.GE.AND P0, PT, R22.reuse, R232, PT ;  /* 0x000000e81600720c */ /* 0x040fe40003f06270 */
[-C--:B------:R-:W-:Y:S02]  /*25410*/  ISETP.GT.AND P5, PT, R233, R22.reuse, PT ;  /* 0x00000016e900720c */ /* 0x080fe40003fa4270 */
[----:B------:R-:W-:Y:S02]  /*25420*/  ISETP.GT.AND P3, PT, R235, R22, PT ;  /* 0x00000016eb00720c */ /* 0x000fe40003f64270 */
[----:B------:R-:W-:Y:S02]  /*25430*/  ISETP.GE.AND P6, PT, R22, R234, PT ;  /* 0x000000ea1600720c */ /* 0x000fe40003fc6270 */
[----:B------:R-:W-:Y:S02]  /*25440*/  I2FP.F32.S32 R23, R23 ;  /* 0x0000001700177245 */ /* 0x000fe40000201400 */
[----:B------:R-:W-:Y:S02]  /*25450*/  I2FP.F32.S32 R22, R19 ;  /* 0x0000001300167245 */ /* 0x000fe40000201400 */
[----:B------:R-:W-:Y:S01]  /*25460*/  I2FP.F32.S32 R25, R25 ;  /* 0x0000001900197245 */ /* 0x000fe20000201400 */
[----:B------:R-:W-:Y:S01]  /*25470*/  FFMA.FTZ R168, R23, -UR14, R168 ;  /* 0x8000000e17a87c23 */ /* 0x000fe200080100a8 */
[----:B------:R-:W-:Y:S01]  /*25480*/  IADD3 R11, PT, PT, R237, -0x1f, RZ ;  /* 0xffffffe1ed0b7810 */ /* 0x000fe20007ffe0ff */
[----:B------:R-:W-:Y:S01]  /*25490*/  FFMA.FTZ R171, R22, -UR14, R171 ;  /* 0x8000000e16ab7c23 */ /* 0x000fe200080100ab */
[C---:B------:R-:W-:Y:S01]  /*254a0*/  IADD3 R22, PT, PT, R238.reuse, -0x11, RZ ;  /* 0xffffffefee167810 */ /* 0x040fe20007ffe0ff */
[----:B------:R-:W-:Y:S01]  /*254b0*/  FFMA.FTZ R170, R25, -UR14, R170 ;  /* 0x8000000e19aa7c23 */ /* 0x000fe200080100aa */
[----:B------:R-:W-:Y:S01]  /*254c0*/  IADD3 R25, PT, PT, R238, -0x10, RZ ;  /* 0xfffffff0ee197810 */ /* 0x000fe20007ffe0ff */
[----:B------:R-:W-:Y:S01]  /*254d0*/  FFMA.FTZ R172, R23, -UR14, R172 ;  /* 0x8000000e17ac7c23 */ /* 0x000fe200080100ac */
[----:B------:R-:W-:Y:S02]  /*254e0*/  FSEL R19, R168, -INF , !P3 ;  /* 0xff800000a8137808 */ /* 0x000fe40005800000 */
[----:B------:R-:W-:Y:S02]  /*254f0*/  FSEL R170, R170, -INF , !P5 ;  /* 0xff800000aaaa7808 */ /* 0x000fe40006800000 */
[----:B------:R-:W-:Y:S02]  /*25500*/  IABS R22, R22 ;  /* 0x0000001600167213 */ /* 0x000fe40000000000 */
[----:B------:R-:W-:Y:S02]  /*25510*/  ISETP.GE.AND P3, PT, R11, R232, PT ;  /* 0x000000e80b00720c */ /* 0x000fe40003f66270 */
[-C--:B------:R-:W-:Y:S02]  /*25520*/  ISETP.GT.AND P4, PT, R235, R11.reuse, PT ;  /* 0x0000000beb00720c */ /* 0x080fe40003f84270 */
[----:B------:R-:W-:Y:S02]  /*25530*/  ISETP.GT.AND P1, PT, R233, R11, PT ;  /* 0x0000000be900720c */ /* 0x000fe40003f24270 */
[----:B------:R-:W-:Y:S02]  /*25540*/  ISETP.GE.AND P5, PT, R11, R234, PT ;  /* 0x000000ea0b00720c */ /* 0x000fe40003fa6270 */
[C---:B------:R-:W-:Y:S02]  /*25550*/  IADD3 R11, PT, PT, R238.reuse, -0x18, RZ ;  /* 0xffffffe8ee0b7810 */ /* 0x040fe40007ffe0ff */
        /* <DEDUP_REMOVED lines=8> */
[----:B------:R-:W-:Y:S01]  /*255e0*/  IABS R24, R24 ;  /* 0x0000001800187213 */ /* 0x000fe20000000000 */
[C---:B------:R-:W-:Y:S01]  /*255f0*/  VIADD R22, R238.reuse, 0xffffffdf ;  /* 0xffffffdfee167836 */ /* 0x040fe20000000000 */
[----:B------:R-:W-:Y:S01]  /*25600*/  I2FP.F32.S32 R11, R11 ;  /* 0x0000000b000b7245 */ /* 0x000fe20000201400 */
[C---:B------:R-:W-:Y:S01]  /*25610*/  FFMA.FTZ R14, R23.reuse, -UR14, R14 ;  /* 0x8000000e170e7c23 */ /* 0x040fe2000801000e */
[----:B------:R-:W-:Y:S01]  /*25620*/  I2FP.F32.S32 R26, R26 ;  /* 0x0000001a001a7245 */ /* 0x000fe20000201400 */
[----:B------:R-:W-:Y:S01]  /*25630*/  FFMA.FTZ R164, R23, -UR14, R164 ;  /* 0x8000000e17a47c23 */ /* 0x000fe200080100a4 */
[----:B------:R-:W-:Y:S01]  /*25640*/  I2FP.F32.S32 R24, R24 ;  /* 0x0000001800187245 */ /* 0x000fe20000201400 */
[C---:B------:R-:W-:Y:S01]  /*25650*/  FFMA.FTZ R12, R11.reuse, -UR14, R12 ;  /* 0x8000000e0b0c7c23 */ /* 0x040fe2000801000c */
[----:B------:R-:W-:Y:S01]  /*25660*/  IADD3 R23, PT, PT, R238, -0x20, RZ ;  /* 0xffffffe0ee177810 */ /* 0x000fe20007ffe0ff */
[----:B------:R-:W-:Y:S01]  /*25670*/  FFMA.FTZ R16, R11, -UR14, R16 ;  /* 0x8000000e0b107c23 */ /* 0x000fe20008010010 */
[----:B------:R-:W-:Y:S01]  /*25680*/  IABS R22, R22 ;  /* 0x0000001600167213 */ /* 0x000fe20000000000 */
[----:B------:R-:W-:Y:S01]  /*25690*/  FFMA.FTZ R13, R26, -UR14, R13 ;  /* 0x8000000e1a0d7c23 */ /* 0x000fe2000801000d */
[C---:B------:R-:W-:Y:S01]  /*256a0*/  FFMA.FTZ R169, R24.reuse, -UR14, R169 ;  /* 0x8000000e18a97c23 */ /* 0x040fe200080100a9 */
[----:B------:R-:W-:Y:S01]  /*256b0*/  FFMA.FTZ R173, R24, -UR14, R173 ;  /* 0x8000000e18ad7c23 */ /* 0x000fe200080100ad */
[----:B------:R-:W-:Y:S01]  /*256c0*/  FFMA.FTZ R17, R26, -UR14, R17 ;  /* 0x8000000e1a117c23 */ /* 0x000fe20008010011 */
[C---:B------:R-:W-:Y:S02]  /*256d0*/  IADD3 R11, PT, PT, R238.reuse, -0x28, RZ ;  /* 0xffffffd8ee0b7810 */ /* 0x040fe40007ffe0ff */
[----:B------:R-:W-:Y:S02]  /*256e0*/  IABS R23, R23 ;  /* 0x0000001700177213 */ /* 0x000fe40000000000 */
[C---:B------:R-:W-:Y:S02]  /*256f0*/  IADD3 R26, PT, PT, R238.reuse, -0x30, RZ ;  /* 0xffffffd0ee1a7810 */ /* 0x040fe40007ffe0ff */
        /* <DEDUP_REMOVED lines=8> */
[C---:B------:R-:W-:Y:S01]  /*25780*/  FFMA.FTZ R4, R23.reuse, -UR14, R4 ;  /* 0x8000000e17047c23 */ /* 0x040fe20008010004 */
[----:B------:R-:W-:Y:S01]  /*25790*/  I2FP.F32.S32 R11, R11 ;  /* 0x0000000b000b7245 */ /* 0x000fe20000201400 */
[----:B------:R-:W-:Y:S01]  /*257a0*/  FFMA.FTZ R7, R23, -UR14, R7 ;  /* 0x8000000e17077c23 */ /* 0x000fe20008010007 */
[----:B------:R-:W-:Y:S01]  /*257b0*/  I2FP.F32.S32 R26, R26 ;  /* 0x0000001a001a7245 */ /* 0x000fe20000201400 */
[C---:B------:R-:W-:Y:S01]  /*257c0*/  VIADD R23, R238.reuse, 0xffffffcf ;  /* 0xffffffcfee177836 */ /* 0x040fe20000000000 */
[----:B------:R-:W-:Y:S01]  /*257d0*/  I2FP.F32.S32 R22, R24 ;  /* 0x0000001800167245 */ /* 0x000fe20000201400 */
[C---:B------:R-:W-:Y:S01]  /*257e0*/  FFMA.FTZ R6, R11.reuse, -UR14, R6 ;  /* 0x8000000e0b067c23 */ /* 0x040fe20008010006 */
[----:B------:R-:W-:Y:S01]  /*257f0*/  IADD3 R24, PT, PT, R238, -0x40, RZ ;  /* 0xffffffc0ee187810 */ /* 0x000fe20007ffe0ff */
[----:B------:R-:W-:Y:S01]  /*25800*/  FFMA.FTZ R211, R11, -UR14, R211 ;  /* 0x8000000e0bd37c23 */ /* 0x000fe200080100d3 */
[----:B------:R-:W-:Y:S01]  /*25810*/  FFMA.FTZ R225, R26, -UR14, R21 ;  /* 0x8000000e1ae17c23 */ /* 0x000fe20008010015 */
[----:B------:R-:W-:Y:S01]  /*25820*/  FFMA.FTZ R3, R22, -UR14, R3 ;  /* 0x8000000e16037c23 */ /* 0x000fe20008010003 */
[----:B------:R-:W-:Y:S01]  /*25830*/  FFMA.FTZ R195, R26, -UR14, R195 ;  /* 0x8000000e1ac37c23 */ /* 0x000fe200080100c3 */
[----:B------:R-:W-:Y:S01]  /*25840*/  IADD3 R11, PT, PT, R238, -0x41, RZ ;  /* 0xffffffbfee0b7810 */ /* 0x000fe20007ffe0ff */
[----:B------:R-:W-:Y:S01]  /*25850*/  FFMA.FTZ R209, R22, -UR14, R209 ;  /* 0x8000000e16d17c23 */ /* 0x000fe200080100d1 */
[----:B------:R-:W-:Y:S01]  /*25860*/  IABS R24, R24 ;  /* 0x0000001800187213 */ /* 0x000fe20000000000 */
[C---:B------:R-:W-:Y:S01]  /*25870*/  VIADD R26, R237.reuse, 0xffffffe9 ;  /* 0xffffffe9ed1a7836 */ /* 0x040fe20000000000 */
[C---:B------:R-:W-:Y:S01]  /*25880*/  IADD3 R27, PT, PT, R237.reuse, -0x18, RZ ;  /* 0xffffffe8ed1b7810 */ /* 0x040fe20007ffe0ff */
[----:B------:R-:W-:Y:S01]  /*25890*/  VIADD R21, R237, 0xfffffff9 ;  /* 0xfffffff9ed157836 */ /* 0x000fe20000000000 */
[----:B------:R-:W-:Y:S02]  /*258a0*/  IADD3 R22, PT, PT, R238, -0x38, RZ ;  /* 0xffffffc8ee167810 */ /* 0x000fe40007ffe0ff */
[----:B------:R-:W-:Y:S02]  /*258b0*/  IABS R23, R23 ;  /* 0x0000001700177213 */ /* 0x000fe40000000000 */
[----:B------:R-:W-:Y:S02]  /*258c0*/  FSEL R169, R169, -INF , !P4 ;  /* 0xff800000a9a97808 */ /* 0x000fe40006000000 */
[----:B------:R-:W-:Y:S02]  /*258d0*/  IABS R11, R11 ;  /* 0x0000000b000b7213 */ /* 0x000fe40000000000 */
[----:B------:R-:W-:Y:S02]  /*258e0*/  I2FP.F32.S32 R24, R24 ;  /* 0x0000001800187245 */ /* 0x000fe40000201400 */
[----:B------:R-:W-:Y:S02]  /*258f0*/  ISETP.GT.AND P4, PT, R235, R27, PT ;  /* 0x0000001beb00720c */ /* 0x000fe40003f84270 */
[----:B------:R-:W-:Y:S01]  /*25900*/  FSEL R171, R171, -INF , !P1 ;  /* 0xff800000abab7808 */ /* 0x000fe20004800000 */
[----:B------:R-:W-:Y:S01]  /*25910*/  FFMA.FTZ R181, R24, -UR14, R181 ;  /* 0x8000000e18b57c23 */ /* 0x000fe200080100b5 */
[----:B------:R-:W-:Y:S02]  /*25920*/  IABS R22, R22 ;  /* 0x0000001600167213 */ /* 0x000fe40000000000 */
[----:B------:R-:W-:Y:S02]  /*25930*/  I2FP.F32.S32 R23, R23 ;  /* 0x0000001700177245 */ /* 0x000fe40000201400 */
[----:B------:R-:W-:Y:S02]  /*25940*/  ISETP.GT.AND P1, PT, R235, R26, PT ;  /* 0x0000001aeb00720c */ /* 0x000fe40003f24270 */
[----:B------:R-:W-:Y:S01]  /*25950*/  I2FP.F32.S32 R11, R11 ;  /* 0x0000000b000b7245 */ /* 0x000fe20000201400 */
[C---:B------:R-:W-:Y:S01]  /*25960*/  FFMA.FTZ R219, R23.reuse, -UR14, R20 ;  /* 0x8000000e17db7c23 */ /* 0x040fe20008010014 */
[----:B------:R-:W-:Y:S01]  /*25970*/  I2FP.F32.S32 R22, R22 ;  /* 0x0000001600167245 */ /* 0x000fe20000201400 */
[----:B------:R-:W-:Y:S01]  /*25980*/  FFMA.FTZ R183, R23, -UR14, R183 ;  /* 0x8000000e17b77c23 */ /* 0x000fe200080100b7 */
[----:B------:R-:W-:Y:S01]  /*25990*/  FSEL R164, R164, -INF , !P4 ;  /* 0xff800000a4a47808 */ /* 0x000fe20006000000 */
[----:B------:R-:W-:Y:S01]  /*259a0*/  FFMA.FTZ R180, R11, -UR14, R180 ;  /* 0x8000000e0bb47c23 */ /* 0x000fe200080100b4 */
[----:B------:R-:W-:Y:S01]  /*259b0*/  ISETP.GT.AND P4, PT, R233, R27, PT ;  /* 0x0000001be900720c */ /* 0x000fe20003f84270 */
[C---:B------:R-:W-:Y:S01]  /*259c0*/  FFMA.FTZ R199, R22.reuse, -UR14, R9 ;  /* 0x8000000e16c77c23 */ /* 0x040fe20008010009 */
[----:B------:R-:W-:Y:S01]  /*259d0*/  FSEL R24, R165, -INF , !P1 ;  /* 0xff800000a5187808 */ /* 0x000fe20004800000 */
[----:B------:R-:W-:Y:S01]  /*259e0*/  FFMA.FTZ R166, R22, -UR14, R166 ;  /* 0x8000000e16a67c23 */ /* 0x000fe200080100a6 */
[----:B------:R-:W-:Y:S02]  /*259f0*/  IADD3 R25, PT, PT, R237, -0x10, RZ ;  /* 0xfffffff0ed197810 */ /* 0x000fe40007ffe0ff */
[----:B------:R-:W-:Y:S02]  /*25a00*/  ISETP.GT.AND P1, PT, R233, R26, PT ;  /* 0x0000001ae900720c */ /* 0x000fe40003f24270 */
[----:B------:R-:W-:Y:S02]  /*25a10*/  IADD3 R23, PT, PT, R237, -0xf, RZ ;  /* 0xfffffff1ed177810 */ /* 0x000fe40007ffe0ff */
[----:B------:R-:W-:Y:S02]  /*25a20*/  FSEL R11, R172, -INF , !P4 ;  /* 0xff800000ac0b7808 */ /* 0x000fe40006000000 */
[----:B------:R-:W-:Y:S02]  /*25a30*/  ISETP.GT.AND P4, PT, R235, R25, PT ;  /* 0x00000019eb00720c */ /* 0x000fe40003f84270 */
[----:B------:R-:W-:Y:S02]  /*25a40*/  FSEL R9, R173, -INF , !P1 ;  /* 0xff800000ad097808 */ /* 0x000fe40004800000 */
[----:B------:R-:W-:Y:S02]  /*25a50*/  ISETP.GT.AND P1, PT, R235, R23, PT ;  /* 0x00000017eb00720c */ /* 0x000fe40003f24270 */
[----:B------:R-:W-:Y:S02]  /*25a60*/  FSEL R207, R12, -INF , !P4 ;  /* 0xff8000000ccf7808 */ /* 0x000fe40006000000 */
[----:B------:R-:W-:Y:S02]  /*25a70*/  ISETP.GT.AND P4, PT, R233, R25, PT ;  /* 0x00000019e900720c */ /* 0x000fe40003f84270 */
[----:B------:R-:W-:Y:S02]  /*25a80*/  FSEL R201, R13, -INF , !P1 ;  /* 0xff8000000dc97808 */ /* 0x000fe40004800000 */
[----:B------:R-:W-:Y:S02]  /*25a90*/  IADD3 R22, PT, PT, R237, -0x8, RZ ;  /* 0xfffffff8ed167810 */ /* 0x000fe40007ffe0ff */
[----:B------:R-:W-:Y:S02]  /*25aa0*/  ISETP.GT.AND P1, PT, R233, R23, PT ;  /* 0x00000017e900720c */ /* 0x000fe40003f24270 */
[----:B------:R-:W-:Y:S02]  /*25ab0*/  FSEL R14, R14, -INF , !P4 ;  /* 0xff8000000e0e7808 */ /* 0x000fe40006000000 */
[----:B------:R-:W-:Y:S02]  /*25ac0*/  ISETP.GT.AND P4, PT, R235, R22, PT ;  /* 0x00000016eb00720c */ /* 0x000fe40003f84270 */
[----:B------:R-:W-:Y:S02]  /*25ad0*/  FSEL R203, R15, -INF , !P1 ;  /* 0xff8000000fcb7808 */ /* 0x000fe40004800000 */
[----:B------:R-:W-:Y:S02]  /*25ae0*/  IADD3 R28, PT, PT, R238, -0x39, RZ ;  /* 0xffffffc7ee1c7810 */ /* 0x000fe40007ffe0ff */
[-C--:B------:R-:W-:Y:S02]  /*25af0*/  ISETP.GT.AND P1, PT, R235, R21.reuse, PT ;  /* 0x00000015eb00720c */ /* 0x080fe40003f24270 */
[----:B------:R-:W-:Y:S02]  /*25b00*/  FSEL R179, R4, -INF , !P4 ;  /* 0xff80000004b37808 */ /* 0x000fe40006000000 */
[----:B------:R-:W-:Y:S02]  /*25b10*/  IABS R28, R28 ;  /* 0x0000001c001c7213 */ /* 0x000fe40000000000 */
[----:B------:R-:W-:Y:S02]  /*25b20*/  ISETP.GT.AND P4, PT, R233, R22, PT ;  /* 0x00000016e900720c */ /* 0x000fe40003f84270 */
[----:B------:R-:W-:Y:S02]  /*25b30*/  FSEL R177, R5, -INF , !P1 ;  /* 0xff80000005b17808 */ /* 0x000fe40004800000 */
[----:B------:R-:W-:Y:S02]  /*25b40*/  IADD3 R20, PT, PT, R237, 0x1, RZ ;  /* 0x00000001ed147810 */ /* 0x000fe40007ffe0ff */
[----:B------:R-:W-:Y:S02]  /*25b50*/  ISETP.GT.AND P1, PT, R233, R21, PT ;  /* 0x00000015e900720c */ /* 0x000fe40003f24270 */
[----:B------:R-:W-:Y:S02]  /*25b60*/  I2FP.F32.S32 R165, R28 ;  /* 0x0000001c00a57245 */ /* 0x000fe40000201400 */
[----:B------:R-:W-:Y:S02]  /*25b70*/  FSEL R16, R16, -INF , !P4 ;  /* 0xff80000010107808 */ /* 0x000fe40006000000 */
[-C--:B------:R-:W-:Y:S01]  /*25b80*/  ISETP.GT.AND P4, PT, R235, R20.reuse, PT ;  /* 0x00000014eb00720c */ /* 0x080fe20003f84270 */
[----:B------:R-:W-:Y:S01]  /*25b90*/  FFMA.FTZ R197, R165, -UR14, R8 ;  /* 0x8000000ea5c57c23 */ /* 0x000fe20008010008 */
[----:B------:R-:W-:Y:S01]  /*25ba0*/  FSEL R173, R17, -INF , !P1 ;  /* 0xff80000011ad7808 */ /* 0x000fe20004800000 */
[----:B------:R-:W-:Y:S01]  /*25bb0*/  FFMA.FTZ R165, R165, -UR14, R10 ;  /* 0x8000000ea5a57c23 */ /* 0x000fe2000801000a */
[-C--:B------:R-:W-:Y:S02]  /*25bc0*/  ISETP.GT.AND P1, PT, R235, R237.reuse, PT ;  /* 0x000000edeb00720c */ /* 0x080fe40003f24270 */
[----:B------:R-:W-:Y:S02]  /*25bd0*/  FSEL R245, R3, -INF , !P4 ;  /* 0xff80000003f57808 */ /* 0x000fe40006000000 */
[----:B------:R-:W-:Y:S01]  /*25be0*/  FSEL R247, R6, -INF , !P1 ;  /* 0xff80000006f77808 */ /* 0x000fe20004800000 */
[----:B------:R-:W-:Y:S01]  /*25bf0*/  VIADD R6, R237, 0x11 ;  /* 0x00000011ed067836 */ /* 0x000fe20000000000 */
[C---:B------:R-:W-:Y:S02]  /*25c00*/  ISETP.GT.AND P4, PT, R233.reuse, R237, PT ;  /* 0x000000ede900720c */ /* 0x040fe40003f84270 */
[----:B------:R-:W-:Y:S02]  /*25c10*/  ISETP.GT.AND P1, PT, R233, R20, PT ;  /* 0x00000014e900720c */ /* 0x000fe40003f24270 */
[C---:B------:R-:W-:Y:S02]  /*25c20*/  IADD3 R10, PT, PT, R237.reuse, 0x9, RZ ;  /* 0x00000009ed0a7810 */ /* 0x040fe40007ffe0ff */
[----:B------:R-:W-:Y:S02]  /*25c30*/  IADD3 R12, PT, PT, R237, 0x8, RZ ;  /* 0x00000008ed0c7810 */ /* 0x000fe40007ffe0ff */
[----:B------:R-:W-:Y:S02]  /*25c40*/  FSEL R223, R7, -INF , !P4 ;  /* 0xff80000007df7808 */ /* 0x000fe40006000000 */
[----:B------:R-:W-:Y:S02]  /*25c50*/  FSEL R18, R18, -INF , !P1 ;  /* 0xff80000012127808 */ /* 0x000fe40004800000 */
[C---:B------:R-:W-:Y:S02]  /*25c60*/  ISETP.GT.AND P4, PT, R235.reuse, R10, PT ;  /* 0x0000000aeb00720c */ /* 0x040fe40003f84270 */
[----:B------:R-:W-:Y:S02]  /*25c70*/  ISETP.GT.AND P1, PT, R235, R12, PT ;  /* 0x0000000ceb00720c */ /* 0x000fe40003f24270 */
[----:B------:R-:W-:Y:S02]  /*25c80*/  FSEL R219, R219, -INF , !P4 ;  /* 0xff800000dbdb7808 */ /* 0x000fe40006000000 */
[----:B------:R-:W-:Y:S02]  /*25c90*/  FSEL R225, R225, -INF , !P1 ;  /* 0xff800000e1e17808 */ /* 0x000fe40004800000 */
[C---:B------:R-:W-:Y:S02]  /*25ca0*/  ISETP.GT.AND P4, PT, R233.reuse, R10, PT ;  /* 0x0000000ae900720c */ /* 0x040fe40003f84270 */
[----:B------:R-:W-:Y:S02]  /*25cb0*/  ISETP.GT.AND P1, PT, R233, R12, PT ;  /* 0x0000000ce900720c */ /* 0x000fe40003f24270 */
[----:B------:R-:W-:Y:S02]  /*25cc0*/  IADD3 R8, PT, PT, R237, 0x10, RZ ;  /* 0x00000010ed087810 */ /* 0x000fe40007ffe0ff */
[----:B------:R-:W-:Y:S02]  /*25cd0*/  FSEL R15, R170, -INF , !P0 ;  /* 0xff800000aa0f7808 */ /* 0x000fe40004000000 */
[----:B------:R-:W-:Y:S02]  /*25ce0*/  FSEL R209, R209, -INF , !P4 ;  /* 0xff800000d1d17808 */ /* 0x000fe40006000000 */
[----:B------:R-:W-:Y:S02]  /*25cf0*/  ISETP.GT.AND P0, PT, R235, R6, PT ;  /* 0x00000006eb00720c */ /* 0x000fe40003f04270 */
[-C--:B------:R-:W-:Y:S02]  /*25d00*/  ISETP.GT.AND P4, PT, R233, R8.reuse, PT ;  /* 0x00000008e900720c */ /* 0x080fe40003f84270 */
[----:B------:R-:W-:Y:S02]  /*25d10*/  FSEL R211, R211, -INF , !P1 ;  /* 0xff800000d3d37808 */ /* 0x000fe40004800000 */
[C---:B------:R-:W-:Y:S02]  /*25d20*/  IADD3 R3, PT, PT, R237.reuse, 0x19, RZ ;  /* 0x00000019ed037810 */ /* 0x040fe40007ffe0ff */
[----:B------:R-:W-:Y:S02]  /*25d30*/  IADD3 R4, PT, PT, R237, 0x18, RZ ;  /* 0x00000018ed047810 */ /* 0x000fe40007ffe0ff */
[----:B------:R-:W-:Y:S02]  /*25d40*/  ISETP.GT.AND P1, PT, R235, R8, PT ;  /* 0x00000008eb00720c */ /* 0x000fe40003f24270 */
[----:B------:R-:W-:Y:S02]  /*25d50*/  FSEL R195, R195, -INF , !P4 ;  /* 0xff800000c3c37808 */ /* 0x000fe40006000000 */
[----:B------:R-:W-:Y:S02]  /*25d60*/  FSEL R197, R197, -INF , !P0 ;  /* 0xff800000c5c57808 */ /* 0x000fe40004000000 */
[-C--:B------:R-:W-:Y:S02]  /*25d70*/  ISETP.GT.AND P4, PT, R235, R3.reuse, PT ;  /* 0x00000003eb00720c */ /* 0x080fe40003f84270 */
[----:B------:R-:W-:Y:S02]  /*25d80*/  FSEL R199, R199, -INF , !P1 ;  /* 0xff800000c7c77808 */ /* 0x000fe40004800000 */
[----:B------:R-:W-:Y:S02]  /*25d90*/  ISETP.GT.AND P0, PT, R235, R4, PT ;  /* 0x00000004eb00720c */ /* 0x000fe40003f04270 */
[----:B------:R-:W-:Y:S02]  /*25da0*/  ISETP.GT.AND P1, PT, R233, R6, PT ;  /* 0x00000006e900720c */ /* 0x000fe40003f24270 */
[----:B------:R-:W-:Y:S02]  /*25db0*/  FSEL R181, R181, -INF , !P0 ;  /* 0xff800000b5b57808 */ /* 0x000fe40004000000 */
[----:B------:R-:W-:Y:S02]  /*25dc0*/  FSEL R180, R180, -INF , !P4 ;  /* 0xff800000b4b47808 */ /* 0x000fe40006000000 */
[----:B------:R-:W-:Y:S02]  /*25dd0*/  FSEL R183, R183, -INF , !P1 ;  /* 0xff800000b7b77808 */ /* 0x000fe40004800000 */
[----:B------:R-:W-:Y:S02]  /*25de0*/  ISETP.GT.AND P0, PT, R233, R3, PT ;  /* 0x00000003e900720c */ /* 0x000fe40003f04270 */
[----:B------:R-:W-:Y:S02]  /*25df0*/  ISETP.GE.AND P4, PT, R27, R234, PT ;  /* 0x000000ea1b00720c */ /* 0x000fe40003f86270 */
[----:B------:R-:W-:Y:S02]  /*25e00*/  ISETP.GT.AND P1, PT, R233, R4, PT ;  /* 0x00000004e900720c */ /* 0x000fe40003f24270 */
[----:B------:R-:W-:Y:S02]  /*25e10*/  FSEL R7, R164, -INF , !P4 ;  /* 0xff800000a4077808 */ /* 0x000fe40006000000 */
[----:B------:R-:W-:Y:S02]  /*25e20*/  FSEL R165, R165, -INF , !P0 ;  /* 0xff800000a5a57808 */ /* 0x000fe40004000000 */
[----:B------:R-:W-:Y:S02]  /*25e30*/  FSEL R13, R171, -INF , !P3 ;  /* 0xff800000ab0d7808 */ /* 0x000fe40005800000 */
[-C--:B------:R-:W-:Y:S02]  /*25e40*/  ISETP.GE.AND P4, PT, R23, R234.reuse, PT ;  /* 0x000000ea1700720c */ /* 0x080fe40003f86270 */
[----:B------:R-:W-:Y:S02]  /*25e50*/  ISETP.GE.AND P0, PT, R26, R234, PT ;  /* 0x000000ea1a00720c */ /* 0x000fe40003f06270 */
[----:B------:R-:W-:Y:S02]  /*25e60*/  FSEL R166, R166, -INF , !P1 ;  /* 0xff800000a6a67808 */ /* 0x000fe40004800000 */
[-C--:B------:R-:W-:Y:S02]  /*25e70*/  ISETP.GE.AND P1, PT, R27, R232.reuse, PT ;  /* 0x000000e81b00720c */ /* 0x080fe40003f26270 */
[-C--:B------:R-:W-:Y:S02]  /*25e80*/  ISETP.GE.AND P3, PT, R25, R232.reuse, PT ;  /* 0x000000e81900720c */ /* 0x080fe40003f66270 */
        /* <DEDUP_REMOVED lines=9> */
[----:B------:R-:W-:Y:S02]  /*25f20*/  ISETP.GE.AND P3, PT, R20, R234, PT ;  /* 0x000000ea1400720c */ /* 0x000fe40003f66270 */
[----:B------:R-:W-:Y:S02]  /*25f30*/  FSEL R17, R169, -INF , !P5 ;  /* 0xff800000a9117808 */ /* 0x000fe40006800000 */
[----:B------:R-:W-:Y:S02]  /*25f40*/  FSEL R9, R9, -INF , !P6 ;  /* 0xff80000009097808 */ /* 0x000fe40007000000 */
[----:B------:R-:W-:Y:S02]  /*25f50*/  ISETP.GE.AND P6, PT, R22, R232, PT ;  /* 0x000000e81600720c */ /* 0x000fe40003fc6270 */
[----:B------:R-:W-:Y:S02]  /*25f60*/  ISETP.GE.AND P5, PT, R25, R234, PT ;  /* 0x000000ea1900720c */ /* 0x000fe40003fa6270 */
        /* <DEDUP_REMOVED lines=517> */
.L_x_6366:
        /* <DEDUP_REMOVED lines=350> */
.L_x_6372:
[----:B------:R-:W-:Y:S05]  /*295a0*/  BSYNC.RECONVERGENT B0 ;  /* 0x0000000000007941 */ /* 0x000fea0003800200 */
.L_x_6371:
        /* <DEDUP_REMOVED lines=45> */
.L_x_6374:
[----:B------:R-:W-:Y:S05]  /*29880*/  BSYNC.RECONVERGENT B0 ;  /* 0x0000000000007941 */ /* 0x000fea0003800200 */
.L_x_6373:
        /* <DEDUP_REMOVED lines=26> */
.L_x_6376:
[----:B------:R-:W-:Y:S05]  /*29a30*/  BSYNC.RECONVERGENT B0 ;  /* 0x0000000000007941 */ /* 0x000fea0003800200 */
.L_x_6375:
        /* <DEDUP_REMOVED lines=26> */
.L_x_6378:
[----:B------:R-:W-:Y:S05]  /*29be0*/  BSYNC.RECONVERGENT B0 ;  /* 0x0000000000007941 */ /* 0x000fea0003800200 */
.L_x_6377:
        /* <DEDUP_REMOVED lines=26> */
.L_x_6379:
        /* <DEDUP_REMOVED lines=15> */
.L_x_7515:


//--------------------- .text._ZN5flash24flash_fwd_splitkv_kernelI23Flash_fwd_kernel_traitsILi256ELi64ELi64ELi4ELb0ELb0EN7cutlass6half_tE19Flash_kernel_traitsILi256ELi64ELi64ELi4ES3_EELb0ELb1ELb0ELb0ELb1ELb0ELb1ELb0EEEvNS_16Flash_fwd_paramsE --------------------------
	.section	.text._ZN5flash24flash_fwd_splitkv_kernelI23Flash_fwd_kernel_traitsILi256ELi64ELi64ELi4ELb0ELb0EN7cutlass6half_tE19Flash_kernel_traitsILi256ELi64ELi64ELi4ES3_EELb0ELb1ELb0ELb0ELb1ELb0ELb1ELb0EEEvNS_16Flash_fwd_paramsE,"ax",@progbits
	.align	128
        .global         _ZN5flash24flash_fwd_splitkv_kernelI23Flash_fwd_kernel_traitsILi256ELi64ELi64ELi4ELb0ELb0EN7cutlass6half_tE19Flash_kernel_traitsILi256ELi64ELi64ELi4ES3_EELb0ELb1ELb0ELb0ELb1ELb0ELb1ELb0EEEvNS_16Flash_fwd_paramsE
        .type           _ZN5flash24flash_fwd_splitkv_kernelI23Flash_fwd_kernel_traitsILi256ELi64ELi64ELi4ELb0ELb0EN7cutlass6half_tE19Flash_kernel_traitsILi256ELi64ELi64ELi4ES3_EELb0ELb1ELb0ELb0ELb1ELb0ELb1ELb0EEEvNS_16Flash_fwd_paramsE,@function
        .size           _ZN5flash24flash_fwd_splitkv_kernelI23Flash_fwd_kernel_traitsILi256ELi64ELi64ELi4ELb0ELb0EN7cutlass6half_tE19Flash_kernel_traitsILi256ELi64ELi64ELi4ES3_EELb0ELb1ELb0ELb0ELb1ELb0ELb1ELb0EEEvNS_16Flash_fwd_paramsE,(.L_x_7516 - _ZN5flash24flash_fwd_splitkv_kernelI23Flash_fwd_kernel_traitsILi256ELi64ELi64ELi4ELb0ELb0EN7cutlass6half_tE19Flash_kernel_traitsILi256ELi64ELi64ELi4ES3_EELb0ELb1ELb0ELb0ELb1ELb0ELb1ELb0EEEvNS_16Flash_fwd_paramsE)
        .other          _ZN5flash24flash_fwd_splitkv_kernelI23Flash_fwd_kernel_traitsILi256ELi64ELi64ELi4ELb0ELb0EN7cutlass6half_tE19Flash_kernel_traitsILi256ELi64ELi64ELi4ES3_EELb0ELb1ELb0ELb0ELb1ELb0ELb1ELb0EEEvNS_16Flash_fwd_paramsE,@"STO_CUDA_ENTRY STV_DEFAULT"
_ZN5flash24flash_fwd_splitkv_kernelI23Flash_fwd_kernel_traitsILi256ELi64ELi64ELi4ELb0ELb0EN7cutlass6half_tE19Flash_kernel_traitsILi256ELi64ELi64ELi4ES3_EELb0ELb1ELb0ELb0ELb1ELb0ELb1ELb0EEEvNS_16Flash_fwd_paramsE:
.text._ZN5flash24flash_fwd_splitkv_kernelI23Flash_fwd_kernel_traitsILi256ELi64ELi64ELi4ELb0ELb0EN7cutlass6half_tE19Flash_kernel_traitsILi256ELi64ELi64ELi4ES3_EELb0ELb1ELb0ELb0ELb1ELb0ELb1ELb0EEEvNS_16Flash_fwd_paramsE:
[----:B------:R-:W-:Y:S01]  /*0000*/  LDC R1, c[0x0][0x37c] ;  /* 0x0000df00ff017b82 */ /* 0x000fe20000000800 */
[----:B------:R-:W1:Y:S07]  /*0010*/  LDCU UR6, c[0x0][0x3e0] ;  /* 0x00007c00ff0677ac */ /* 0x000e6e0008000800 */
[----:B------:R-:W2:Y:S01]  /*0020*/  S2UR UR27, SR_CTAID.Z ;  /* 0x00000000001b79c3 */ /* 0x000ea20000002700 */
[----:B------:R-:W3:Y:S01]  /*0030*/  LDCU.64 UR10, c[0x0][0x470] ;  /* 0x00008e00ff0a77ac */ /* 0x000ee20008000a00 */
[----:B------:R-:W4:Y:S01]  /*0040*/  LDCU.64 UR8, c[0x0][0x460] ;  /* 0x00008c00ff0877ac */ /* 0x000f220008000a00 */
[----:B------:R-:W5:Y:S01]  /*0050*/  LDCU.64 UR14, c[0x0][0x460] ;  /* 0x00008c00ff0e77ac */ /* 0x000f620008000a00 */
[----:B------:R-:W5:Y:S01]  /*0060*/  LDCU.64 UR22, c[0x0][0x358] ;  /* 0x00006b00ff1677ac */ /* 0x000f620008000a00 */
[----:B-1----:R-:W1:Y:S01]  /*0070*/  I2F.U32.RP R2, UR6 ;  /* 0x0000000600027d06 */ /* 0x002e620008209000 */
[----:B------:R-:W-:-:S02]  /*0080*/  UISETP.NE.U32.AND UP0, UPT, UR6, URZ, UPT ;  /* 0x000000ff0600728c */ /* 0x000fc4000bf05070 */
[----:B---3--:R-:W-:-:S04]  /*0090*/  UISETP.NE.U32.AND UP2, UPT, UR10, URZ, UPT ;  /* 0x000000ff0a00728c */ /* 0x008fc8000bf45070 */
[----:B------:R-:W-:Y:S01]  /*00a0*/  UISETP.NE.AND.EX UP2, UPT, UR11, URZ, UPT, UP2 ;  /* 0x000000ff0b00728c */ /* 0x000fe2000bf45320 */
[----:B----4-:R-:W-:Y:S01]  /*00b0*/  ISETP.NE.U32.AND P3, PT, RZ, UR8, PT ;  /* 0x00000008ff007c0c */ /* 0x010fe2000bf65070 */
[----:B------:R-:W-:-:S03]  /*00c0*/  UISETP.NE.U32.AND UP3, UPT, UR8, URZ, UPT ;  /* 0x000000ff0800728c */ /* 0x000fc6000bf65070 */
[----:B------:R-:W-:Y:S01]  /*00d0*/  ISETP.NE.AND.EX P3, PT, RZ, UR9, PT, P3 ;  /* 0x00000009ff007c0c */ /* 0x000fe2000bf65330 */
[----:B------:R-:W-:Y:S01]  /*00e0*/  UISETP.NE.AND.EX UP3, UPT, UR9, URZ, UPT, UP3 ;  /* 0x000000ff0900728c */ /* 0x000fe2000bf65330 */
[----:B-1----:R-:W1:Y:S01]  /*00f0*/  MUFU.RCP R0, R2 ;  /* 0x0000000200007308 */ /* 0x002e620000001000 */
[----:B------:R-:W-:-:S04]  /*0100*/  PLOP3.LUT P0, PT, PT, PT, UP2, 0x80, 0x8 ;  /* 0x000000000008781c */ /* 0x000fc80003f0f028 */
[----:B------:R-:W-:Y:S01]  /*0110*/  PLOP3.LUT P1, PT, PT, PT, UP3, 0x80, 0x8 ;  /* 0x000000000008781c */ /* 0x000fe20003f2f038 */
[----:B-1----:R-:W-:-:S06]  /*0120*/  VIADD R0, R0, 0xffffffe ;  /* 0x0ffffffe00007836 */ /* 0x002fcc0000000000 */
[----:B------:R-:W1:Y:S02]  /*0130*/  F2I.FTZ.U32.TRUNC.NTZ R0, R0 ;  /* 0x0000000000007305 */ /* 0x000e64000021f000 */
[----:B-1----:R-:W-:-:S13]  /*0140*/  R2UR UR5, R0 ;  /* 0x00000000000572ca */ /* 0x002fda00000e0000 */
[----:B------:R-:W-:-:S04]  /*0150*/  UIADD3 UR4, UPT, UPT, URZ, -UR5, URZ ;  /* 0x80000005ff047290 */ /* 0x000fc8000fffe0ff */
[----:B------:R-:W-:-:S03]  /*0160*/  UIMAD UR7, UR4, UR6, URZ ;  /* 0x00000006040772a4 */ /* 0x000fc6000f8e02ff */
[----:B------:R-:W-:Y:S02]  /*0170*/  UMOV UR4, URZ ;  /* 0x000000ff00047c82 */ /* 0x000fe40008000000 */
[----:B------:R-:W-:-:S04]  /*0180*/  UIMAD.WIDE.U32 UR4, UR5, UR7, UR4 ;  /* 0x00000007050472a5 */ /* 0x000fc8000f8e0004 */
[----:B--2---:R-:W-:Y:S02]  /*0190*/  UIMAD.WIDE.U32 UR16, UR5, UR27, URZ ;  /* 0x0000001b051072a5 */ /* 0x004fe4000f8e00ff */
[----:B------:R-:W1:Y:S02]  /*01a0*/  LDCU.U8 UR7, c[0x0][0x532] ;  /* 0x0000a640ff0777ac */ /* 0x000e640008000000 */
        /* <DEDUP_REMOVED lines=8> */
[----:B-1----:R-:W-:-:S04]  /*0230*/  UISETP.NE.AND UP4, UPT, UR7, URZ, UPT ;  /* 0x000000ff0700728c */ /* 0x002fc8000bf85270 */
[----:B------:R-:W-:-:S05]  /*0240*/  UISETP.EQ.OR.EX UP5, UPT, UR5, URZ, !UP4, UP5 ;  /* 0x000000ff0500728c */ /* 0x000fca000e7a2750 */
[----:B------:R-:W-:Y:S01]  /*0250*/  @UP1 UIADD3 UR17, UPT, UPT, UR17, 0x1, URZ ;  /* 0x0000000111111890 */ /* 0x000fe2000fffe0ff */
[----:B------:R-:W-:Y:S01]  /*0260*/  PLOP3.LUT P2, PT, PT, PT, UP5, 0x80, 0x8 ;  /* 0x000000000008781c */ /* 0x000fe20003f4f058 */
[----:B------:R-:W-:-:S04]  /*0270*/  @!UP0 ULOP3.LUT UR17, URZ, UR6, URZ, 0x33, !UPT ;  /* 0x00000006ff118292 */ /* 0x000fc8000f8e33ff */
        /* <DEDUP_REMOVED lines=40> */
.L_x_6380:
        /* <DEDUP_REMOVED lines=26> */
[----:B------:R-:W5:Y:S01]  /*06a0*/  LDCU UR20, c[0x0][0x508] ;  /* 0x0000a100ff1477ac */ /* 0x000f620008000800 */
        /* <DEDUP_REMOVED lines=22> */
[----:B------:R-:W-:-:S06]  /*0810*/  R2UR UR14, R0 ;  /* 0x00000000000e72ca */ /* 0x000fcc00000e0000 */
[----:B------:R-:W-:Y:S02]  /*0820*/  UMOV UR11, UR19 ;  /* 0x00000013000b7c82 */ /* 0x000fe40008000000 */
[----:B------:R-:W-:-:S07]  /*0830*/  UIMAD.WIDE.U32 UR18, UR11, UR5, URZ ;  /* 0x000000050b1272a5 */ /* 0x000fce000f8e00ff */
[----:B------:R-:W-:Y:S02]  /*0840*/  UMOV UR11, UR19 ;  /* 0x00000013000b7c82 */ /* 0x000fe40008000000 */
[----:B------:R-:W-:Y:S02]  /*0850*/  UIMAD UR5, UR11, UR14, UR5 ;  /* 0x0000000e0b0572a4 */ /* 0x000fe4000f8e0205 */
[----:B------:R-:W1:Y:S02]  /*0860*/  LDCU UR19, c[0x0][0x504] ;  /* 0x0000a080ff1377ac */ /* 0x000e640008000800 */
[----:B------:R-:W-:-:S11]  /*0870*/  UISETP.GT.U32.AND UP0, UPT, UR13, UR5, UPT ;  /* 0x000000050d00728c */ /* 0x000fd6000bf04070 */
[----:B------:R-:W-:Y:S02]  /*0880*/  @!UP0 UIADD3 UR5, UPT, UPT, UR5, -UR13, URZ ;  /* 0x8000000d05058290 */ /* 0x000fe4000fffe0ff */
[----:B------:R-:W-:Y:S02]  /*0890*/  @!UP0 UIADD3 UR11, UPT, UPT, UR11, 0x1, URZ ;  /* 0x000000010b0b8890 */ /* 0x000fe4000fffe0ff */
[----:B------:R-:W-:Y:S02]  /*08a0*/  UISETP.GE.U32.AND UP2, UPT, UR5, UR13, UPT ;  /* 0x0000000d0500728c */ /* 0x000fe4000bf46070 */
[----:B------:R-:W-:Y:S02]  /*08b0*/  UIADD3 UR5, UPT, UPT, UR24, 0x3f, URZ ;  /* 0x0000003f18057890 */ /* 0x000fe4000fffe0ff */
[----:B------:R-:W-:Y:S02]  /*08c0*/  UISETP.GE.AND UP0, UPT, UR4, URZ, UPT ;  /* 0x000000ff0400728c */ /* 0x000fe4000bf06270 */
[----:B------:R-:W-:-:S02]  /*08d0*/  USHF.R.S32.HI UR4, URZ, 0x1f, UR5 ;  /* 0x0000001fff047899 */ /* 0x000fc40008011405 */
[----:B-1----:R-:W-:Y:S02]  /*08e0*/  UIADD3 UR19, UPT, UPT, UR25, UR19, URZ ;  /* 0x0000001319137290 */ /* 0x002fe4000fffe0ff */
[----:B------:R-:W-:Y:S02]  /*08f0*/  ULEA.HI UR4, UR4, UR5, URZ, 0x6 ;  /* 0x0000000504047291 */ /* 0x000fe4000f8f30ff */
[----:B------:R-:W-:Y:S02]  /*0900*/  @UP2 UIADD3 UR11, UPT, UPT, UR11, 0x1, URZ ;  /* 0x000000010b0b2890 */ /* 0x000fe4000fffe0ff */
[----:B------:R-:W-:Y:S02]  /*0910*/  USHF.R.S32.HI UR4, URZ, 0x6, UR4 ;  /* 0x00000006ff047899 */ /* 0x000fe40008011404 */
[----:B------:R-:W-:Y:S02]  /*0920*/  @!UP0 UIADD3 UR11, UPT, UPT, -UR11, URZ, URZ ;  /* 0x000000ff0b0b8290 */ /* 0x000fe4000fffe1ff */
[----:B------:R-:W-:-:S02]  /*0930*/  @!UP1 ULOP3.LUT UR11, URZ, UR12, URZ, 0x33, !UPT ;  /* 0x0000000cff0b9292 */ /* 0x000fc4000f8e33ff */
[----:B------:R-:W-:Y:S01]  /*0940*/  IMAD.U32 R3, RZ, RZ, UR4 ;  /* 0x00000004ff037e24 */ /* 0x000fe2000f8e00ff */
[----:B------:R-:W-:Y:S02]  /*0950*/  UIADD3 UR5, UPT, UPT, UR5, UR21, -UR25 ;  /* 0x0000001505057290 */ /* 0x000fe4000fffe819 */
[----:B------:R-:W-:Y:S01]  /*0960*/  UIMAD UR16, UR11, UR10, URZ ;  /* 0x0000000a0b1072a4 */ /* 0x000fe2000f8e02ff */
[----:B------:R-:W-:Y:S01]  /*0970*/  IMAD.U32 R0, RZ, RZ, UR11 ;  /* 0x0000000bff007e24 */ /* 0x000fe2000f8e00ff */
[----:B------:R-:W-:Y:S02]  /*0980*/  UIADD3 UR12, UPT, UPT, -UR19, UR21, UR24 ;  /* 0x00000015130c7290 */ /* 0x000fe4000fffe118 */
[----:B-----5:R-:W-:Y:S02]  /*0990*/  UIADD3 UR5, UPT, UPT, UR5, 0x40, UR20 ;  /* 0x0000004005057890 */ /* 0x020fe4000fffe014 */
[----:B------:R-:W-:Y:S01]  /*09a0*/  VIADDMNMX R0, R0, UR16, R3, PT ;  /* 0x0000001000007c46 */ /* 0x000fe2000b800103 */
[----:B------:R-:W-:-:S02]  /*09b0*/  USHF.R.S32.HI UR11, URZ, 0x1f, UR12 ;  /* 0x0000001fff0b7899 */ /* 0x000fc4000801140c */
[----:B------:R-:W-:Y:S01]  /*09c0*/  USHF.R.S32.HI UR4, URZ, 0x1f, UR5 ;  /* 0x0000001fff047899 */ /* 0x000fe20008011405 */
[----:B------:R-:W-:Y:S01]  /*09d0*/  R2UR UR18, R0 ;  /* 0x00000000001272ca */ /* 0x000fe200000e0000 */
[----:B------:R-:W-:Y:S02]  /*09e0*/  ULEA.HI UR11, UR11, UR12, URZ, 0x6 ;  /* 0x0000000c0b0b7291 */ /* 0x000fe4000f8f30ff */
[----:B------:R-:W-:Y:S02]  /*09f0*/  ULEA.HI UR4, UR4, UR5, URZ, 0x6 ;  /* 0x0000000504047291 */ /* 0x000fe4000f8f30ff */
[----:B------:R-:W-:Y:S02]  /*0a00*/  USHF.R.S32.HI UR11, URZ, 0x6, UR11 ;  /* 0x00000006ff0b7899 */ /* 0x000fe4000801140b */
[----:B------:R-:W-:Y:S02]  /*0a10*/  USHF.R.S32.HI UR4, URZ, 0x6, UR4 ;  /* 0x00000006ff047899 */ /* 0x000fe40008011404 */
[----:B------:R-:W-:-:S04]  /*0a20*/  UISETP.LT.AND UP1, UPT, UR16, UR11, UPT ;  /* 0x0000000b1000728c */ /* 0x000fc8000bf21270 */
[----:B------:R-:W-:Y:S02]  /*0a30*/  UISETP.LT.AND UP0, UPT, UR18, UR4, UPT ;  /* 0x000000041200728c */ /* 0x000fe4000bf01270 */
[----:B------:R-:W-:Y:S02]  /*0a40*/  USEL UR16, UR16, UR11, !UP1 ;  /* 0x0000000b10107287 */ /* 0x000fe4000c800000 */
[----:B------:R-:W-:-:S04]  /*0a50*/  USEL UR18, UR18, UR4, UP0 ;  /* 0x0000000412127287 */ /* 0x000fc80008000000 */
        /* <DEDUP_REMOVED lines=105> */
.L_x_6381:
[----:B------:R-:W1:Y:S01]  /*10f0*/  LDCU.64 UR4, c[0x0][0x4d8] ;  /* 0x00009b00ff0477ac */ /* 0x000e620008000a00 */
[----:B------:R-:W-:Y:S01]  /*1100*/  UMOV UR6, UR17 ;  /* 0x0000001100067c82 */ /* 0x000fe20008000000 */
[----:B-1----:R-:W-:-:S04]  /*1110*/  UISETP.NE.U32.AND UP0, UPT, UR4, URZ, UPT ;  /* 0x000000ff0400728c */ /* 0x002fc8000bf05070 */
[----:B------:R-:W-:-:S09]  /*1120*/  UISETP.NE.AND.EX UP0, UPT, UR5, URZ, UPT, UP0 ;  /* 0x000000ff0500728c */ /* 0x000fd2000bf05300 */
[----:B------:R-:W-:Y:S05]  /*1130*/  BRA.U !UP0, `(.L_x_6382) ;  /* 0x0000000108187547 */ /* 0x000fea000b800000 */
[----:B------:R-:W-:-:S04]  /*1140*/  UIADD3 UR4, UP0, UPT, UR9, UR4, URZ ;  /* 0x0000000409047290 */ /* 0x000fc8000ff1e0ff */
[----:B------:R-:W-:Y:S02]  /*1150*/  UIADD3.X UR5, UPT, UPT, UR8, UR5, URZ, UP0, !UPT ;  /* 0x0000000508057290 */ /* 0x000fe400087fe4ff */
[----:B------:R-:W-:-:S04]  /*1160*/  IMAD.U32 R2, RZ, RZ, UR4 ;  /* 0x00000004ff027e24 */ /* 0x000fc8000f8e00ff */
[----:B------:R-:W-:-:S05]  /*1170*/  MOV R3, UR5 ;  /* 0x0000000500037c02 */ /* 0x000fca0008000f00 */
[----:B------:R-:W2:Y:S02]  /*1180*/  LDG.E R2, desc[UR22][R2.64] ;  /* 0x0000001602027981 */ /* 0x000ea4000c1e1900 */
[----:B--2---:R-:W-:Y:S02]  /*1190*/  R2UR UR6, R2 ;  /* 0x00000000020672ca */ /* 0x004fe400000e0000 */
.L_x_6382:
[----:B------:R-:W1:Y:S02]  /*11a0*/  LDCU.64 UR12, c[0x0][0x4e0] ;  /* 0x00009c00ff0c77ac */ /* 0x000e640008000a00 */
[----:B-1----:R-:W-:-:S04]  /*11b0*/  UISETP.NE.U32.AND UP1, UPT, UR12, URZ, UPT ;  /* 0x000000ff0c00728c */ /* 0x002fc8000bf25070 */
[----:B------:R-:W-:-:S09]  /*11c0*/  UISETP.NE.AND.EX UP1, UPT, UR13, URZ, UPT, UP1 ;  /* 0x000000ff0d00728c */ /* 0x000fd2000bf25310 */
[----:B------:R-:W-:Y:S05]  /*11d0*/  BRA.U !UP1, `(.L_x_6383) ;  /* 0x0000000509887547 */ /* 0x000fea000b800000 */
[----:B------:R-:W1:Y:S01]  /*11e0*/  LDC R6, c[0x0][0x4f0] ;  /* 0x00013c00ff067b82 */ /* 0x000e620000000800 */
[----:B------:R-:W-:Y:S01]  /*11f0*/  ULEA UR8, UR18, 0xffffffc0, 0x6 ;  /* 0xffffffc012087891 */ /* 0x000fe2000f8e30ff */
[----:B------:R-:W2:Y:S05]  /*1200*/  LDCU.64 UR4, c[0x0][0x4e8] ;  /* 0x00009d00ff0477ac */ /* 0x000eaa0008000a00 */
[----:B------:R-:W-:Y:S01]  /*1210*/  IMAD.U32 R0, RZ, RZ, UR8 ;  /* 0x00000008ff007e24 */ /* 0x000fe2000f8e00ff */
[----:B------:R-:W3:Y:S04]  /*1220*/  LDCU.64 UR10, c[0x0][0x3b8] ;  /* 0x00007700ff0a77ac */ /* 0x000ee80008000a00 */
        /* <DEDUP_REMOVED lines=24> */
[----:B------:R-:W-:Y:S01]  /*13b0*/  @!P1 IMAD.IADD R0, R0, 0x1, -R3 ;  /* 0x0000000100009824 */ /* 0x000fe200078e0a03 */
[----:B------:R-:W-:Y:S02]  /*13c0*/  @!P1 IADD3 R7, PT, PT, R7, 0x1, RZ ;  /* 0x0000000107079810 */ /* 0x000fe40007ffe0ff */
[----:B------:R-:W-:Y:S02]  /*13d0*/  ISETP.NE.AND P1, PT, R6, RZ, PT ;  /* 0x000000ff0600720c */ /* 0x000fe40003f25270 */
[----:B------:R-:W-:Y:S02]  /*13e0*/  ISETP.GE.U32.AND P2, PT, R0, R3, PT ;  /* 0x000000030000720c */ /* 0x000fe40003f46070 */
[----:B------:R-:W-:-:S04]  /*13f0*/  LOP3.LUT R0, R6, UR8, RZ, 0x3c, !PT ;  /* 0x0000000806007c12 */ /* 0x000fc8000f8e3cff */
[----:B------:R-:W-:-:S07]  /*1400*/  ISETP.GE.AND P0, PT, R0, RZ, PT ;  /* 0x000000ff0000720c */ /* 0x000fce0003f06270 */
[----:B------:R-:W-:-:S06]  /*1410*/  @P2 IADD3 R7, PT, PT, R7, 0x1, RZ ;  /* 0x0000000107072810 */ /* 0x000fcc0007ffe0ff */
[----:B------:R-:W-:Y:S01]  /*1420*/  @!P0 IMAD.MOV R7, RZ, RZ, -R7 ;  /* 0x000000ffff078224 */ /* 0x000fe200078e0a07 */
[----:B------:R-:W-:-:S05]  /*1430*/  @!P1 LOP3.LUT R7, RZ, R6, RZ, 0x33, !PT ;  /* 0x00000006ff079212 */ /* 0x000fca00078e33ff */
[----:B------:R-:W-:-:S06]  /*1440*/  IMAD.WIDE R2, R7, 0x4, R236 ;  /* 0x0000000407027825 */ /* 0x000fcc00078e02ec */
[----:B------:R5:W3:Y:S01]  /*1450*/  LDG.E R2, desc[UR22][R2.64] ;  /* 0x0000001602027981 */ /* 0x000ae2000c1e1900 */
[----:B-1----:R-:W-:Y:S02]  /*1460*/  IABS R5, R4 ;  /* 0x0000000400057213 */ /* 0x002fe40000000000 */
[----:B------:R-:W-:Y:S02]  /*1470*/  MOV R0, UR27 ;  /* 0x0000001b00007c02 */ /* 0x000fe40008000f00 */
[----:B------:R-:W1:Y:S01]  /*1480*/  I2F.RP R10, R5 ;  /* 0x00000005000a7306 */ /* 0x000e620000209400 */
[----:B------:R-:W-:Y:S02]  /*1490*/  IADD3 R7, PT, PT, -R7, RZ, RZ ;  /* 0x000000ff07077210 */ /* 0x000fe40007ffe1ff */
[----:B------:R-:W-:-:S03]  /*14a0*/  IABS R0, R0 ;  /* 0x0000000000007213 */ /* 0x000fc60000000000 */
[----:B------:R-:W-:Y:S01]  /*14b0*/  IMAD R6, R6, R7, UR8 ;  /* 0x0000000806067e24 */ /* 0x000fe2000f8e0207 */
[----:B------:R-:W4:Y:S01]  /*14c0*/  LDCU.64 UR8, c[0x0][0x3c0] ;  /* 0x00007800ff0877ac */ /* 0x000f220008000a00 */
[----:B-1----:R-:W1:Y:S02]  /*14d0*/  MUFU.RCP R9, R10 ;  /* 0x0000000a00097308 */ /* 0x002e640000001000 */
[----:B-1----:R-:W-:-:S06]  /*14e0*/  VIADD R9, R9, 0xffffffe ;  /* 0x0ffffffe09097836 */ /* 0x002fcc0000000000 */
[----:B------:R-:W1:Y:S02]  /*14f0*/  F2I.FTZ.U32.TRUNC.NTZ R9, R9 ;  /* 0x0000000900097305 */ /* 0x000e64000021f000 */
[----:B-1----:R-:W-:-:S05]  /*1500*/  IADD3 R8, PT, PT, RZ, -R9, RZ ;  /* 0x80000009ff087210 */ /* 0x002fca0007ffe0ff */
[----:B-----5:R-:W-:Y:S02]  /*1510*/  IMAD R3, R8, R5, RZ ;  /* 0x0000000508037224 */ /* 0x020fe400078e02ff */
[----:B------:R-:W-:-:S04]  /*1520*/  IMAD.MOV.U32 R8, RZ, RZ, RZ ;  /* 0x000000ffff087224 */ /* 0x000fc800078e00ff */
        /* <DEDUP_REMOVED lines=37> */
[----:B------:R-:W-:-:S04]  /*1780*/  IMAD.WIDE.U32 R8, R0, UR4, R8 ;  /* 0x0000000400087c25 */ /* 0x000fc8000f8e0008 */
[C---:B------:R-:W-:Y:S02]  /*1790*/  IMAD R5, R0.reuse, UR7, R5 ;  /* 0x0000000700057c24 */ /* 0x040fe4000f8e0205 */
[----:B------:R-:W-:Y:S01]  /*17a0*/  IMAD.WIDE.U32 R20, R0, UR6, R6 ;  /* 0x0000000600147c25 */ /* 0x000fe2000f8e0006 */
[----:B------:R-:W-:-:S03]  /*17b0*/  MOV R6, R8 ;  /* 0x0000000800067202 */ /* 0x000fc60000000f00 */
[----:B------:R-:W-:Y:S01]  /*17c0*/  IMAD R3, R0, UR5, R3 ;  /* 0x0000000500037c24 */ /* 0x000fe2000f8e0203 */
[----:B------:R-:W-:-:S03]  /*17d0*/  IADD3 R15, PT, PT, R21, R5, RZ ;  /* 0x00000005150f7210 */ /* 0x000fc60007ffe0ff */
[----:B------:R-:W-:Y:S01]  /*17e0*/  IMAD.IADD R4, R9, 0x1, R3 ;  /* 0x0000000109047824 */ /* 0x000fe200078e0203 */
[----:B------:R-:W-:Y:S06]  /*17f0*/  BRA `(.L_x_6384) ;  /* 0x0000000400807947 */ /* 0x000fec0003800000 */
.L_x_6383:
        /* <DEDUP_REMOVED lines=15> */
.L_x_6385:
[----:B------:R-:W1:Y:S01]  /*18f0*/  LDCU.64 UR10, c[0x0][0x3b8] ;  /* 0x00007700ff0a77ac */ /* 0x000e620008000a00 */
[----:B------:R-:W-:-:S04]  /*1900*/  UIADD3 UR15, UPT, UPT, UR7, UR28, URZ ;  /* 0x0000001c070f7290 */ /* 0x000fc8000fffe0ff */
[----:B-1----:R-:W-:Y:S02]  /*1910*/  UIMAD.WIDE.U32 UR4, UR15, UR10, URZ ;  /* 0x0000000a0f0472a5 */ /* 0x002fe4000f8e00ff */
[----:B------:R-:W-:-:S04]  /*1920*/  UIMAD UR15, UR15, UR11, URZ ;  /* 0x0000000b0f0f72a4 */ /* 0x000fc8000f8e02ff */
[----:B------:R-:W-:Y:S01]  /*1930*/  UIADD3 UR15, UPT, UPT, UR5, UR15, URZ ;  /* 0x0000000f050f7290 */ /* 0x000fe2000fffe0ff */
[----:B------:R-:W-:-:S11]  /*1940*/  UMOV UR14, UR4 ;  /* 0x00000004000e7c82 */ /* 0x000fd60008000000 */
.L_x_6386:
        /* <DEDUP_REMOVED lines=15> */
.L_x_6387:
[----:B------:R-:W1:Y:S01]  /*1a40*/  LDCU.64 UR8, c[0x0][0x3c0] ;  /* 0x00007800ff0877ac */ /* 0x000e620008000a00 */
[----:B------:R-:W-:-:S04]  /*1a50*/  UIADD3 UR7, UPT, UPT, UR7, UR28, URZ ;  /* 0x0000001c07077290 */ /* 0x000fc8000fffe0ff */
[----:B-1----:R-:W-:Y:S02]  /*1a60*/  UIMAD.WIDE.U32 UR28, UR7, UR8, URZ ;  /* 0x00000008071c72a5 */ /* 0x002fe4000f8e00ff */
[----:B------:R-:W-:-:S04]  /*1a70*/  UIMAD UR5, UR7, UR9, URZ ;  /* 0x00000009070572a4 */ /* 0x000fc8000f8e02ff */
[----:B------:R-:W-:-:S12]  /*1a80*/  UIADD3 UR5, UPT, UPT, UR29, UR5, URZ ;  /* 0x000000051d057290 */ /* 0x000fd8000fffe0ff */
.L_x_6388:
        /* <DEDUP_REMOVED lines=52> */
[----:B------:R-:W-:Y:S01]  /*1dd0*/  IMAD R5, R7, R5, R6 ;  /* 0x0000000507057224 */ /* 0x000fe200078e0206 */
[----:B------:R-:W-:-:S03]  /*1de0*/  MOV R6, R8 ;  /* 0x0000000800067202 */ /* 0x000fc60000000f00 */
[----:B------:R-:W-:-:S07]  /*1df0*/  IMAD.IADD R15, R21, 0x1, R5 ;  /* 0x00000001150f7824 */ /* 0x000fce00078e0205 */
.L_x_6384:
[----:B------:R-:W-:Y:S01]  /*1e00*/  UISETP.NE.AND UP0, UPT, UR26, -0x1, UPT ;  /* 0xffffffff1a00788c */ /* 0x000fe2000bf05270 */
[--C-:B------:R-:W-:Y:S01]  /*1e10*/  SHF.R.U32.HI R16, RZ, 0x3, R213.reuse ;  /* 0x00000003ff107819 */ /* 0x100fe200000116d5 */
[----:B------:R-:W-:Y:S01]  /*1e20*/  UIADD3 UR28, UPT, UPT, -UR21, UR25, URZ ;  /* 0x00000019151c7290 */ /* 0x000fe2000fffe1ff */
[C---:B------:R-:W-:Y:S01]  /*1e30*/  IMAD.SHL.U32 R3, R213.reuse, 0x8, RZ ;  /* 0x00000008d5037824 */ /* 0x040fe200078e00ff */
[----:B------:R-:W1:Y:S01]  /*1e40*/  S2R R29, SR_CTAID.X ;  /* 0x00000000001d7919 */ /* 0x000e620000002500 */
[----:B------:R-:W2:Y:S01]  /*1e50*/  LDCU.64 UR6, c[0x0][0x388] ;  /* 0x00007100ff0677ac */ /* 0x000ea20008000a00 */
[C---:B------:R-:W-:Y:S01]  /*1e60*/  VIADD R0, R16.reuse, 0x10 ;  /* 0x0000001010007836 */ /* 0x040fe20000000000 */
[--C-:B------:R-:W-:Y:S01]  /*1e70*/  SHF.R.U32.HI R216, RZ, 0x1, R213.reuse ;  /* 0x00000001ffd87819 */ /* 0x100fe200000116d5 */
[----:B------:R-:W-:Y:S01]  /*1e80*/  IMAD.SHL.U32 R183, R213, 0x40, RZ ;  /* 0x00000040d5b77824 */ /* 0x000fe200078e00ff */
[C---:B------:R-:W-:Y:S01]  /*1e90*/  ISETP.GE.AND P6, PT, R16.reuse, UR28, PT ;  /* 0x0000001c10007c0c */ /* 0x040fe2000bfc6270 */
[C---:B------:R-:W-:Y:S01]  /*1ea0*/  VIADD R14, R16.reuse, 0x20 ;  /* 0x00000020100e7836 */ /* 0x040fe20000000000 */
[----:B------:R-:W3:Y:S01]  /*1eb0*/  @!UP0 LDCU.64 UR4, c[0x0][0x398] ;  /* 0x00007300ff0487ac */ /* 0x000ee20008000a00 */
[C---:B------:R-:W-:Y:S01]  /*1ec0*/  LOP3.LUT R2, R3.reuse, 0x38, RZ, 0xc0, !PT ;  /* 0x0000003803027812 */ /* 0x040fe200078ec0ff */
[----:B------:R-:W-:Y:S01]  /*1ed0*/  VIADD R13, R16, 0x30 ;  /* 0x00000030100d7836 */ /* 0x000fe20000000000 */
[----:B------:R-:W-:Y:S01]  /*1ee0*/  ISETP.GE.AND P5, PT, R0, UR28, PT ;  /* 0x0000001c00007c0c */ /* 0x000fe2000bfa6270 */
[----:B------:R-:W4:Y:S01]  /*1ef0*/  @UP0 LDCU.64 UR14, c[0x0][0x3b0] ;  /* 0x00007600ff0e07ac */ /* 0x000f220008000a00 */
[C---:B------:R-:W-:Y:S01]  /*1f00*/  IADD3 R6, P0, PT, R2.reuse, R6, RZ ;  /* 0x0000000602067210 */ /* 0x040fe20007f1e0ff */
[----:B------:R-:W-:Y:S01]  /*1f10*/  IMAD.MOV.U32 R17, RZ, RZ, RZ ;  /* 0x000000ffff117224 */ /* 0x000fe200078e00ff */
[----:B------:R-:W-:Y:S01]  /*1f20*/  LOP3.LUT R166, R3, 0x1f8, RZ, 0xc0, !PT ;  /* 0x000001f803a67812 */ /* 0x000fe200078ec0ff */
[----:B------:R-:W-:Y:S01]  /*1f30*/  IMAD.SHL.U32 R215, R213, 0x20, RZ ;  /* 0x00000020d5d77824 */ /* 0x000fe200078e00ff */
[----:B------:R-:W-:Y:S01]  /*1f40*/  IADD3 R20, P4, PT, R2, R20, RZ ;  /* 0x0000001402147210 */ /* 0x000fe20007f9e0ff */
[----:B------:R-:W-:Y:S01]  /*1f50*/  IMAD.X R7, RZ, RZ, R4, P0 ;  /* 0x000000ffff077224 */ /* 0x000fe200000e0604 */
[----:B------:R-:W-:Y:S01]  /*1f60*/  LOP3.LUT R12, R183, 0x1c0, RZ, 0xc0, !PT ;  /* 0x000001c0b70c7812 */ /* 0x000fe200078ec0ff */
[----:B------:R-:W5:Y:S01]  /*1f70*/  @!P6 LDC.64 R4, c[0x0][0x3b0] ;  /* 0x0000ec00ff04eb82 */ /* 0x000f620000000a00 */
[----:B------:R-:W-:Y:S01]  /*1f80*/  LOP3.LUT R166, R166, 0x38, R213, 0x78, !PT ;  /* 0x00000038a6a67812 */ /* 0x000fe200078e78d5 */
[----:B------:R-:W-:Y:S01]  /*1f90*/  IMAD.WIDE.U32 R6, R16, UR10, R6 ;  /* 0x0000000a10067c25 */ /* 0x000fe2000f8e0006 */
[--C-:B------:R-:W-:Y:S01]  /*1fa0*/  LOP3.LUT R12, R12, 0x38, R3.reuse, 0xf8, !PT ;  /* 0x000000380c0c7812 */ /* 0x100fe200078ef803 */
[----:B------:R-:W-:Y:S01]  /*1fb0*/  UIADD3 UR20, UPT, UPT, UR24, UR20, -UR25 ;  /* 0x0000001418147290 */ /* 0x000fe2000fffe819 */
[----:B------:R-:W-:Y:S01]  /*1fc0*/  LOP3.LUT R166, R166, 0x1e00, R3, 0xf8, !PT ;  /* 0x00001e00a6a67812 */ /* 0x000fe200078ef803 */
[----:B---3--:R-:W-:Y:S01]  /*1fd0*/  @!UP0 UIMAD.WIDE.U32 UR30, UR17, UR4, URZ ;  /* 0x00000004111e82a5 */ /* 0x008fe2000f8e00ff */
[----:B------:R-:W-:Y:S01]  /*1fe0*/  IMAD R231, R16, UR11, R7 ;  /* 0x0000000b10e77c24 */ /* 0x000fe2000f8e0207 */
[----:B--2---:R-:W-:Y:S01]  /*1ff0*/  LEA R230, P0, R6, UR6, 0x1 ;  /* 0x0000000606e67c11 */ /* 0x004fe2000f8008ff */
[----:B------:R-:W2:Y:S01]  /*2000*/  @!P5 LDC.64 R10, c[0x0][0x3b0] ;  /* 0x0000ec00ff0adb82 */ /* 0x000ea20000000a00 */
[----:B------:R-:W-:Y:S01]  /*2010*/  @!UP0 UIMAD UR29, UR17, UR5, UR31 ;  /* 0x00000005111d82a4 */ /* 0x000fe2000f8e021f */
[----:B------:R-:W-:Y:S01]  /*2020*/  ISETP.GE.AND P1, PT, R14, UR28, PT ;  /* 0x0000001c0e007c0c */ /* 0x000fe2000bf26270 */
[----:B------:R-:W3:Y:S01]  /*2030*/  LDCU.64 UR4, c[0x0][0x3c8] ;  /* 0x00007900ff0477ac */ /* 0x000ee20008000a00 */
[----:B------:R-:W-:Y:S01]  /*2040*/  LEA.HI.X R231, R6, UR7, R231, 0x1, P0 ;  /* 0x0000000706e77c11 */ /* 0x000fe200080f0ce7 */
[----:B-1----:R-:W-:Y:S01]  /*2050*/  IMAD.WIDE.U32 R28, R29, 0x40, R16 ;  /* 0x000000401d1c7825 */ /* 0x002fe200078e0010 */
[----:B------:R-:W-:Y:S01]  /*2060*/  ISETP.GE.AND P0, PT, R13, UR28, PT ;  /* 0x0000001c0d007c0c */ /* 0x000fe2000bf06270 */
[----:B----4-:R-:W-:Y:S01]  /*2070*/  @UP0 UIMAD.WIDE.U32 UR32, UR26, UR14, URZ ;  /* 0x0000000e1a2002a5 */ /* 0x010fe2000f8e00ff */
[----:B------:R-:W1:Y:S01]  /*2080*/  @!P6 LDC.64 R6, c[0x0][0x380] ;  /* 0x0000e000ff06eb82 */ /* 0x000e620000000a00 */
[----:B------:R-:W-:Y:S01]  /*2090*/  USHF.R.S32.HI UR6, URZ, 0x1f, UR27 ;  /* 0x0000001fff067899 */ /* 0x000fe2000801141b */
[----:B------:R-:W-:Y:S01]  /*20a0*/  LOP3.LUT R215, R215, 0x7c00, RZ, 0xc0, !PT ;  /* 0x00007c00d7d77812 */ /* 0x000fe200078ec0ff */
[----:B------:R-:W-:Y:S01]  /*20b0*/  @UP0 UIMAD UR29, UR26, UR15, UR33 ;  /* 0x0000000f1a1d02a4 */ /* 0x000fe2000f8e0221 */
[----:B------:R-:W-:Y:S01]  /*20c0*/  IMAD.MOV.U32 R84, RZ, RZ, 0x20 ;  /* 0x00000020ff547424 */ /* 0x000fe200078e00ff */
[----:B------:R-:W-:Y:S01]  /*20d0*/  UIADD3 UR14, UPT, UPT, UR18, -0x1, URZ ;  /* 0xffffffff120e7890 */ /* 0x000fe2000fffe0ff */
[----:B------:R-:W-:Y:S01]  /*20e0*/  LOP3.LUT R181, R215, 0x200, R183, 0xf8, !PT ;  /* 0x00000200d7b57812 */ /* 0x000fe200078ef8b7 */
[----:B------:R-:W-:Y:S01]  /*20f0*/  @UP0 UMOV UR30, UR32 ;  /* 0x00000020001e0c82 */ /* 0x000fe20008000000 */
[----:B-----5:R-:W-:Y:S01]  /*2100*/  @!P6 IMAD R23, R29, R4, RZ ;  /* 0x000000041d17e224 */ /* 0x020fe200078e02ff */
[----:B------:R-:W-:Y:S01]  /*2110*/  IADD3 R2, P2, PT, R2, UR30, RZ ;  /* 0x0000001e02027c10 */ /* 0x000fe2000ff5e0ff */
[----:B------:R-:W4:Y:S01]  /*2120*/  S2UR UR7, SR_CgaCtaId ;  /* 0x00000000000779c3 */ /* 0x000f220000008800 */
[C---:B------:R-:W-:Y:S01]  /*2130*/  @!P1 IADD3 R17, P3, PT, R28.reuse, 0x20, RZ ;  /* 0x000000201c119810 */ /* 0x040fe20007f7e0ff */
[C---:B------:R-:W-:Y:S01]  /*2140*/  @!P6 IMAD R23, R28.reuse, R5, R23 ;  /* 0x000000051c17e224 */ /* 0x040fe200078e0217 */
[----:B---3--:R-:W-:Y:S01]  /*2150*/  UIMAD UR6, UR6, UR4, URZ ;  /* 0x00000004060672a4 */ /* 0x008fe2000f8e02ff */
[----:B------:R-:W-:Y:S01]  /*2160*/  IMAD.X R3, RZ, RZ, UR29, P2 ;  /* 0x0000001dff037e24 */ /* 0x000fe200090e06ff */
[----:B------:R-:W-:Y:S01]  /*2170*/  @!P5 IADD3 R22, P2, PT, R28, 0x10, RZ ;  /* 0x000000101c16d810 */ /* 0x000fe20007f5e0ff */
[----:B------:R-:W-:Y:S01]  /*2180*/  IMAD.U32 R24, RZ, RZ, UR4 ;  /* 0x00000004ff187e24 */ /* 0x000fe2000f8e00ff */
[----:B------:R-:W-:Y:S01]  /*2190*/  UIMAD UR5, UR27, UR5, UR6 ;  /* 0x000000051b0572a4 */ /* 0x000fe2000f8e0206 */
[----:B------:R-:W-:Y:S01]  /*21a0*/  @!P1 IMAD.X R21, RZ, RZ, R29, P3 ;  /* 0x000000ffff159224 */ /* 0x000fe200018e061d */
[----:B------:R-:W3:Y:S01]  /*21b0*/  @!P1 LDC.64 R8, c[0x0][0x3b0] ;  /* 0x0000ec00ff089b82 */ /* 0x000ee20000000a00 */
[----:B------:R-:W-:Y:S01]  /*21c0*/  IMAD.WIDE.U32 R24, R24, UR27, R2 ;  /* 0x0000001b18187c25 */ /* 0x000fe2000f8e0002 */
[----:B------:R-:W-:-:S03]  /*21d0*/  USHF.L.U32 UR4, UR14, 0x6, URZ ;  /* 0x000000060e047899 */ /* 0x000fc600080006ff */
[--C-:B------:R-:W-:Y:S01]  /*21e0*/  @!P5 IMAD.X R5, RZ, RZ, R29.reuse, P2 ;  /* 0x000000ffff05d224 */ /* 0x100fe200010e061d */
[C---:B------:R-:W-:Y:S01]  /*21f0*/  @!P0 IADD3 R18, P2, PT, R28.reuse, 0x30, RZ ;  /* 0x000000301c128810 */ /* 0x040fe20007f5e0ff */
[----:B------:R-:W-:Y:S01]  /*2200*/  VIADD R25, R25, UR5 ;  /* 0x0000000519197c36 */ /* 0x000fe20008000000 */
[----:B------:R-:W5:Y:S01]  /*2210*/  @!P5 LDC.64 R2, c[0x0][0x380] ;  /* 0x0000e000ff02db82 */ /* 0x000f620000000a00 */
[----:B--2---:R-:W-:Y:S01]  /*2220*/  @!P5 IMAD R5, R5, R10, RZ ;  /* 0x0000000a0505d224 */ /* 0x004fe200078e02ff */
[----:B------:R-:W-:Y:S01]  /*2230*/  UMOV UR5, 0x400 ;  /* 0x0000040000057882 */ /* 0x000fe20000000000 */
[----:B------:R-:W-:Y:S01]  /*2240*/  @!P0 IMAD.X R19, RZ, RZ, R29, P2 ;  /* 0x000000ffff138224 */ /* 0x000fe200010e061d */
[----:B------:R-:W-:Y:S01]  /*2250*/  UIADD3 UR15, UPT, UPT, -UR4, UR24, URZ ;  /* 0x00000018040f7290 */ /* 0x000fe2000fffe1ff */
[----:B------:R-:W-:Y:S01]  /*2260*/  @!P6 IMAD.WIDE.U32 R28, R28, R4, R24 ;  /* 0x000000041c1ce225 */ /* 0x000fe200078e0018 */
[----:B----4-:R-:W-:-:S03]  /*2270*/  ULEA UR5, UR7, UR5, 0x18 ;  /* 0x0000000507057291 */ /* 0x010fc6000f8ec0ff */
[----:B------:R-:W-:Y:S01]  /*2280*/  @!P5 IMAD.MOV.U32 R32, RZ, RZ, R24 ;  /* 0x000000ffff20d224 */ /* 0x000fe200078e0018 */
[----:B-1----:R-:W-:Y:S01]  /*2290*/  @!P6 LEA R30, P2, R28, R6, 0x1 ;  /* 0x000000061c1ee211 */ /* 0x002fe200078408ff */
[----:B------:R-:W-:Y:S01]  /*22a0*/  @!P5 IMAD.MOV.U32 R33, RZ, RZ, R25 ;  /* 0x000000ffff21d224 */ /* 0x000fe200078e0019 */
[----:B------:R-:W1:Y:S01]  /*22b0*/  LDCU.64 UR6, c[0x0][0x390] ;  /* 0x00007200ff0677ac */ /* 0x000e620008000a00 */
[----:B------:R-:W-:Y:S01]  /*22c0*/  @!P6 IMAD.IADD R26, R29, 0x1, R23 ;  /* 0x000000011d1ae824 */ /* 0x000fe200078e0217 */
[----:B------:R-:W-:Y:S01]  /*22d0*/  LEA R166, R166, UR5, 0x1 ;  /* 0x00000005a6a67c11 */ /* 0x000fe2000f8e08ff */
[C---:B------:R-:W-:Y:S02]  /*22e0*/  @!P5 IMAD R11, R22.reuse, R11, R5 ;  /* 0x0000000b160bd224 */ /* 0x040fe400078e0205 */
[----:B------:R-:W-:Y:S01]  /*22f0*/  @!P5 IMAD.WIDE.U32 R32, R22, R10, R32 ;  /* 0x0000000a1620d225 */ /* 0x000fe200078e0020 */
[----:B------:R-:W2:Y:S01]  /*2300*/  @!P0 LDC.64 R4, c[0x0][0x3b0] ;  /* 0x0000ec00ff048b82 */ /* 0x000ea20000000a00 */
[----:B------:R-:W-:-:S02]  /*2310*/  @!P6 LEA.HI.X R31, R28, R7, R26, 0x1, P2 ;  /* 0x000000071c1fe211 */ /* 0x000fc400010f0c1a */
[----:B---3--:R-:W-:Y:S01]  /*2320*/  @!P1 IMAD R10, R21, R8, RZ ;  /* 0x00000008150a9224 */ /* 0x008fe200078e02ff */
[----:B------:R-:W-:Y:S01]  /*2330*/  @!P5 IADD3 R11, PT, PT, R33, R11, RZ ;  /* 0x0000000b210bd210 */ /* 0x000fe20007ffe0ff */
[----:B------:R-:W-:Y:S01]  /*2340*/  IMAD.X R21, RZ, RZ, R15, P4 ;  /* 0x000000ffff157224 */ /* 0x000fe200020e060f */
[C---:B-----5:R-:W-:Y:S01]  /*2350*/  @!P5 LEA R26, P2, R32.reuse, R2, 0x1 ;  /* 0x00000002201ad211 */ /* 0x060fe200078408ff */
[----:B------:R-:W-:Y:S01]  /*2360*/  @!P1 IMAD.MOV.U32 R22, RZ, RZ, R24 ;  /* 0x000000ffff169224 */ /* 0x000fe200078e0018 */
[----:B------:R-:W3:Y:S01]  /*2370*/  @!P1 LDC.64 R6, c[0x0][0x380] ;  /* 0x0000e000ff069b82 */ /* 0x000ee20000000a00 */
[----:B------:R-:W-:Y:S01]  /*2380*/  @!P1 IMAD.MOV.U32 R23, RZ, RZ, R25 ;  /* 0x000000ffff179224 */ /* 0x000fe200078e0019 */
[----:B------:R-:W-:Y:S01]  /*2390*/  @!P5 LEA.HI.X R27, R32, R3, R11, 0x1, P2 ;  /* 0x00000003201bd211 */ /* 0x000fe200010f0c0b */
[----:B------:R-:W-:Y:S01]  /*23a0*/  @!PT LDS RZ, [RZ] ;  /* 0x00000000fffff984 */ /* 0x000fe20000000800 */
[----:B------:R-:W-:Y:S01]  /*23b0*/  @!PT LDS RZ, [RZ] ;  /* 0x00000000fffff984 */ /* 0x000fe20000000800 */
[----:B------:R-:W-:Y:S01]  /*23c0*/  @!PT LDS RZ, [RZ] ;  /* 0x00000000fffff984 */ /* 0x000fe20000000800 */
[----:B------:R-:W-:Y:S01]  /*23d0*/  @!P6 LDGSTS.E.BYPASS.LTC128B.128 [R166], desc[UR22][R30.64] ;  /* 0x000000001ea6efae */ /* 0x000fe2000b981a16 */
[----:B------:R-:W-:-:S03]  /*23e0*/  IMAD.WIDE.U32 R20, R16, UR8, R20 ;  /* 0x0000000810147c25 */ /* 0x000fc6000f8e0014 */
[----:B------:R-:W-:Y:S01]  /*23f0*/  @!P6 LDGSTS.E.BYPASS.LTC128B.128 [R166+0x2000], desc[UR22][R30.64+0x80] ;  /* 0x020000801ea6efae */ /* 0x000fe2000b981a16 */
[----:B------:R-:W4:Y:S01]  /*2400*/  @!P0 LDC.64 R2, c[0x0][0x380] ;  /* 0x0000e000ff028b82 */ /* 0x000f220000000a00 */
[C---:B------:R-:W-:Y:S01]  /*2410*/  @!P1 IMAD R9, R17.reuse, R9, R10 ;  /* 0x0000000911099224 */ /* 0x040fe200078e020a */
[----:B-1----:R-:W-:Y:S01]  /*2420*/  LEA R232, P4, R20, UR6, 0x1 ;  /* 0x0000000614e87c11 */ /* 0x002fe2000f8808ff */
[----:B------:R-:W-:Y:S01]  /*2430*/  @!P6 LDGSTS.E.BYPASS.LTC128B.128 [R166+0x4000], desc[UR22][R30.64+0x100] ;  /* 0x040001001ea6efae */ /* 0x000fe2000b981a16 */
[----:B------:R-:W-:Y:S01]  /*2440*/  @!P1 IMAD.WIDE.U32 R22, R17, R8, R22 ;  /* 0x0000000811169225 */ /* 0x000fe200078e0016 */
[----:B------:R-:W-:Y:S02]  /*2450*/  USHF.L.U64.HI UR6, UR10, 0x4, UR11 ;  /* 0x000000040a067899 */ /* 0x000fe4000801020b */
[----:B------:R-:W-:Y:S01]  /*2460*/  @!P6 LDGSTS.E.BYPASS.LTC128B.128 [R166+0x6000], desc[UR22][R30.64+0x180] ;  /* 0x060001801ea6efae */ /* 0x000fe2000b981a16 */
[-C--:B--2---:R-:W-:Y:S01]  /*2470*/  @!P0 IMAD R19, R19, R4.reuse, RZ ;  /* 0x0000000413138224 */ /* 0x084fe200078e02ff */
[----:B------:R-:W-:Y:S01]  /*2480*/  ISETP.GE.AND P6, PT, R16, UR15, PT ;  /* 0x0000000f10007c0c */ /* 0x000fe2000bfc6270 */
[C---:B------:R-:W-:Y:S01]  /*2490*/  @!P0 IMAD.WIDE.U32 R24, R18.reuse, R4, R24 ;  /* 0x0000000412188225 */ /* 0x040fe200078e0018 */
[----:B------:R-:W-:Y:S03]  /*24a0*/  @!P5 LDGSTS.E.BYPASS.LTC128B.128 [R166+0x800], desc[UR22][R26.64] ;  /* 0x008000001aa6dfae */ /* 0x000fe6000b981a16 */
[----:B------:R-:W-:Y:S01]  /*24b0*/  @!P0 IMAD R5, R18, R5, R19 ;  /* 0x0000000512058224 */ /* 0x000fe200078e0213 */
[----:B------:R-:W-:Y:S01]  /*24c0*/  @!P5 LDGSTS.E.BYPASS.LTC128B.128 [R166+0x2800], desc[UR22][R26.64+0x80] ;  /* 0x028000801aa6dfae */ /* 0x000fe2000b981a16 */
[----:B------:R-:W-:Y:S01]  /*24d0*/  IMAD R17, R16, UR9, R21 ;  /* 0x0000000910117c24 */ /* 0x000fe2000f8e0215 */
[----:B---3--:R-:W-:Y:S01]  /*24e0*/  @!P1 LEA R6, P2, R22, R6, 0x1 ;  /* 0x0000000616069211 */ /* 0x008fe200078408ff */
[----:B------:R-:W-:Y:S01]  /*24f0*/  @!P0 IMAD.IADD R5, R25, 0x1, R5 ;  /* 0x0000000119058824 */ /* 0x000fe200078e0205 */
[----:B------:R-:W-:Y:S01]  /*2500*/  @!P5 LDGSTS.E.BYPASS.LTC128B.128 [R166+0x4800], desc[UR22][R26.64+0x100] ;  /* 0x048001001aa6dfae */ /* 0x000fe2000b981a16 */
[----:B------:R-:W-:Y:S01]  /*2510*/  @!P1 IMAD.IADD R9, R23, 0x1, R9 ;  /* 0x0000000117099824 */ /* 0x000fe200078e0209 */
[----:B------:R-:W-:Y:S01]  /*2520*/  LEA.HI.X R233, R20, UR7, R17, 0x1, P4 ;  /* 0x0000000714e97c11 */ /* 0x000fe2000a0f0c11 */
[----:B------:R-:W-:Y:S01]  /*2530*/  USHF.L.U32 UR7, UR10, 0x4, URZ ;  /* 0x000000040a077899 */ /* 0x000fe200080006ff */
[----:B------:R-:W-:Y:S01]  /*2540*/  @!P5 LDGSTS.E.BYPASS.LTC128B.128 [R166+0x6800], desc[UR22][R26.64+0x180] ;  /* 0x068001801aa6dfae */ /* 0x000fe2000b981a16 */
[----:B----4-:R-:W-:Y:S01]  /*2550*/  @!P0 LEA R10, P3, R24, R2, 0x1 ;  /* 0x00000002180a8211 */ /* 0x010fe200078608ff */
[----:B------:R-:W-:Y:S01]  /*2560*/  IMAD.U32 R4, RZ, RZ, UR11 ;  /* 0x0000000bff047e24 */ /* 0x000fe2000f8e00ff */
[----:B------:R-:W-:Y:S01]  /*2570*/  ISETP.GE.AND P5, PT, R0, UR15, PT ;  /* 0x0000000f00007c0c */ /* 0x000fe2000bfa6270 */
[----:B------:R-:W-:Y:S01]  /*2580*/  IMAD.U32 R2, RZ, RZ, UR10 ;  /* 0x0000000aff027e24 */ /* 0x000fe2000f8e00ff */
[----:B------:R-:W-:Y:S01]  /*2590*/  @!P0 LEA.HI.X R11, R24, R3, R5, 0x1, P3 ;  /* 0x00000003180b8211 */ /* 0x000fe200018f0c05 */
[----:B------:R-:W-:Y:S01]  /*25a0*/  IMAD.U32 R3, RZ, RZ, UR7 ;  /* 0x00000007ff037e24 */ /* 0x000fe2000f8e00ff */
[----:B------:R-:W-:Y:S01]  /*25b0*/  ISETP.GE.AND P3, PT, R13, UR15, PT ;  /* 0x0000000f0d007c0c */ /* 0x000fe2000bf66270 */
[----:B------:R-:W-:Y:S01]  /*25c0*/  IMAD.U32 R5, RZ, RZ, UR10 ;  /* 0x0000000aff057e24 */ /* 0x000fe2000f8e00ff */
[----:B------:R-:W-:Y:S01]  /*25d0*/  @!P1 LEA.HI.X R7, R22, R7, R9, 0x1, P2 ;  /* 0x0000000716079211 */ /* 0x000fe200010f0c09 */
[----:B------:R-:W-:Y:S01]  /*25e0*/  IMAD.U32 R9, RZ, RZ, UR10 ;  /* 0x0000000aff097e24 */ /* 0x000fe2000f8e00ff */
[----:B------:R-:W-:Y:S01]  /*25f0*/  ISETP.GE.AND P4, PT, R14, UR15, PT ;  /* 0x0000000f0e007c0c */ /* 0x000fe2000bf86270 */
[----:B------:R-:W-:Y:S01]  /*2600*/  USHF.L.U64.HI UR7, UR8, 0x4, UR9 ;  /* 0x0000000408077899 */ /* 0x000fe20008010209 */
[----:B------:R-:W-:Y:S01]  /*2610*/  ISETP.GE.AND P2, PT, R0, UR15, PT ;  /* 0x0000000f00007c0c */ /* 0x000fe2000bf46270 */
[----:B------:R-:W-:Y:S01]  /*2620*/  @!P1 LDGSTS.E.BYPASS.LTC128B.128 [R166+0x1000], desc[UR22][R6.64] ;  /* 0x0100000006a69fae */ /* 0x000fe2000b981a16 */
[----:B------:R-:W-:-:S02]  /*2630*/  IMAD.U32 R0, RZ, RZ, UR6 ;  /* 0x00000006ff007e24 */ /* 0x000fc4000f8e00ff */
[----:B------:R-:W-:Y:S01]  /*2640*/  IMAD.U32 R15, RZ, RZ, UR8 ;  /* 0x00000008ff0f7e24 */ /* 0x000fe2000f8e00ff */
[----:B------:R-:W-:Y:S01]  /*2650*/  @!P1 LDGSTS.E.BYPASS.LTC128B.128 [R166+0x3000], desc[UR22][R6.64+0x80] ;  /* 0x0300008006a69fae */ /* 0x000fe2000b981a16 */
[----:B------:R-:W-:Y:S01]  /*2660*/  IMAD.MOV.U32 R167, RZ, RZ, 0x40 ;  /* 0x00000040ffa77424 */ /* 0x000fe200078e00ff */
[----:B------:R-:W-:Y:S01]  /*2670*/  VOTEU.ALL UP0, P3 ;  /* 0x0000000000ff7886 */ /* 0x000fe20001800000 */
[----:B------:R-:W-:Y:S01]  /*2680*/  IMAD.U32 R227, RZ, RZ, UR19 ;  /* 0x00000013ffe37e24 */ /* 0x000fe2000f8e00ff */
[----:B------:R-:W-:Y:S03]  /*2690*/  @!P1 LDGSTS.E.BYPASS.LTC128B.128 [R166+0x5000], desc[UR22][R6.64+0x100] ;  /* 0x0500010006a69fae */ /* 0x000fe6000b981a16 */
[----:B------:R-:W-:Y:S01]  /*26a0*/  @!UP0 UIMAD UR6, UR11, 0x60, URZ ;  /* 0x000000600b0688a4 */ /* 0x000fe2000f8e02ff */
[----:B------:R1:W-:Y:S01]  /*26b0*/  @!P1 LDGSTS.E.BYPASS.LTC128B.128 [R166+0x7000], desc[UR22][R6.64+0x180] ;  /* 0x0700018006a69fae */ /* 0x0003e2000b981a16 */
[----:B------:R-:W-:-:S03]  /*26c0*/  @!P5 LEA R8, P1, R3, R230, 0x1 ;  /* 0x000000e60308d211 */ /* 0x000fc600078208ff */
[----:B------:R-:W-:Y:S04]  /*26d0*/  @!P0 LDGSTS.E.BYPASS.LTC128B.128 [R166+0x1800], desc[UR22][R10.64] ;  /* 0x018000000aa68fae */ /* 0x000fe8000b981a16 */
[----:B------:R-:W-:Y:S04]  /*26e0*/  @!P0 LDGSTS.E.BYPASS.LTC128B.128 [R166+0x3800], desc[UR22][R10.64+0x80] ;  /* 0x038000800aa68fae */ /* 0x000fe8000b981a16 */
[----:B------:R-:W-:Y:S04]  /*26f0*/  @!P0 LDGSTS.E.BYPASS.LTC128B.128 [R166+0x5800], desc[UR22][R10.64+0x100] ;  /* 0x058001000aa68fae */ /* 0x000fe8000b981a16 */
[----:B------:R2:W-:Y:S04]  /*2700*/  @!P0 LDGSTS.E.BYPASS.LTC128B.128 [R166+0x7800], desc[UR22][R10.64+0x180] ;  /* 0x078001800aa68fae */ /* 0x0005e8000b981a16 */
[----:B------:R-:W-:Y:S04]  /*2710*/  @!P6 LDGSTS.E.BYPASS.LTC128B.128 [R166+0x8000], desc[UR22][R230.64] ;  /* 0x08000000e6a6efae */ /* 0x000fe8000b981a16 */
[----:B------:R-:W-:Y:S01]  /*2720*/  @!P6 LDGSTS.E.BYPASS.LTC128B.128 [R166+0xa000], desc[UR22][R230.64+0x80] ;  /* 0x0a000080e6a6efae */ /* 0x000fe2000b981a16 */
[----:B-1----:R-:W-:-:S03]  /*2730*/  @!P4 LEA R6, P0, R9, R230, 0x6 ;  /* 0x000000e60906c211 */ /* 0x002fc600078030ff */
[----:B------:R-:W-:Y:S01]  /*2740*/  @!P6 LDGSTS.E.BYPASS.LTC128B.128 [R166+0xc000], desc[UR22][R230.64+0x100] ;  /* 0x0c000100e6a6efae */ /* 0x000fe2000b981a16 */
[-C--:B------:R-:W-:Y:S02]  /*2750*/  @!P5 LEA.HI.X R9, R3, R231.reuse, R0, 0x1, P1 ;  /* 0x000000e70309d211 */ /* 0x080fe400008f0c00 */
[----:B------:R-:W-:Y:S01]  /*2760*/  @!P4 LEA.HI.X R7, R5, R231, R4, 0x6, P0 ;  /* 0x000000e70507c211 */ /* 0x000fe200000f3404 */
[----:B------:R-:W-:Y:S01]  /*2770*/  @!P3 IMAD.WIDE.U32 R4, R2, 0x60, R230 ;  /* 0x000000600204b825 */ /* 0x000fe200078e00e6 */
[----:B------:R-:W-:Y:S01]  /*2780*/  @!P6 LDGSTS.E.BYPASS.LTC128B.128 [R166+0xe000], desc[UR22][R230.64+0x180] ;  /* 0x0e000180e6a6efae */ /* 0x000fe2000b981a16 */
[----:B------:R-:W-:Y:S02]  /*2790*/  ISETP.GE.AND P1, PT, R13, UR15, PT ;  /* 0x0000000f0d007c0c */ /* 0x000fe4000bf26270 */
[----:B------:R-:W-:Y:S01]  /*27a0*/  @!P3 VIADD R17, R5, UR6 ;  /* 0x000000060511bc36 */ /* 0x000fe20008000000 */
[----:B------:R-:W-:Y:S01]  /*27b0*/  @!P5 LDGSTS.E.BYPASS.LTC128B.128 [R166+0x8800], desc[UR22][R8.64] ;  /* 0x0880000008a6dfae */ /* 0x000fe2000b981a16 */
[----:B------:R-:W-:Y:S01]  /*27c0*/  @!P3 IMAD.MOV.U32 R16, RZ, RZ, R4 ;  /* 0x000000ffff10b224 */ /* 0x000fe200078e0004 */
[----:B------:R-:W-:Y:S01]  /*27d0*/  ISETP.GE.AND P0, PT, R14, UR15, PT ;  /* 0x0000000f0e007c0c */ /* 0x000fe2000bf06270 */
[----:B------:R-:W-:Y:S01]  /*27e0*/  USHF.L.U32 UR15, UR8, 0x4, URZ ;  /* 0x00000004080f7899 */ /* 0x000fe200080006ff */
[----:B------:R-:W-:Y:S01]  /*27f0*/  @!P5 LDGSTS.E.BYPASS.LTC128B.128 [R166+0xa800], desc[UR22][R8.64+0x80] ;  /* 0x0a80008008a6dfae */ /* 0x000fe2000b981a16 */
[----:B------:R-:W-:Y:S01]  /*2800*/  MOV R5, UR8 ;  /* 0x0000000800057c02 */ /* 0x000fe20008000f00 */
[----:B------:R-:W-:Y:S01]  /*2810*/  IMAD.U32 R4, RZ, RZ, UR8 ;  /* 0x00000008ff047e24 */ /* 0x000fe2000f8e00ff */
[----:B--2---:R-:W-:Y:S01]  /*2820*/  LOP3.LUT R11, R216, 0x8, RZ, 0xc0, !PT ;  /* 0x00000008d80b7812 */ /* 0x004fe200078ec0ff */
[----:B------:R-:W-:Y:S01]  /*2830*/  @!P5 LDGSTS.E.BYPASS.LTC128B.128 [R166+0xc800], desc[UR22][R8.64+0x100] ;  /* 0x0c80010008a6dfae */ /* 0x000fe2000b981a16 */
[----:B------:R-:W-:Y:S01]  /*2840*/  IMAD.U32 R2, RZ, RZ, UR9 ;  /* 0x00000009ff027e24 */ /* 0x000fe2000f8e00ff */
[----:B------:R-:W-:Y:S01]  /*2850*/  VOTEU.ALL UP0, P1 ;  /* 0x0000000000ff7886 */ /* 0x000fe20000800000 */
[----:B------:R-:W-:Y:S01]  /*2860*/  LOP3.LUT R180, R12, R11, RZ, 0x3c, !PT ;  /* 0x0000000b0cb47212 */ /* 0x000fe200078e3cff */
[----:B------:R1:W-:Y:S01]  /*2870*/  @!P5 LDGSTS.E.BYPASS.LTC128B.128 [R166+0xe800], desc[UR22][R8.64+0x180] ;  /* 0x0e80018008a6dfae */ /* 0x0003e2000b981a16 */
[----:B------:R-:W-:-:S02]  /*2880*/  @!P1 IMAD.WIDE.U32 R14, R15, 0x60, R232 ;  /* 0x000000600f0e9825 */ /* 0x000fc400078e00e8 */
[----:B------:R-:W-:Y:S01]  /*2890*/  @!UP0 UIMAD UR6, UR9, 0x60, URZ ;  /* 0x00000060090688a4 */ /* 0x000fe2000f8e02ff */
[----:B------:R-:W-:Y:S01]  /*28a0*/  @!P4 LDGSTS.E.BYPASS.LTC128B.128 [R166+0x9000], desc[UR22][R6.64] ;  /* 0x0900000006a6cfae */ /* 0x000fe2000b981a16 */
[----:B------:R-:W-:Y:S01]  /*28b0*/  IMAD.IADD R77, R181, 0x1, R180 ;  /* 0x00000001b54d7824 */ /* 0x000fe200078e02b4 */
[----:B------:R-:W-:Y:S02]  /*28c0*/  UISETP.GT.AND UP0, UPT, UR14, UR16, UPT ;  /* 0x000000100e00728c */ /* 0x000fe4000bf04270 */
[----:B------:R-:W-:Y:S02]  /*28d0*/  @!P4 LDGSTS.E.BYPASS.LTC128B.128 [R166+0xb000], desc[UR22][R6.64+0x80] ;  /* 0x0b00008006a6cfae */ /* 0x000fe4000b981a16 */
[----:B------:R-:W-:Y:S02]  /*28e0*/  LEA R77, R77, UR5, 0x1 ;  /* 0x000000054d4d7c11 */ /* 0x000fe4000f8e08ff */
[----:B------:R-:W-:Y:S04]  /*28f0*/  @!P4 LDGSTS.E.BYPASS.LTC128B.128 [R166+0xd000], desc[UR22][R6.64+0x100] ;  /* 0x0d00010006a6cfae */ /* 0x000fe8000b981a16 */
[----:B------:R2:W-:Y:S04]  /*2900*/  @!P4 LDGSTS.E.BYPASS.LTC128B.128 [R166+0xf000], desc[UR22][R6.64+0x180] ;  /* 0x0f00018006a6cfae */ /* 0x0005e8000b981a16 */
[----:B------:R-:W-:Y:S04]  /*2910*/  @!P3 LDGSTS.E.BYPASS.LTC128B.128 [R166+0x9800], desc[UR22][R16.64] ;  /* 0x0980000010a6bfae */ /* 0x000fe8000b981a16 */
[----:B------:R-:W-:Y:S01]  /*2920*/  @!P3 LDGSTS.E.BYPASS.LTC128B.128 [R166+0xb800], desc[UR22][R16.64+0x80] ;  /* 0x0b80008010a6bfae */ /* 0x000fe2000b981a16 */
[----:B-1----:R-:W-:-:S03]  /*2930*/  IMAD.U32 R8, RZ, RZ, UR7 ;  /* 0x00000007ff087e24 */ /* 0x002fc6000f8e00ff */
[----:B------:R-:W-:Y:S01]  /*2940*/  @!P3 LDGSTS.E.BYPASS.LTC128B.128 [R166+0xd800], desc[UR22][R16.64+0x100] ;  /* 0x0d80010010a6bfae */ /* 0x000fe2000b981a16 */
[----:B------:R-:W-:-:S03]  /*2950*/  LOP3.LUT R9, R213, 0x8, RZ, 0xc0, !PT ;  /* 0x00000008d5097812 */ /* 0x000fc600078ec0ff */
[----:B------:R-:W-:Y:S01]  /*2960*/  @!P3 LDGSTS.E.BYPASS.LTC128B.128 [R166+0xf800], desc[UR22][R16.64+0x180] ;  /* 0x0f80018010a6bfae */ /* 0x000fe2000b981a16 */
[----:B------:R-:W-:Y:S02]  /*2970*/  LOP3.LUT R182, R12, R9, RZ, 0x3c, !PT ;  /* 0x000000090cb67212 */ /* 0x000fe400078e3cff */
[----:B------:R-:W-:Y:S01]  /*2980*/  LOP3.LUT R12, R213, 0x4, RZ, 0xc0, !PT ;  /* 0x00000004d50c7812 */ /* 0x000fe200078ec0ff */
[----:B------:R-:W0:Y:S02]  /*2990*/  LDGDEPBAR ;  /* 0x00000000000079af */ /* 0x000e240000000000 */
[----:B------:R-:W-:Y:S02]  /*29a0*/  IMAD.SHL.U32 R182, R182, 0x2, RZ ;  /* 0x00000002b6b67824 */ /* 0x000fe400078e00ff */
[----:B--2---:R-:W-:Y:S01]  /*29b0*/  IMAD.U32 R7, RZ, RZ, UR15 ;  /* 0x0000000fff077e24 */ /* 0x004fe2000f8e00ff */
[----:B------:R-:W-:Y:S01]  /*29c0*/  @!P0 LEA R6, P3, R5, R232, 0x6 ;  /* 0x000000e805068211 */ /* 0x000fe200078630ff */
[----:B------:R-:W-:-:S03]  /*29d0*/  @!P1 VIADD R5, R15, UR6 ;  /* 0x000000060f059c36 */ /* 0x000fc60008000000 */
[----:B------:R-:W-:-:S04]  /*29e0*/  @!P2 LEA R10, P4, R7, R232, 0x1 ;  /* 0x000000e8070aa211 */ /* 0x000fc800078808ff */
[-C--:B------:R-:W-:Y:S02]  /*29f0*/  @!P2 LEA.HI.X R11, R7, R233.reuse, R8, 0x1, P4 ;  /* 0x000000e9070ba211 */ /* 0x080fe400020f0c08 */
[----:B------:R-:W-:Y:S01]  /*2a00*/  @!P0 LEA.HI.X R7, R4, R233, R2, 0x6, P3 ;  /* 0x000000e904078211 */ /* 0x000fe200018f3402 */
[----:B------:R-:W-:Y:S01]  /*2a10*/  @!P1 IMAD.MOV.U32 R4, RZ, RZ, R14 ;  /* 0x000000ffff049224 */ /* 0x000fe200078e000e */
[----:B------:R-:W-:Y:S01]  /*2a20*/  SHF.R.U32.HI R2, RZ, 0x4, R213 ;  /* 0x00000004ff027819 */ /* 0x000fe200000116d5 */
[----:B------:R-:W-:-:S04]  /*2a30*/  DEPBAR.LE SB0, 0x0 ;  /* 0x000080000000791a */ /* 0x000fc80000000000 */
[----:B------:R-:W-:Y:S01]  /*2a40*/  BAR.SYNC.DEFER_BLOCKING 0x0 ;  /* 0x0000000000007b1d */ /* 0x000fe20000010000 */
[----:B------:R-:W-:-:S05]  /*2a50*/  IMAD.SHL.U32 R9, R2, 0x400, RZ ;  /* 0x0000040002097824 */ /* 0x000fca00078e00ff */
[----:B------:R-:W-:-:S04]  /*2a60*/  LOP3.LUT R80, R182, 0x400, R9, 0xf8, !PT ;  /* 0x00000400b6507812 */ /* 0x000fc800078ef809 */
[----:B------:R-:W-:Y:S01]  /*2a70*/  IADD3 R87, PT, PT, R80, UR5, RZ ;  /* 0x0000000550577c10 */ /* 0x000fe2000fffe0ff */
        /* <DEDUP_REMOVED lines=33> */
[----:B------:R-:W-:-:S03]  /*2c90*/  LOP3.LUT P0, R2, R213, 0x2, RZ, 0xc0, !PT ;  /* 0x00000002d5027812 */ /* 0x000fc6000780c0ff */
[----:B------:R-:W-:Y:S01]  /*2ca0*/  @P1 STS.128 [R166+0x11800], RZ ;  /* 0x011800ffa6001388 */ /* 0x000fe20000000c00 */
[----:B------:R-:W-:Y:S02]  /*2cb0*/  SEL R84, R84, 0xffffffe0, !P0 ;  /* 0xffffffe054547807 */ /* 0x000fe40004000000 */
[----:B------:R-:W-:Y:S01]  /*2cc0*/  ISETP.NE.AND P0, PT, R12, RZ, PT ;  /* 0x000000ff0c00720c */ /* 0x000fe20003f05270 */
[----:B------:R-:W-:Y:S02]  /*2cd0*/  @P1 STS.128 [R166+0x13800], RZ ;  /* 0x013800ffa6001388 */ /* 0x000fe40000000c00 */
[--C-:B------:R-:W-:Y:S01]  /*2ce0*/  IMAD.IADD R76, R77, 0x1, R84.reuse ;  /* 0x000000014d4c7824 */ /* 0x100fe200078e0254 */
[----:B------:R-:W-:Y:S01]  /*2cf0*/  SEL R167, R167, 0xffffffc0, !P0 ;  /* 0xffffffc0a7a77807 */ /* 0x000fe20004000000 */
[----:B------:R-:W-:Y:S01]  /*2d00*/  @P1 STS.128 [R166+0x15800], RZ ;  /* 0x015800ffa6001388 */ /* 0x000fe20000000c00 */
[----:B------:R-:W-:-:S03]  /*2d10*/  IMAD.IADD R88, R87, 0x1, R84 ;  /* 0x0000000157587824 */ /* 0x000fc600078e0254 */
[----:B------:R-:W-:Y:S01]  /*2d20*/  @P1 STS.128 [R166+0x17800], RZ ;  /* 0x017800ffa6001388 */ /* 0x000fe20000000c00 */
[--C-:B------:R-:W-:Y:S02]  /*2d30*/  IMAD.IADD R89, R77, 0x1, R167.reuse ;  /* 0x000000014d597824 */ /* 0x100fe400078e02a7 */
[----:B------:R-:W-:Y:S01]  /*2d40*/  IMAD.IADD R87, R87, 0x1, R167 ;  /* 0x0000000157577824 */ /* 0x000fe200078e02a7 */
[----:B------:R-:W-:Y:S01]  /*2d50*/  @!PT LDS RZ, [RZ] ;  /* 0x00000000fffff984 */ /* 0x000fe20000000800 */
[----:B------:R-:W-:Y:S01]  /*2d60*/  @!PT LDS RZ, [RZ] ;  /* 0x00000000fffff984 */ /* 0x000fe20000000800 */
[----:B------:R-:W-:Y:S01]  /*2d70*/  @!PT LDS RZ, [RZ] ;  /* 0x00000000fffff984 */ /* 0x000fe20000000800 */
[----:B------:R-:W-:Y:S01]  /*2d80*/  @!P1 LDGSTS.E.BYPASS.LTC128B.128 [R166+0x11800], desc[UR22][R4.64] ;  /* 0x1180000004a69fae */ /* 0x000fe2000b981a16 */
[C---:B------:R-:W-:Y:S02]  /*2d90*/  IMAD.IADD R86, R84.reuse, 0x1, R89 ;  /* 0x0000000154567824 */ /* 0x040fe400078e0259 */
[----:B------:R-:W-:Y:S01]  /*2da0*/  IMAD.IADD R85, R84, 0x1, R87 ;  /* 0x0000000154557824 */ /* 0x000fe200078e0257 */
[----:B------:R-:W-:Y:S04]  /*2db0*/  @!P1 LDGSTS.E.BYPASS.LTC128B.128 [R166+0x13800], desc[UR22][R4.64+0x80] ;  /* 0x1380008004a69fae */ /* 0x000fe8000b981a16 */
[----:B------:R-:W-:Y:S04]  /*2dc0*/  @!P1 LDGSTS.E.BYPASS.LTC128B.128 [R166+0x15800], desc[UR22][R4.64+0x100] ;  /* 0x1580010004a69fae */ /* 0x000fe8000b981a16 */
[----:B------:R2:W-:Y:S04]  /*2dd0*/  @!P1 LDGSTS.E.BYPASS.LTC128B.128 [R166+0x17800], desc[UR22][R4.64+0x180] ;  /* 0x1780018004a69fae */ /* 0x0005e8000b981a16 */
[----:B------:R-:W-:Y:S04]  /*2de0*/  LDSM.16.M88.4 R72, [R77] ;  /* 0x000000004d48783b */ /* 0x000fe80000000200 */
[----:B------:R-:W3:Y:S04]  /*2df0*/  LDSM.16.M88.4 R44, [R80+UR5+0x8000] ;  /* 0x00800005502c783b */ /* 0x000ee80008000200 */
[----:B------:R-:W4:Y:S04]  /*2e00*/  LDSM.16.M88.4 R36, [R80+UR5+0x8800] ;  /* 0x008800055024783b */ /* 0x000f280008000200 */
[----:B------:R-:W5:Y:S04]  /*2e10*/  LDSM.16.M88.4 R28, [R80+UR5+0x9000] ;  /* 0x00900005501c783b */ /* 0x000f680008000200 */
[----:B-1----:R-:W1:Y:S04]  /*2e20*/  LDSM.16.M88.4 R8, [R80+UR5+0x9800] ;  /* 0x009800055008783b */ /* 0x002e680008000200 */
[----:B------:R-:W-:Y:S04]  /*2e30*/  LDSM.16.M88.4 R20, [R76] ;  /* 0x000000004c14783b */ /* 0x000fe80000000200 */
[----:B--2---:R-:W2:Y:S04]  /*2e40*/  LDSM.16.M88.4 R4, [R88+0x8000] ;  /* 0x008000005804783b */ /* 0x004ea80000000200 */
        /* <DEDUP_REMOVED lines=8> */
[----:B------:R-:W-:Y:S04]  /*2ed0*/  LDSM.16.M88.4 R68, [R80+UR5+0xb000] ;  /* 0x00b000055044783b */ /* 0x000fe80008000200 */
        /* <DEDUP_REMOVED lines=10> */
[----:B------:R-:W2:Y:S07]  /*2f80*/  LDSM.16.M88.4 R4, [R87+0x9000] ;  /* 0x009000005704783b */ /* 0x000eae0000000200 */
[C---:B------:R-:W-:Y:S08]  /*2f90*/  HMMA.16816.F32 R40, R20.reuse, R56, R40 ;  /* 0x000000381428723c */ /* 0x040ff00000001828 */
[C---:B------:R-:W-:Y:S01]  /*2fa0*/  HMMA.16816.F32 R36, R20.reuse, R58, R36 ;  /* 0x0000003a1424723c */ /* 0x040fe20000001824 */
[----:B------:R-:W-:Y:S07]  /*2fb0*/  LDSM.16.M88.4 R56, [R86] ;  /* 0x000000005638783b */ /* 0x000fee0000000200 */
[C---:B------:R-:W-:Y:S08]  /*2fc0*/  HMMA.16816.F32 R32, R20.reuse, R52, R32 ;  /* 0x000000341420723c */ /* 0x040ff00000001820 */
[C---:B------:R-:W-:Y:S01]  /*2fd0*/  HMMA.16816.F32 R28, R20.reuse, R54, R28 ;  /* 0x00000036141c723c */ /* 0x040fe2000000181c */
        /* <DEDUP_REMOVED lines=13> */
[----:B------:R-:W2:Y:S07]  /*30b0*/  LDSM.16.M88.4 R4, [R77+0x2000] ;  /* 0x002000004d04783b */ /* 0x000eae0000000200 */
[C---:B------:R-:W-:Y:S08]  /*30c0*/  HMMA.16816.F32 R24, R8.reuse, R64, R24 ;  /* 0x000000400818723c */ /* 0x040ff00000001818 */
[----:B------:R-:W-:Y:S01]  /*30d0*/  HMMA.16816.F32 R72, R8, R66, R72 ;  /* 0x000000420848723c */ /* 0x000fe20000001848 */
[----:B------:R-:W5:Y:S04]  /*30e0*/  LDSM.16.M88.4 R8, [R80+UR5+0xa800] ;  /* 0x00a800055008783b */ /* 0x000f680008000200 */
[----:B------:R-:W-:Y:S03]  /*30f0*/  LDSM.16.M88.4 R64, [R88+0xa800] ;  /* 0x00a800005840783b */ /* 0x000fe60000000200 */
[C---:B---3--:R-:W-:Y:S08]  /*3100*/  HMMA.16816.F32 R48, R56.reuse, R52, R48 ;  /* 0x000000343830723c */ /* 0x048ff00000001830 */
[C---:B------:R-:W-:Y:S01]  /*3110*/  HMMA.16816.F32 R44, R56.reuse, R54, R44 ;  /* 0x00000036382c723c */ /* 0x040fe2000000182c */
[----:B------:R-:W3:Y:S07]  /*3120*/  LDSM.16.M88.4 R52, [R80+UR5+0xb800] ;  /* 0x00b800055034783b */ /* 0x000eee0008000200 */
[C---:B----4-:R-:W-:Y:S08]  /*3130*/  HMMA.16816.F32 R40, R56.reuse, R20, R40 ;  /* 0x000000143828723c */ /* 0x050ff00000001828 */
[C---:B------:R-:W-:Y:S01]  /*3140*/  HMMA.16816.F32 R36, R56.reuse, R22, R36 ;  /* 0x000000163824723c */ /* 0x040fe20000001824 */
[----:B------:R-:W-:Y:S07]  /*3150*/  LDSM.16.M88.4 R20, [R76+0x2000] ;  /* 0x002000004c14783b */ /* 0x000fee0000000200 */
        /* <DEDUP_REMOVED lines=9> */
[----:B------:R-:W-:Y:S07]  /*31f0*/  LDSM.16.M88.4 R12, [R89+0x2000] ;  /* 0x00200000590c783b */ /* 0x000fee0000000200 */
[C---:B-----5:R-:W-:Y:S08]  /*3200*/  HMMA.16816.F32 R40, R4.reuse, R8, R40 ;  /* 0x000000080428723c */ /* 0x060ff00000001828 */
        /* <DEDUP_REMOVED lines=14> */
[----:B------:R-:W-:Y:S07]  /*32f0*/  LDSM.16.M88.4 R64, [R80+UR5+0xc800] ;  /* 0x00c800055040783b */ /* 0x000fee0008000200 */
        /* <DEDUP_REMOVED lines=10> */
[----:B------:R-:W-:Y:S01]  /*33a0*/  HMMA.16816.F32 R28, R20, R62, R28 ;  /* 0x0000003e141c723c */ /* 0x000fe2000000181c */
[----:B------:R-:W4:Y:S04]  /*33b0*/  LDSM.16.M88.4 R20, [R85+0xa000] ;  /* 0x00a000005514783b */ /* 0x000f280000000200 */
[----:B------:R-:W-:Y:S03]  /*33c0*/  LDSM.16.M88.4 R60, [R80+UR5+0xd000] ;  /* 0x00d00005503c783b */ /* 0x000fe60008000200 */
[C---:B-1----:R-:W-:Y:S08]  /*33d0*/  HMMA.16816.F32 R24, R12.reuse, R16, R24 ;  /* 0x000000100c18723c */ /* 0x042ff00000001818 */
[C---:B------:R-:W-:Y:S08]  /*33e0*/  HMMA.16816.F32 R32, R12.reuse, R52, R32 ;  /* 0x000000340c20723c */ /* 0x040ff00000001820 */
[C---:B------:R-:W-:Y:S01]  /*33f0*/  HMMA.16816.F32 R28, R12.reuse, R54, R28 ;  /* 0x000000360c1c723c */ /* 0x040fe2000000181c */
[----:B------:R-:W-:Y:S07]  /*3400*/  LDSM.16.M88.4 R52, [R80+UR5+0xd800] ;  /* 0x00d800055034783b */ /* 0x000fee0008000200 */
[----:B------:R-:W-:Y:S01]  /*3410*/  HMMA.16816.F32 R72, R12, R18, R72 ;  /* 0x000000120c48723c */ /* 0x000fe20000001848 */
[----:B------:R-:W-:Y:S04]  /*3420*/  LDSM.16.M88.4 R16, [R77+0x4000] ;  /* 0x004000004d10783b */ /* 0x000fe80000000200 */
[----:B------:R-:W1:Y:S03]  /*3430*/  LDSM.16.M88.4 R12, [R80+UR5+0xc000] ;  /* 0x00c00005500c783b */ /* 0x000e660008000200 */
[C---:B--2---:R-:W-:Y:S08]  /*3440*/  HMMA.16816.F32 R40, R56.reuse, R8, R40 ;  /* 0x000000083828723c */ /* 0x044ff00000001828 */
[C---:B------:R-:W-:Y:S01]  /*3450*/  HMMA.16816.F32 R36, R56.reuse, R10, R36 ;  /* 0x0000000a3824723c */ /* 0x040fe20000001824 */
[----:B------:R-:W-:Y:S07]  /*3460*/  LDSM.16.M88.4 R8, [R76+0x4000] ;  /* 0x004000004c08783b */ /* 0x000fee0000000200 */
[C---:B---3--:R-:W-:Y:S08]  /*3470*/  HMMA.16816.F32 R32, R56.reuse, R4, R32 ;  /* 0x000000043820723c */ /* 0x048ff00000001820 */
[C---:B------:R-:W-:Y:S01]  /*3480*/  HMMA.16816.F32 R28, R56.reuse, R6, R28 ;  /* 0x00000006381c723c */ /* 0x040fe2000000181c */
[----:B------:R-:W2:Y:S07]  /*3490*/  LDSM.16.M88.4 R4, [R88+0xc000] ;  /* 0x00c000005804783b */ /* 0x000eae0000000200 */
[C---:B----4-:R-:W-:Y:S08]  /*34a0*/  HMMA.16816.F32 R48, R56.reuse, R20, R48 ;  /* 0x000000143830723c */ /* 0x050ff00000001830 */
        /* <DEDUP_REMOVED lines=28> */
[C---:B-1----:R-:W-:Y:S08]  /*3670*/  HMMA.16816.F32 R24, R8.reuse, R12, R24 ;  /* 0x0000000c0818723c */ /* 0x042ff00000001818 */
[----:B------:R-:W-:Y:S01]  /*3680*/  HMMA.16816.F32 R72, R8, R14, R72 ;  /* 0x0000000e0848723c */ /* 0x000fe20000001848 */
[----:B------:R-:W-:Y:S04]  /*3690*/  LDSM.16.M88.4 R12, [R86+0x4000] ;  /* 0x00400000560c783b */ /* 0x000fe80000000200 */
[----:B------:R-:W1:Y:S03]  /*36a0*/  LDSM.16.M88.4 R8, [R85+0xc000] ;  /* 0x00c000005508783b */ /* 0x000e660000000200 */
[C---:B--2---:R-:W-:Y:S08]  /*36b0*/  HMMA.16816.F32 R48, R16.reuse, R4, R48 ;  /* 0x000000041030723c */ /* 0x044ff00000001830 */
        /* <DEDUP_REMOVED lines=8> */
[C---:B----4-:R-:W-:Y:S08]  /*3740*/  HMMA.16816.F32 R24, R16.reuse, R56, R24 ;  /* 0x000000381018723c */ /* 0x050ff00000001818 */
[----:B------:R-:W-:Y:S01]  /*3750*/  HMMA.16816.F32 R72, R16, R58, R72 ;  /* 0x0000003a1048723c */ /* 0x000fe20000001848 */
[----:B------:R-:W-:Y:S04]  /*3760*/  LDSM.16.M88.4 R16, [R77+0x6000] ;  /* 0x006000004d10783b */ /* 0x000fe80000000200 */
[----:B------:R-:W-:Y:S03]  /*3770*/  LDSM.16.M88.4 R76, [R76+0x6000] ;  /* 0x006000004c4c783b */ /* 0x000fe60000000200 */
[C---:B-1----:R-:W-:Y:S01]  /*3780*/  HMMA.16816.F32 R48, R12.reuse, R8, R48 ;  /* 0x000000080c30723c */ /* 0x042fe20000001830 */
[----:B------:R-:W-:Y:S07]  /*3790*/  LDSM.16.M88.4 R56, [R87+0xf000] ;  /* 0x00f000005738783b */ /* 0x000fee0000000200 */
[C---:B------:R-:W-:Y:S01]  /*37a0*/  HMMA.16816.F32 R44, R12.reuse, R10, R44 ;  /* 0x0000000a0c2c723c */ /* 0x040fe2000000182c */
[----:B------:R-:W1:Y:S07]  /*37b0*/  LDSM.16.M88.4 R8, [R80+UR5+0xe000] ;  /* 0x00e000055008783b */ /* 0x000e6e0008000200 */
[C---:B--2---:R-:W-:Y:S08]  /*37c0*/  HMMA.16816.F32 R40, R12.reuse, R4, R40 ;  /* 0x000000040c28723c */ /* 0x044ff00000001828 */
[C---:B------:R-:W-:Y:S01]  /*37d0*/  HMMA.16816.F32 R36, R12.reuse, R6, R36 ;  /* 0x000000060c24723c */ /* 0x040fe20000001824 */
[----:B------:R-:W2:Y:S07]  /*37e0*/  LDSM.16.M88.4 R4, [R80+UR5+0xe800] ;  /* 0x00e800055004783b */ /* 0x000eae0008000200 */
[C---:B-----5:R-:W-:Y:S08]  /*37f0*/  HMMA.16816.F32 R32, R12.reuse, R52, R32 ;  /* 0x000000340c20723c */ /* 0x060ff00000001820 */
[C---:B------:R-:W-:Y:S01]  /*3800*/  HMMA.16816.F32 R28, R12.reuse, R54, R28 ;  /* 0x000000360c1c723c */ /* 0x040fe2000000181c */
[----:B------:R-:W4:Y:S07]  /*3810*/  LDSM.16.M88.4 R52, [R80+UR5+0xf000] ;  /* 0x00f000055034783b */ /* 0x000f2e0008000200 */
[C---:B---3--:R-:W-:Y:S08]  /*3820*/  HMMA.16816.F32 R24, R12.reuse, R20, R24 ;  /* 0x000000140c18723c */ /* 0x048ff00000001818 */
[----:B------:R-:W-:Y:S01]  /*3830*/  HMMA.16816.F32 R72, R12, R22, R72 ;  /* 0x000000160c48723c */ /* 0x000fe20000001848 */
[----:B------:R-:W3:Y:S04]  /*3840*/  LDSM.16.M88.4 R20, [R80+UR5+0xf800] ;  /* 0x00f800055014783b */ /* 0x000ee80008000200 */
[----:B------:R-:W5:Y:S03]  /*3850*/  LDSM.16.M88.4 R12, [R88+0xe000] ;  /* 0x00e00000580c783b */ /* 0x000f660000000200 */
[C---:B-1----:R-:W-:Y:S01]  /*3860*/  HMMA.16816.F32 R48, R16.reuse, R8, R48 ;  /* 0x000000081030723c */ /* 0x042fe20000001830 */
[----:B------:R-:W-:Y:S07]  /*3870*/  LDSM.16.M88.4 R80, [R88+0xf800] ;  /* 0x00f800005850783b */ /* 0x000fee0000000200 */
[C---:B------:R-:W-:Y:S01]  /*3880*/  HMMA.16816.F32 R44, R16.reuse, R10, R44 ;  /* 0x0000000a102c723c */ /* 0x040fe2000000182c */
[----:B------:R-:W1:Y:S07]  /*3890*/  LDSM.16.M88.4 R8, [R88+0xe800] ;  /* 0x00e800005808783b */ /* 0x000e6e0000000200 */
[C---:B--2---:R-:W-:Y:S08]  /*38a0*/  HMMA.16816.F32 R40, R16.reuse, R4, R40 ;  /* 0x000000041028723c */ /* 0x044ff00000001828 */
[C---:B------:R-:W-:Y:S01]  /*38b0*/  HMMA.16816.F32 R36, R16.reuse, R6, R36 ;  /* 0x000000061024723c */ /* 0x040fe20000001824 */
[----:B------:R-:W2:Y:S07]  /*38c0*/  LDSM.16.M88.4 R4, [R88+0xf000] ;  /* 0x00f000005804783b */ /* 0x000eae0000000200 */
[C---:B----4-:R-:W-:Y:S08]  /*38d0*/  HMMA.16816.F32 R32, R16.reuse, R52, R32 ;  /* 0x000000341020723c */ /* 0x050ff00000001820 */
[C---:B------:R-:W-:Y:S01]  /*38e0*/  HMMA.16816.F32 R28, R16.reuse, R54, R28 ;  /* 0x00000036101c723c */ /* 0x040fe2000000181c */
[----:B------:R-:W4:Y:S07]  /*38f0*/  LDSM.16.M88.4 R52, [R87+0xf800] ;  /* 0x00f800005734783b */ /* 0x000f2e0000000200 */
[C---:B---3--:R-:W-:Y:S08]  /*3900*/  HMMA.16816.F32 R24, R16.reuse, R20, R24 ;  /* 0x000000141018723c */ /* 0x048ff00000001818 */
[----:B------:R-:W-:Y:S01]  /*3910*/  HMMA.16816.F32 R72, R16, R22, R72 ;  /* 0x000000161048723c */ /* 0x000fe20000001848 */
[----:B------:R-:W-:Y:S04]  /*3920*/  LDSM.16.M88.4 R20, [R86+0x6000] ;  /* 0x006000005614783b */ /* 0x000fe80000000200 */
[----:B------:R-:W3:Y:S03]  /*3930*/  LDSM.16.M88.4 R16, [R85+0xe000] ;  /* 0x00e000005510783b */ /* 0x000ee60000000200 */
        /* <DEDUP_REMOVED lines=8> */
[----:B------:R-:W2:Y:S01]  /*39c0*/  LDSM.16.M88.4 R4, [R85+0xf800] ;  /* 0x00f800005504783b */ /* 0x000ea20000000200 */
[----:B------:R-:W-:-:S06]  /*39d0*/  DEPBAR.LE SB0, 0x0 ;  /* 0x000080000000791a */ /* 0x000fcc0000000000 */
[C---:B------:R-:W-:Y:S08]  /*39e0*/  HMMA.16816.F32 R24, R76.reuse, R80, R24 ;  /* 0x000000504c18723c */ /* 0x040ff00000001818 */
        /* <DEDUP_REMOVED lines=8> */
[----:B------:R-:W-:Y:S08]  /*3a70*/  HMMA.16816.F32 R72, R68, R54, R72 ;  /* 0x000000364448723c */ /* 0x000ff00000001848 */
[C---:B---3--:R-:W-:Y:S08]  /*3a80*/  HMMA.16816.F32 R48, R20.reuse, R16, R48 ;  /* 0x000000101430723c */ /* 0x048ff00000001830 */
[C---:B------:R-:W-:Y:S08]  /*3a90*/  HMMA.16816.F32 R44, R20.reuse, R18, R44 ;  /* 0x00000012142c723c */ /* 0x040ff0000000182c */
[C---:B-----5:R-:W-:Y:S08]  /*3aa0*/  HMMA.16816.F32 R40, R20.reuse, R12, R40 ;  /* 0x0000000c1428723c */ /* 0x060ff00000001828 */
[C---:B------:R-:W-:Y:S08]  /*3ab0*/  HMMA.16816.F32 R36, R20.reuse, R14, R36 ;  /* 0x0000000e1424723c */ /* 0x040ff00000001824 */
[----:B-1----:R-:W-:Y:S01]  /*3ac0*/  HMMA.16816.F32 R32, R20, R8, R32 ;  /* 0x000000081420723c */ /* 0x002fe20000001820 */
[----:B------:R-:W-:-:S04]  /*3ad0*/  SHF.R.U32.HI R8, RZ, 0x2, R213 ;  /* 0x00000002ff087819 */ /* 0x000fc800000116d5 */
[----:B------:R-:W-:-:S03]  /*3ae0*/  LOP3.LUT R8, R8, 0x7, RZ, 0xc0, !PT ;  /* 0x0000000708087812 */ /* 0x000fc600078ec0ff */
[C---:B------:R-:W-:Y:S08]  /*3af0*/  HMMA.16816.F32 R28, R20.reuse, R10, R28 ;  /* 0x0000000a141c723c */ /* 0x040ff0000000181c */
[----:B--2---:R-:W-:Y:S01]  /*3b00*/  HMMA.16816.F32 R24, R20, R4, R24 ;  /* 0x000000041418723c */ /* 0x004fe20000001818 */
[----:B------:R-:W-:-:S04]  /*3b10*/  LOP3.LUT R5, R216, 0x1f0, RZ, 0xc0, !PT ;  /* 0x000001f0d8057812 */ /* 0x000fc800078ec0ff */
[----:B------:R-:W-:Y:S01]  /*3b20*/  IADD3 R8, PT, PT, R8, UR21, R5 ;  /* 0x0000001508087c10 */ /* 0x000fe2000fffe005 */
[----:B------:R-:W-:Y:S02]  /*3b30*/  IMAD.U32 R5, RZ, RZ, UR24 ;  /* 0x00000018ff057e24 */ /* 0x000fe4000f8e00ff */
[----:B------:R-:W-:Y:S01]  /*3b40*/  HMMA.16816.F32 R72, R20, R6, R72 ;  /* 0x000000061448723c */ /* 0x000fe20000001848 */
[----:B------:R-:W-:Y:S01]  /*3b50*/  IMAD.U32 R7, RZ, RZ, UR20 ;  /* 0x00000014ff077e24 */ /* 0x000fe2000f8e00ff */
[----:B------:R-:W-:-:S04]  /*3b60*/  IADD3 R227, PT, PT, R8, UR24, -R227 ;  /* 0x0000001808e37c10 */ /* 0x000fc8000fffe8e3 */
[----:B------:R-:W-:Y:S02]  /*3b70*/  IADD3 R228, PT, PT, R8, 0x1, R7 ;  /* 0x0000000108e47810 */ /* 0x000fe40007ffe007 */
[----:B------:R-:W-:Y:S02]  /*3b80*/  VIMNMX R229, PT, PT, RZ, R227, !PT ;  /* 0x000000e3ffe57248 */ /* 0x000fe40007fe0100 */
[C---:B------:R-:W-:Y:S02]  /*3b90*/  VIADDMNMX R226, R228.reuse, 0x8, R5, PT ;  /* 0x00000008e4e27846 */ /* 0x040fe40003800105 */
[----:B------:R-:W-:Y:S02]  /*3ba0*/  VIMNMX R228, PT, PT, R228, UR24, PT ;  /* 0x00000018e4e47c48 */ /* 0x000fe4000bfe0100 */
[----:B------:R-:W-:Y:S01]  /*3bb0*/  VIADDMNMX R227, R227, 0x8, RZ, !PT ;  /* 0x00000008e3e37846 */ /* 0x000fe200078001ff */
        /* <DEDUP_REMOVED lines=13> */
.L_x_6390:
        /* <DEDUP_REMOVED lines=61> */
.L_x_6391:
        /* <DEDUP_REMOVED lines=28> */
.L_x_6389:
[----:B------:R-:W-:Y:S01]  /*4220*/  IMAD.SHL.U32 R0, R213, 0x2, RZ ;  /* 0x00000002d5007824 */ /* 0x000fe200078e00ff */
[----:B------:R-:W-:Y:S01]  /*4230*/  LOP3.LUT R165, R180, 0x200, R183, 0xf8, !PT ;  /* 0x00000200b4a57812 */ /* 0x000fe200078ef8b7 */
[----:B------:R-:W-:-:S03]  /*4240*/  UISETP.GT.AND UP0, UPT, UR14, UR16, UPT ;  /* 0x000000100e00728c */ /* 0x000fc6000bf04270 */
[----:B------:R-:W-:Y:S02]  /*4250*/  LOP3.LUT R0, R0, 0x6, RZ, 0xc0, !PT ;  /* 0x0000000600007812 */ /* 0x000fe400078ec0ff */
[----:B------:R-:W-:Y:S02]  /*4260*/  LEA R214, R165, UR5, 0x1 ;  /* 0x00000005a5d67c11 */ /* 0x000fe4000f8e08ff */
[----:B------:R-:W-:Y:S01]  /*4270*/  LOP3.LUT R21, R0, UR4, RZ, 0xfc, !PT ;  /* 0x0000000400157c12 */ /* 0x000fe2000f8efcff */
[----:B------:R-:W2:Y:S02]  /*4280*/  LDCU UR4, c[0x0][0x45c] ;  /* 0x00008b80ff0477ac */ /* 0x000ea40008000800 */
[--C-:B------:R-:W-:Y:S01]  /*4290*/  IMAD.IADD R202, R84, 0x1, R214.reuse ;  /* 0x0000000154ca7824 */ /* 0x100fe200078e02d6 */
[CC--:B------:R-:W-:Y:S01]  /*42a0*/  ISETP.GE.AND P5, PT, R21.reuse, R229.reuse, PT ;  /* 0x000000e51500720c */ /* 0x0c0fe20003fa6270 */
[C---:B------:R-:W-:Y:S01]  /*42b0*/  VIADD R3, R21.reuse, 0x1 ;  /* 0x0000000115037836 */ /* 0x040fe20000000000 */
[CC--:B------:R-:W-:Y:S01]  /*42c0*/  ISETP.GE.AND P6, PT, R21.reuse, R228.reuse, PT ;  /* 0x000000e41500720c */ /* 0x0c0fe20003fc6270 */
[C---:B------:R-:W-:Y:S01]  /*42d0*/  VIADD R22, R21.reuse, 0x8 ;  /* 0x0000000815167836 */ /* 0x040fe20000000000 */
[----:B------:R-:W-:Y:S01]  /*42e0*/  FSEL R52, R48, -INF , P5 ;  /* 0xff80000030347808 */ /* 0x000fe20002800000 */
[----:B------:R-:W-:Y:S01]  /*42f0*/  VIADD R20, R21, 0x9 ;  /* 0x0000000915147836 */ /* 0x000fe20000000000 */
[-C--:B------:R-:W-:Y:S01]  /*4300*/  ISETP.GE.AND P1, PT, R3, R229.reuse, PT ;  /* 0x000000e50300720c */ /* 0x080fe20003f26270 */
[----:B------:R-:W-:Y:S01]  /*4310*/  VIADD R18, R21, 0x10 ;  /* 0x0000001015127836 */ /* 0x000fe20000000000 */
[-C--:B------:R-:W-:Y:S01]  /*4320*/  ISETP.GE.AND P4, PT, R3, R228.reuse, PT ;  /* 0x000000e40300720c */ /* 0x080fe20003f86270 */
[----:B------:R-:W-:Y:S01]  /*4330*/  VIADD R16, R21, 0x11 ;  /* 0x0000001115107836 */ /* 0x000fe20000000000 */
[----:B------:R-:W-:Y:S01]  /*4340*/  FSEL R48, R49, -INF , P1 ;  /* 0xff80000031307808 */ /* 0x000fe20000800000 */
[C---:B------:R-:W-:Y:S01]  /*4350*/  VIADD R15, R21.reuse, 0x18 ;  /* 0x00000018150f7836 */ /* 0x040fe20000000000 */
[-C--:B------:R-:W-:Y:S01]  /*4360*/  ISETP.GE.AND P1, PT, R22, R229.reuse, PT ;  /* 0x000000e51600720c */ /* 0x080fe20003f26270 */
[C---:B------:R-:W-:Y:S01]  /*4370*/  VIADD R11, R21.reuse, 0x19 ;  /* 0x00000019150b7836 */ /* 0x040fe20000000000 */
[----:B------:R-:W-:Y:S01]  /*4380*/  FSEL R48, R48, -INF , !P4 ;  /* 0xff80000030307808 */ /* 0x000fe20006000000 */
[C---:B-1----:R-:W-:Y:S01]  /*4390*/  VIADD R7, R21.reuse, 0x20 ;  /* 0x0000002015077836 */ /* 0x042fe20000000000 */
[-C--:B------:R-:W-:Y:S01]  /*43a0*/  ISETP.GE.AND P4, PT, R20, R229.reuse, PT ;  /* 0x000000e51400720c */ /* 0x080fe20003f86270 */
[C---:B------:R-:W-:Y:S01]  /*43b0*/  VIADD R5, R21.reuse, 0x28 ;  /* 0x0000002815057836 */ /* 0x040fe20000000000 */
[----:B------:R-:W-:Y:S01]  /*43c0*/  FSEL R6, R44, -INF , P1 ;  /* 0xff8000002c067808 */ /* 0x000fe20000800000 */
[C---:B------:R-:W-:Y:S01]  /*43d0*/  VIADD R9, R21.reuse, 0x29 ;  /* 0x0000002915097836 */ /* 0x040fe20000000000 */
[-C--:B------:R-:W-:Y:S01]  /*43e0*/  ISETP.GE.AND P1, PT, R20, R228.reuse, PT ;  /* 0x000000e41400720c */ /* 0x080fe20003f26270 */
[----:B------:R-:W-:Y:S01]  /*43f0*/  VIADD R17, R21, 0x31 ;  /* 0x0000003115117836 */ /* 0x000fe20000000000 */
[----:B------:R-:W-:Y:S01]  /*4400*/  FSEL R4, R45, -INF , P4 ;  /* 0xff8000002d047808 */ /* 0x000fe20002000000 */
[C---:B------:R-:W-:Y:S01]  /*4410*/  VIADD R13, R21.reuse, 0x30 ;  /* 0x00000030150d7836 */ /* 0x040fe20000000000 */
[-C--:B------:R-:W-:Y:S01]  /*4420*/  ISETP.GE.AND P4, PT, R18, R229.reuse, PT ;  /* 0x000000e51200720c */ /* 0x080fe20003f86270 */
[----:B------:R-:W-:Y:S01]  /*4430*/  VIADD R19, R21, 0x38 ;  /* 0x0000003815137836 */ /* 0x000fe20000000000 */
[----:B------:R-:W-:Y:S01]  /*4440*/  FSEL R4, R4, -INF , !P1 ;  /* 0xff80000004047808 */ /* 0x000fe20004800000 */
[----:B------:R-:W-:Y:S01]  /*4450*/  IMAD.IADD R201, R167, 0x1, R214 ;  /* 0x00000001a7c97824 */ /* 0x000fe200078e02d6 */
[----:B------:R-:W-:Y:S01]  /*4460*/  ISETP.GE.AND P1, PT, R16, R229, PT ;  /* 0x000000e51000720c */ /* 0x000fe20003f26270 */
[----:B------:R-:W-:Y:S01]  /*4470*/  LDSM.16.MT88.4 R148, [R202+0x10000] ;  /* 0x01000000ca94783b */ /* 0x000fe20000004200 */
[----:B------:R-:W-:Y:S01]  /*4480*/  FSEL R14, R40, -INF , P4 ;  /* 0xff800000280e7808 */ /* 0x000fe20002000000 */
[----:B------:R-:W-:Y:S01]  /*4490*/  IMAD.IADD R200, R84, 0x1, R201 ;  /* 0x0000000154c87824 */ /* 0x000fe200078e02c9 */
[----:B------:R-:W-:Y:S01]  /*44a0*/  ISETP.GE.AND P4, PT, R16, R228, PT ;  /* 0x000000e41000720c */ /* 0x000fe20003f86270 */
[----:B------:R-:W-:Y:S01]  /*44b0*/  LDSM.16.MT88.4 R80, [R202+0x14000] ;  /* 0x01400000ca50783b */ /* 0x000fe20000004200 */
[----:B------:R-:W-:-:S02]  /*44c0*/  FSEL R12, R41, -INF , P1 ;  /* 0xff800000290c7808 */ /* 0x000fc40000800000 */
[-C--:B------:R-:W-:Y:S01]  /*44d0*/  ISETP.GE.AND P1, PT, R15, R229.reuse, PT ;  /* 0x000000e50f00720c */ /* 0x080fe20003f26270 */
[----:B------:R-:W-:Y:S01]  /*44e0*/  LDSM.16.MT88.4 R156, [R214+0x10000] ;  /* 0x01000000d69c783b */ /* 0x000fe20000004200 */
[----:B------:R-:W-:Y:S02]  /*44f0*/  FSEL R12, R12, -INF , !P4 ;  /* 0xff8000000c0c7808 */ /* 0x000fe40006000000 */
[----:B------:R-:W-:Y:S01]  /*4500*/  ISETP.GE.AND P4, PT, R11, R229, PT ;  /* 0x000000e50b00720c */ /* 0x000fe20003f86270 */
[----:B------:R-:W-:Y:S01]  /*4510*/  LDSM.16.MT88.4 R112, [R202+0x16000] ;  /* 0x01600000ca70783b */ /* 0x000fe20000004200 */
[C---:B------:R-:W-:Y:S02]  /*4520*/  ISETP.GE.AND P3, PT, R3.reuse, R227, PT ;  /* 0x000000e30300720c */ /* 0x040fe40003f66270 */
[----:B------:R-:W-:Y:S01]  /*4530*/  ISETP.GE.AND P2, PT, R3, R226, PT ;  /* 0x000000e20300720c */ /* 0x000fe20003f46270 */
[----:B------:R-:W-:Y:S01]  /*4540*/  VIADD R3, R21, 0x21 ;  /* 0x0000002115037836 */ /* 0x000fe20000000000 */
[----:B------:R-:W-:Y:S01]  /*4550*/  FSEL R10, R36, -INF , P1 ;  /* 0xff800000240a7808 */ /* 0x000fe20000800000 */
[----:B------:R-:W-:Y:S01]  /*4560*/  LDSM.16.MT88.4 R140, [R201+0x10000] ;  /* 0x01000000c98c783b */ /* 0x000fe20000004200 */
[----:B------:R-:W-:-:S02]  /*4570*/  ISETP.GE.AND P1, PT, R11, R228, PT ;  /* 0x000000e40b00720c */ /* 0x000fc40003f26270 */
[----:B------:R-:W-:Y:S01]  /*4580*/  FSEL R8, R37, -INF , P4 ;  /* 0xff80000025087808 */ /* 0x000fe20002000000 */
[----:B------:R-:W-:Y:S01]  /*4590*/  LDSM.16.MT88.4 R132, [R200+0x10000] ;  /* 0x01000000c884783b */ /* 0x000fe20000004200 */
[-C--:B------:R-:W-:Y:S02]  /*45a0*/  ISETP.GE.AND P4, PT, R7, R229.reuse, PT ;  /* 0x000000e50700720c */ /* 0x080fe40003f86270 */
[----:B------:R-:W-:Y:S01]  /*45b0*/  FSEL R8, R8, -INF , !P1 ;  /* 0xff80000008087808 */ /* 0x000fe20004800000 */
[----:B------:R-:W-:Y:S01]  /*45c0*/  LDSM.16.MT88.4 R56, [R201+0x12000] ;  /* 0x01200000c938783b */ /* 0x000fe20000004200 */
[----:B------:R-:W-:Y:S02]  /*45d0*/  FSEL R52, R52, -INF , !P6 ;  /* 0xff80000034347808 */ /* 0x000fe40007000000 */
[----:B------:R-:W-:Y:S01]  /*45e0*/  ISETP.GE.AND P1, PT, R3, R229, PT ;  /* 0x000000e50300720c */ /* 0x000fe20003f26270 */
[----:B------:R-:W-:Y:S01]  /*45f0*/  LDSM.16.MT88.4 R64, [R200+0x12000] ;  /* 0x01200000c840783b */ /* 0x000fe20000004200 */
[----:B------:R-:W-:-:S02]  /*4600*/  ISETP.GE.AND P6, PT, R22, R228, PT ;  /* 0x000000e41600720c */ /* 0x000fc40003fc6270 */
[----:B------:R-:W-:Y:S01]  /*4610*/  FSEL R32, R32, -INF , P4 ;  /* 0xff80000020207808 */ /* 0x000fe20002000000 */
[----:B------:R-:W-:Y:S01]  /*4620*/  LDSM.16.MT88.4 R88, [R201+0x14000] ;  /* 0x01400000c958783b */ /* 0x000fe20000004200 */
[-C--:B------:R-:W-:Y:S02]  /*4630*/  ISETP.GE.AND P4, PT, R3, R228.reuse, PT ;  /* 0x000000e40300720c */ /* 0x080fe40003f86270 */
[----:B------:R-:W-:Y:S01]  /*4640*/  FSEL R33, R33, -INF , P1 ;  /* 0xff80000021217808 */ /* 0x000fe20000800000 */
[----:B------:R-:W-:Y:S01]  /*4650*/  LDSM.16.MT88.4 R96, [R200+0x14000] ;  /* 0x01400000c860783b */ /* 0x000fe20000004200 */
[----:B------:R-:W-:Y:S02]  /*4660*/  FSEL R6, R6, -INF , !P6 ;  /* 0xff80000006067808 */ /* 0x000fe40007000000 */
[----:B------:R-:W-:Y:S01]  /*4670*/  ISETP.GE.AND P6, PT, R18, R228, PT ;  /* 0x000000e41200720c */ /* 0x000fe20003fc6270 */
[----:B------:R-:W-:Y:S01]  /*4680*/  LDSM.16.MT88.4 R104, [R214+0x16000] ;  /* 0x01600000d668783b */ /* 0x000fe20000004200 */
[----:B------:R-:W-:-:S02]  /*4690*/  ISETP.GE.AND P1, PT, R5, R229, PT ;  /* 0x000000e50500720c */ /* 0x000fc40003f26270 */
[----:B------:R-:W-:Y:S01]  /*46a0*/  FSEL R242, R33, -INF , !P4 ;  /* 0xff80000021f27808 */ /* 0x000fe20006000000 */
[----:B------:R-:W-:Y:S01]  /*46b0*/  LDSM.16.MT88.4 R120, [R201+0x16000] ;  /* 0x01600000c978783b */ /* 0x000fe20000004200 */
[----:B------:R-:W-:Y:S02]  /*46c0*/  ISETP.GE.AND P4, PT, R9, R229, PT ;  /* 0x000000e50900720c */ /* 0x000fe40003f86270 */
[----:B------:R-:W-:Y:S01]  /*46d0*/  FSEL R14, R14, -INF , !P6 ;  /* 0xff8000000e0e7808 */ /* 0x000fe20007000000 */
[----:B------:R-:W-:Y:S01]  /*46e0*/  LDSM.16.MT88.4 R172, [R201+0x10800] ;  /* 0x01080000c9ac783b */ /* 0x000fe20000004200 */
[-C--:B------:R-:W-:Y:S02]  /*46f0*/  ISETP.GE.AND P6, PT, R15, R228.reuse, PT ;  /* 0x000000e40f00720c */ /* 0x080fe40003fc6270 */
[----:B------:R-:W-:Y:S01]  /*4700*/  FSEL R28, R28, -INF , P1 ;  /* 0xff8000001c1c7808 */ /* 0x000fe20000800000 */
[----:B------:R-:W-:Y:S01]  /*4710*/  LDSM.16.MT88.4 R168, [R200+0x10800] ;  /* 0x01080000c8a8783b */ /* 0x000fe20000004200 */
[----:B------:R-:W-:-:S02]  /*4720*/  ISETP.GE.AND P1, PT, R9, R228, PT ;  /* 0x000000e40900720c */ /* 0x000fc40003f26270 */
[----:B------:R-:W-:Y:S02]  /*4730*/  FSEL R29, R29, -INF , P4 ;  /* 0xff8000001d1d7808 */ /* 0x000fe40002000000 */
[----:B------:R-:W-:Y:S02]  /*4740*/  FSEL R10, R10, -INF , !P6 ;  /* 0xff8000000a0a7808 */ /* 0x000fe40007000000 */
[----:B------:R-:W-:Y:S02]  /*4750*/  ISETP.GE.AND P6, PT, R7, R228, PT ;  /* 0x000000e40700720c */ /* 0x000fe40003fc6270 */
[----:B------:R-:W-:Y:S02]  /*4760*/  FSEL R234, R29, -INF , !P1 ;  /* 0xff8000001dea7808 */ /* 0x000fe40004800000 */
[----:B------:R-:W-:Y:S02]  /*4770*/  ISETP.GE.AND P1, PT, R17, R229, PT ;  /* 0x000000e51100720c */ /* 0x000fe40003f26270 */
[----:B------:R-:W-:-:S02]  /*4780*/  FSEL R244, R32, -INF , !P6 ;  /* 0xff80000020f47808 */ /* 0x000fc40007000000 */
[-C--:B------:R-:W-:Y:S02]  /*4790*/  ISETP.GE.AND P4, PT, R13, R229.reuse, PT ;  /* 0x000000e50d00720c */ /* 0x080fe40003f86270 */
[----:B------:R-:W-:Y:S02]  /*47a0*/  ISETP.GE.AND P6, PT, R5, R228, PT ;  /* 0x000000e40500720c */ /* 0x000fe40003fc6270 */
[----:B------:R-:W-:Y:S02]  /*47b0*/  FSEL R25, R25, -INF , P1 ;  /* 0xff80000019197808 */ /* 0x000fe40000800000 */
[----:B------:R-:W-:Y:S02]  /*47c0*/  ISETP.GE.AND P1, PT, R19, R229, PT ;  /* 0x000000e51300720c */ /* 0x000fe40003f26270 */
[----:B------:R-:W-:Y:S02]  /*47d0*/  FSEL R24, R24, -INF , P4 ;  /* 0xff80000018187808 */ /* 0x000fe40002000000 */
[----:B------:R-:W-:-:S02]  /*47e0*/  ISETP.GE.AND P0, PT, R21, R227, PT ;  /* 0x000000e31500720c */ /* 0x000fc40003f06270 */
[C---:B------:R-:W-:Y:S01]  /*47f0*/  ISETP.GE.AND P5, PT, R21.reuse, R226, PT ;  /* 0x000000e21500720c */ /* 0x040fe20003fa6270 */
[----:B------:R-:W-:Y:S01]  /*4800*/  VIADD R21, R21, 0x39 ;  /* 0x0000003915157836 */ /* 0x000fe20000000000 */
[----:B------:R-:W-:Y:S02]  /*4810*/  FSEL R206, R28, -INF , !P6 ;  /* 0xff8000001cce7808 */ /* 0x000fe40007000000 */
[-C--:B------:R-:W-:Y:S02]  /*4820*/  ISETP.GE.AND P4, PT, R17, R228.reuse, PT ;  /* 0x000000e41100720c */ /* 0x080fe40003f86270 */
[----:B------:R-:W-:Y:S02]  /*4830*/  ISETP.GE.AND P6, PT, R13, R228, PT ;  /* 0x000000e40d00720c */ /* 0x000fe40003fc6270 */
[----:B------:R-:W-:Y:S02]  /*4840*/  FSEL R72, R72, -INF , P1 ;  /* 0xff80000048487808 */ /* 0x000fe40000800000 */
[----:B------:R-:W-:-:S02]  /*4850*/  ISETP.GE.AND P1, PT, R22, R227, PT ;  /* 0x000000e31600720c */ /* 0x000fc40003f26270 */
[----:B------:R-:W-:Y:S02]  /*4860*/  FSEL R238, R25, -INF , !P4 ;  /* 0xff80000019ee7808 */ /* 0x000fe40006000000 */
[----:B------:R-:W-:Y:S02]  /*4870*/  FSEL R240, R24, -INF , !P6 ;  /* 0xff80000018f07808 */ /* 0x000fe40007000000 */
[----:B------:R-:W-:Y:S02]  /*4880*/  ISETP.GE.AND P4, PT, R19, R228, PT ;  /* 0x000000e41300720c */ /* 0x000fe40003f86270 */
[----:B------:R-:W-:Y:S02]  /*4890*/  ISETP.GE.AND P6, PT, R21, R229, PT ;  /* 0x000000e51500720c */ /* 0x000fe40003fc6270 */
[----:B------:R-:W-:Y:S02]  /*48a0*/  FSEL R32, R50, -INF , P0 ;  /* 0xff80000032207808 */ /* 0x000fe40000000000 */
[----:B------:R-:W-:-:S02]  /*48b0*/  ISETP.GE.AND P0, PT, R20, R227, PT ;  /* 0x000000e31400720c */ /* 0x000fc40003f06270 */
[----:B------:R-:W-:Y:S02]  /*48c0*/  FSEL R36, R51, -INF , P3 ;  /* 0xff80000033247808 */ /* 0x000fe40001800000 */
[----:B------:R-:W-:Y:S02]  /*48d0*/  FSEL R28, R46, -INF , P1 ;  /* 0xff8000002e1c7808 */ /* 0x000fe40000800000 */
[----:B------:R-:W-:Y:S02]  /*48e0*/  ISETP.GE.AND P1, PT, R16, R227, PT ;  /* 0x000000e31000720c */ /* 0x000fe40003f26270 */
[----:B------:R-:W-:Y:S02]  /*48f0*/  FSEL R222, R72, -INF , !P4 ;  /* 0xff80000048de7808 */ /* 0x000fe40006000000 */
[----:B------:R-:W-:Y:S02]  /*4900*/  FSEL R73, R73, -INF , P6 ;  /* 0xff80000049497808 */ /* 0x000fe40003000000 */
[----:B------:R-:W-:-:S02]  /*4910*/  ISETP.GE.AND P4, PT, R21, R228, PT ;  /* 0x000000e41500720c */ /* 0x000fc40003f86270 */
[----:B------:R-:W-:Y:S02]  /*4920*/  FSEL R32, R32, -INF , !P5 ;  /* 0xff80000020207808 */ /* 0x000fe40006800000 */
[-C--:B------:R-:W-:Y:S02]  /*4930*/  ISETP.GE.AND P5, PT, R20, R226.reuse, PT ;  /* 0x000000e21400720c */ /* 0x080fe40003fa6270 */
[----:B------:R-:W-:Y:S02]  /*4940*/  FSEL R36, R36, -INF , !P2 ;  /* 0xff80000024247808 */ /* 0x000fe40005000000 */
[----:B------:R-:W-:Y:S02]  /*4950*/  FSEL R24, R47, -INF , P0 ;  /* 0xff8000002f187808 */ /* 0x000fe40000000000 */
[----:B------:R-:W-:Y:S02]  /*4960*/  ISETP.GE.AND P2, PT, R16, R226, PT ;  /* 0x000000e21000720c */ /* 0x000fe40003f46270 */
[----:B------:R-:W-:-:S02]  /*4970*/  ISETP.GE.AND P0, PT, R15, R227, PT ;  /* 0x000000e30f00720c */ /* 0x000fc40003f06270 */
[----:B------:R-:W-:Y:S02]  /*4980*/  FSEL R20, R43, -INF , P1 ;  /* 0xff8000002b147808 */ /* 0x000fe40000800000 */
[----:B------:R-:W-:Y:S02]  /*4990*/  FSEL R220, R73, -INF , !P4 ;  /* 0xff80000049dc7808 */ /* 0x000fe40006000000 */
[C---:B------:R-:W-:Y:S02]  /*49a0*/  ISETP.GE.AND P3, PT, R18.reuse, R227, PT ;  /* 0x000000e31200720c */ /* 0x040fe40003f66270 */
[----:B------:R-:W-:Y:S02]  /*49b0*/  ISETP.GE.AND P4, PT, R18, R226, PT ;  /* 0x000000e21200720c */ /* 0x000fe40003f86270 */
[----:B------:R-:W-:Y:S02]  /*49c0*/  FSEL R18, R38, -INF , P0 ;  /* 0xff80000026127808 */ /* 0x000fe40000000000 */
[----:B------:R-:W-:-:S02]  /*49d0*/  FSEL R20, R20, -INF , !P2 ;  /* 0xff80000014147808 */ /* 0x000fc40005000000 */
[C---:B------:R-:W-:Y:S02]  /*49e0*/  ISETP.GE.AND P2, PT, R3.reuse, R227, PT ;  /* 0x000000e30300720c */ /* 0x040fe40003f46270 */
[----:B------:R-:W-:Y:S02]  /*49f0*/  ISETP.GE.AND P0, PT, R3, R226, PT ;  /* 0x000000e20300720c */ /* 0x000fe40003f06270 */
[----:B------:R-:W-:Y:S02]  /*4a00*/  FMNMX3.FTZ R3, R52, R48, R6, !PT ;  /* 0x0000003034037276 */ /* 0x000fe40007810006 */
[----:B------:R-:W-:Y:S02]  /*4a10*/  ISETP.GE.AND P6, PT, R22, R226, PT ;  /* 0x000000e21600720c */ /* 0x000fe40003fc6270 */
[----:B------:R-:W-:Y:S02]  /*4a20*/  FMNMX3.FTZ R3, R3, R4, R14, !PT ;  /* 0x0000000403037276 */ /* 0x000fe4000781000e */
[----:B------:R-:W-:-:S02]  /*4a30*/  FSEL R28, R28, -INF , !P6 ;  /* 0xff8000001c1c7808 */ /* 0x000fc40007000000 */
[----:B------:R-:W-:Y:S02]  /*4a40*/  FSEL R22, R42, -INF , P3 ;  /* 0xff8000002a167808 */ /* 0x000fe40001800000 */
[----:B------:R-:W-:Y:S01]  /*4a50*/  ISETP.GE.AND P6, PT, R15, R226, PT ;  /* 0x000000e20f00720c */ /* 0x000fe20003fc6270 */
[----:B------:R-:W-:Y:S01]  /*4a60*/  LDSM.16.MT88.4 R40, [R214+0x12000] ;  /* 0x01200000d628783b */ /* 0x000fe20000004200 */
[----:B------:R-:W-:Y:S02]  /*4a70*/  ISETP.GE.AND P3, PT, R11, R227, PT ;  /* 0x000000e30b00720c */ /* 0x000fe40003f66270 */
[----:B------:R-:W-:Y:S02]  /*4a80*/  FMNMX3.FTZ R3, R3, R12, R10, !PT ;  /* 0x0000000c03037276 */ /* 0x000fe4000781000a */
[----:B------:R-:W-:Y:S02]  /*4a90*/  FSEL R16, R39, -INF , P3 ;  /* 0xff80000027107808 */ /* 0x000fe40001800000 */
[----:B------:R-:W-:-:S02]  /*4aa0*/  FSEL R18, R18, -INF , !P6 ;  /* 0xff80000012127808 */ /* 0x000fc40007000000 */
[----:B------:R-:W-:Y:S02]  /*4ab0*/  FMNMX3.FTZ R3, R3, R8, R244, !PT ;  /* 0x0000000803037276 */ /* 0x000fe400078100f4 */
[CC--:B------:R-:W-:Y:S02]  /*4ac0*/  ISETP.GE.AND P3, PT, R5.reuse, R227.reuse, PT ;  /* 0x000000e30500720c */ /* 0x0c0fe40003f66270 */
[----:B------:R-:W-:Y:S02]  /*4ad0*/  ISETP.GE.AND P6, PT, R5, R226, PT ;  /* 0x000000e20500720c */ /* 0x000fe40003fc6270 */
[----:B------:R-:W-:Y:S02]  /*4ae0*/  FSEL R24, R24, -INF , !P5 ;  /* 0xff80000018187808 */ /* 0x000fe40006800000 */
[----:B------:R-:W-:Y:S02]  /*4af0*/  FSEL R22, R22, -INF , !P4 ;  /* 0xff80000016167808 */ /* 0x000fe40006000000 */
[----:B------:R-:W-:-:S02]  /*4b00*/  ISETP.GE.AND P1, PT, R7, R227, PT ;  /* 0x000000e30700720c */ /* 0x000fc40003f26270 */
[----:B------:R-:W-:Y:S02]  /*4b10*/  FMNMX3.FTZ R5, R32, R36, R28, !PT ;  /* 0x0000002420057276 */ /* 0x000fe4000781001c */
[----:B------:R-:W-:Y:S02]  /*4b20*/  FMNMX3.FTZ R3, R3, R242, R206, !PT ;  /* 0x000000f203037276 */ /* 0x000fe400078100ce */
[-C--:B------:R-:W-:Y:S02]  /*4b30*/  ISETP.GE.AND P5, PT, R11, R226.reuse, PT ;  /* 0x000000e20b00720c */ /* 0x080fe40003fa6270 */
[----:B------:R-:W-:Y:S02]  /*4b40*/  ISETP.GE.AND P4, PT, R7, R226, PT ;  /* 0x000000e20700720c */ /* 0x000fe40003f86270 */
[----:B------:R-:W-:Y:S02]  /*4b50*/  FSEL R34, R34, -INF , P1 ;  /* 0xff80000022227808 */ /* 0x000fe40000800000 */
[----:B------:R-:W-:-:S02]  /*4b60*/  FMNMX3.FTZ R5, R5, R24, R22, !PT ;  /* 0x0000001805057276 */ /* 0x000fc40007810016 */
[----:B------:R-:W-:Y:S02]  /*4b70*/  FSEL R35, R35, -INF , P2 ;  /* 0xff80000023237808 */ /* 0x000fe40001000000 */
[----:B------:R-:W-:Y:S02]  /*4b80*/  FMNMX3.FTZ R3, R3, R234, R240, !PT ;  /* 0x000000ea03037276 */ /* 0x000fe400078100f0 */
[-C--:B------:R-:W-:Y:S02]  /*4b90*/  ISETP.GE.AND P1, PT, R9, R227.reuse, PT ;  /* 0x000000e30900720c */ /* 0x080fe40003f26270 */
[----:B------:R-:W-:Y:S02]  /*4ba0*/  FSEL R16, R16, -INF , !P5 ;  /* 0xff80000010107808 */ /* 0x000fe40006800000 */
[----:B------:R-:W-:Y:S02]  /*4bb0*/  FSEL R204, R34, -INF , !P4 ;  /* 0xff80000022cc7808 */ /* 0x000fe40006000000 */
[----:B------:R-:W-:-:S02]  /*4bc0*/  ISETP.GE.AND P2, PT, R13, R227, PT ;  /* 0x000000e30d00720c */ /* 0x000fc40003f46270 */
[----:B------:R-:W-:Y:S02]  /*4bd0*/  FSEL R30, R30, -INF , P3 ;  /* 0xff8000001e1e7808 */ /* 0x000fe40001800000 */
[----:B------:R-:W-:Y:S02]  /*4be0*/  FMNMX3.FTZ R5, R5, R20, R18, !PT ;  /* 0x0000001405057276 */ /* 0x000fe40007810012 */
[----:B------:R-:W-:Y:S02]  /*4bf0*/  FSEL R224, R35, -INF , !P0 ;  /* 0xff80000023e07808 */ /* 0x000fe40004000000 */
[----:B------:R-:W-:Y:S02]  /*4c00*/  FMNMX3.FTZ R3, R3, R238, R222, !PT ;  /* 0x000000ee03037276 */ /* 0x000fe400078100de */
[----:B------:R-:W-:Y:S02]  /*4c10*/  ISETP.GE.AND P0, PT, R17, R227, PT ;  /* 0x000000e31100720c */ /* 0x000fe40003f06270 */
[----:B------:R-:W-:-:S02]  /*4c20*/  FSEL R31, R31, -INF , P1 ;  /* 0xff8000001f1f7808 */ /* 0x000fc40000800000 */
[-C--:B------:R-:W-:Y:S02]  /*4c30*/  ISETP.GE.AND P5, PT, R9, R226.reuse, PT ;  /* 0x000000e20900720c */ /* 0x080fe40003fa6270 */
[----:B------:R-:W-:Y:S02]  /*4c40*/  ISETP.GE.AND P4, PT, R13, R226, PT ;  /* 0x000000e20d00720c */ /* 0x000fe40003f86270 */
[----:B------:R-:W-:Y:S02]  /*4c50*/  ISETP.GE.AND P1, PT, R19, R227, PT ;  /* 0x000000e31300720c */ /* 0x000fe40003f26270 */
[----:B------:R-:W-:Y:S02]  /*4c60*/  FSEL R26, R26, -INF , P2 ;  /* 0xff8000001a1a7808 */ /* 0x000fe40001000000 */
[----:B------:R-:W-:Y:S02]  /*4c70*/  FSEL R178, R30, -INF , !P6 ;  /* 0xff8000001eb27808 */ /* 0x000fe40007000000 */
[----:B------:R-:W-:-:S02]  /*4c80*/  FMNMX3.FTZ R5, R5, R16, R204, !PT ;  /* 0x0000001005057276 */ /* 0x000fc400078100cc */
[----:B------:R-:W-:Y:S02]  /*4c90*/  FMNMX.FTZ R9, R220, R3, !PT ;  /* 0x00000003dc097209 */ /* 0x000fe40007810000 */
[----:B------:R-:W-:Y:S02]  /*4ca0*/  FSEL R27, R27, -INF , P0 ;  /* 0xff8000001b1b7808 */ /* 0x000fe40000000000 */
[-C--:B------:R-:W-:Y:S01]  /*4cb0*/  ISETP.GE.AND P3, PT, R17, R226.reuse, PT ;  /* 0x000000e21100720c */ /* 0x080fe20003f66270 */
[----:B------:R-:W1:Y:S01]  /*4cc0*/  SHFL.BFLY PT, R30, R9, 0x2, 0x1f ;  /* 0x0c401f00091e7f89 */ /* 0x000e6200000e0000 */
[----:B------:R-:W-:Y:S02]  /*4cd0*/  ISETP.GE.AND P2, PT, R19, R226, PT ;  /* 0x000000e21300720c */ /* 0x000fe40003f46270 */
[----:B------:R-:W-:Y:S02]  /*4ce0*/  ISETP.GE.AND P0, PT, R21, R227, PT ;  /* 0x000000e31500720c */ /* 0x000fe40003f06270 */
[----:B------:R-:W-:-:S02]  /*4cf0*/  FSEL R74, R74, -INF , P1 ;  /* 0xff8000004a4a7808 */ /* 0x000fc40000800000 */
[----:B------:R-:W-:Y:S02]  /*4d00*/  FSEL R176, R31, -INF , !P5 ;  /* 0xff8000001fb07808 */ /* 0x000fe40006800000 */
[----:B------:R-:W-:Y:S02]  /*4d10*/  FSEL R218, R26, -INF , !P4 ;  /* 0xff8000001ada7808 */ /* 0x000fe40006000000 */
[----:B------:R-:W-:Y:S02]  /*4d20*/  FMNMX3.FTZ R5, R5, R224, R178, !PT ;  /* 0x000000e005057276 */ /* 0x000fe400078100b2 */
[----:B------:R-:W-:Y:S02]  /*4d30*/  ISETP.GE.AND P1, PT, R21, R226, PT ;  /* 0x000000e21500720c */ /* 0x000fe40003f26270 */
[----:B------:R-:W-:Y:S02]  /*4d40*/  FSEL R75, R75, -INF , P0 ;  /* 0xff8000004b4b7808 */ /* 0x000fe40000000000 */
[----:B------:R-:W-:-:S02]  /*4d50*/  FSEL R212, R27, -INF , !P3 ;  /* 0xff8000001bd47808 */ /* 0x000fc40005800000 */
[----:B------:R-:W-:Y:S02]  /*4d60*/  FSEL R210, R74, -INF , !P2 ;  /* 0xff8000004ad27808 */ /* 0x000fe40005000000 */
[----:B------:R-:W-:Y:S02]  /*4d70*/  FMNMX3.FTZ R5, R5, R176, R218, !PT ;  /* 0x000000b005057276 */ /* 0x000fe400078100da */
[----:B------:R-:W-:Y:S02]  /*4d80*/  FSEL R208, R75, -INF , !P1 ;  /* 0xff8000004bd07808 */ /* 0x000fe40004800000 */
[----:B------:R-:W-:Y:S01]  /*4d90*/  FMNMX3.FTZ R5, R5, R212, R210, !PT ;  /* 0x000000d405057276 */ /* 0x000fe200078100d2 */
[----:B------:R-:W-:Y:S03]  /*4da0*/  LDSM.16.MT88.4 R72, [R214+0x14000] ;  /* 0x01400000d648783b */ /* 0x000fe60000004200 */
[----:B------:R-:W-:-:S02]  /*4db0*/  FMNMX.FTZ R7, R208, R5, !PT ;  /* 0x00000005d0077209 */ /* 0x000fc40007810000 */
[----:B-1----:R-:W-:-:S03]  /*4dc0*/  FMNMX.FTZ R5, R9, R30, !PT ;  /* 0x0000001e09057209 */ /* 0x002fc60007810000 */
[----:B------:R-:W1:Y:S04]  /*4dd0*/  SHFL.BFLY PT, R26, R7, 0x2, 0x1f ;  /* 0x0c401f00071a7f89 */ /* 0x000e6800000e0000 */
[----:B------:R-:W3:Y:S01]  /*4de0*/  SHFL.BFLY PT, R164, R5, 0x1, 0x1f ;  /* 0x0c201f0005a47f89 */ /* 0x000ee200000e0000 */
[----:B-1----:R-:W-:Y:S02]  /*4df0*/  FMNMX.FTZ R26, R7, R26, !PT ;  /* 0x0000001a071a7209 */ /* 0x002fe40007810000 */
[----:B---3--:R-:W-:-:S03]  /*4e00*/  FMNMX.FTZ R164, R5, R164, !PT ;  /* 0x000000a405a47209 */ /* 0x008fc60007810000 */
[----:B------:R-:W1:Y:S01]  /*4e10*/  SHFL.BFLY PT, R3, R26, 0x1, 0x1f ;  /* 0x0c201f001a037f89 */ /* 0x000e6200000e0000 */
[C---:B------:R-:W-:Y:S01]  /*4e20*/  FSETP.NEU.FTZ.AND P0, PT, R164.reuse, -INF , PT ;  /* 0xff800000a400780b */ /* 0x040fe20003f1d000 */
[----:B--2---:R-:W-:-:S05]  /*4e30*/  FMUL.FTZ R211, R164, UR4 ;  /* 0x00000004a4d37c20 */ /* 0x004fca0008410000 */
[----:B------:R-:W-:-:S05]  /*4e40*/  FSEL R211, R211, RZ, P0 ;  /* 0x000000ffd3d37208 */ /* 0x000fca0000000000 */
[--C-:B------:R-:W-:Y:S01]  /*4e50*/  FFMA.FTZ R198, R48, UR4, -R211.reuse ;  /* 0x0000000430c67c23 */ /* 0x100fe200080108d3 */
[--C-:B------:R-:W-:Y:S01]  /*4e60*/  FFMA.FTZ R195, R6, UR4, -R211.reuse ;  /* 0x0000000406c37c23 */ /* 0x100fe200080108d3 */
[----:B------:R-:W2:Y:S01]  /*4e70*/  LDSM.16.MT88.4 R48, [R202+0x12000] ;  /* 0x01200000ca30783b */ /* 0x000ea20000004200 */
[--C-:B------:R-:W-:Y:S01]  /*4e80*/  FFMA.FTZ R194, R4, UR4, -R211.reuse ;  /* 0x0000000404c27c23 */ /* 0x100fe200080108d3 */
[--C-:B------:R-:W-:Y:S01]  /*4e90*/  FFMA.FTZ R199, R52, UR4, -R211.reuse ;  /* 0x0000000434c77c23 */ /* 0x100fe200080108d3 */
[--C-:B------:R-:W-:Y:S01]  /*4ea0*/  FFMA.FTZ R187, R10, UR4, -R211.reuse ;  /* 0x000000040abb7c23 */ /* 0x100fe200080108d3 */
[----:B------:R-:W3:Y:S01]  /*4eb0*/  LDSM.16.MT88.4 R4, [R200+0x16000] ;  /* 0x01600000c804783b */ /* 0x000ee20000004200 */
[----:B------:R-:W-:Y:S01]  /*4ec0*/  MUFU.EX2 R198, R198 ;  /* 0x000000c600c67308 */ /* 0x000fe20000000800 */
[--C-:B------:R-:W-:Y:S01]  /*4ed0*/  FFMA.FTZ R186, R8, UR4, -R211.reuse ;  /* 0x0000000408ba7c23 */ /* 0x100fe200080108d3 */
[--C-:B------:R-:W-:Y:S01]  /*4ee0*/  FFMA.FTZ R191, R14, UR4, -R211.reuse ;  /* 0x000000040ebf7c23 */ /* 0x100fe200080108d3 */
[----:B-1----:R-:W-:Y:S01]  /*4ef0*/  FMNMX.FTZ R3, R26, R3, !PT ;  /* 0x000000031a037209 */ /* 0x002fe20007810000 */
[----:B------:R-:W1:Y:S01]  /*4f00*/  MUFU.EX2 R199, R199 ;  /* 0x000000c700c77308 */ /* 0x000e620000000800 */
[----:B------:R-:W4:Y:S01]  /*4f10*/  LDSM.16.MT88.4 R8, [R202+0x12800] ;  /* 0x01280000ca08783b */ /* 0x000f220000004200 */
[--C-:B------:R-:W-:Y:S01]  /*4f20*/  FFMA.FTZ R190, R12, UR4, -R211.reuse ;  /* 0x000000040cbe7c23 */ /* 0x100fe200080108d3 */
[C---:B------:R-:W-:Y:S01]  /*4f30*/  FSETP.NEU.FTZ.AND P0, PT, R3.reuse, -INF , PT ;  /* 0xff8000000300780b */ /* 0x040fe20003f1d000 */
[----:B------:R-:W-:Y:S01]  /*4f40*/  FMUL.FTZ R207, R3, UR4 ;  /* 0x0000000403cf7c20 */ /* 0x000fe20008410000 */
[----:B------:R-:W-:Y:S01]  /*4f50*/  MUFU.EX2 R195, R195 ;  /* 0x000000c300c37308 */ /* 0x000fe20000000800 */
[----:B------:R-:W5:Y:S01]  /*4f60*/  LDSM.16.MT88.4 R12, [R202+0x10800] ;  /* 0x01080000ca0c783b */ /* 0x000f620000004200 */
[--C-:B------:R-:W-:Y:S01]  /*4f70*/  FFMA.FTZ R203, R244, UR4, -R211.reuse ;  /* 0x00000004f4cb7c23 */ /* 0x100fe200080108d3 */
[--C-:B------:R-:W-:Y:S01]  /*4f80*/  FFMA.FTZ R205, R206, UR4, -R211.reuse ;  /* 0x00000004cecd7c23 */ /* 0x100fe200080108d3 */
[----:B------:R-:W-:Y:S01]  /*4f90*/  FSEL R207, R207, RZ, P0 ;  /* 0x000000ffcfcf7208 */ /* 0x000fe20000000000 */
[----:B------:R-:W1:Y:S01]  /*4fa0*/  MUFU.EX2 R194, R194 ;  /* 0x000000c200c27308 */ /* 0x000e620000000800 */
[--C-:B------:R-:W-:Y:S01]  /*4fb0*/  FFMA.FTZ R242, R242, UR4, -R211.reuse ;  /* 0x00000004f2f27c23 */ /* 0x100fe200080108d3 */
[----:B------:R-:W-:-:S02]  /*4fc0*/  FFMA.FTZ R241, R220, UR4, -R211 ;  /* 0x00000004dcf17c23 */ /* 0x000fc400080108d3 */
[--C-:B------:R-:W-:Y:S01]  /*4fd0*/  FFMA.FTZ R197, R32, UR4, -R207.reuse ;  /* 0x0000000420c57c23 */ /* 0x100fe200080108cf */
[--C-:B------:R-:W-:Y:S01]  /*4fe0*/  FFMA.FTZ R196, R36, UR4, -R207.reuse ;  /* 0x0000000424c47c23 */ /* 0x100fe200080108cf */
[--C-:B------:R-:W-:Y:S01]  /*4ff0*/  FFMA.FTZ R193, R28, UR4, -R207.reuse ;  /* 0x000000041cc17c23 */ /* 0x100fe200080108cf */
[--C-:B------:R-:W-:Y:S01]  /*5000*/  FFMA.FTZ R192, R24, UR4, -R207.reuse ;  /* 0x0000000418c07c23 */ /* 0x100fe200080108cf */
[----:B-1----:R-:W-:Y:S01]  /*5010*/  F2FP.F16.F32.PACK_AB R128, R198, R199 ;  /* 0x000000c7c680723e */ /* 0x002fe200000000ff */
[--C-:B------:R-:W-:Y:S01]  /*5020*/  FFMA.FTZ R189, R22, UR4, -R207.reuse ;  /* 0x0000000416bd7c23 */ /* 0x100fe200080108cf */
[----:B------:R-:W-:Y:S01]  /*5030*/  MUFU.EX2 R197, R197 ;  /* 0x000000c500c57308 */ /* 0x000fe20000000800 */
[--C-:B------:R-:W-:Y:S01]  /*5040*/  FFMA.FTZ R188, R20, UR4, -R207.reuse ;  /* 0x0000000414bc7c23 */ /* 0x100fe200080108cf */
[--C-:B------:R-:W-:Y:S01]  /*5050*/  FFMA.FTZ R185, R18, UR4, -R207.reuse ;  /* 0x0000000412b97c23 */ /* 0x100fe200080108cf */
[--C-:B------:R-:W-:Y:S01]  /*5060*/  FFMA.FTZ R184, R16, UR4, -R207.reuse ;  /* 0x0000000410b87c23 */ /* 0x100fe200080108cf */
[----:B------:R-:W1:Y:S01]  /*5070*/  MUFU.EX2 R196, R196 ;  /* 0x000000c400c47308 */ /* 0x000e620000000800 */
[----:B------:R-:W-:Y:S01]  /*5080*/  F2FP.F16.F32.PACK_AB R130, R194, R195 ;  /* 0x000000c3c282723e */ /* 0x000fe200000000ff */
[----:B------:R-:W5:Y:S01]  /*5090*/  LDSM.16.MT88.4 R16, [R202+0x16800] ;  /* 0x01680000ca10783b */ /* 0x000f620000004200 */
[--C-:B------:R-:W-:Y:S01]  /*50a0*/  FFMA.FTZ R217, R224, UR4, -R207.reuse ;  /* 0x00000004e0d97c23 */ /* 0x100fe200080108cf */
[----:B------:R-:W-:Y:S01]  /*50b0*/  MUFU.EX2 R193, R193 ;  /* 0x000000c100c17308 */ /* 0x000fe20000000800 */
[--C-:B------:R-:W-:Y:S01]  /*50c0*/  FFMA.FTZ R209, R178, UR4, -R207.reuse ;  /* 0x00000004b2d17c23 */ /* 0x100fe200080108cf */
[----:B------:R-:W5:Y:S01]  /*50d0*/  LDSM.16.MT88.4 R20, [R202+0x14800] ;  /* 0x01480000ca14783b */ /* 0x000f620000004200 */
[--C-:B------:R-:W-:Y:S01]  /*50e0*/  FFMA.FTZ R208, R208, UR4, -R207.reuse ;  /* 0x00000004d0d07c23 */ /* 0x100fe200080108cf */
[----:B------:R-:W2:Y:S01]  /*50f0*/  MUFU.EX2 R192, R192 ;  /* 0x000000c000c07308 */ /* 0x000ea20000000800 */
[----:B------:R-:W-:Y:S01]  /*5100*/  FFMA.FTZ R212, R212, UR4, -R207 ;  /* 0x00000004d4d47c23 */ /* 0x000fe200080108cf */
[----:B------:R-:W-:Y:S01]  /*5110*/  LDSM.16.MT88.4 R24, [R214+0x14800] ;  /* 0x01480000d618783b */ /* 0x000fe20000004200 */
[----:B------:R-:W-:Y:S01]  /*5120*/  FADD.FTZ R198, R199, R198 ;  /* 0x000000c6c7c67221 */ /* 0x000fe20000010000 */
[----:B------:R-:W-:Y:S01]  /*5130*/  MUFU.EX2 R191, R191 ;  /* 0x000000bf00bf7308 */ /* 0x000fe20000000800 */
[----:B-1----:R-:W-:Y:S01]  /*5140*/  F2FP.F16.F32.PACK_AB R129, R196, R197 ;  /* 0x000000c5c481723e */ /* 0x002fe200000000ff */
[----:B------:R-:W-:Y:S02]  /*5150*/  LDSM.16.MT88.4 R28, [R200+0x12800] ;  /* 0x01280000c81c783b */ /* 0x000fe40000004200 */
[----:B------:R-:W1:Y:S01]  /*5160*/  MUFU.EX2 R190, R190 ;  /* 0x000000be00be7308 */ /* 0x000e620000000800 */
[----:B------:R-:W-:Y:S01]  /*5170*/  FADD.FTZ R196, R197, R196 ;  /* 0x000000c4c5c47221 */ /* 0x000fe20000010000 */
[----:B------:R-:W-:Y:S01]  /*5180*/  FADD.FTZ R195, R195, R198 ;  /* 0x000000c6c3c37221 */ /* 0x000fe20000010000 */
[----:B------:R-:W-:Y:S01]  /*5190*/  LDSM.16.MT88.4 R32, [R201+0x12800] ;  /* 0x01280000c920783b */ /* 0x000fe20000004200 */
[----:B------:R-:W-:Y:S01]  /*51a0*/  MUFU.EX2 R187, R187 ;  /* 0x000000bb00bb7308 */ /* 0x000fe20000000800 */
[----:B--2---:R-:W-:Y:S01]  /*51b0*/  F2FP.F16.F32.PACK_AB R131, R192, R193 ;  /* 0x000000c1c083723e */ /* 0x004fe200000000ff */
[----:B------:R-:W-:-:S02]  /*51c0*/  FADD.FTZ R193, R193, R196 ;  /* 0x000000c4c1c17221 */ /* 0x000fc40000010000 */
[----:B------:R-:W-:Y:S01]  /*51d0*/  MUFU.EX2 R186, R186 ;  /* 0x000000ba00ba7308 */ /* 0x000fe20000000800 */
[----:B------:R-:W-:Y:S01]  /*51e0*/  FADD.FTZ R194, R194, R195 ;  /* 0x000000c3c2c27221 */ /* 0x000fe20000010000 */
[----:B------:R-:W-:Y:S02]  /*51f0*/  FADD.FTZ R192, R192, R193 ;  /* 0x000000c1c0c07221 */ /* 0x000fe40000010000 */
[----:B------:R-:W-:Y:S01]  /*5200*/  MUFU.EX2 R189, R189 ;  /* 0x000000bd00bd7308 */ /* 0x000fe20000000800 */
[C---:B------:R-:W-:Y:S03]  /*5210*/  HMMA.16816.F32 R44, R128.reuse, R48, RZ ;  /* 0x00000030802c723c */ /* 0x040fe600000018ff */
[----:B------:R-:W2:Y:S04]  /*5220*/  MUFU.EX2 R188, R188 ;  /* 0x000000bc00bc7308 */ /* 0x000ea80000000800 */
[----:B------:R-:W-:Y:S01]  /*5230*/  MUFU.EX2 R185, R185 ;  /* 0x000000b900b97308 */ /* 0x000fe20000000800 */
[C---:B------:R-:W-:Y:S03]  /*5240*/  HMMA.16816.F32 R48, R128.reuse, R50, RZ ;  /* 0x000000328030723c */ /* 0x040fe600000018ff */
[----:B------:R-:W4:Y:S04]  /*5250*/  MUFU.EX2 R184, R184 ;  /* 0x000000b800b87308 */ /* 0x000f280000000800 */
        /* <DEDUP_REMOVED lines=294> */
.L_x_6393:
[----:B------:R-:W-:Y:S01]  /*64c0*/  UMOV UR7, URZ ;  /* 0x000000ff00077c82 */ /* 0x000fe20008000000 */
[----:B------:R-:W-:Y:S01]  /*64d0*/  USHF.L.U32 UR6, UR8, 0x6, URZ ;  /* 0x0000000608067899 */ /* 0x000fe200080006ff */
[----:B------:R-:W-:-:S05]  /*64e0*/  IADD3 R5, P0, PT, RZ, -UR7, RZ ;  /* 0x80000007ff057c10 */ /* 0x000fca000ff1e0ff */
[----:B------:R-:W-:-:S05]  /*64f0*/  IMAD.X R4, RZ, RZ, ~UR6, P0 ;  /* 0x80000006ff047e24 */ /* 0x000fca00080e06ff */
[----:B------:R-:W-:-:S04]  /*6500*/  SHF.R.S64 R5, R5, 0x1f, R4 ;  /* 0x0000001f05057819 */ /* 0x000fc80000001004 */
[----:B------:R-:W-:-:S04]  /*6510*/  IADD3 R232, P0, PT, R5, R232, RZ ;  /* 0x000000e805e87210 */ /* 0x000fc80007f1e0ff */
[----:B------:R-:W-:-:S09]  /*6520*/  LEA.HI.X.SX32 R233, R4, R233, 0x1, P0 ;  /* 0x000000e904e97211 */ /* 0x000fd200000f0eff */
.L_x_6394:
        /* <DEDUP_REMOVED lines=10> */
[----:B------:R-:W-:Y:S01]  /*65d0*/  LOP3.LUT R224, R182, 0x400, R183, 0xf8, !PT ;  /* 0x00000400b6e07812 */ /* 0x000fe200078ef8b7 */
[----:B------:R-:W-:Y:S01]  /*65e0*/  LDGSTS.E.BYPASS.LTC128B.128 [R166+0x14000], desc[UR22][R232.64+0x100] ;  /* 0x14000100e8a67fae */ /* 0x000fe2000b981a16 */
[----:B------:R-:W-:Y:S01]  /*65f0*/  IADD3.X R5, PT, PT, R233, UR8, RZ, P0, !PT ;  /* 0x00000008e9057c10 */ /* 0x000fe200087fe4ff */
[----:B------:R-:W-:Y:S01]  /*6600*/  UISETP.GT.AND UP0, UPT, UR14, UR16, UPT ;  /* 0x000000100e00728c */ /* 0x000fe2000bf04270 */
[----:B------:R-:W-:Y:S01]  /*6610*/  IADD3 R8, P0, PT, R4, UR6, RZ ;  /* 0x0000000604087c10 */ /* 0x000fe2000ff1e0ff */
[----:B------:R-:W-:Y:S01]  /*6620*/  LDGSTS.E.BYPASS.LTC128B.128 [R166+0x16000], desc[UR22][R232.64+0x180] ;  /* 0x16000180e8a67fae */ /* 0x000fe2000b981a16 */
[----:B------:R-:W-:Y:S01]  /*6630*/  LEA R234, R234, UR5, 0x1 ;  /* 0x00000005eaea7c11 */ /* 0x000fe2000f8e08ff */
[----:B------:R-:W-:Y:S01]  /*6640*/  VIADD R214, R224, UR5 ;  /* 0x00000005e0d67c36 */ /* 0x000fe20008000000 */
[----:B------:R-:W-:Y:S01]  /*6650*/  IADD3.X R9, PT, PT, R5, UR8, RZ, P0, !PT ;  /* 0x0000000805097c10 */ /* 0x000fe200087fe4ff */
[----:B------:R-:W-:Y:S01]  /*6660*/  LDGSTS.E.BYPASS.LTC128B.128 [R166+0x10800], desc[UR22][R4.64] ;  /* 0x1080000004a67fae */ /* 0x000fe2000b981a16 */
[----:B------:R-:W-:Y:S01]  /*6670*/  IADD3 R6, P0, PT, R8, UR6, RZ ;  /* 0x0000000608067c10 */ /* 0x000fe2000ff1e0ff */
[----:B------:R-:W-:-:S02]  /*6680*/  IMAD.IADD R217, R167, 0x1, R234 ;  /* 0x00000001a7d97824 */ /* 0x000fc400078e02ea */
        /* <DEDUP_REMOVED lines=8> */
[----:B------:R-:W-:Y:S01]  /*6710*/  IMAD.IADD R219, R197, 0x1, R234 ;  /* 0x00000001c5db7824 */ /* 0x000fe200078e02ea */
[----:B------:R-:W-:Y:S01]  /*6720*/  LDGSTS.E.BYPASS.LTC128B.128 [R166+0x13000], desc[UR22][R8.64+0x80] ;  /* 0x1300008008a67fae */ /* 0x000fe2000b981a16 */
[----:B------:R-:W-:Y:S02]  /*6730*/  IMAD.IADD R218, R214, 0x1, R197 ;  /* 0x00000001d6da7824 */ /* 0x000fe400078e02c5 */
[----:B------:R-:W-:Y:S01]  /*6740*/  IMAD.IADD R214, R167, 0x1, R214 ;  /* 0x00000001a7d67824 */ /* 0x000fe200078e02d6 */
[----:B------:R-:W-:Y:S01]  /*6750*/  LDGSTS.E.BYPASS.LTC128B.128 [R166+0x15000], desc[UR22][R8.64+0x100] ;  /* 0x1500010008a67fae */ /* 0x000fe2000b981a16 */
[----:B------:R-:W-:-:S02]  /*6760*/  IMAD.IADD R212, R197, 0x1, R217 ;  /* 0x00000001c5d47824 */ /* 0x000fc400078e02d9 */
[----:B------:R-:W-:Y:S01]  /*6770*/  IMAD.IADD R167, R197, 0x1, R214 ;  /* 0x00000001c5a77824 */ /* 0x000fe200078e02d6 */
[----:B------:R1:W-:Y:S04]  /*6780*/  LDGSTS.E.BYPASS.LTC128B.128 [R166+0x17000], desc[UR22][R8.64+0x180] ;  /* 0x1700018008a67fae */ /* 0x0003e8000b981a16 */
[----:B------:R-:W-:Y:S04]  /*6790*/  LDGSTS.E.BYPASS.LTC128B.128 [R166+0x11800], desc[UR22][R6.64] ;  /* 0x1180000006a67fae */ /* 0x000fe8000b981a16 */
[----:B------:R-:W-:Y:S04]  /*67a0*/  LDGSTS.E.BYPASS.LTC128B.128 [R166+0x13800], desc[UR22][R6.64+0x80] ;  /* 0x1380008006a67fae */ /* 0x000fe8000b981a16 */
[----:B------:R-:W-:Y:S04]  /*67b0*/  LDGSTS.E.BYPASS.LTC128B.128 [R166+0x15800], desc[UR22][R6.64+0x100] ;  /* 0x1580010006a67fae */ /* 0x000fe8000b981a16 */
[----:B------:R2:W-:Y:S04]  /*67c0*/  LDGSTS.E.BYPASS.LTC128B.128 [R166+0x17800], desc[UR22][R6.64+0x180] ;  /* 0x1780018006a67fae */ /* 0x0005e8000b981a16 */
        /* <DEDUP_REMOVED lines=277> */
.L_x_6396:
[----:B------:R-:W-:Y:S01]  /*7920*/  UMOV UR5, URZ ;  /* 0x000000ff00057c82 */ /* 0x000fe20008000000 */
[----:B------:R-:W-:Y:S01]  /*7930*/  USHF.L.U32 UR4, UR10, 0x6, URZ ;  /* 0x000000060a047899 */ /* 0x000fe200080006ff */
[----:B------:R-:W-:-:S05]  /*7940*/  IADD3 R5, P0, PT, RZ, -UR5, RZ ;  /* 0x80000005ff057c10 */ /* 0x000fca000ff1e0ff */
[----:B------:R-:W-:-:S05]  /*7950*/  IMAD.X R4, RZ, RZ, ~UR4, P0 ;  /* 0x80000004ff047e24 */ /* 0x000fca00080e06ff */
[----:B------:R-:W-:-:S04]  /*7960*/  SHF.R.S64 R5, R5, 0x1f, R4 ;  /* 0x0000001f05057819 */ /* 0x000fc80000001004 */
[----:B------:R-:W-:-:S04]  /*7970*/  IADD3 R230, P0, PT, R5, R230, RZ ;  /* 0x000000e605e67210 */ /* 0x000fc80007f1e0ff */
[----:B------:R-:W-:-:S09]  /*7980*/  LEA.HI.X.SX32 R231, R4, R231, 0x1, P0 ;  /* 0x000000e704e77211 */ /* 0x000fd200000f0eff */
.L_x_6397:
[----:B------:R-:W-:Y:S01]  /*7990*/  USHF.L.U32 UR4, UR10, 0x5, URZ ;  /* 0x000000050a047899 */ /* 0x000fe200080006ff */
[----:B------:R-:W-:Y:S01]  /*79a0*/  @!PT LDS RZ, [RZ] ;  /* 0x00000000fffff984 */ /* 0x000fe20000000800 */
[----:B------:R-:W-:Y:S01]  /*79b0*/  @!PT LDS RZ, [RZ] ;  /* 0x00000000fffff984 */ /* 0x000fe20000000800 */
[----:B------:R-:W-:Y:S01]  /*79c0*/  @!PT LDS RZ, [RZ] ;  /* 0x00000000fffff984 */ /* 0x000fe20000000800 */
[----:B------:R1:W-:Y:S01]  /*79d0*/  LDGSTS.E.BYPASS.LTC128B.128 [R166+0x8000], desc[UR22][R230.64] ;  /* 0x08000000e6a67fae */ /* 0x0003e2000b981a16 */
[----:B------:R-:W-:-:S03]  /*79e0*/  USHF.L.U64.HI UR10, UR10, 0x5, UR11 ;  /* 0x000000050a0a7899 */ /* 0x000fc6000801020b */
[----:B------:R1:W-:Y:S01]  /*79f0*/  LDGSTS.E.BYPASS.LTC128B.128 [R166+0xa000], desc[UR22][R230.64+0x80] ;  /* 0x0a000080e6a67fae */ /* 0x0003e2000b981a16 */
[----:B------:R-:W-:-:S03]  /*7a00*/  IADD3 R8, P0, PT, R230, UR4, RZ ;  /* 0x00000004e6087c10 */ /* 0x000fc6000ff1e0ff */
[----:B------:R1:W-:Y:S01]  /*7a10*/  LDGSTS.E.BYPASS.LTC128B.128 [R166+0xc000], desc[UR22][R230.64+0x100] ;  /* 0x0c000100e6a67fae */ /* 0x0003e2000b981a16 */
[----:B------:R-:W-:Y:S02]  /*7a20*/  IADD3.X R9, PT, PT, R231, UR10, RZ, P0, !PT ;  /* 0x0000000ae7097c10 */ /* 0x000fe400087fe4ff */
        /* <DEDUP_REMOVED lines=18> */
.L_x_6395:
[----:B-1----:R-:W-:Y:S01]  /*7b50*/  MOV R5, UR18 ;  /* 0x0000001200057c02 */ /* 0x002fe20008000f00 */
[----:B------:R-:W1:Y:S01]  /*7b60*/  LDCU UR4, c[0x0][0x45c] ;  /* 0x00008b80ff0477ac */ /* 0x000e620008000800 */
[----:B------:R-:W2:Y:S02]  /*7b70*/  S2UR UR6, SR_CgaCtaId ;  /* 0x00000000000679c3 */ /* 0x000ea40000008800 */
[----:B------:R-:W-:Y:S01]  /*7b80*/  LEA R5, R5, R0, 0x6 ;  /* 0x0000000005057211 */ /* 0x000fe200078e30ff */
[----:B------:R-:W-:Y:S01]  /*7b90*/  UMOV UR5, 0x400 ;  /* 0x0000040000057882 */ /* 0x000fe20000000000 */
[----:B------:R-:W-:Y:S02]  /*7ba0*/  @UP0 UIADD3 UR18, UPT, UPT, UR18, -0x3, URZ ;  /* 0xfffffffd12120890 */ /* 0x000fe4000fffe0ff */
[C---:B------:R-:W-:Y:S02]  /*7bb0*/  IADD3 R6, PT, PT, R5.reuse, -0x80, RZ ;  /* 0xffffff8005067810 */ /* 0x040fe40007ffe0ff */
[----:B------:R-:W-:-:S02]  /*7bc0*/  IADD3 R4, PT, PT, R5, -0x7f, RZ ;  /* 0xffffff8105047810 */ /* 0x000fc40007ffe0ff */
[C---:B------:R-:W-:Y:S02]  /*7bd0*/  ISETP.GE.AND P1, PT, R6.reuse, R229, PT ;  /* 0x000000e50600720c */ /* 0x040fe40003f26270 */
[----:B------:R-:W-:Y:S02]  /*7be0*/  ISETP.GE.AND P2, PT, R6, R227, PT ;  /* 0x000000e30600720c */ /* 0x000fe40003f46270 */
[----:B------:R-:W-:Y:S02]  /*7bf0*/  FSEL R12, R180, -INF , P1 ;  /* 0xff800000b40c7808 */ /* 0x000fe40000800000 */
        /* <DEDUP_REMOVED lines=625> */
.L_x_6392:
[----:B------:R-:W-:-:S12]  /*a310*/  UIADD3 UR18, UPT, UPT, UR14, -0x1, URZ ;  /* 0xffffffff0e127890 */ /* 0x000fd8000fffe0ff */
.L_x_6398:
        /* <DEDUP_REMOVED lines=8> */
[----:B------:R-:W-:Y:S01]  /*a3a0*/  IMAD.MOV.U32 R234, RZ, RZ, RZ ;  /* 0x000000ffffea7224 */ /* 0x000fe200078e00ff */
[----:B------:R-:W-:Y:S01]  /*a3b0*/  UISETP.NE.AND.EX UP0, UPT, UR13, URZ, UPT, UP0 ;  /* 0x000000ff0d00728c */ /* 0x000fe2000bf05300 */
[----:B------:R-:W-:Y:S01]  /*a3c0*/  IMAD.U32 R235, RZ, RZ, UR11 ;  /* 0x0000000bffeb7e24 */ /* 0x000fe2000f8e00ff */
[----:B------:R-:W-:Y:S01]  /*a3d0*/  SEL R3, R3, 0xffffffe0, !P0 ;  /* 0xffffffe003037807 */ /* 0x000fe20004000000 */
[----:B------:R-:W-:Y:S01]  /*a3e0*/  UMOV UR10, 0x400 ;  /* 0x00000400000a7882 */ /* 0x000fe20000000000 */
[----:B------:R-:W-:Y:S01]  /*a3f0*/  IADD3 R225, PT, PT, R214, 0x10000, RZ ;  /* 0x00010000d6e17810 */ /* 0x000fe20007ffe0ff */
[----:B------:R-:W-:Y:S01]  /*a400*/  UIADD3 UR12, UPT, UPT, UR18, 0x1, URZ ;  /* 0x00000001120c7890 */ /* 0x000fe2000fffe0ff */
[----:B------:R-:W-:Y:S01]  /*a410*/  LOP3.LUT R235, R235, 0x20, R0, 0xfe, !PT ;  /* 0x00000020ebeb7812 */ /* 0x000fe200078efe00 */
[----:B------:R-:W2:Y:S01]  /*a420*/  LDCU UR4, c[0x0][0x45c] ;  /* 0x00008b80ff0477ac */ /* 0x000ea20008000800 */
[----:B------:R-:W-:-:S02]  /*a430*/  MOV R0, R164 ;  /* 0x000000a400007202 */ /* 0x000fc40000000f00 */
[----:B------:R-:W-:Y:S01]  /*a440*/  PLOP3.LUT P3, PT, PT, PT, UP0, 0x80, 0x8 ;  /* 0x000000000008781c */ /* 0x000fe20003f6f008 */
[----:B------:R-:W3:Y:S01]  /*a450*/  LDCU.64 UR6, c[0x0][0x3a0] ;  /* 0x00007400ff0677ac */ /* 0x000ee20008000a00 */
[----:B------:R-:W-:Y:S01]  /*a460*/  IADD3 R212, PT, PT, R214, R3, RZ ;  /* 0x00000003d6d47210 */ /* 0x000fe20007ffe0ff */
[----:B------:R-:W4:Y:S01]  /*a470*/  LDCU.64 UR8, c[0x0][0x3a8] ;  /* 0x00007500ff0877ac */ /* 0x000f220008000a00 */
[----:B------:R-:W-:Y:S02]  /*a480*/  UIADD3 UR13, UPT, UPT, UR11, 0x40, URZ ;  /* 0x000000400b0d7890 */ /* 0x000fe4000fffe0ff */
[----:B-1----:R-:W-:-:S12]  /*a490*/  ULEA UR5, UR5, UR10, 0x18 ;  /* 0x0000000a05057291 */ /* 0x002fd8000f8ec0ff */
.L_x_6403:
        /* <DEDUP_REMOVED lines=9> */
[C---:B------:R-:W-:Y:S02]  /*a530*/  IMAD.SHL.U32 R3, R213.reuse, 0x8, RZ ;  /* 0x00000008d5037824 */ /* 0x040fe400078e00ff */
[----:B------:R-:W-:Y:S02]  /*a540*/  @!P3 IMAD.X R8, RZ, RZ, ~R8, P0 ;  /* 0x000000ffff08b224 */ /* 0x000fe400000e0e08 */
[C---:B------:R-:W-:Y:S01]  /*a550*/  IMAD.SHL.U32 R168, R213.reuse, 0x40, RZ ;  /* 0x00000040d5a87824 */ /* 0x040fe200078e00ff */
[--C-:B------:R-:W-:Y:S01]  /*a560*/  LOP3.LUT R6, R6, 0x1f8, R3.reuse, 0x78, !PT ;  /* 0x000001f806067812 */ /* 0x100fe200078e7803 */
[----:B------:R-:W-:Y:S01]  /*a570*/  IMAD.SHL.U32 R210, R213, 0x20, RZ ;  /* 0x00000020d5d27824 */ /* 0x000fe200078e00ff */
[----:B------:R-:W-:Y:S02]  /*a580*/  @!P3 SHF.R.S64 R7, R7, 0x1f, R8 ;  /* 0x0000001f0707b819 */ /* 0x000fe40000001008 */
[----:B------:R-:W-:Y:S02]  /*a590*/  LOP3.LUT R4, R168, 0x1c0, RZ, 0xc0, !PT ;  /* 0x000001c0a8047812 */ /* 0x000fe400078ec0ff */
[----:B------:R-:W-:Y:S02]  /*a5a0*/  @!P3 IADD3 R232, P0, PT, R232, R7, RZ ;  /* 0x00000007e8e8b210 */ /* 0x000fe40007f1e0ff */
[----:B------:R-:W-:Y:S01]  /*a5b0*/  LOP3.LUT R243, R6, 0x1e00, R3, 0xf8, !PT ;  /* 0x00001e0006f37812 */ /* 0x000fe200078ef803 */
[----:B------:R-:W-:Y:S01]  /*a5c0*/  IMAD.MOV.U32 R6, RZ, RZ, R233 ;  /* 0x000000ffff067224 */ /* 0x000fe200078e00e9 */
[----:B------:R-:W-:Y:S02]  /*a5d0*/  LOP3.LUT R165, R4, 0x38, R3, 0xf8, !PT ;  /* 0x0000003804a57812 */ /* 0x000fe400078ef803 */
        /* <DEDUP_REMOVED lines=64> */
.L_x_6400:
[----:B------:R-:W-:Y:S01]  /*a9e0*/  LEA R243, R243, UR5, 0x1 ;  /* 0x00000005f3f37c11 */ /* 0x000fe2000f8e08ff */
[----:B------:R-:W-:Y:S01]  /*a9f0*/  IMAD.SHL.U32 R209, R208, 0x20, RZ ;  /* 0x00000020d0d17824 */ /* 0x000fe200078e00ff */
[----:B------:R-:W-:Y:S01]  /*aa00*/  LOP3.LUT R215, R210, 0x7c00, RZ, 0xc0, !PT ;  /* 0x00007c00d2d77812 */ /* 0x000fe200078ec0ff */
[----:B------:R-:W-:Y:S01]  /*aa10*/  IMAD.MOV.U32 R217, RZ, RZ, 0x20 ;  /* 0x00000020ffd97424 */ /* 0x000fe200078e00ff */
[----:B------:R-:W-:Y:S01]  /*aa20*/  SHF.L.U64.HI R208, R208, 0x5, R211 ;  /* 0x00000005d0d07819 */ /* 0x000fe200000102d3 */
[----:B------:R-:W-:Y:S01]  /*aa30*/  @!PT LDS RZ, [RZ] ;  /* 0x00000000fffff984 */ /* 0x000fe20000000800 */
[----:B------:R-:W-:Y:S01]  /*aa40*/  @!PT LDS RZ, [RZ] ;  /* 0x00000000fffff984 */ /* 0x000fe20000000800 */
[----:B------:R-:W-:Y:S01]  /*aa50*/  @!PT LDS RZ, [RZ] ;  /* 0x00000000fffff984 */ /* 0x000fe20000000800 */
[----:B------:R-:W-:Y:S01]  /*aa60*/  LDGSTS.E.BYPASS.LTC128B.128 [R243+0x10000], desc[UR22][R232.64] ;  /* 0x10000000e8f37fae */ /* 0x000fe2000b981a16 */
[C---:B------:R-:W-:Y:S01]  /*aa70*/  IADD3 R210, P0, PT, R209.reuse, R232, RZ ;  /* 0x000000e8d1d27210 */ /* 0x040fe20007f1e0ff */
[----:B------:R-:W-:Y:S01]  /*aa80*/  UIADD3 UR12, UPT, UPT, UR12, -0x1, URZ ;  /* 0xffffffff0c0c7890 */ /* 0x000fe2000fffe0ff */
[----:B------:R-:W-:Y:S01]  /*aa90*/  SHF.R.U32.HI R216, RZ, 0x1, R213 ;  /* 0x00000001ffd87819 */ /* 0x000fe200000116d5 */
[----:B------:R-:W-:Y:S01]  /*aaa0*/  LDGSTS.E.BYPASS.LTC128B.128 [R243+0x12000], desc[UR22][R232.64+0x80] ;  /* 0x12000080e8f37fae */ /* 0x000fe2000b981a16 */
[----:B------:R-:W-:Y:S01]  /*aab0*/  IADD3 R246, P1, PT, R209, R210, RZ ;  /* 0x000000d2d1f67210 */ /* 0x000fe20007f3e0ff */
[C---:B------:R-:W-:Y:S01]  /*aac0*/  IMAD.X R211, R208.reuse, 0x1, R233, P0 ;  /* 0x00000001d0d37824 */ /* 0x040fe200000e06e9 */
        /* <DEDUP_REMOVED lines=21> */
[----:B------:R1:W-:Y:S01]  /*ac20*/  LDGSTS.E.BYPASS.LTC128B.128 [R243+0x16800], desc[UR22][R210.64+0x180] ;  /* 0x16800180d2f37fae */ /* 0x0003e2000b981a16 */
[----:B------:R-:W-:Y:S02]  /*ac30*/  IMAD.MOV.U32 R3, RZ, RZ, 0x40 ;  /* 0x00000040ff037424 */ /* 0x000fe400078e00ff */
[C---:B------:R-:W-:Y:S01]  /*ac40*/  IMAD.IADD R222, R224.reuse, 0x1, R217 ;  /* 0x00000001e0de7824 */ /* 0x040fe200078e02d9 */
[----:B------:R2:W-:Y:S01]  /*ac50*/  LDGSTS.E.BYPASS.LTC128B.128 [R243+0x11000], desc[UR22][R246.64] ;  /* 0x11000000f6f37fae */ /* 0x0005e2000b981a16 */
[--C-:B------:R-:W-:Y:S01]  /*ac60*/  IMAD.IADD R221, R217, 0x1, R218.reuse ;  /* 0x00000001d9dd7824 */ /* 0x100fe200078e02da */
[----:B------:R-:W-:Y:S02]  /*ac70*/  SEL R3, R3, 0xffffffc0, !P2 ;  /* 0xffffffc003037807 */ /* 0x000fe40005000000 */
[----:B------:R2:W-:Y:S03]  /*ac80*/  LDGSTS.E.BYPASS.LTC128B.128 [R243+0x13000], desc[UR22][R246.64+0x80] ;  /* 0x13000080f6f37fae */ /* 0x0005e6000b981a16 */
[----:B------:R-:W-:Y:S01]  /*ac90*/  IMAD.IADD R220, R224, 0x1, R3 ;  /* 0x00000001e0dc7824 */ /* 0x000fe200078e0203 */
[----:B------:R2:W-:Y:S01]  /*aca0*/  LDGSTS.E.BYPASS.LTC128B.128 [R243+0x15000], desc[UR22][R246.64+0x100] ;  /* 0x15000100f6f37fae */ /* 0x0005e2000b981a16 */
[----:B------:R-:W-:Y:S02]  /*acb0*/  IMAD.IADD R218, R3, 0x1, R218 ;  /* 0x0000000103da7824 */ /* 0x000fe400078e02da */
[C---:B------:R-:W-:Y:S01]  /*acc0*/  IMAD.IADD R219, R217.reuse, 0x1, R220 ;  /* 0x00000001d9db7824 */ /* 0x040fe200078e02dc */
[----:B------:R2:W-:Y:S01]  /*acd0*/  LDGSTS.E.BYPASS.LTC128B.128 [R243+0x17000], desc[UR22][R246.64+0x180] ;  /* 0x17000180f6f37fae */ /* 0x0005e2000b981a16 */
[----:B------:R-:W-:Y:S03]  /*ace0*/  IMAD.IADD R3, R217, 0x1, R218 ;  /* 0x00000001d9037824 */ /* 0x000fe600078e02da */
        /* <DEDUP_REMOVED lines=13> */
[----:B------:R-:W-:Y:S04]  /*adc0*/  LDSM.16.M88.4 R196, [R220] ;  /* 0x00000000dcc4783b */ /* 0x000fe80000000200 */
[----:B------:R-:W-:Y:S01]  /*add0*/  LDSM.16.M88.4 R200, [R218+0x8000] ;  /* 0x00800000dac8783b */ /* 0x000fe20000000200 */
[C---:B-----5:R-:W-:Y:S03]  /*ade0*/  HMMA.16816.F32 R4, R164.reuse, R168, RZ ;  /* 0x000000a8a404723c */ /* 0x060fe600000018ff */
[----:B------:R-:W-:Y:S04]  /*adf0*/  LDSM.16.M88.4 R204, [R218+0x8800] ;  /* 0x00880000dacc783b */ /* 0x000fe80000000200 */
[----:B-1----:R-:W-:Y:S01]  /*ae00*/  LDSM.16.M88.4 R208, [R223+UR5+0xe000] ;  /* 0x00e00005dfd0783b */ /* 0x002fe20008000200 */
[C---:B------:R-:W-:Y:S03]  /*ae10*/  HMMA.16816.F32 R8, R164.reuse, R170, RZ ;  /* 0x000000aaa408723c */ /* 0x040fe600000018ff */
[----:B------:R-:W1:Y:S05]  /*ae20*/  LDSM.16.M88.4 R168, [R221+0x9000] ;  /* 0x00900000dda8783b */ /* 0x000e6a0000000200 */
[C---:B---3--:R-:W-:Y:S08]  /*ae30*/  HMMA.16816.F32 R12, R164.reuse, R172, RZ ;  /* 0x000000aca40c723c */ /* 0x048ff000000018ff */
[C---:B------:R-:W-:Y:S01]  /*ae40*/  HMMA.16816.F32 R16, R164.reuse, R174, RZ ;  /* 0x000000aea410723c */ /* 0x040fe200000018ff */
[----:B------:R-:W3:Y:S07]  /*ae50*/  LDSM.16.M88.4 R172, [R221+0x9800] ;  /* 0x00980000ddac783b */ /* 0x000eee0000000200 */
[C---:B----4-:R-:W-:Y:S08]  /*ae60*/  HMMA.16816.F32 R20, R164.reuse, R176, RZ ;  /* 0x000000b0a414723c */ /* 0x050ff000000018ff */
[C---:B------:R-:W-:Y:S01]  /*ae70*/  HMMA.16816.F32 R24, R164.reuse, R178, RZ ;  /* 0x000000b2a418723c */ /* 0x040fe200000018ff */
[----:B------:R-:W-:Y:S07]  /*ae80*/  LDSM.16.M88.4 R176, [R218+0x9800] ;  /* 0x00980000dab0783b */ /* 0x000fee0000000200 */
[C---:B--2---:R-:W-:Y:S08]  /*ae90*/  HMMA.16816.F32 R28, R164.reuse, R180, RZ ;  /* 0x000000b4a41c723c */ /* 0x044ff000000018ff */
[----:B------:R-:W-:Y:S01]  /*aea0*/  HMMA.16816.F32 R32, R164, R182, RZ ;  /* 0x000000b6a420723c */ /* 0x000fe200000018ff */
[----:B------:R-:W2:Y:S04]  /*aeb0*/  LDSM.16.M88.4 R164, [R218+0x9000] ;  /* 0x00900000daa4783b */ /* 0x000ea80000000200 */
        /* <DEDUP_REMOVED lines=13> */
[----:B------:R-:W-:Y:S03]  /*af90*/  LDSM.16.M88.4 R184, [R224+0x2000] ;  /* 0x00200000e0b8783b */ /* 0x000fe60000000200 */
[C---:B------:R-:W-:Y:S08]  /*afa0*/  HMMA.16816.F32 R4, R196.reuse, R200, R4 ;  /* 0x000000c8c404723c */ /* 0x040ff00000001804 */
        /* <DEDUP_REMOVED lines=8> */
[C---:B------:R-:W-:Y:S08]  /*b030*/  HMMA.16816.F32 R28, R196.reuse, R176, R28 ;  /* 0x000000b0c41c723c */ /* 0x040ff0000000181c */
[----:B------:R-:W-:Y:S01]  /*b040*/  HMMA.16816.F32 R32, R196, R178, R32 ;  /* 0x000000b2c420723c */ /* 0x000fe20000001820 */
[----:B------:R-:W2:Y:S04]  /*b050*/  LDSM.16.M88.4 R176, [R223+UR5+0xb800] ;  /* 0x00b80005dfb0783b */ /* 0x000ea80008000200 */
        /* <DEDUP_REMOVED lines=26> */
[----:B------:R-:W2:Y:S03]  /*b200*/  LDSM.16.M88.4 R184, [R218+0xb000] ;  /* 0x00b00000dab8783b */ /* 0x000ea60000000200 */
        /* <DEDUP_REMOVED lines=213> */
.L_x_6402:
        /* <DEDUP_REMOVED lines=28> */
.L_x_6401:
[C---:B------:R-:W-:Y:S01]  /*c120*/  IADD3 R170, PT, PT, R235.reuse, -0x1f, RZ ;  /* 0xffffffe1ebaa7810 */ /* 0x040fe20007ffe0ff */
[----:B------:R-:W-:Y:S01]  /*c130*/  UISETP.GT.AND UP0, UPT, UR12, UR16, UPT ;  /* 0x000000100c00728c */ /* 0x000fe2000bf04270 */
[C---:B------:R-:W-:Y:S01]  /*c140*/  IADD3 R172, PT, PT, R235.reuse, -0x20, RZ ;  /* 0xffffffe0ebac7810 */ /* 0x040fe20007ffe0ff */
[----:B------:R-:W-:Y:S01]  /*c150*/  UIADD3 UR13, UPT, UPT, UR13, -0x40, URZ ;  /* 0xffffffc00d0d7890 */ /* 0x000fe2000fffe0ff */
[C---:B------:R-:W-:Y:S02]  /*c160*/  ISETP.GE.AND P4, PT, R170.reuse, R229, PT ;  /* 0x000000e5aa00720c */ /* 0x040fe40003f86270 */
[----:B-1----:R-:W-:Y:S02]  /*c170*/  IADD3 R164, PT, PT, R235, -0x17, RZ ;  /* 0xffffffe9eba47810 */ /* 0x002fe40007ffe0ff */
[----:B------:R-:W-:Y:S02]  /*c180*/  ISETP.GE.AND P0, PT, R170, R227, PT ;  /* 0x000000e3aa00720c */ /* 0x000fe40003f06270 */
[----:B------:R-:W-:Y:S02]  /*c190*/  FSEL R169, R5, -INF , P4 ;  /* 0xff80000005a97808 */ /* 0x000fe40002000000 */
[-C--:B------:R-:W-:Y:S02]  /*c1a0*/  ISETP.GE.AND P5, PT, R172, R229.reuse, PT ;  /* 0x000000e5ac00720c */ /* 0x080fe40003fa6270 */
[----:B------:R-:W-:Y:S02]  /*c1b0*/  FSEL R7, R7, -INF , P0 ;  /* 0xff80000007077808 */ /* 0x000fe40000000000 */
[C---:B------:R-:W-:Y:S02]  /*c1c0*/  ISETP.GE.AND P4, PT, R164.reuse, R229, PT ;  /* 0x000000e5a400720c */ /* 0x040fe40003f86270 */
[-C--:B------:R-:W-:Y:S02]  /*c1d0*/  ISETP.GE.AND P0, PT, R164, R227.reuse, PT ;  /* 0x000000e3a400720c */ /* 0x080fe40003f06270 */
[C---:B------:R-:W-:Y:S02]  /*c1e0*/  IADD3 R165, PT, PT, R235.reuse, -0x18, RZ ;  /* 0xffffffe8eba57810 */ /* 0x040fe40007ffe0ff */
[----:B------:R-:W-:Y:S02]  /*c1f0*/  ISETP.GE.AND P1, PT, R172, R227, PT ;  /* 0x000000e3ac00720c */ /* 0x000fe40003f26270 */
[----:B------:R-:W-:Y:S02]  /*c200*/  IADD3 R166, PT, PT, R235, -0xf, RZ ;  /* 0xfffffff1eba67810 */ /* 0x000fe40007ffe0ff */
[----:B------:R-:W-:Y:S02]  /*c210*/  FSEL R171, R4, -INF , P5 ;  /* 0xff80000004ab7808 */ /* 0x000fe40002800000 */
[----:B------:R-:W-:Y:S02]  /*c220*/  FSEL R167, R9, -INF , P4 ;  /* 0xff80000009a77808 */ /* 0x000fe40002000000 */
[----:B------:R-:W-:Y:S02]  /*c230*/  ISETP.GE.AND P5, PT, R165, R229, PT ;  /* 0x000000e5a500720c */ /* 0x000fe40003fa6270 */
[----:B------:R-:W-:Y:S02]  /*c240*/  FSEL R9, R11, -INF , P0 ;  /* 0xff8000000b097808 */ /* 0x000fe40000000000 */
[----:B------:R-:W-:Y:S02]  /*c250*/  FSEL R5, R6, -INF , P1 ;  /* 0xff80000006057808 */ /* 0x000fe40000800000 */
[C---:B------:R-:W-:Y:S02]  /*c260*/  IADD3 R11, PT, PT, R235.reuse, -0x10, RZ ;  /* 0xfffffff0eb0b7810 */ /* 0x040fe40007ffe0ff */
[-C--:B------:R-:W-:Y:S02]  /*c270*/  ISETP.GE.AND P0, PT, R166, R227.reuse, PT ;  /* 0x000000e3a600720c */ /* 0x080fe40003f06270 */
[----:B------:R-:W-:Y:S02]  /*c280*/  IADD3 R3, PT, PT, R235, -0x7, RZ ;  /* 0xfffffff9eb037810 */ /* 0x000fe40007ffe0ff */
[----:B------:R-:W-:Y:S02]  /*c290*/  ISETP.GE.AND P1, PT, R165, R227, PT ;  /* 0x000000e3a500720c */ /* 0x000fe40003f26270 */
[----:B------:R-:W-:Y:S02]  /*c2a0*/  FSEL R168, R8, -INF , P5 ;  /* 0xff80000008a87808 */ /* 0x000fe40002800000 */
[----:B------:R-:W-:Y:S02]  /*c2b0*/  FSEL R201, R15, -INF , P0 ;  /* 0xff8000000fc97808 */ /* 0x000fe40000000000 */
[----:B------:R-:W-:Y:S02]  /*c2c0*/  ISETP.GE.AND P5, PT, R11, R229, PT ;  /* 0x000000e50b00720c */ /* 0x000fe40003fa6270 */
[----:B------:R-:W-:Y:S02]  /*c2d0*/  FSEL R10, R10, -INF , P1 ;  /* 0xff8000000a0a7808 */ /* 0x000fe40000800000 */
[----:B------:R-:W-:Y:S02]  /*c2e0*/  IADD3 R8, PT, PT, R235, -0x8, RZ ;  /* 0xfffffff8eb087810 */ /* 0x000fe40007ffe0ff */
[-C--:B------:R-:W-:Y:S02]  /*c2f0*/  ISETP.GE.AND P0, PT, R3, R227.reuse, PT ;  /* 0x000000e30300720c */ /* 0x080fe40003f06270 */
[----:B------:R-:W-:Y:S02]  /*c300*/  ISETP.GE.AND P1, PT, R11, R227, PT ;  /* 0x000000e30b00720c */ /* 0x000fe40003f26270 */
[----:B------:R-:W-:Y:S02]  /*c310*/  FSEL R205, R12, -INF , P5 ;  /* 0xff8000000ccd7808 */ /* 0x000fe40002800000 */
[-C--:B------:R-:W-:Y:S02]  /*c320*/  ISETP.GE.AND P5, PT, R8, R229.reuse, PT ;  /* 0x000000e50800720c */ /* 0x080fe40003fa6270 */
[----:B------:R-:W-:Y:S02]  /*c330*/  FSEL R173, R19, -INF , P0 ;  /* 0xff80000013ad7808 */ /* 0x000fe40000000000 */
[----:B------:R-:W-:Y:S02]  /*c340*/  ISETP.GE.AND P4, PT, R166, R229, PT ;  /* 0x000000e5a600720c */ /* 0x000fe40003f86270 */
[----:B------:R-:W-:Y:S02]  /*c350*/  FSEL R14, R14, -INF , P1 ;  /* 0xff8000000e0e7808 */ /* 0x000fe40000800000 */
[CC--:B------:R-:W-:Y:S02]  /*c360*/  ISETP.GE.AND P0, PT, R235.reuse, R227.reuse, PT ;  /* 0x000000e3eb00720c */ /* 0x0c0fe40003f06270 */
[----:B------:R-:W-:Y:S02]  /*c370*/  IADD3 R12, PT, PT, R235, 0x8, RZ ;  /* 0x00000008eb0c7810 */ /* 0x000fe40007ffe0ff */
[----:B------:R-:W-:Y:S02]  /*c380*/  ISETP.GE.AND P1, PT, R8, R227, PT ;  /* 0x000000e30800720c */ /* 0x000fe40003f26270 */
[----:B------:R-:W-:Y:S02]  /*c390*/  FSEL R199, R13, -INF , P4 ;  /* 0xff8000000dc77808 */ /* 0x000fe40002000000 */
[----:B------:R-:W-:Y:S02]  /*c3a0*/  FSEL R179, R16, -INF , P5 ;  /* 0xff80000010b37808 */ /* 0x000fe40002800000 */
[----:B------:R-:W-:Y:S02]  /*c3b0*/  FSEL R22, R22, -INF , P0 ;  /* 0xff80000016167808 */ /* 0x000fe40000000000 */
[-C--:B------:R-:W-:Y:S02]  /*c3c0*/  ISETP.GE.AND P4, PT, R3, R229.reuse, PT ;  /* 0x000000e50300720c */ /* 0x080fe40003f86270 */
[C---:B------:R-:W-:Y:S02]  /*c3d0*/  ISETP.GE.AND P6, PT, R172.reuse, R228, PT ;  /* 0x000000e4ac00720c */ /* 0x040fe40003fc6270 */
[----:B------:R-:W-:Y:S02]  /*c3e0*/  ISETP.GE.AND P5, PT, R172, R226, PT ;  /* 0x000000e2ac00720c */ /* 0x000fe40003fa6270 */
[C---:B------:R-:W-:Y:S02]  /*c3f0*/  IADD3 R172, PT, PT, R235.reuse, 0x1, RZ ;  /* 0x00000001ebac7810 */ /* 0x040fe40007ffe0ff */
[-C--:B------:R-:W-:Y:S02]  /*c400*/  ISETP.GE.AND P0, PT, R12, R229.reuse, PT ;  /* 0x000000e50c00720c */ /* 0x080fe40003f06270 */
[----:B------:R-:W-:Y:S02]  /*c410*/  FSEL R18, R18, -INF , P1 ;  /* 0xff80000012127808 */ /* 0x000fe40000800000 */
[CC--:B------:R-:W-:Y:S02]  /*c420*/  ISETP.GE.AND P1, PT, R235.reuse, R229.reuse, PT ;  /* 0x000000e5eb00720c */ /* 0x0c0fe40003f26270 */
[----:B------:R-:W-:Y:S02]  /*c430*/  IADD3 R6, PT, PT, R235, 0x9, RZ ;  /* 0x00000009eb067810 */ /* 0x000fe40007ffe0ff */
[----:B------:R-:W-:Y:S02]  /*c440*/  FSEL R177, R17, -INF , P4 ;  /* 0xff80000011b17808 */ /* 0x000fe40002000000 */
[----:B------:R-:W-:Y:S02]  /*c450*/  ISETP.GE.AND P4, PT, R172, R229, PT ;  /* 0x000000e5ac00720c */ /* 0x000fe40003f86270 */
[----:B------:R-:W-:Y:S02]  /*c460*/  FSEL R24, R24, -INF , P0 ;  /* 0xff80000018187808 */ /* 0x000fe40000000000 */
[----:B------:R-:W-:Y:S02]  /*c470*/  FSEL R245, R20, -INF , P1 ;  /* 0xff80000014f57808 */ /* 0x000fe40000800000 */
[-C--:B------:R-:W-:Y:S02]  /*c480*/  ISETP.GE.AND P0, PT, R6, R227.reuse, PT ;  /* 0x000000e30600720c */ /* 0x080fe40003f06270 */
[----:B------:R-:W-:Y:S02]  /*c490*/  ISETP.GE.AND P1, PT, R172, R227, PT ;  /* 0x000000e3ac00720c */ /* 0x000fe40003f26270 */
[----:B------:R-:W-:Y:S02]  /*c4a0*/  IADD3 R20, PT, PT, R235, 0x10, RZ ;  /* 0x00000010eb147810 */ /* 0x000fe40007ffe0ff */
[----:B------:R-:W-:Y:S02]  /*c4b0*/  FSEL R243, R21, -INF , P4 ;  /* 0xff80000015f37808 */ /* 0x000fe40002000000 */
[-C--:B------:R-:W-:Y:S02]  /*c4c0*/  ISETP.GE.AND P4, PT, R6, R229.reuse, PT ;  /* 0x000000e50600720c */ /* 0x080fe40003f86270 */
[----:B------:R-:W-:Y:S02]  /*c4d0*/  FSEL R27, R27, -INF , P0 ;  /* 0xff8000001b1b7808 */ /* 0x000fe40000000000 */
[----:B------:R-:W-:Y:S02]  /*c4e0*/  FSEL R23, R23, -INF , P1 ;  /* 0xff80000017177808 */ /* 0x000fe40000800000 */
[----:B------:R-:W-:Y:S02]  /*c4f0*/  ISETP.GE.AND P0, PT, R20, R229, PT ;  /* 0x000000e51400720c */ /* 0x000fe40003f06270 */
[-C--:B------:R-:W-:Y:S02]  /*c500*/  ISETP.GE.AND P1, PT, R12, R227.reuse, PT ;  /* 0x000000e30c00720c */ /* 0x080fe40003f26270 */
[----:B------:R-:W-:Y:S02]  /*c510*/  IADD3 R21, PT, PT, R235, 0x11, RZ ;  /* 0x00000011eb157810 */ /* 0x000fe40007ffe0ff */
[----:B------:R-:W-:Y:S02]  /*c520*/  FSEL R25, R25, -INF , P4 ;  /* 0xff80000019197808 */ /* 0x000fe40002000000 */
[-C--:B------:R-:W-:Y:S02]  /*c530*/  ISETP.GE.AND P4, PT, R20, R227.reuse, PT ;  /* 0x000000e31400720c */ /* 0x080fe40003f86270 */
[----:B------:R-:W-:Y:S02]  /*c540*/  FSEL R28, R28, -INF , P0 ;  /* 0xff8000001c1c7808 */ /* 0x000fe40000000000 */
[----:B------:R-:W-:Y:S02]  /*c550*/  FSEL R26, R26, -INF , P1 ;  /* 0xff8000001a1a7808 */ /* 0x000fe40000800000 */
[----:B------:R-:W-:Y:S02]  /*c560*/  ISETP.GE.AND P0, PT, R21, R227, PT ;  /* 0x000000e31500720c */ /* 0x000fe40003f06270 */
[C---:B------:R-:W-:Y:S02]  /*c570*/  IADD3 R4, PT, PT, R235.reuse, 0x18, RZ ;  /* 0x00000018eb047810 */ /* 0x040fe40007ffe0ff */
[----:B------:R-:W-:Y:S02]  /*c580*/  IADD3 R16, PT, PT, R235, 0x19, RZ ;  /* 0x00000019eb107810 */ /* 0x000fe40007ffe0ff */
[-C--:B------:R-:W-:Y:S02]  /*c590*/  ISETP.GE.AND P1, PT, R21, R229.reuse, PT ;  /* 0x000000e51500720c */ /* 0x080fe40003f26270 */
[----:B------:R-:W-:Y:S02]  /*c5a0*/  FSEL R30, R30, -INF , P4 ;  /* 0xff8000001e1e7808 */ /* 0x000fe40002000000 */
[----:B------:R-:W-:Y:S02]  /*c5b0*/  FSEL R31, R31, -INF , P0 ;  /* 0xff8000001f1f7808 */ /* 0x000fe40000000000 */
[----:B------:R-:W-:Y:S02]  /*c5c0*/  ISETP.GE.AND P4, PT, R4, R229, PT ;  /* 0x000000e50400720c */ /* 0x000fe40003f86270 */
[----:B------:R-:W-:Y:S02]  /*c5d0*/  FSEL R29, R29, -INF , P1 ;  /* 0xff8000001d1d7808 */ /* 0x000fe40000800000 */
[C---:B------:R-:W-:Y:S02]  /*c5e0*/  ISETP.GE.AND P0, PT, R16.reuse, R227, PT ;  /* 0x000000e31000720c */ /* 0x040fe40003f06270 */
[----:B------:R-:W-:Y:S02]  /*c5f0*/  ISETP.GE.AND P1, PT, R16, R229, PT ;  /* 0x000000e51000720c */ /* 0x000fe40003f26270 */
[----:B------:R-:W-:Y:S02]  /*c600*/  FSEL R32, R32, -INF , P4 ;  /* 0xff80000020207808 */ /* 0x000fe40002000000 */
[----:B------:R-:W-:Y:S02]  /*c610*/  FSEL R35, R35, -INF , P0 ;  /* 0xff80000023237808 */ /* 0x000fe40000000000 */
[----:B------:R-:W-:Y:S02]  /*c620*/  ISETP.GE.AND P4, PT, R235, R228, PT ;  /* 0x000000e4eb00720c */ /* 0x000fe40003f86270 */
[----:B------:R-:W-:Y:S02]  /*c630*/  FSEL R33, R33, -INF , P1 ;  /* 0xff80000021217808 */ /* 0x000fe40000800000 */
[-C--:B------:R-:W-:Y:S02]  /*c640*/  ISETP.GE.AND P0, PT, R235, R226.reuse, PT ;  /* 0x000000e2eb00720c */ /* 0x080fe40003f06270 */
[----:B------:R-:W-:Y:S02]  /*c650*/  ISETP.GE.AND P1, PT, R4, R227, PT ;  /* 0x000000e30400720c */ /* 0x000fe40003f26270 */
[----:B------:R-:W-:Y:S02]  /*c660*/  FSEL R245, R245, -INF , !P4 ;  /* 0xff800000f5f57808 */ /* 0x000fe40006000000 */
[----:B------:R-:W-:Y:S02]  /*c670*/  FSEL R221, R22, -INF , !P0 ;  /* 0xff80000016dd7808 */ /* 0x000fe40004000000 */
[----:B------:R-:W-:Y:S02]  /*c680*/  ISETP.GE.AND P4, PT, R170, R226, PT ;  /* 0x000000e2aa00720c */ /* 0x000fe40003f86270 */
[----:B------:R-:W-:Y:S02]  /*c690*/  FSEL R34, R34, -INF , P1 ;  /* 0xff80000022227808 */ /* 0x000fe40000800000 */
[-C--:B------:R-:W-:Y:S02]  /*c6a0*/  ISETP.GE.AND P0, PT, R165, R228.reuse, PT ;  /* 0x000000e4a500720c */ /* 0x080fe40003f06270 */
[----:B------:R-:W-:Y:S02]  /*c6b0*/  ISETP.GE.AND P1, PT, R170, R228, PT ;  /* 0x000000e4aa00720c */ /* 0x000fe40003f26270 */
[----:B------:R-:W-:Y:S02]  /*c6c0*/  FSEL R19, R171, -INF , !P6 ;  /* 0xff800000ab137808 */ /* 0x000fe40007000000 */
[-C--:B------:R-:W-:Y:S02]  /*c6d0*/  ISETP.GE.AND P6, PT, R165, R226.reuse, PT ;  /* 0x000000e2a500720c */ /* 0x080fe40003fc6270 */
[----:B------:R-:W-:Y:S02]  /*c6e0*/  FSEL R13, R7, -INF , !P4 ;  /* 0xff800000070d7808 */ /* 0x000fe40006000000 */
[----:B------:R-:W-:Y:S02]  /*c6f0*/  FSEL R15, R5, -INF , !P5 ;  /* 0xff800000050f7808 */ /* 0x000fe40006800000 */
[----:B------:R-:W-:Y:S02]  /*c700*/  FSEL R7, R168, -INF , !P0 ;  /* 0xff800000a8077808 */ /* 0x000fe40004000000 */
[----:B------:R-:W-:Y:S02]  /*c710*/  FSEL R17, R169, -INF , !P1 ;  /* 0xff800000a9117808 */ /* 0x000fe40004800000 */
[CC--:B------:R-:W-:Y:S02]  /*c720*/  ISETP.GE.AND P5, PT, R164.reuse, R226.reuse, PT ;  /* 0x000000e2a400720c */ /* 0x0c0fe40003fa6270 */
[C---:B------:R-:W-:Y:S02]  /*c730*/  ISETP.GE.AND P0, PT, R11.reuse, R226, PT ;  /* 0x000000e20b00720c */ /* 0x040fe40003f06270 */
[-C--:B------:R-:W-:Y:S02]  /*c740*/  ISETP.GE.AND P4, PT, R11, R228.reuse, PT ;  /* 0x000000e40b00720c */ /* 0x080fe40003f86270 */
[----:B------:R-:W-:Y:S02]  /*c750*/  ISETP.GE.AND P1, PT, R164, R228, PT ;  /* 0x000000e4a400720c */ /* 0x000fe40003f26270 */
[----:B------:R-:W-:Y:S02]  /*c760*/  FSEL R11, R10, -INF , !P6 ;  /* 0xff8000000a0b7808 */ /* 0x000fe40007000000 */
[----:B------:R-:W-:Y:S02]  /*c770*/  ISETP.GE.AND P6, PT, R166, R226, PT ;  /* 0x000000e2a600720c */ /* 0x000fe40003fc6270 */
[----:B------:R-:W-:Y:S02]  /*c780*/  FSEL R9, R9, -INF , !P5 ;  /* 0xff80000009097808 */ /* 0x000fe40006800000 */
[----:B------:R-:W-:Y:S02]  /*c790*/  FSEL R205, R205, -INF , !P4 ;  /* 0xff800000cdcd7808 */ /* 0x000fe40006000000 */
[C---:B------:R-:W-:Y:S02]  /*c7a0*/  ISETP.GE.AND P5, PT, R8.reuse, R228, PT ;  /* 0x000000e40800720c */ /* 0x040fe40003fa6270 */
[----:B------:R-:W-:Y:S02]  /*c7b0*/  ISETP.GE.AND P4, PT, R8, R226, PT ;  /* 0x000000e20800720c */ /* 0x000fe40003f86270 */
[----:B------:R-:W-:Y:S02]  /*c7c0*/  FSEL R5, R167, -INF , !P1 ;  /* 0xff800000a7057808 */ /* 0x000fe40004800000 */
[----:B------:R-:W-:Y:S02]  /*c7d0*/  FSEL R203, R14, -INF , !P0 ;  /* 0xff8000000ecb7808 */ /* 0x000fe40004000000 */
[----:B------:R-:W-:Y:S02]  /*c7e0*/  FMNMX3.FTZ R8, R2, R15, R13, !PT ;  /* 0x0000000f02087276 */ /* 0x000fe4000781000d */
[----:B------:R-:W-:Y:S02]  /*c7f0*/  FSEL R201, R201, -INF , !P6 ;  /* 0xff800000c9c97808 */ /* 0x000fe40007000000 */
[-C--:B------:R-:W-:Y:S02]  /*c800*/  ISETP.GE.AND P1, PT, R166, R228.reuse, PT ;  /* 0x000000e4a600720c */ /* 0x080fe40003f26270 */
[----:B------:R-:W-:Y:S02]  /*c810*/  ISETP.GE.AND P6, PT, R172, R228, PT ;  /* 0x000000e4ac00720c */ /* 0x000fe40003fc6270 */
[----:B------:R-:W-:Y:S02]  /*c820*/  ISETP.GE.AND P0, PT, R3, R226, PT ;  /* 0x000000e20300720c */ /* 0x000fe40003f06270 */
[----:B------:R-:W-:Y:S02]  /*c830*/  FMNMX3.FTZ R8, R8, R11, R9, !PT ;  /* 0x0000000b08087276 */ /* 0x000fe40007810009 */
[----:B------:R-:W-:Y:S02]  /*c840*/  FSEL R199, R199, -INF , !P1 ;  /* 0xff800000c7c77808 */ /* 0x000fe40004800000 */
[----:B------:R-:W-:Y:S02]  /*c850*/  FSEL R173, R173, -INF , !P0 ;  /* 0xff800000adad7808 */ /* 0x000fe40004000000 */
[-C--:B------:R-:W-:Y:S02]  /*c860*/  ISETP.GE.AND P1, PT, R3, R228.reuse, PT ;  /* 0x000000e40300720c */ /* 0x080fe40003f26270 */
[----:B------:R-:W-:Y:S02]  /*c870*/  FSEL R243, R243, -INF , !P6 ;  /* 0xff800000f3f37808 */ /* 0x000fe40007000000 */
[C---:B------:R-:W-:Y:S02]  /*c880*/  ISETP.GE.AND P0, PT, R6.reuse, R228, PT ;  /* 0x000000e40600720c */ /* 0x040fe40003f06270 */
[-C--:B------:R-:W-:Y:S02]  /*c890*/  ISETP.GE.AND P6, PT, R6, R226.reuse, PT ;  /* 0x000000e20600720c */ /* 0x080fe40003fc6270 */
[----:B------:R-:W-:Y:S02]  /*c8a0*/  FSEL R179, R179, -INF , !P5 ;  /* 0xff800000b3b37808 */ /* 0x000fe40006800000 */
[----:B------:R-:W-:Y:S02]  /*c8b0*/  FMNMX3.FTZ R6, R0, R19, R17, !PT ;  /* 0x0000001300067276 */ /* 0x000fe40007810011 */
[----:B------:R-:W-:Y:S02]  /*c8c0*/  ISETP.GE.AND P5, PT, R172, R226, PT ;  /* 0x000000e2ac00720c */ /* 0x000fe40003fa6270 */
[----:B------:R-:W-:Y:S02]  /*c8d0*/  FSEL R175, R18, -INF , !P4 ;  /* 0xff80000012af7808 */ /* 0x000fe40006000000 */
[----:B------:R-:W-:Y:S02]  /*c8e0*/  FMNMX3.FTZ R8, R8, R203, R201, !PT ;  /* 0x000000cb08087276 */ /* 0x000fe400078100c9 */
[----:B------:R-:W-:Y:S02]  /*c8f0*/  FSEL R177, R177, -INF , !P1 ;  /* 0xff800000b1b17808 */ /* 0x000fe40004800000 */
[C---:B------:R-:W-:Y:S02]  /*c900*/  ISETP.GE.AND P1, PT, R12.reuse, R228, PT ;  /* 0x000000e40c00720c */ /* 0x040fe40003f26270 */
[----:B------:R-:W-:Y:S02]  /*c910*/  ISETP.GE.AND P4, PT, R12, R226, PT ;  /* 0x000000e20c00720c */ /* 0x000fe40003f86270 */
[----:B------:R-:W-:Y:S02]  /*c920*/  FMNMX3.FTZ R6, R6, R7, R5, !PT ;  /* 0x0000000706067276 */ /* 0x000fe40007810005 */
[----:B------:R-:W-:Y:S02]  /*c930*/  FSEL R219, R23, -INF , !P5 ;  /* 0xff80000017db7808 */ /* 0x000fe40006800000 */
[----:B------:R-:W-:Y:S02]  /*c940*/  FMNMX3.FTZ R8, R8, R175, R173, !PT ;  /* 0x000000af08087276 */ /* 0x000fe400078100ad */
        /* <DEDUP_REMOVED lines=8> */
[----:B------:R-:W-:Y:S02]  /*c9d0*/  FSEL R197, R28, -INF , !P5 ;  /* 0xff8000001cc57808 */ /* 0x000fe40006800000 */
[----:B------:R-:W-:Y:S02]  /*c9e0*/  FMNMX3.FTZ R6, R6, R179, R177, !PT ;  /* 0x000000b306067276 */ /* 0x000fe400078100b1 */
[----:B------:R-:W-:Y:S02]  /*c9f0*/  FSEL R193, R30, -INF , !P1 ;  /* 0xff8000001ec17808 */ /* 0x000fe40004800000 */
[----:B------:R-:W-:Y:S02]  /*ca00*/  FSEL R183, R31, -INF , !P4 ;  /* 0xff8000001fb77808 */ /* 0x000fe40006000000 */
[----:B------:R-:W-:Y:S02]  /*ca10*/  FSEL R211, R25, -INF , !P0 ;  /* 0xff80000019d37808 */ /* 0x000fe40004000000 */
[-C--:B------:R-:W-:Y:S02]  /*ca20*/  ISETP.GE.AND P5, PT, R16, R226.reuse, PT ;  /* 0x000000e21000720c */ /* 0x080fe40003fa6270 */
[----:B------:R-:W-:Y:S02]  /*ca30*/  FMNMX3.FTZ R8, R8, R209, R207, !PT ;  /* 0x000000d108087276 */ /* 0x000fe400078100cf */
[----:B------:R-:W-:Y:S02]  /*ca40*/  ISETP.GE.AND P1, PT, R4, R226, PT ;  /* 0x000000e20400720c */ /* 0x000fe40003f26270 */
[-C--:B------:R-:W-:Y:S02]  /*ca50*/  ISETP.GE.AND P0, PT, R21, R228.reuse, PT ;  /* 0x000000e41500720c */ /* 0x080fe40003f06270 */
        /* <DEDUP_REMOVED lines=474> */
.L_x_6399:
        /* <DEDUP_REMOVED lines=20> */
[----:B------:R-:W-:Y:S01]  /*e940*/  LOP3.LUT R15, R216, 0x30, RZ, 0xc0, !PT ;  /* 0x00000030d80f7812 */ /* 0x000fe200078ec0ff */
[----:B-1----:R-:W-:Y:S01]  /*e950*/  FADD.FTZ R4, R4, R241 ;  /* 0x000000f104047221 */ /* 0x002fe20000010000 */
[----:B--2---:R-:W-:Y:S01]  /*e960*/  UIMAD UR6, UR12, UR6, UR17 ;  /* 0x000000060c0672a4 */ /* 0x004fe2000f8e0211 */
[----:B---3--:R-:W-:-:S03]  /*e970*/  FADD.FTZ R11, R0, R239 ;  /* 0x000000ef000b7221 */ /* 0x008fc60000010000 */
[----:B------:R-:W1:Y:S01]  /*e980*/  SHFL.BFLY PT, R9, R4, 0x1, 0x1f ;  /* 0x0c201f0004097f89 */ /* 0x000e6200000e0000 */
[----:B------:R-:W-:-:S03]  /*e990*/  SHF.R.U32.HI R0, RZ, 0x2, R213 ;  /* 0x00000002ff007819 */ /* 0x000fc600000116d5 */
        /* <DEDUP_REMOVED lines=10> */
[----:B------:R-:W-:Y:S01]  /*ea40*/  LOP3.LUT R11, R10, 0x1f8, RZ, 0xc0, !PT ;  /* 0x000001f80a0b7812 */ /* 0x000fe200078ec0ff */
[----:B------:R-:W-:Y:S01]  /*ea50*/  BAR.SYNC.DEFER_BLOCKING 0x0 ;  /* 0x0000000000007b1d */ /* 0x000fe20000010000 */
[----:B------:R-:W-:Y:S02]  /*ea60*/  FSETP.NE.FTZ.AND P1, PT, R9, RZ, PT ;  /* 0x000000ff0900720b */ /* 0x000fe40003f35000 */
[----:B------:R-:W-:Y:S02]  /*ea70*/  FSETP.NE.FTZ.AND P0, PT, R8, RZ, PT ;  /* 0x000000ff0800720b */ /* 0x000fe40003f15000 */
[----:B------:R-:W-:Y:S01]  /*ea80*/  LOP3.LUT R11, R11, 0x38, R216, 0x78, !PT ;  /* 0x000000380b0b7812 */ /* 0x000fe200078e78d8 */
[----:B------:R-:W2:Y:S01]  /*ea90*/  MUFU.RCP R7, R8 ;  /* 0x0000000800077308 */ /* 0x000ea20000001000 */
[----:B------:R-:W-:Y:S02]  /*eaa0*/  R2P PR, R213, 0x1c ;  /* 0x0000001cd5007804 */ /* 0x000fe40000000000 */
[----:B------:R-:W-:-:S02]  /*eab0*/  LEA R2, R11, R2, 0x2 ;  /* 0x000000020b027211 */ /* 0x000fc400078e10ff */
[----:B------:R-:W-:Y:S02]  /*eac0*/  MOV R11, 0x40 ;  /* 0x00000040000b7802 */ /* 0x000fe40000000f00 */
[----:B------:R-:W-:Y:S01]  /*ead0*/  LOP3.LUT R10, R13, 0x3c, R10, 0xf8, !PT ;  /* 0x0000003c0d0a7812 */ /* 0x000fe200078ef80a */
[----:B------:R-:W3:Y:S01]  /*eae0*/  @P1 LDC R21, c[0x0][0x458] ;  /* 0x00011600ff151b82 */ /* 0x000ee20000000800 */
[----:B------:R-:W-:Y:S01]  /*eaf0*/  LEA R13, R6, UR5, 0x2 ;  /* 0x00000005060d7c11 */ /* 0x000fe2000f8e10ff */
[----:B------:R-:W4:Y:S01]  /*eb00*/  @P1 MUFU.LG2 R9, R9 ;  /* 0x0000000900091308 */ /* 0x000f220000000c00 */
[----:B-1----:R-:W-:Y:S02]  /*eb10*/  FSEL R5, R5, 1, P1 ;  /* 0x3f80000005057808 */ /* 0x002fe40000800000 */
[----:B------:R-:W-:Y:S02]  /*eb20*/  SEL R14, R11, 0xffffffc0, !P3 ;  /* 0xffffffc00b0e7807 */ /* 0x000fe40005800000 */
[----:B------:R-:W-:Y:S01]  /*eb30*/  SEL R12, R12, 0xffffffe0, !P2 ;  /* 0xffffffe00c0c7807 */ /* 0x000fe20005000000 */
[----:B------:R-:W-:Y:S01]  /*eb40*/  FMUL.FTZ R160, R5, R160 ;  /* 0x000000a005a07220 */ /* 0x000fe20000410000 */
[----:B------:R-:W-:Y:S01]  /*eb50*/  IADD3 R17, PT, PT, R13, 0x80, RZ ;  /* 0x000000800d117810 */ /* 0x000fe20007ffe0ff */
[----:B------:R-:W-:Y:S01]  /*eb60*/  FMUL.FTZ R161, R5, R161 ;  /* 0x000000a105a17220 */ /* 0x000fe20000410000 */
[----:B--2---:R-:W-:Y:S01]  /*eb70*/  FSEL R7, R7, 1, P0 ;  /* 0x3f80000007077808 */ /* 0x004fe20000000000 */
[----:B------:R-:W-:Y:S01]  /*eb80*/  FMUL.FTZ R156, R5, R156 ;  /* 0x0000009c059c7220 */ /* 0x000fe20000410000 */
[----:B------:R-:W-:Y:S01]  /*eb90*/  IADD3 R15, PT, PT, R13, R14, RZ ;  /* 0x0000000e0d0f7210 */ /* 0x000fe20007ffe0ff */
[----:B------:R-:W-:Y:S01]  /*eba0*/  FMUL.FTZ R157, R5, R157 ;  /* 0x0000009d059d7220 */ /* 0x000fe20000410000 */
[----:B------:R-:W-:Y:S01]  /*ebb0*/  @P4 IADD3 R17, PT, PT, R13, -0x80, RZ ;  /* 0xffffff800d114810 */ /* 0x000fe20007ffe0ff */
[C---:B------:R-:W-:Y:S01]  /*ebc0*/  FMUL.FTZ R162, R7.reuse, R162 ;  /* 0x000000a207a27220 */ /* 0x040fe20000410000 */
[C---:B------:R-:W-:Y:S01]  /*ebd0*/  FMUL.FTZ R163, R7.reuse, R163 ;  /* 0x000000a307a37220 */ /* 0x040fe20000410000 */
[C---:B------:R-:W-:Y:S01]  /*ebe0*/  FMUL.FTZ R158, R7.reuse, R158 ;  /* 0x0000009e079e7220 */ /* 0x040fe20000410000 */
[----:B------:R-:W-:Y:S01]  /*ebf0*/  FMUL.FTZ R159, R7, R159 ;  /* 0x0000009f079f7220 */ /* 0x000fe20000410000 */
[----:B------:R-:W-:Y:S01]  /*ec00*/  IADD3 R11, PT, PT, R13, R12, RZ ;  /* 0x0000000c0d0b7210 */ /* 0x000fe20007ffe0ff */
        /* <DEDUP_REMOVED lines=9> */
[C---:B------:R-:W-:Y:S01]  /*eca0*/  FMUL.FTZ R144, R5.reuse, R144 ;  /* 0x0000009005907220 */ /* 0x040fe20000410000 */
        /* <DEDUP_REMOVED lines=9> */
[C---:B------:R-:W-:Y:S01]  /*ed40*/  IADD3 R14, PT, PT, R12.reuse, R17, RZ ;  /* 0x000000110c0e7210 */ /* 0x040fe20007ffe0ff */
        /* <DEDUP_REMOVED lines=131> */
[C---:B------:R-:W-:Y:S01]  /*f580*/  FMUL.FTZ R125, R5.reuse, R125 ;  /* 0x0000007d057d7220 */ /* 0x040fe20000410000 */
[----:B------:R-:W-:Y:S01]  /*f590*/  FMUL.FTZ R4, R5, R128 ;  /* 0x0000008005047220 */ /* 0x000fe20000410000 */
[C---:B------:R-:W-:Y:S01]  /*f5a0*/  FMUL.FTZ R126, R7.reuse, R126 ;  /* 0x0000007e077e7220 */ /* 0x040fe20000410000 */
[----:B------:R2:W-:Y:S01]  /*f5b0*/  STS.64 [R11+0x8000], R72 ;  /* 0x008000480b007388 */ /* 0x0005e20000000a00 */
[C---:B------:R-:W-:Y:S01]  /*f5c0*/  FMUL.FTZ R127, R7.reuse, R127 ;  /* 0x0000007f077f7220 */ /* 0x040fe20000410000 */
[----:B------:R-:W-:Y:S01]  /*f5d0*/  FMUL.FTZ R6, R7, R130 ;  /* 0x0000008207067220 */ /* 0x000fe20000410000 */
[----:B------:R-:W-:Y:S01]  /*f5e0*/  FMUL.FTZ R5, R5, R129 ;  /* 0x0000008105057220 */ /* 0x000fe20000410000 */
[----:B------:R2:W-:Y:S01]  /*f5f0*/  STS.64 [R11+0x8800], R74 ;  /* 0x0088004a0b007388 */ /* 0x0005e20000000a00 */
[----:B------:R-:W-:Y:S01]  /*f600*/  FMUL.FTZ R7, R7, R131 ;  /* 0x0000008307077220 */ /* 0x000fe20000410000 */
[----:B------:R-:W5:Y:S01]  /*f610*/  @P0 LDC R18, c[0x0][0x458] ;  /* 0x00011600ff120b82 */ /* 0x000f620000000800 */
[----:B------:R-:W2:Y:S01]  /*f620*/  @P0 MUFU.LG2 R8, R8 ;  /* 0x0000000800080308 */ /* 0x000ea20000000c00 */
[----:B------:R5:W-:Y:S01]  /*f630*/  STS.64 [R15+0x8000], R76 ;  /* 0x0080004c0f007388 */ /* 0x000be20000000a00 */
[----:B----4-:R-:W-:Y:S01]  /*f640*/  @P1 FMUL.FTZ R9, R9, 0.69314718246459960938 ;  /* 0x3f31721809091820 */ /* 0x010fe20000410000 */
[----:B-1----:R-:W-:-:S02]  /*f650*/  MOV R133, 0xff800000 ;  /* 0xff80000000857802 */ /* 0x002fc40000000f00 */
[----:B------:R1:W-:Y:S01]  /*f660*/  STS.64 [R15+0x8800], R78 ;  /* 0x0088004e0f007388 */ /* 0x0003e20000000a00 */
[----:B---3--:R-:W-:Y:S01]  /*f670*/  @P1 FFMA.FTZ R133, R164, R21, R9 ;  /* 0x00000015a4851223 */ /* 0x008fe20000010009 */
[----:B------:R-:W-:Y:S02]  /*f680*/  LOP3.LUT P1, RZ, R213, 0x3, RZ, 0xc0, !PT ;  /* 0x00000003d5ff7812 */ /* 0x000fe4000782c0ff */
[----:B------:R1:W-:Y:S01]  /*f690*/  STS.64 [R16+0x8000], R80 ;  /* 0x0080005010007388 */ /* 0x0003e20000000a00 */
[----:B------:R-:W-:-:S03]  /*f6a0*/  MOV R132, 0xff800000 ;  /* 0xff80000000847802 */ /* 0x000fc60000000f00 */
[----:B------:R1:W-:Y:S04]  /*f6b0*/  STS.64 [R16+0x8800], R82 ;  /* 0x0088005210007388 */ /* 0x0003e80000000a00 */
[----:B------:R1:W-:Y:S01]  /*f6c0*/  STS.64 [R17+0x8000], R84 ;  /* 0x0080005411007388 */ /* 0x0003e20000000a00 */
[----:B--2---:R-:W-:-:S03]  /*f6d0*/  @P0 FMUL.FTZ R8, R8, 0.69314718246459960938 ;  /* 0x3f31721808080820 */ /* 0x004fc60000410000 */
[----:B------:R1:W-:Y:S01]  /*f6e0*/  STS.64 [R17+0x8800], R86 ;  /* 0x0088005611007388 */ /* 0x0003e20000000a00 */
[----:B-----5:R-:W-:Y:S01]  /*f6f0*/  @P0 FFMA.FTZ R132, R3, R18, R8 ;  /* 0x0000001203840223 */ /* 0x020fe20000010008 */
[----:B------:R-:W-:Y:S02]  /*f700*/  IADD3 R134, P0, PT, R10, UR4, RZ ;  /* 0x000000040a867c10 */ /* 0x000fe4000ff1e0ff */
        /* <DEDUP_REMOVED lines=68> */
.L_x_6405:
[----:B------:R-:W-:Y:S05]  /*fb50*/  BSYNC.RECONVERGENT B0 ;  /* 0x0000000000007941 */ /* 0x000fea0003800200 */
.L_x_6404:
[----:B------:R-:W3:Y:S01]  /*fb60*/  LDCU.64 UR4, c[0x0][0x3f8] ;  /* 0x00007f00ff0477ac */ /* 0x000ee20008000a00 */
[----:B------:R-:W-:Y:S02]  /*fb70*/  SHF.R.U32.HI R213, RZ, 0x4, R213 ;  /* 0x00000004ffd57819 */ /* 0x000fe400000116d5 */
[----:B------:R-:W-:Y:S02]  /*fb80*/  LEA.HI.X.SX32 R3, R3, RZ, 0x1, P0 ;  /* 0x000000ff03037211 */ /* 0x000fe400000f0eff */
[C---:B------:R-:W-:Y:S01]  /*fb90*/  ISETP.GE.AND P0, PT, R213.reuse, UR28, PT ;  /* 0x0000001cd5007c0c */ /* 0x040fe2000bf06270 */
[C---:B-1----:R-:W-:Y:S02]  /*fba0*/  VIADD R2, R213.reuse, 0x8 ;  /* 0x00000008d5027836 */ /* 0x042fe40000000000 */
[C---:B------:R-:W-:Y:S02]  /*fbb0*/  VIADD R0, R213.reuse, 0x10 ;  /* 0x00000010d5007836 */ /* 0x040fe40000000000 */
[C---:B--2---:R-:W-:Y:S01]  /*fbc0*/  VIADD R132, R213.reuse, 0x18 ;  /* 0x00000018d5847836 */ /* 0x044fe20000000000 */
[----:B------:R-:W-:Y:S01]  /*fbd0*/  ISETP.GE.AND P6, PT, R2, UR28, PT ;  /* 0x0000001c02007c0c */ /* 0x000fe2000bfc6270 */
[C---:B------:R-:W-:Y:S01]  /*fbe0*/  VIADD R2, R213.reuse, 0x28 ;  /* 0x00000028d5027836 */ /* 0x040fe20000000000 */
[----:B------:R-:W-:Y:S01]  /*fbf0*/  ISETP.GE.AND P5, PT, R0, UR28, PT ;  /* 0x0000001c00007c0c */ /* 0x000fe2000bfa6270 */
[----:B------:R-:W-:Y:S01]  /*fc00*/  VIADD R0, R213, 0x30 ;  /* 0x00000030d5007836 */ /* 0x000fe20000000000 */
[----:B------:R-:W-:-:S02]  /*fc10*/  ISETP.GE.AND P4, PT, R132, UR28, PT ;  /* 0x0000001c84007c0c */ /* 0x000fc4000bf86270 */
[----:B------:R-:W-:Y:S02]  /*fc20*/  ISETP.GE.AND P2, PT, R2, UR28, PT ;  /* 0x0000001c02007c0c */ /* 0x000fe4000bf46270 */
[----:B---3--:R-:W-:-:S04]  /*fc30*/  LEA R136, P1, R134, UR4, 0x2 ;  /* 0x0000000486887c11 */ /* 0x008fc8000f8210ff */
[----:B------:R-:W-:Y:S01]  /*fc40*/  LEA.HI.X R137, R134, UR5, R3, 0x2, P1 ;  /* 0x0000000586897c11 */ /* 0x000fe200088f1403 */
[C---:B------:R-:W-:Y:S01]  /*fc50*/  VIADD R3, R213.reuse, 0x20 ;  /* 0x00000020d5037836 */ /* 0x040fe20000000000 */
        /* <DEDUP_REMOVED lines=38> */
.L_x_6406:
        /* <DEDUP_REMOVED lines=12> */
.L_x_7516:


//--------------------- .text._ZN5flash24flash_fwd_splitkv_kernelI23Flash_fwd_kernel_traitsILi256ELi64ELi64ELi4ELb0ELb0EN7cutlass6half_tE19Flash_kernel_traitsILi256ELi64ELi64ELi4ES3_EELb0ELb1ELb0ELb0ELb1ELb1ELb1ELb0EEEvNS_16Flash_fwd_paramsE --------------------------
	.section	.text._ZN5flash24flash_fwd_splitkv_kernelI23Flash_fwd_kernel_traitsILi256ELi64ELi64ELi4ELb0ELb0EN7cutlass6half_tE19Flash_kernel_traitsILi256ELi64ELi64ELi4ES3_EELb0ELb1ELb0ELb0ELb1ELb1ELb1ELb0EEEvNS_16Flash_fwd_paramsE,"ax",@progbits
	.align	128
        .global         _ZN5flash24flash_fwd_splitkv_kernelI23Flash_fwd_kernel_traitsILi256ELi64ELi64ELi4ELb0ELb0EN7cutlass6half_tE19Flash_kernel_traitsILi256ELi64ELi64ELi4ES3_EELb0ELb1ELb0ELb0ELb1ELb1ELb1ELb0EEEvNS_16Flash_fwd_paramsE
        .type           _ZN5flash24flash_fwd_splitkv_kernelI23Flash_fwd_kernel_traitsILi256ELi64ELi64ELi4ELb0ELb0EN7cutlass6half_tE19Flash_kernel_traitsILi256ELi64ELi64ELi4ES3_EELb0ELb1ELb0ELb0ELb1ELb1ELb1ELb0EEEvNS_16Flash_fwd_paramsE,@function
        .size           _ZN5flash24flash_fwd_splitkv_kernelI23Flash_fwd_kernel_traitsILi256ELi64ELi64ELi4ELb0ELb0EN7cutlass6half_tE19Flash_kernel_traitsILi256ELi64ELi64ELi4ES3_EELb0ELb1ELb0ELb0ELb1ELb1ELb1ELb0EEEvNS_16Flash_fwd_paramsE,(.L_x_7517 - _ZN5flash24flash_fwd_splitkv_kernelI23Flash_fwd_kernel_traitsILi256ELi64ELi64ELi4ELb0ELb0EN7cutlass6half_tE19Flash_kernel_traitsILi256ELi64ELi64ELi4ES3_EELb0ELb1ELb0ELb0ELb1ELb1ELb1ELb0EEEvNS_16Flash_fwd_paramsE)
        .other          _ZN5flash24flash_fwd_splitkv_kernelI23Flash_fwd_kernel_traitsILi256ELi64ELi64ELi4ELb0ELb0EN7cutlass6half_tE19Flash_kernel_traitsILi256ELi64ELi64ELi4ES3_EELb0ELb1ELb0ELb0ELb1ELb1ELb1ELb0EEEvNS_16Flash_fwd_paramsE,@"STO_CUDA_ENTRY STV_DEFAULT"
_ZN5flash24flash_fwd_splitkv_kernelI23Flash_fwd_kernel_traitsILi256ELi64ELi64ELi4ELb0ELb0EN7cutlass6half_tE19Flash_kernel_traitsILi256ELi64ELi64ELi4ES3_EELb0ELb1ELb0ELb0ELb1ELb1ELb1ELb0EEEvNS_16Flash_fwd_paramsE:
.text._ZN5flash24flash_fwd_splitkv_kernelI23Flash_fwd_kernel_traitsILi256ELi64ELi64ELi4ELb0ELb0EN7cutlass6half_tE19Flash_kernel_traitsILi256ELi64ELi64ELi4ES3_EELb0ELb1ELb0ELb0ELb1ELb1ELb1ELb0EEEvNS_16Flash_fwd_paramsE:
        /* <DEDUP_REMOVED lines=80> */
.L_x_6407:
        /* <DEDUP_REMOVED lines=191> */
.L_x_6408:
        /* <DEDUP_REMOVED lines=11> */
.L_x_6409:
        /* <DEDUP_REMOVED lines=102> */
.L_x_6410:
        /* <DEDUP_REMOVED lines=15> */
.L_x_6412:
[----:B------:R-:W1:Y:S01]  /*18f0*/  LDCU.64 UR10, c[0x0][0x3b8] ;  /* 0x00007700ff0a77ac */ /* 0x000e620008000a00 */
[----:B------:R-:W-:-:S04]  /*1900*/  UIADD3 UR15, UPT, UPT, UR7, UR28, URZ ;  /* 0x0000001c070f7290 */ /* 0x000fc8000fffe0ff */
[----:B-1----:R-:W-:Y:S02]  /*1910*/  UIMAD.WIDE.U32 UR4, UR15, UR10, URZ ;  /* 0x0000000a0f0472a5 */ /* 0x002fe4000f8e00ff */
[----:B------:R-:W-:-:S04]  /*1920*/  UIMAD UR15, UR15, UR11, URZ ;  /* 0x0000000b0f0f72a4 */ /* 0x000fc8000f8e02ff */
[----:B------:R-:W-:Y:S01]  /*1930*/  UIADD3 UR15, UPT, UPT, UR5, UR15, URZ ;  /* 0x0000000f050f7290 */ /* 0x000fe2000fffe0ff */
[----:B------:R-:W-:-:S11]  /*1940*/  UMOV UR14, UR4 ;  /* 0x00000004000e7c82 */ /* 0x000fd60008000000 */
.L_x_6413:
        /* <DEDUP_REMOVED lines=15> */
.L_x_6414:
[----:B------:R-:W1:Y:S01]  /*1a40*/  LDCU.64 UR8, c[0x0][0x3c0] ;  /* 0x00007800ff0877ac */ /* 0x000e620008000a00 */
[----:B------:R-:W-:-:S04]  /*1a50*/  UIADD3 UR7, UPT, UPT, UR7, UR28, URZ ;  /* 0x0000001c07077290 */ /* 0x000fc8000fffe0ff */
[----:B-1----:R-:W-:Y:S02]  /*1a60*/  UIMAD.WIDE.U32 UR28, UR7, UR8, URZ ;  /* 0x00000008071c72a5 */ /* 0x002fe4000f8e00ff */
[----:B------:R-:W-:-:S04]  /*1a70*/  UIMAD UR5, UR7, UR9, URZ ;  /* 0x00000009070572a4 */ /* 0x000fc8000f8e02ff */
[----:B------:R-:W-:-:S12]  /*1a80*/  UIADD3 UR5, UPT, UPT, UR29, UR5, URZ ;  /* 0x000000051d057290 */ /* 0x000fd8000fffe0ff */
.L_x_6415:
        /* <DEDUP_REMOVED lines=55> */
.L_x_6411:
[----:B------:R-:W-:Y:S01]  /*1e00*/  UISETP.NE.AND UP0, UPT, UR26, -0x1, UPT ;  /* 0xffffffff1a00788c */ /* 0x000fe2000bf05270 */
[--C-:B------:R-:W-:Y:S01]  /*1e10*/  SHF.R.U32.HI R16, RZ, 0x3, R213.reuse ;  /* 0x00000003ff107819 */ /* 0x100fe200000116d5 */
[----:B------:R-:W-:Y:S01]  /*1e20*/  UIADD3 UR28, UPT, UPT, -UR21, UR25, URZ ;  /* 0x00000019151c7290 */ /* 0x000fe2000fffe1ff */
[C---:B------:R-:W-:Y:S01]  /*1e30*/  IMAD.SHL.U32 R3, R213.reuse, 0x8, RZ ;  /* 0x00000008d5037824 */ /* 0x040fe200078e00ff */
[----:B------:R-:W1:Y:S01]  /*1e40*/  S2R R29, SR_CTAID.X ;  /* 0x00000000001d7919 */ /* 0x000e620000002500 */
[----:B------:R-:W2:Y:S01]  /*1e50*/  LDCU.64 UR6, c[0x0][0x388] ;  /* 0x00007100ff0677ac */ /* 0x000ea20008000a00 */
[C---:B------:R-:W-:Y:S01]  /*1e60*/  VIADD R0, R16.reuse, 0x10 ;  /* 0x0000001010007836 */ /* 0x040fe20000000000 */
[----:B------:R-:W-:Y:S01]  /*1e70*/  SHF.L.U32 R183, R213, 0x6, RZ ;  /* 0x00000006d5b77819 */ /* 0x000fe200000006ff */
[C---:B------:R-:W-:Y:S01]  /*1e80*/  VIADD R13, R16.reuse, 0x30 ;  /* 0x00000030100d7836 */ /* 0x040fe20000000000 */
[----:B------:R-:W-:Y:S01]  /*1e90*/  ISETP.GE.AND P6, PT, R16, UR28, PT ;  /* 0x0000001c10007c0c */ /* 0x000fe2000bfc6270 */
[----:B------:R-:W-:Y:S01]  /*1ea0*/  IMAD.MOV.U32 R17, RZ, RZ, RZ ;  /* 0x000000ffff117224 */ /* 0x000fe200078e00ff */
[----:B------:R-:W3:Y:S01]  /*1eb0*/  @!UP0 LDCU.64 UR4, c[0x0][0x398] ;  /* 0x00007300ff0487ac */ /* 0x000ee20008000a00 */
[----:B------:R-:W-:Y:S01]  /*1ec0*/  LOP3.LUT R2, R3, 0x38, RZ, 0xc0, !PT ;  /* 0x0000003803027812 */ /* 0x000fe200078ec0ff */
[----:B------:R-:W-:Y:S01]  /*1ed0*/  IMAD.SHL.U32 R215, R213, 0x20, RZ ;  /* 0x00000020d5d77824 */ /* 0x000fe200078e00ff */
[----:B------:R-:W-:Y:S01]  /*1ee0*/  ISETP.GE.AND P5, PT, R0, UR28, PT ;  /* 0x0000001c00007c0c */ /* 0x000fe2000bfa6270 */
[----:B------:R-:W4:Y:S01]  /*1ef0*/  @UP0 LDCU.64 UR14, c[0x0][0x3b0] ;  /* 0x00007600ff0e07ac */ /* 0x000f220008000a00 */
[C---:B------:R-:W-:Y:S01]  /*1f00*/  IADD3 R6, P0, PT, R2.reuse, R6, RZ ;  /* 0x0000000602067210 */ /* 0x040fe20007f1e0ff */
[----:B------:R-:W-:Y:S01]  /*1f10*/  IMAD.MOV.U32 R104, RZ, RZ, 0x20 ;  /* 0x00000020ff687424 */ /* 0x000fe200078e00ff */
[----:B------:R-:W-:Y:S01]  /*1f20*/  LOP3.LUT R166, R3, 0x1f8, RZ, 0xc0, !PT ;  /* 0x000001f803a67812 */ /* 0x000fe200078ec0ff */
[----:B------:R-:W-:Y:S01]  /*1f30*/  IMAD.MOV.U32 R167, RZ, RZ, 0x40 ;  /* 0x00000040ffa77424 */ /* 0x000fe200078e00ff */
[----:B------:R-:W-:Y:S01]  /*1f40*/  IADD3 R20, P4, PT, R2, R20, RZ ;  /* 0x0000001402147210 */ /* 0x000fe20007f9e0ff */
[----:B------:R-:W-:Y:S01]  /*1f50*/  IMAD.X R7, RZ, RZ, R4, P0 ;  /* 0x000000ffff077224 */ /* 0x000fe200000e0604 */
[----:B------:R-:W-:Y:S01]  /*1f60*/  LOP3.LUT R12, R183, 0x1c0, RZ, 0xc0, !PT ;  /* 0x000001c0b70c7812 */ /* 0x000fe200078ec0ff */
[----:B------:R-:W5:Y:S01]  /*1f70*/  @!P6 LDC.64 R4, c[0x0][0x3b0] ;  /* 0x0000ec00ff04eb82 */ /* 0x000f620000000a00 */
[----:B------:R-:W-:Y:S01]  /*1f80*/  LOP3.LUT R166, R166, 0x38, R213, 0x78, !PT ;  /* 0x00000038a6a67812 */ /* 0x000fe200078e78d5 */
[C---:B------:R-:W-:Y:S01]  /*1f90*/  IMAD.WIDE.U32 R6, R16.reuse, UR10, R6 ;  /* 0x0000000a10067c25 */ /* 0x040fe2000f8e0006 */
[----:B------:R-:W-:Y:S01]  /*1fa0*/  IADD3 R14, PT, PT, R16, 0x20, RZ ;  /* 0x00000020100e7810 */ /* 0x000fe20007ffe0ff */
[----:B------:R-:W-:Y:S01]  /*1fb0*/  UIADD3 UR20, UPT, UPT, UR24, UR20, -UR25 ;  /* 0x0000001418147290 */ /* 0x000fe2000fffe819 */
[----:B------:R-:W-:Y:S01]  /*1fc0*/  LOP3.LUT R12, R12, 0x38, R3, 0xf8, !PT ;  /* 0x000000380c0c7812 */ /* 0x000fe200078ef803 */
[----:B---3--:R-:W-:Y:S01]  /*1fd0*/  @!UP0 UIMAD.WIDE.U32 UR30, UR17, UR4, URZ ;  /* 0x00000004111e82a5 */ /* 0x008fe2000f8e00ff */
[----:B------:R-:W-:Y:S01]  /*1fe0*/  IMAD R231, R16, UR11, R7 ;  /* 0x0000000b10e77c24 */ /* 0x000fe2000f8e0207 */
[----:B--2---:R-:W-:Y:S01]  /*1ff0*/  LEA R230, P0, R6, UR6, 0x1 ;  /* 0x0000000606e67c11 */ /* 0x004fe2000f8008ff */
[----:B------:R-:W2:Y:S01]  /*2000*/  @!P5 LDC.64 R10, c[0x0][0x3b0] ;  /* 0x0000ec00ff0adb82 */ /* 0x000ea20000000a00 */
[----:B------:R-:W-:Y:S01]  /*2010*/  @!UP0 UIMAD UR29, UR17, UR5, UR31 ;  /* 0x00000005111d82a4 */ /* 0x000fe2000f8e021f */
[----:B------:R-:W-:Y:S01]  /*2020*/  LOP3.LUT R166, R166, 0x1e00, R3, 0xf8, !PT ;  /* 0x00001e00a6a67812 */ /* 0x000fe200078ef803 */
[----:B------:R-:W3:Y:S01]  /*2030*/  LDCU.64 UR4, c[0x0][0x3c8] ;  /* 0x00007900ff0477ac */ /* 0x000ee20008000a00 */
[----:B------:R-:W-:Y:S01]  /*2040*/  LEA.HI.X R231, R6, UR7, R231, 0x1, P0 ;  /* 0x0000000706e77c11 */ /* 0x000fe200080f0ce7 */
[----:B-1----:R-:W-:Y:S01]  /*2050*/  IMAD.WIDE.U32 R28, R29, 0x40, R16 ;  /* 0x000000401d1c7825 */ /* 0x002fe200078e0010 */
[----:B------:R-:W-:Y:S01]  /*2060*/  ISETP.GE.AND P0, PT, R13, UR28, PT ;  /* 0x0000001c0d007c0c */ /* 0x000fe2000bf06270 */
[----:B----4-:R-:W-:Y:S01]  /*2070*/  @UP0 UIMAD.WIDE.U32 UR32, UR26, UR14, URZ ;  /* 0x0000000e1a2002a5 */ /* 0x010fe2000f8e00ff */
[----:B------:R-:W1:Y:S01]  /*2080*/  @!P6 LDC.64 R6, c[0x0][0x380] ;  /* 0x0000e000ff06eb82 */ /* 0x000e620000000a00 */
[----:B------:R-:W-:Y:S01]  /*2090*/  USHF.R.S32.HI UR6, URZ, 0x1f, UR27 ;  /* 0x0000001fff067899 */ /* 0x000fe2000801141b */
[----:B------:R-:W-:Y:S01]  /*20a0*/  ISETP.GE.AND P1, PT, R14, UR28, PT ;  /* 0x0000001c0e007c0c */ /* 0x000fe2000bf26270 */
[----:B------:R-:W-:Y:S01]  /*20b0*/  @UP0 UIMAD UR29, UR26, UR15, UR33 ;  /* 0x0000000f1a1d02a4 */ /* 0x000fe2000f8e0221 */
[----:B------:R-:W-:Y:S01]  /*20c0*/  SHF.R.U32.HI R216, RZ, 0x1, R213 ;  /* 0x00000001ffd87819 */ /* 0x000fe200000116d5 */
[----:B------:R-:W-:Y:S01]  /*20d0*/  UIADD3 UR15, UPT, UPT, UR18, -0x1, URZ ;  /* 0xffffffff120f7890 */ /* 0x000fe2000fffe0ff */
[----:B------:R-:W-:Y:S01]  /*20e0*/  LOP3.LUT R215, R215, 0x7c00, RZ, 0xc0, !PT ;  /* 0x00007c00d7d77812 */ /* 0x000fe200078ec0ff */
[----:B------:R-:W-:Y:S01]  /*20f0*/  @UP0 UMOV UR30, UR32 ;  /* 0x00000020001e0c82 */ /* 0x000fe20008000000 */
[----:B-----5:R-:W-:Y:S01]  /*2100*/  @!P6 IMAD R23, R29, R4, RZ ;  /* 0x000000041d17e224 */ /* 0x020fe200078e02ff */
[----:B------:R-:W-:Y:S01]  /*2110*/  IADD3 R2, P2, PT, R2, UR30, RZ ;  /* 0x0000001e02027c10 */ /* 0x000fe2000ff5e0ff */
[----:B------:R-:W4:Y:S01]  /*2120*/  S2UR UR7, SR_CgaCtaId ;  /* 0x00000000000779c3 */ /* 0x000f220000008800 */
[----:B------:R-:W-:Y:S01]  /*2130*/  LOP3.LUT R181, R215, 0x200, R183, 0xf8, !PT ;  /* 0x00000200d7b57812 */ /* 0x000fe200078ef8b7 */
[C---:B------:R-:W-:Y:S01]  /*2140*/  @!P6 IMAD R23, R28.reuse, R5, R23 ;  /* 0x000000051c17e224 */ /* 0x040fe200078e0217 */
[----:B---3--:R-:W-:Y:S01]  /*2150*/  MOV R24, UR4 ;  /* 0x0000000400187c02 */ /* 0x008fe20008000f00 */
[----:B------:R-:W-:Y:S01]  /*2160*/  IMAD.X R3, RZ, RZ, UR29, P2 ;  /* 0x0000001dff037e24 */ /* 0x000fe200090e06ff */
[----:B------:R-:W-:Y:S01]  /*2170*/  UIMAD UR6, UR6, UR4, URZ ;  /* 0x00000004060672a4 */ /* 0x000fe2000f8e02ff */
[----:B------:R-:W-:Y:S01]  /*2180*/  @!P5 IADD3 R22, P2, PT, R28, 0x10, RZ ;  /* 0x000000101c16d810 */ /* 0x000fe20007f5e0ff */
[----:B------:R-:W-:Y:S01]  /*2190*/  USHF.L.U32 UR4, UR15, 0x6, URZ ;  /* 0x000000060f047899 */ /* 0x000fe200080006ff */
[----:B------:R-:W-:Y:S01]  /*21a0*/  IMAD.WIDE.U32 R24, R24, UR27, R2 ;  /* 0x0000001b18187c25 */ /* 0x000fe2000f8e0002 */
[----:B------:R-:W-:Y:S01]  /*21b0*/  UIMAD UR5, UR27, UR5, UR6 ;  /* 0x000000051b0572a4 */ /* 0x000fe2000f8e0206 */
[----:B------:R-:W3:Y:S01]  /*21c0*/  @!P5 LDC.64 R2, c[0x0][0x380] ;  /* 0x0000e000ff02db82 */ /* 0x000ee20000000a00 */
[C---:B------:R-:W-:Y:S01]  /*21d0*/  @!P1 IADD3 R17, P3, PT, R28.reuse, 0x20, RZ ;  /* 0x000000201c119810 */ /* 0x040fe20007f7e0ff */
[--C-:B------:R-:W-:Y:S01]  /*21e0*/  @!P5 IMAD.X R5, RZ, RZ, R29.reuse, P2 ;  /* 0x000000ffff05d224 */ /* 0x100fe200010e061d */
[C---:B------:R-:W-:Y:S01]  /*21f0*/  @!P0 IADD3 R18, P2, PT, R28.reuse, 0x30, RZ ;  /* 0x000000301c128810 */ /* 0x040fe20007f5e0ff */
[--C-:B------:R-:W-:Y:S01]  /*2200*/  @!P5 IMAD.MOV.U32 R32, RZ, RZ, R24.reuse ;  /* 0x000000ffff20d224 */ /* 0x100fe200078e0018 */
[----:B------:R-:W-:Y:S01]  /*2210*/  @!P1 IADD3.X R21, PT, PT, RZ, R29, RZ, P3, !PT ;  /* 0x0000001dff159210 */ /* 0x000fe20001ffe4ff */
[----:B------:R-:W-:Y:S01]  /*2220*/  VIADD R25, R25, UR5 ;  /* 0x0000000519197c36 */ /* 0x000fe20008000000 */
[----:B------:R-:W-:Y:S01]  /*2230*/  UMOV UR5, 0x400 ;  /* 0x0000040000057882 */ /* 0x000fe20000000000 */
[----:B------:R-:W-:Y:S01]  /*2240*/  @!P0 IMAD.X R19, RZ, RZ, R29, P2 ;  /* 0x000000ffff138224 */ /* 0x000fe200010e061d */
[----:B------:R-:W5:Y:S01]  /*2250*/  @!P1 LDC.64 R8, c[0x0][0x3b0] ;  /* 0x0000ec00ff089b82 */ /* 0x000f620000000a00 */
[----:B--2---:R-:W-:Y:S01]  /*2260*/  @!P5 IMAD R5, R5, R10, RZ ;  /* 0x0000000a0505d224 */ /* 0x004fe200078e02ff */
[----:B------:R-:W-:Y:S01]  /*2270*/  @!P5 MOV R33, R25 ;  /* 0x000000190021d202 */ /* 0x000fe20000000f00 */
[----:B------:R-:W-:Y:S01]  /*2280*/  @!P6 IMAD.WIDE.U32 R28, R28, R4, R24 ;  /* 0x000000041c1ce225 */ /* 0x000fe200078e0018 */
[----:B------:R-:W-:-:S02]  /*2290*/  UIADD3 UR14, UPT, UPT, -UR4, UR24, URZ ;  /* 0x00000018040e7290 */ /* 0x000fc4000fffe1ff */
[----:B----4-:R-:W-:Y:S01]  /*22a0*/  ULEA UR5, UR7, UR5, 0x18 ;  /* 0x0000000507057291 */ /* 0x010fe2000f8ec0ff */
[----:B------:R-:W-:Y:S01]  /*22b0*/  @!P6 IMAD.IADD R26, R29, 0x1, R23 ;  /* 0x000000011d1ae824 */ /* 0x000fe200078e0217 */
[----:B-1----:R-:W-:Y:S01]  /*22c0*/  @!P6 LEA R30, P2, R28, R6, 0x1 ;  /* 0x000000061c1ee211 */ /* 0x002fe200078408ff */
[C---:B------:R-:W-:Y:S01]  /*22d0*/  @!P5 IMAD R11, R22.reuse, R11, R5 ;  /* 0x0000000b160bd224 */ /* 0x040fe200078e0205 */
[----:B------:R-:W1:Y:S01]  /*22e0*/  LDCU.64 UR6, c[0x0][0x390] ;  /* 0x00007200ff0677ac */ /* 0x000e620008000a00 */
[----:B------:R-:W-:Y:S01]  /*22f0*/  @!P5 IMAD.WIDE.U32 R32, R22, R10, R32 ;  /* 0x0000000a1620d225 */ /* 0x000fe200078e0020 */
[----:B------:R-:W2:Y:S01]  /*2300*/  @!P0 LDC.64 R4, c[0x0][0x3b0] ;  /* 0x0000ec00ff048b82 */ /* 0x000ea20000000a00 */
[----:B------:R-:W-:Y:S02]  /*2310*/  @!P6 LEA.HI.X R31, R28, R7, R26, 0x1, P2 ;  /* 0x000000071c1fe211 */ /* 0x000fe400010f0c1a */
[----:B------:R-:W-:Y:S01]  /*2320*/  @!P5 IMAD.IADD R11, R33, 0x1, R11 ;  /* 0x00000001210bd824 */ /* 0x000fe200078e020b */
[----:B---3--:R-:W-:Y:S01]  /*2330*/  @!P5 LEA R26, P2, R32, R2, 0x1 ;  /* 0x00000002201ad211 */ /* 0x008fe200078408ff */
[----:B------:R-:W-:Y:S01]  /*2340*/  @!P1 IMAD.MOV.U32 R22, RZ, RZ, R24 ;  /* 0x000000ffff169224 */ /* 0x000fe200078e0018 */
[----:B------:R-:W-:Y:S01]  /*2350*/  LEA R166, R166, UR5, 0x1 ;  /* 0x00000005a6a67c11 */ /* 0x000fe2000f8e08ff */
[----:B------:R-:W-:Y:S01]  /*2360*/  IMAD.U32 R227, RZ, RZ, UR19 ;  /* 0x00000013ffe37e24 */ /* 0x000fe2000f8e00ff */
[----:B------:R-:W-:Y:S01]  /*2370*/  @!P5 LEA.HI.X R27, R32, R3, R11, 0x1, P2 ;  /* 0x00000003201bd211 */ /* 0x000fe200010f0c0b */
[----:B------:R-:W3:Y:S01]  /*2380*/  @!P1 LDC.64 R6, c[0x0][0x380] ;  /* 0x0000e000ff069b82 */ /* 0x000ee20000000a00 */
[----:B------:R-:W-:Y:S01]  /*2390*/  @!P1 MOV R23, R25 ;  /* 0x0000001900179202 */ /* 0x000fe20000000f00 */
[----:B------:R-:W-:Y:S01]  /*23a0*/  @!PT LDS RZ, [RZ] ;  /* 0x00000000fffff984 */ /* 0x000fe20000000800 */
[----:B------:R-:W-:Y:S01]  /*23b0*/  @!PT LDS RZ, [RZ] ;  /* 0x00000000fffff984 */ /* 0x000fe20000000800 */
[----:B------:R-:W-:Y:S01]  /*23c0*/  @!PT LDS RZ, [RZ] ;  /* 0x00000000fffff984 */ /* 0x000fe20000000800 */
[----:B------:R-:W-:Y:S01]  /*23d0*/  @!P6 LDGSTS.E.BYPASS.LTC128B.128 [R166], desc[UR22][R30.64] ;  /* 0x000000001ea6efae */ /* 0x000fe2000b981a16 */
[----:B-----5:R-:W-:-:S02]  /*23e0*/  @!P1 IMAD R10, R21, R8, RZ ;  /* 0x00000008150a9224 */ /* 0x020fc400078e02ff */
[----:B------:R-:W-:Y:S01]  /*23f0*/  IMAD.X R21, RZ, RZ, R15, P4 ;  /* 0x000000ffff157224 */ /* 0x000fe200020e060f */
[----:B------:R-:W-:Y:S01]  /*2400*/  @!P6 LDGSTS.E.BYPASS.LTC128B.128 [R166+0x2000], desc[UR22][R30.64+0x80] ;  /* 0x020000801ea6efae */ /* 0x000fe2000b981a16 */
[C---:B------:R-:W-:Y:S01]  /*2410*/  @!P1 IMAD R9, R17.reuse, R9, R10 ;  /* 0x0000000911099224 */ /* 0x040fe200078e020a */
[----:B------:R-:W4:Y:S01]  /*2420*/  @!P0 LDC.64 R2, c[0x0][0x380] ;  /* 0x0000e000ff028b82 */ /* 0x000f220000000a00 */
[----:B------:R-:W-:Y:S01]  /*2430*/  IMAD.WIDE.U32 R20, R16, UR8, R20 ;  /* 0x0000000810147c25 */ /* 0x000fe2000f8e0014 */
[----:B------:R-:W-:Y:S03]  /*2440*/  @!P6 LDGSTS.E.BYPASS.LTC128B.128 [R166+0x4000], desc[UR22][R30.64+0x100] ;  /* 0x040001001ea6efae */ /* 0x000fe6000b981a16 */
[----:B------:R-:W-:Y:S01]  /*2450*/  @!P1 IMAD.WIDE.U32 R22, R17, R8, R22 ;  /* 0x0000000811169225 */ /* 0x000fe200078e0016 */
[----:B------:R-:W-:Y:S01]  /*2460*/  @!P6 LDGSTS.E.BYPASS.LTC128B.128 [R166+0x6000], desc[UR22][R30.64+0x180] ;  /* 0x060001801ea6efae */ /* 0x000fe2000b981a16 */
[----:B-1----:R-:W-:Y:S01]  /*2470*/  LEA R232, P4, R20, UR6, 0x1 ;  /* 0x0000000614e87c11 */ /* 0x002fe2000f8808ff */
[----:B------:R-:W-:Y:S01]  /*2480*/  USHF.L.U64.HI UR6, UR10, 0x4, UR11 ;  /* 0x000000040a067899 */ /* 0x000fe2000801020b */
[-C--:B--2---:R-:W-:Y:S01]  /*2490*/  @!P0 IMAD R19, R19, R4.reuse, RZ ;  /* 0x0000000413138224 */ /* 0x084fe200078e02ff */
[----:B------:R-:W-:Y:S01]  /*24a0*/  @!P5 LDGSTS.E.BYPASS.LTC128B.128 [R166+0x800], desc[UR22][R26.64] ;  /* 0x008000001aa6dfae */ /* 0x000fe2000b981a16 */
[----:B------:R-:W-:Y:S01]  /*24b0*/  @!P0 IMAD.WIDE.U32 R24, R18, R4, R24 ;  /* 0x0000000412188225 */ /* 0x000fe200078e0018 */
[----:B------:R-:W-:-:S02]  /*24c0*/  @!P1 IADD3 R9, PT, PT, R23, R9, RZ ;  /* 0x0000000917099210 */ /* 0x000fc40007ffe0ff */
[----:B------:R-:W-:Y:S01]  /*24d0*/  @!P5 LDGSTS.E.BYPASS.LTC128B.128 [R166+0x2800], desc[UR22][R26.64+0x80] ;  /* 0x028000801aa6dfae */ /* 0x000fe2000b981a16 */
[----:B------:R-:W-:Y:S01]  /*24e0*/  @!P0 IMAD R5, R18, R5, R19 ;  /* 0x0000000512058224 */ /* 0x000fe200078e0213 */
[----:B---3--:R-:W-:Y:S01]  /*24f0*/  @!P1 LEA R6, P2, R22, R6, 0x1 ;  /* 0x0000000616069211 */ /* 0x008fe200078408ff */
[----:B------:R-:W-:Y:S01]  /*2500*/  IMAD R17, R16, UR9, R21 ;  /* 0x0000000910117c24 */ /* 0x000fe2000f8e0215 */
[----:B------:R-:W-:Y:S01]  /*2510*/  @!P5 LDGSTS.E.BYPASS.LTC128B.128 [R166+0x4800], desc[UR22][R26.64+0x100] ;  /* 0x048001001aa6dfae */ /* 0x000fe2000b981a16 */
[----:B------:R-:W-:Y:S01]  /*2520*/  @!P0 IMAD.IADD R5, R25, 0x1, R5 ;  /* 0x0000000119058824 */ /* 0x000fe200078e0205 */
[----:B------:R-:W-:Y:S01]  /*2530*/  @!P1 LEA.HI.X R7, R22, R7, R9, 0x1, P2 ;  /* 0x0000000716079211 */ /* 0x000fe200010f0c09 */
[----:B------:R-:W-:Y:S01]  /*2540*/  IMAD.U32 R9, RZ, RZ, UR10 ;  /* 0x0000000aff097e24 */ /* 0x000fe2000f8e00ff */
[----:B------:R-:W-:Y:S01]  /*2550*/  @!P5 LDGSTS.E.BYPASS.LTC128B.128 [R166+0x6800], desc[UR22][R26.64+0x180] ;  /* 0x068001801aa6dfae */ /* 0x000fe2000b981a16 */
[----:B------:R-:W-:Y:S01]  /*2560*/  ISETP.GE.AND P5, PT, R0, UR14, PT ;  /* 0x0000000e00007c0c */ /* 0x000fe2000bfa6270 */
[----:B------:R-:W-:Y:S01]  /*2570*/  IMAD.U32 R4, RZ, RZ, UR11 ;  /* 0x0000000bff047e24 */ /* 0x000fe2000f8e00ff */
[----:B----4-:R-:W-:Y:S01]  /*2580*/  @!P0 LEA R10, P3, R24, R2, 0x1 ;  /* 0x00000002180a8211 */ /* 0x010fe200078608ff */
[----:B------:R-:W-:Y:S01]  /*2590*/  @!P1 LDGSTS.E.BYPASS.LTC128B.128 [R166+0x1000], desc[UR22][R6.64] ;  /* 0x0100000006a69fae */ /* 0x000fe2000b981a16 */
[----:B------:R-:W-:Y:S01]  /*25a0*/  LEA.HI.X R233, R20, UR7, R17, 0x1, P4 ;  /* 0x0000000714e97c11 */ /* 0x000fe2000a0f0c11 */
[----:B------:R-:W-:Y:S01]  /*25b0*/  USHF.L.U32 UR7, UR10, 0x4, URZ ;  /* 0x000000040a077899 */ /* 0x000fe200080006ff */
[----:B------:R-:W-:Y:S01]  /*25c0*/  @!P0 LEA.HI.X R11, R24, R3, R5, 0x1, P3 ;  /* 0x00000003180b8211 */ /* 0x000fe200018f0c05 */
[----:B------:R-:W-:Y:S01]  /*25d0*/  @!P1 LDGSTS.E.BYPASS.LTC128B.128 [R166+0x3000], desc[UR22][R6.64+0x80] ;  /* 0x0300008006a69fae */ /* 0x000fe2000b981a16 */
[----:B------:R-:W-:Y:S01]  /*25e0*/  ISETP.GE.AND P3, PT, R13, UR14, PT ;  /* 0x0000000e0d007c0c */ /* 0x000fe2000bf66270 */
[----:B------:R-:W-:Y:S01]  /*25f0*/  IMAD.U32 R5, RZ, RZ, UR10 ;  /* 0x0000000aff057e24 */ /* 0x000fe2000f8e00ff */
[----:B------:R-:W-:Y:S01]  /*2600*/  ISETP.GE.AND P4, PT, R14, UR14, PT ;  /* 0x0000000e0e007c0c */ /* 0x000fe2000bf86270 */
[----:B------:R-:W-:Y:S01]  /*2610*/  @!P1 LDGSTS.E.BYPASS.LTC128B.128 [R166+0x5000], desc[UR22][R6.64+0x100] ;  /* 0x0500010006a69fae */ /* 0x000fe2000b981a16 */
[----:B------:R-:W-:Y:S01]  /*2620*/  ISETP.GE.AND P6, PT, R16, UR14, PT ;  /* 0x0000000e10007c0c */ /* 0x000fe2000bfc6270 */
[----:B------:R-:W-:Y:S01]  /*2630*/  IMAD.U32 R2, RZ, RZ, UR10 ;  /* 0x0000000aff027e24 */ /* 0x000fe2000f8e00ff */
[----:B------:R-:W-:Y:S01]  /*2640*/  MOV R3, UR7 ;  /* 0x0000000700037c02 */ /* 0x000fe20008000f00 */
[----:B------:R1:W-:Y:S01]  /*2650*/  @!P1 LDGSTS.E.BYPASS.LTC128B.128 [R166+0x7000], desc[UR22][R6.64+0x180] ;  /* 0x0700018006a69fae */ /* 0x0003e2000b981a16 */
[----:B------:R-:W-:Y:S01]  /*2660*/  ISETP.GE.AND P2, PT, R0, UR14, PT ;  /* 0x0000000e00007c0c */ /* 0x000fe2000bf46270 */
[----:B------:R-:W-:Y:S01]  /*2670*/  USHF.L.U64.HI UR7, UR8, 0x4, UR9 ;  /* 0x0000000408077899 */ /* 0x000fe20008010209 */
[----:B------:R-:W-:Y:S01]  /*2680*/  MOV R0, UR6 ;  /* 0x0000000600007c02 */ /* 0x000fe20008000f00 */
[----:B------:R-:W-:Y:S01]  /*2690*/  @!P0 LDGSTS.E.BYPASS.LTC128B.128 [R166+0x1800], desc[UR22][R10.64] ;  /* 0x018000000aa68fae */ /* 0x000fe2000b981a16 */
[-C--:B------:R-:W-:Y:S01]  /*26a0*/  @!P5 LEA R8, P1, R3, R230.reuse, 0x1 ;  /* 0x000000e60308d211 */ /* 0x080fe200078208ff */
[----:B------:R-:W-:Y:S01]  /*26b0*/  VOTEU.ALL UP0, P3 ;  /* 0x0000000000ff7886 */ /* 0x000fe20001800000 */
[----:B------:R-:W-:Y:S01]  /*26c0*/  IMAD.U32 R15, RZ, RZ, UR8 ;  /* 0x00000008ff0f7e24 */ /* 0x000fe2000f8e00ff */
[----:B------:R-:W-:Y:S03]  /*26d0*/  @!P0 LDGSTS.E.BYPASS.LTC128B.128 [R166+0x3800], desc[UR22][R10.64+0x80] ;  /* 0x038000800aa68fae */ /* 0x000fe6000b981a16 */
[----:B------:R-:W-:Y:S01]  /*26e0*/  @!UP0 UIMAD UR6, UR11, 0x60, URZ ;  /* 0x000000600b0688a4 */ /* 0x000fe2000f8e02ff */
        /* <DEDUP_REMOVED lines=11> */
[----:B------:R-:W-:Y:S01]  /*27a0*/  @!P3 IMAD.MOV.U32 R16, RZ, RZ, R4 ;  /* 0x000000ffff10b224 */ /* 0x000fe200078e0004 */
[----:B------:R-:W-:Y:S01]  /*27b0*/  @!P5 LDGSTS.E.BYPASS.LTC128B.128 [R166+0x8800], desc[UR22][R8.64] ;  /* 0x0880000008a6dfae */ /* 0x000fe2000b981a16 */
[----:B------:R-:W-:Y:S01]  /*27c0*/  @!P3 IADD3 R17, PT, PT, R5, UR6, RZ ;  /* 0x000000060511bc10 */ /* 0x000fe2000fffe0ff */
[----:B------:R-:W-:Y:S01]  /*27d0*/  IMAD.U32 R5, RZ, RZ, UR8 ;  /* 0x00000008ff057e24 */ /* 0x000fe2000f8e00ff */
[----:B------:R-:W-:Y:S01]  /*27e0*/  ISETP.GE.AND P0, PT, R14, UR14, PT ;  /* 0x0000000e0e007c0c */ /* 0x000fe2000bf06270 */
[----:B------:R-:W-:Y:S01]  /*27f0*/  @!P5 LDGSTS.E.BYPASS.LTC128B.128 [R166+0xa800], desc[UR22][R8.64+0x80] ;  /* 0x0a80008008a6dfae */ /* 0x000fe2000b981a16 */
[----:B------:R-:W-:Y:S01]  /*2800*/  USHF.L.U32 UR14, UR8, 0x4, URZ ;  /* 0x00000004080e7899 */ /* 0x000fe200080006ff */
[----:B--2---:R-:W-:Y:S01]  /*2810*/  LOP3.LUT R11, R216, 0x8, RZ, 0xc0, !PT ;  /* 0x00000008d80b7812 */ /* 0x004fe200078ec0ff */
[----:B------:R-:W-:Y:S01]  /*2820*/  IMAD.U32 R2, RZ, RZ, UR9 ;  /* 0x00000009ff027e24 */ /* 0x000fe2000f8e00ff */
[----:B------:R-:W-:Y:S01]  /*2830*/  @!P5 LDGSTS.E.BYPASS.LTC128B.128 [R166+0xc800], desc[UR22][R8.64+0x100] ;  /* 0x0c80010008a6dfae */ /* 0x000fe2000b981a16 */
[----:B------:R-:W-:Y:S01]  /*2840*/  MOV R4, UR8 ;  /* 0x0000000800047c02 */ /* 0x000fe20008000f00 */
[----:B------:R-:W-:Y:S01]  /*2850*/  VOTEU.ALL UP0, P1 ;  /* 0x0000000000ff7886 */ /* 0x000fe20000800000 */
[----:B------:R-:W-:Y:S01]  /*2860*/  LOP3.LUT R180, R12, R11, RZ, 0x3c, !PT ;  /* 0x0000000b0cb47212 */ /* 0x000fe200078e3cff */
[----:B------:R1:W-:Y:S01]  /*2870*/  @!P5 LDGSTS.E.BYPASS.LTC128B.128 [R166+0xe800], desc[UR22][R8.64+0x180] ;  /* 0x0e80018008a6dfae */ /* 0x0003e2000b981a16 */
[----:B------:R-:W-:-:S02]  /*2880*/  @!P1 IMAD.WIDE.U32 R14, R15, 0x60, R232 ;  /* 0x000000600f0e9825 */ /* 0x000fc400078e00e8 */
[----:B------:R-:W-:Y:S01]  /*2890*/  @!UP0 UIMAD UR6, UR9, 0x60, URZ ;  /* 0x00000060090688a4 */ /* 0x000fe2000f8e02ff */
[----:B------:R-:W-:Y:S01]  /*28a0*/  @!P4 LDGSTS.E.BYPASS.LTC128B.128 [R166+0x9000], desc[UR22][R6.64] ;  /* 0x0900000006a6cfae */ /* 0x000fe2000b981a16 */
[----:B------:R-:W-:Y:S01]  /*28b0*/  IADD3 R112, PT, PT, R181, R180, RZ ;  /* 0x000000b4b5707210 */ /* 0x000fe20007ffe0ff */
[----:B------:R-:W-:Y:S02]  /*28c0*/  UISETP.GT.AND UP0, UPT, UR15, UR16, UPT ;  /* 0x000000100f00728c */ /* 0x000fe4000bf04270 */
[----:B------:R-:W-:Y:S01]  /*28d0*/  @!P4 LDGSTS.E.BYPASS.LTC128B.128 [R166+0xb000], desc[UR22][R6.64+0x80] ;  /* 0x0b00008006a6cfae */ /* 0x000fe2000b981a16 */
[----:B------:R-:W-:-:S03]  /*28e0*/  LEA R112, R112, UR5, 0x1 ;  /* 0x0000000570707c11 */ /* 0x000fc6000f8e08ff */
[----:B------:R-:W-:Y:S04]  /*28f0*/  @!P4 LDGSTS.E.BYPASS.LTC128B.128 [R166+0xd000], desc[UR22][R6.64+0x100] ;  /* 0x0d00010006a6cfae */ /* 0x000fe8000b981a16 */
[----:B------:R2:W-:Y:S04]  /*2900*/  @!P4 LDGSTS.E.BYPASS.LTC128B.128 [R166+0xf000], desc[UR22][R6.64+0x180] ;  /* 0x0f00018006a6cfae */ /* 0x0005e8000b981a16 */
[----:B------:R-:W-:Y:S04]  /*2910*/  @!P3 LDGSTS.E.BYPASS.LTC128B.128 [R166+0x9800], desc[UR22][R16.64] ;  /* 0x0980000010a6bfae */ /* 0x000fe8000b981a16 */
[----:B------:R-:W-:Y:S01]  /*2920*/  @!P3 LDGSTS.E.BYPASS.LTC128B.128 [R166+0xb800], desc[UR22][R16.64+0x80] ;  /* 0x0b80008010a6bfae */ /* 0x000fe2000b981a16 */
[----:B-1----:R-:W-:-:S03]  /*2930*/  MOV R8, UR7 ;  /* 0x0000000700087c02 */ /* 0x002fc60008000f00 */
[----:B------:R-:W-:Y:S01]  /*2940*/  @!P3 LDGSTS.E.BYPASS.LTC128B.128 [R166+0xd800], desc[UR22][R16.64+0x100] ;  /* 0x0d80010010a6bfae */ /* 0x000fe2000b981a16 */
[----:B------:R-:W-:-:S03]  /*2950*/  LOP3.LUT R9, R213, 0x8, RZ, 0xc0, !PT ;  /* 0x00000008d5097812 */ /* 0x000fc600078ec0ff */
[----:B------:R-:W-:Y:S01]  /*2960*/  @!P3 LDGSTS.E.BYPASS.LTC128B.128 [R166+0xf800], desc[UR22][R16.64+0x180] ;  /* 0x0f80018010a6bfae */ /* 0x000fe2000b981a16 */
[----:B------:R-:W-:-:S03]  /*2970*/  LOP3.LUT R182, R12, R9, RZ, 0x3c, !PT ;  /* 0x000000090cb67212 */ /* 0x000fc600078e3cff */
[----:B------:R-:W0:Y:S02]  /*2980*/  LDGDEPBAR ;  /* 0x00000000000079af */ /* 0x000e240000000000 */
[----:B------:R-:W-:Y:S02]  /*2990*/  IMAD.SHL.U32 R182, R182, 0x2, RZ ;  /* 0x00000002b6b67824 */ /* 0x000fe400078e00ff */
[----:B--2---:R-:W-:Y:S01]  /*29a0*/  IMAD.U32 R7, RZ, RZ, UR14 ;  /* 0x0000000eff077e24 */ /* 0x004fe2000f8e00ff */
[-C--:B------:R-:W-:Y:S01]  /*29b0*/  @!P0 LEA R6, P3, R5, R232.reuse, 0x6 ;  /* 0x000000e805068211 */ /* 0x080fe200078630ff */
[----:B------:R-:W-:Y:S01]  /*29c0*/  @!P1 VIADD R5, R15, UR6 ;  /* 0x000000060f059c36 */ /* 0x000fe20008000000 */
[----:B------:R-:W1:Y:S02]  /*29d0*/  LDCU UR14, c[0x0][0x50c] ;  /* 0x0000a180ff0e77ac */ /* 0x000e640008000800 */
[----:B------:R-:W-:-:S04]  /*29e0*/  @!P2 LEA R10, P4, R7, R232, 0x1 ;  /* 0x000000e8070aa211 */ /* 0x000fc800078808ff */
[-C--:B------:R-:W-:Y:S02]  /*29f0*/  @!P2 LEA.HI.X R11, R7, R233.reuse, R8, 0x1, P4 ;  /* 0x000000e9070ba211 */ /* 0x080fe400020f0c08 */
[----:B------:R-:W-:Y:S02]  /*2a00*/  @!P0 LEA.HI.X R7, R4, R233, R2, 0x6, P3 ;  /* 0x000000e904078211 */ /* 0x000fe400018f3402 */
[----:B------:R-:W-:Y:S02]  /*2a10*/  SHF.R.U32.HI R2, RZ, 0x4, R213 ;  /* 0x00000004ff027819 */ /* 0x000fe400000116d5 */
[----:B------:R-:W-:Y:S01]  /*2a20*/  @!P1 MOV R4, R14 ;  /* 0x0000000e00049202 */ /* 0x000fe20000000f00 */
[----:B------:R-:W-:-:S04]  /*2a30*/  DEPBAR.LE SB0, 0x0 ;  /* 0x000080000000791a */ /* 0x000fc80000000000 */
[----:B------:R-:W-:Y:S01]  /*2a40*/  BAR.SYNC.DEFER_BLOCKING 0x0 ;  /* 0x0000000000007b1d */ /* 0x000fe20000010000 */
[----:B------:R-:W-:-:S05]  /*2a50*/  IMAD.SHL.U32 R9, R2, 0x400, RZ ;  /* 0x0000040002097824 */ /* 0x000fca00078e00ff */
[----:B------:R-:W-:-:S05]  /*2a60*/  LOP3.LUT R108, R182, 0x400, R9, 0xf8, !PT ;  /* 0x00000400b66c7812 */ /* 0x000fca00078ef809 */
[----:B------:R-:W-:Y:S01]  /*2a70*/  VIADD R107, R108, UR5 ;  /* 0x000000056c6b7c36 */ /* 0x000fe20008000000 */
        /* <DEDUP_REMOVED lines=35> */
[----:B------:R-:W-:-:S03]  /*2cb0*/  SEL R104, R104, 0xffffffe0, !P0 ;  /* 0xffffffe068687807 */ /* 0x000fc60004000000 */
[----:B------:R-:W-:Y:S01]  /*2cc0*/  @P1 STS.128 [R166+0x13800], RZ ;  /* 0x013800ffa6001388 */ /* 0x000fe20000000c00 */
[----:B------:R-:W-:Y:S01]  /*2cd0*/  IADD3 R110, PT, PT, R112, R104, RZ ;  /* 0x00000068706e7210 */ /* 0x000fe20007ffe0ff */
        /* <DEDUP_REMOVED lines=15> */
[----:B--2---:R-:W-:Y:S01]  /*2dd0*/  LDSM.16.M88.4 R8, [R110] ;  /* 0x000000006e08783b */ /* 0x004fe20000000200 */
[----:B---3--:R-:W-:-:S03]  /*2de0*/  LOP3.LUT R4, R213, 0x4, RZ, 0xc0, !PT ;  /* 0x00000004d5047812 */ /* 0x008fc600078ec0ff */
[----:B------:R-:W2:Y:S01]  /*2df0*/  LDSM.16.M88.4 R44, [R106+0x8000] ;  /* 0x008000006a2c783b */ /* 0x000ea20000000200 */
[----:B------:R-:W-:-:S03]  /*2e00*/  ISETP.NE.AND P0, PT, R4, RZ, PT ;  /* 0x000000ff0400720c */ /* 0x000fc60003f05270 */
[----:B------:R-:W3:Y:S01]  /*2e10*/  LDSM.16.M88.4 R20, [R106+0x8800] ;  /* 0x008800006a14783b */ /* 0x000ee20000000200 */
[----:B------:R-:W-:-:S03]  /*2e20*/  SEL R167, R167, 0xffffffc0, !P0 ;  /* 0xffffffc0a7a77807 */ /* 0x000fc60004000000 */
[----:B------:R-:W3:Y:S01]  /*2e30*/  LDSM.16.M88.4 R16, [R106+0x9000] ;  /* 0x009000006a10783b */ /* 0x000ee20000000200 */
[----:B------:R-:W-:-:S03]  /*2e40*/  IADD3 R111, PT, PT, R112, R167, RZ ;  /* 0x000000a7706f7210 */ /* 0x000fc60007ffe0ff */
[----:B------:R-:W3:Y:S01]  /*2e50*/  LDSM.16.M88.4 R32, [R106+0x9800] ;  /* 0x009800006a20783b */ /* 0x000ee20000000200 */
[----:B------:R-:W-:Y:S01]  /*2e60*/  IMAD.IADD R107, R107, 0x1, R167 ;  /* 0x000000016b6b7824 */ /* 0x000fe200078e02a7 */
[C---:B------:R-:W-:Y:S02]  /*2e70*/  IADD3 R109, PT, PT, R104.reuse, R111, RZ ;  /* 0x0000006f686d7210 */ /* 0x040fe40007ffe0ff */
[----:B------:R-:W-:Y:S01]  /*2e80*/  LDSM.16.M88.4 R40, [R111] ;  /* 0x000000006f28783b */ /* 0x000fe20000000200 */
[----:B------:R-:W-:Y:S01]  /*2e90*/  IMAD.IADD R105, R104, 0x1, R107 ;  /* 0x0000000168697824 */ /* 0x000fe200078e026b */
[C---:B----4-:R-:W-:Y:S02]  /*2ea0*/  HMMA.16816.F32 R12, R64.reuse, R24, RZ ;  /* 0x00000018400c723c */ /* 0x050fe400000018ff */
[----:B------:R-:W4:Y:S04]  /*2eb0*/  LDSM.16.M88.4 R28, [R107+0x8000] ;  /* 0x008000006b1c783b */ /* 0x000f280000000200 */
[----:B------:R-:W4:Y:S02]  /*2ec0*/  LDSM.16.M88.4 R4, [R107+0x8800] ;  /* 0x008800006b04783b */ /* 0x000f240000000200 */
[C---:B-----5:R-:W-:Y:S02]  /*2ed0*/  HMMA.16816.F32 R36, R64.reuse, R48, RZ ;  /* 0x000000304024723c */ /* 0x060fe400000018ff */
[----:B------:R-:W5:Y:S04]  /*2ee0*/  LDSM.16.M88.4 R56, [R107+0x9000] ;  /* 0x009000006b38783b */ /* 0x000f680000000200 */
[----:B------:R-:W-:Y:S02]  /*2ef0*/  LDSM.16.M88.4 R88, [R112+0x4000] ;  /* 0x004000007058783b */ /* 0x000fe40000000200 */
[C---:B-1----:R-:W-:Y:S02]  /*2f00*/  HMMA.16816.F32 R76, R64.reuse, R72, RZ ;  /* 0x00000048404c723c */ /* 0x042fe400000018ff */
[----:B------:R-:W-:Y:S04]  /*2f10*/  LDSM.16.M88.4 R60, [R110+0x4000] ;  /* 0x004000006e3c783b */ /* 0x000fe80000000200 */
[----:B------:R-:W-:Y:S02]  /*2f20*/  LDSM.16.M88.4 R100, [R108+UR5+0xc800] ;  /* 0x00c800056c64783b */ /* 0x000fe40008000200 */
[C---:B------:R-:W-:Y:S02]  /*2f30*/  HMMA.16816.F32 R24, R64.reuse, R26, RZ ;  /* 0x0000001a4018723c */ /* 0x040fe400000018ff */
[----:B------:R-:W-:Y:S04]  /*2f40*/  LDSM.16.M88.4 R96, [R106+0xc800] ;  /* 0x00c800006a60783b */ /* 0x000fe80000000200 */
[----:B------:R-:W-:Y:S02]  /*2f50*/  LDSM.16.M88.4 R92, [R105+0xc000] ;  /* 0x00c00000695c783b */ /* 0x000fe40000000200 */
[C---:B------:R-:W-:Y:S02]  /*2f60*/  HMMA.16816.F32 R48, R64.reuse, R50, RZ ;  /* 0x000000324030723c */ /* 0x040fe400000018ff */
[----:B------:R-:W-:Y:S04]  /*2f70*/  LDSM.16.M88.4 R84, [R108+UR5+0xd000] ;  /* 0x00d000056c54783b */ /* 0x000fe80008000200 */
[----:B------:R-:W-:Y:S02]  /*2f80*/  LDSM.16.M88.4 R80, [R108+UR5+0xd800] ;  /* 0x00d800056c50783b */ /* 0x000fe40008000200 */
[C---:B------:R-:W-:Y:S02]  /*2f90*/  HMMA.16816.F32 R72, R64.reuse, R74, RZ ;  /* 0x0000004a4048723c */ /* 0x040fe400000018ff */
[----:B------:R-:W0:Y:S06]  /*2fa0*/  LDGDEPBAR ;  /* 0x00000000000079af */ /* 0x000e2c0000000000 */
[C---:B------:R-:W-:Y:S08]  /*2fb0*/  HMMA.16816.F32 R68, R64.reuse, R52, RZ ;  /* 0x000000344044723c */ /* 0x040ff000000018ff */
[----:B------:R-:W-:Y:S01]  /*2fc0*/  HMMA.16816.F32 R64, R64, R54, RZ ;  /* 0x000000364040723c */ /* 0x000fe200000018ff */
[----:B------:R-:W1:Y:S07]  /*2fd0*/  LDSM.16.M88.4 R52, [R107+0x9800] ;  /* 0x009800006b34783b */ /* 0x000e6e0000000200 */
[C---:B--2---:R-:W-:Y:S08]  /*2fe0*/  HMMA.16816.F32 R12, R8.reuse, R44, R12 ;  /* 0x0000002c080c723c */ /* 0x044ff0000000180c */
[C---:B------:R-:W-:Y:S01]  /*2ff0*/  HMMA.16816.F32 R24, R8.reuse, R46, R24 ;  /* 0x0000002e0818723c */ /* 0x040fe20000001818 */
[----:B------:R-:W-:Y:S07]  /*3000*/  LDSM.16.M88.4 R44, [R112+0x2000] ;  /* 0x00200000702c783b */ /* 0x000fee0000000200 */
[C---:B---3--:R-:W-:Y:S08]  /*3010*/  HMMA.16816.F32 R36, R8.reuse, R20, R36 ;  /* 0x000000140824723c */ /* 0x048ff00000001824 */
[C---:B------:R-:W-:Y:S01]  /*3020*/  HMMA.16816.F32 R48, R8.reuse, R22, R48 ;  /* 0x000000160830723c */ /* 0x040fe20000001830 */
[----:B------:R-:W-:Y:S07]  /*3030*/  LDSM.16.M88.4 R20, [R105+0x8000] ;  /* 0x008000006914783b */ /* 0x000fee0000000200 */
[C---:B------:R-:W-:Y:S08]  /*3040*/  HMMA.16816.F32 R76, R8.reuse, R16, R76 ;  /* 0x00000010084c723c */ /* 0x040ff0000000184c */
[C---:B------:R-:W-:Y:S01]  /*3050*/  HMMA.16816.F32 R72, R8.reuse, R18, R72 ;  /* 0x000000120848723c */ /* 0x040fe20000001848 */
[----:B------:R-:W2:Y:S07]  /*3060*/  LDSM.16.M88.4 R16, [R109] ;  /* 0x000000006d10783b */ /* 0x000eae0000000200 */
[C---:B------:R-:W-:Y:S08]  /*3070*/  HMMA.16816.F32 R68, R8.reuse, R32, R68 ;  /* 0x000000200844723c */ /* 0x040ff00000001844 */
        /* <DEDUP_REMOVED lines=8> */
[----:B------:R-:W4:Y:S07]  /*3100*/  LDSM.16.M88.4 R4, [R108+UR5+0xa000] ;  /* 0x00a000056c04783b */ /* 0x000f2e0008000200 */
[C---:B-----5:R-:W-:Y:S08]  /*3110*/  HMMA.16816.F32 R76, R40.reuse, R56, R76 ;  /* 0x00000038284c723c */ /* 0x060ff0000000184c */
[C---:B------:R-:W-:Y:S01]  /*3120*/  HMMA.16816.F32 R72, R40.reuse, R58, R72 ;  /* 0x0000003a2848723c */ /* 0x040fe20000001848 */
[----:B------:R-:W-:Y:S07]  /*3130*/  LDSM.16.M88.4 R56, [R108+UR5+0xb800] ;  /* 0x00b800056c38783b */ /* 0x000fee0008000200 */
[C---:B-1----:R-:W-:Y:S08]  /*3140*/  HMMA.16816.F32 R68, R40.reuse, R52, R68 ;  /* 0x000000342844723c */ /* 0x042ff00000001844 */
[----:B------:R-:W-:Y:S01]  /*3150*/  HMMA.16816.F32 R64, R40, R54, R64 ;  /* 0x000000362840723c */ /* 0x000fe20000001840 */
[----:B------:R-:W-:Y:S04]  /*3160*/  LDSM.16.M88.4 R40, [R110+0x2000] ;  /* 0x002000006e28783b */ /* 0x000fe80000000200 */
[----:B------:R-:W-:Y:S03]  /*3170*/  LDSM.16.M88.4 R52, [R106+0xb800] ;  /* 0x00b800006a34783b */ /* 0x000fe60000000200 */
[C---:B--2---:R-:W-:Y:S08]  /*3180*/  HMMA.16816.F32 R12, R16.reuse, R20, R12 ;  /* 0x00000014100c723c */ /* 0x044ff0000000180c */
[C---:B------:R-:W-:Y:S01]  /*3190*/  HMMA.16816.F32 R24, R16.reuse, R22, R24 ;  /* 0x000000161018723c */ /* 0x040fe20000001818 */
[----:B------:R-:W1:Y:S07]  /*31a0*/  LDSM.16.M88.4 R20, [R108+UR5+0xa800] ;  /* 0x00a800056c14783b */ /* 0x000e6e0008000200 */
[C---:B---3--:R-:W-:Y:S08]  /*31b0*/  HMMA.16816.F32 R36, R16.reuse, R8, R36 ;  /* 0x000000081024723c */ /* 0x048ff00000001824 */
[C---:B------:R-:W-:Y:S01]  /*31c0*/  HMMA.16816.F32 R48, R16.reuse, R10, R48 ;  /* 0x0000000a1030723c */ /* 0x040fe20000001830 */
[----:B------:R-:W2:Y:S07]  /*31d0*/  LDSM.16.M88.4 R8, [R108+UR5+0xb000] ;  /* 0x00b000056c08783b */ /* 0x000eae0008000200 */
[C---:B------:R-:W-:Y:S08]  /*31e0*/  HMMA.16816.F32 R76, R16.reuse, R32, R76 ;  /* 0x00000020104c723c */ /* 0x040ff0000000184c */
[C---:B------:R-:W-:Y:S01]  /*31f0*/  HMMA.16816.F32 R72, R16.reuse, R34, R72 ;  /* 0x000000221048723c */ /* 0x040fe20000001848 */
[----:B------:R-:W-:Y:S07]  /*3200*/  LDSM.16.M88.4 R32, [R107+0xa000] ;  /* 0x00a000006b20783b */ /* 0x000fee0000000200 */
[C---:B----4-:R-:W-:Y:S08]  /*3210*/  HMMA.16816.F32 R68, R16.reuse, R28, R68 ;  /* 0x0000001c1044723c */ /* 0x050ff00000001844 */
        /* <DEDUP_REMOVED lines=9> */
[C---:B--2---:R-:W-:Y:S08]  /*32b0*/  HMMA.16816.F32 R76, R44.reuse, R8, R76 ;  /* 0x000000082c4c723c */ /* 0x044ff0000000184c */
[----:B------:R-:W-:Y:S01]  /*32c0*/  HMMA.16816.F32 R72, R44, R10, R72 ;  /* 0x0000000a2c48723c */ /* 0x000fe20000001848 */
        /* <DEDUP_REMOVED lines=9> */
[----:B------:R-:W3:Y:S07]  /*3360*/  LDSM.16.M88.4 R4, [R109+0x2000] ;  /* 0x002000006d04783b */ /* 0x000eee0000000200 */
[C---:B------:R-:W-:Y:S08]  /*3370*/  HMMA.16816.F32 R68, R44.reuse, R56, R68 ;  /* 0x000000382c44723c */ /* 0x040ff00000001844 */
[----:B------:R-:W-:Y:S01]  /*3380*/  HMMA.16816.F32 R64, R44, R58, R64 ;  /* 0x0000003a2c40723c */ /* 0x000fe20000001840 */
[----:B------:R-:W4:Y:S04]  /*3390*/  LDSM.16.M88.4 R44, [R107+0xb800] ;  /* 0x00b800006b2c783b */ /* 0x000f280000000200 */
[----:B------:R-:W-:Y:S03]  /*33a0*/  LDSM.16.M88.4 R56, [R106+0xd000] ;  /* 0x00d000006a38783b */ /* 0x000fe60000000200 */
[C---:B-1----:R-:W-:Y:S08]  /*33b0*/  HMMA.16816.F32 R12, R8.reuse, R32, R12 ;  /* 0x00000020080c723c */ /* 0x042ff0000000180c */
[----:B------:R-:W-:Y:S01]  /*33c0*/  HMMA.16816.F32 R24, R8, R34, R24 ;  /* 0x000000220818723c */ /* 0x000fe20000001818 */
[----:B------:R-:W1:Y:S07]  /*33d0*/  LDSM.16.M88.4 R32, [R108+UR5+0xc000] ;  /* 0x00c000056c20783b */ /* 0x000e6e0008000200 */
[C---:B------:R-:W-:Y:S08]  /*33e0*/  HMMA.16816.F32 R68, R40.reuse, R52, R68 ;  /* 0x000000342844723c */ /* 0x040ff00000001844 */
[----:B------:R-:W-:Y:S01]  /*33f0*/  HMMA.16816.F32 R64, R40, R54, R64 ;  /* 0x000000362840723c */ /* 0x000fe20000001840 */
[----:B------:R-:W5:Y:S04]  /*3400*/  LDSM.16.M88.4 R40, [R105+0xa800] ;  /* 0x00a800006928783b */ /* 0x000f680000000200 */
[----:B------:R-:W-:Y:S03]  /*3410*/  LDSM.16.M88.4 R52, [R106+0xd800] ;  /* 0x00d800006a34783b */ /* 0x000fe60000000200 */
[C---:B--2---:R-:W-:Y:S08]  /*3420*/  HMMA.16816.F32 R76, R8.reuse, R16, R76 ;  /* 0x00000010084c723c */ /* 0x044ff0000000184c */
[----:B------:R-:W-:Y:S01]  /*3430*/  HMMA.16816.F32 R72, R8, R18, R72 ;  /* 0x000000120848723c */ /* 0x000fe20000001848 */
[----:B------:R-:W2:Y:S07]  /*3440*/  LDSM.16.M88.4 R16, [R106+0xc000] ;  /* 0x00c000006a10783b */ /* 0x000eae0000000200 */
[C---:B---3--:R-:W-:Y:S08]  /*3450*/  HMMA.16816.F32 R12, R4.reuse, R28, R12 ;  /* 0x0000001c040c723c */ /* 0x048ff0000000180c */
[----:B------:R-:W-:Y:S01]  /*3460*/  HMMA.16816.F32 R24, R4, R30, R24 ;  /* 0x0000001e0418723c */ /* 0x000fe20000001818 */
[----:B------:R-:W-:Y:S07]  /*3470*/  LDSM.16.M88.4 R28, [R105+0xb800] ;  /* 0x00b80000691c783b */ /* 0x000fee0000000200 */
[C---:B------:R-:W-:Y:S08]  /*3480*/  HMMA.16816.F32 R36, R8.reuse, R20, R36 ;  /* 0x000000140824723c */ /* 0x040ff00000001824 */
[C---:B------:R-:W-:Y:S01]  /*3490*/  HMMA.16816.F32 R48, R8.reuse, R22, R48 ;  /* 0x000000160830723c */ /* 0x040fe20000001830 */
[----:B------:R-:W3:Y:S07]  /*34a0*/  LDSM.16.M88.4 R20, [R105+0xb000] ;  /* 0x00b000006914783b */ /* 0x000eee0000000200 */
[C---:B----4-:R-:W-:Y:S08]  /*34b0*/  HMMA.16816.F32 R68, R8.reuse, R44, R68 ;  /* 0x0000002c0844723c */ /* 0x050ff00000001844 */
[----:B------:R-:W-:Y:S01]  /*34c0*/  HMMA.16816.F32 R64, R8, R46, R64 ;  /* 0x0000002e0840723c */ /* 0x000fe20000001840 */
[----:B------:R-:W-:Y:S04]  /*34d0*/  LDSM.16.M88.4 R44, [R111+0x4000] ;  /* 0x004000006f2c783b */ /* 0x000fe80000000200 */
[----:B------:R-:W4:Y:S03]  /*34e0*/  LDSM.16.M88.4 R8, [R107+0xc000] ;  /* 0x00c000006b08783b */ /* 0x000f260000000200 */
[C---:B-1----:R-:W-:Y:S08]  /*34f0*/  HMMA.16816.F32 R12, R88.reuse, R32, R12 ;  /* 0x00000020580c723c */ /* 0x042ff0000000180c */
[----:B------:R-:W-:Y:S01]  /*3500*/  HMMA.16816.F32 R24, R88, R34, R24 ;  /* 0x000000225818723c */ /* 0x000fe20000001818 */
[----:B------:R-:W1:Y:S07]  /*3510*/  LDSM.16.M88.4 R32, [R109+0x4000] ;  /* 0x004000006d20783b */ /* 0x000e6e0000000200 */
[C---:B-----5:R-:W-:Y:S08]  /*3520*/  HMMA.16816.F32 R36, R4.reuse, R40, R36 ;  /* 0x000000280424723c */ /* 0x060ff00000001824 */
[----:B------:R-:W-:Y:S01]  /*3530*/  HMMA.16816.F32 R48, R4, R42, R48 ;  /* 0x0000002a0430723c */ /* 0x000fe20000001830 */
[----:B------:R-:W5:Y:S07]  /*3540*/  LDSM.16.M88.4 R40, [R107+0xc800] ;  /* 0x00c800006b28783b */ /* 0x000f6e0000000200 */
[C---:B--2---:R-:W-:Y:S08]  /*3550*/  HMMA.16816.F32 R12, R60.reuse, R16, R12 ;  /* 0x000000103c0c723c */ /* 0x044ff0000000180c */
[----:B------:R-:W-:Y:S01]  /*3560*/  HMMA.16816.F32 R24, R60, R18, R24 ;  /* 0x000000123c18723c */ /* 0x000fe20000001818 */
[----:B------:R-:W-:Y:S07]  /*3570*/  LDSM.16.M88.4 R16, [R108+UR5+0xe000] ;  /* 0x00e000056c10783b */ /* 0x000fee0008000200 */
[C---:B------:R-:W-:Y:S08]  /*3580*/  HMMA.16816.F32 R36, R88.reuse, R100, R36 ;  /* 0x000000645824723c */ /* 0x040ff00000001824 */
[----:B------:R-:W-:Y:S08]  /*3590*/  HMMA.16816.F32 R48, R88, R102, R48 ;  /* 0x000000665830723c */ /* 0x000ff00000001830 */
[C---:B---3--:R-:W-:Y:S08]  /*35a0*/  HMMA.16816.F32 R76, R4.reuse, R20, R76 ;  /* 0x00000014044c723c */ /* 0x048ff0000000184c */
[C---:B------:R-:W-:Y:S01]  /*35b0*/  HMMA.16816.F32 R72, R4.reuse, R22, R72 ;  /* 0x000000160448723c */ /* 0x040fe20000001848 */
[----:B------:R-:W2:Y:S07]  /*35c0*/  LDSM.16.M88.4 R20, [R112+0x6000] ;  /* 0x006000007014783b */ /* 0x000eae0000000200 */
[----:B------:R-:W-:Y:S08]  /*35d0*/  HMMA.16816.F32 R68, R4, R28, R68 ;  /* 0x0000001c0444723c */ /* 0x000ff00000001844 */
[----:B----4-:R-:W-:Y:S08]  /*35e0*/  HMMA.16816.F32 R12, R44, R8, R12 ;  /* 0x000000082c0c723c */ /* 0x010ff0000000180c */
[----:B------:R-:W-:Y:S01]  /*35f0*/  HMMA.16816.F32 R64, R4, R30, R64 ;  /* 0x0000001e0440723c */ /* 0x000fe20000001840 */
[----:B------:R-:W3:Y:S04]  /*3600*/  LDSM.16.M88.4 R28, [R105+0xc800] ;  /* 0x00c80000691c783b */ /* 0x000ee80000000200 */
[----:B------:R-:W-:Y:S03]  /*3610*/  LDSM.16.M88.4 R4, [R106+0xe000] ;  /* 0x00e000006a04783b */ /* 0x000fe60000000200 */
[----:B------:R-:W-:Y:S01]  /*3620*/  HMMA.16816.F32 R24, R44, R10, R24 ;  /* 0x0000000a2c18723c */ /* 0x000fe20000001818 */
[----:B------:R-:W4:Y:S07]  /*3630*/  LDSM.16.M88.4 R8, [R110+0x6000] ;  /* 0x006000006e08783b */ /* 0x000f2e0000000200 */
[C---:B------:R-:W-:Y:S08]  /*3640*/  HMMA.16816.F32 R36, R60.reuse, R96, R36 ;  /* 0x000000603c24723c */ /* 0x040ff00000001824 */
[----:B------:R-:W-:Y:S01]  /*3650*/  HMMA.16816.F32 R48, R60, R98, R48 ;  /* 0x000000623c30723c */ /* 0x000fe20000001830 */
[----:B------:R-:W-:Y:S07]  /*3660*/  LDSM.16.M88.4 R96, [R106+0xe800] ;  /* 0x00e800006a60783b */ /* 0x000fee0000000200 */
[----:B-1----:R-:W-:Y:S08]  /*3670*/  HMMA.16816.F32 R12, R32, R92, R12 ;  /* 0x0000005c200c723c */ /* 0x002ff0000000180c */
[C---:B------:R-:W-:Y:S08]  /*3680*/  HMMA.16816.F32 R76, R88.reuse, R84, R76 ;  /* 0x00000054584c723c */ /* 0x040ff0000000184c */
[C---:B------:R-:W-:Y:S01]  /*3690*/  HMMA.16816.F32 R72, R88.reuse, R86, R72 ;  /* 0x000000565848723c */ /* 0x040fe20000001848 */
[----:B------:R-:W-:Y:S07]  /*36a0*/  LDSM.16.M88.4 R84, [R107+0xd800] ;  /* 0x00d800006b54783b */ /* 0x000fee0000000200 */
[C---:B------:R-:W-:Y:S08]  /*36b0*/  HMMA.16816.F32 R68, R88.reuse, R80, R68 ;  /* 0x000000505844723c */ /* 0x040ff00000001844 */
[----:B------:R-:W-:Y:S01]  /*36c0*/  HMMA.16816.F32 R64, R88, R82, R64 ;  /* 0x000000525840723c */ /* 0x000fe20000001840 */
[----:B------:R-:W1:Y:S04]  /*36d0*/  LDSM.16.M88.4 R88, [R107+0xd000] ;  /* 0x00d000006b58783b */ /* 0x000e680000000200 */
[----:B------:R-:W1:Y:S03]  /*36e0*/  LDSM.16.M88.4 R80, [R108+UR5+0xe800] ;  /* 0x00e800056c50783b */ /* 0x000e660008000200 */
[----:B------:R-:W-:Y:S01]  /*36f0*/  HMMA.16816.F32 R24, R32, R94, R24 ;  /* 0x0000005e2018723c */ /* 0x000fe20000001818 */
[----:B------:R-:W-:Y:S07]  /*3700*/  LDSM.16.M88.4 R92, [R111+0x6000] ;  /* 0x006000006f5c783b */ /* 0x000fee0000000200 */
[C---:B-----5:R-:W-:Y:S08]  /*3710*/  HMMA.16816.F32 R36, R44.reuse, R40, R36 ;  /* 0x000000282c24723c */ /* 0x060ff00000001824 */
[----:B------:R-:W-:Y:S01]  /*3720*/  HMMA.16816.F32 R48, R44, R42, R48 ;  /* 0x0000002a2c30723c */ /* 0x000fe20000001830 */
[----:B------:R-:W-:Y:S07]  /*3730*/  LDSM.16.M88.4 R40, [R107+0xe800] ;  /* 0x00e800006b28783b */ /* 0x000fee0000000200 */
[----:B--2---:R-:W-:Y:S01]  /*3740*/  HMMA.16816.F32 R100, R20, R16, R12 ;  /* 0x000000101464723c */ /* 0x004fe2000000180c */
[----:B------:R-:W2:Y:S07]  /*3750*/  LDSM.16.M88.4 R12, [R107+0xe000] ;  /* 0x00e000006b0c783b */ /* 0x000eae0000000200 */
[C---:B------:R-:W-:Y:S08]  /*3760*/  HMMA.16816.F32 R68, R60.reuse, R52, R68 ;  /* 0x000000343c44723c */ /* 0x040ff00000001844 */
[----:B------:R-:W-:Y:S01]  /*3770*/  HMMA.16816.F32 R64, R60, R54, R64 ;  /* 0x000000363c40723c */ /* 0x000fe20000001840 */
[----:B------:R-:W5:Y:S07]  /*3780*/  LDSM.16.M88.4 R52, [R105+0xd000] ;  /* 0x00d000006934783b */ /* 0x000f6e0000000200 */
[----:B------:R-:W-:Y:S01]  /*3790*/  HMMA.16816.F32 R24, R20, R18, R24 ;  /* 0x000000121418723c */ /* 0x000fe20000001818 */
[----:B------:R-:W5:Y:S07]  /*37a0*/  LDSM.16.M88.4 R16, [R105+0xd800] ;  /* 0x00d800006910783b */ /* 0x000f6e0000000200 */
[C---:B------:R-:W-:Y:S08]  /*37b0*/  HMMA.16816.F32 R76, R60.reuse, R56, R76 ;  /* 0x000000383c4c723c */ /* 0x040ff0000000184c */
[----:B------:R-:W-:Y:S01]  /*37c0*/  HMMA.16816.F32 R72, R60, R58, R72 ;  /* 0x0000003a3c48723c */ /* 0x000fe20000001848 */
[----:B------:R-:W-:Y:S04]  /*37d0*/  LDSM.16.M88.4 R60, [R109+0x6000] ;  /* 0x006000006d3c783b */ /* 0x000fe80000000200 */
[----:B------:R-:W-:Y:S03]  /*37e0*/  LDSM.16.M88.4 R56, [R105+0xe000] ;  /* 0x00e000006938783b */ /* 0x000fe60000000200 */
[C---:B---3--:R-:W-:Y:S08]  /*37f0*/  HMMA.16816.F32 R36, R32.reuse, R28, R36 ;  /* 0x0000001c2024723c */ /* 0x048ff00000001824 */
[----:B------:R-:W-:Y:S01]  /*3800*/  HMMA.16816.F32 R48, R32, R30, R48 ;  /* 0x0000001e2030723c */ /* 0x000fe20000001830 */
[----:B------:R-:W-:Y:S07]  /*3810*/  LDSM.16.M88.4 R28, [R106+0xf800] ;  /* 0x00f800006a1c783b */ /* 0x000fee0000000200 */
[C---:B----4-:R-:W-:Y:S08]  /*3820*/  HMMA.16816.F32 R100, R8.reuse, R4, R100 ;  /* 0x000000040864723c */ /* 0x050ff00000001864 */
[----:B------:R-:W-:Y:S01]  /*3830*/  HMMA.16816.F32 R24, R8, R6, R24 ;  /* 0x000000060818723c */ /* 0x000fe20000001818 */
[----:B------:R-:W3:Y:S07]  /*3840*/  LDSM.16.M88.4 R4, [R108+UR5+0xf000] ;  /* 0x00f000056c04783b */ /* 0x000eee0008000200 */
[C---:B-1----:R-:W-:Y:S08]  /*3850*/  HMMA.16816.F32 R76, R44.reuse, R88, R76 ;  /* 0x000000582c4c723c */ /* 0x042ff0000000184c */
[C---:B------:R-:W-:Y:S08]  /*3860*/  HMMA.16816.F32 R72, R44.reuse, R90, R72 ;  /* 0x0000005a2c48723c */ /* 0x040ff00000001848 */
[C---:B------:R-:W-:Y:S08]  /*3870*/  HMMA.16816.F32 R68, R44.reuse, R84, R68 ;  /* 0x000000542c44723c */ /* 0x040ff00000001844 */
[----:B------:R-:W-:Y:S01]  /*3880*/  HMMA.16816.F32 R64, R44, R86, R64 ;  /* 0x000000562c40723c */ /* 0x000fe20000001840 */
[----:B------:R-:W-:Y:S07]  /*3890*/  LDSM.16.M88.4 R44, [R108+UR5+0xf800] ;  /* 0x00f800056c2c783b */ /* 0x000fee0008000200 */
[C---:B------:R-:W-:Y:S08]  /*38a0*/  HMMA.16816.F32 R36, R20.reuse, R80, R36 ;  /* 0x000000501424723c */ /* 0x040ff00000001824 */
[----:B------:R-:W-:Y:S08]  /*38b0*/  HMMA.16816.F32 R48, R20, R82, R48 ;  /* 0x000000521430723c */ /* 0x000ff00000001830 */
[----:B--2---:R-:W-:Y:S08]  /*38c0*/  HMMA.16816.F32 R100, R92, R12, R100 ;  /* 0x0000000c5c64723c */ /* 0x004ff00000001864 */
[C---:B-----5:R-:W-:Y:S08]  /*38d0*/  HMMA.16816.F32 R76, R32.reuse, R52, R76 ;  /* 0x00000034204c723c */ /* 0x060ff0000000184c */
[C---:B------:R-:W-:Y:S08]  /*38e0*/  HMMA.16816.F32 R72, R32.reuse, R54, R72 ;  /* 0x000000362048723c */ /* 0x040ff00000001848 */
[C---:B------:R-:W-:Y:S08]  /*38f0*/  HMMA.16816.F32 R68, R32.reuse, R16, R68 ;  /* 0x000000102044723c */ /* 0x040ff00000001844 */
[----:B------:R-:W-:Y:S01]  /*3900*/  HMMA.16816.F32 R64, R32, R18, R64 ;  /* 0x000000122040723c */ /* 0x000fe20000001840 */
[----:B------:R-:W-:Y:S04]  /*3910*/  LDSM.16.M88.4 R16, [R105+0xe800] ;  /* 0x00e800006910783b */ /* 0x000fe80000000200 */
[----:B------:R-:W-:Y:S03]  /*3920*/  LDSM.16.M88.4 R32, [R105+0xf000] ;  /* 0x00f000006920783b */ /* 0x000fe60000000200 */
[----:B------:R-:W-:Y:S01]  /*3930*/  HMMA.16816.F32 R24, R92, R14, R24 ;  /* 0x0000000e5c18723c */ /* 0x000fe20000001818 */
[----:B------:R-:W1:Y:S07]  /*3940*/  LDSM.16.M88.4 R12, [R106+0xf000] ;  /* 0x00f000006a0c783b */ /* 0x000e6e0000000200 */
[C---:B------:R-:W-:Y:S08]  /*3950*/  HMMA.16816.F32 R36, R8.reuse, R96, R36 ;  /* 0x000000600824723c */ /* 0x040ff00000001824 */
[----:B------:R-:W-:Y:S08]  /*3960*/  HMMA.16816.F32 R48, R8, R98, R48 ;  /* 0x000000620830723c */ /* 0x000ff00000001830 */
[C---:B---3--:R-:W-:Y:S08]  /*3970*/  HMMA.16816.F32 R76, R20.reuse, R4, R76 ;  /* 0x00000004144c723c */ /* 0x048ff0000000184c */
[----:B------:R-:W-:Y:S01]  /*3980*/  HMMA.16816.F32 R72, R20, R6, R72 ;  /* 0x000000061448723c */ /* 0x000fe20000001848 */
[----:B------:R-:W2:Y:S07]  /*3990*/  LDSM.16.M88.4 R4, [R107+0xf000] ;  /* 0x00f000006b04783b */ /* 0x000eae0000000200 */
[C---:B------:R-:W-:Y:S08]  /*39a0*/  HMMA.16816.F32 R36, R92.reuse, R40, R36 ;  /* 0x000000285c24723c */ /* 0x040ff00000001824 */
[----:B------:R-:W-:Y:S01]  /*39b0*/  HMMA.16816.F32 R48, R92, R42, R48 ;  /* 0x0000002a5c30723c */ /* 0x000fe20000001830 */
[----:B------:R-:W-:-:S07]  /*39c0*/  MOV R43, UR20 ;  /* 0x00000014002b7c02 */ /* 0x000fce0008000f00 */
[----:B-1----:R-:W-:Y:S08]  /*39d0*/  HMMA.16816.F32 R76, R8, R12, R76 ;  /* 0x0000000c084c723c */ /* 0x002ff0000000184c */
[C---:B------:R-:W-:Y:S08]  /*39e0*/  HMMA.16816.F32 R36, R60.reuse, R16, R36 ;  /* 0x000000103c24723c */ /* 0x040ff00000001824 */
[----:B------:R-:W-:Y:S01]  /*39f0*/  HMMA.16816.F32 R48, R60, R18, R48 ;  /* 0x000000123c30723c */ /* 0x000fe20000001830 */
[----:B------:R-:W1:Y:S07]  /*3a00*/  LDSM.16.M88.4 R16, [R107+0xf800] ;  /* 0x00f800006b10783b */ /* 0x000e6e0000000200 */
[----:B------:R-:W-:Y:S03]  /*3a10*/  HMMA.16816.F32 R72, R8, R14, R72 ;  /* 0x0000000e0848723c */ /* 0x000fe60000001848 */
[----:B------:R-:W-:-:S05]  /*3a20*/  FMUL.FTZ R15, R38, UR14 ;  /* 0x0000000e260f7c20 */ /* 0x000fca0008410000 */
[C---:B------:R-:W-:Y:S01]  /*3a30*/  HMMA.16816.F32 R68, R20.reuse, R44, R68 ;  /* 0x0000002c1444723c */ /* 0x040fe20000001844 */
[----:B------:R-:W3:Y:S07]  /*3a40*/  MUFU.TANH R15, R15 ;  /* 0x0000000f000f7308 */ /* 0x000eee0000002400 */
[----:B------:R-:W-:Y:S01]  /*3a50*/  HMMA.16816.F32 R64, R20, R46, R64 ;  /* 0x0000002e1440723c */ /* 0x000fe20000001840 */
[----:B------:R-:W-:Y:S01]  /*3a60*/  FMUL.FTZ R21, R36, UR14 ;  /* 0x0000000e24157c20 */ /* 0x000fe20008410000 */
[----:B------:R-:W-:Y:S01]  /*3a70*/  FMUL.FTZ R22, R37, UR14 ;  /* 0x0000000e25167c20 */ /* 0x000fe20008410000 */
[----:B------:R-:W-:Y:S01]  /*3a80*/  FMUL.FTZ R23, R39, UR14 ;  /* 0x0000000e27177c20 */ /* 0x000fe20008410000 */
[----:B------:R-:W-:-:S03]  /*3a90*/  LOP3.LUT R39, R216, 0x1f0, RZ, 0xc0, !PT ;  /* 0x000001f0d8277812 */ /* 0x000fc600078ec0ff */
[----:B------:R-:W4:Y:S01]  /*3aa0*/  MUFU.TANH R21, R21 ;  /* 0x0000001500157308 */ /* 0x000f220000002400 */
[C---:B--2---:R-:W-:Y:S07]  /*3ab0*/  HMMA.16816.F32 R76, R92.reuse, R4, R76 ;  /* 0x000000045c4c723c */ /* 0x044fee000000184c */
[----:B------:R-:W2:Y:S01]  /*3ac0*/  MUFU.TANH R22, R22 ;  /* 0x0000001600167308 */ /* 0x000ea20000002400 */
[----:B------:R-:W-:Y:S01]  /*3ad0*/  HMMA.16816.F32 R72, R92, R6, R72 ;  /* 0x000000065c48723c */ /* 0x000fe20000001848 */
[----:B------:R-:W5:Y:S01]  /*3ae0*/  LDSM.16.M88.4 R4, [R105+0xf800] ;  /* 0x00f800006904783b */ /* 0x000f620000000200 */
[----:B------:R-:W-:-:S05]  /*3af0*/  DEPBAR.LE SB0, 0x0 ;  /* 0x000080000000791a */ /* 0x000fca0000000000 */
[----:B------:R-:W1:Y:S01]  /*3b00*/  MUFU.TANH R23, R23 ;  /* 0x0000001700177308 */ /* 0x000e620000002400 */
[----:B------:R-:W-:Y:S01]  /*3b10*/  HMMA.16816.F32 R68, R8, R28, R68 ;  /* 0x0000001c0844723c */ /* 0x000fe20000001844 */
[----:B------:R-:W-:-:S06]  /*3b20*/  FMUL.FTZ R28, R49, UR14 ;  /* 0x0000000e311c7c20 */ /* 0x000fcc0008410000 */
[----:B------:R-:W2:Y:S01]  /*3b30*/  MUFU.TANH R28, R28 ;  /* 0x0000001c001c7308 */ /* 0x000ea20000002400 */
[----:B------:R-:W-:Y:S01]  /*3b40*/  HMMA.16816.F32 R64, R8, R30, R64 ;  /* 0x0000001e0840723c */ /* 0x000fe20000001840 */
[----:B------:R-:W-:-:S06]  /*3b50*/  FMUL.FTZ R9, R51, UR14 ;  /* 0x0000000e33097c20 */ /* 0x000fcc0008410000 */
[----:B------:R-:W2:Y:S01]  /*3b60*/  MUFU.TANH R9, R9 ;  /* 0x0000000900097308 */ /* 0x000ea20000002400 */
[----:B------:R-:W-:Y:S08]  /*3b70*/  HMMA.16816.F32 R24, R60, R58, R24 ;  /* 0x0000003a3c18723c */ /* 0x000ff00000001818 */
[C---:B-1----:R-:W-:Y:S08]  /*3b80*/  HMMA.16816.F32 R68, R92.reuse, R16, R68 ;  /* 0x000000105c44723c */ /* 0x042ff00000001844 */
[----:B------:R-:W-:Y:S03]  /*3b90*/  HMMA.16816.F32 R64, R92, R18, R64 ;  /* 0x000000125c40723c */ /* 0x000fe60000001840 */
[----:B------:R-:W-:Y:S01]  /*3ba0*/  FMUL.FTZ R12, R24, UR14 ;  /* 0x0000000e180c7c20 */ /* 0x000fe20008410000 */
[----:B------:R-:W-:Y:S01]  /*3bb0*/  FMUL.FTZ R24, R26, UR14 ;  /* 0x0000000e1a187c20 */ /* 0x000fe20008410000 */
[----:B------:R-:W-:Y:S01]  /*3bc0*/  FMUL.FTZ R20, R27, UR14 ;  /* 0x0000000e1b147c20 */ /* 0x000fe20008410000 */
[----:B------:R-:W-:Y:S01]  /*3bd0*/  FMUL.FTZ R25, R25, UR14 ;  /* 0x0000000e19197c20 */ /* 0x000fe20008410000 */
[----:B------:R-:W-:Y:S01]  /*3be0*/  FMUL.FTZ R27, R48, UR14 ;  /* 0x0000000e301b7c20 */ /* 0x000fe20008410000 */
[C---:B------:R-:W-:Y:S01]  /*3bf0*/  HMMA.16816.F32 R100, R60.reuse, R56, R100 ;  /* 0x000000383c64723c */ /* 0x040fe20000001864 */
[----:B------:R-:W-:Y:S01]  /*3c00*/  FMUL.FTZ R26, R50, UR14 ;  /* 0x0000000e321a7c20 */ /* 0x000fe20008410000 */
[----:B------:R-:W1:Y:S06]  /*3c10*/  MUFU.TANH R12, R12 ;  /* 0x0000000c000c7308 */ /* 0x000e6c0000002400 */
[C---:B------:R-:W-:Y:S02]  /*3c20*/  HMMA.16816.F32 R76, R60.reuse, R32, R76 ;  /* 0x000000203c4c723c */ /* 0x040fe4000000184c */
[----:B------:R-:W1:Y:S06]  /*3c30*/  MUFU.TANH R25, R25 ;  /* 0x0000001900197308 */ /* 0x000e6c0000002400 */
[----:B------:R-:W-:Y:S02]  /*3c40*/  HMMA.16816.F32 R72, R60, R34, R72 ;  /* 0x000000223c48723c */ /* 0x000fe40000001848 */
[----:B------:R-:W1:Y:S01]  /*3c50*/  MUFU.TANH R24, R24 ;  /* 0x0000001800187308 */ /* 0x000e620000002400 */
[----:B------:R-:W-:Y:S01]  /*3c60*/  FMUL.FTZ R40, R100, UR14 ;  /* 0x0000000e64287c20 */ /* 0x000fe20008410000 */
[----:B------:R-:W-:Y:S01]  /*3c70*/  FMUL.FTZ R44, R101, UR14 ;  /* 0x0000000e652c7c20 */ /* 0x000fe20008410000 */
[----:B------:R-:W-:Y:S01]  /*3c80*/  FMUL.FTZ R41, R102, UR14 ;  /* 0x0000000e66297c20 */ /* 0x000fe20008410000 */
[----:B------:R-:W-:-:S02]  /*3c90*/  FMUL.FTZ R13, R103, UR14 ;  /* 0x0000000e670d7c20 */ /* 0x000fc40008410000 */
[C---:B-----5:R-:W-:Y:S02]  /*3ca0*/  HMMA.16816.F32 R68, R60.reuse, R4, R68 ;  /* 0x000000043c44723c */ /* 0x060fe40000001844 */
[----:B------:R-:W1:Y:S01]  /*3cb0*/  MUFU.TANH R40, R40 ;  /* 0x0000002800287308 */ /* 0x000e620000002400 */
[----:B------:R-:W-:Y:S01]  /*3cc0*/  FMUL.FTZ R8, R76, UR14 ;  /* 0x0000000e4c087c20 */ /* 0x000fe20008410000 */
[----:B------:R-:W-:Y:S01]  /*3cd0*/  FMUL.FTZ R16, R77, UR14 ;  /* 0x0000000e4d107c20 */ /* 0x000fe20008410000 */
[----:B------:R-:W-:Y:S01]  /*3ce0*/  FMUL.FTZ R11, R78, UR14 ;  /* 0x0000000e4e0b7c20 */ /* 0x000fe20008410000 */
[----:B------:R-:W-:Y:S02]  /*3cf0*/  FMUL.FTZ R17, R79, UR14 ;  /* 0x0000000e4f117c20 */ /* 0x000fe40008410000 */
[----:B------:R-:W-:Y:S01]  /*3d00*/  HMMA.16816.F32 R64, R60, R6, R64 ;  /* 0x000000063c40723c */ /* 0x000fe20000001840 */
[----:B------:R-:W-:Y:S01]  /*3d10*/  SHF.R.U32.HI R6, RZ, 0x2, R213 ;  /* 0x00000002ff067819 */ /* 0x000fe200000116d5 */
[----:B------:R-:W1:Y:S01]  /*3d20*/  MUFU.TANH R44, R44 ;  /* 0x0000002c002c7308 */ /* 0x000e620000002400 */
[----:B------:R-:W-:Y:S01]  /*3d30*/  FMUL.FTZ R18, R72, UR14 ;  /* 0x0000000e48127c20 */ /* 0x000fe20008410000 */
[----:B------:R-:W-:Y:S01]  /*3d40*/  FMUL.FTZ R19, R73, UR14 ;  /* 0x0000000e49137c20 */ /* 0x000fe20008410000 */
[----:B------:R-:W-:Y:S01]  /*3d50*/  FMUL.FTZ R4, R74, UR14 ;  /* 0x0000000e4a047c20 */ /* 0x000fe20008410000 */
[----:B------:R-:W-:Y:S01]  /*3d60*/  FMUL.FTZ R5, R75, UR14 ;  /* 0x0000000e4b057c20 */ /* 0x000fe20008410000 */
[----:B------:R-:W-:-:S03]  /*3d70*/  LOP3.LUT R6, R6, 0x7, RZ, 0xc0, !PT ;  /* 0x0000000706067812 */ /* 0x000fc600078ec0ff */
[----:B------:R-:W1:Y:S01]  /*3d80*/  MUFU.TANH R41, R41 ;  /* 0x0000002900297308 */ /* 0x000e620000002400 */
[----:B------:R-:W-:Y:S01]  /*3d90*/  FMUL.FTZ R35, R68, UR14 ;  /* 0x0000000e44237c20 */ /* 0x000fe20008410000 */
[----:B------:R-:W-:Y:S01]  /*3da0*/  FMUL.FTZ R36, R69, UR14 ;  /* 0x0000000e45247c20 */ /* 0x000fe20008410000 */
[----:B------:R-:W-:Y:S01]  /*3db0*/  FMUL.FTZ R7, R70, UR14 ;  /* 0x0000000e46077c20 */ /* 0x000fe20008410000 */
[----:B------:R-:W-:Y:S01]  /*3dc0*/  FMUL.FTZ R29, R71, UR14 ;  /* 0x0000000e471d7c20 */ /* 0x000fe20008410000 */
[----:B------:R-:W-:Y:S02]  /*3dd0*/  IADD3 R6, PT, PT, R6, UR21, R39 ;  /* 0x0000001506067c10 */ /* 0x000fe4000fffe027 */
[----:B------:R-:W-:Y:S01]  /*3de0*/  MOV R39, UR24 ;  /* 0x0000001800277c02 */ /* 0x000fe20008000f00 */
[----:B------:R-:W1:Y:S01]  /*3df0*/  MUFU.TANH R13, R13 ;  /* 0x0000000d000d7308 */ /* 0x000e620000002400 */
[----:B------:R-:W-:Y:S01]  /*3e00*/  FMUL.FTZ R37, R64, UR14 ;  /* 0x0000000e40257c20 */ /* 0x000fe20008410000 */
[----:B------:R-:W-:Y:S01]  /*3e10*/  FMUL.FTZ R38, R65, UR14 ;  /* 0x0000000e41267c20 */ /* 0x000fe20008410000 */
[----:B------:R-:W-:Y:S01]  /*3e20*/  FMUL.FTZ R31, R66, UR14 ;  /* 0x0000000e421f7c20 */ /* 0x000fe20008410000 */
[----:B------:R-:W-:Y:S01]  /*3e30*/  FMUL.FTZ R33, R67, UR14 ;  /* 0x0000000e43217c20 */ /* 0x000fe20008410000 */
[----:B------:R-:W-:-:S02]  /*3e40*/  IADD3 R228, PT, PT, R6, 0x1, R43 ;  /* 0x0000000106e47810 */ /* 0x000fc40007ffe02b */
[----:B------:R-:W-:Y:S01]  /*3e50*/  IADD3 R227, PT, PT, R6, UR24, -R227 ;  /* 0x0000001806e37c10 */ /* 0x000fe2000fffe8e3 */
[----:B------:R-:W1:Y:S01]  /*3e60*/  MUFU.TANH R20, R20 ;  /* 0x0000001400147308 */ /* 0x000e620000002400 */
[C---:B------:R-:W-:Y:S02]  /*3e70*/  VIADDMNMX R226, R228.reuse, 0x8, R39, PT ;  /* 0x00000008e4e27846 */ /* 0x040fe40003800127 */
[----:B------:R-:W-:Y:S02]  /*3e80*/  VIMNMX R229, PT, PT, RZ, R227, !PT ;  /* 0x000000e3ffe57248 */ /* 0x000fe40007fe0100 */
[----:B------:R-:W-:Y:S02]  /*3e90*/  VIMNMX R228, PT, PT, R228, UR24, PT ;  /* 0x00000018e4e47c48 */ /* 0x000fe4000bfe0100 */
[----:B------:R-:W-:Y:S01]  /*3ea0*/  VIADDMNMX R227, R227, 0x8, RZ, !PT ;  /* 0x00000008e3e37846 */ /* 0x000fe200078001ff */
        /* <DEDUP_REMOVED lines=31> */
.L_x_6417:
        /* <DEDUP_REMOVED lines=32> */
[----:B------:R-:W2:Y:S01]  /*42a0*/  LDCU.64 UR6, c[0x0][0x3a0] ;  /* 0x00007400ff0677ac */ /* 0x000ea20008000a00 */
        /* <DEDUP_REMOVED lines=28> */
.L_x_6418:
        /* <DEDUP_REMOVED lines=28> */
.L_x_6416:
[----:B------:R-:W-:Y:S01]  /*4630*/  IMAD.SHL.U32 R0, R213, 0x2, RZ ;  /* 0x00000002d5007824 */ /* 0x000fe200078e00ff */
[----:B------:R-:W-:Y:S01]  /*4640*/  LOP3.LUT R165, R180, 0x200, R183, 0xf8, !PT ;  /* 0x00000200b4a57812 */ /* 0x000fe200078ef8b7 */
[----:B------:R-:W-:-:S03]  /*4650*/  UISETP.GT.AND UP0, UPT, UR15, UR16, UPT ;  /* 0x000000100f00728c */ /* 0x000fc6000bf04270 */
[----:B------:R-:W-:Y:S02]  /*4660*/  LOP3.LUT R0, R0, 0x6, RZ, 0xc0, !PT ;  /* 0x0000000600007812 */ /* 0x000fe400078ec0ff */
[----:B------:R-:W-:Y:S02]  /*4670*/  LEA R214, R165, UR5, 0x1 ;  /* 0x00000005a5d67c11 */ /* 0x000fe4000f8e08ff */
[----:B--2---:R-:W-:Y:S01]  /*4680*/  LOP3.LUT R49, R0, UR4, RZ, 0xfc, !PT ;  /* 0x0000000400317c12 */ /* 0x004fe2000f8efcff */
[----:B------:R-:W2:Y:S02]  /*4690*/  LDCU UR4, c[0x0][0x45c] ;  /* 0x00008b80ff0477ac */ /* 0x000ea40008000800 */
[--C-:B------:R-:W-:Y:S01]  /*46a0*/  IMAD.IADD R202, R104, 0x1, R214.reuse ;  /* 0x0000000168ca7824 */ /* 0x100fe200078e02d6 */
[CC--:B------:R-:W-:Y:S01]  /*46b0*/  ISETP.GE.AND P5, PT, R49.reuse, R229.reuse, PT ;  /* 0x000000e53100720c */ /* 0x0c0fe20003fa6270 */
[C---:B------:R-:W-:Y:S01]  /*46c0*/  VIADD R3, R49.reuse, 0x1 ;  /* 0x0000000131037836 */ /* 0x040fe20000000000 */
[CC--:B------:R-:W-:Y:S01]  /*46d0*/  ISETP.GE.AND P6, PT, R49.reuse, R228.reuse, PT ;  /* 0x000000e43100720c */ /* 0x0c0fe20003fc6270 */
[C---:B------:R-:W-:Y:S01]  /*46e0*/  VIADD R48, R49.reuse, 0x8 ;  /* 0x0000000831307836 */ /* 0x040fe20000000000 */
[----:B-1----:R-:W-:Y:S01]  /*46f0*/  FSEL R34, R40, -INF , P5 ;  /* 0xff80000028227808 */ /* 0x002fe20002800000 */
[----:B------:R-:W-:Y:S01]  /*4700*/  VIADD R47, R49, 0x9 ;  /* 0x00000009312f7836 */ /* 0x000fe20000000000 */
[-C--:B------:R-:W-:Y:S01]  /*4710*/  ISETP.GE.AND P1, PT, R3, R229.reuse, PT ;  /* 0x000000e50300720c */ /* 0x080fe20003f26270 */
[----:B------:R-:W-:Y:S01]  /*4720*/  VIADD R46, R49, 0x10 ;  /* 0x00000010312e7836 */ /* 0x000fe20000000000 */
[-C--:B------:R-:W-:Y:S01]  /*4730*/  ISETP.GE.AND P4, PT, R3, R228.reuse, PT ;  /* 0x000000e40300720c */ /* 0x080fe20003f86270 */
[C---:B------:R-:W-:Y:S01]  /*4740*/  VIADD R45, R49.reuse, 0x11 ;  /* 0x00000011312d7836 */ /* 0x040fe20000000000 */
[----:B------:R-:W-:Y:S01]  /*4750*/  FSEL R32, R44, -INF , P1 ;  /* 0xff8000002c207808 */ /* 0x000fe20000800000 */
[C---:B------:R-:W-:Y:S01]  /*4760*/  VIADD R43, R49.reuse, 0x18 ;  /* 0x00000018312b7836 */ /* 0x040fe20000000000 */
[-C--:B------:R-:W-:Y:S01]  /*4770*/  ISETP.GE.AND P1, PT, R48, R229.reuse, PT ;  /* 0x000000e53000720c */ /* 0x080fe20003f26270 */
[C---:B------:R-:W-:Y:S01]  /*4780*/  VIADD R42, R49.reuse, 0x19 ;  /* 0x00000019312a7836 */ /* 0x040fe20000000000 */
[----:B------:R-:W-:Y:S01]  /*4790*/  FSEL R32, R32, -INF , !P4 ;  /* 0xff80000020207808 */ /* 0x000fe20006000000 */
[----:B------:R-:W-:Y:S01]  /*47a0*/  VIADD R40, R49, 0x20 ;  /* 0x0000002031287836 */ /* 0x000fe20000000000 */
[-C--:B------:R-:W-:Y:S01]  /*47b0*/  ISETP.GE.AND P4, PT, R47, R229.reuse, PT ;  /* 0x000000e52f00720c */ /* 0x080fe20003f86270 */
[C---:B------:R-:W-:Y:S01]  /*47c0*/  VIADD R39, R49.reuse, 0x28 ;  /* 0x0000002831277836 */ /* 0x040fe20000000000 */
[----:B------:R-:W-:Y:S01]  /*47d0*/  FSEL R12, R12, -INF , P1 ;  /* 0xff8000000c0c7808 */ /* 0x000fe20000800000 */
[----:B------:R-:W-:Y:S01]  /*47e0*/  VIADD R44, R49, 0x38 ;  /* 0x00000038312c7836 */ /* 0x000fe20000000000 */
[-C--:B------:R-:W-:Y:S01]  /*47f0*/  ISETP.GE.AND P1, PT, R47, R228.reuse, PT ;  /* 0x000000e42f00720c */ /* 0x080fe20003f26270 */
[----:B------:R-:W-:Y:S01]  /*4800*/  IMAD.IADD R201, R167, 0x1, R214 ;  /* 0x00000001a7c97824 */ /* 0x000fe200078e02d6 */
[----:B------:R-:W-:Y:S01]  /*4810*/  FSEL R6, R25, -INF , P4 ;  /* 0xff80000019067808 */ /* 0x000fe20002000000 */
[----:B------:R-:W-:Y:S01]  /*4820*/  VIADD R25, R49, 0x30 ;  /* 0x0000003031197836 */ /* 0x000fe20000000000 */
[----:B------:R-:W-:Y:S01]  /*4830*/  FSEL R34, R34, -INF , !P6 ;  /* 0xff80000022227808 */ /* 0x000fe20007000000 */
[----:B------:R-:W-:Y:S01]  /*4840*/  IMAD.IADD R200, R104, 0x1, R201 ;  /* 0x0000000168c87824 */ /* 0x000fe200078e02c9 */
        /* <DEDUP_REMOVED lines=8> */
[----:B------:R-:W-:Y:S01]  /*48d0*/  FSEL R14, R21, -INF , P4 ;  /* 0xff800000150e7808 */ /* 0x000fe20002000000 */
[----:B------:R-:W-:Y:S01]  /*48e0*/  VIADD R21, R49, 0x29 ;  /* 0x0000002931157836 */ /* 0x000fe20000000000 */
[----:B------:R-:W-:Y:S01]  /*48f0*/  ISETP.GE.AND P4, PT, R45, R228, PT ;  /* 0x000000e42d00720c */ /* 0x000fe20003f86270 */
[----:B------:R-:W-:Y:S01]  /*4900*/  LDSM.16.MT88.4 R112, [R202+0x16000] ;  /* 0x01600000ca70783b */ /* 0x000fe20000004200 */
[----:B------:R-:W-:-:S02]  /*4910*/  FSEL R12, R22, -INF , P1 ;  /* 0xff800000160c7808 */ /* 0x000fc40000800000 */
[-C--:B------:R-:W-:Y:S01]  /*4920*/  ISETP.GE.AND P1, PT, R43, R229.reuse, PT ;  /* 0x000000e52b00720c */ /* 0x080fe20003f26270 */
[----:B------:R-:W-:Y:S01]  /*4930*/  LDSM.16.MT88.4 R140, [R201+0x10000] ;  /* 0x01000000c98c783b */ /* 0x000fe20000004200 */
[----:B------:R-:W-:Y:S02]  /*4940*/  FSEL R12, R12, -INF , !P4 ;  /* 0xff8000000c0c7808 */ /* 0x000fe40006000000 */
[C---:B------:R-:W-:Y:S01]  /*4950*/  ISETP.GE.AND P4, PT, R42.reuse, R229, PT ;  /* 0x000000e52a00720c */ /* 0x040fe20003f86270 */
[----:B------:R-:W-:Y:S01]  /*4960*/  LDSM.16.MT88.4 R132, [R200+0x10000] ;  /* 0x01000000c884783b */ /* 0x000fe20000004200 */
[C---:B------:R-:W-:Y:S02]  /*4970*/  ISETP.GE.AND P3, PT, R3.reuse, R227, PT ;  /* 0x000000e30300720c */ /* 0x040fe40003f66270 */
[----:B------:R-:W-:Y:S01]  /*4980*/  ISETP.GE.AND P2, PT, R3, R226, PT ;  /* 0x000000e20300720c */ /* 0x000fe20003f46270 */
[----:B------:R-:W-:Y:S01]  /*4990*/  VIADD R3, R49, 0x21 ;  /* 0x0000002131037836 */ /* 0x000fe20000000000 */
        /* <DEDUP_REMOVED lines=10> */
[-C--:B------:R-:W-:Y:S02]  /*4a40*/  ISETP.GE.AND P6, PT, R46, R228.reuse, PT ;  /* 0x000000e42e00720c */ /* 0x080fe40003fc6270 */
        /* <DEDUP_REMOVED lines=18> */
[----:B------:R-:W-:Y:S02]  /*4b70*/  FSEL R19, R19, -INF , P4 ;  /* 0xff80000013137808 */ /* 0x000fe40002000000 */
[----:B------:R-:W-:-:S02]  /*4b80*/  FSEL R244, R8, -INF , !P6 ;  /* 0xff80000008f47808 */ /* 0x000fc40007000000 */
[----:B------:R-:W-:Y:S02]  /*4b90*/  ISETP.GE.AND P6, PT, R39, R228, PT ;  /* 0x000000e42700720c */ /* 0x000fe40003fc6270 */
[-C--:B------:R-:W-:Y:S02]  /*4ba0*/  ISETP.GE.AND P4, PT, R25, R229.reuse, PT ;  /* 0x000000e51900720c */ /* 0x080fe40003f86270 */
[----:B------:R-:W-:Y:S01]  /*4bb0*/  FSEL R234, R19, -INF , !P1 ;  /* 0xff80000013ea7808 */ /* 0x000fe20004800000 */
[----:B------:R-:W-:Y:S01]  /*4bc0*/  VIADD R19, R49, 0x39 ;  /* 0x0000003931137836 */ /* 0x000fe20000000000 */
[----:B------:R-:W-:Y:S02]  /*4bd0*/  ISETP.GE.AND P1, PT, R27, R229, PT ;  /* 0x000000e51b00720c */ /* 0x000fe40003f26270 */
[----:B------:R-:W-:Y:S02]  /*4be0*/  FSEL R206, R18, -INF , !P6 ;  /* 0xff80000012ce7808 */ /* 0x000fe40007000000 */
[----:B------:R-:W-:-:S02]  /*4bf0*/  FSEL R35, R35, -INF , P4 ;  /* 0xff80000023237808 */ /* 0x000fc40002000000 */
[-C--:B------:R-:W-:Y:S02]  /*4c00*/  ISETP.GE.AND P6, PT, R25, R228.reuse, PT ;  /* 0x000000e41900720c */ /* 0x080fe40003fc6270 */
[----:B------:R-:W-:Y:S02]  /*4c10*/  ISETP.GE.AND P4, PT, R27, R228, PT ;  /* 0x000000e41b00720c */ /* 0x000fe40003f86270 */
[----:B------:R-:W-:Y:S02]  /*4c20*/  FSEL R36, R36, -INF , P1 ;  /* 0xff80000024247808 */ /* 0x000fe40000800000 */
[----:B------:R-:W-:Y:S02]  /*4c30*/  ISETP.GE.AND P1, PT, R44, R229, PT ;  /* 0x000000e52c00720c */ /* 0x000fe40003f26270 */
[----:B------:R-:W-:Y:S02]  /*4c40*/  ISETP.GE.AND P0, PT, R49, R227, PT ;  /* 0x000000e33100720c */ /* 0x000fe40003f06270 */
[----:B------:R-:W-:-:S02]  /*4c50*/  FSEL R240, R35, -INF , !P6 ;  /* 0xff80000023f07808 */ /* 0x000fc40007000000 */
[----:B------:R-:W-:Y:S02]  /*4c60*/  FSEL R238, R36, -INF , !P4 ;  /* 0xff80000024ee7808 */ /* 0x000fe40006000000 */
[----:B------:R-:W-:Y:S02]  /*4c70*/  ISETP.GE.AND P6, PT, R19, R229, PT ;  /* 0x000000e51300720c */ /* 0x000fe40003fc6270 */
[----:B------:R-:W-:Y:S02]  /*4c80*/  ISETP.GE.AND P4, PT, R44, R228, PT ;  /* 0x000000e42c00720c */ /* 0x000fe40003f86270 */
[----:B------:R-:W-:Y:S02]  /*4c90*/  FSEL R37, R37, -INF , P1 ;  /* 0xff80000025257808 */ /* 0x000fe40000800000 */
[----:B------:R-:W-:Y:S02]  /*4ca0*/  ISETP.GE.AND P5, PT, R49, R226, PT ;  /* 0x000000e23100720c */ /* 0x000fe40003fa6270 */
[----:B------:R-:W-:-:S02]  /*4cb0*/  ISETP.GE.AND P1, PT, R48, R227, PT ;  /* 0x000000e33000720c */ /* 0x000fc40003f26270 */
[----:B------:R-:W-:Y:S02]  /*4cc0*/  FSEL R36, R41, -INF , P0 ;  /* 0xff80000029247808 */ /* 0x000fe40000000000 */
[----:B------:R-:W-:Y:S02]  /*4cd0*/  ISETP.GE.AND P0, PT, R47, R227, PT ;  /* 0x000000e32f00720c */ /* 0x000fe40003f06270 */
[----:B------:R-:W-:Y:S02]  /*4ce0*/  FSEL R38, R38, -INF , P6 ;  /* 0xff80000026267808 */ /* 0x000fe40003000000 */
[----:B------:R-:W-:Y:S02]  /*4cf0*/  FSEL R222, R37, -INF , !P4 ;  /* 0xff80000025de7808 */ /* 0x000fe40006000000 */
[----:B------:R-:W-:Y:S02]  /*4d00*/  ISETP.GE.AND P6, PT, R48, R226, PT ;  /* 0x000000e23000720c */ /* 0x000fe40003fc6270 */
[----:B------:R-:W-:Y:S01]  /*4d10*/  ISETP.GE.AND P4, PT, R19, R228, PT ;  /* 0x000000e41300720c */ /* 0x000fe20003f86270 */
[----:B------:R-:W-:Y:S01]  /*4d20*/  LDSM.16.MT88.4 R48, [R202+0x12000] ;  /* 0x01200000ca30783b */ /* 0x000fe20000004200 */
[----:B------:R-:W-:-:S02]  /*4d30*/  FSEL R36, R36, -INF , !P5 ;  /* 0xff80000024247808 */ /* 0x000fc40006800000 */
[----:B------:R-:W-:Y:S02]  /*4d40*/  FSEL R24, R24, -INF , P1 ;  /* 0xff80000018187808 */ /* 0x000fe40000800000 */
[----:B------:R-:W-:Y:S02]  /*4d50*/  ISETP.GE.AND P5, PT, R47, R226, PT ;  /* 0x000000e22f00720c */ /* 0x000fe40003fa6270 */
[----:B------:R-:W-:Y:S02]  /*4d60*/  FSEL R13, R13, -INF , P3 ;  /* 0xff8000000d0d7808 */ /* 0x000fe40001800000 */
[----:B------:R-:W-:Y:S02]  /*4d70*/  FSEL R20, R20, -INF , P0 ;  /* 0xff80000014147808 */ /* 0x000fe40000000000 */
[-C--:B------:R-:W-:Y:S02]  /*4d80*/  ISETP.GE.AND P1, PT, R45, R227.reuse, PT ;  /* 0x000000e32d00720c */ /* 0x080fe40003f26270 */
[----:B------:R-:W-:-:S02]  /*4d90*/  ISETP.GE.AND P3, PT, R46, R227, PT ;  /* 0x000000e32e00720c */ /* 0x000fc40003f66270 */
[----:B------:R-:W-:Y:S02]  /*4da0*/  FSEL R220, R38, -INF , !P4 ;  /* 0xff80000026dc7808 */ /* 0x000fe40006000000 */
[----:B------:R-:W-:Y:S02]  /*4db0*/  FSEL R28, R24, -INF , !P6 ;  /* 0xff800000181c7808 */ /* 0x000fe40007000000 */
[----:B------:R-:W-:Y:S02]  /*4dc0*/  FSEL R38, R13, -INF , !P2 ;  /* 0xff8000000d267808 */ /* 0x000fe40005000000 */
[----:B------:R-:W-:Y:S02]  /*4dd0*/  FSEL R24, R20, -INF , !P5 ;  /* 0xff80000014187808 */ /* 0x000fe40006800000 */
[----:B------:R-:W-:Y:S02]  /*4de0*/  ISETP.GE.AND P2, PT, R45, R226, PT ;  /* 0x000000e22d00720c */ /* 0x000fe40003f46270 */
[----:B------:R-:W-:-:S02]  /*4df0*/  ISETP.GE.AND P0, PT, R43, R227, PT ;  /* 0x000000e32b00720c */ /* 0x000fc40003f06270 */
[----:B------:R-:W-:Y:S02]  /*4e00*/  FSEL R20, R23, -INF , P1 ;  /* 0xff80000017147808 */ /* 0x000fe40000800000 */
[----:B------:R-:W-:Y:S02]  /*4e10*/  FSEL R8, R15, -INF , P3 ;  /* 0xff8000000f087808 */ /* 0x000fe40001800000 */
[-C--:B------:R-:W-:Y:S02]  /*4e20*/  ISETP.GE.AND P3, PT, R42, R227.reuse, PT ;  /* 0x000000e32a00720c */ /* 0x080fe40003f66270 */
[----:B------:R-:W-:Y:S02]  /*4e30*/  FSEL R18, R26, -INF , P0 ;  /* 0xff8000001a127808 */ /* 0x000fe40000000000 */
[----:B------:R-:W-:Y:S02]  /*4e40*/  FSEL R20, R20, -INF , !P2 ;  /* 0xff80000014147808 */ /* 0x000fe40005000000 */
[----:B------:R-:W-:-:S02]  /*4e50*/  ISETP.GE.AND P2, PT, R3, R227, PT ;  /* 0x000000e30300720c */ /* 0x000fc40003f46270 */
[-C--:B------:R-:W-:Y:S02]  /*4e60*/  ISETP.GE.AND P0, PT, R3, R226.reuse, PT ;  /* 0x000000e20300720c */ /* 0x080fe40003f06270 */
[----:B------:R-:W-:Y:S02]  /*4e70*/  ISETP.GE.AND P5, PT, R42, R226, PT ;  /* 0x000000e22a00720c */ /* 0x000fe40003fa6270 */
[----:B------:R-:W-:Y:S02]  /*4e80*/  FSEL R9, R9, -INF , P3 ;  /* 0xff80000009097808 */ /* 0x000fe40001800000 */
[----:B------:R-:W-:Y:S02]  /*4e90*/  FMNMX3.FTZ R3, R34, R32, R30, !PT ;  /* 0x0000002022037276 */ /* 0x000fe4000781001e */
[----:B------:R-:W-:Y:S02]  /*4ea0*/  ISETP.GE.AND P4, PT, R46, R226, PT ;  /* 0x000000e22e00720c */ /* 0x000fe40003f86270 */
[----:B------:R-:W-:-:S02]  /*4eb0*/  FSEL R16, R9, -INF , !P5 ;  /* 0xff80000009107808 */ /* 0x000fc40006800000 */
[----:B------:R-:W-:Y:S02]  /*4ec0*/  FMNMX3.FTZ R3, R3, R6, R14, !PT ;  /* 0x0000000603037276 */ /* 0x000fe4000781000e */
[----:B------:R-:W-:Y:S02]  /*4ed0*/  ISETP.GE.AND P6, PT, R43, R226, PT ;  /* 0x000000e22b00720c */ /* 0x000fe40003fc6270 */
[----:B------:R-:W-:Y:S02]  /*4ee0*/  FSEL R8, R8, -INF , !P4 ;  /* 0xff80000008087808 */ /* 0x000fe40006000000 */
[----:B------:R-:W-:Y:S02]  /*4ef0*/  ISETP.GE.AND P1, PT, R40, R227, PT ;  /* 0x000000e32800720c */ /* 0x000fe40003f26270 */
[----:B------:R-:W-:Y:S02]  /*4f00*/  FMNMX3.FTZ R9, R36, R38, R28, !PT ;  /* 0x0000002624097276 */ /* 0x000fe4000781001c */
[----:B------:R-:W-:-:S02]  /*4f10*/  FMNMX3.FTZ R3, R3, R12, R22, !PT ;  /* 0x0000000c03037276 */ /* 0x000fc40007810016 */
[----:B------:R-:W-:Y:S02]  /*4f20*/  ISETP.GE.AND P4, PT, R40, R226, PT ;  /* 0x000000e22800720c */ /* 0x000fe40003f86270 */
[----:B------:R-:W-:Y:S01]  /*4f30*/  FSEL R18, R18, -INF , !P6 ;  /* 0xff80000012127808 */ /* 0x000fe20007000000 */
[----:B------:R-:W-:Y:S01]  /*4f40*/  LDSM.16.MT88.4 R40, [R214+0x12000] ;  /* 0x01200000d628783b */ /* 0x000fe20000004200 */
[----:B------:R-:W-:Y:S02]  /*4f50*/  ISETP.GE.AND P3, PT, R39, R227, PT ;  /* 0x000000e32700720c */ /* 0x000fe40003f66270 */
[----:B------:R-:W-:Y:S02]  /*4f60*/  FSEL R11, R11, -INF , P1 ;  /* 0xff8000000b0b7808 */ /* 0x000fe40000800000 */
[----:B------:R-:W-:Y:S02]  /*4f70*/  FMNMX3.FTZ R9, R9, R24, R8, !PT ;  /* 0x0000001809097276 */ /* 0x000fe40007810008 */
[----:B------:R-:W-:-:S02]  /*4f80*/  FSEL R17, R17, -INF , P2 ;  /* 0xff80000011117808 */ /* 0x000fc40001000000 */
[-C--:B------:R-:W-:Y:S02]  /*4f90*/  ISETP.GE.AND P1, PT, R21, R227.reuse, PT ;  /* 0x000000e31500720c */ /* 0x080fe40003f26270 */
[----:B------:R-:W-:Y:S02]  /*4fa0*/  FMNMX3.FTZ R3, R3, R10, R244, !PT ;  /* 0x0000000a03037276 */ /* 0x000fe400078100f4 */
[----:B------:R-:W-:Y:S02]  /*4fb0*/  ISETP.GE.AND P6, PT, R39, R226, PT ;  /* 0x000000e22700720c */ /* 0x000fe40003fc6270 */
[----:B------:R-:W-:Y:S02]  /*4fc0*/  FSEL R204, R11, -INF , !P4 ;  /* 0xff8000000bcc7808 */ /* 0x000fe40006000000 */
[----:B------:R-:W-:Y:S02]  /*4fd0*/  ISETP.GE.AND P2, PT, R25, R227, PT ;  /* 0x000000e31900720c */ /* 0x000fe40003f46270 */
[----:B------:R-:W-:-:S02]  /*4fe0*/  FSEL R4, R4, -INF , P3 ;  /* 0xff80000004047808 */ /* 0x000fc40001800000 */
[----:B------:R-:W-:Y:S02]  /*4ff0*/  FMNMX3.FTZ R9, R9, R20, R18, !PT ;  /* 0x0000001409097276 */ /* 0x000fe40007810012 */
[----:B------:R-:W-:Y:S02]  /*5000*/  FSEL R224, R17, -INF , !P0 ;  /* 0xff80000011e07808 */ /* 0x000fe40004000000 */
[----:B------:R-:W-:Y:S02]  /*5010*/  ISETP.GE.AND P0, PT, R27, R227, PT ;  /* 0x000000e31b00720c */ /* 0x000fe40003f06270 */
[----:B------:R-:W-:Y:S02]  /*5020*/  FSEL R5, R5, -INF , P1 ;  /* 0xff80000005057808 */ /* 0x000fe40000800000 */
[----:B------:R-:W-:Y:S02]  /*5030*/  FMNMX3.FTZ R3, R3, R242, R206, !PT ;  /* 0x000000f203037276 */ /* 0x000fe400078100ce */
[----:B------:R-:W-:-:S02]  /*5040*/  ISETP.GE.AND P5, PT, R21, R226, PT ;  /* 0x000000e21500720c */ /* 0x000fc40003fa6270 */
[----:B------:R-:W-:Y:S02]  /*5050*/  ISETP.GE.AND P4, PT, R25, R226, PT ;  /* 0x000000e21900720c */ /* 0x000fe40003f86270 */
[----:B------:R-:W-:Y:S02]  /*5060*/  ISETP.GE.AND P1, PT, R44, R227, PT ;  /* 0x000000e32c00720c */ /* 0x000fe40003f26270 */
[----:B------:R-:W-:Y:S02]  /*5070*/  FSEL R7, R7, -INF , P2 ;  /* 0xff80000007077808 */ /* 0x000fe40001000000 */
[----:B------:R-:W-:Y:S02]  /*5080*/  FSEL R178, R4, -INF , !P6 ;  /* 0xff80000004b27808 */ /* 0x000fe40007000000 */
[----:B------:R-:W-:Y:S02]  /*5090*/  FMNMX3.FTZ R9, R9, R16, R204, !PT ;  /* 0x0000001009097276 */ /* 0x000fe400078100cc */
[----:B------:R-:W-:-:S02]  /*50a0*/  FSEL R29, R29, -INF , P0 ;  /* 0xff8000001d1d7808 */ /* 0x000fc40000000000 */
[----:B------:R-:W-:Y:S02]  /*50b0*/  FMNMX3.FTZ R3, R3, R234, R240, !PT ;  /* 0x000000ea03037276 */ /* 0x000fe400078100f0 */
[-C--:B------:R-:W-:Y:S02]  /*50c0*/  ISETP.GE.AND P3, PT, R27, R226.reuse, PT ;  /* 0x000000e21b00720c */ /* 0x080fe40003f66270 */
[----:B------:R-:W-:Y:S02]  /*50d0*/  ISETP.GE.AND P2, PT, R44, R226, PT ;  /* 0x000000e22c00720c */ /* 0x000fe40003f46270 */
[----:B------:R-:W-:Y:S02]  /*50e0*/  ISETP.GE.AND P0, PT, R19, R227, PT ;  /* 0x000000e31300720c */ /* 0x000fe40003f06270 */
[----:B------:R-:W-:Y:S02]  /*50f0*/  FSEL R31, R31, -INF , P1 ;  /* 0xff8000001f1f7808 */ /* 0x000fe40000800000 */
[----:B------:R-:W-:-:S02]  /*5100*/  FSEL R176, R5, -INF , !P5 ;  /* 0xff80000005b07808 */ /* 0x000fc40006800000 */
[----:B------:R-:W-:Y:S02]  /*5110*/  FSEL R218, R7, -INF , !P4 ;  /* 0xff80000007da7808 */ /* 0x000fe40006000000 */
[----:B------:R-:W-:Y:S02]  /*5120*/  FMNMX3.FTZ R9, R9, R224, R178, !PT ;  /* 0x000000e009097276 */ /* 0x000fe400078100b2 */
[----:B------:R-:W-:Y:S02]  /*5130*/  FMNMX3.FTZ R3, R3, R238, R222, !PT ;  /* 0x000000ee03037276 */ /* 0x000fe400078100de */
[----:B------:R-:W-:Y:S02]  /*5140*/  ISETP.GE.AND P1, PT, R19, R226, PT ;  /* 0x000000e21300720c */ /* 0x000fe40003f26270 */
[----:B------:R-:W-:Y:S02]  /*5150*/  FSEL R33, R33, -INF , P0 ;  /* 0xff80000021217808 */ /* 0x000fe40000000000 */
[----:B------:R-:W-:-:S02]  /*5160*/  FSEL R212, R29, -INF , !P3 ;  /* 0xff8000001dd47808 */ /* 0x000fc40005800000 */
[----:B------:R-:W-:Y:S02]  /*5170*/  FSEL R210, R31, -INF , !P2 ;  /* 0xff8000001fd27808 */ /* 0x000fe40005000000 */
[----:B------:R-:W-:Y:S02]  /*5180*/  FMNMX3.FTZ R5, R9, R176, R218, !PT ;  /* 0x000000b009057276 */ /* 0x000fe400078100da */
        /* <DEDUP_REMOVED lines=28> */
[--C-:B------:R-:W-:Y:S01]  /*5350*/  FFMA.FTZ R192, R24, UR4, -R207.reuse ;  /* 0x0000000418c07c23 */ /* 0x100fe200080108cf */
[----:B------:R-:W-:Y:S01]  /*5360*/  MUFU.EX2 R199, R199 ;  /* 0x000000c700c77308 */ /* 0x000fe20000000800 */
[----:B------:R-:W-:Y:S01]  /*5370*/  FFMA.FTZ R189, R8, UR4, -R207 ;  /* 0x0000000408bd7c23 */ /* 0x000fe200080108cf */
[--C-:B------:R-:W-:Y:S01]  /*5380*/  FFMA.FTZ R191, R14, UR4, -R211.reuse ;  /* 0x000000040ebf7c23 */ /* 0x100fe200080108d3 */
[----:B------:R-:W2:Y:S01]  /*5390*/  LDSM.16.MT88.4 R8, [R202+0x12800] ;  /* 0x01280000ca08783b */ /* 0x000ea20000004200 */
[----:B------:R-:W3:Y:S01]  /*53a0*/  MUFU.EX2 R198, R198 ;  /* 0x000000c600c67308 */ /* 0x000ee20000000800 */
[--C-:B------:R-:W-:Y:S01]  /*53b0*/  FFMA.FTZ R190, R12, UR4, -R211.reuse ;  /* 0x000000040cbe7c23 */ /* 0x100fe200080108d3 */
[----:B------:R-:W-:Y:S01]  /*53c0*/  FFMA.FTZ R187, R22, UR4, -R211 ;  /* 0x0000000416bb7c23 */ /* 0x000fe200080108d3 */
[----:B------:R-:W4:Y:S01]  /*53d0*/  LDSM.16.MT88.4 R12, [R202+0x10800] ;  /* 0x01080000ca0c783b */ /* 0x000f220000004200 */
[----:B------:R-:W5:Y:S01]  /*53e0*/  MUFU.EX2 R195, R195 ;  /* 0x000000c300c37308 */ /* 0x000f620000000800 */
[--C-:B------:R-:W-:Y:S01]  /*53f0*/  FFMA.FTZ R188, R20, UR4, -R207.reuse ;  /* 0x0000000414bc7c23 */ /* 0x100fe200080108cf */
[--C-:B------:R-:W-:Y:S01]  /*5400*/  FFMA.FTZ R185, R18, UR4, -R207.reuse ;  /* 0x0000000412b97c23 */ /* 0x100fe200080108cf */
[----:B------:R-:W-:Y:S01]  /*5410*/  FFMA.FTZ R184, R16, UR4, -R207 ;  /* 0x0000000410b87c23 */ /* 0x000fe200080108cf */
[----:B------:R-:W-:Y:S01]  /*5420*/  MUFU.EX2 R197, R197 ;  /* 0x000000c500c57308 */ /* 0x000fe20000000800 */
[----:B------:R-:W4:Y:S01]  /*5430*/  LDSM.16.MT88.4 R16, [R202+0x16800] ;  /* 0x01680000ca10783b */ /* 0x000f220000004200 */
[--C-:B------:R-:W-:Y:S01]  /*5440*/  FFMA.FTZ R203, R244, UR4, -R211.reuse ;  /* 0x00000004f4cb7c23 */ /* 0x100fe200080108d3 */
[----:B------:R-:W-:Y:S01]  /*5450*/  FFMA.FTZ R205, R206, UR4, -R211 ;  /* 0x00000004cecd7c23 */ /* 0x000fe200080108d3 */
[----:B------:R-:W1:Y:S01]  /*5460*/  MUFU.EX2 R196, R196 ;  /* 0x000000c400c47308 */ /* 0x000e620000000800 */
[----:B------:R-:W4:Y:S01]  /*5470*/  LDSM.16.MT88.4 R20, [R202+0x14800] ;  /* 0x01480000ca14783b */ /* 0x000f220000004200 */
[----:B---3--:R-:W-:Y:S01]  /*5480*/  F2FP.F16.F32.PACK_AB R128, R198, R199 ;  /* 0x000000c7c680723e */ /* 0x008fe200000000ff */
[--C-:B------:R-:W-:Y:S01]  /*5490*/  FFMA.FTZ R217, R224, UR4, -R207.reuse ;  /* 0x00000004e0d97c23 */ /* 0x100fe200080108cf */
[----:B------:R-:W-:Y:S01]  /*54a0*/  MUFU.EX2 R193, R193 ;  /* 0x000000c100c17308 */ /* 0x000fe20000000800 */
[----:B------:R-:W-:Y:S01]  /*54b0*/  LDSM.16.MT88.4 R24, [R214+0x14800] ;  /* 0x01480000d618783b */ /* 0x000fe20000004200 */
[----:B-----5:R-:W-:Y:S01]  /*54c0*/  F2FP.F16.F32.PACK_AB R130, R194, R195 ;  /* 0x000000c3c282723e */ /* 0x020fe200000000ff */
[----:B------:R-:W-:Y:S01]  /*54d0*/  FFMA.FTZ R209, R178, UR4, -R207 ;  /* 0x00000004b2d17c23 */ /* 0x000fe200080108cf */
[----:B------:R-:W3:Y:S01]  /*54e0*/  MUFU.EX2 R192, R192 ;  /* 0x000000c000c07308 */ /* 0x000ee20000000800 */
        /* <DEDUP_REMOVED lines=12> */
[----:B---3--:R-:W-:Y:S01]  /*55b0*/  F2FP.F16.F32.PACK_AB R131, R192, R193 ;  /* 0x000000c1c083723e */ /* 0x008fe200000000ff */
[----:B------:R-:W-:-:S02]  /*55c0*/  FADD.FTZ R195, R195, R198 ;  /* 0x000000c6c3c37221 */ /* 0x000fc40000010000 */
[----:B------:R-:W-:Y:S01]  /*55d0*/  MUFU.EX2 R186, R186 ;  /* 0x000000ba00ba7308 */ /* 0x000fe20000000800 */
[----:B------:R-:W-:Y:S01]  /*55e0*/  FADD.FTZ R193, R193, R196 ;  /* 0x000000c4c1c17221 */ /* 0x000fe20000010000 */
[----:B------:R-:W-:Y:S02]  /*55f0*/  FADD.FTZ R194, R194, R195 ;  /* 0x000000c3c2c27221 */ /* 0x000fe40000010000 */
[----:B------:R-:W-:Y:S01]  /*5600*/  MUFU.EX2 R189, R189 ;  /* 0x000000bd00bd7308 */ /* 0x000fe20000000800 */
[C---:B------:R-:W-:Y:S01]  /*5610*/  HMMA.16816.F32 R44, R128.reuse, R48, RZ ;  /* 0x00000030802c723c */ /* 0x040fe200000018ff */
[----:B------:R-:W-:Y:S02]  /*5620*/  FADD.FTZ R192, R192, R193 ;  /* 0x000000c1c0c07221 */ /* 0x000fe40000010000 */
        /* <DEDUP_REMOVED lines=51> */
[C---:B--2---:R-:W-:Y:S08]  /*5960*/  HMMA.16816.F32 R44, R4.reuse, R8, R44 ;  /* 0x00000008042c723c */ /* 0x044ff0000000182c */
        /* <DEDUP_REMOVED lines=246> */
.L_x_6420:
[----:B------:R-:W-:Y:S01]  /*68d0*/  UMOV UR7, URZ ;  /* 0x000000ff00077c82 */ /* 0x000fe20008000000 */
[----:B------:R-:W-:Y:S01]  /*68e0*/  USHF.L.U32 UR6, UR8, 0x6, URZ ;  /* 0x0000000608067899 */ /* 0x000fe200080006ff */
[----:B------:R-:W-:-:S05]  /*68f0*/  IADD3 R5, P0, PT, RZ, -UR7, RZ ;  /* 0x80000007ff057c10 */ /* 0x000fca000ff1e0ff */
[----:B------:R-:W-:-:S05]  /*6900*/  IMAD.X R4, RZ, RZ, ~UR6, P0 ;  /* 0x80000006ff047e24 */ /* 0x000fca00080e06ff */
[----:B------:R-:W-:-:S04]  /*6910*/  SHF.R.S64 R5, R5, 0x1f, R4 ;  /* 0x0000001f05057819 */ /* 0x000fc80000001004 */
[----:B------:R-:W-:-:S04]  /*6920*/  IADD3 R232, P0, PT, R5, R232, RZ ;  /* 0x000000e805e87210 */ /* 0x000fc80007f1e0ff */
[----:B------:R-:W-:-:S09]  /*6930*/  LEA.HI.X.SX32 R233, R4, R233, 0x1, P0 ;  /* 0x000000e904e97211 */ /* 0x000fd200000f0eff */
.L_x_6421:
        /* <DEDUP_REMOVED lines=16> */
[----:B------:R-:W-:-:S02]  /*6a40*/  LEA R218, R218, UR5, 0x1 ;  /* 0x00000005dada7c11 */ /* 0x000fc4000f8e08ff */
[----:B------:R-:W-:Y:S01]  /*6a50*/  IADD3.X R9, PT, PT, R5, UR8, RZ, P0, !PT ;  /* 0x0000000805097c10 */ /* 0x000fe200087fe4ff */
[----:B------:R-:W-:Y:S01]  /*6a60*/  LDGSTS.E.BYPASS.LTC128B.128 [R166+0x10800], desc[UR22][R4.64] ;  /* 0x1080000004a67fae */ /* 0x000fe2000b981a16 */
[----:B------:R-:W-:Y:S02]  /*6a70*/  IADD3 R6, P0, PT, R8, UR6, RZ ;  /* 0x0000000608067c10 */ /* 0x000fe4000ff1e0ff */
[----:B------:R-:W-:Y:S01]  /*6a80*/  IADD3 R208, PT, PT, R210, UR5, RZ ;  /* 0x00000005d2d07c10 */ /* 0x000fe2000fffe0ff */
[----:B------:R-:W-:Y:S01]  /*6a90*/  LDGSTS.E.BYPASS.LTC128B.128 [R166+0x12800], desc[UR22][R4.64+0x80] ;  /* 0x1280008004a67fae */ /* 0x000fe2000b981a16 */
[----:B------:R-:W-:Y:S02]  /*6aa0*/  IADD3.X R7, PT, PT, R9, UR8, RZ, P0, !PT ;  /* 0x0000000809077c10 */ /* 0x000fe400087fe4ff */
[----:B------:R-:W-:Y:S01]  /*6ab0*/  ISETP.NE.AND P0, PT, R2, RZ, PT ;  /* 0x000000ff0200720c */ /* 0x000fe20003f05270 */
[----:B------:R-:W-:Y:S01]  /*6ac0*/  LDGSTS.E.BYPASS.LTC128B.128 [R166+0x14800], desc[UR22][R4.64+0x100] ;  /* 0x1480010004a67fae */ /* 0x000fe2000b981a16 */
[----:B------:R-:W-:-:S02]  /*6ad0*/  MOV R2, 0x20 ;  /* 0x0000002000027802 */ /* 0x000fc40000000f00 */
[----:B------:R-:W-:Y:S01]  /*6ae0*/  IADD3 R211, PT, PT, R167, R218, RZ ;  /* 0x000000daa7d37210 */ /* 0x000fe20007ffe0ff */
[----:B------:R-:W-:Y:S01]  /*6af0*/  LDGSTS.E.BYPASS.LTC128B.128 [R166+0x16800], desc[UR22][R4.64+0x180] ;  /* 0x1680018004a67fae */ /* 0x000fe2000b981a16 */
[----:B------:R-:W-:-:S03]  /*6b00*/  SEL R173, R2, 0xffffffe0, !P0 ;  /* 0xffffffe002ad7807 */ /* 0x000fc60004000000 */
[----:B------:R-:W-:Y:S01]  /*6b10*/  LDGSTS.E.BYPASS.LTC128B.128 [R166+0x11000], desc[UR22][R8.64] ;  /* 0x1100000008a67fae */ /* 0x000fe2000b981a16 */
[----:B------:R-:W-:Y:S02]  /*6b20*/  IADD3 R214, PT, PT, R173, R218, RZ ;  /* 0x000000daadd67210 */ /* 0x000fe40007ffe0ff */
[----:B------:R-:W-:Y:S01]  /*6b30*/  IADD3 R209, PT, PT, R208, R173, RZ ;  /* 0x000000add0d17210 */ /* 0x000fe20007ffe0ff */
[----:B------:R-:W-:Y:S01]  /*6b40*/  LDGSTS.E.BYPASS.LTC128B.128 [R166+0x13000], desc[UR22][R8.64+0x80] ;  /* 0x1300008008a67fae */ /* 0x000fe2000b981a16 */
[----:B------:R-:W-:Y:S02]  /*6b50*/  IADD3 R208, PT, PT, R167, R208, RZ ;  /* 0x000000d0a7d07210 */ /* 0x000fe40007ffe0ff */
[C---:B------:R-:W-:Y:S01]  /*6b60*/  IADD3 R212, PT, PT, R173.reuse, R211, RZ ;  /* 0x000000d3add47210 */ /* 0x040fe20007ffe0ff */
[----:B------:R-:W-:Y:S01]  /*6b70*/  LDGSTS.E.BYPASS.LTC128B.128 [R166+0x15000], desc[UR22][R8.64+0x100] ;  /* 0x1500010008a67fae */ /* 0x000fe2000b981a16 */
[----:B------:R-:W-:-:S03]  /*6b80*/  IADD3 R167, PT, PT, R173, R208, RZ ;  /* 0x000000d0ada77210 */ /* 0x000fc60007ffe0ff */
[----:B------:R-:W-:Y:S04]  /*6b90*/  LDGSTS.E.BYPASS.LTC128B.128 [R166+0x17000], desc[UR22][R8.64+0x180] ;  /* 0x1700018008a67fae */ /* 0x000fe8000b981a16 */
[----:B------:R-:W-:Y:S04]  /*6ba0*/  LDGSTS.E.BYPASS.LTC128B.128 [R166+0x11800], desc[UR22][R6.64] ;  /* 0x1180000006a67fae */ /* 0x000fe8000b981a16 */
[----:B------:R-:W-:Y:S04]  /*6bb0*/  LDGSTS.E.BYPASS.LTC128B.128 [R166+0x13800], desc[UR22][R6.64+0x80] ;  /* 0x1380008006a67fae */ /* 0x000fe8000b981a16 */
[----:B------:R-:W-:Y:S04]  /*6bc0*/  LDGSTS.E.BYPASS.LTC128B.128 [R166+0x15800], desc[UR22][R6.64+0x100] ;  /* 0x1580010006a67fae */ /* 0x000fe8000b981a16 */
[----:B------:R1:W-:Y:S04]  /*6bd0*/  LDGSTS.E.BYPASS.LTC128B.128 [R166+0x17800], desc[UR22][R6.64+0x180] ;  /* 0x1780018006a67fae */ /* 0x0003e8000b981a16 */
[----:B------:R-:W-:Y:S04]  /*6be0*/  LDSM.16.M88.4 R180, [R218] ;  /* 0x00000000dab4783b */ /* 0x000fe80000000200 */
[----:B------:R-:W2:Y:S04]  /*6bf0*/  LDSM.16.M88.4 R20, [R210+UR5+0x8000] ;  /* 0x00800005d214783b */ /* 0x000ea80008000200 */
[----:B------:R-:W3:Y:S04]  /*6c00*/  LDSM.16.M88.4 R12, [R210+UR5+0x8800] ;  /* 0x00880005d20c783b */ /* 0x000ee80008000200 */
[----:B------:R-:W4:Y:S04]  /*6c10*/  LDSM.16.M88.4 R188, [R210+UR5+0x9000] ;  /* 0x00900005d2bc783b */ /* 0x000f280008000200 */
[----:B------:R-:W5:Y:S04]  /*6c20*/  LDSM.16.M88.4 R28, [R210+UR5+0x9800] ;  /* 0x00980005d21c783b */ /* 0x000f680008000200 */
        /* <DEDUP_REMOVED lines=92> */
[----:B------:R-:W5:Y:S07]  /*71f0*/  LDSM.16.M88.4 R168, [R210+UR5+0xc800] ;  /* 0x00c80005d2a8783b */ /* 0x000f6e0008000200 */
        /* <DEDUP_REMOVED lines=47> */
[C---:B------:R-:W-:Y:S01]  /*74f0*/  HMMA.16816.F32 R200, R32.reuse, R168, R192 ;  /* 0x000000a820c8723c */ /* 0x040fe200000018c0 */
[----:B------:R-:W4:Y:S07]  /*7500*/  LDSM.16.M88.4 R192, [R218+0x6000] ;  /* 0x00600000dac0783b */ /* 0x000f2e0000000200 */
[C---:B------:R-:W-:Y:S01]  /*7510*/  HMMA.16816.F32 R188, R32.reuse, R170, R188 ;  /* 0x000000aa20bc723c */ /* 0x040fe200000018bc */
[----:B------:R-:W-:Y:S07]  /*7520*/  LDSM.16.M88.4 R168, [R214+0x6000] ;  /* 0x00600000d6a8783b */ /* 0x000fee0000000200 */
[C---:B------:R-:W-:Y:S08]  /*7530*/  HMMA.16816.F32 R184, R32.reuse, R176, R184 ;  /* 0x000000b020b8723c */ /* 0x040ff000000018b8 */
[----:B------:R-:W-:Y:S01]  /*7540*/  HMMA.16816.F32 R196, R32, R178, R196 ;  /* 0x000000b220c4723c */ /* 0x000fe200000018c4 */
[----:B------:R-:W5:Y:S07]  /*7550*/  LDSM.16.M88.4 R32, [R167+0xd800] ;  /* 0x00d80000a720783b */ /* 0x000f6e0000000200 */
[C---:B--2---:R-:W-:Y:S01]  /*7560*/  HMMA.16816.F32 R176, R172.reuse, R8, R24 ;  /* 0x00000008acb0723c */ /* 0x044fe20000001818 */
[----:B------:R-:W2:Y:S07]  /*7570*/  LDSM.16.M88.4 R24, [R209+0xe000] ;  /* 0x00e00000d118783b */ /* 0x000eae0000000200 */
[C---:B------:R-:W-:Y:S01]  /*7580*/  HMMA.16816.F32 R20, R172.reuse, R10, R20 ;  /* 0x0000000aac14723c */ /* 0x040fe20000001814 */
[----:B------:R-:W2:Y:S07]  /*7590*/  LDSM.16.M88.4 R8, [R210+UR5+0xe800] ;  /* 0x00e80005d208783b */ /* 0x000eae0008000200 */
[C---:B---3--:R-:W-:Y:S08]  /*75a0*/  HMMA.16816.F32 R16, R172.reuse, R28, R16 ;  /* 0x0000001cac10723c */ /* 0x048ff00000001810 */
[C---:B------:R-:W-:Y:S01]  /*75b0*/  HMMA.16816.F32 R12, R172.reuse, R30, R12 ;  /* 0x0000001eac0c723c */ /* 0x040fe2000000180c */
[----:B------:R-:W-:Y:S07]  /*75c0*/  LDSM.16.M88.4 R28, [R208+0xe000] ;  /* 0x00e00000d01c783b */ /* 0x000fee0000000200 */
[----:B-1----:R-:W-:Y:S08]  /*75d0*/  HMMA.16816.F32 R200, R172, R4, R200 ;  /* 0x00000004acc8723c */ /* 0x002ff000000018c8 */
[----:B----4-:R-:W-:Y:S01]  /*75e0*/  HMMA.16816.F32 R204, R192, R180, R176 ;  /* 0x000000b4c0cc723c */ /* 0x010fe200000018b0 */
[----:B------:R-:W1:Y:S07]  /*75f0*/  LDSM.16.M88.4 R176, [R211+0x6000] ;  /* 0x00600000d3b0783b */ /* 0x000e6e0000000200 */
        /* <DEDUP_REMOVED lines=8> */
[C---:B--2---:R-:W-:Y:S08]  /*7680*/  HMMA.16816.F32 R204, R168.reuse, R24, R204 ;  /* 0x00000018a8cc723c */ /* 0x044ff000000018cc */
[----:B------:R-:W-:Y:S01]  /*7690*/  HMMA.16816.F32 R20, R168, R26, R20 ;  /* 0x0000001aa814723c */ /* 0x000fe20000001814 */
[----:B------:R-:W2:Y:S07]  /*76a0*/  LDSM.16.M88.4 R24, [R210+UR5+0xf800] ;  /* 0x00f80005d218783b */ /* 0x000eae0008000200 */
[C---:B------:R-:W-:Y:S08]  /*76b0*/  HMMA.16816.F32 R16, R192.reuse, R8, R16 ;  /* 0x00000008c010723c */ /* 0x040ff00000001810 */
[----:B------:R-:W-:Y:S01]  /*76c0*/  HMMA.16816.F32 R12, R192, R10, R12 ;  /* 0x0000000ac00c723c */ /* 0x000fe2000000180c */
[----:B------:R-:W2:Y:S07]  /*76d0*/  LDSM.16.M88.4 R8, [R208+0xe800] ;  /* 0x00e80000d008783b */ /* 0x000eae0000000200 */
[----:B-1----:R-:W-:Y:S08]  /*76e0*/  HMMA.16816.F32 R204, R176, R28, R204 ;  /* 0x0000001cb0cc723c */ /* 0x002ff000000018cc */
[----:B---3--:R-:W-:Y:S08]  /*76f0*/  HMMA.16816.F32 R200, R192, R4, R200 ;  /* 0x00000004c0c8723c */ /* 0x008ff000000018c8 */
[----:B------:R-:W-:Y:S08]  /*7700*/  HMMA.16816.F32 R20, R176, R30, R20 ;  /* 0x0000001eb014723c */ /* 0x000ff00000001814 */
[----:B------:R-:W-:Y:S01]  /*7710*/  HMMA.16816.F32 R188, R192, R6, R188 ;  /* 0x00000006c0bc723c */ /* 0x000fe200000018bc */
[----:B------:R-:W1:Y:S07]  /*7720*/  LDSM.16.M88.4 R4, [R209+0xf000] ;  /* 0x00f00000d104783b */ /* 0x000e6e0000000200 */
        /* <DEDUP_REMOVED lines=8> */
[----:B--2---:R-:W-:Y:S03]  /*77b0*/  HMMA.16816.F32 R184, R192, R24, R184 ;  /* 0x00000018c0b8723c */ /* 0x004fe600000018b8 */
[----:B------:R-:W-:Y:S01]  /*77c0*/  FMUL.FTZ R204, R204, UR14 ;  /* 0x0000000ecccc7c20 */ /* 0x000fe20008410000 */
[----:B------:R-:W-:Y:S01]  /*77d0*/  FMUL.FTZ R205, R205, UR14 ;  /* 0x0000000ecdcd7c20 */ /* 0x000fe20008410000 */
[----:B------:R-:W-:Y:S01]  /*77e0*/  FMUL.FTZ R206, R206, UR14 ;  /* 0x0000000ecece7c20 */ /* 0x000fe20008410000 */
[----:B------:R-:W-:-:S02]  /*77f0*/  FMUL.FTZ R207, R207, UR14 ;  /* 0x0000000ecfcf7c20 */ /* 0x000fc40008410000 */
[----:B------:R-:W-:Y:S01]  /*7800*/  HMMA.16816.F32 R196, R192, R26, R196 ;  /* 0x0000001ac0c4723c */ /* 0x000fe200000018c4 */
[----:B------:R-:W2:Y:S02]  /*7810*/  MUFU.TANH R204, R204 ;  /* 0x000000cc00cc7308 */ /* 0x000ea40000002400 */
[----:B------:R-:W-:-:S05]  /*7820*/  FMUL.FTZ R20, R20, UR14 ;  /* 0x0000000e14147c20 */ /* 0x000fca0008410000 */
[C---:B------:R-:W-:Y:S01]  /*7830*/  HMMA.16816.F32 R28, R176.reuse, R8, R28 ;  /* 0x00000008b01c723c */ /* 0x040fe2000000181c */
[----:B------:R-:W2:Y:S07]  /*7840*/  MUFU.TANH R205, R205 ;  /* 0x000000cd00cd7308 */ /* 0x000eae0000002400 */
[----:B------:R-:W-:Y:S01]  /*7850*/  HMMA.16816.F32 R12, R176, R10, R12 ;  /* 0x0000000ab00c723c */ /* 0x000fe2000000180c */
[----:B------:R-:W2:Y:S01]  /*7860*/  LDSM.16.M88.4 R8, [R167+0xf000] ;  /* 0x00f00000a708783b */ /* 0x000ea20000000200 */
[----:B------:R-:W2:Y:S06]  /*7870*/  MUFU.TANH R206, R206 ;  /* 0x000000ce00ce7308 */ /* 0x000eac0000002400 */
[C---:B-1----:R-:W-:Y:S02]  /*7880*/  HMMA.16816.F32 R200, R168.reuse, R4, R200 ;  /* 0x00000004a8c8723c */ /* 0x042fe400000018c8 */
[----:B------:R-:W1:Y:S06]  /*7890*/  MUFU.TANH R207, R207 ;  /* 0x000000cf00cf7308 */ /* 0x000e6c0000002400 */
[----:B------:R-:W-:Y:S01]  /*78a0*/  HMMA.16816.F32 R188, R168, R6, R188 ;  /* 0x00000006a8bc723c */ /* 0x000fe200000018bc */
[----:B------:R-:W1:Y:S01]  /*78b0*/  LDSM.16.M88.4 R4, [R167+0xf800] ;  /* 0x00f80000a704783b */ /* 0x000e620000000200 */
        /* <DEDUP_REMOVED lines=136> */
.L_x_6423:
[----:B------:R-:W-:Y:S01]  /*8140*/  UMOV UR5, URZ ;  /* 0x000000ff00057c82 */ /* 0x000fe20008000000 */
[----:B------:R-:W-:Y:S01]  /*8150*/  USHF.L.U32 UR4, UR10, 0x6, URZ ;  /* 0x000000060a047899 */ /* 0x000fe200080006ff */
[----:B------:R-:W-:-:S05]  /*8160*/  IADD3 R169, P0, PT, RZ, -UR5, RZ ;  /* 0x80000005ffa97c10 */ /* 0x000fca000ff1e0ff */
[----:B------:R-:W-:-:S05]  /*8170*/  IMAD.X R6, RZ, RZ, ~UR4, P0 ;  /* 0x80000004ff067e24 */ /* 0x000fca00080e06ff */
[----:B------:R-:W-:-:S04]  /*8180*/  SHF.R.S64 R169, R169, 0x1f, R6 ;  /* 0x0000001fa9a97819 */ /* 0x000fc80000001006 */
[----:B------:R-:W-:-:S04]  /*8190*/  IADD3 R230, P0, PT, R169, R230, RZ ;  /* 0x000000e6a9e67210 */ /* 0x000fc80007f1e0ff */
[----:B------:R-:W-:-:S09]  /*81a0*/  LEA.HI.X.SX32 R231, R6, R231, 0x1, P0 ;  /* 0x000000e706e77211 */ /* 0x000fd200000f0eff */
.L_x_6424:
        /* <DEDUP_REMOVED lines=28> */
.L_x_6422:
[----:B--2---:R-:W-:Y:S01]  /*8370*/  MOV R169, UR18 ;  /* 0x0000001200a97c02 */ /* 0x004fe20008000f00 */
[----:B------:R-:W2:Y:S01]  /*8380*/  S2UR UR6, SR_CgaCtaId ;  /* 0x00000000000679c3 */ /* 0x000ea20000008800 */
[----:B------:R-:W3:Y:S02]  /*8390*/  LDCU UR4, c[0x0][0x45c] ;  /* 0x00008b80ff0477ac */ /* 0x000ee40008000800 */
        /* <DEDUP_REMOVED lines=31> */
[----:B------:R-:W-:Y:S02]  /*8590*/  FSEL R17, R17, -INF , P4 ;  /* 0xff80000011117808 */ /* 0x000fe40002000000 */
        /* <DEDUP_REMOVED lines=17> */
[----:B-1----:R-:W-:Y:S02]  /*86b0*/  FSEL R22, R22, -INF , P4 ;  /* 0xff80000016167808 */ /* 0x002fe40002000000 */
        /* <DEDUP_REMOVED lines=583> */
.L_x_6419:
[----:B------:R-:W-:-:S12]  /*ab30*/  UIADD3 UR18, UPT, UPT, UR15, -0x1, URZ ;  /* 0xffffffff0f127890 */ /* 0x000fd8000fffe0ff */
.L_x_6425:
        /* <DEDUP_REMOVED lines=19> */
[----:B------:R-:W3:Y:S01]  /*ac70*/  LDCU UR11, c[0x0][0x50c] ;  /* 0x0000a180ff0b77ac */ /* 0x000ee20008000800 */
[----:B------:R-:W-:Y:S01]  /*ac80*/  IADD3 R212, PT, PT, R214, R3, RZ ;  /* 0x00000003d6d47210 */ /* 0x000fe20007ffe0ff */
[----:B------:R-:W4:Y:S01]  /*ac90*/  LDCU.64 UR6, c[0x0][0x3a0] ;  /* 0x00007400ff0677ac */ /* 0x000f220008000a00 */
[----:B------:R-:W2:Y:S01]  /*aca0*/  LDCU.64 UR8, c[0x0][0x3a8] ;  /* 0x00007500ff0877ac */ /* 0x000ea20008000a00 */
[----:B------:R-:W-:Y:S02]  /*acb0*/  UIADD3 UR14, UPT, UPT, UR14, 0x40, URZ ;  /* 0x000000400e0e7890 */ /* 0x000fe4000fffe0ff */
[----:B-1----:R-:W-:-:S12]  /*acc0*/  ULEA UR5, UR5, UR10, 0x18 ;  /* 0x0000000a05057291 */ /* 0x002fd8000f8ec0ff */
.L_x_6430:
        /* <DEDUP_REMOVED lines=84> */
.L_x_6427:
[----:B------:R-:W-:Y:S01]  /*b210*/  LEA R243, R243, UR5, 0x1 ;  /* 0x00000005f3f37c11 */ /* 0x000fe2000f8e08ff */
[----:B------:R-:W-:Y:S01]  /*b220*/  UIADD3 UR13, UPT, UPT, UR13, -0x1, URZ ;  /* 0xffffffff0d0d7890 */ /* 0x000fe2000fffe0ff */
[----:B------:R-:W-:Y:S02]  /*b230*/  SHF.L.U32 R197, R196, 0x5, RZ ;  /* 0x00000005c4c57819 */ /* 0x000fe400000006ff */
[----:B------:R-:W-:Y:S01]  /*b240*/  LOP3.LUT R215, R198, 0x7c00, RZ, 0xc0, !PT ;  /* 0x00007c00c6d77812 */ /* 0x000fe200078ec0ff */
[----:B------:R-:W-:Y:S01]  /*b250*/  @!PT LDS RZ, [RZ] ;  /* 0x00000000fffff984 */ /* 0x000fe20000000800 */
[----:B------:R-:W-:Y:S01]  /*b260*/  @!PT LDS RZ, [RZ] ;  /* 0x00000000fffff984 */ /* 0x000fe20000000800 */
[----:B------:R-:W-:Y:S01]  /*b270*/  @!PT LDS RZ, [RZ] ;  /* 0x00000000fffff984 */ /* 0x000fe20000000800 */
[----:B------:R-:W-:Y:S01]  /*b280*/  LDGSTS.E.BYPASS.LTC128B.128 [R243+0x10000], desc[UR22][R232.64] ;  /* 0x10000000e8f37fae */ /* 0x000fe2000b981a16 */
[----:B------:R-:W-:Y:S01]  /*b290*/  SHF.L.U64.HI R196, R196, 0x5, R199 ;  /* 0x00000005c4c47819 */ /* 0x000fe200000102c7 */
[----:B------:R-:W-:Y:S01]  /*b2a0*/  UISETP.GT.AND UP0, UPT, UR13, UR16, UPT ;  /* 0x000000100d00728c */ /* 0x000fe2000bf04270 */
[C---:B------:R-:W-:Y:S02]  /*b2b0*/  IADD3 R198, P0, PT, R197.reuse, R232, RZ ;  /* 0x000000e8c5c67210 */ /* 0x040fe40007f1e0ff */
[----:B------:R-:W-:Y:S01]  /*b2c0*/  LDGSTS.E.BYPASS.LTC128B.128 [R243+0x12000], desc[UR22][R232.64+0x80] ;  /* 0x12000080e8f37fae */ /* 0x000fe2000b981a16 */
[----:B------:R-:W-:Y:S02]  /*b2d0*/  SHF.R.U32.HI R216, RZ, 0x1, R213 ;  /* 0x00000001ffd87819 */ /* 0x000fe400000116d5 */
[C---:B------:R-:W-:Y:S02]  /*b2e0*/  IADD3.X R199, PT, PT, R196.reuse, R233, RZ, P0, !PT ;  /* 0x000000e9c4c77210 */ /* 0x040fe400007fe4ff */
[----:B------:R-:W-:Y:S01]  /*b2f0*/  LDGSTS.E.BYPASS.LTC128B.128 [R243+0x14000], desc[UR22][R232.64+0x100] ;  /* 0x14000100e8f37fae */ /* 0x000fe2000b981a16 */
[----:B------:R-:W-:Y:S02]  /*b300*/  IADD3 R202, P1, PT, R197, R198, RZ ;  /* 0x000000c6c5ca7210 */ /* 0x000fe40007f3e0ff */
[----:B------:R-:W-:Y:S02]  /*b310*/  LOP3.LUT R164, R215, 0x200, R168, 0xf8, !PT ;  /* 0x00000200d7a47812 */ /* 0x000fe400078ef8a8 */
[----:B------:R-:W-:Y:S01]  /*b320*/  LDGSTS.E.BYPASS.LTC128B.128 [R243+0x16000], desc[UR22][R232.64+0x180] ;  /* 0x16000180e8f37fae */ /* 0x000fe2000b981a16 */
[C---:B------:R-:W-:Y:S02]  /*b330*/  IADD3.X R203, PT, PT, R196.reuse, R199, RZ, P1, !PT ;  /* 0x000000c7c4cb7210 */ /* 0x040fe40000ffe4ff */
[----:B------:R-:W-:Y:S02]  /*b340*/  IADD3 R200, P0, PT, R197, R202, RZ ;  /* 0x000000cac5c87210 */ /* 0x000fe40007f1e0ff */
[----:B------:R-:W-:Y:S01]  /*b350*/  LDGSTS.E.BYPASS.LTC128B.128 [R243+0x10800], desc[UR22][R198.64] ;  /* 0x10800000c6f37fae */ /* 0x000fe2000b981a16 */
[----:B------:R-:W-:Y:S02]  /*b360*/  LOP3.LUT R166, R213, 0x8, RZ, 0xc0, !PT ;  /* 0x00000008d5a67812 */ /* 0x000fe400078ec0ff */
[----:B------:R-:W-:Y:S02]  /*b370*/  IADD3.X R201, PT, PT, R196, R203, RZ, P0, !PT ;  /* 0x000000cbc4c97210 */ /* 0x000fe400007fe4ff */
[----:B------:R-:W-:Y:S01]  /*b380*/  LDGSTS.E.BYPASS.LTC128B.128 [R243+0x12800], desc[UR22][R198.64+0x80] ;  /* 0x12800080c6f37fae */ /* 0x000fe2000b981a16 */
[----:B------:R-:W-:Y:S02]  /*b390*/  LOP3.LUT R3, R216, 0x8, RZ, 0xc0, !PT ;  /* 0x00000008d8037812 */ /* 0x000fe400078ec0ff */
[----:B------:R-:W-:Y:S02]  /*b3a0*/  LOP3.LUT R223, R168, 0x400, RZ, 0xc0, !PT ;  /* 0x00000400a8df7812 */ /* 0x000fe400078ec0ff */
[----:B------:R-:W-:Y:S01]  /*b3b0*/  LDGSTS.E.BYPASS.LTC128B.128 [R243+0x14800], desc[UR22][R198.64+0x100] ;  /* 0x14800100c6f37fae */ /* 0x000fe2000b981a16 */
[----:B------:R-:W-:Y:S02]  /*b3c0*/  LOP3.LUT R166, R165, R166, RZ, 0x3c, !PT ;  /* 0x000000a6a5a67212 */ /* 0x000fe400078e3cff */
[----:B------:R-:W-:Y:S02]  /*b3d0*/  LOP3.LUT R3, R164, R165, R3, 0xf6, !PT ;  /* 0x000000a5a4037212 */ /* 0x000fe400078ef603 */
[----:B------:R1:W-:Y:S01]  /*b3e0*/  LDGSTS.E.BYPASS.LTC128B.128 [R243+0x16800], desc[UR22][R198.64+0x180] ;  /* 0x16800180c6f37fae */ /* 0x0003e2000b981a16 */
        /* <DEDUP_REMOVED lines=12> */
[-C--:B------:R-:W-:Y:S02]  /*b4b0*/  IADD3 R220, PT, PT, R217, R218.reuse, RZ ;  /* 0x000000dad9dc7210 */ /* 0x080fe40007ffe0ff */
[----:B------:R-:W-:Y:S02]  /*b4c0*/  LOP3.LUT P2, RZ, R213, 0x4, RZ, 0xc0, !PT ;  /* 0x00000004d5ff7812 */ /* 0x000fe4000784c0ff */
[----:B------:R-:W-:Y:S02]  /*b4d0*/  LDGSTS.E.BYPASS.LTC128B.128 [R243+0x11800], desc[UR22][R200.64] ;  /* 0x11800000c8f37fae */ /* 0x000fe4000b981a16 */
[----:B------:R-:W-:Y:S03]  /*b4e0*/  SEL R3, R3, 0xffffffc0, !P2 ;  /* 0xffffffc003037807 */ /* 0x000fe60005000000 */
[----:B------:R-:W-:Y:S01]  /*b4f0*/  LDGSTS.E.BYPASS.LTC128B.128 [R243+0x13800], desc[UR22][R200.64+0x80] ;  /* 0x13800080c8f37fae */ /* 0x000fe2000b981a16 */
[----:B------:R-:W-:Y:S04]  /*b500*/  IADD3 R222, PT, PT, R224, R3, RZ ;  /* 0x00000003e0de7210 */ /* 0x000fe80007ffe0ff */
[----:B------:R-:W-:Y:S01]  /*b510*/  LDGSTS.E.BYPASS.LTC128B.128 [R243+0x15800], desc[UR22][R200.64+0x100] ;  /* 0x15800100c8f37fae */ /* 0x000fe2000b981a16 */
[----:B------:R-:W-:Y:S02]  /*b520*/  IADD3 R218, PT, PT, R3, R218, RZ ;  /* 0x000000da03da7210 */ /* 0x000fe40007ffe0ff */
[C---:B------:R-:W-:Y:S02]  /*b530*/  IADD3 R219, PT, PT, R217.reuse, R222, RZ ;  /* 0x000000ded9db7210 */ /* 0x040fe40007ffe0ff */
[----:B------:R2:W-:Y:S01]  /*b540*/  LDGSTS.E.BYPASS.LTC128B.128 [R243+0x17800], desc[UR22][R200.64+0x180] ;  /* 0x17800180c8f37fae */ /* 0x0005e2000b981a16 */
[----:B------:R-:W-:Y:S04]  /*b550*/  IADD3 R3, PT, PT, R217, R218, RZ ;  /* 0x000000dad9037210 */ /* 0x000fe80007ffe0ff */
        /* <DEDUP_REMOVED lines=238> */
[----:B------:R5:W1:Y:S01]  /*c440*/  MUFU.TANH R244, R249 ;  /* 0x000000f900f47308 */ /* 0x000a620000002400 */
        /* <DEDUP_REMOVED lines=9> */
[----:B-----5:R-:W-:Y:S01]  /*c4e0*/  FMUL.FTZ R249, R32, UR11 ;  /* 0x0000000b20f97c20 */ /* 0x020fe20008410000 */
        /* <DEDUP_REMOVED lines=105> */
.L_x_6429:
        /* <DEDUP_REMOVED lines=28> */
.L_x_6428:
[C---:B------:R-:W-:Y:S01]  /*cd40*/  ISETP.GE.AND P4, PT, R235.reuse, R229, PT ;  /* 0x000000e5eb00720c */ /* 0x040fe20003f86270 */
[----:B------:R-:W-:Y:S01]  /*cd50*/  UISETP.GT.AND UP0, UPT, UR13, UR16, UPT ;  /* 0x000000100d00728c */ /* 0x000fe2000bf04270 */
[----:B------:R-:W-:Y:S01]  /*cd60*/  IADD3 R16, PT, PT, R235, -0x1f, RZ ;  /* 0xffffffe1eb107810 */ /* 0x000fe20007ffe0ff */
[----:B------:R-:W-:Y:S01]  /*cd70*/  UIADD3 UR14, UPT, UPT, UR14, -0x40, URZ ;  /* 0xffffffc00e0e7890 */ /* 0x000fe2000fffe0ff */
[----:B-1----:R-:W-:Y:S02]  /*cd80*/  FSEL R24, R9, -INF , P4 ;  /* 0xff80000009187808 */ /* 0x002fe40002000000 */
[C---:B------:R-:W-:Y:S02]  /*cd90*/  ISETP.GE.AND P4, PT, R235.reuse, R227, PT ;  /* 0x000000e3eb00720c */ /* 0x040fe40003f86270 */
[C---:B------:R-:W-:Y:S02]  /*cda0*/  IADD3 R3, PT, PT, R235.reuse, -0x20, RZ ;  /* 0xffffffe0eb037810 */ /* 0x040fe40007ffe0ff */
[----:B------:R-:W-:Y:S02]  /*cdb0*/  FSEL R221, R238, -INF , P4 ;  /* 0xff800000eedd7808 */ /* 0x000fe40002000000 */
[-C--:B------:R-:W-:Y:S02]  /*cdc0*/  ISETP.GE.AND P4, PT, R16, R229.reuse, PT ;  /* 0x000000e51000720c */ /* 0x080fe40003f86270 */
[----:B--2---:R-:W-:Y:S02]  /*cdd0*/  IADD3 R15, PT, PT, R235, -0x18, RZ ;  /* 0xffffffe8eb0f7810 */ /* 0x004fe40007ffe0ff */
[-C--:B------:R-:W-:Y:S02]  /*cde0*/  ISETP.GE.AND P1, PT, R3, R229.reuse, PT ;  /* 0x000000e50300720c */ /* 0x080fe40003f26270 */
[----:B------:R-:W-:Y:S02]  /*cdf0*/  FSEL R17, R197, -INF , P4 ;  /* 0xff800000c5117808 */ /* 0x000fe40002000000 */
[----:B------:R-:W-:Y:S02]  /*ce00*/  ISETP.GE.AND P4, PT, R15, R229, PT ;  /* 0x000000e50f00720c */ /* 0x000fe40003f86270 */
[----:B------:R-:W-:Y:S02]  /*ce10*/  IADD3 R7, PT, PT, R235, -0x17, RZ ;  /* 0xffffffe9eb077810 */ /* 0x000fe40007ffe0ff */
[----:B------:R-:W-:Y:S02]  /*ce20*/  FSEL R19, R196, -INF , P1 ;  /* 0xff800000c4137808 */ /* 0x000fe40000800000 */
[-C--:B------:R-:W-:Y:S02]  /*ce30*/  ISETP.GE.AND P1, PT, R16, R227.reuse, PT ;  /* 0x000000e31000720c */ /* 0x080fe40003f26270 */
[-C--:B------:R-:W-:Y:S02]  /*ce40*/  ISETP.GE.AND P0, PT, R3, R227.reuse, PT ;  /* 0x000000e30300720c */ /* 0x080fe40003f06270 */
[----:B------:R-:W-:Y:S02]  /*ce50*/  FSEL R200, R200, -INF , P4 ;  /* 0xff800000c8c87808 */ /* 0x000fe40002000000 */
[----:B------:R-:W-:Y:S02]  /*ce60*/  ISETP.GE.AND P4, PT, R7, R227, PT ;  /* 0x000000e30700720c */ /* 0x000fe40003f86270 */
[----:B------:R-:W-:Y:S02]  /*ce70*/  IADD3 R5, PT, PT, R235, -0x10, RZ ;  /* 0xfffffff0eb057810 */ /* 0x000fe40007ffe0ff */
[----:B------:R-:W-:Y:S02]  /*ce80*/  FSEL R198, R198, -INF , P0 ;  /* 0xff800000c6c67808 */ /* 0x000fe40000000000 */
[----:B------:R-:W-:Y:S02]  /*ce90*/  FSEL R199, R199, -INF , P1 ;  /* 0xff800000c7c77808 */ /* 0x000fe40000800000 */
[----:B------:R-:W-:Y:S02]  /*cea0*/  ISETP.GE.AND P0, PT, R7, R229, PT ;  /* 0x000000e50700720c */ /* 0x000fe40003f06270 */
[-C--:B------:R-:W-:Y:S02]  /*ceb0*/  ISETP.GE.AND P1, PT, R15, R227.reuse, PT ;  /* 0x000000e30f00720c */ /* 0x080fe40003f26270 */
[----:B------:R-:W-:Y:S02]  /*cec0*/  FSEL R20, R203, -INF , P4 ;  /* 0xff800000cb147808 */ /* 0x000fe40002000000 */
[----:B------:R-:W-:Y:S02]  /*ced0*/  IADD3 R9, PT, PT, R235, -0xf, RZ ;  /* 0xfffffff1eb097810 */ /* 0x000fe40007ffe0ff */
[----:B------:R-:W-:Y:S02]  /*cee0*/  ISETP.GE.AND P4, PT, R5, R227, PT ;  /* 0x000000e30500720c */ /* 0x000fe40003f86270 */
[----:B------:R-:W-:Y:S02]  /*cef0*/  IADD3 R12, PT, PT, R235, -0x7, RZ ;  /* 0xfffffff9eb0c7810 */ /* 0x000fe40007ffe0ff */
[----:B------:R-:W-:Y:S02]  /*cf00*/  FSEL R23, R201, -INF , P0 ;  /* 0xff800000c9177808 */ /* 0x000fe40000000000 */
[----:B------:R-:W-:Y:S02]  /*cf10*/  FSEL R202, R202, -INF , P1 ;  /* 0xff800000caca7808 */ /* 0x000fe40000800000 */
[-C--:B------:R-:W-:Y:S02]  /*cf20*/  ISETP.GE.AND P0, PT, R5, R229.reuse, PT ;  /* 0x000000e50500720c */ /* 0x080fe40003f06270 */
[-C--:B------:R-:W-:Y:S02]  /*cf30*/  ISETP.GE.AND P1, PT, R9, R229.reuse, PT ;  /* 0x000000e50900720c */ /* 0x080fe40003f26270 */
[C---:B------:R-:W-:Y:S02]  /*cf40*/  IADD3 R14, PT, PT, R235.reuse, -0x8, RZ ;  /* 0xfffffff8eb0e7810 */ /* 0x040fe40007ffe0ff */
[----:B------:R-:W-:Y:S02]  /*cf50*/  FSEL R203, R206, -INF , P4 ;  /* 0xff800000cecb7808 */ /* 0x000fe40002000000 */
[-C--:B------:R-:W-:Y:S02]  /*cf60*/  ISETP.GE.AND P4, PT, R12, R229.reuse, PT ;  /* 0x000000e50c00720c */ /* 0x080fe40003f86270 */
[----:B------:R-:W-:Y:S02]  /*cf70*/  IADD3 R10, PT, PT, R235, 0x1, RZ ;  /* 0x00000001eb0a7810 */ /* 0x000fe40007ffe0ff */
[----:B------:R-:W-:Y:S02]  /*cf80*/  FSEL R22, R205, -INF , P1 ;  /* 0xff800000cd167808 */ /* 0x000fe40000800000 */
[----:B------:R-:W-:Y:S02]  /*cf90*/  FSEL R204, R204, -INF , P0 ;  /* 0xff800000cccc7808 */ /* 0x000fe40000000000 */
[----:B------:R-:W-:Y:S02]  /*cfa0*/  ISETP.GE.AND P1, PT, R14, R229, PT ;  /* 0x000000e50e00720c */ /* 0x000fe40003f26270 */
[----:B------:R-:W-:Y:S02]  /*cfb0*/  ISETP.GE.AND P0, PT, R9, R227, PT ;  /* 0x000000e30900720c */ /* 0x000fe40003f06270 */
[----:B------:R-:W-:Y:S02]  /*cfc0*/  FSEL R177, R209, -INF , P4 ;  /* 0xff800000d1b17808 */ /* 0x000fe40002000000 */
[----:B------:R-:W-:Y:S02]  /*cfd0*/  ISETP.GE.AND P4, PT, R10, R229, PT ;  /* 0x000000e50a00720c */ /* 0x000fe40003f86270 */
[----:B------:R-:W-:Y:S02]  /*cfe0*/  IADD3 R6, PT, PT, R235, 0x9, RZ ;  /* 0x00000009eb067810 */ /* 0x000fe40007ffe0ff */
[----:B------:R-:W-:Y:S02]  /*cff0*/  FSEL R201, R207, -INF , P0 ;  /* 0xff800000cfc97808 */ /* 0x000fe40000000000 */
[----:B------:R-:W-:Y:S02]  /*d000*/  FSEL R179, R208, -INF , P1 ;  /* 0xff800000d0b37808 */ /* 0x000fe40000800000 */
[-C--:B------:R-:W-:Y:S02]  /*d010*/  ISETP.GE.AND P0, PT, R14, R227.reuse, PT ;  /* 0x000000e30e00720c */ /* 0x080fe40003f06270 */
[----:B------:R-:W-:Y:S02]  /*d020*/  ISETP.GE.AND P1, PT, R12, R227, PT ;  /* 0x000000e30c00720c */ /* 0x000fe40003f26270 */
        /* <DEDUP_REMOVED lines=9> */
[----:B------:R-:W-:Y:S02]  /*d0c0*/  ISETP.GE.AND P4, PT, R4, R229, PT ;  /* 0x000000e50400720c */ /* 0x000fe40003f86270 */
[----:B------:R-:W-:Y:S02]  /*d0d0*/  FSEL R219, R240, -INF , P0 ;  /* 0xff800000f0db7808 */ /* 0x000fe40000000000 */
[----:B------:R-:W-:Y:S02]  /*d0e0*/  FSEL R223, R242, -INF , P1 ;  /* 0xff800000f2df7808 */ /* 0x000fe40000800000 */
[C---:B------:R-:W-:Y:S02]  /*d0f0*/  ISETP.GE.AND P5, PT, R3.reuse, R226, PT ;  /* 0x000000e20300720c */ /* 0x040fe40003fa6270 */
[-C--:B------:R-:W-:Y:S02]  /*d100*/  ISETP.GE.AND P0, PT, R8, R227.reuse, PT ;  /* 0x000000e30800720c */ /* 0x080fe40003f06270 */
[-C--:B------:R-:W-:Y:S02]  /*d110*/  ISETP.GE.AND P1, PT, R6, R227.reuse, PT ;  /* 0x000000e30600720c */ /* 0x080fe40003f26270 */
[-C--:B------:R-:W-:Y:S02]  /*d120*/  ISETP.GE.AND P6, PT, R3, R228.reuse, PT ;  /* 0x000000e40300720c */ /* 0x080fe40003fc6270 */
[----:B------:R-:W-:Y:S02]  /*d130*/  IADD3 R3, PT, PT, R235, 0x11, RZ ;  /* 0x00000011eb037810 */ /* 0x000fe40007ffe0ff */
[----:B------:R-:W-:Y:S02]  /*d140*/  FSEL R197, R247, -INF , P4 ;  /* 0xff800000f7c57808 */ /* 0x000fe40002000000 */
[----:B------:R-:W-:Y:S02]  /*d150*/  ISETP.GE.AND P4, PT, R4, R227, PT ;  /* 0x000000e30400720c */ /* 0x000fe40003f86270 */
[----:B------:R-:W-:Y:S02]  /*d160*/  FSEL R209, R245, -INF , P0 ;  /* 0xff800000f5d17808 */ /* 0x000fe40000000000 */
[----:B------:R-:W-:Y:S02]  /*d170*/  FSEL R207, R246, -INF , P1 ;  /* 0xff800000f6cf7808 */ /* 0x000fe40000800000 */
[----:B------:R-:W-:Y:S02]  /*d180*/  ISETP.GE.AND P0, PT, R3, R229, PT ;  /* 0x000000e50300720c */ /* 0x000fe40003f06270 */
[C---:B------:R-:W-:Y:S02]  /*d190*/  ISETP.GE.AND P1, PT, R235.reuse, R228, PT ;  /* 0x000000e4eb00720c */ /* 0x040fe40003f26270 */
[----:B------:R-:W-:Y:S02]  /*d1a0*/  IADD3 R21, PT, PT, R235, 0x19, RZ ;  /* 0x00000019eb157810 */ /* 0x000fe40007ffe0ff */
[----:B------:R-:W-:Y:S02]  /*d1b0*/  FSEL R193, R251, -INF , P4 ;  /* 0xff800000fbc17808 */ /* 0x000fe40002000000 */
[----:B------:R-:W-:Y:S02]  /*d1c0*/  ISETP.GE.AND P4, PT, R3, R227, PT ;  /* 0x000000e30300720c */ /* 0x000fe40003f86270 */
[----:B------:R-:W-:Y:S02]  /*d1d0*/  IADD3 R18, PT, PT, R235, 0x18, RZ ;  /* 0x00000018eb127810 */ /* 0x000fe40007ffe0ff */
[----:B------:R-:W-:Y:S02]  /*d1e0*/  FSEL R245, R24, -INF , !P1 ;  /* 0xff80000018f57808 */ /* 0x000fe40004800000 */
[----:B------:R-:W-:Y:S02]  /*d1f0*/  FSEL R195, R248, -INF , P0 ;  /* 0xff800000f8c37808 */ /* 0x000fe40000000000 */
[-C--:B------:R-:W-:Y:S02]  /*d200*/  ISETP.GE.AND P1, PT, R21, R229.reuse, PT ;  /* 0x000000e51500720c */ /* 0x080fe40003f26270 */
[----:B------:R-:W-:Y:S02]  /*d210*/  ISETP.GE.AND P0, PT, R235, R226, PT ;  /* 0x000000e2eb00720c */ /* 0x000fe40003f06270 */
[----:B------:R-:W-:Y:S02]  /*d220*/  FSEL R183, R250, -INF , P4 ;  /* 0xff800000fab77808 */ /* 0x000fe40002000000 */
[----:B------:R-:W-:Y:S02]  /*d230*/  ISETP.GE.AND P4, PT, R18, R229, PT ;  /* 0x000000e51200720c */ /* 0x000fe40003f86270 */
[----:B------:R-:W-:Y:S02]  /*d240*/  FSEL R180, R252, -INF , P1 ;  /* 0xff800000fcb47808 */ /* 0x000fe40000800000 */
[----:B------:R-:W-:Y:S02]  /*d250*/  FSEL R221, R221, -INF , !P0 ;  /* 0xff800000dddd7808 */ /* 0x000fe40004000000 */
[-C--:B------:R-:W-:Y:S02]  /*d260*/  ISETP.GE.AND P1, PT, R18, R227.reuse, PT ;  /* 0x000000e31200720c */ /* 0x080fe40003f26270 */
[----:B------:R-:W-:Y:S02]  /*d270*/  ISETP.GE.AND P0, PT, R21, R227, PT ;  /* 0x000000e31500720c */ /* 0x000fe40003f06270 */
[----:B------:R-:W-:Y:S02]  /*d280*/  FSEL R181, R249, -INF , P4 ;  /* 0xff800000f9b57808 */ /* 0x000fe40002000000 */
[C---:B------:R-:W-:Y:S02]  /*d290*/  ISETP.GE.AND P4, PT, R16.reuse, R228, PT ;  /* 0x000000e41000720c */ /* 0x040fe40003f86270 */
[----:B------:R-:W-:Y:S02]  /*d2a0*/  FSEL R165, R13, -INF , P0 ;  /* 0xff8000000da57808 */ /* 0x000fe40000000000 */
[----:B------:R-:W-:Y:S02]  /*d2b0*/  FSEL R19, R19, -INF , !P6 ;  /* 0xff80000013137808 */ /* 0x000fe40007000000 */
[----:B------:R-:W-:Y:S02]  /*d2c0*/  FSEL R166, R11, -INF , P1 ;  /* 0xff8000000ba67808 */ /* 0x000fe40000800000 */
[----:B------:R-:W-:Y:S02]  /*d2d0*/  ISETP.GE.AND P0, PT, R16, R226, PT ;  /* 0x000000e21000720c */ /* 0x000fe40003f06270 */
        /* <DEDUP_REMOVED lines=8> */
[----:B------:R-:W-:Y:S02]  /*d360*/  FSEL R11, R202, -INF , !P6 ;  /* 0xff800000ca0b7808 */ /* 0x000fe40007000000 */
[C---:B------:R-:W-:Y:S02]  /*d370*/  ISETP.GE.AND P0, PT, R5.reuse, R228, PT ;  /* 0x000000e40500720c */ /* 0x040fe40003f06270 */
[-C--:B------:R-:W-:Y:S02]  /*d380*/  ISETP.GE.AND P1, PT, R5, R226.reuse, PT ;  /* 0x000000e20500720c */ /* 0x080fe40003f26270 */
        /* <DEDUP_REMOVED lines=14> */
[-C--:B------:R-:W-:Y:S02]  /*d470*/  ISETP.GE.AND P6, PT, R6, R226.reuse, PT ;  /* 0x000000e20600720c */ /* 0x080fe40003fc6270 */
[----:B------:R-:W-:Y:S02]  /*d480*/  FSEL R179, R179, -INF , !P5 ;  /* 0xff800000b3b37808 */ /* 0x000fe40006800000 */
[----:B------:R-:W-:Y:S02]  /*d490*/  FSEL R177, R177, -INF , !P4 ;  /* 0xff800000b1b17808 */ /* 0x000fe40006000000 */
[----:B------:R-:W-:Y:S02]  /*d4a0*/  FMNMX3.FTZ R6, R2, R15, R13, !PT ;  /* 0x0000000f02067276 */ /* 0x000fe4000781000d */
[----:B------:R-:W-:Y:S02]  /*d4b0*/  ISETP.GE.AND P5, PT, R10, R226, PT ;  /* 0x000000e20a00720c */ /* 0x000fe40003fa6270 */
[----:B------:R-:W-:Y:S02]  /*d4c0*/  ISETP.GE.AND P4, PT, R8, R228, PT ;  /* 0x000000e40800720c */ /* 0x000fe40003f86270 */
[----:B------:R-:W-:Y:S02]  /*d4d0*/  FSEL R205, R204, -INF , !P0 ;  /* 0xff800000cccd7808 */ /* 0x000fe40004000000 */
[----:B------:R-:W-:Y:S02]  /*d4e0*/  ISETP.GE.AND P0, PT, R14, R226, PT ;  /* 0x000000e20e00720c */ /* 0x000fe40003f06270 */
[----:B------:R-:W-:Y:S02]  /*d4f0*/  FMNMX3.FTZ R6, R6, R11, R9, !PT ;  /* 0x0000000b06067276 */ /* 0x000fe40007810009 */
[----:B------:R-:W-:Y:S02]  /*d500*/  FSEL R219, R219, -INF , !P5 ;  /* 0xff800000dbdb7808 */ /* 0x000fe40006800000 */
[----:B------:R-:W-:Y:S02]  /*d510*/  FSEL R223, R223, -INF , !P4 ;  /* 0xff800000dfdf7808 */ /* 0x000fe40006000000 */
[C---:B------:R-:W-:Y:S02]  /*d520*/  ISETP.GE.AND P5, PT, R4.reuse, R228, PT ;  /* 0x000000e40400720c */ /* 0x040fe40003fa6270 */
[-C--:B------:R-:W-:Y:S02]  /*d530*/  ISETP.GE.AND P4, PT, R4, R226.reuse, PT ;  /* 0x000000e20400720c */ /* 0x080fe40003f86270 */
[----:B------:R-:W-:Y:S02]  /*d540*/  FMNMX3.FTZ R4, R0, R19, R17, !PT ;  /* 0x0000001300047276 */ /* 0x000fe40007810011 */
[----:B------:R-:W-:Y:S02]  /*d550*/  FSEL R175, R175, -INF , !P0 ;  /* 0xff800000afaf7808 */ /* 0x000fe40004000000 */
[----:B------:R-:W-:Y:S02]  /*d560*/  FMNMX3.FTZ R6, R6, R203, R201, !PT ;  /* 0x000000cb06067276 */ /* 0x000fe400078100c9 */
[-C--:B------:R-:W-:Y:S02]  /*d570*/  ISETP.GE.AND P0, PT, R8, R226.reuse, PT ;  /* 0x000000e20800720c */ /* 0x080fe40003f06270 */
[----:B------:R-:W-:Y:S02]  /*d580*/  FMNMX3.FTZ R4, R4, R7, R5, !PT ;  /* 0x0000000704047276 */ /* 0x000fe40007810005 */
[----:B------:R-:W-:Y:S02]  /*d590*/  FMNMX3.FTZ R8, R6, R175, R173, !PT ;  /* 0x000000af06087276 */ /* 0x000fe400078100ad */
[----:B------:R-:W-:Y:S02]  /*d5a0*/  FSEL R209, R209, -INF , !P0 ;  /* 0xff800000d1d17808 */ /* 0x000fe40004000000 */
[----:B------:R-:W-:Y:S02]  /*d5b0*/  FMNMX3.FTZ R4, R4, R205, R199, !PT ;  /* 0x000000cd04047276 */ /* 0x000fe400078100c7 */
[-C--:B------:R-:W-:Y:S02]  /*d5c0*/  ISETP.GE.AND P0, PT, R3, R226.reuse, PT ;  /* 0x000000e20300720c */ /* 0x080fe40003f06270 */
[----:B------:R-:W-:Y:S02]  /*d5d0*/  FSEL R207, R207, -INF , !P6 ;  /* 0xff800000cfcf7808 */ /* 0x000fe40007000000 */
[----:B------:R-:W-:Y:S02]  /*d5e0*/  FMNMX3.FTZ R8, R8, R221, R219, !PT ;  /* 0x000000dd08087276 */ /* 0x000fe400078100db */
[----:B------:R-:W-:Y:S02]  /*d5f0*/  FMNMX3.FTZ R4, R4, R179, R177, !PT ;  /* 0x000000b304047276 */ /* 0x000fe400078100b1 */
[----:B------:R-:W-:Y:S02]  /*d600*/  FSEL R197, R197, -INF , !P5 ;  /* 0xff800000c5c57808 */ /* 0x000fe40006800000 */
[----:B------:R-:W-:Y:S02]  /*d610*/  FSEL R193, R193, -INF , !P4 ;  /* 0xff800000c1c17808 */ /* 0x000fe40006000000 */
[----:B------:R-:W-:Y:S02]  /*d620*/  FSEL R183, R183, -INF , !P0 ;  /* 0xff800000b7b77808 */ /* 0x000fe40004000000 */
[-C--:B------:R-:W-:Y:S02]  /*d630*/  ISETP.GE.AND P4, PT, R18, R226.reuse, PT ;  /* 0x000000e21200720c */ /* 0x080fe40003f86270 */
        /* <DEDUP_REMOVED lines=478> */
.L_x_6426:
        /* <DEDUP_REMOVED lines=309> */
.L_x_6432:
[----:B------:R-:W-:Y:S05]  /*10770*/  BSYNC.RECONVERGENT B0 ;  /* 0x0000000000007941 */ /* 0x000fea0003800200 */
.L_x_6431:
        /* <DEDUP_REMOVED lines=54> */
.L_x_6433:
        /* <DEDUP_REMOVED lines=10> */
.L_x_7517:


//--------------------- .text._ZN5flash24flash_fwd_splitkv_kernelI23Flash_fwd_kernel_traitsILi256ELi64ELi64ELi4ELb0ELb0EN7cutlass6half_tE19Flash_kernel_traitsILi256ELi64ELi64ELi4ES3_EELb0ELb1ELb1ELb0ELb0ELb0ELb1ELb0EEEvNS_16Flash_fwd_paramsE --------------------------
	.section	.text._ZN5flash24flash_fwd_splitkv_kernelI23Flash_fwd_kernel_traitsILi256ELi64ELi64ELi4ELb0ELb0EN7cutlass6half_tE19Flash_kernel_traitsILi256ELi64ELi64ELi4ES3_EELb0ELb1ELb1ELb0ELb0ELb0ELb1ELb0EEEvNS_16Flash_fwd_paramsE,"ax",@progbits
	.align	128
        .global         _ZN5flash24flash_fwd_splitkv_kernelI23Flash_fwd_kernel_traitsILi256ELi64ELi64ELi4ELb0ELb0EN7cutlass6half_tE19Flash_kernel_traitsILi256ELi64ELi64ELi4ES3_EELb0ELb1ELb1ELb0ELb0ELb0ELb1ELb0EEEvNS_16Flash_fwd_paramsE
        .type           _ZN5flash24flash_fwd_splitkv_kernelI23Flash_fwd_kernel_traitsILi256ELi64ELi64ELi4ELb0ELb0EN7cutlass6half_tE19Flash_kernel_traitsILi256ELi64ELi64ELi4ES3_EELb0ELb1ELb1ELb0ELb0ELb0ELb1ELb0EEEvNS_16Flash_fwd_paramsE,@function
        .size           _ZN5flash24flash_fwd_splitkv_kernelI23Flash_fwd_kernel_traitsILi256ELi64ELi64ELi4ELb0ELb0EN7cutlass6half_tE19Flash_kernel_traitsILi256ELi64ELi64ELi4ES3_EELb0ELb1ELb1ELb0ELb0ELb0ELb1ELb0EEEvNS_16Flash_fwd_paramsE,(.L_x_7518 - _ZN5flash24flash_fwd_splitkv_kernelI23Flash_fwd_kernel_traitsILi256ELi64ELi64ELi4ELb0ELb0EN7cutlass6half_tE19Flash_kernel_traitsILi256ELi64ELi64ELi4ES3_EELb0ELb1ELb1ELb0ELb0ELb0ELb1ELb0EEEvNS_16Flash_fwd_paramsE)
        .other          _ZN5flash24flash_fwd_splitkv_kernelI23Flash_fwd_kernel_traitsILi256ELi64ELi64ELi4ELb0ELb0EN7cutlass6half_tE19Flash_kernel_traitsILi256ELi64ELi64ELi4ES3_EELb0ELb1ELb1ELb0ELb0ELb0ELb1ELb0EEEvNS_16Flash_fwd_paramsE,@"STO_CUDA_ENTRY STV_DEFAULT"
_ZN5flash24flash_fwd_splitkv_kernelI23Flash_fwd_kernel_traitsILi256ELi64ELi64ELi4ELb0ELb0EN7cutlass6half_tE19Flash_kernel_traitsILi256ELi64ELi64ELi4ES3_EELb0ELb1ELb1ELb0ELb0ELb0ELb1ELb0EEEvNS_16Flash_fwd_paramsE:
.text._ZN5flash24flash_fwd_splitkv_kernelI23Flash_fwd_kernel_traitsILi256ELi64ELi64ELi4ELb0ELb0EN7cutlass6half_tE19Flash_kernel_traitsILi256ELi64ELi64ELi4ES3_EELb0ELb1ELb1ELb0ELb0ELb0ELb1ELb0EEEvNS_16Flash_fwd_paramsE:
        /* <DEDUP_REMOVED lines=87> */
.L_x_6434:
        /* <DEDUP_REMOVED lines=46> */
[----:B------:R-:W-:Y:S02]  /*0850*/  UIADD3 UR5, UPT, UPT, UR28, 0x3f, URZ ;  /* 0x0000003f1c057890 */ /* 0x000fe4000fffe0ff */
[----:B------:R-:W-:Y:S02]  /*0860*/  UIADD3 UR20, UPT, UPT, UR27, UR28, URZ ;  /* 0x0000001c1b147290 */ /* 0x000fe4000fffe0ff */
[----:B------:R-:W-:Y:S02]  /*0870*/  @!UP1 UIADD3 UR15, UPT, UPT, UR15, -UR13, URZ ;  /* 0x8000000d0f0f9290 */ /* 0x000fe4000fffe0ff */
[----:B------:R-:W-:Y:S02]  /*0880*/  @!UP1 UIADD3 UR11, UPT, UPT, UR11, 0x1, URZ ;  /* 0x000000010b0b9890 */ /* 0x000fe4000fffe0ff */
[----:B------:R-:W-:Y:S02]  /*0890*/  UISETP.GE.U32.AND UP2, UPT, UR15, UR13, UPT ;  /* 0x0000000d0f00728c */ /* 0x000fe4000bf46070 */
[----:B------:R-:W-:-:S02]  /*08a0*/  UISETP.GE.AND UP1, UPT, UR12, URZ, UPT ;  /* 0x000000ff0c00728c */ /* 0x000fc4000bf26270 */
[----:B------:R-:W-:Y:S02]  /*08b0*/  USHF.R.S32.HI UR13, URZ, 0x1f, UR5 ;  /* 0x0000001fff0d7899 */ /* 0x000fe40008011405 */
[----:B--2---:R-:W-:Y:S02]  /*08c0*/  UIADD3 UR25, UPT, UPT, UR19, UR25, URZ ;  /* 0x0000001913197290 */ /* 0x004fe4000fffe0ff */
        /* <DEDUP_REMOVED lines=10> */
[----:B------:R-:W-:-:S02]  /*0970*/  UIADD3 UR12, UPT, UPT, UR20, -UR25, URZ ;  /* 0x80000019140c7290 */ /* 0x000fc4000fffe0ff */
        /* <DEDUP_REMOVED lines=58> */
.L_x_6437:
[----:B------:R-:W-:Y:S05]  /*0d20*/  BSYNC.RECONVERGENT B0 ;  /* 0x0000000000007941 */ /* 0x000fea0003800200 */
.L_x_6436:
        /* <DEDUP_REMOVED lines=31> */
.L_x_6439:
[----:B------:R-:W-:Y:S05]  /*0f20*/  BSYNC.RECONVERGENT B0 ;  /* 0x0000000000007941 */ /* 0x000fea0003800200 */
.L_x_6438:
        /* <DEDUP_REMOVED lines=24> */
.L_x_6441:
[----:B------:R-:W-:Y:S05]  /*10b0*/  BSYNC.RECONVERGENT B0 ;  /* 0x0000000000007941 */ /* 0x000fea0003800200 */
.L_x_6440:
        /* <DEDUP_REMOVED lines=24> */
.L_x_6443:
[----:B------:R-:W-:Y:S05]  /*1240*/  BSYNC.RECONVERGENT B0 ;  /* 0x0000000000007941 */ /* 0x000fea0003800200 */
.L_x_6442:
        /* <DEDUP_REMOVED lines=24> */
.L_x_6445:
[----:B------:R-:W-:Y:S05]  /*13d0*/  BSYNC.RECONVERGENT B0 ;  /* 0x0000000000007941 */ /* 0x000fea0003800200 */
.L_x_6444:
        /* <DEDUP_REMOVED lines=24> */
.L_x_6447:
[----:B------:R-:W-:Y:S05]  /*1560*/  BSYNC.RECONVERGENT B0 ;  /* 0x0000000000007941 */ /* 0x000fea0003800200 */
.L_x_6446:
        /* <DEDUP_REMOVED lines=23> */
.L_x_6449:
[----:B------:R-:W-:Y:S05]  /*16e0*/  BSYNC.RECONVERGENT B0 ;  /* 0x0000000000007941 */ /* 0x000fea0003800200 */
.L_x_6448:
        /* <DEDUP_REMOVED lines=23> */
.L_x_6451:
[----:B------:R-:W-:Y:S05]  /*1860*/  BSYNC.RECONVERGENT B0 ;  /* 0x0000000000007941 */ /* 0x000fea0003800200 */
.L_x_6450:
        /* <DEDUP_REMOVED lines=33> */
.L_x_6435:
        /* <DEDUP_REMOVED lines=14> */
.L_x_6452:
        /* <DEDUP_REMOVED lines=39> */
[----:B------:R-:W-:-:S06]  /*1dd0*/  IMAD.WIDE R2, R7, 0x4, R236 ;  /* 0x0000000407027825 */ /* 0x000fcc00078e02ec */
[----:B------:R5:W3:Y:S01]  /*1de0*/  LDG.E R2, desc[UR22][R2.64] ;  /* 0x0000001602027981 */ /* 0x000ae2000c1e1900 */
[----:B-1----:R-:W-:Y:S01]  /*1df0*/  IABS R5, R4 ;  /* 0x0000000400057213 */ /* 0x002fe20000000000 */
[----:B------:R-:W-:Y:S01]  /*1e00*/  IMAD.MOV R7, RZ, RZ, -R7 ;  /* 0x000000ffff077224 */ /* 0x000fe200078e0a07 */
[----:B------:R-:W-:Y:S02]  /*1e10*/  MOV R0, UR30 ;  /* 0x0000001e00007c02 */ /* 0x000fe40008000f00 */
[----:B------:R-:W1:Y:S01]  /*1e20*/  I2F.RP R10, R5 ;  /* 0x00000005000a7306 */ /* 0x000e620000209400 */
[----:B------:R-:W-:Y:S01]  /*1e30*/  IMAD R6, R6, R7, UR8 ;  /* 0x0000000806067e24 */ /* 0x000fe2000f8e0207 */
[----:B------:R-:W-:Y:S01]  /*1e40*/  IABS R0, R0 ;  /* 0x0000000000007213 */ /* 0x000fe20000000000 */
[----:B------:R-:W4:Y:S05]  /*1e50*/  LDCU.64 UR8, c[0x0][0x3c0] ;  /* 0x00007800ff0877ac */ /* 0x000f2a0008000a00 */
[----:B-1----:R-:W1:Y:S02]  /*1e60*/  MUFU.RCP R9, R10 ;  /* 0x0000000a00097308 */ /* 0x002e640000001000 */
[----:B-1----:R-:W-:-:S06]  /*1e70*/  IADD3 R9, PT, PT, R9, 0xffffffe, RZ ;  /* 0x0ffffffe09097810 */ /* 0x002fcc0007ffe0ff */
[----:B------:R-:W1:Y:S02]  /*1e80*/  F2I.FTZ.U32.TRUNC.NTZ R9, R9 ;  /* 0x0000000900097305 */ /* 0x000e64000021f000 */
[----:B-1----:R-:W-:-:S04]  /*1e90*/  IMAD.MOV R8, RZ, RZ, -R9 ;  /* 0x000000ffff087224 */ /* 0x002fc800078e0a09 */
[----:B-----5:R-:W-:Y:S01]  /*1ea0*/  IMAD R3, R8, R5, RZ ;  /* 0x0000000508037224 */ /* 0x020fe200078e02ff */
[----:B------:R-:W-:-:S05]  /*1eb0*/  MOV R8, RZ ;  /* 0x000000ff00087202 */ /* 0x000fca0000000f00 */
[----:B------:R-:W-:-:S04]  /*1ec0*/  IMAD.HI.U32 R8, R9, R3, R8 ;  /* 0x0000000309087227 */ /* 0x000fc800078e0008 */
[----:B------:R-:W-:-:S04]  /*1ed0*/  IMAD.MOV.U32 R3, RZ, RZ, R0 ;  /* 0x000000ffff037224 */ /* 0x000fc800078e0000 */
[----:B------:R-:W-:-:S05]  /*1ee0*/  IMAD.HI.U32 R0, R8, R3, RZ ;  /* 0x0000000308007227 */ /* 0x000fca00078e00ff */
[----:B------:R-:W-:-:S05]  /*1ef0*/  IADD3 R8, PT, PT, -R0, RZ, RZ ;  /* 0x000000ff00087210 */ /* 0x000fca0007ffe1ff */
[----:B------:R-:W-:Y:S01]  /*1f00*/  IMAD R8, R5, R8, R3 ;  /* 0x0000000805087224 */ /* 0x000fe200078e0203 */
[----:B------:R-:W-:-:S04]  /*1f10*/  LOP3.LUT R3, R4, UR30, RZ, 0x3c, !PT ;  /* 0x0000001e04037c12 */ /* 0x000fc8000f8e3cff */
[----:B------:R-:W-:Y:S02]  /*1f20*/  ISETP.GT.U32.AND P1, PT, R5, R8, PT ;  /* 0x000000080500720c */ /* 0x000fe40003f24070 */
[----:B------:R-:W-:-:S11]  /*1f30*/  ISETP.GE.AND P0, PT, R3, RZ, PT ;  /* 0x000000ff0300720c */ /* 0x000fd60003f06270 */
[-C--:B------:R-:W-:Y:S02]  /*1f40*/  @!P1 IADD3 R8, PT, PT, R8, -R5.reuse, RZ ;  /* 0x8000000508089210 */ /* 0x080fe40007ffe0ff */
[----:B------:R-:W-:Y:S02]  /*1f50*/  @!P1 IADD3 R0, PT, PT, R0, 0x1, RZ ;  /* 0x0000000100009810 */ /* 0x000fe40007ffe0ff */
[----:B------:R-:W-:Y:S02]  /*1f60*/  ISETP.GE.U32.AND P2, PT, R8, R5, PT ;  /* 0x000000050800720c */ /* 0x000fe40003f46070 */
[----:B------:R-:W-:-:S11]  /*1f70*/  ISETP.NE.AND P1, PT, R4, RZ, PT ;  /* 0x000000ff0400720c */ /* 0x000fd60003f25270 */
[----:B------:R-:W-:-:S05]  /*1f80*/  @P2 IADD3 R0, PT, PT, R0, 0x1, RZ ;  /* 0x0000000100002810 */ /* 0x000fca0007ffe0ff */
[----:B------:R-:W-:Y:S01]  /*1f90*/  @!P0 IMAD.MOV R0, RZ, RZ, -R0 ;  /* 0x000000ffff008224 */ /* 0x000fe200078e0a00 */
        /* <DEDUP_REMOVED lines=10> */
[----:B------:R-:W-:Y:S02]  /*2040*/  IADD3 R9, PT, PT, R9, R5, RZ ;  /* 0x0000000509097210 */ /* 0x000fe40007ffe0ff */
[----:B------:R-:W-:Y:S01]  /*2050*/  IADD3 R11, PT, PT, R11, R3, RZ ;  /* 0x000000030b0b7210 */ /* 0x000fe20007ffe0ff */
[C---:B------:R-:W-:Y:S02]  /*2060*/  IMAD R3, R2.reuse, UR10, RZ ;  /* 0x0000000a02037c24 */ /* 0x040fe4000f8e02ff */
[----:B------:R-:W-:Y:S01]  /*2070*/  IMAD R5, R2, UR8, RZ ;  /* 0x0000000802057c24 */ /* 0x000fe2000f8e02ff */
[----:B------:R-:W-:Y:S01]  /*2080*/  SHF.R.S32.HI R2, RZ, 0x1f, R0 ;  /* 0x0000001fff027819 */ /* 0x000fe20000011400 */
[C---:B------:R-:W-:Y:S02]  /*2090*/  IMAD R3, R6.reuse, UR11, R3 ;  /* 0x0000000b06037c24 */ /* 0x040fe4000f8e0203 */
[----:B------:R-:W-:-:S04]  /*20a0*/  IMAD.WIDE.U32 R8, R6, UR10, R8 ;  /* 0x0000000a06087c25 */ /* 0x000fc8000f8e0008 */
[C---:B------:R-:W-:Y:S02]  /*20b0*/  IMAD R5, R6.reuse, UR9, R5 ;  /* 0x0000000906057c24 */ /* 0x040fe4000f8e0205 */
[----:B------:R-:W-:-:S04]  /*20c0*/  IMAD.WIDE.U32 R6, R6, UR8, R10 ;  /* 0x0000000806067c25 */ /* 0x000fc8000f8e000a */
        /* <DEDUP_REMOVED lines=13> */
.L_x_6453:
        /* <DEDUP_REMOVED lines=15> */
.L_x_6455:
[----:B------:R-:W1:Y:S01]  /*2290*/  LDCU.64 UR10, c[0x0][0x3b8] ;  /* 0x00007700ff0a77ac */ /* 0x000e620008000a00 */
[----:B------:R-:W-:-:S04]  /*22a0*/  UIADD3 UR15, UPT, UPT, UR7, UR16, URZ ;  /* 0x00000010070f7290 */ /* 0x000fc8000fffe0ff */
[----:B-1----:R-:W-:Y:S02]  /*22b0*/  UIMAD.WIDE.U32 UR4, UR15, UR10, URZ ;  /* 0x0000000a0f0472a5 */ /* 0x002fe4000f8e00ff */
[----:B------:R-:W-:-:S04]  /*22c0*/  UIMAD UR15, UR15, UR11, URZ ;  /* 0x0000000b0f0f72a4 */ /* 0x000fc8000f8e02ff */
[----:B------:R-:W-:Y:S01]  /*22d0*/  UIADD3 UR15, UPT, UPT, UR5, UR15, URZ ;  /* 0x0000000f050f7290 */ /* 0x000fe2000fffe0ff */
[----:B------:R-:W-:-:S11]  /*22e0*/  UMOV UR14, UR4 ;  /* 0x00000004000e7c82 */ /* 0x000fd60008000000 */
.L_x_6456:
        /* <DEDUP_REMOVED lines=15> */
.L_x_6457:
[----:B------:R-:W1:Y:S01]  /*23e0*/  LDCU.64 UR8, c[0x0][0x3c0] ;  /* 0x00007800ff0877ac */ /* 0x000e620008000a00 */
[----:B------:R-:W-:-:S04]  /*23f0*/  UIADD3 UR7, UPT, UPT, UR7, UR16, URZ ;  /* 0x0000001007077290 */ /* 0x000fc8000fffe0ff */
[----:B-1----:R-:W-:Y:S02]  /*2400*/  UIMAD.WIDE.U32 UR16, UR7, UR8, URZ ;  /* 0x00000008071072a5 */ /* 0x002fe4000f8e00ff */
[----:B------:R-:W-:-:S04]  /*2410*/  UIMAD UR5, UR7, UR9, URZ ;  /* 0x00000009070572a4 */ /* 0x000fc8000f8e02ff */
[----:B------:R-:W-:-:S12]  /*2420*/  UIADD3 UR5, UPT, UPT, UR17, UR5, URZ ;  /* 0x0000000511057290 */ /* 0x000fd8000fffe0ff */
.L_x_6458:
[----:B------:R-:W1:Y:S01]  /*2430*/  LDC R0, c[0x0][0x3e8] ;  /* 0x0000fa00ff007b82 */ /* 0x000e620000000800 */
[----:B------:R-:W-:Y:S01]  /*2440*/  IMAD.U32 R3, RZ, RZ, UR30 ;  /* 0x0000001eff037e24 */ /* 0x000fe2000f8e00ff */
[----:B------:R-:W-:Y:S01]  /*2450*/  ULEA UR4, UR24, 0xffffffc0, 0x6 ;  /* 0xffffffc018047891 */ /* 0x000fe2000f8e30ff */
[----:B------:R-:W-:Y:S01]  /*2460*/  CS2R R236, SRZ ;  /* 0x0000000000ec7805 */ /* 0x000fe2000001ff00 */
[----:B------:R-:W-:Y:S02]  /*2470*/  UMOV UR17, UR5 ;  /* 0x0000000500117c82 */ /* 0x000fe40008000000 */
[----:B------:R-:W-:Y:S01]  /*2480*/  IABS R3, R3 ;  /* 0x0000000300037213 */ /* 0x000fe20000000000 */
[----:B------:R-:W-:Y:S02]  /*2490*/  USHF.R.S32.HI UR5, URZ, 0x1f, UR4 ;  /* 0x0000001fff057899 */ /* 0x000fe40008011404 */
[----:B------:R-:W-:Y:S02]  /*24a0*/  UIMAD.WIDE.U32 UR16, UR4, UR8, UR16 ;  /* 0x00000008041072a5 */ /* 0x000fe4000f8e0010 */
[----:B------:R-:W-:-:S02]  /*24b0*/  UIMAD UR6, UR5, UR8, URZ ;  /* 0x00000008050672a4 */ /* 0x000fc4000f8e02ff */
[----:B------:R-:W-:Y:S02]  /*24c0*/  UIMAD UR5, UR5, UR10, URZ ;  /* 0x0000000a050572a4 */ /* 0x000fe4000f8e02ff */
[----:B------:R-:W-:Y:S01]  /*24d0*/  UIMAD UR6, UR4, UR9, UR6 ;  /* 0x00000009040672a4 */ /* 0x000fe2000f8e0206 */
[----:B------:R-:W-:Y:S01]  /*24e0*/  IMAD.U32 R13, RZ, RZ, UR17 ;  /* 0x00000011ff0d7e24 */ /* 0x000fe2000f8e00ff */
[----:B------:R-:W-:Y:S01]  /*24f0*/  UIMAD.WIDE.U32 UR14, UR4, UR10, UR14 ;  /* 0x0000000a040e72a5 */ /* 0x000fe2000f8e000e */
[----:B------:R-:W-:Y:S01]  /*2500*/  MOV R12, UR16 ;  /* 0x00000010000c7c02 */ /* 0x000fe20008000f00 */
[----:B------:R-:W-:Y:S02]  /*2510*/  UIMAD UR5, UR4, UR11, UR5 ;  /* 0x0000000b040572a4 */ /* 0x000fe4000f8e0205 */
[----:B------:R-:W-:Y:S02]  /*2520*/  UIADD3 UR6, UPT, UPT, UR17, UR6, URZ ;  /* 0x0000000611067290 */ /* 0x000fe4000fffe0ff */
[----:B------:R-:W-:Y:S01]  /*2530*/  UIADD3 UR5, UPT, UPT, UR15, UR5, URZ ;  /* 0x000000050f057290 */ /* 0x000fe2000fffe0ff */
[----:B-1----:R-:W-:Y:S01]  /*2540*/  IABS R2, R0 ;  /* 0x0000000000027213 */ /* 0x002fe20000000000 */
[----:B------:R-:W-:-:S02]  /*2550*/  IMAD.U32 R9, RZ, RZ, UR15 ;  /* 0x0000000fff097e24 */ /* 0x000fc4000f8e00ff */
[----:B------:R-:W-:Y:S01]  /*2560*/  MOV R13, UR6 ;  /* 0x00000006000d7c02 */ /* 0x000fe20008000f00 */
[----:B------:R-:W1:Y:S01]  /*2570*/  I2F.RP R8, R2 ;  /* 0x0000000200087306 */ /* 0x000e620000209400 */
[----:B------:R-:W-:-:S07]  /*2580*/  IMAD.U32 R9, RZ, RZ, UR5 ;  /* 0x00000005ff097e24 */ /* 0x000fce000f8e00ff */
[----:B-1----:R-:W1:Y:S02]  /*2590*/  MUFU.RCP R6, R8 ;  /* 0x0000000800067308 */ /* 0x002e640000001000 */
[----:B-1----:R-:W-:Y:S02]  /*25a0*/  IADD3 R6, PT, PT, R6, 0xffffffe, RZ ;  /* 0x0ffffffe06067810 */ /* 0x002fe40007ffe0ff */
[----:B------:R-:W-:-:S04]  /*25b0*/  MOV R8, UR14 ;  /* 0x0000000e00087c02 */ /* 0x000fc80008000f00 */
[----:B------:R-:W1:Y:S02]  /*25c0*/  F2I.FTZ.U32.TRUNC.NTZ R7, R6 ;  /* 0x0000000600077305 */ /* 0x000e64000021f000 */
[----:B-1----:R-:W-:Y:S02]  /*25d0*/  IADD3 R5, PT, PT, RZ, -R7, RZ ;  /* 0x80000007ff057210 */ /* 0x002fe40007ffe0ff */
[----:B------:R-:W-:-:S03]  /*25e0*/  MOV R6, RZ ;  /* 0x000000ff00067202 */ /* 0x000fc60000000f00 */
[----:B------:R-:W-:-:S04]  /*25f0*/  IMAD R4, R5, R2, RZ ;  /* 0x0000000205047224 */ /* 0x000fc800078e02ff */
[----:B------:R-:W-:-:S06]  /*2600*/  IMAD.HI.U32 R4, R7, R4, R6 ;  /* 0x0000000407047227 */ /* 0x000fcc00078e0006 */
        /* <DEDUP_REMOVED lines=9> */
[----:B------:R-:W-:Y:S02]  /*26a0*/  ISETP.GE.U32.AND P2, PT, R5, R2, PT ;  /* 0x000000020500720c */ /* 0x000fe40003f46070 */
[----:B------:R-:W1:Y:S08]  /*26b0*/  LDC.64 R4, c[0x0][0x3d8] ;  /* 0x0000f600ff047b82 */ /* 0x000e700000000a00 */
[----:B------:R-:W2:Y:S03]  /*26c0*/  LDC.64 R2, c[0x0][0x3d0] ;  /* 0x0000f400ff027b82 */ /* 0x000ea60000000a00 */
[----:B------:R-:W-:-:S05]  /*26d0*/  @P2 IADD3 R7, PT, PT, R7, 0x1, RZ ;  /* 0x0000000107072810 */ /* 0x000fca0007ffe0ff */
[----:B------:R-:W-:Y:S01]  /*26e0*/  @!P1 IMAD.MOV R7, RZ, RZ, -R7 ;  /* 0x000000ffff079224 */ /* 0x000fe200078e0a07 */
[----:B------:R-:W-:-:S04]  /*26f0*/  @!P0 LOP3.LUT R7, RZ, R0, RZ, 0x33, !PT ;  /* 0x00000000ff078212 */ /* 0x000fc800078e33ff */
        /* <DEDUP_REMOVED lines=8> */
[----:B------:R-:W-:Y:S02]  /*2780*/  IMAD R3, R7, R3, R0 ;  /* 0x0000000307037224 */ /* 0x000fe400078e0200 */
[----:B------:R-:W-:Y:S02]  /*2790*/  IMAD.IADD R0, R13, 0x1, R5 ;  /* 0x000000010d007824 */ /* 0x000fe400078e0205 */
[----:B------:R-:W-:-:S07]  /*27a0*/  IMAD.IADD R2, R9, 0x1, R3 ;  /* 0x0000000109027824 */ /* 0x000fce00078e0203 */
.L_x_6454:
[----:B------:R-:W-:Y:S01]  /*27b0*/  UISETP.NE.AND UP0, UPT, UR29, -0x1, UPT ;  /* 0xffffffff1d00788c */ /* 0x000fe2000bf05270 */
[----:B------:R-:W-:Y:S01]  /*27c0*/  IMAD.SHL.U32 R212, R214, 0x8, RZ ;  /* 0x00000008d6d47824 */ /* 0x000fe200078e00ff */
[----:B------:R-:W1:Y:S01]  /*27d0*/  LDCU.64 UR14, c[0x0][0x388] ;  /* 0x00007100ff0e77ac */ /* 0x000e620008000a00 */
[----:B------:R-:W-:Y:S01]  /*27e0*/  SHF.R.U32.HI R16, RZ, 0x3, R214 ;  /* 0x00000003ff107819 */ /* 0x000fe200000116d6 */
[----:B------:R-:W2:Y:S01]  /*27f0*/  S2R R15, SR_CTAID.X ;  /* 0x00000000000f7919 */ /* 0x000ea20000002500 */
        /* <DEDUP_REMOVED lines=10> */
[C---:B------:R-:W-:Y:S01]  /*28a0*/  IADD3 R4, P0, PT, R181.reuse, R4, RZ ;  /* 0x00000004b5047210 */ /* 0x040fe20007f1e0ff */
[----:B------:R-:W-:Y:S01]  /*28b0*/  USHF.R.S32.HI UR31, URZ, 0x1f, UR30 ;  /* 0x0000001fff1f7899 */ /* 0x000fe2000801141e */
[----:B------:R-:W-:Y:S01]  /*28c0*/  IMAD.WIDE.U32 R2, R16, UR10, R6 ;  /* 0x0000000a10027c25 */ /* 0x000fe2000f8e0006 */
[----:B------:R-:W-:-:S03]  /*28d0*/  LOP3.LUT R176, R181, 0xc0, RZ, 0xfc, !PT ;  /* 0x000000c0b5b07812 */ /* 0x000fc600078efcff */
[----:B------:R-:W-:Y:S01]  /*28e0*/  IMAD R229, R16, UR11, R3 ;  /* 0x0000000b10e57c24 */ /* 0x000fe2000f8e0203 */
[----:B-1----:R-:W-:Y:S01]  /*28f0*/  LEA R230, P1, R2, UR14, 0x1 ;  /* 0x0000000e02e67c11 */ /* 0x002fe2000f8208ff */
[----:B------:R-:W-:Y:S02]  /*2900*/  IMAD.X R5, RZ, RZ, R0, P0 ;  /* 0x000000ffff057224 */ /* 0x000fe400000e0600 */
[----:B------:R-:W-:Y:S01]  /*2910*/  VIADD R6, R16, 0x10 ;  /* 0x0000001010067836 */ /* 0x000fe20000000000 */
[----:B----4-:R-:W-:Y:S01]  /*2920*/  @!UP0 UIMAD.WIDE.U32 UR34, UR21, UR4, URZ ;  /* 0x00000004152282a5 */ /* 0x010fe2000f8e00ff */
[----:B------:R-:W-:Y:S01]  /*2930*/  LEA.HI.X R229, R2, UR15, R229, 0x1, P1 ;  /* 0x0000000f02e57c11 */ /* 0x000fe200088f0ce5 */
[C---:B------:R-:W-:Y:S01]  /*2940*/  IMAD.WIDE.U32 R4, R16.reuse, UR8, R4 ;  /* 0x0000000810047c25 */ /* 0x040fe2000f8e0004 */
[----:B------:R-:W-:Y:S01]  /*2950*/  UMOV UR15, 0x400 ;  /* 0x00000400000f7882 */ /* 0x000fe20000000000 */
[----:B-----5:R-:W-:Y:S02]  /*2960*/  @UP0 UIMAD.WIDE.U32 UR36, UR29, UR16, URZ ;  /* 0x000000101d2402a5 */ /* 0x020fe4000f8e00ff */
[----:B------:R-:W-:Y:S01]  /*2970*/  @!UP0 UIMAD UR32, UR21, UR5, UR35 ;  /* 0x00000005152082a4 */ /* 0x000fe2000f8e0223 */
[----:B------:R-:W-:Y:S01]  /*2980*/  IMAD R233, R16, UR9, R5 ;  /* 0x0000000910e97c24 */ /* 0x000fe2000f8e0205 */
[----:B------:R-:W1:Y:S01]  /*2990*/  LDCU.64 UR4, c[0x0][0x3c8] ;  /* 0x00007900ff0477ac */ /* 0x000e620008000a00 */
[----:B---3--:R-:W-:Y:S01]  /*29a0*/  LEA R232, P1, R4, UR6, 0x1 ;  /* 0x0000000604e87c11 */ /* 0x008fe2000f8208ff */
[----:B------:R-:W-:Y:S01]  /*29b0*/  VIADD R5, R16, 0x20 ;  /* 0x0000002010057836 */ /* 0x000fe20000000000 */
[----:B------:R-:W-:Y:S01]  /*29c0*/  @UP0 UIMAD UR32, UR29, UR17, UR37 ;  /* 0x000000111d2002a4 */ /* 0x000fe2000f8e0225 */
[----:B------:R-:W3:Y:S01]  /*29d0*/  S2UR UR17, SR_CgaCtaId ;  /* 0x00000000001179c3 */ /* 0x000ee20000008800 */
[----:B------:R-:W-:Y:S01]  /*29e0*/  @UP0 UMOV UR34, UR36 ;  /* 0x0000002400220c82 */ /* 0x000fe20008000000 */
[----:B------:R-:W-:Y:S01]  /*29f0*/  UIADD3 UR16, UPT, UPT, -UR27, UR19, URZ ;  /* 0x000000131b107290 */ /* 0x000fe2000fffe1ff */
[----:B------:R-:W-:Y:S01]  /*2a00*/  IADD3 R2, P0, PT, R181, UR34, RZ ;  /* 0x00000022b5027c10 */ /* 0x000fe2000ff1e0ff */
[----:B------:R-:W-:Y:S01]  /*2a10*/  UIADD3 UR29, UPT, UPT, UR24, -0x1, URZ ;  /* 0xffffffff181d7890 */ /* 0x000fe2000fffe0ff */
[----:B------:R-:W-:Y:S01]  /*2a20*/  LEA.HI.X R233, R4, UR7, R233, 0x1, P1 ;  /* 0x0000000704e97c11 */ /* 0x000fe200088f0ce9 */
[----:B--2---:R-:W-:-:S02]  /*2a30*/  IMAD.WIDE.U32 R14, R15, 0x40, R16 ;  /* 0x000000400f0e7825 */ /* 0x004fc400078e0010 */
[----:B------:R-:W-:Y:S02]  /*2a40*/  ISETP.GE.AND P2, PT, R16, UR16, PT ;  /* 0x0000001010007c0c */ /* 0x000fe4000bf46270 */
[----:B------:R-:W-:Y:S01]  /*2a50*/  IMAD.X R3, RZ, RZ, UR32, P0 ;  /* 0x00000020ff037e24 */ /* 0x000fe200080e06ff */
[----:B------:R-:W-:Y:S01]  /*2a60*/  ISETP.GE.AND P0, PT, R6, UR16, PT ;  /* 0x0000001006007c0c */ /* 0x000fe2000bf06270 */
[----:B-1----:R-:W-:Y:S01]  /*2a70*/  IMAD.U32 R8, RZ, RZ, UR4 ;  /* 0x00000004ff087e24 */ /* 0x002fe2000f8e00ff */
[----:B------:R-:W-:Y:S01]  /*2a80*/  UIMAD UR14, UR31, UR4, URZ ;  /* 0x000000041f0e72a4 */ /* 0x000fe2000f8e02ff */
[----:B------:R-:W-:Y:S02]  /*2a90*/  ISETP.GE.AND P1, PT, R5, UR16, PT ;  /* 0x0000001005007c0c */ /* 0x000fe4000bf26270 */
[----:B------:R-:W-:Y:S01]  /*2aa0*/  IMAD.WIDE.U32 R8, R8, UR30, R2 ;  /* 0x0000001e08087c25 */ /* 0x000fe2000f8e0002 */
[----:B------:R-:W-:Y:S01]  /*2ab0*/  LOP3.LUT R3, R212, 0x1f8, RZ, 0xc0, !PT ;  /* 0x000001f8d4037812 */ /* 0x000fe200078ec0ff */
[----:B------:R-:W-:-:S03]  /*2ac0*/  UIMAD UR14, UR30, UR5, UR14 ;  /* 0x000000051e0e72a4 */ /* 0x000fc6000f8e020e */
[----:B------:R-:W-:Y:S01]  /*2ad0*/  LOP3.LUT R3, R3, 0x38, R214, 0x78, !PT ;  /* 0x0000003803037812 */ /* 0x000fe200078e78d6 */
[----:B---3--:R-:W-:Y:S02]  /*2ae0*/  ULEA UR5, UR17, UR15, 0x18 ;  /* 0x0000000f11057291 */ /* 0x008fe4000f8ec0ff */
[----:B------:R-:W-:Y:S01]  /*2af0*/  VIADD R13, R9, UR14 ;  /* 0x0000000e090d7c36 */ /* 0x000fe20008000000 */
[----:B------:R-:W-:Y:S01]  /*2b00*/  USHF.L.U32 UR17, UR29, 0x6, URZ ;  /* 0x000000061d117899 */ /* 0x000fe200080006ff */
[----:B------:R-:W-:-:S03]  /*2b10*/  LOP3.LUT R220, R3, 0x1e00, R212, 0xf8, !PT ;  /* 0x00001e0003dc7812 */ /* 0x000fc600078ef8d4 */
[----:B------:R-:W-:Y:S01]  /*2b20*/  UIADD3 UR4, UPT, UPT, -UR17, UR28, URZ ;  /* 0x0000001c11047290 */ /* 0x000fe2000fffe1ff */
        /* <DEDUP_REMOVED lines=36> */
.L_x_6460:
[----:B------:R-:W-:Y:S05]  /*2d70*/  BSYNC.RECONVERGENT B0 ;  /* 0x0000000000007941 */ /* 0x000fea0003800200 */
.L_x_6459:
        /* <DEDUP_REMOVED lines=41> */
.L_x_6462:
[----:B------:R-:W-:Y:S05]  /*3010*/  BSYNC.RECONVERGENT B0 ;  /* 0x0000000000007941 */ /* 0x000fea0003800200 */
.L_x_6461:
[----:B------:R-:W-:Y:S01]  /*3020*/  USHF.L.U64.HI UR32, UR10, 0x4, UR11 ;  /* 0x000000040a207899 */ /* 0x000fe2000801020b */
        /* <DEDUP_REMOVED lines=40> */
.L_x_6464:
[----:B------:R-:W-:Y:S05]  /*32b0*/  BSYNC.RECONVERGENT B0 ;  /* 0x0000000000007941 */ /* 0x000fea0003800200 */
.L_x_6463:
        /* <DEDUP_REMOVED lines=9> */
[----:B-123--:R-:W-:Y:S01]  /*3350*/  IMAD.X R3, RZ, RZ, R15, P0 ;  /* 0x000000ffff037224 */ /* 0x00efe200000e060f */
        /* <DEDUP_REMOVED lines=31> */
.L_x_6466:
[----:B------:R-:W-:Y:S05]  /*3550*/  BSYNC.RECONVERGENT B0 ;  /* 0x0000000000007941 */ /* 0x000fea0003800200 */
.L_x_6465:
        /* <DEDUP_REMOVED lines=32> */
.L_x_6468:
[----:B------:R-:W-:Y:S05]  /*3760*/  BSYNC.RECONVERGENT B0 ;  /* 0x0000000000007941 */ /* 0x000fea0003800200 */
.L_x_6467:
[----:B------:R-:W-:Y:S04]  /*3770*/  BSSY.RECONVERGENT B0, `(.L_x_6469) ;  /* 0x000001f000007945 */ /* 0x000fe80003800200 */
[----:B------:R-:W-:Y:S05]  /*3780*/  @P5 BRA `(.L_x_6470) ;  /* 0x0000000000745947 */ /* 0x000fea0003800000 */
[----:B------:R-:W5:Y:S01]  /*3790*/  LDCU UR6, c[0x0][0x440] ;  /* 0x00008800ff0677ac */ /* 0x000f620008000800 */
[----:B-1234-:R-:W-:Y:S02]  /*37a0*/  IMAD.U32 R3, RZ, RZ, UR33 ;  /* 0x00000021ff037e24 */ /* 0x01efe4000f8e00ff */
        /* <DEDUP_REMOVED lines=27> */
.L_x_6470:
[----:B------:R-:W-:Y:S05]  /*3960*/  BSYNC.RECONVERGENT B0 ;  /* 0x0000000000007941 */ /* 0x000fea0003800200 */
.L_x_6469:
[----:B------:R-:W-:Y:S01]  /*3970*/  BSSY.RECONVERGENT B0, `(.L_x_6471) ;  /* 0x0000021000007945 */ /* 0x000fe20003800200 */
[----:B------:R-:W-:-:S03]  /*3980*/  ISETP.GE.AND P0, PT, R4, UR4, PT ;  /* 0x0000000404007c0c */ /* 0x000fc6000bf06270 */
[----:B------:R-:W-:Y:S10]  /*3990*/  @P4 BRA `(.L_x_6472) ;  /* 0x0000000000784947 */ /* 0x000ff40003800000 */
[----:B------:R-:W5:Y:S01]  /*39a0*/  LDCU UR6, c[0x0][0x440] ;  /* 0x00008800ff0677ac */ /* 0x000f620008000800 */
[----:B-1234-:R-:W-:Y:S02]  /*39b0*/  IMAD.U32 R3, RZ, RZ, UR10 ;  /* 0x0000000aff037e24 */ /* 0x01efe4000f8e00ff */
        /* <DEDUP_REMOVED lines=28> */
.L_x_6472:
[----:B------:R-:W-:Y:S05]  /*3b80*/  BSYNC.RECONVERGENT B0 ;  /* 0x0000000000007941 */ /* 0x000fea0003800200 */
.L_x_6471:
[----:B------:R-:W-:Y:S04]  /*3b90*/  BSSY.RECONVERGENT B0, `(.L_x_6473) ;  /* 0x0000020000007945 */ /* 0x000fe80003800200 */
[----:B------:R-:W-:Y:S05]  /*3ba0*/  @P0 BRA `(.L_x_6474) ;  /* 0x0000000000780947 */ /* 0x000fea0003800000 */
[----:B------:R-:W5:Y:S01]  /*3bb0*/  LDCU UR6, c[0x0][0x440] ;  /* 0x00008800ff0677ac */ /* 0x000f620008000800 */
[----:B------:R-:W-:Y:S02]  /*3bc0*/  IMAD.U32 R0, RZ, RZ, UR10 ;  /* 0x0000000aff007e24 */ /* 0x000fe4000f8e00ff */
[----:B--2---:R-:W-:Y:S01]  /*3bd0*/  IMAD.MOV.U32 R228, RZ, RZ, R230 ;  /* 0x000000ffffe47224 */ /* 0x004fe200078e00e6 */
[----:B------:R-:W-:-:S03]  /*3be0*/  UIMAD UR7, UR11, 0x60, URZ ;  /* 0x000000600b0778a4 */ /* 0x000fc6000f8e02ff */
[----:B-1-34-:R-:W-:-:S04]  /*3bf0*/  IMAD.WIDE.U32 R2, R0, 0x60, R228 ;  /* 0x0000006000027825 */ /* 0x01afc800078e00e4 */
        /* <DEDUP_REMOVED lines=25> */
.L_x_6474:
[----:B------:R-:W-:Y:S05]  /*3d90*/  BSYNC.RECONVERGENT B0 ;  /* 0x0000000000007941 */ /* 0x000fea0003800200 */
.L_x_6473:
[----:B------:R-:W5:Y:S01]  /*3da0*/  LDCU.64 UR14, c[0x0][0x540] ;  /* 0x0000a800ff0e77ac */ /* 0x000f620008000a00 */
[----:B------:R-:W0:Y:S01]  /*3db0*/  LDGDEPBAR ;  /* 0x00000000000079af */ /* 0x000e220000000000 */
[----:B------:R-:W2:Y:S01]  /*3dc0*/  LDCU.64 UR6, c[0x0][0x538] ;  /* 0x0000a700ff0677ac */ /* 0x000ea20008000a00 */
[----:B-----5:R-:W-:-:S04]  /*3dd0*/  UIMAD.WIDE.U32 UR30, UR21, UR14, UR30 ;  /* 0x0000000e151e72a5 */ /* 0x020fc8000f8e001e */
[----:B------:R-:W-:Y:S02]  /*3de0*/  UIMAD UR15, UR21, UR15, UR31 ;  /* 0x0000000f150f72a4 */ /* 0x000fe4000f8e021f */
[----:B--2---:R-:W-:Y:S01]  /*3df0*/  ULEA UR6, UP0, UR30, UR6, 0x2 ;  /* 0x000000061e067291 */ /* 0x004fe2000f8010ff */
[C---:B------:R-:W-:Y:S01]  /*3e00*/  IMAD.SHL.U32 R218, R214.reuse, 0x40, RZ ;  /* 0x00000040d6da7824 */ /* 0x040fe200078e00ff */
[----:B------:R-:W-:Y:S01]  /*3e10*/  SHF.R.U32.HI R216, RZ, 0x1, R214 ;  /* 0x00000001ffd87819 */ /* 0x000fe200000116d6 */
[----:B------:R-:W-:Y:S01]  /*3e20*/  IMAD.SHL.U32 R215, R214, 0x20, RZ ;  /* 0x00000020d6d77824 */ /* 0x000fe200078e00ff */
[----:B------:R-:W-:Y:S01]  /*3e30*/  ULEA.HI.X UR7, UR30, UR7, UR15, 0x2, UP0 ;  /* 0x000000071e077291 */ /* 0x000fe200080f140f */
[----:B------:R-:W-:-:S04]  /*3e40*/  DEPBAR.LE SB0, 0x0 ;  /* 0x000080000000791a */ /* 0x000fc80000000000 */
[----:B-1----:R-:W-:Y:S02]  /*3e50*/  IMAD.U32 R8, RZ, RZ, UR6 ;  /* 0x00000006ff087e24 */ /* 0x002fe4000f8e00ff */
[----:B------:R-:W-:Y:S01]  /*3e60*/  IMAD.U32 R9, RZ, RZ, UR7 ;  /* 0x00000007ff097e24 */ /* 0x000fe2000f8e00ff */
[----:B------:R-:W1:Y:S04]  /*3e70*/  LDCU UR6, c[0x0][0x458] ;  /* 0x00008b00ff0677ac */ /* 0x000e680008000800 */
[----:B---34-:R-:W2:Y:S01]  /*3e80*/  LDG.E R3, desc[UR22][R8.64] ;  /* 0x0000001608037981 */ /* 0x018ea2000c1e1900 */
[----:B------:R-:W-:Y:S01]  /*3e90*/  LOP3.LUT R215, R215, 0x7c00, RZ, 0xc0, !PT ;  /* 0x00007c00d7d77812 */ /* 0x000fe200078ec0ff */
[----:B------:R-:W-:Y:S01]  /*3ea0*/  BSSY.RECONVERGENT B0, `(.L_x_6475) ;  /* 0x000002f000007945 */ /* 0x000fe20003800200 */
[----:B------:R-:W-:-:S02]  /*3eb0*/  LOP3.LUT R217, R216, 0x8, RZ, 0xc0, !PT ;  /* 0x00000008d8d97812 */ /* 0x000fc400078ec0ff */
[----:B------:R-:W-:Y:S02]  /*3ec0*/  LOP3.LUT R2, R214, 0x4, RZ, 0xc0, !PT ;  /* 0x00000004d6027812 */ /* 0x000fe400078ec0ff */
[----:B------:R-:W-:Y:S01]  /*3ed0*/  LOP3.LUT R180, R215, 0x200, R218, 0xf8, !PT ;  /* 0x00000200d7b47812 */ /* 0x000fe200078ef8da */
[----:B-1----:R-:W2:Y:S01]  /*3ee0*/  MUFU.RCP R0, UR6 ;  /* 0x0000000600007d08 */ /* 0x002ea20008001000 */
[----:B------:R-:W-:Y:S01]  /*3ef0*/  BAR.SYNC.DEFER_BLOCKING 0x0 ;  /* 0x0000000000007b1d */ /* 0x000fe20000010000 */
[----:B--2---:R-:W-:Y:S01]  /*3f00*/  FMUL.FTZ R0, R3, R0 ;  /* 0x0000000003007220 */ /* 0x004fe20000410000 */
[----:B------:R-:W-:-:S04]  /*3f10*/  LOP3.LUT R3, R218, 0x1c0, RZ, 0xc0, !PT ;  /* 0x000001c0da037812 */ /* 0x000fc800078ec0ff */
[----:B------:R-:W-:Y:S02]  /*3f20*/  LOP3.LUT R212, R3, 0x38, R212, 0xf8, !PT ;  /* 0x0000003803d47812 */ /* 0x000fe400078ef8d4 */
[----:B------:R-:W-:Y:S01]  /*3f30*/  R2UR UR14, R0 ;  /* 0x00000000000e72ca */ /* 0x000fe200000e0000 */
[----:B------:R-:W-:Y:S01]  /*3f40*/  IMAD.SHL.U32 R0, R214, 0x2, RZ ;  /* 0x00000002d6007824 */ /* 0x000fe200078e00ff */
        /* <DEDUP_REMOVED lines=32> */
.L_x_6476:
[----:B------:R2:W-:Y:S04]  /*4150*/  STS.128 [R220+0x10000], RZ ;  /* 0x010000ffdc007388 */ /* 0x0005e80000000c00 */
[----:B------:R2:W-:Y:S04]  /*4160*/  STS.128 [R220+0x12000], RZ ;  /* 0x012000ffdc007388 */ /* 0x0005e80000000c00 */
[----:B------:R2:W-:Y:S04]  /*4170*/  STS.128 [R220+0x14000], RZ ;  /* 0x014000ffdc007388 */ /* 0x0005e80000000c00 */
[----:B------:R2:W-:Y:S02]  /*4180*/  STS.128 [R220+0x16000], RZ ;  /* 0x016000ffdc007388 */ /* 0x0005e40000000c00 */
.L_x_6477:
[----:B------:R-:W-:Y:S05]  /*4190*/  BSYNC.RECONVERGENT B0 ;  /* 0x0000000000007941 */ /* 0x000fea0003800200 */
.L_x_6475:
[----:B------:R-:W-:Y:S01]  /*41a0*/  ISETP.GE.AND P0, PT, R6, UR4, PT ;  /* 0x0000000406007c0c */ /* 0x000fe2000bf06270 */
[----:B------:R-:W-:Y:S01]  /*41b0*/  IMAD.IADD R100, R180, 0x1, R3 ;  /* 0x00000001b4647824 */ /* 0x000fe200078e0203 */
[----:B------:R-:W-:Y:S01]  /*41c0*/  LOP3.LUT R177, R214, 0x8, RZ, 0xc0, !PT ;  /* 0x00000008d6b17812 */ /* 0x000fe200078ec0ff */
[----:B------:R-:W-:Y:S01]  /*41d0*/  BSSY.RECONVERGENT B0, `(.L_x_6478) ;  /* 0x000002c000007945 */ /* 0x000fe20003800200 */
[----:B------:R-:W-:Y:S02]  /*41e0*/  SHF.R.U32.HI R98, RZ, 0x4, R214 ;  /* 0x00000004ff627819 */ /* 0x000fe400000116d6 */
[----:B------:R-:W-:Y:S02]  /*41f0*/  LOP3.LUT R177, R212, R177, RZ, 0x3c, !PT ;  /* 0x000000b1d4b17212 */ /* 0x000fe400078e3cff */
[----:B------:R-:W-:Y:S01]  /*4200*/  ISETP.GE.AND P6, PT, R5, UR4, PT ;  /* 0x0000000405007c0c */ /* 0x000fe2000bfc6270 */
[----:B------:R-:W-:Y:S01]  /*4210*/  IMAD.SHL.U32 R98, R98, 0x400, RZ ;  /* 0x0000040062627824 */ /* 0x000fe200078e00ff */
[----:B------:R-:W-:Y:S01]  /*4220*/  ISETP.GE.AND P5, PT, R4, UR4, PT ;  /* 0x0000000404007c0c */ /* 0x000fe2000bfa6270 */
[----:B------:R-:W-:Y:S01]  /*4230*/  IMAD.SHL.U32 R177, R177, 0x2, RZ ;  /* 0x00000002b1b17824 */ /* 0x000fe200078e00ff */
        /* <DEDUP_REMOVED lines=11> */
[----:B------:R-:W-:Y:S02]  /*42f0*/  LEA R6, P4, R5, R232, 0x1 ;  /* 0x000000e805067211 */ /* 0x000fe400078808ff */
        /* <DEDUP_REMOVED lines=25> */
.L_x_6479:
[----:B------:R-:W-:Y:S05]  /*4490*/  BSYNC.RECONVERGENT B0 ;  /* 0x0000000000007941 */ /* 0x000fea0003800200 */
.L_x_6478:
        /* <DEDUP_REMOVED lines=37> */
.L_x_6481:
[----:B------:R-:W-:Y:S05]  /*46f0*/  BSYNC.RECONVERGENT B0 ;  /* 0x0000000000007941 */ /* 0x000fea0003800200 */
.L_x_6480:
        /* <DEDUP_REMOVED lines=35> */
.L_x_6483:
[----:B------:R-:W-:Y:S05]  /*4930*/  BSYNC.RECONVERGENT B0 ;  /* 0x0000000000007941 */ /* 0x000fea0003800200 */
.L_x_6482:
[----:B------:R-:W-:Y:S01]  /*4940*/  LDSM.16.M88.4 R76, [R100] ;  /* 0x00000000644c783b */ /* 0x000fe20000000200 */
[----:B------:R-:W-:Y:S01]  /*4950*/  IMAD.MOV.U32 R93, RZ, RZ, 0x20 ;  /* 0x00000020ff5d7424 */ /* 0x000fe200078e00ff */
[----:B------:R-:W-:Y:S01]  /*4960*/  LOP3.LUT P0, R165, R214, 0x2, RZ, 0xc0, !PT ;  /* 0x00000002d6a57812 */ /* 0x000fe2000780c0ff */
[----:B------:R-:W-:Y:S01]  /*4970*/  VIADD R94, R98, UR5 ;  /* 0x00000005625e7c36 */ /* 0x000fe20008000000 */
[----:B------:R-:W5:Y:S01]  /*4980*/  LDSM.16.M88.4 R56, [R98+UR5+0x8000] ;  /* 0x008000056238783b */ /* 0x000f620008000200 */
[----:B------:R-:W-:Y:S01]  /*4990*/  IMAD.MOV.U32 R185, RZ, RZ, 0x40 ;  /* 0x00000040ffb97424 */ /* 0x000fe200078e00ff */
[----:B------:R-:W-:Y:S01]  /*49a0*/  SEL R93, R93, 0xffffffe0, !P0 ;  /* 0xffffffe05d5d7807 */ /* 0x000fe20004000000 */
[----:B------:R-:W-:Y:S01]  /*49b0*/  UIADD3 UR26, UPT, UPT, UR28, UR26, -UR19 ;  /* 0x0000001a1c1a7290 */ /* 0x000fe2000fffe813 */
        /* <DEDUP_REMOVED lines=9> */
[----:B------:R-:W-:Y:S01]  /*4a50*/  LOP3.LUT R213, R213, 0x7, RZ, 0xc0, !PT ;  /* 0x00000007d5d57812 */ /* 0x000fe200078ec0ff */
[----:B------:R-:W-:Y:S01]  /*4a60*/  UISETP.GT.AND UP0, UPT, UR29, UR18, UPT ;  /* 0x000000121d00728c */ /* 0x000fe2000bf04270 */
[--C-:B------:R-:W-:Y:S01]  /*4a70*/  IMAD.IADD R96, R100, 0x1, R185.reuse ;  /* 0x0000000164607824 */ /* 0x100fe200078e02b9 */
[----:B-1--4-:R-:W-:Y:S01]  /*4a80*/  LDSM.16.M88.4 R4, [R97] ;  /* 0x000000006104783b */ /* 0x012fe20000000200 */
[----:B------:R-:W-:Y:S01]  /*4a90*/  IMAD.IADD R94, R94, 0x1, R185 ;  /* 0x000000015e5e7824 */ /* 0x000fe200078e02b9 */
[----:B------:R-:W-:Y:S01]  /*4aa0*/  LOP3.LUT R0, R0, 0x6, RZ, 0xc0, !PT ;  /* 0x0000000600007812 */ /* 0x000fe200078ec0ff */
[C---:B------:R-:W-:Y:S01]  /*4ab0*/  IMAD.IADD R2, R93.reuse, 0x1, R96 ;  /* 0x000000015d027824 */ /* 0x040fe200078e0260 */
[----:B------:R-:W1:Y:S01]  /*4ac0*/  LDSM.16.M88.4 R12, [R95+0x8000] ;  /* 0x008000005f0c783b */ /* 0x000e620000000200 */
[----:B------:R-:W-:-:S03]  /*4ad0*/  IMAD.IADD R92, R93, 0x1, R94 ;  /* 0x000000015d5c7824 */ /* 0x000fc600078e025e */
[----:B------:R-:W4:Y:S04]  /*4ae0*/  LDSM.16.M88.4 R8, [R95+0x8800] ;  /* 0x008800005f08783b */ /* 0x000f280000000200 */
[----:B------:R-:W4:Y:S04]  /*4af0*/  LDSM.16.M88.4 R24, [R95+0x9000] ;  /* 0x009000005f18783b */ /* 0x000f280000000200 */
[----:B------:R-:W-:Y:S04]  /*4b00*/  LDSM.16.M88.4 R60, [R96] ;  /* 0x00000000603c783b */ /* 0x000fe80000000200 */
[----:B------:R-:W-:Y:S01]  /*4b10*/  LDSM.16.M88.4 R72, [R94+0x9000] ;  /* 0x009000005e48783b */ /* 0x000fe20000000200 */
[C---:B-----5:R-:W-:Y:S03]  /*4b20*/  HMMA.16816.F32 R20, R76.reuse, R56, RZ ;  /* 0x000000384c14723c */ /* 0x060fe600000018ff */
[----:B------:R-:W-:Y:S04]  /*4b30*/  LDSM.16.M88.4 R64, [R94+0x9800] ;  /* 0x009800005e40783b */ /* 0x000fe80000000200 */
[----:B------:R-:W-:Y:S01]  /*4b40*/  LDSM.16.M88.4 R68, [R92+0x9000] ;  /* 0x009000005c44783b */ /* 0x000fe20000000200 */
[C---:B--2---:R-:W-:Y:S03]  /*4b50*/  HMMA.16816.F32 R52, R76.reuse, R48, RZ ;  /* 0x000000304c34723c */ /* 0x044fe600000018ff */
[----:B------:R-:W-:Y:S04]  /*4b60*/  LDSM.16.M88.4 R28, [R92+0x9800] ;  /* 0x009800005c1c783b */ /* 0x000fe80000000200 */
[----:B------:R-:W-:Y:S01]  /*4b70*/  LDSM.16.M88.4 R32, [R100+0x2000] ;  /* 0x002000006420783b */ /* 0x000fe20000000200 */
[C---:B---3--:R-:W-:Y:S03]  /*4b80*/  HMMA.16816.F32 R44, R76.reuse, R40, RZ ;  /* 0x000000284c2c723c */ /* 0x048fe600000018ff */
[----:B------:R-:W-:Y:S04]  /*4b90*/  LDSM.16.M88.4 R80, [R98+UR5+0xb000] ;  /* 0x00b000056250783b */ /* 0x000fe80008000200 */
[----:B------:R-:W-:Y:S01]  /*4ba0*/  LDSM.16.M88.4 R88, [R92+0xd800] ;  /* 0x00d800005c58783b */ /* 0x000fe20000000200 */
[C---:B------:R-:W-:Y:S03]  /*4bb0*/  HMMA.16816.F32 R56, R76.reuse, R58, RZ ;  /* 0x0000003a4c38723c */ /* 0x040fe600000018ff */
[----:B------:R-:W-:Y:S04]  /*4bc0*/  LDSM.16.M88.4 R84, [R98+UR5+0xe000] ;  /* 0x00e000056254783b */ /* 0x000fe80008000200 */
[----:B------:R-:W0:Y:S01]  /*4bd0*/  LDGDEPBAR ;  /* 0x00000000000079af */ /* 0x000e220000000000 */
[C---:B------:R-:W-:Y:S08]  /*4be0*/  HMMA.16816.F32 R48, R76.reuse, R50, RZ ;  /* 0x000000324c30723c */ /* 0x040ff000000018ff */
[C---:B------:R-:W-:Y:S08]  /*4bf0*/  HMMA.16816.F32 R40, R76.reuse, R42, RZ ;  /* 0x0000002a4c28723c */ /* 0x040ff000000018ff */
[C---:B------:R-:W-:Y:S08]  /*4c00*/  HMMA.16816.F32 R36, R76.reuse, R16, RZ ;  /* 0x000000104c24723c */ /* 0x040ff000000018ff */
[----:B------:R-:W-:Y:S01]  /*4c10*/  HMMA.16816.F32 R76, R76, R18, RZ ;  /* 0x000000124c4c723c */ /* 0x000fe200000018ff */
[----:B------:R-:W2:Y:S07]  /*4c20*/  LDSM.16.M88.4 R16, [R95+0x9800] ;  /* 0x009800005f10783b */ /* 0x000eae0000000200 */
[C---:B-1----:R-:W-:Y:S08]  /*4c30*/  HMMA.16816.F32 R20, R4.reuse, R12, R20 ;  /* 0x0000000c0414723c */ /* 0x042ff00000001814 */
[C---:B------:R-:W-:Y:S01]  /*4c40*/  HMMA.16816.F32 R56, R4.reuse, R14, R56 ;  /* 0x0000000e0438723c */ /* 0x040fe20000001838 */
[----:B------:R-:W1:Y:S07]  /*4c50*/  LDSM.16.M88.4 R12, [R94+0x8000] ;  /* 0x008000005e0c783b */ /* 0x000e6e0000000200 */
[C---:B----4-:R-:W-:Y:S08]  /*4c60*/  HMMA.16816.F32 R52, R4.reuse, R8, R52 ;  /* 0x000000080434723c */ /* 0x050ff00000001834 */
[C---:B------:R-:W-:Y:S01]  /*4c70*/  HMMA.16816.F32 R48, R4.reuse, R10, R48 ;  /* 0x0000000a0430723c */ /* 0x040fe20000001830 */
[----:B------:R-:W3:Y:S07]  /*4c80*/  LDSM.16.M88.4 R8, [R94+0x8800] ;  /* 0x008800005e08783b */ /* 0x000eee0000000200 */
[C---:B------:R-:W-:Y:S08]  /*4c90*/  HMMA.16816.F32 R44, R4.reuse, R24, R44 ;  /* 0x00000018042c723c */ /* 0x040ff0000000182c */
[C---:B------:R-:W-:Y:S01]  /*4ca0*/  HMMA.16816.F32 R40, R4.reuse, R26, R40 ;  /* 0x0000001a0428723c */ /* 0x040fe20000001828 */
[----:B------:R-:W-:Y:S07]  /*4cb0*/  LDSM.16.M88.4 R24, [R92+0x8000] ;  /* 0x008000005c18783b */ /* 0x000fee0000000200 */
[C---:B--2---:R-:W-:Y:S08]  /*4cc0*/  HMMA.16816.F32 R36, R4.reuse, R16, R36 ;  /* 0x000000100424723c */ /* 0x044ff00000001824 */
[----:B------:R-:W-:Y:S01]  /*4cd0*/  HMMA.16816.F32 R76, R4, R18, R76 ;  /* 0x00000012044c723c */ /* 0x000fe2000000184c */
[----:B------:R-:W2:Y:S04]  /*4ce0*/  LDSM.16.M88.4 R16, [R2] ;  /* 0x000000000210783b */ /* 0x000ea80000000200 */
[----:B------:R-:W4:Y:S03]  /*4cf0*/  LDSM.16.M88.4 R4, [R92+0x8800] ;  /* 0x008800005c04783b */ /* 0x000f260000000200 */
[C---:B-1----:R-:W-:Y:S08]  /*4d00*/  HMMA.16816.F32 R20, R60.reuse, R12, R20 ;  /* 0x0000000c3c14723c */ /* 0x042ff00000001814 */
[C---:B------:R-:W-:Y:S01]  /*4d10*/  HMMA.16816.F32 R56, R60.reuse, R14, R56 ;  /* 0x0000000e3c38723c */ /* 0x040fe20000001838 */
[----:B------:R-:W1:Y:S07]  /*4d20*/  LDSM.16.M88.4 R12, [R98+UR5+0xa000] ;  /* 0x00a00005620c783b */ /* 0x000e6e0008000200 */
[C---:B---3--:R-:W-:Y:S08]  /*4d30*/  HMMA.16816.F32 R52, R60.reuse, R8, R52 ;  /* 0x000000083c34723c */ /* 0x048ff00000001834 */
[C---:B------:R-:W-:Y:S01]  /*4d40*/  HMMA.16816.F32 R48, R60.reuse, R10, R48 ;  /* 0x0000000a3c30723c */ /* 0x040fe20000001830 */
[----:B------:R-:W3:Y:S07]  /*4d50*/  LDSM.16.M88.4 R8, [R98+UR5+0xa800] ;  /* 0x00a800056208783b */ /* 0x000eee0008000200 */
[C---:B------:R-:W-:Y:S08]  /*4d60*/  HMMA.16816.F32 R44, R60.reuse, R72, R44 ;  /* 0x000000483c2c723c */ /* 0x040ff0000000182c */
[C---:B------:R-:W-:Y:S01]  /*4d70*/  HMMA.16816.F32 R40, R60.reuse, R74, R40 ;  /* 0x0000004a3c28723c */ /* 0x040fe20000001828 */
[----:B------:R-:W-:Y:S07]  /*4d80*/  LDSM.16.M88.4 R72, [R95+0xb000] ;  /* 0x00b000005f48783b */ /* 0x000fee0000000200 */
[C---:B------:R-:W-:Y:S08]  /*4d90*/  HMMA.16816.F32 R36, R60.reuse, R64, R36 ;  /* 0x000000403c24723c */ /* 0x040ff00000001824 */
[----:B------:R-:W-:Y:S01]  /*4da0*/  HMMA.16816.F32 R76, R60, R66, R76 ;  /* 0x000000423c4c723c */ /* 0x000fe2000000184c */
[----:B------:R-:W5:Y:S04]  /*4db0*/  LDSM.16.M88.4 R60, [R98+UR5+0xb800] ;  /* 0x00b80005623c783b */ /* 0x000f680008000200 */
[----:B------:R-:W-:Y:S03]  /*4dc0*/  LDSM.16.M88.4 R64, [R97+0x2000] ;  /* 0x002000006140783b */ /* 0x000fe60000000200 */
[C---:B--2---:R-:W-:Y:S08]  /*4dd0*/  HMMA.16816.F32 R20, R16.reuse, R24, R20 ;  /* 0x000000181014723c */ /* 0x044ff00000001814 */
[C---:B------:R-:W-:Y:S01]  /*4de0*/  HMMA.16816.F32 R56, R16.reuse, R26, R56 ;  /* 0x0000001a1038723c */ /* 0x040fe20000001838 */
[----:B------:R-:W2:Y:S07]  /*4df0*/  LDSM.16.M88.4 R24, [R95+0xa000] ;  /* 0x00a000005f18783b */ /* 0x000eae0000000200 */
[C---:B----4-:R-:W-:Y:S08]  /*4e00*/  HMMA.16816.F32 R52, R16.reuse, R4, R52 ;  /* 0x000000041034723c */ /* 0x050ff00000001834 */
        /* <DEDUP_REMOVED lines=17> */
[----:B------:R-:W-:Y:S07]  /*4f20*/  LDSM.16.M88.4 R80, [R98+UR5+0xc000] ;  /* 0x00c000056250783b */ /* 0x000fee0008000200 */
[C---:B-----5:R-:W-:Y:S08]  /*4f30*/  HMMA.16816.F32 R36, R32.reuse, R60, R36 ;  /* 0x0000003c2024723c */ /* 0x060ff00000001824 */
[----:B------:R-:W-:Y:S01]  /*4f40*/  HMMA.16816.F32 R76, R32, R62, R76 ;  /* 0x0000003e204c723c */ /* 0x000fe2000000184c */
[----:B------:R-:W5:Y:S04]  /*4f50*/  LDSM.16.M88.4 R32, [R94+0xb800] ;  /* 0x00b800005e20783b */ /* 0x000f680000000200 */
[----:B------:R-:W-:Y:S03]  /*4f60*/  LDSM.16.M88.4 R60, [R92+0xa800] ;  /* 0x00a800005c3c783b */ /* 0x000fe60000000200 */
[C---:B--2---:R-:W-:Y:S08]  /*4f70*/  HMMA.16816.F32 R20, R64.reuse, R24, R20 ;  /* 0x000000184014723c */ /* 0x044ff00000001814 */
[C---:B------:R-:W-:Y:S01]  /*4f80*/  HMMA.16816.F32 R56, R64.reuse, R26, R56 ;  /* 0x0000001a4038723c */ /* 0x040fe20000001838 */
[----:B------:R-:W-:Y:S07]  /*4f90*/  LDSM.16.M88.4 R24, [R92+0xa000] ;  /* 0x00a000005c18783b */ /* 0x000fee0000000200 */
[C---:B----4-:R-:W-:Y:S08]  /*4fa0*/  HMMA.16816.F32 R52, R64.reuse, R4, R52 ;  /* 0x000000044034723c */ /* 0x050ff00000001834 */
[C---:B------:R-:W-:Y:S01]  /*4fb0*/  HMMA.16816.F32 R48, R64.reuse, R6, R48 ;  /* 0x000000064030723c */ /* 0x040fe20000001830 */
[----:B------:R-:W2:Y:S07]  /*4fc0*/  LDSM.16.M88.4 R4, [R2+0x2000] ;  /* 0x002000000204783b */ /* 0x000eae0000000200 */
[C---:B------:R-:W-:Y:S08]  /*4fd0*/  HMMA.16816.F32 R44, R64.reuse, R72, R44 ;  /* 0x00000048402c723c */ /* 0x040ff0000000182c */
[----:B------:R-:W-:Y:S01]  /*4fe0*/  HMMA.16816.F32 R40, R64, R74, R40 ;  /* 0x0000004a4028723c */ /* 0x000fe20000001828 */
[----:B------:R-:W-:Y:S07]  /*4ff0*/  LDSM.16.M88.4 R72, [R95+0xc000] ;  /* 0x00c000005f48783b */ /* 0x000fee0000000200 */
[C---:B------:R-:W-:Y:S08]  /*5000*/  HMMA.16816.F32 R20, R28.reuse, R16, R20 ;  /* 0x000000101c14723c */ /* 0x040ff00000001814 */
[C---:B------:R-:W-:Y:S01]  /*5010*/  HMMA.16816.F32 R56, R28.reuse, R18, R56 ;  /* 0x000000121c38723c */ /* 0x040fe20000001838 */
[----:B------:R-:W4:Y:S07]  /*5020*/  LDSM.16.M88.4 R16, [R92+0xb000] ;  /* 0x00b000005c10783b */ /* 0x000f2e0000000200 */
[C---:B-1----:R-:W-:Y:S08]  /*5030*/  HMMA.16816.F32 R52, R28.reuse, R12, R52 ;  /* 0x0000000c1c34723c */ /* 0x042ff00000001834 */
[----:B------:R-:W-:Y:S01]  /*5040*/  HMMA.16816.F32 R48, R28, R14, R48 ;  /* 0x0000000e1c30723c */ /* 0x000fe20000001830 */
        /* <DEDUP_REMOVED lines=8> */
[C---:B-----5:R-:W-:Y:S08]  /*50d0*/  HMMA.16816.F32 R36, R28.reuse, R32, R36 ;  /* 0x000000201c24723c */ /* 0x060ff00000001824 */
[----:B------:R-:W-:Y:S01]  /*50e0*/  HMMA.16816.F32 R76, R28, R34, R76 ;  /* 0x000000221c4c723c */ /* 0x000fe2000000184c */
[----:B------:R-:W5:Y:S04]  /*50f0*/  LDSM.16.M88.4 R32, [R98+UR5+0xc800] ;  /* 0x00c800056220783b */ /* 0x000f680008000200 */
[----:B------:R-:W5:Y:S03]  /*5100*/  LDSM.16.M88.4 R28, [R98+UR5+0xd000] ;  /* 0x00d00005621c783b */ /* 0x000f660008000200 */
[C---:B--2---:R-:W-:Y:S08]  /*5110*/  HMMA.16816.F32 R20, R4.reuse, R24, R20 ;  /* 0x000000180414723c */ /* 0x044ff00000001814 */
[C---:B------:R-:W-:Y:S01]  /*5120*/  HMMA.16816.F32 R56, R4.reuse, R26, R56 ;  /* 0x0000001a0438723c */ /* 0x040fe20000001838 */
[----:B------:R-:W2:Y:S07]  /*5130*/  LDSM.16.M88.4 R24, [R98+UR5+0xd800] ;  /* 0x00d800056218783b */ /* 0x000eae0008000200 */
[C---:B------:R-:W-:Y:S08]  /*5140*/  HMMA.16816.F32 R52, R4.reuse, R60, R52 ;  /* 0x0000003c0434723c */ /* 0x040ff00000001834 */
[C---:B------:R-:W-:Y:S01]  /*5150*/  HMMA.16816.F32 R48, R4.reuse, R62, R48 ;  /* 0x0000003e0430723c */ /* 0x040fe20000001830 */
[----:B------:R-:W2:Y:S07]  /*5160*/  LDSM.16.M88.4 R60, [R97+0x4000] ;  /* 0x00400000613c783b */ /* 0x000eae0000000200 */
[C---:B----4-:R-:W-:Y:S08]  /*5170*/  HMMA.16816.F32 R44, R4.reuse, R16, R44 ;  /* 0x00000010042c723c */ /* 0x050ff0000000182c */
        /* <DEDUP_REMOVED lines=9> */
[C---:B-----5:R-:W-:Y:S08]  /*5210*/  HMMA.16816.F32 R52, R8.reuse, R32, R52 ;  /* 0x000000200834723c */ /* 0x060ff00000001834 */
        /* <DEDUP_REMOVED lines=9> */
[C---:B------:R-:W-:Y:S08]  /*52b0*/  HMMA.16816.F32 R20, R60.reuse, R72, R20 ;  /* 0x000000483c14723c */ /* 0x040ff00000001814 */
[C---:B------:R-:W-:Y:S01]  /*52c0*/  HMMA.16816.F32 R56, R60.reuse, R74, R56 ;  /* 0x0000004a3c38723c */ /* 0x040fe20000001838 */
[----:B------:R-:W-:Y:S07]  /*52d0*/  LDSM.16.M88.4 R72, [R100+0x6000] ;  /* 0x006000006448783b */ /* 0x000fee0000000200 */
[C---:B-1----:R-:W-:Y:S08]  /*52e0*/  HMMA.16816.F32 R52, R60.reuse, R12, R52 ;  /* 0x0000000c3c34723c */ /* 0x042ff00000001834 */
[C---:B------:R-:W-:Y:S01]  /*52f0*/  HMMA.16816.F32 R48, R60.reuse, R14, R48 ;  /* 0x0000000e3c30723c */ /* 0x040fe20000001830 */
[----:B------:R-:W1:Y:S07]  /*5300*/  LDSM.16.M88.4 R12, [R92+0xc800] ;  /* 0x00c800005c0c783b */ /* 0x000e6e0000000200 */
[C---:B----4-:R-:W-:Y:S08]  /*5310*/  HMMA.16816.F32 R44, R60.reuse, R4, R44 ;  /* 0x000000043c2c723c */ /* 0x050ff0000000182c */
[C---:B------:R-:W-:Y:S01]  /*5320*/  HMMA.16816.F32 R40, R60.reuse, R6, R40 ;  /* 0x000000063c28723c */ /* 0x040fe20000001828 */
[----:B------:R-:W4:Y:S07]  /*5330*/  LDSM.16.M88.4 R4, [R92+0xd000] ;  /* 0x00d000005c04783b */ /* 0x000f2e0000000200 */
[----:B------:R-:W-:Y:S08]  /*5340*/  HMMA.16816.F32 R36, R60, R68, R36 ;  /* 0x000000443c24723c */ /* 0x000ff00000001824 */
[----:B------:R-:W-:Y:S08]  /*5350*/  HMMA.16816.F32 R20, R16, R64, R20 ;  /* 0x000000401014723c */ /* 0x000ff00000001814 */
[----:B------:R-:W-:Y:S01]  /*5360*/  HMMA.16816.F32 R76, R60, R70, R76 ;  /* 0x000000463c4c723c */ /* 0x000fe2000000184c */
[----:B------:R-:W4:Y:S04]  /*5370*/  LDSM.16.M88.4 R68, [R98+UR5+0xe800] ;  /* 0x00e800056244783b */ /* 0x000f280008000200 */
[----:B------:R-:W-:Y:S03]  /*5380*/  LDSM.16.M88.4 R60, [R98+UR5+0xf800] ;  /* 0x00f80005623c783b */ /* 0x000fe60008000200 */
[C---:B------:R-:W-:Y:S01]  /*5390*/  HMMA.16816.F32 R56, R16.reuse, R66, R56 ;  /* 0x000000421038723c */ /* 0x040fe20000001838 */
[----:B------:R-:W4:Y:S07]  /*53a0*/  LDSM.16.M88.4 R64, [R98+UR5+0xf000] ;  /* 0x00f000056240783b */ /* 0x000f2e0008000200 */
[C---:B---3--:R-:W-:Y:S08]  /*53b0*/  HMMA.16816.F32 R52, R16.reuse, R32, R52 ;  /* 0x000000201034723c */ /* 0x048ff00000001834 */
[C---:B------:R-:W-:Y:S01]  /*53c0*/  HMMA.16816.F32 R48, R16.reuse, R34, R48 ;  /* 0x000000221030723c */ /* 0x040fe20000001830 */
[----:B------:R-:W-:Y:S07]  /*53d0*/  LDSM.16.M88.4 R32, [R95+0xe000] ;  /* 0x00e000005f20783b */ /* 0x000fee0000000200 */
[C---:B--2---:R-:W-:Y:S08]  /*53e0*/  HMMA.16816.F32 R44, R16.reuse, R8, R44 ;  /* 0x00000008102c723c */ /* 0x044ff0000000182c */
[C---:B------:R-:W-:Y:S01]  /*53f0*/  HMMA.16816.F32 R40, R16.reuse, R10, R40 ;  /* 0x0000000a1028723c */ /* 0x040fe20000001828 */
[----:B------:R-:W2:Y:S07]  /*5400*/  LDSM.16.M88.4 R8, [R97+0x6000] ;  /* 0x006000006108783b */ /* 0x000eae0000000200 */
[----:B------:R-:W-:Y:S08]  /*5410*/  HMMA.16816.F32 R36, R16, R28, R36 ;  /* 0x0000001c1024723c */ /* 0x000ff00000001824 */
[----:B-----5:R-:W-:Y:S08]  /*5420*/  HMMA.16816.F32 R20, R80, R24, R20 ;  /* 0x000000185014723c */ /* 0x020ff00000001814 */
        /* <DEDUP_REMOVED lines=9> */
[----:B------:R-:W-:Y:S08]  /*54c0*/  HMMA.16816.F32 R36, R80, R88, R36 ;  /* 0x000000585024723c */ /* 0x000ff00000001824 */
[----:B------:R-:W-:Y:S08]  /*54d0*/  HMMA.16816.F32 R20, R72, R84, R20 ;  /* 0x000000544814723c */ /* 0x000ff00000001814 */
[C---:B------:R-:W-:Y:S01]  /*54e0*/  HMMA.16816.F32 R56, R80.reuse, R26, R56 ;  /* 0x0000001a5038723c */ /* 0x040fe20000001838 */
[----:B------:R-:W3:Y:S07]  /*54f0*/  LDSM.16.M88.4 R24, [R95+0xf000] ;  /* 0x00f000005f18783b */ /* 0x000eee0000000200 */
[----:B------:R-:W-:Y:S08]  /*5500*/  HMMA.16816.F32 R76, R80, R90, R76 ;  /* 0x0000005a504c723c */ /* 0x000ff0000000184c */
[C---:B------:R-:W-:Y:S08]  /*5510*/  HMMA.16816.F32 R52, R72.reuse, R68, R52 ;  /* 0x000000444834723c */ /* 0x040ff00000001834 */
[C---:B------:R-:W-:Y:S08]  /*5520*/  HMMA.16816.F32 R48, R72.reuse, R70, R48 ;  /* 0x000000464830723c */ /* 0x040ff00000001830 */
[C---:B------:R-:W-:Y:S08]  /*5530*/  HMMA.16816.F32 R44, R72.reuse, R64, R44 ;  /* 0x00000040482c723c */ /* 0x040ff0000000182c */
[C---:B------:R-:W-:Y:S08]  /*5540*/  HMMA.16816.F32 R40, R72.reuse, R66, R40 ;  /* 0x000000424828723c */ /* 0x040ff00000001828 */
[----:B------:R-:W-:Y:S01]  /*5550*/  HMMA.16816.F32 R64, R72, R60, R36 ;  /* 0x0000003c4840723c */ /* 0x000fe20000001824 */
[----:B------:R-:W-:Y:S07]  /*5560*/  LDSM.16.M88.4 R36, [R92+0xe000] ;  /* 0x00e000005c24783b */ /* 0x000fee0000000200 */
[----:B--2---:R-:W-:Y:S01]  /*5570*/  HMMA.16816.F32 R68, R8, R32, R20 ;  /* 0x000000200844723c */ /* 0x004fe20000001814 */
[----:B------:R2:W4:Y:S07]  /*5580*/  LDSM.16.M88.4 R20, [R2+0x6000] ;  /* 0x006000000214783b */ /* 0x00052e0000000200 */
[C---:B------:R-:W-:Y:S08]  /*5590*/  HMMA.16816.F32 R56, R72.reuse, R86, R56 ;  /* 0x000000564838723c */ /* 0x040ff00000001838 */
[----:B------:R-:W-:Y:S01]  /*55a0*/  HMMA.16816.F32 R76, R72, R62, R76 ;  /* 0x0000003e484c723c */ /* 0x000fe2000000184c */
[----:B--2---:R-:W-:-:S07]  /*55b0*/  LOP3.LUT R2, R216, 0x1f0, RZ, 0xc0, !PT ;  /* 0x000001f0d8027812 */ /* 0x004fce00078ec0ff */
[----:B-1----:R-:W-:Y:S01]  /*55c0*/  HMMA.16816.F32 R68, R4, R12, R68 ;  /* 0x0000000c0444723c */ /* 0x002fe20000001844 */
[----:B------:R-:W-:-:S07]  /*55d0*/  IADD3 R167, PT, PT, R213, UR27, R2 ;  /* 0x0000001bd5a77c10 */ /* 0x000fce000fffe002 */
[C---:B------:R-:W-:Y:S08]  /*55e0*/  HMMA.16816.F32 R56, R8.reuse, R34, R56 ;  /* 0x000000220838723c */ /* 0x040ff00000001838 */
[----:B------:R-:W-:Y:S01]  /*55f0*/  HMMA.16816.F32 R52, R8, R28, R52 ;  /* 0x0000001c0834723c */ /* 0x000fe20000001834 */
[----:B------:R-:W-:-:S04]  /*5600*/  VIADD R28, R0, UR17 ;  /* 0x00000011001c7c36 */ /* 0x000fc80008000000 */
[----:B------:R-:W-:-:S03]  /*5610*/  VIADD R12, R28, 0x1 ;  /* 0x000000011c0c7836 */ /* 0x000fc60000000000 */
[----:B------:R-:W-:Y:S01]  /*5620*/  HMMA.16816.F32 R48, R8, R30, R48 ;  /* 0x0000001e0830723c */ /* 0x000fe20000001830 */
[----:B------:R-:W-:-:S04]  /*5630*/  VIADD R30, R28, 0x38 ;  /* 0x000000381c1e7836 */ /* 0x000fc80000000000 */
[----:B------:R-:W-:-:S03]  /*5640*/  VIADD R32, R30, UR19 ;  /* 0x000000131e207c36 */ /* 0x000fc60008000000 */
[C---:B---3--:R-:W-:Y:S08]  /*5650*/  HMMA.16816.F32 R44, R8.reuse, R24, R44 ;  /* 0x00000018082c723c */ /* 0x048ff0000000182c */
[C---:B------:R-:W-:Y:S08]  /*5660*/  HMMA.16816.F32 R40, R8.reuse, R26, R40 ;  /* 0x0000001a0828723c */ /* 0x040ff00000001828 */
[C---:B------:R-:W-:Y:S08]  /*5670*/  HMMA.16816.F32 R64, R8.reuse, R16, R64 ;  /* 0x000000100840723c */ /* 0x040ff00000001840 */
[----:B------:R-:W-:Y:S01]  /*5680*/  HMMA.16816.F32 R76, R8, R18, R76 ;  /* 0x00000012084c723c */ /* 0x000fe2000000184c */
[----:B------:R-:W-:-:S02]  /*5690*/  VIADD R8, R167, UR26 ;  /* 0x0000001aa7087c36 */ /* 0x000fc40008000000 */
[----:B------:R-:W-:Y:S02]  /*56a0*/  VIADD R167, R167, UR28 ;  /* 0x0000001ca7a77c36 */ /* 0x000fe40008000000 */
[----:B------:R-:W-:Y:S01]  /*56b0*/  VIADD R19, R28, 0x8 ;  /* 0x000000081c137836 */ /* 0x000fe20000000000 */
[C-C-:B------:R-:W-:Y:S01]  /*56c0*/  VIADDMNMX R227, R8.reuse, 0x1, R225.reuse, PT ;  /* 0x0000000108e37846 */ /* 0x140fe200038001e1 */
[C---:B------:R-:W-:Y:S01]  /*56d0*/  VIADD R166, R167.reuse, 0x8 ;  /* 0x00000008a7a67836 */ /* 0x040fe20000000000 */
[----:B------:R-:W-:Y:S01]  /*56e0*/  VIADDMNMX R225, R8, 0x9, R225, PT ;  /* 0x0000000908e17846 */ /* 0x000fe200038001e1 */
[----:B------:R-:W-:Y:S01]  /*56f0*/  VIADD R8, R28, UR19 ;  /* 0x000000131c087c36 */ /* 0x000fe20008000000 */
[----:B----4-:R-:W-:Y:S01]  /*5700*/  HMMA.16816.F32 R68, R20, R36, R68 ;  /* 0x000000241444723c */ /* 0x010fe20000001844 */
[C---:B------:R-:W-:Y:S02]  /*5710*/  VIADDMNMX R228, R167.reuse, -UR25, RZ, !PT ;  /* 0x80000019a7e47c46 */ /* 0x040fe4000f8001ff */
[--C-:B------:R-:W-:Y:S01]  /*5720*/  IMAD.IADD R13, R167, 0x1, -R8.reuse ;  /* 0x00000001a70d7824 */ /* 0x100fe200078e0a08 */
[C---:B------:R-:W-:Y:S01]  /*5730*/  VIADDMNMX R226, R166.reuse, -UR25, RZ, !PT ;  /* 0x80000019a6e27c46 */ /* 0x040fe2000f8001ff */
[----:B------:R-:W-:Y:S01]  /*5740*/  IMAD.IADD R61, R166, 0x1, -R8 ;  /* 0x00000001a63d7824 */ /* 0x000fe200078e0a08 */
[C---:B------:R-:W-:Y:S01]  /*5750*/  ISETP.GE.AND P5, PT, R12.reuse, R228, PT ;  /* 0x000000e40c00720c */ /* 0x040fe20003fa6270 */
[----:B------:R-:W1:Y:S01]  /*5760*/  LDSM.16.M88.4 R8, [R94+0xe800] ;  /* 0x00e800005e08783b */ /* 0x000e620000000200 */
[----:B------:R-:W-:Y:S01]  /*5770*/  IABS R13, R13 ;  /* 0x0000000d000d7213 */ /* 0x000fe20000000000 */
[----:B------:R-:W-:Y:S01]  /*5780*/  HMMA.16816.F32 R56, R4, R14, R56 ;  /* 0x0000000e0438723c */ /* 0x000fe20000001838 */
[----:B------:R-:W-:-:S02]  /*5790*/  ISETP.GE.AND P2, PT, R12, R226, PT ;  /* 0x000000e20c00720c */ /* 0x000fc40003f46270 */
[----:B------:R-:W-:Y:S02]  /*57a0*/  I2FP.F32.S32 R13, R13 ;  /* 0x0000000d000d7245 */ /* 0x000fe40000201400 */
[C---:B------:R-:W-:Y:S02]  /*57b0*/  ISETP.GE.AND P3, PT, R12.reuse, R227, PT ;  /* 0x000000e30c00720c */ /* 0x040fe40003f66270 */
[----:B------:R-:W-:Y:S02]  /*57c0*/  ISETP.GE.AND P6, PT, R12, R225, PT ;  /* 0x000000e10c00720c */ /* 0x000fe40003fc6270 */
[----:B------:R-:W-:Y:S01]  /*57d0*/  IADD3 R18, PT, PT, R167, 0x37, -R32 ;  /* 0x00000037a7127810 */ /* 0x000fe20007ffe820 */
[----:B------:R-:W-:Y:S01]  /*57e0*/  FFMA.FTZ R68, R13, -UR14, R68 ;  /* 0x8000000e0d447c23 */ /* 0x000fe20008010044 */
[----:B------:R-:W-:Y:S01]  /*57f0*/  IABS R61, R61 ;  /* 0x0000003d003d7213 */ /* 0x000fe20000000000 */
[----:B------:R-:W2:Y:S01]  /*5800*/  LDSM.16.M88.4 R12, [R92+0xe800] ;  /* 0x00e800005c0c783b */ /* 0x000ea20000000200 */
[----:B------:R-:W-:-:S02]  /*5810*/  IABS R18, R18 ;  /* 0x0000001200127213 */ /* 0x000fc40000000000 */
[----:B------:R-:W-:Y:S02]  /*5820*/  I2FP.F32.S32 R61, R61 ;  /* 0x0000003d003d7245 */ /* 0x000fe40000201400 */
[----:B------:R-:W-:Y:S02]  /*5830*/  IADD3 R16, PT, PT, R166, 0x37, -R32 ;  /* 0x00000037a6107810 */ /* 0x000fe40007ffe820 */
[----:B------:R-:W-:Y:S01]  /*5840*/  ISETP.GE.AND P0, PT, R28, R228, PT ;  /* 0x000000e41c00720c */ /* 0x000fe20003f06270 */
[----:B------:R-:W-:Y:S01]  /*5850*/  HMMA.16816.F32 R56, R20, R38, R56 ;  /* 0x000000261438723c */ /* 0x000fe20000001838 */
[----:B------:R-:W-:Y:S01]  /*5860*/  I2FP.F32.S32 R18, R18 ;  /* 0x0000001200127245 */ /* 0x000fe20000201400 */
[----:B------:R-:W-:Y:S01]  /*5870*/  FFMA.FTZ R61, R61, -UR14, R70 ;  /* 0x8000000e3d3d7c23 */ /* 0x000fe20008010046 */
[----:B------:R-:W-:Y:S02]  /*5880*/  IADD3 R17, PT, PT, R167, 0x30, -R32 ;  /* 0x00000030a7117810 */ /* 0x000fe40007ffe820 */
[----:B------:R-:W-:Y:S01]  /*5890*/  IABS R16, R16 ;  /* 0x0000001000107213 */ /* 0x000fe20000000000 */
[----:B------:R-:W-:Y:S01]  /*58a0*/  FFMA.FTZ R18, R18, -UR14, R69 ;  /* 0x8000000e12127c23 */ /* 0x000fe20008010045 */
[----:B------:R-:W-:-:S02]  /*58b0*/  ISETP.GE.AND P1, PT, R28, R227, PT ;  /* 0x000000e31c00720c */ /* 0x000fc40003f26270 */
[----:B------:R-:W-:Y:S02]  /*58c0*/  FSEL R68, R68, -INF , P0 ;  /* 0xff80000044447808 */ /* 0x000fe40000000000 */
[----:B------:R-:W-:Y:S02]  /*58d0*/  ISETP.GE.AND P0, PT, R28, R226, PT ;  /* 0x000000e21c00720c */ /* 0x000fe40003f06270 */
[----:B------:R-:W-:Y:S02]  /*58e0*/  IABS R17, R17 ;  /* 0x0000001100117213 */ /* 0x000fe40000000000 */
[----:B------:R-:W-:Y:S02]  /*58f0*/  I2FP.F32.S32 R16, R16 ;  /* 0x0000001000107245 */ /* 0x000fe40000201400 */
[----:B------:R-:W-:Y:S01]  /*5900*/  FSEL R69, R68, -INF , !P1 ;  /* 0xff80000044457808 */ /* 0x000fe20004800000 */
[----:B-1----:R-:W-:Y:S01]  /*5910*/  HMMA.16816.F32 R52, R4, R8, R52 ;  /* 0x000000080434723c */ /* 0x002fe20000001834 */
[----:B------:R-:W-:Y:S01]  /*5920*/  ISETP.GE.AND P1, PT, R28, R225, PT ;  /* 0x000000e11c00720c */ /* 0x000fe20003f26270 */
[----:B------:R-:W-:Y:S01]  /*5930*/  FFMA.FTZ R16, R16, -UR14, R71 ;  /* 0x8000000e10107c23 */ /* 0x000fe20008010047 */
[----:B------:R-:W-:Y:S01]  /*5940*/  FSEL R61, R61, -INF , P0 ;  /* 0xff8000003d3d7808 */ /* 0x000fe20000000000 */
[----:B------:R-:W-:Y:S01]  /*5950*/  VIADD R8, R28, 0x9 ;  /* 0x000000091c087836 */ /* 0x000fe20000000000 */
[----:B------:R-:W-:-:S02]  /*5960*/  I2FP.F32.S32 R17, R17 ;  /* 0x0000001100117245 */ /* 0x000fc40000201400 */
[----:B------:R-:W-:Y:S01]  /*5970*/  IADD3 R9, PT, PT, R166, 0x30, -R32 ;  /* 0x00000030a6097810 */ /* 0x000fe20007ffe820 */
[----:B------:R-:W-:Y:S01]  /*5980*/  HMMA.16816.F32 R24, R4, R10, R48 ;  /* 0x0000000a0418723c */ /* 0x000fe20000001830 */
[----:B------:R-:W-:Y:S01]  /*5990*/  FSEL R61, R61, -INF , !P1 ;  /* 0xff8000003d3d7808 */ /* 0x000fe20004800000 */
[----:B------:R-:W-:Y:S01]  /*59a0*/  FFMA.FTZ R17, R17, -UR14, R56 ;  /* 0x8000000e11117c23 */ /* 0x000fe20008010038 */
[----:B------:R-:W-:Y:S02]  /*59b0*/  FSEL R18, R18, -INF , P5 ;  /* 0xff80000012127808 */ /* 0x000fe40002800000 */
[C---:B------:R-:W-:Y:S02]  /*59c0*/  ISETP.GE.AND P4, PT, R19.reuse, R228, PT ;  /* 0x000000e41300720c */ /* 0x040fe40003f86270 */
[C---:B------:R-:W-:Y:S02]  /*59d0*/  ISETP.GE.AND P0, PT, R19.reuse, R226, PT ;  /* 0x000000e21300720c */ /* 0x040fe40003f06270 */
[----:B------:R-:W-:-:S02]  /*59e0*/  ISETP.GE.AND P1, PT, R19, R227, PT ;  /* 0x000000e31300720c */ /* 0x000fc40003f26270 */
[----:B------:R-:W-:Y:S01]  /*59f0*/  ISETP.GE.AND P5, PT, R19, R225, PT ;  /* 0x000000e11300720c */ /* 0x000fe20003fa6270 */
[C---:B--2---:R-:W-:Y:S01]  /*5a00*/  HMMA.16816.F32 R52, R20.reuse, R12, R52 ;  /* 0x0000000c1434723c */ /* 0x044fe20000001834 */
[----:B------:R-:W-:Y:S02]  /*5a10*/  IADD3 R19, PT, PT, R167, 0x2f, -R32 ;  /* 0x0000002fa7137810 */ /* 0x000fe40007ffe820 */
[----:B------:R-:W-:Y:S02]  /*5a20*/  IABS R9, R9 ;  /* 0x0000000900097213 */ /* 0x000fe40000000000 */
[----:B------:R-:W-:Y:S02]  /*5a30*/  FSEL R16, R16, -INF , P2 ;  /* 0xff80000010107808 */ /* 0x000fe40001000000 */
[----:B------:R-:W-:Y:S01]  /*5a40*/  IABS R19, R19 ;  /* 0x0000001300137213 */ /* 0x000fe20000000000 */
[----:B------:R-:W-:Y:S01]  /*5a50*/  HMMA.16816.F32 R24, R20, R14, R24 ;  /* 0x0000000e1418723c */ /* 0x000fe20000001818 */
[----:B------:R-:W-:-:S02]  /*5a60*/  I2FP.F32.S32 R9, R9 ;  /* 0x0000000900097245 */ /* 0x000fc40000201400 */
[----:B------:R-:W-:Y:S02]  /*5a70*/  FSEL R71, R18, -INF , !P3 ;  /* 0xff80000012477808 */ /* 0x000fe40005800000 */
[----:B------:R-:W-:Y:S01]  /*5a80*/  FSEL R63, R16, -INF , !P6 ;  /* 0xff800000103f7808 */ /* 0x000fe20007000000 */
[----:B------:R-:W-:Y:S01]  /*5a90*/  FFMA.FTZ R58, R9, -UR14, R58 ;  /* 0x8000000e093a7c23 */ /* 0x000fe2000801003a */
[----:B------:R-:W-:Y:S01]  /*5aa0*/  FSEL R73, R17, -INF , P4 ;  /* 0xff80000011497808 */ /* 0x000fe20002000000 */
[----:B------:R-:W-:Y:S01]  /*5ab0*/  VIADD R9, R28, 0x10 ;  /* 0x000000101c097836 */ /* 0x000fe20000000000 */
[----:B------:R-:W-:Y:S02]  /*5ac0*/  IADD3 R13, PT, PT, R166, 0x2f, -R32 ;  /* 0x0000002fa60d7810 */ /* 0x000fe40007ffe820 */
[C---:B------:R-:W-:Y:S02]  /*5ad0*/  ISETP.GE.AND P3, PT, R8.reuse, R228, PT ;  /* 0x000000e40800720c */ /* 0x040fe40003f66270 */
[----:B------:R-:W-:-:S02]  /*5ae0*/  ISETP.GE.AND P2, PT, R8, R226, PT ;  /* 0x000000e20800720c */ /* 0x000fc40003f46270 */
[C---:B------:R-:W-:Y:S02]  /*5af0*/  ISETP.GE.AND P6, PT, R8.reuse, R227, PT ;  /* 0x000000e30800720c */ /* 0x040fe40003fc6270 */
[----:B------:R-:W-:Y:S02]  /*5b00*/  ISETP.GE.AND P4, PT, R8, R225, PT ;  /* 0x000000e10800720c */ /* 0x000fe40003f86270 */
[----:B------:R-:W-:Y:S02]  /*5b10*/  I2FP.F32.S32 R8, R19 ;  /* 0x0000001300087245 */ /* 0x000fe40000201400 */
[----:B------:R-:W-:Y:S02]  /*5b20*/  IABS R13, R13 ;  /* 0x0000000d000d7213 */ /* 0x000fe40000000000 */
[----:B------:R-:W-:Y:S01]  /*5b30*/  FSEL R73, R73, -INF , !P1 ;  /* 0xff80000049497808 */ /* 0x000fe20004800000 */
[----:B------:R-:W-:Y:S01]  /*5b40*/  FFMA.FTZ R12, R8, -UR14, R57 ;  /* 0x8000000e080c7c23 */ /* 0x000fe20008010039 */
[----:B------:R-:W-:-:S02]  /*5b50*/  FSEL R57, R58, -INF , P0 ;  /* 0xff8000003a397808 */ /* 0x000fc40000000000 */
[----:B------:R-:W-:Y:S02]  /*5b60*/  I2FP.F32.S32 R8, R13 ;  /* 0x0000000d00087245 */ /* 0x000fe40000201400 */
[----:B------:R-:W-:Y:S02]  /*5b70*/  FSEL R57, R57, -INF , !P5 ;  /* 0xff80000039397808 */ /* 0x000fe40006800000 */
[----:B------:R-:W-:Y:S01]  /*5b80*/  FSEL R12, R12, -INF , P3 ;  /* 0xff8000000c0c7808 */ /* 0x000fe20001800000 */
[----:B------:R-:W-:Y:S01]  /*5b90*/  FFMA.FTZ R59, R8, -UR14, R59 ;  /* 0x8000000e083b7c23 */ /* 0x000fe2000801003b */
[C---:B------:R-:W-:Y:S02]  /*5ba0*/  ISETP.GE.AND P1, PT, R9.reuse, R228, PT ;  /* 0x000000e40900720c */ /* 0x040fe40003f26270 */
[C---:B------:R-:W-:Y:S02]  /*5bb0*/  ISETP.GE.AND P0, PT, R9.reuse, R226, PT ;  /* 0x000000e20900720c */ /* 0x040fe40003f06270 */
[----:B------:R-:W-:-:S02]  /*5bc0*/  ISETP.GE.AND P5, PT, R9, R227, PT ;  /* 0x000000e30900720c */ /* 0x000fc40003fa6270 */
[----:B------:R-:W-:Y:S02]  /*5bd0*/  ISETP.GE.AND P3, PT, R9, R225, PT ;  /* 0x000000e10900720c */ /* 0x000fe40003f66270 */
[--C-:B------:R-:W-:Y:S01]  /*5be0*/  IADD3 R16, PT, PT, R167, 0x28, -R32.reuse ;  /* 0x00000028a7107810 */ /* 0x100fe20007ffe820 */
[----:B------:R-:W1:Y:S01]  /*5bf0*/  LDSM.16.M88.4 R8, [R94+0xf000] ;  /* 0x00f000005e08783b */ /* 0x000e620000000200 */
[----:B------:R-:W-:Y:S02]  /*5c00*/  FSEL R59, R59, -INF , P2 ;  /* 0xff8000003b3b7808 */ /* 0x000fe40001000000 */
[----:B------:R-:W-:Y:S01]  /*5c10*/  IABS R29, R16 ;  /* 0x00000010001d7213 */ /* 0x000fe20000000000 */
[----:B------:R-:W-:Y:S01]  /*5c20*/  VIADD R16, R28, 0x11 ;  /* 0x000000111c107836 */ /* 0x000fe20000000000 */
[----:B------:R-:W-:Y:S02]  /*5c30*/  IADD3 R13, PT, PT, R166, 0x28, -R32 ;  /* 0x00000028a60d7810 */ /* 0x000fe40007ffe820 */
[----:B------:R-:W-:-:S02]  /*5c40*/  I2FP.F32.S32 R29, R29 ;  /* 0x0000001d001d7245 */ /* 0x000fc40000201400 */
[----:B------:R-:W-:Y:S02]  /*5c50*/  FSEL R49, R12, -INF , !P6 ;  /* 0xff8000000c317808 */ /* 0x000fe40007000000 */
[----:B------:R-:W-:Y:S01]  /*5c60*/  FSEL R59, R59, -INF , !P4 ;  /* 0xff8000003b3b7808 */ /* 0x000fe20006000000 */
[----:B------:R-:W-:Y:S01]  /*5c70*/  FFMA.FTZ R29, R29, -UR14, R52 ;  /* 0x8000000e1d1d7c23 */ /* 0x000fe20008010034 */
[C---:B------:R-:W-:Y:S02]  /*5c80*/  ISETP.GE.AND P6, PT, R16.reuse, R228, PT ;  /* 0x000000e41000720c */ /* 0x040fe40003fc6270 */
[C---:B------:R-:W-:Y:S02]  /*5c90*/  ISETP.GE.AND P2, PT, R16.reuse, R226, PT ;  /* 0x000000e21000720c */ /* 0x040fe40003f46270 */
[----:B------:R-:W-:Y:S02]  /*5ca0*/  FSEL R29, R29, -INF , P1 ;  /* 0xff8000001d1d7808 */ /* 0x000fe40000800000 */
[----:B------:R-:W-:-:S02]  /*5cb0*/  ISETP.GE.AND P4, PT, R16, R227, PT ;  /* 0x000000e31000720c */ /* 0x000fc40003f86270 */
[----:B------:R-:W-:Y:S02]  /*5cc0*/  ISETP.GE.AND P1, PT, R16, R225, PT ;  /* 0x000000e11000720c */ /* 0x000fe40003f26270 */
[----:B------:R-:W2:Y:S01]  /*5cd0*/  LDSM.16.M88.4 R16, [R92+0xf000] ;  /* 0x00f000005c10783b */ /* 0x000ea20000000200 */
[--C-:B------:R-:W-:Y:S02]  /*5ce0*/  IADD3 R34, PT, PT, R167, 0x27, -R32.reuse ;  /* 0x00000027a7227810 */ /* 0x100fe40007ffe820 */
[----:B------:R-:W-:Y:S02]  /*5cf0*/  IABS R13, R13 ;  /* 0x0000000d000d7213 */ /* 0x000fe40000000000 */
[----:B------:R-:W-:Y:S02]  /*5d00*/  IABS R34, R34 ;  /* 0x0000002200227213 */ /* 0x000fe40000000000 */
[----:B------:R-:W-:Y:S02]  /*5d10*/  I2FP.F32.S32 R13, R13 ;  /* 0x0000000d000d7245 */ /* 0x000fe40000201400 */
[----:B------:R-:W-:-:S02]  /*5d20*/  IADD3 R12, PT, PT, R166, 0x27, -R32 ;  /* 0x00000027a60c7810 */ /* 0x000fc40007ffe820 */
[----:B------:R-:W-:Y:S01]  /*5d30*/  I2FP.F32.S32 R34, R34 ;  /* 0x0000002200227245 */ /* 0x000fe20000201400 */
[----:B------:R-:W-:Y:S01]  /*5d40*/  FFMA.FTZ R15, R13, -UR14, R54 ;  /* 0x8000000e0d0f7c23 */ /* 0x000fe20008010036 */
[----:B------:R-:W-:Y:S01]  /*5d50*/  IABS R12, R12 ;  /* 0x0000000c000c7213 */ /* 0x000fe20000000000 */
[----:B------:R-:W-:Y:S01]  /*5d60*/  VIADD R13, R28, 0x18 ;  /* 0x000000181c0d7836 */ /* 0x000fe20000000000 */
[----:B------:R-:W-:Y:S01]  /*5d70*/  IADD3 R14, PT, PT, R167, 0x20, -R32 ;  /* 0x00000020a70e7810 */ /* 0x000fe20007ffe820 */
[----:B------:R-:W-:Y:S01]  /*5d80*/  FFMA.FTZ R31, R34, -UR14, R53 ;  /* 0x8000000e221f7c23 */ /* 0x000fe20008010035 */
[----:B------:R-:W-:Y:S01]  /*5d90*/  I2FP.F32.S32 R12, R12 ;  /* 0x0000000c000c7245 */ /* 0x000fe20000201400 */
[----:B-1----:R-:W-:Y:S01]  /*5da0*/  HMMA.16816.F32 R36, R4, R8, R44 ;  /* 0x000000080424723c */ /* 0x002fe2000000182c */
[----:B------:R-:W-:Y:S01]  /*5db0*/  FSEL R15, R15, -INF , P0 ;  /* 0xff8000000f0f7808 */ /* 0x000fe20000000000 */
[----:B------:R-:W-:Y:S01]  /*5dc0*/  VIADD R8, R28, 0x19 ;  /* 0x000000191c087836 */ /* 0x000fe20000000000 */
[----:B------:R-:W-:Y:S01]  /*5dd0*/  IABS R14, R14 ;  /* 0x0000000e000e7213 */ /* 0x000fe20000000000 */
[----:B------:R-:W-:Y:S01]  /*5de0*/  FFMA.FTZ R12, R12, -UR14, R55 ;  /* 0x8000000e0c0c7c23 */ /* 0x000fe20008010037 */
[----:B------:R-:W-:-:S02]  /*5df0*/  FSEL R29, R29, -INF , !P5 ;  /* 0xff8000001d1d7808 */ /* 0x000fc40006800000 */
[----:B------:R-:W-:Y:S01]  /*5e00*/  FSEL R15, R15, -INF , !P3 ;  /* 0xff8000000f0f7808 */ /* 0x000fe20005800000 */
[----:B------:R-:W-:Y:S01]  /*5e10*/  HMMA.16816.F32 R40, R4, R10, R40 ;  /* 0x0000000a0428723c */ /* 0x000fe20000001828 */
[----:B------:R-:W-:Y:S01]  /*5e20*/  FSEL R31, R31, -INF , P6 ;  /* 0xff8000001f1f7808 */ /* 0x000fe20003000000 */
[----:B------:R-:W-:Y:S01]  /*5e30*/  VIADD R10, R28, 0x21 ;  /* 0x000000211c0a7836 */ /* 0x000fe20000000000 */
[C---:B------:R-:W-:Y:S02]  /*5e40*/  ISETP.GE.AND P5, PT, R13.reuse, R228, PT ;  /* 0x000000e40d00720c */ /* 0x040fe40003fa6270 */
[C---:B------:R-:W-:Y:S02]  /*5e50*/  ISETP.GE.AND P0, PT, R13.reuse, R226, PT ;  /* 0x000000e20d00720c */ /* 0x040fe40003f06270 */
[C---:B------:R-:W-:Y:S02]  /*5e60*/  ISETP.GE.AND P3, PT, R13.reuse, R227, PT ;  /* 0x000000e30d00720c */ /* 0x040fe40003f66270 */
[----:B------:R-:W-:-:S02]  /*5e70*/  ISETP.GE.AND P6, PT, R13, R225, PT ;  /* 0x000000e10d00720c */ /* 0x000fc40003fc6270 */
[----:B------:R-:W-:Y:S02]  /*5e80*/  I2FP.F32.S32 R13, R14 ;  /* 0x0000000e000d7245 */ /* 0x000fe40000201400 */
[----:B------:R-:W-:Y:S01]  /*5e90*/  IADD3 R9, PT, PT, R166, 0x20, -R32 ;  /* 0x00000020a6097810 */ /* 0x000fe20007ffe820 */
[C---:B--2---:R-:W-:Y:S01]  /*5ea0*/  HMMA.16816.F32 R36, R20.reuse, R16, R36 ;  /* 0x000000101424723c */ /* 0x044fe20000001824 */
[----:B------:R-:W-:Y:S01]  /*5eb0*/  FSEL R12, R12, -INF , P2 ;  /* 0xff8000000c0c7808 */ /* 0x000fe20001000000 */
[----:B------:R-:W-:Y:S01]  /*5ec0*/  FFMA.FTZ R24, R13, -UR14, R24 ;  /* 0x8000000e0d187c23 */ /* 0x000fe20008010018 */
[----:B------:R-:W-:Y:S02]  /*5ed0*/  IABS R9, R9 ;  /* 0x0000000900097213 */ /* 0x000fe40000000000 */
[----:B------:R-:W-:Y:S02]  /*5ee0*/  FSEL R13, R12, -INF , !P1 ;  /* 0xff8000000c0d7808 */ /* 0x000fe40004800000 */
[--C-:B------:R-:W-:Y:S01]  /*5ef0*/  IADD3 R14, PT, PT, R167, 0x1f, -R32.reuse ;  /* 0x0000001fa70e7810 */ /* 0x100fe20007ffe820 */
[----:B------:R-:W-:Y:S01]  /*5f00*/  HMMA.16816.F32 R44, R20, R18, R40 ;  /* 0x00000012142c723c */ /* 0x000fe20000001828 */
[----:B------:R-:W-:Y:S01]  /*5f10*/  IADD3 R12, PT, PT, R166, 0x1f, -R32 ;  /* 0x0000001fa60c7810 */ /* 0x000fe20007ffe820 */
[----:B------:R-:W-:Y:S01]  /*5f20*/  LDSM.16.M88.4 R40, [R92+0xf800] ;  /* 0x00f800005c28783b */ /* 0x000fe20000000200 */
[----:B------:R-:W-:-:S02]  /*5f30*/  I2FP.F32.S32 R9, R9 ;  /* 0x0000000900097245 */ /* 0x000fc40000201400 */
[----:B------:R-:W-:Y:S02]  /*5f40*/  IABS R14, R14 ;  /* 0x0000000e000e7213 */ /* 0x000fe40000000000 */
[----:B------:R-:W-:Y:S01]  /*5f50*/  IABS R12, R12 ;  /* 0x0000000c000c7213 */ /* 0x000fe20000000000 */
[----:B------:R-:W-:Y:S01]  /*5f60*/  FFMA.FTZ R26, R9, -UR14, R26 ;  /* 0x8000000e091a7c23 */ /* 0x000fe2000801001a */
[----:B------:R-:W-:Y:S02]  /*5f70*/  FSEL R31, R31, -INF , !P4 ;  /* 0xff8000001f1f7808 */ /* 0x000fe40006000000 */
[----:B------:R-:W-:Y:S02]  /*5f80*/  FSEL R35, R24, -INF , P5 ;  /* 0xff80000018237808 */ /* 0x000fe40002800000 */
[C---:B------:R-:W-:Y:S02]  /*5f90*/  ISETP.GE.AND P4, PT, R8.reuse, R228, PT ;  /* 0x000000e40800720c */ /* 0x040fe40003f86270 */
[----:B------:R-:W-:-:S02]  /*5fa0*/  ISETP.GE.AND P2, PT, R8, R226, PT ;  /* 0x000000e20800720c */ /* 0x000fc40003f46270 */
[C---:B------:R-:W-:Y:S02]  /*5fb0*/  ISETP.GE.AND P1, PT, R8.reuse, R227, PT ;  /* 0x000000e30800720c */ /* 0x040fe40003f26270 */
[----:B------:R-:W-:Y:S02]  /*5fc0*/  ISETP.GE.AND P5, PT, R8, R225, PT ;  /* 0x000000e10800720c */ /* 0x000fe40003fa6270 */
[----:B------:R-:W-:Y:S01]  /*5fd0*/  I2FP.F32.S32 R8, R14 ;  /* 0x0000000e00087245 */ /* 0x000fe20000201400 */
[----:B------:R-:W-:Y:S01]  /*5fe0*/  VIADD R14, R28, 0x20 ;  /* 0x000000201c0e7836 */ /* 0x000fe20000000000 */
[----:B------:R-:W-:Y:S02]  /*5ff0*/  I2FP.F32.S32 R12, R12 ;  /* 0x0000000c000c7245 */ /* 0x000fe40000201400 */
[----:B------:R-:W-:Y:S01]  /*6000*/  FSEL R17, R26, -INF , P0 ;  /* 0xff8000001a117808 */ /* 0x000fe20000000000 */
[----:B------:R-:W-:Y:S01]  /*6010*/  FFMA.FTZ R9, R8, -UR14, R25 ;  /* 0x8000000e08097c23 */ /* 0x000fe20008010019 */
[----:B------:R-:W-:Y:S01]  /*6020*/  IADD3 R16, PT, PT, R167, 0x18, -R32 ;  /* 0x00000018a7107810 */ /* 0x000fe20007ffe820 */
[----:B------:R-:W-:Y:S01]  /*6030*/  FFMA.FTZ R12, R12, -UR14, R27 ;  /* 0x8000000e0c0c7c23 */ /* 0x000fe2000801001b */
[----:B------:R-:W-:Y:S01]  /*6040*/  FSEL R35, R35, -INF , !P3 ;  /* 0xff80000023237808 */ /* 0x000fe20005800000 */
[----:B------:R-:W1:Y:S01]  /*6050*/  LDSM.16.M88.4 R24, [R94+0xf800] ;  /* 0x00f800005e18783b */ /* 0x000e620000000200 */
[----:B------:R-:W-:Y:S01]  /*6060*/  IABS R8, R16 ;  /* 0x0000001000087213 */ /* 0x000fe20000000000 */
[----:B------:R-:W-:-:S04]  /*6070*/  DEPBAR.LE SB0, 0x0 ;  /* 0x000080000000791a */ /* 0x000fc80000000000 */
[----:B------:R-:W-:Y:S02]  /*6080*/  I2FP.F32.S32 R11, R8 ;  /* 0x00000008000b7245 */ /* 0x000fe40000201400 */
[----:B------:R-:W-:Y:S02]  /*6090*/  IADD3 R8, PT, PT, R166, 0x18, -R32 ;  /* 0x00000018a6087810 */ /* 0x000fe40007ffe820 */
[----:B------:R-:W-:Y:S01]  /*60a0*/  FSEL R17, R17, -INF , !P6 ;  /* 0xff80000011117808 */ /* 0x000fe20007000000 */
[----:B------:R-:W-:Y:S01]  /*60b0*/  FFMA.FTZ R36, R11, -UR14, R36 ;  /* 0x8000000e0b247c23 */ /* 0x000fe20008010024 */
[----:B------:R-:W-:Y:S02]  /*60c0*/  IABS R8, R8 ;  /* 0x0000000800087213 */ /* 0x000fe40000000000 */
[----:B------:R-:W-:Y:S02]  /*60d0*/  FSEL R9, R9, -INF , P4 ;  /* 0xff80000009097808 */ /* 0x000fe40002000000 */
[C---:B------:R-:W-:Y:S01]  /*60e0*/  ISETP.GE.AND P3, PT, R14.reuse, R228, PT ;  /* 0x000000e40e00720c */ /* 0x040fe20003f66270 */
[----:B------:R-:W-:Y:S01]  /*60f0*/  IMAD.MOV.U32 R11, RZ, RZ, R8 ;  /* 0x000000ffff0b7224 */ /* 0x000fe200078e0008 */
[----:B------:R-:W-:-:S02]  /*6100*/  ISETP.GE.AND P0, PT, R14, R226, PT ;  /* 0x000000e20e00720c */ /* 0x000fc40003f06270 */
[C---:B------:R-:W-:Y:S02]  /*6110*/  ISETP.GE.AND P6, PT, R14.reuse, R227, PT ;  /* 0x000000e30e00720c */ /* 0x040fe40003fc6270 */
[----:B------:R-:W-:Y:S02]  /*6120*/  ISETP.GE.AND P4, PT, R14, R225, PT ;  /* 0x000000e10e00720c */ /* 0x000fe40003f86270 */
[----:B------:R-:W-:Y:S02]  /*6130*/  IADD3 R14, PT, PT, R167, 0x17, -R32 ;  /* 0x00000017a70e7810 */ /* 0x000fe40007ffe820 */
[----:B------:R-:W-:Y:S02]  /*6140*/  I2FP.F32.S32 R11, R11 ;  /* 0x0000000b000b7245 */ /* 0x000fe40000201400 */
[----:B------:R-:W-:Y:S02]  /*6150*/  IABS R14, R14 ;  /* 0x0000000e000e7213 */ /* 0x000fe40000000000 */
[----:B------:R-:W-:Y:S01]  /*6160*/  FSEL R12, R12, -INF , P2 ;  /* 0xff8000000c0c7808 */ /* 0x000fe20001000000 */
[----:B------:R-:W-:Y:S01]  /*6170*/  FFMA.FTZ R11, R11, -UR14, R38 ;  /* 0x8000000e0b0b7c23 */ /* 0x000fe20008010026 */
[----:B------:R-:W-:Y:S01]  /*6180*/  ISETP.GE.AND P2, PT, R10, R226, PT ;  /* 0x000000e20a00720c */ /* 0x000fe20003f46270 */
[----:B------:R-:W-:Y:S01]  /*6190*/  IMAD.MOV.U32 R8, RZ, RZ, R14 ;  /* 0x000000ffff087224 */ /* 0x000fe200078e000e */
[----:B------:R-:W-:-:S02]  /*61a0*/  FSEL R33, R12, -INF , !P5 ;  /* 0xff8000000c217808 */ /* 0x000fc40006800000 */
[--C-:B------:R-:W-:Y:S02]  /*61b0*/  IADD3 R12, PT, PT, R166, 0x17, -R32.reuse ;  /* 0x00000017a60c7810 */ /* 0x100fe40007ffe820 */
[----:B------:R-:W-:Y:S02]  /*61c0*/  IADD3 R14, PT, PT, R167, 0x10, -R32 ;  /* 0x00000010a70e7810 */ /* 0x000fe40007ffe820 */
[----:B------:R-:W-:Y:S01]  /*61d0*/  I2FP.F32.S32 R8, R8 ;  /* 0x0000000800087245 */ /* 0x000fe20000201400 */
[----:B-1----:R-:W-:Y:S01]  /*61e0*/  HMMA.16816.F32 R64, R4, R24, R64 ;  /* 0x000000180440723c */ /* 0x002fe20000001840 */
[----:B------:R-:W-:Y:S02]  /*61f0*/  IABS R12, R12 ;  /* 0x0000000c000c7213 */ /* 0x000fe40000000000 */
[----:B------:R-:W-:Y:S01]  /*6200*/  FSEL R11, R11, -INF , P0 ;  /* 0xff8000000b0b7808 */ /* 0x000fe20000000000 */
[----:B------:R-:W-:Y:S01]  /*6210*/  FFMA.FTZ R37, R8, -UR14, R37 ;  /* 0x8000000e08257c23 */ /* 0x000fe20008010025 */
[----:B------:R-:W-:-:S02]  /*6220*/  IABS R14, R14 ;  /* 0x0000000e000e7213 */ /* 0x000fc40000000000 */
[----:B------:R-:W-:Y:S01]  /*6230*/  I2FP.F32.S32 R8, R12 ;  /* 0x0000000c00087245 */ /* 0x000fe20000201400 */
[----:B------:R-:W-:Y:S01]  /*6240*/  HMMA.16816.F32 R76, R4, R26, R76 ;  /* 0x0000001a044c723c */ /* 0x000fe2000000184c */
[----:B------:R-:W-:Y:S01]  /*6250*/  FSEL R203, R11, -INF , !P4 ;  /* 0xff8000000bcb7808 */ /* 0x000fe20006000000 */
[----:B------:R-:W-:Y:S01]  /*6260*/  VIADD R4, R28, 0x31 ;  /* 0x000000311c047836 */ /* 0x000fe20000000000 */
[----:B------:R-:W-:Y:S01]  /*6270*/  I2FP.F32.S32 R11, R14 ;  /* 0x0000000e000b7245 */ /* 0x000fe20000201400 */
[----:B------:R-:W-:Y:S01]  /*6280*/  FFMA.FTZ R8, R8, -UR14, R39 ;  /* 0x8000000e08087c23 */ /* 0x000fe20008010027 */
[--C-:B------:R-:W-:Y:S01]  /*6290*/  IADD3 R14, PT, PT, R167, 0xf, -R32.reuse ;  /* 0x0000000fa70e7810 */ /* 0x100fe20007ffe820 */
[----:B------:R-:W-:Y:S01]  /*62a0*/  IMAD.IADD R7, R166, 0x1, -R32 ;  /* 0x00000001a6077824 */ /* 0x000fe200078e0a20 */
[----:B------:R-:W-:Y:S01]  /*62b0*/  FSEL R9, R9, -INF , !P1 ;  /* 0xff80000009097808 */ /* 0x000fe20004800000 */
[----:B------:R-:W-:Y:S01]  /*62c0*/  FFMA.FTZ R44, R11, -UR14, R44 ;  /* 0x8000000e0b2c7c23 */ /* 0x000fe2000801002c */
[----:B------:R-:W-:-:S02]  /*62d0*/  IABS R11, R14 ;  /* 0x0000000e000b7213 */ /* 0x000fc40000000000 */
[----:B------:R-:W-:Y:S01]  /*62e0*/  FSEL R209, R8, -INF , P2 ;  /* 0xff80000008d17808 */ /* 0x000fe20001000000 */
[C---:B------:R-:W-:Y:S01]  /*62f0*/  HMMA.16816.F32 R64, R20.reuse, R40, R64 ;  /* 0x000000281440723c */ /* 0x040fe20000001840 */
[----:B------:R-:W-:Y:S02]  /*6300*/  I2FP.F32.S32 R8, R11 ;  /* 0x0000000b00087245 */ /* 0x000fe40000201400 */
[----:B------:R-:W-:Y:S02]  /*6310*/  FSEL R239, R36, -INF , P3 ;  /* 0xff80000024ef7808 */ /* 0x000fe40001800000 */
[----:B------:R-:W-:Y:S01]  /*6320*/  ISETP.GE.AND P1, PT, R10, R228, PT ;  /* 0x000000e40a00720c */ /* 0x000fe20003f26270 */
[----:B------:R-:W-:Y:S01]  /*6330*/  FFMA.FTZ R45, R8, -UR14, R45 ;  /* 0x8000000e082d7c23 */ /* 0x000fe2000801002d */
[C---:B------:R-:W-:Y:S01]  /*6340*/  ISETP.GE.AND P5, PT, R10.reuse, R227, PT ;  /* 0x000000e30a00720c */ /* 0x040fe20003fa6270 */
[----:B------:R-:W-:Y:S01]  /*6350*/  HMMA.16816.F32 R76, R20, R42, R76 ;  /* 0x0000002a144c723c */ /* 0x000fe2000000184c */
[----:B------:R-:W-:Y:S01]  /*6360*/  ISETP.GE.AND P3, PT, R10, R225, PT ;  /* 0x000000e10a00720c */ /* 0x000fe20003f66270 */
[----:B------:R-:W-:Y:S01]  /*6370*/  VIADD R10, R28, 0x28 ;  /* 0x000000281c0a7836 */ /* 0x000fe20000000000 */
[----:B------:R-:W-:-:S02]  /*6380*/  IADD3 R8, PT, PT, R166, 0xf, -R32 ;  /* 0x0000000fa6087810 */ /* 0x000fc40007ffe820 */
[--C-:B------:R-:W-:Y:S02]  /*6390*/  IADD3 R19, PT, PT, R167, 0x8, -R32.reuse ;  /* 0x00000008a7137810 */ /* 0x100fe40007ffe820 */
[----:B------:R-:W-:Y:S02]  /*63a0*/  IABS R8, R8 ;  /* 0x0000000800087213 */ /* 0x000fe40000000000 */
[----:B------:R-:W-:Y:S02]  /*63b0*/  FSEL R239, R239, -INF , !P6 ;  /* 0xff800000efef7808 */ /* 0x000fe40007000000 */
[----:B------:R-:W-:Y:S02]  /*63c0*/  FSEL R235, R37, -INF , P1 ;  /* 0xff80000025eb7808 */ /* 0x000fe40000800000 */
[----:B------:R-:W-:Y:S02]  /*63d0*/  IADD3 R12, PT, PT, R166, 0x10, -R32 ;  /* 0x00000010a60c7810 */ /* 0x000fe40007ffe820 */
[----:B------:R-:W-:-:S02]  /*63e0*/  ISETP.GE.AND P6, PT, R10, R228, PT ;  /* 0x000000e40a00720c */ /* 0x000fc40003fc6270 */
[C---:B------:R-:W-:Y:S02]  /*63f0*/  ISETP.GE.AND P0, PT, R10.reuse, R226, PT ;  /* 0x000000e20a00720c */ /* 0x040fe40003f06270 */
[C---:B------:R-:W-:Y:S02]  /*6400*/  ISETP.GE.AND P4, PT, R10.reuse, R227, PT ;  /* 0x000000e30a00720c */ /* 0x040fe40003f86270 */
[----:B------:R-:W-:Y:S01]  /*6410*/  ISETP.GE.AND P1, PT, R10, R225, PT ;  /* 0x000000e10a00720c */ /* 0x000fe20003f26270 */
[----:B------:R-:W-:Y:S01]  /*6420*/  VIADD R10, R28, 0x29 ;  /* 0x000000291c0a7836 */ /* 0x000fe20000000000 */
[----:B------:R-:W-:Y:S02]  /*6430*/  IABS R19, R19 ;  /* 0x0000001300137213 */ /* 0x000fe40000000000 */
[----:B------:R-:W-:Y:S02]  /*6440*/  I2FP.F32.S32 R8, R8 ;  /* 0x0000000800087245 */ /* 0x000fe40000201400 */
[----:B------:R-:W-:-:S02]  /*6450*/  IABS R12, R12 ;  /* 0x0000000c000c7213 */ /* 0x000fc40000000000 */
[----:B------:R-:W-:Y:S01]  /*6460*/  FSEL R235, R235, -INF , !P5 ;  /* 0xff800000ebeb7808 */ /* 0x000fe20006800000 */
[----:B------:R-:W-:Y:S01]  /*6470*/  FFMA.FTZ R8, R8, -UR14, R47 ;  /* 0x8000000e08087c23 */ /* 0x000fe2000801002f */
[----:B------:R-:W-:Y:S02]  /*6480*/  FSEL R209, R209, -INF , !P3 ;  /* 0xff800000d1d17808 */ /* 0x000fe40005800000 */
[----:B------:R-:W-:Y:S02]  /*6490*/  FSEL R201, R44, -INF , P6 ;  /* 0xff8000002cc97808 */ /* 0x000fe40003000000 */
[C---:B------:R-:W-:Y:S02]  /*64a0*/  ISETP.GE.AND P5, PT, R10.reuse, R228, PT ;  /* 0x000000e40a00720c */ /* 0x040fe40003fa6270 */
[C---:B------:R-:W-:Y:S02]  /*64b0*/  ISETP.GE.AND P2, PT, R10.reuse, R226, PT ;  /* 0x000000e20a00720c */ /* 0x040fe40003f46270 */
[----:B------:R-:W-:-:S02]  /*64c0*/  ISETP.GE.AND P3, PT, R10, R227, PT ;  /* 0x000000e30a00720c */ /* 0x000fc40003f66270 */
[----:B------:R-:W-:Y:S01]  /*64d0*/  ISETP.GE.AND P6, PT, R10, R225, PT ;  /* 0x000000e10a00720c */ /* 0x000fe20003fc6270 */
[C---:B------:R-:W-:Y:S01]  /*64e0*/  VIADD R10, R28.reuse, 0x30 ;  /* 0x000000301c0a7836 */ /* 0x040fe20000000000 */
[----:B------:R-:W-:Y:S01]  /*64f0*/  I2FP.F32.S32 R19, R19 ;  /* 0x0000001300137245 */ /* 0x000fe20000201400 */
[----:B------:R-:W-:Y:S01]  /*6500*/  VIADD R28, R28, 0x39 ;  /* 0x000000391c1c7836 */ /* 0x000fe20000000000 */
[----:B------:R-:W-:Y:S02]  /*6510*/  I2FP.F32.S32 R11, R12 ;  /* 0x0000000c000b7245 */ /* 0x000fe40000201400 */
[----:B------:R-:W-:Y:S01]  /*6520*/  FSEL R201, R201, -INF , !P4 ;  /* 0xff800000c9c97808 */ /* 0x000fe20006000000 */
[----:B------:R-:W-:Y:S01]  /*6530*/  FFMA.FTZ R19, R19, -UR14, R64 ;  /* 0x8000000e13137c23 */ /* 0x000fe20008010040 */
[----:B------:R-:W-:Y:S01]  /*6540*/  ISETP.GE.AND P4, PT, R10, R228, PT ;  /* 0x000000e40a00720c */ /* 0x000fe20003f86270 */
[----:B------:R-:W-:Y:S01]  /*6550*/  FFMA.FTZ R11, R11, -UR14, R46 ;  /* 0x8000000e0b0b7c23 */ /* 0x000fe2000801002e */
[----:B------:R-:W-:-:S02]  /*6560*/  FSEL R231, R45, -INF , P5 ;  /* 0xff8000002de77808 */ /* 0x000fc40002800000 */
[----:B------:R-:W-:Y:S02]  /*6570*/  FSEL R8, R8, -INF , P2 ;  /* 0xff80000008087808 */ /* 0x000fe40001000000 */
[----:B------:R-:W-:Y:S02]  /*6580*/  IADD3 R12, PT, PT, R166, 0x8, -R32 ;  /* 0x00000008a60c7810 */ /* 0x000fe40007ffe820 */
[----:B------:R-:W-:Y:S02]  /*6590*/  FSEL R231, R231, -INF , !P3 ;  /* 0xff800000e7e77808 */ /* 0x000fe40005800000 */
[----:B------:R-:W-:Y:S02]  /*65a0*/  FSEL R211, R8, -INF , !P6 ;  /* 0xff80000008d37808 */ /* 0x000fe40007000000 */
[----:B------:R-:W-:Y:S02]  /*65b0*/  FSEL R19, R19, -INF , P4 ;  /* 0xff80000013137808 */ /* 0x000fe40002000000 */
[----:B------:R-:W-:-:S02]  /*65c0*/  FSEL R223, R11, -INF , P0 ;  /* 0xff8000000bdf7808 */ /* 0x000fc40000000000 */
[C---:B------:R-:W-:Y:S02]  /*65d0*/  ISETP.GE.AND P3, PT, R4.reuse, R228, PT ;  /* 0x000000e40400720c */ /* 0x040fe40003f66270 */
[C---:B------:R-:W-:Y:S02]  /*65e0*/  ISETP.GE.AND P2, PT, R4.reuse, R226, PT ;  /* 0x000000e20400720c */ /* 0x040fe40003f46270 */
[C---:B------:R-:W-:Y:S02]  /*65f0*/  ISETP.GE.AND P6, PT, R4.reuse, R227, PT ;  /* 0x000000e30400720c */ /* 0x040fe40003fc6270 */
[----:B------:R-:W-:Y:S01]  /*6600*/  ISETP.GE.AND P4, PT, R4, R225, PT ;  /* 0x000000e10400720c */ /* 0x000fe20003f86270 */
[--C-:B------:R-:W-:Y:S01]  /*6610*/  IMAD.IADD R4, R167, 0x1, -R32.reuse ;  /* 0x00000001a7047824 */ /* 0x100fe200078e0a20 */
[----:B------:R-:W-:Y:S02]  /*6620*/  IABS R11, R12 ;  /* 0x0000000c000b7213 */ /* 0x000fe40000000000 */
[----:B------:R-:W-:-:S02]  /*6630*/  IADD3 R5, PT, PT, R166, 0x7, -R32 ;  /* 0x00000007a6057810 */ /* 0x000fc40007ffe820 */
[----:B------:R-:W-:Y:S02]  /*6640*/  FSEL R223, R223, -INF , !P1 ;  /* 0xff800000dfdf7808 */ /* 0x000fe40004800000 */
[C---:B------:R-:W-:Y:S01]  /*6650*/  ISETP.GE.AND P0, PT, R10.reuse, R226, PT ;  /* 0x000000e20a00720c */ /* 0x040fe20003f06270 */
[----:B------:R-:W-:Y:S01]  /*6660*/  BAR.SYNC.DEFER_BLOCKING 0x0 ;  /* 0x0000000000007b1d */ /* 0x000fe20000010000 */
[C---:B------:R-:W-:Y:S02]  /*6670*/  ISETP.GE.AND P1, PT, R10.reuse, R227, PT ;  /* 0x000000e30a00720c */ /* 0x040fe40003f26270 */
[----:B------:R-:W-:Y:S02]  /*6680*/  ISETP.GE.AND P5, PT, R10, R225, PT ;  /* 0x000000e10a00720c */ /* 0x000fe40003fa6270 */
[----:B------:R-:W-:Y:S02]  /*6690*/  I2FP.F32.S32 R11, R11 ;  /* 0x0000000b000b7245 */ /* 0x000fe40000201400 */
[----:B------:R-:W-:-:S02]  /*66a0*/  IABS R5, R5 ;  /* 0x0000000500057213 */ /* 0x000fc40000000000 */
[----:B------:R-:W-:Y:S01]  /*66b0*/  IADD3 R10, PT, PT, R167, 0x7, -R32 ;  /* 0x00000007a70a7810 */ /* 0x000fe20007ffe820 */
        /* <DEDUP_REMOVED lines=16> */
[----:B------:R-:W-:Y:S01]  /*67c0*/  FSEL R11, R11, -INF , P0 ;  /* 0xff8000000b0b7808 */ /* 0x000fe20000000000 */
[----:B------:R-:W-:Y:S01]  /*67d0*/  FFMA.FTZ R6, R6, -UR14, R77 ;  /* 0x8000000e06067c23 */ /* 0x000fe2000801004d */
[----:B------:R-:W-:Y:S01]  /*67e0*/  I2FP.F32.S32 R32, R32 ;  /* 0x0000002000207245 */ /* 0x000fe20000201400 */
[----:B------:R-:W-:Y:S01]  /*67f0*/  FFMA.FTZ R7, R7, -UR14, R78 ;  /* 0x8000000e07077c23 */ /* 0x000fe2000801004e */
[----:B------:R-:W-:Y:S02]  /*6800*/  ISETP.GE.AND P0, PT, R30, R228, PT ;  /* 0x000000e41e00720c */ /* 0x000fe40003f06270 */
[----:B------:R-:W-:Y:S01]  /*6810*/  FSEL R221, R19, -INF , !P1 ;  /* 0xff80000013dd7808 */ /* 0x000fe20004800000 */
[----:B------:R-:W-:Y:S01]  /*6820*/  FFMA.FTZ R79, R32, -UR14, R79 ;  /* 0x8000000e204f7c23 */ /* 0x000fe2000801004f */
[----:B------:R-:W-:-:S02]  /*6830*/  FSEL R8, R8, -INF , P2 ;  /* 0xff80000008087808 */ /* 0x000fc40001000000 */
[----:B------:R-:W-:Y:S02]  /*6840*/  ISETP.GE.AND P1, PT, R30, R226, PT ;  /* 0x000000e21e00720c */ /* 0x000fe40003f26270 */
[C---:B------:R-:W-:Y:S02]  /*6850*/  ISETP.GE.AND P2, PT, R28.reuse, R228, PT ;  /* 0x000000e41c00720c */ /* 0x040fe40003f46270 */
[----:B------:R-:W-:Y:S02]  /*6860*/  FSEL R5, R5, -INF , P0 ;  /* 0xff80000005057808 */ /* 0x000fe40000000000 */
[----:B------:R-:W-:Y:S02]  /*6870*/  ISETP.GE.AND P0, PT, R28, R226, PT ;  /* 0x000000e21c00720c */ /* 0x000fe40003f06270 */
[----:B------:R-:W-:Y:S02]  /*6880*/  FSEL R205, R11, -INF , !P5 ;  /* 0xff8000000bcd7808 */ /* 0x000fe40006800000 */
[----:B------:R-:W-:-:S02]  /*6890*/  FSEL R219, R10, -INF , P3 ;  /* 0xff8000000adb7808 */ /* 0x000fc40001800000 */
[----:B------:R-:W-:Y:S02]  /*68a0*/  FSEL R7, R7, -INF , P1 ;  /* 0xff80000007077808 */ /* 0x000fe40000800000 */
[----:B------:R-:W-:Y:S02]  /*68b0*/  FSEL R6, R6, -INF , P2 ;  /* 0xff80000006067808 */ /* 0x000fe40001000000 */
[C---:B------:R-:W-:Y:S02]  /*68c0*/  ISETP.GE.AND P5, PT, R30.reuse, R227, PT ;  /* 0x000000e31e00720c */ /* 0x040fe40003fa6270 */
[----:B------:R-:W-:Y:S02]  /*68d0*/  ISETP.GE.AND P3, PT, R30, R225, PT ;  /* 0x000000e11e00720c */ /* 0x000fe40003f66270 */
[C---:B------:R-:W-:Y:S02]  /*68e0*/  ISETP.GE.AND P1, PT, R28.reuse, R227, PT ;  /* 0x000000e31c00720c */ /* 0x040fe40003f26270 */
[----:B------:R-:W-:-:S02]  /*68f0*/  ISETP.GE.AND P2, PT, R28, R225, PT ;  /* 0x000000e11c00720c */ /* 0x000fc40003f46270 */
[----:B------:R-:W-:Y:S02]  /*6900*/  FSEL R173, R79, -INF , P0 ;  /* 0xff8000004fad7808 */ /* 0x000fe40000000000 */
        /* <DEDUP_REMOVED lines=18> */
.L_x_6485:
        /* <DEDUP_REMOVED lines=61> */
.L_x_6486:
        /* <DEDUP_REMOVED lines=13> */
[----:B------:R-:W-:Y:S01]  /*6ed0*/  IADD3.X R21, PT, PT, R7, UR4, RZ, P0, !PT ;  /* 0x0000000407157c10 */ /* 0x000fe200087fe4ff */
[--C-:B------:R-:W-:Y:S01]  /*6ee0*/  @!P4 IMAD.MOV.U32 R5, RZ, RZ, R229.reuse ;  /* 0x000000ffff05c224 */ /* 0x100fe200078e00e5 */
[----:B------:R-:W-:Y:S01]  /*6ef0*/  IADD3 R18, P0, PT, R20, UR6, RZ ;  /* 0x0000000614127c10 */ /* 0x000fe2000ff1e0ff */
[----:B------:R-:W-:Y:S02]  /*6f00*/  @!P2 IMAD.MOV.U32 R10, RZ, RZ, R230 ;  /* 0x000000ffff0aa224 */ /* 0x000fe400078e00e6 */
[----:B------:R-:W-:Y:S01]  /*6f10*/  @!P2 IMAD.MOV.U32 R11, RZ, RZ, R229 ;  /* 0x000000ffff0ba224 */ /* 0x000fe200078e00e5 */
[----:B------:R-:W-:Y:S01]  /*6f20*/  @!PT LDS RZ, [RZ] ;  /* 0x00000000fffff984 */ /* 0x000fe20000000800 */
[----:B------:R-:W-:Y:S01]  /*6f30*/  @!PT LDS RZ, [RZ] ;  /* 0x00000000fffff984 */ /* 0x000fe20000000800 */
[----:B------:R-:W-:Y:S01]  /*6f40*/  @!PT LDS RZ, [RZ] ;  /* 0x00000000fffff984 */ /* 0x000fe20000000800 */
[----:B------:R1:W-:Y:S01]  /*6f50*/  @!P4 LDGSTS.E.BYPASS.LTC128B.128 [R220+0x8000], desc[UR22][R4.64] ;  /* 0x0800000004dccfae */ /* 0x0003e2000b981a16 */
[----:B------:R-:W-:-:S03]  /*6f60*/  IADD3.X R19, PT, PT, R21, UR4, RZ, P0, !PT ;  /* 0x0000000415137c10 */ /* 0x000fc600087fe4ff */
[----:B------:R2:W-:Y:S01]  /*6f70*/  @P4 STS.128 [R220+0x8000], RZ ;  /* 0x008000ffdc004388 */ /* 0x0005e20000000c00 */
[----:B-1----:R-:W-:Y:S02]  /*6f80*/  @!P3 IMAD.MOV.U32 R4, RZ, RZ, R230 ;  /* 0x000000ffff04b224 */ /* 0x002fe400078e00e6 */
[----:B------:R-:W-:-:S05]  /*6f90*/  @!P3 IMAD.MOV.U32 R5, RZ, RZ, R229 ;  /* 0x000000ffff05b224 */ /* 0x000fca00078e00e5 */
        /* <DEDUP_REMOVED lines=10> */
[----:B-1----:R-:W-:-:S02]  /*7040*/  @!P1 IMAD.MOV.U32 R4, RZ, RZ, R230 ;  /* 0x000000ffff049224 */ /* 0x002fc400078e00e6 */
        /* <DEDUP_REMOVED lines=67> */
.L_x_6484:
[----:B------:R-:W-:Y:S01]  /*7480*/  FMNMX3.FTZ R8, R69, R71, R73, !PT ;  /* 0x0000004745087276 */ /* 0x000fe20007810049 */
[----:B------:R-:W1:Y:S01]  /*7490*/  LDCU UR4, c[0x0][0x45c] ;  /* 0x00008b80ff0477ac */ /* 0x000e620008000800 */
[----:B--2---:R-:W-:Y:S02]  /*74a0*/  FMNMX3.FTZ R6, R61, R63, R57, !PT ;  /* 0x0000003f3d067276 */ /* 0x004fe40007810039 */
        /* <DEDUP_REMOVED lines=73> */
[----:B------:R-:W-:Y:S01]  /*7940*/  FFMA.FTZ R206, R201, UR4, -R210 ;  /* 0x00000004c9ce7c23 */ /* 0x000fe200080108d2 */
[----:B---3--:R-:W-:Y:S01]  /*7950*/  F2FP.F16.F32.PACK_AB R128, R196, R199 ;  /* 0x000000c7c480723e */ /* 0x008fe200000000ff */
[----:B------:R-:W3:Y:S01]  /*7960*/  LDSM.16.MT88.4 R24, [R172+0x12800] ;  /* 0x01280000ac18783b */ /* 0x000ee20000004200 */
[----:B------:R-:W1:Y:S01]  /*7970*/  MUFU.EX2 R194, R194 ;  /* 0x000000c200c27308 */ /* 0x000e620000000800 */
[--C-:B------:R-:W-:Y:S01]  /*7980*/  FFMA.FTZ R222, R209, UR4, -R204.reuse ;  /* 0x00000004d1de7c23 */ /* 0x100fe200080108cc */
[----:B------:R-:W-:Y:S01]  /*7990*/  FFMA.FTZ R224, R211, UR4, -R204 ;  /* 0x00000004d3e07c23 */ /* 0x000fe200080108cc */
[----:B------:R-:W3:Y:S01]  /*79a0*/  LDSM.16.MT88.4 R28, [R172+0x10800] ;  /* 0x01080000ac1c783b */ /* 0x000ee20000004200 */
        /* <DEDUP_REMOVED lines=96> */
[----:B------:R5:W4:Y:S07]  /*7fb0*/  LDSM.16.MT88.4 R20, [R202+0x14800] ;  /* 0x01480000ca14783b */ /* 0x000b2e0000004200 */
[C---:B------:R-:W-:Y:S08]  /*7fc0*/  HMMA.16816.F32 R144, R4.reuse, R12, R144 ;  /* 0x0000000c0490723c */ /* 0x040ff00000001890 */
[C---:B------:R-:W-:Y:S01]  /*7fd0*/  HMMA.16816.F32 R140, R4.reuse, R14, R140 ;  /* 0x0000000e048c723c */ /* 0x040fe2000000188c */
[----:B------:R-:W4:Y:S07]  /*7fe0*/  LDSM.16.MT88.4 R12, [R200+0x16800] ;  /* 0x01680000c80c783b */ /* 0x000f2e0000004200 */
[----:B------:R-:W-:Y:S01]  /*7ff0*/  HMMA.16816.F32 R36, R4, R32, R36 ;  /* 0x000000200424723c */ /* 0x000fe20000001824 */
[----:B-----5:R-:W-:-:S06]  /*8000*/  FFMA.FTZ R202, R239, UR4, -R210 ;  /* 0x00000004efca7c23 */ /* 0x020fcc00080108d2 */
[----:B------:R-:W5:Y:S01]  /*8010*/  MUFU.EX2 R202, R202 ;  /* 0x000000ca00ca7308 */ /* 0x000f620000000800 */
        /* <DEDUP_REMOVED lines=14> */
[C---:B-1----:R-:W-:Y:S03]  /*8100*/  HMMA.16816.F32 R116, R4.reuse, R8, R116 ;  /* 0x000000080474723c */ /* 0x042fe60000001874 */
[----:B------:R1:W2:Y:S04]  /*8110*/  MUFU.EX2 R211, R168 ;  /* 0x000000a800d37308 */ /* 0x0002a80000000800 */
[----:B------:R-:W-:Y:S01]  /*8120*/  MUFU.EX2 R204, R174 ;  /* 0x000000ae00cc7308 */ /* 0x000fe20000000800 */
[C---:B------:R-:W-:Y:S01]  /*8130*/  HMMA.16816.F32 R120, R4.reuse, R10, R120 ;  /* 0x0000000a0478723c */ /* 0x040fe20000001878 */
[----:B------:R-:W3:Y:S07]  /*8140*/  LDSM.16.MT88.4 R8, [R223+0x13000] ;  /* 0x01300000df08783b */ /* 0x000eee0000004200 */
[C---:B------:R-:W-:Y:S01]  /*8150*/  HMMA.16816.F32 R132, R4.reuse, R170, R132 ;  /* 0x000000aa0484723c */ /* 0x040fe20000001884 */
[----:B-1----:R-:W-:Y:S07]  /*8160*/  LDSM.16.MT88.4 R168, [R223+0x15000] ;  /* 0x01500000dfa8783b */ /* 0x002fee0000004200 */
[C---:B----4-:R-:W-:Y:S08]  /*8170*/  HMMA.16816.F32 R60, R4.reuse, R28, R60 ;  /* 0x0000001c043c723c */ /* 0x050ff0000000183c */
[C---:B------:R-:W-:Y:S01]  /*8180*/  HMMA.16816.F32 R64, R4.reuse, R30, R64 ;  /* 0x0000001e0440723c */ /* 0x040fe20000001840 */
[----:B------:R-:W-:Y:S07]  /*8190*/  LDSM.16.MT88.4 R28, [R172+0x11000] ;  /* 0x01100000ac1c783b */ /* 0x000fee0000004200 */
[C---:B------:R-:W-:Y:S08]  /*81a0*/  HMMA.16816.F32 R84, R4.reuse, R20, R84 ;  /* 0x000000140454723c */ /* 0x040ff00000001854 */
[C---:B------:R-:W-:Y:S01]  /*81b0*/  HMMA.16816.F32 R88, R4.reuse, R22, R88 ;  /* 0x000000160458723c */ /* 0x040fe20000001858 */
[----:B------:R-:W1:Y:S07]  /*81c0*/  LDSM.16.MT88.4 R20, [R172+0x15000] ;  /* 0x01500000ac14783b */ /* 0x000e6e0000004200 */
[C---:B------:R-:W-:Y:S08]  /*81d0*/  HMMA.16816.F32 R100, R4.reuse, R12, R100 ;  /* 0x0000000c0464723c */ /* 0x040ff00000001864 */
        /* <DEDUP_REMOVED lines=37> */
[C---:B-----5:R-:W-:Y:S08]  /*8430*/  HMMA.16816.F32 R92, R4.reuse, R8, R92 ;  /* 0x00000008045c723c */ /* 0x060ff0000000185c */
[C---:B------:R-:W-:Y:S01]  /*8440*/  HMMA.16816.F32 R96, R4.reuse, R10, R96 ;  /* 0x0000000a0460723c */ /* 0x040fe20000001860 */
[----:B------:R-:W5:Y:S07]  /*8450*/  LDSM.16.MT88.4 R8, [R172+0x13800] ;  /* 0x01380000ac08783b */ /* 0x000f6e0000004200 */
[C---:B-1----:R-:W-:Y:S01]  /*8460*/  HMMA.16816.F32 R60, R4.reuse, R20, R60 ;  /* 0x00000014043c723c */ /* 0x042fe2000000183c */
[--C-:B------:R-:W-:Y:S01]  /*8470*/  FFMA.FTZ R20, R219, UR4, -R210.reuse ;  /* 0x00000004db147c23 */ /* 0x100fe200080108d2 */
[--C-:B------:R-:W-:Y:S01]  /*8480*/  FFMA.FTZ R21, R208, UR4, -R210.reuse ;  /* 0x00000004d0157c23 */ /* 0x100fe200080108d2 */
[----:B------:R-:W-:Y:S01]  /*8490*/  FFMA.FTZ R210, R207, UR4, -R210 ;  /* 0x00000004cfd27c23 */ /* 0x000fe200080108d2 */
[----:B------:R-:W-:Y:S04]  /*84a0*/  MUFU.EX2 R219, R221 ;  /* 0x000000dd00db7308 */ /* 0x000fe80000000800 */
[C---:B----4-:R-:W-:Y:S01]  /*84b0*/  HMMA.16816.F32 R68, R4.reuse, R12, R68 ;  /* 0x0000000c0444723c */ /* 0x050fe20000001844 */
[----:B------:R-:W1:Y:S04]  /*84c0*/  MUFU.EX2 R208, R20 ;  /* 0x0000001400d07308 */ /* 0x000e680000000800 */
[----:B------:R4:W-:Y:S03]  /*84d0*/  MUFU.EX2 R207, R21 ;  /* 0x0000001500cf7308 */ /* 0x0009e60000000800 */
[C---:B------:R-:W-:Y:S01]  /*84e0*/  HMMA.16816.F32 R72, R4.reuse, R14, R72 ;  /* 0x0000000e0448723c */ /* 0x040fe20000001848 */
[----:B------:R-:W5:Y:S01]  /*84f0*/  LDSM.16.MT88.4 R12, [R172+0x11800] ;  /* 0x01180000ac0c783b */ /* 0x000f620000004200 */
[----:B------:R-:W1:Y:S06]  /*8500*/  MUFU.EX2 R210, R210 ;  /* 0x000000d200d27308 */ /* 0x000e6c0000000800 */
        /* <DEDUP_REMOVED lines=13> */
[----:B----4-:R-:W4:Y:S04]  /*85e0*/  LDSM.16.MT88.4 R20, [R172+0x15800] ;  /* 0x01580000ac14783b */ /* 0x010f280000004200 */
[----:B------:R-:W-:Y:S03]  /*85f0*/  LDSM.16.MT88.4 R172, [R223+0x13800] ;  /* 0x01380000dfac783b */ /* 0x000fe60000004200 */
[C---:B---3--:R-:W-:Y:S08]  /*8600*/  HMMA.16816.F32 R124, R4.reuse, R24, R124 ;  /* 0x00000018047c723c */ /* 0x048ff0000000187c */
[----:B------:R-:W-:Y:S01]  /*8610*/  HMMA.16816.F32 R128, R4, R26, R128 ;  /* 0x0000001a0480723c */ /* 0x000fe20000001880 */
[----:B-1----:R-:W-:Y:S01]  /*8620*/  F2FP.F16.F32.PACK_AB R4, R208, R219 ;  /* 0x000000dbd004723e */ /* 0x002fe200000000ff */
[----:B------:R-:W-:Y:S01]  /*8630*/  LDSM.16.MT88.4 R24, [R200+0x15800] ;  /* 0x01580000c818783b */ /* 0x000fe20000004200 */
[----:B------:R-:W-:Y:S01]  /*8640*/  F2FP.F16.F32.PACK_AB R5, R234, R205 ;  /* 0x000000cdea05723e */ /* 0x000fe200000000ff */
[----:B------:R-:W-:Y:S01]  /*8650*/  FADD.FTZ R205, R205, R224 ;  /* 0x000000e0cdcd7221 */ /* 0x000fe20000010000 */
[----:B------:R-:W-:-:S02]  /*8660*/  F2FP.F16.F32.PACK_AB R6, R210, R207 ;  /* 0x000000cfd206723e */ /* 0x000fc400000000ff */
[----:B------:R-:W-:Y:S01]  /*8670*/  F2FP.F16.F32.PACK_AB R7, R241, R204 ;  /* 0x000000ccf107723e */ /* 0x000fe200000000ff */
[----:B------:R-:W-:-:S04]  /*8680*/  FADD.FTZ R205, R234, R205 ;  /* 0x000000cdeacd7221 */ /* 0x000fc80000010000 */
[----:B------:R-:W-:Y:S02]  /*8690*/  FADD.FTZ R204, R204, R205 ;  /* 0x000000cdcccc7221 */ /* 0x000fe40000010000 */
[----:B-----5:R-:W-:Y:S02]  /*86a0*/  HMMA.16816.F32 R44, R4, R8, R44 ;  /* 0x00000008042c723c */ /* 0x020fe4000000182c */
[----:B------:R-:W-:-:S06]  /*86b0*/  FADD.FTZ R241, R241, R204 ;  /* 0x000000ccf1f17221 */ /* 0x000fcc0000010000 */
        /* <DEDUP_REMOVED lines=118> */
.L_x_6488:
[----:B------:R-:W-:Y:S01]  /*8e20*/  UMOV UR6, URZ ;  /* 0x000000ff00067c82 */ /* 0x000fe20008000000 */
[----:B------:R-:W-:Y:S01]  /*8e30*/  USHF.L.U32 UR4, UR8, 0x6, URZ ;  /* 0x0000000608047899 */ /* 0x000fe200080006ff */
[----:B------:R-:W-:-:S05]  /*8e40*/  IADD3 R5, P0, PT, RZ, -UR6, RZ ;  /* 0x80000006ff057c10 */ /* 0x000fca000ff1e0ff */
[----:B------:R-:W-:-:S05]  /*8e50*/  IMAD.X R4, RZ, RZ, ~UR4, P0 ;  /* 0x80000004ff047e24 */ /* 0x000fca00080e06ff */
[----:B------:R-:W-:-:S04]  /*8e60*/  SHF.R.S64 R5, R5, 0x1f, R4 ;  /* 0x0000001f05057819 */ /* 0x000fc80000001004 */
[----:B------:R-:W-:-:S04]  /*8e70*/  IADD3 R232, P0, PT, R5, R232, RZ ;  /* 0x000000e805e87210 */ /* 0x000fc80007f1e0ff */
[----:B------:R-:W-:-:S09]  /*8e80*/  LEA.HI.X.SX32 R233, R4, R233, 0x1, P0 ;  /* 0x000000e904e97211 */ /* 0x000fd200000f0eff */
.L_x_6489:
[----:B------:R-:W1:Y:S01]  /*8e90*/  LDCU UR4, c[0x0][0x440] ;  /* 0x00008800ff0477ac */ /* 0x000e620008000800 */
[----:B------:R-:W-:Y:S02]  /*8ea0*/  LOP3.LUT R208, R180, R212, R217, 0xf6, !PT ;  /* 0x000000d4b4d07212 */ /* 0x000fe400078ef6d9 */
[----:B------:R-:W-:Y:S01]  /*8eb0*/  LOP3.LUT R234, R177, 0x400, R218, 0xf8, !PT ;  /* 0x00000400b1ea7812 */ /* 0x000fe200078ef8da */
[----:B------:R-:W-:Y:S01]  /*8ec0*/  USHF.L.U32 UR6, UR8, 0x5, URZ ;  /* 0x0000000508067899 */ /* 0x000fe200080006ff */
[----:B------:R-:W-:Y:S01]  /*8ed0*/  LEA R208, R208, UR5, 0x1 ;  /* 0x00000005d0d07c11 */ /* 0x000fe2000f8e08ff */
[----:B------:R-:W-:Y:S02]  /*8ee0*/  USHF.L.U64.HI UR8, UR8, 0x5, UR9 ;  /* 0x0000000508087899 */ /* 0x000fe40008010209 */
[----:B------:R-:W-:Y:S02]  /*8ef0*/  UISETP.GT.AND UP0, UPT, UR29, UR18, UPT ;  /* 0x000000121d00728c */ /* 0x000fe4000bf04270 */
        /* <DEDUP_REMOVED lines=29> */
[----:B------:R-:W-:-:S03]  /*90d0*/  IMAD.IADD R224, R221, 0x1, R222 ;  /* 0x00000001dde07824 */ /* 0x000fc600078e02de */
        /* <DEDUP_REMOVED lines=60> */
[----:B-1----:R-:W-:-:S03]  /*94a0*/  VIADD R4, R234, UR5 ;  /* 0x00000005ea047c36 */ /* 0x002fc60008000000 */
[----:B------:R-:W-:Y:S01]  /*94b0*/  @P2 STS.128 [R220+0x15800], RZ ;  /* 0x015800ffdc002388 */ /* 0x000fe20000000c00 */
[----:B------:R-:W-:-:S03]  /*94c0*/  IMAD.IADD R223, R4, 0x1, R221 ;  /* 0x0000000104df7824 */ /* 0x000fc600078e02dd */
[----:B------:R-:W-:Y:S01]  /*94d0*/  @!PT LDS RZ, [RZ] ;  /* 0x00000000fffff984 */ /* 0x000fe20000000800 */
[----:B------:R-:W-:Y:S01]  /*94e0*/  @!PT LDS RZ, [RZ] ;  /* 0x00000000fffff984 */ /* 0x000fe20000000800 */
[----:B------:R-:W-:Y:S01]  /*94f0*/  @!PT LDS RZ, [RZ] ;  /* 0x00000000fffff984 */ /* 0x000fe20000000800 */
[----:B------:R1:W-:Y:S01]  /*9500*/  @!P1 LDGSTS.E.BYPASS.LTC128B.128 [R220+0x17800], desc[UR22][R6.64+0x180] ;  /* 0x1780018006dc9fae */ /* 0x0003e2000b981a16 */
[----:B------:R-:W-:-:S03]  /*9510*/  IMAD.IADD R219, R185, 0x1, R4 ;  /* 0x00000001b9db7824 */ /* 0x000fc600078e0204 */
[----:B------:R-:W-:Y:S01]  /*9520*/  @P1 STS.128 [R220+0x17800], RZ ;  /* 0x017800ffdc001388 */ /* 0x000fe20000000c00 */
[----:B------:R-:W-:-:S03]  /*9530*/  IMAD.IADD R221, R221, 0x1, R219 ;  /* 0x00000001dddd7824 */ /* 0x000fc600078e02db */
[----:B------:R-:W-:Y:S04]  /*9540*/  LDSM.16.M88.4 R16, [R208] ;  /* 0x00000000d010783b */ /* 0x000fe80000000200 */
[----:B------:R-:W2:Y:S04]  /*9550*/  LDSM.16.M88.4 R28, [R234+UR5+0x8000] ;  /* 0x00800005ea1c783b */ /* 0x000ea80008000200 */
[----:B------:R-:W3:Y:S04]  /*9560*/  LDSM.16.M88.4 R20, [R234+UR5+0x8800] ;  /* 0x00880005ea14783b */ /* 0x000ee80008000200 */
[----:B------:R-:W4:Y:S04]  /*9570*/  LDSM.16.M88.4 R188, [R234+UR5+0x9000] ;  /* 0x00900005eabc783b */ /* 0x000f280008000200 */
[----:B------:R-:W5:Y:S04]  /*9580*/  LDSM.16.M88.4 R196, [R234+UR5+0x9800] ;  /* 0x00980005eac4783b */ /* 0x000f680008000200 */
[----:B------:R-:W-:Y:S04]  /*9590*/  LDSM.16.M88.4 R8, [R231] ;  /* 0x00000000e708783b */ /* 0x000fe80000000200 */
[----:B------:R-:W5:Y:S04]  /*95a0*/  LDSM.16.M88.4 R180, [R223+0x8000] ;  /* 0x00800000dfb4783b */ /* 0x000f680000000200 */
[----:B------:R-:W5:Y:S04]  /*95b0*/  LDSM.16.M88.4 R176, [R223+0x8800] ;  /* 0x00880000dfb0783b */ /* 0x000f680000000200 */
[----:B------:R-:W5:Y:S04]  /*95c0*/  LDSM.16.M88.4 R168, [R223+0x9000] ;  /* 0x00900000dfa8783b */ /* 0x000f680000000200 */
[----:B------:R-:W5:Y:S04]  /*95d0*/  LDSM.16.M88.4 R12, [R223+0x9800] ;  /* 0x00980000df0c783b */ /* 0x000f680000000200 */
[----:B------:R-:W-:Y:S01]  /*95e0*/  LDSM.16.M88.4 R172, [R222] ;  /* 0x00000000deac783b */ /* 0x000fe20000000200 */
[C---:B--2---:R-:W-:Y:S03]  /*95f0*/  HMMA.16816.F32 R32, R16.reuse, R28, RZ ;  /* 0x0000001c1020723c */ /* 0x044fe600000018ff */
[----:B-1----:R-:W1:Y:S04]  /*9600*/  LDSM.16.M88.4 R4, [R219+0x8000] ;  /* 0x00800000db04783b */ /* 0x002e680000000200 */
[----:B------:R-:W-:Y:S01]  /*9610*/  LDSM.16.M88.4 R200, [R221+0x9800] ;  /* 0x00980000ddc8783b */ /* 0x000fe20000000200 */
[C---:B---3--:R-:W-:Y:S03]  /*9620*/  HMMA.16816.F32 R24, R16.reuse, R20, RZ ;  /* 0x000000141018723c */ /* 0x048fe600000018ff */
[----:B------:R-:W-:Y:S04]  /*9630*/  LDSM.16.M88.4 R204, [R223+0xb000] ;  /* 0x00b00000dfcc783b */ /* 0x000fe80000000200 */
[----:B------:R-:W0:Y:S01]  /*9640*/  LDGDEPBAR ;  /* 0x00000000000079af */ /* 0x000e220000000000 */
[C---:B------:R-:W-:Y:S08]  /*9650*/  HMMA.16816.F32 R28, R16.reuse, R30, RZ ;  /* 0x0000001e101c723c */ /* 0x040ff000000018ff */
[C---:B------:R-:W-:Y:S08]  /*9660*/  HMMA.16816.F32 R20, R16.reuse, R22, RZ ;  /* 0x000000161014723c */ /* 0x040ff000000018ff */
[C---:B----4-:R-:W-:Y:S08]  /*9670*/  HMMA.16816.F32 R192, R16.reuse, R188, RZ ;  /* 0x000000bc10c0723c */ /* 0x050ff000000018ff */
[C---:B------:R-:W-:Y:S08]  /*9680*/  HMMA.16816.F32 R188, R16.reuse, R190, RZ ;  /* 0x000000be10bc723c */ /* 0x040ff000000018ff */
[----:B-----5:R-:W-:Y:S08]  /*9690*/  HMMA.16816.F32 R184, R16, R196, RZ ;  /* 0x000000c410b8723c */ /* 0x020ff000000018ff */
[C---:B------:R-:W-:Y:S08]  /*96a0*/  HMMA.16816.F32 R32, R8.reuse, R180, R32 ;  /* 0x000000b40820723c */ /* 0x040ff00000001820 */
[C---:B------:R-:W-:Y:S01]  /*96b0*/  HMMA.16816.F32 R28, R8.reuse, R182, R28 ;  /* 0x000000b6081c723c */ /* 0x040fe2000000181c */
[----:B------:R-:W2:Y:S07]  /*96c0*/  LDSM.16.M88.4 R180, [R219+0x8800] ;  /* 0x00880000dbb4783b */ /* 0x000eae0000000200 */
[C---:B------:R-:W-:Y:S08]  /*96d0*/  HMMA.16816.F32 R24, R8.reuse, R176, R24 ;  /* 0x000000b00818723c */ /* 0x040ff00000001818 */
[----:B------:R-:W-:Y:S01]  /*96e0*/  HMMA.16816.F32 R20, R8, R178, R20 ;  /* 0x000000b20814723c */ /* 0x000fe20000001814 */
[----:B------:R-:W3:Y:S07]  /*96f0*/  LDSM.16.M88.4 R176, [R219+0x9000] ;  /* 0x00900000dbb0783b */ /* 0x000eee0000000200 */
[----:B------:R-:W-:Y:S01]  /*9700*/  HMMA.16816.F32 R16, R16, R198, RZ ;  /* 0x000000c61010723c */ /* 0x000fe200000018ff */
[----:B------:R-:W4:Y:S07]  /*9710*/  LDSM.16.M88.4 R196, [R219+0x9800] ;  /* 0x00980000dbc4783b */ /* 0x000f2e0000000200 */
[C---:B------:R-:W-:Y:S08]  /*9720*/  HMMA.16816.F32 R192, R8.reuse, R168, R192 ;  /* 0x000000a808c0723c */ /* 0x040ff000000018c0 */
[C---:B------:R-:W-:Y:S01]  /*9730*/  HMMA.16816.F32 R188, R8.reuse, R170, R188 ;  /* 0x000000aa08bc723c */ /* 0x040fe200000018bc */
[----:B------:R-:W-:Y:S07]  /*9740*/  LDSM.16.M88.4 R168, [R221+0x8000] ;  /* 0x00800000dda8783b */ /* 0x000fee0000000200 */
[C---:B------:R-:W-:Y:S08]  /*9750*/  HMMA.16816.F32 R184, R8.reuse, R12, R184 ;  /* 0x0000000c08b8723c */ /* 0x040ff000000018b8 */
[----:B------:R-:W-:Y:S01]  /*9760*/  HMMA.16816.F32 R16, R8, R14, R16 ;  /* 0x0000000e0810723c */ /* 0x000fe20000001810 */
[----:B------:R-:W5:Y:S04]  /*9770*/  LDSM.16.M88.4 R8, [R224] ;  /* 0x00000000e008783b */ /* 0x000f680000000200 */
[----:B------:R-:W5:Y:S03]  /*9780*/  LDSM.16.M88.4 R12, [R221+0x8800] ;  /* 0x00880000dd0c783b */ /* 0x000f660000000200 */
[C---:B-1----:R-:W-:Y:S08]  /*9790*/  HMMA.16816.F32 R32, R172.reuse, R4, R32 ;  /* 0x00000004ac20723c */ /* 0x042ff00000001820 */
[C---:B------:R-:W-:Y:S01]  /*97a0*/  HMMA.16816.F32 R28, R172.reuse, R6, R28 ;  /* 0x00000006ac1c723c */ /* 0x040fe2000000181c */
[----:B------:R-:W1:Y:S07]  /*97b0*/  LDSM.16.M88.4 R4, [R221+0x9000] ;  /* 0x00900000dd04783b */ /* 0x000e6e0000000200 */
[C---:B--2---:R-:W-:Y:S08]  /*97c0*/  HMMA.16816.F32 R24, R172.reuse, R180, R24 ;  /* 0x000000b4ac18723c */ /* 0x044ff00000001818 */
[C---:B------:R-:W-:Y:S01]  /*97d0*/  HMMA.16816.F32 R20, R172.reuse, R182, R20 ;  /* 0x000000b6ac14723c */ /* 0x040fe20000001814 */
[----:B------:R-:W-:Y:S07]  /*97e0*/  LDSM.16.M88.4 R180, [R208+0x2000] ;  /* 0x00200000d0b4783b */ /* 0x000fee0000000200 */
[C---:B---3--:R-:W-:Y:S08]  /*97f0*/  HMMA.16816.F32 R192, R172.reuse, R176, R192 ;  /* 0x000000b0acc0723c */ /* 0x048ff000000018c0 */
[C---:B------:R-:W-:Y:S01]  /*9800*/  HMMA.16816.F32 R188, R172.reuse, R178, R188 ;  /* 0x000000b2acbc723c */ /* 0x040fe200000018bc */
[----:B------:R-:W2:Y:S07]  /*9810*/  LDSM.16.M88.4 R176, [R234+UR5+0xa000] ;  /* 0x00a00005eab0783b */ /* 0x000eae0008000200 */
[C---:B----4-:R-:W-:Y:S08]  /*9820*/  HMMA.16816.F32 R184, R172.reuse, R196, R184 ;  /* 0x000000c4acb8723c */ /* 0x050ff000000018b8 */
[----:B------:R-:W-:Y:S01]  /*9830*/  HMMA.16816.F32 R16, R172, R198, R16 ;  /* 0x000000c6ac10723c */ /* 0x000fe20000001810 */
[----:B------:R-:W3:Y:S04]  /*9840*/  LDSM.16.M88.4 R172, [R234+UR5+0xa800] ;  /* 0x00a80005eaac783b */ /* 0x000ee80008000200 */
[----:B------:R-:W-:Y:S03]  /*9850*/  LDSM.16.M88.4 R196, [R234+UR5+0xb800] ;  /* 0x00b80005eac4783b */ /* 0x000fe60008000200 */
[C---:B-----5:R-:W-:Y:S08]  /*9860*/  HMMA.16816.F32 R32, R8.reuse, R168, R32 ;  /* 0x000000a80820723c */ /* 0x060ff00000001820 */
[C---:B------:R-:W-:Y:S01]  /*9870*/  HMMA.16816.F32 R28, R8.reuse, R170, R28 ;  /* 0x000000aa081c723c */ /* 0x040fe2000000181c */
[----:B------:R-:W-:Y:S07]  /*9880*/  LDSM.16.M88.4 R168, [R223+0xa000] ;  /* 0x00a00000dfa8783b */ /* 0x000fee0000000200 */
[C---:B------:R-:W-:Y:S08]  /*9890*/  HMMA.16816.F32 R24, R8.reuse, R12, R24 ;  /* 0x0000000c0818723c */ /* 0x040ff00000001818 */
[C---:B------:R-:W-:Y:S01]  /*98a0*/  HMMA.16816.F32 R20, R8.reuse, R14, R20 ;  /* 0x0000000e0814723c */ /* 0x040fe20000001814 */
[----:B------:R-:W4:Y:S07]  /*98b0*/  LDSM.16.M88.4 R12, [R234+UR5+0xb000] ;  /* 0x00b00005ea0c783b */ /* 0x000f2e0008000200 */
        /* <DEDUP_REMOVED lines=25> */
[----:B------:R-:W1:Y:S07]  /*9a50*/  LDSM.16.M88.4 R8, [R221+0xa000] ;  /* 0x00a00000dd08783b */ /* 0x000e6e0000000200 */
[C---:B------:R-:W-:Y:S08]  /*9a60*/  HMMA.16816.F32 R192, R4.reuse, R204, R192 ;  /* 0x000000cc04c0723c */ /* 0x040ff000000018c0 */
[C---:B------:R-:W-:Y:S01]  /*9a70*/  HMMA.16816.F32 R188, R4.reuse, R206, R188 ;  /* 0x000000ce04bc723c */ /* 0x040fe200000018bc */
[----:B------:R-:W-:Y:S07]  /*9a80*/  LDSM.16.M88.4 R204, [R234+UR5+0xd800] ;  /* 0x00d80005eacc783b */ /* 0x000fee0008000200 */
[C---:B--2---:R-:W-:Y:S08]  /*9a90*/  HMMA.16816.F32 R184, R4.reuse, R176, R184 ;  /* 0x000000b004b8723c */ /* 0x044ff000000018b8 */
        /* <DEDUP_REMOVED lines=11> */
[----:B------:R-:W-:Y:S07]  /*9b50*/  LDSM.16.M88.4 R180, [R208+0x4000] ;  /* 0x00400000d0b4783b */ /* 0x000fee0000000200 */
[C---:B-1----:R-:W-:Y:S08]  /*9b60*/  HMMA.16816.F32 R32, R168.reuse, R8, R32 ;  /* 0x00000008a820723c */ /* 0x042ff00000001820 */
[C---:B------:R-:W-:Y:S01]  /*9b70*/  HMMA.16816.F32 R28, R168.reuse, R10, R28 ;  /* 0x0000000aa81c723c */ /* 0x040fe2000000181c */
[----:B------:R-:W1:Y:S07]  /*9b80*/  LDSM.16.M88.4 R8, [R234+UR5+0xc800] ;  /* 0x00c80005ea08783b */ /* 0x000e6e0008000200 */
[C---:B--2---:R-:W-:Y:S08]  /*9b90*/  HMMA.16816.F32 R24, R168.reuse, R4, R24 ;  /* 0x00000004a818723c */ /* 0x044ff00000001818 */
[----:B------:R-:W-:Y:S01]  /*9ba0*/  HMMA.16816.F32 R20, R168, R6, R20 ;  /* 0x00000006a814723c */ /* 0x000fe20000001814 */
[----:B------:R-:W2:Y:S07]  /*9bb0*/  LDSM.16.M88.4 R4, [R234+UR5+0xd000] ;  /* 0x00d00005ea04783b */ /* 0x000eae0008000200 */
[C---:B------:R-:W-:Y:S08]  /*9bc0*/  HMMA.16816.F32 R192, R12.reuse, R196, R192 ;  /* 0x000000c40cc0723c */ /* 0x040ff000000018c0 */
[----:B------:R-:W-:Y:S01]  /*9bd0*/  HMMA.16816.F32 R188, R12, R198, R188 ;  /* 0x000000c60cbc723c */ /* 0x000fe200000018bc */
[----:B------:R-:W4:Y:S04]  /*9be0*/  LDSM.16.M88.4 R12, [R234+UR5+0xc000] ;  /* 0x00c00005ea0c783b */ /* 0x000f280008000200 */
[----:B------:R-:W-:Y:S03]  /*9bf0*/  LDSM.16.M88.4 R196, [R223+0xd000] ;  /* 0x00d00000dfc4783b */ /* 0x000fe60000000200 */
[C---:B---3--:R-:W-:Y:S08]  /*9c00*/  HMMA.16816.F32 R184, R168.reuse, R172, R184 ;  /* 0x000000aca8b8723c */ /* 0x048ff000000018b8 */
[C---:B------:R-:W-:Y:S08]  /*9c10*/  HMMA.16816.F32 R192, R168.reuse, R176, R192 ;  /* 0x000000b0a8c0723c */ /* 0x040ff000000018c0 */
[C---:B------:R-:W-:Y:S01]  /*9c20*/  HMMA.16816.F32 R188, R168.reuse, R178, R188 ;  /* 0x000000b2a8bc723c */ /* 0x040fe200000018bc */
[----:B------:R-:W-:Y:S07]  /*9c30*/  LDSM.16.M88.4 R176, [R223+0xc000] ;  /* 0x00c00000dfb0783b */ /* 0x000fee0000000200 */
[----:B------:R-:W-:Y:S01]  /*9c40*/  HMMA.16816.F32 R16, R168, R174, R16 ;  /* 0x000000aea810723c */ /* 0x000fe20000001810 */
[----:B------:R-:W3:Y:S04]  /*9c50*/  LDSM.16.M88.4 R168, [R231+0x4000] ;  /* 0x00400000e7a8783b */ /* 0x000ee80000000200 */
[----:B------:R-:W5:Y:S03]  /*9c60*/  LDSM.16.M88.4 R172, [R223+0xd800] ;  /* 0x00d80000dfac783b */ /* 0x000f660000000200 */
[C---:B-1----:R-:W-:Y:S08]  /*9c70*/  HMMA.16816.F32 R24, R180.reuse, R8, R24 ;  /* 0x00000008b418723c */ /* 0x042ff00000001818 */
[C---:B------:R-:W-:Y:S01]  /*9c80*/  HMMA.16816.F32 R20, R180.reuse, R10, R20 ;  /* 0x0000000ab414723c */ /* 0x040fe20000001814 */
[----:B------:R-:W-:Y:S07]  /*9c90*/  LDSM.16.M88.4 R8, [R222+0x4000] ;  /* 0x00400000de08783b */ /* 0x000fee0000000200 */
[C---:B--2---:R-:W-:Y:S08]  /*9ca0*/  HMMA.16816.F32 R192, R180.reuse, R4, R192 ;  /* 0x00000004b4c0723c */ /* 0x044ff000000018c0 */
[C---:B------:R-:W-:Y:S01]  /*9cb0*/  HMMA.16816.F32 R188, R180.reuse, R6, R188 ;  /* 0x00000006b4bc723c */ /* 0x040fe200000018bc */
[----:B------:R-:W1:Y:S07]  /*9cc0*/  LDSM.16.M88.4 R4, [R219+0xc000] ;  /* 0x00c00000db04783b */ /* 0x000e6e0000000200 */
[C---:B----4-:R-:W-:Y:S08]  /*9cd0*/  HMMA.16816.F32 R32, R180.reuse, R12, R32 ;  /* 0x0000000cb420723c */ /* 0x050ff00000001820 */
[C---:B------:R-:W-:Y:S01]  /*9ce0*/  HMMA.16816.F32 R28, R180.reuse, R14, R28 ;  /* 0x0000000eb41c723c */ /* 0x040fe2000000181c */
[----:B------:R-:W2:Y:S07]  /*9cf0*/  LDSM.16.M88.4 R12, [R219+0xc800] ;  /* 0x00c80000db0c783b */ /* 0x000eae0000000200 */
[C---:B------:R-:W-:Y:S08]  /*9d00*/  HMMA.16816.F32 R184, R180.reuse, R204, R184 ;  /* 0x000000ccb4b8723c */ /* 0x040ff000000018b8 */
[----:B------:R-:W-:Y:S01]  /*9d10*/  HMMA.16816.F32 R16, R180, R206, R16 ;  /* 0x000000ceb410723c */ /* 0x000fe20000001810 */
[----:B------:R-:W4:Y:S04]  /*9d20*/  LDSM.16.M88.4 R180, [R219+0xd000] ;  /* 0x00d00000dbb4783b */ /* 0x000f280000000200 */
        /* <DEDUP_REMOVED lines=26> */
[----:B------:R-:W3:Y:S03]  /*9ed0*/  LDSM.16.M88.4 R176, [R234+UR5+0xe000] ;  /* 0x00e00005eab0783b */ /* 0x000ee60008000200 */
[C---:B-1----:R-:W-:Y:S01]  /*9ee0*/  HMMA.16816.F32 R24, R4.reuse, R168, R24 ;  /* 0x000000a80418723c */ /* 0x042fe20000001818 */
[----:B------:R-:W-:Y:S07]  /*9ef0*/  LDSM.16.M88.4 R208, [R223+0xe800] ;  /* 0x00e80000dfd0783b */ /* 0x000fee0000000200 */
[C---:B------:R-:W-:Y:S01]  /*9f00*/  HMMA.16816.F32 R20, R4.reuse, R170, R20 ;  /* 0x000000aa0414723c */ /* 0x040fe20000001814 */
[----:B------:R-:W1:Y:S07]  /*9f10*/  LDSM.16.M88.4 R168, [R234+UR5+0xf000] ;  /* 0x00f00005eaa8783b */ /* 0x000e6e0008000200 */
[C---:B--2---:R-:W-:Y:S08]  /*9f20*/  HMMA.16816.F32 R192, R4.reuse, R12, R192 ;  /* 0x0000000c04c0723c */ /* 0x044ff000000018c0 */
[C---:B------:R-:W-:Y:S01]  /*9f30*/  HMMA.16816.F32 R188, R4.reuse, R14, R188 ;  /* 0x0000000e04bc723c */ /* 0x040fe200000018bc */
[----:B------:R-:W2:Y:S07]  /*9f40*/  LDSM.16.M88.4 R12, [R234+UR5+0xf800] ;  /* 0x00f80005ea0c783b */ /* 0x000eae0008000200 */
[C---:B------:R-:W-:Y:S08]  /*9f50*/  HMMA.16816.F32 R32, R4.reuse, R172, R32 ;  /* 0x000000ac0420723c */ /* 0x040ff00000001820 */
[C---:B------:R-:W-:Y:S01]  /*9f60*/  HMMA.16816.F32 R28, R4.reuse, R174, R28 ;  /* 0x000000ae041c723c */ /* 0x040fe2000000181c */
[----:B------:R-:W5:Y:S07]  /*9f70*/  LDSM.16.M88.4 R172, [R234+UR5+0xe800] ;  /* 0x00e80005eaac783b */ /* 0x000f6e0008000200 */
[C---:B----4-:R-:W-:Y:S08]  /*9f80*/  HMMA.16816.F32 R184, R4.reuse, R180, R184 ;  /* 0x000000b404b8723c */ /* 0x050ff000000018b8 */
[----:B------:R-:W-:Y:S01]  /*9f90*/  HMMA.16816.F32 R16, R4, R182, R16 ;  /* 0x000000b60410723c */ /* 0x000fe20000001810 */
[----:B------:R-:W4:Y:S04]  /*9fa0*/  LDSM.16.M88.4 R4, [R223+0xe000] ;  /* 0x00e00000df04783b */ /* 0x000f280000000200 */
[----:B------:R-:W-:Y:S03]  /*9fb0*/  LDSM.16.M88.4 R180, [R222+0x6000] ;  /* 0x00600000deb4783b */ /* 0x000fe60000000200 */
[C---:B---3--:R-:W-:Y:S08]  /*9fc0*/  HMMA.16816.F32 R32, R8.reuse, R176, R32 ;  /* 0x000000b00820723c */ /* 0x048ff00000001820 */
[C---:B------:R-:W-:Y:S01]  /*9fd0*/  HMMA.16816.F32 R28, R8.reuse, R178, R28 ;  /* 0x000000b2081c723c */ /* 0x040fe2000000181c */
[----:B------:R-:W3:Y:S07]  /*9fe0*/  LDSM.16.M88.4 R176, [R219+0xe000] ;  /* 0x00e00000dbb0783b */ /* 0x000eee0000000200 */
[C---:B-1----:R-:W-:Y:S08]  /*9ff0*/  HMMA.16816.F32 R192, R8.reuse, R168, R192 ;  /* 0x000000a808c0723c */ /* 0x042ff000000018c0 */
[C---:B------:R-:W-:Y:S01]  /*a000*/  HMMA.16816.F32 R188, R8.reuse, R170, R188 ;  /* 0x000000aa08bc723c */ /* 0x040fe200000018bc */
[----:B------:R-:W1:Y:S07]  /*a010*/  LDSM.16.M88.4 R168, [R219+0xf800] ;  /* 0x00f80000dba8783b */ /* 0x000e6e0000000200 */
[C---:B--2---:R-:W-:Y:S08]  /*a020*/  HMMA.16816.F32 R16, R8.reuse, R14, R16 ;  /* 0x0000000e0810723c */ /* 0x044ff00000001810 */
[C---:B-----5:R-:W-:Y:S08]  /*a030*/  HMMA.16816.F32 R24, R8.reuse, R172, R24 ;  /* 0x000000ac0818723c */ /* 0x060ff00000001818 */
[C---:B------:R-:W-:Y:S01]  /*a040*/  HMMA.16816.F32 R20, R8.reuse, R174, R20 ;  /* 0x000000ae0814723c */ /* 0x040fe20000001814 */
[----:B------:R-:W-:Y:S07]  /*a050*/  LDSM.16.M88.4 R172, [R219+0xe800] ;  /* 0x00e80000dbac783b */ /* 0x000fee0000000200 */
[----:B------:R-:W-:Y:S01]  /*a060*/  HMMA.16816.F32 R184, R8, R12, R184 ;  /* 0x0000000c08b8723c */ /* 0x000fe200000018b8 */
[----:B------:R-:W-:Y:S04]  /*a070*/  LDSM.16.M88.4 R12, [R224+0x6000] ;  /* 0x00600000e00c783b */ /* 0x000fe80000000200 */
[----:B------:R-:W2:Y:S03]  /*a080*/  LDSM.16.M88.4 R8, [R221+0xe000] ;  /* 0x00e00000dd08783b */ /* 0x000ea60000000200 */
[C---:B----4-:R-:W-:Y:S08]  /*a090*/  HMMA.16816.F32 R32, R200.reuse, R4, R32 ;  /* 0x00000004c820723c */ /* 0x050ff00000001820 */
[C---:B------:R-:W-:Y:S01]  /*a0a0*/  HMMA.16816.F32 R28, R200.reuse, R6, R28 ;  /* 0x00000006c81c723c */ /* 0x040fe2000000181c */
[----:B------:R-:W4:Y:S07]  /*a0b0*/  LDSM.16.M88.4 R4, [R221+0xf800] ;  /* 0x00f80000dd04783b */ /* 0x000f2e0000000200 */
[----:B------:R-:W-:Y:S08]  /*a0c0*/  HMMA.16816.F32 R16, R200, R206, R16 ;  /* 0x000000cec810723c */ /* 0x000ff00000001810 */
[----:B---3--:R-:W-:Y:S08]  /*a0d0*/  HMMA.16816.F32 R32, R180, R176, R32 ;  /* 0x000000b0b420723c */ /* 0x008ff00000001820 */
[----:B------:R-:W-:Y:S08]  /*a0e0*/  HMMA.16816.F32 R24, R200, R208, R24 ;  /* 0x000000d0c818723c */ /* 0x000ff00000001818 */
[----:B-1----:R-:W-:Y:S01]  /*a0f0*/  HMMA.16816.F32 R16, R180, R170, R16 ;  /* 0x000000aab410723c */ /* 0x002fe20000001810 */
[----:B------:R-:W-:-:S04]  /*a100*/  IMAD.U32 R171, RZ, RZ, UR24 ;  /* 0x00000018ffab7e24 */ /* 0x000fc8000f8e00ff */
[----:B------:R-:W-:-:S03]  /*a110*/  IMAD R170, R171, 0x40, R0 ;  /* 0x00000040abaa7824 */ /* 0x000fc600078e0200 */
[----:B--2---:R-:W-:Y:S01]  /*a120*/  HMMA.16816.F32 R32, R12, R8, R32 ;  /* 0x000000080c20723c */ /* 0x004fe20000001820 */
[----:B------:R-:W-:-:S05]  /*a130*/  VIADD R8, R170, UR19 ;  /* 0x00000013aa087c36 */ /* 0x000fca0008000000 */
[C-C-:B------:R-:W-:Y:S02]  /*a140*/  IADD3 R231, PT, PT, R167.reuse, 0x80, -R8.reuse ;  /* 0x00000080a7e77810 */ /* 0x140fe40007ffe808 */
[----:B------:R-:W-:Y:S01]  /*a150*/  HMMA.16816.F32 R20, R200, R210, R20 ;  /* 0x000000d2c814723c */ /* 0x000fe20000001814 */
[C-C-:B------:R-:W-:Y:S02]  /*a160*/  IADD3 R223, PT, PT, R167.reuse, 0x77, -R8.reuse ;  /* 0x00000077a7df7810 */ /* 0x140fe40007ffe808 */
[----:B------:R-:W-:Y:S02]  /*a170*/  IABS R231, R231 ;  /* 0x000000e700e77213 */ /* 0x000fe40000000000 */
[C-C-:B------:R-:W-:Y:S02]  /*a180*/  IADD3 R211, PT, PT, R167.reuse, 0x70, -R8.reuse ;  /* 0x00000070a7d37810 */ /* 0x140fe40007ffe808 */
[C-C-:B------:R-:W-:Y:S01]  /*a190*/  IADD3 R171, PT, PT, R167.reuse, 0x60, -R8.reuse ;  /* 0x00000060a7ab7810 */ /* 0x140fe20007ffe808 */
[----:B----4-:R-:W-:Y:S01]  /*a1a0*/  HMMA.16816.F32 R16, R12, R6, R16 ;  /* 0x000000060c10723c */ /* 0x010fe20000001810 */
[----:B------:R-:W-:-:S02]  /*a1b0*/  IADD3 R7, PT, PT, R167, 0x7f, -R8 ;  /* 0x0000007fa7077810 */ /* 0x000fc40007ffe808 */
[C-C-:B------:R-:W-:Y:S02]  /*a1c0*/  IADD3 R206, PT, PT, R167.reuse, 0x5f, -R8.reuse ;  /* 0x0000005fa7ce7810 */ /* 0x140fe40007ffe808 */
[C-C-:B------:R-:W-:Y:S02]  /*a1d0*/  IADD3 R176, PT, PT, R167.reuse, 0x48, -R8.reuse ;  /* 0x00000048a7b07810 */ /* 0x140fe40007ffe808 */
[C-C-:B------:R-:W-:Y:S01]  /*a1e0*/  IADD3 R177, PT, PT, R166.reuse, 0x80, -R8.reuse ;  /* 0x00000080a6b17810 */ /* 0x140fe20007ffe808 */
[----:B------:R-:W-:Y:S01]  /*a1f0*/  HMMA.16816.F32 R192, R200, R196, R192 ;  /* 0x000000c4c8c0723c */ /* 0x000fe200000018c0 */
[--C-:B------:R-:W-:Y:S02]  /*a200*/  IADD3 R197, PT, PT, R167, 0x67, -R8.reuse ;  /* 0x00000067a7c57810 */ /* 0x100fe40007ffe808 */
[C-C-:B------:R-:W-:Y:S02]  /*a210*/  IADD3 R224, PT, PT, R166.reuse, 0x78, -R8.reuse ;  /* 0x00000078a6e07810 */ /* 0x140fe40007ffe808 */
[----:B------:R-:W-:-:S02]  /*a220*/  IADD3 R222, PT, PT, R166, 0x77, -R8 ;  /* 0x00000077a6de7810 */ /* 0x000fc40007ffe808 */
[C-C-:B------:R-:W-:Y:S01]  /*a230*/  IADD3 R210, PT, PT, R166.reuse, 0x70, -R8.reuse ;  /* 0x00000070a6d27810 */ /* 0x140fe20007ffe808 */
[C---:B------:R-:W-:Y:S01]  /*a240*/  HMMA.16816.F32 R188, R200.reuse, R198, R188 ;  /* 0x000000c6c8bc723c */ /* 0x040fe200000018bc */
        /* <DEDUP_REMOVED lines=8> */
[C-C-:B------:R-:W-:Y:S01]  /*a2d0*/  IADD3 R207, PT, PT, R166.reuse, 0x60, -R8.reuse ;  /* 0x00000060a6cf7810 */ /* 0x140fe20007ffe808 */
[----:B------:R-:W-:Y:S01]  /*a2e0*/  HMMA.16816.F32 R28, R180, R178, R28 ;  /* 0x000000b2b41c723c */ /* 0x000fe2000000181c */
[C-C-:B------:R-:W-:Y:S02]  /*a2f0*/  IADD3 R179, PT, PT, R167.reuse, 0x4f, -R8.reuse ;  /* 0x0000004fa7b37810 */ /* 0x140fe40007ffe808 */
[--C-:B------:R-:W-:Y:S02]  /*a300*/  IADD3 R178, PT, PT, R167, 0x47, -R8.reuse ;  /* 0x00000047a7b27810 */ /* 0x100fe40007ffe808 */
[----:B------:R-:W-:-:S02]  /*a310*/  IADD3 R205, PT, PT, R166, 0x5f, -R8 ;  /* 0x0000005fa6cd7810 */ /* 0x000fc40007ffe808 */
[C-C-:B------:R-:W-:Y:S01]  /*a320*/  IADD3 R203, PT, PT, R166.reuse, 0x58, -R8.reuse ;  /* 0x00000058a6cb7810 */ /* 0x140fe20007ffe808 */
[C---:B------:R-:W-:Y:S01]  /*a330*/  HMMA.16816.F32 R24, R180.reuse, R172, R24 ;  /* 0x000000acb418723c */ /* 0x040fe20000001818 */
[--C-:B------:R-:W-:Y:S02]  /*a340*/  IADD3 R172, PT, PT, R167, 0x78, -R8.reuse ;  /* 0x00000078a7ac7810 */ /* 0x100fe40007ffe808 */
[C-C-:B------:R-:W-:Y:S02]  /*a350*/  IADD3 R173, PT, PT, R166.reuse, 0x7f, -R8.reuse ;  /* 0x0000007fa6ad7810 */ /* 0x140fe40007ffe808 */
[C-C-:B------:R-:W-:Y:S02]  /*a360*/  IADD3 R167, PT, PT, R166.reuse, 0x6f, -R8.reuse ;  /* 0x0000006fa6a77810 */ /* 0x140fe40007ffe808 */
[C-C-:B------:R-:W-:Y:S01]  /*a370*/  IADD3 R200, PT, PT, R166.reuse, 0x57, -R8.reuse ;  /* 0x00000057a6c87810 */ /* 0x140fe20007ffe808 */
[----:B------:R-:W-:Y:S01]  /*a380*/  HMMA.16816.F32 R20, R180, R174, R20 ;  /* 0x000000aeb414723c */ /* 0x000fe20000001814 */
[----:B------:R-:W-:-:S02]  /*a390*/  IADD3 R196, PT, PT, R166, 0x50, -R8 ;  /* 0x00000050a6c47810 */ /* 0x000fc40007ffe808 */
[C-C-:B------:R-:W-:Y:S02]  /*a3a0*/  IADD3 R6, PT, PT, R166.reuse, 0x4f, -R8.reuse ;  /* 0x0000004fa6067810 */ /* 0x140fe40007ffe808 */
[C-C-:B------:R-:W-:Y:S02]  /*a3b0*/  IADD3 R9, PT, PT, R166.reuse, 0x48, -R8.reuse ;  /* 0x00000048a6097810 */ /* 0x140fe40007ffe808 */
[----:B------:R-:W-:Y:S01]  /*a3c0*/  I2FP.F32.S32 R231, R231 ;  /* 0x000000e700e77245 */ /* 0x000fe20000201400 */
[----:B------:R-:W-:Y:S01]  /*a3d0*/  HMMA.16816.F32 R28, R12, R10, R28 ;  /* 0x0000000a0c1c723c */ /* 0x000fe2000000181c */
[----:B------:R-:W-:Y:S01]  /*a3e0*/  IADD3 R166, PT, PT, R166, 0x47, -R8 ;  /* 0x00000047a6a67810 */ /* 0x000fe20007ffe808 */
[----:B------:R-:W-:Y:S01]  /*a3f0*/  VIADD R8, R170, 0xffffff80 ;  /* 0xffffff80aa087836 */ /* 0x000fe20000000000 */
[----:B------:R-:W-:Y:S01]  /*a400*/  IABS R177, R177 ;  /* 0x000000b100b17213 */ /* 0x000fe20000000000 */
[----:B------:R-:W-:Y:S01]  /*a410*/  FFMA.FTZ R32, R231, -UR14, R32 ;  /* 0x8000000ee7207c23 */ /* 0x000fe20008010020 */
[----:B------:R-:W-:-:S02]  /*a420*/  IABS R176, R176 ;  /* 0x000000b000b07213 */ /* 0x000fc40000000000 */
[----:B------:R-:W-:Y:S01]  /*a430*/  ISETP.GE.AND P6, PT, R8, R228, PT ;  /* 0x000000e40800720c */ /* 0x000fe20003fc6270 */
[----:B------:R-:W-:Y:S01]  /*a440*/  HMMA.16816.F32 R184, R180, R168, R184 ;  /* 0x000000a8b4b8723c */ /* 0x000fe200000018b8 */
[----:B------:R-:W-:Y:S02]  /*a450*/  I2FP.F32.S32 R177, R177 ;  /* 0x000000b100b17245 */ /* 0x000fe40000201400 */
[----:B------:R-:W-:Y:S02]  /*a460*/  IABS R7, R7 ;  /* 0x0000000700077213 */ /* 0x000fe40000000000 */
[----:B------:R-:W-:Y:S01]  /*a470*/  I2FP.F32.S32 R231, R176 ;  /* 0x000000b000e77245 */ /* 0x000fe20000201400 */
[----:B------:R-:W-:Y:S01]  /*a480*/  FFMA.FTZ R34, R177, -UR14, R34 ;  /* 0x8000000eb1227c23 */ /* 0x000fe20008010022 */
[----:B------:R-:W-:Y:S01]  /*a490*/  FSEL R247, R32, -INF , P6 ;  /* 0xff80000020f77808 */ /* 0x000fe20003000000 */
[----:B------:R-:W-:Y:S01]  /*a4a0*/  VIADD R32, R170, 0xffffffb8 ;  /* 0xffffffb8aa207836 */ /* 0x000fe20000000000 */
[C---:B------:R-:W-:Y:S01]  /*a4b0*/  ISETP.GE.AND P5, PT, R8.reuse, R227, PT ;  /* 0x000000e30800720c */ /* 0x040fe20003fa6270 */
[----:B------:R-:W-:Y:S01]  /*a4c0*/  FFMA.FTZ R16, R231, -UR14, R16 ;  /* 0x8000000ee7107c23 */ /* 0x000fe20008010010 */
[----:B------:R-:W-:-:S02]  /*a4d0*/  ISETP.GE.AND P0, PT, R8, R225, PT ;  /* 0x000000e10800720c */ /* 0x000fc40003f06270 */
[----:B------:R-:W-:Y:S01]  /*a4e0*/  ISETP.GE.AND P6, PT, R8, R226, PT ;  /* 0x000000e20800720c */ /* 0x000fe20003fc6270 */
[----:B------:R-:W-:Y:S01]  /*a4f0*/  IMAD.MOV.U32 R8, RZ, RZ, R7 ;  /* 0x000000ffff087224 */ /* 0x000fe200078e0007 */
[----:B------:R-:W-:Y:S02]  /*a500*/  IABS R9, R9 ;  /* 0x0000000900097213 */ /* 0x000fe40000000000 */
[----:B------:R-:W-:Y:S02]  /*a510*/  FSEL R247, R247, -INF , !P5 ;  /* 0xff800000f7f77808 */ /* 0x000fe40006800000 */
[----:B------:R-:W-:Y:S01]  /*a520*/  ISETP.GE.AND P5, PT, R32, R228, PT ;  /* 0x000000e42000720c */ /* 0x000fe20003fa6270 */
[----:B------:R-:W-:Y:S01]  /*a530*/  HMMA.16816.F32 R184, R12, R4, R184 ;  /* 0x000000040cb8723c */ /* 0x000fe200000018b8 */
[----:B------:R-:W-:Y:S01]  /*a540*/  FSEL R34, R34, -INF , P6 ;  /* 0xff80000022227808 */ /* 0x000fe20003000000 */
[----:B------:R-:W-:Y:S01]  /*a550*/  VIADD R4, R170, 0xffffffa9 ;  /* 0xffffffa9aa047836 */ /* 0x000fe20000000000 */
[----:B------:R-:W-:-:S02]  /*a560*/  I2FP.F32.S32 R9, R9 ;  /* 0x0000000900097245 */ /* 0x000fc40000201400 */
[----:B------:R-:W-:Y:S02]  /*a570*/  I2FP.F32.S32 R8, R8 ;  /* 0x0000000800087245 */ /* 0x000fe40000201400 */
[----:B------:R-:W-:Y:S02]  /*a580*/  FSEL R7, R34, -INF , !P0 ;  /* 0xff80000022077808 */ /* 0x000fe40004000000 */
[----:B------:R-:W-:Y:S01]  /*a590*/  FSEL R177, R16, -INF , P5 ;  /* 0xff80000010b17808 */ /* 0x000fe20002800000 */
[----:B------:R-:W-:Y:S01]  /*a5a0*/  FFMA.FTZ R16, R8, -UR14, R33 ;  /* 0x8000000e08107c23 */ /* 0x000fe20008010021 */
[C---:B------:R-:W-:Y:S02]  /*a5b0*/  ISETP.GE.AND P6, PT, R32.reuse, R227, PT ;  /* 0x000000e32000720c */ /* 0x040fe40003fc6270 */
[C---:B------:R-:W-:Y:S02]  /*a5c0*/  ISETP.GE.AND P0, PT, R32.reuse, R225, PT ;  /* 0x000000e12000720c */ /* 0x040fe40003f06270 */
[----:B------:R-:W-:Y:S01]  /*a5d0*/  ISETP.GE.AND P5, PT, R32, R226, PT ;  /* 0x000000e22000720c */ /* 0x000fe20003fa6270 */
[----:B------:R-:W-:Y:S01]  /*a5e0*/  FFMA.FTZ R32, R9, -UR14, R18 ;  /* 0x8000000e09207c23 */ /* 0x000fe20008010012 */
[----:B------:R-:W-:Y:S01]  /*a5f0*/  VIADD R18, R170, 0xffffff81 ;  /* 0xffffff81aa127836 */ /* 0x000fe20000000000 */
[----:B------:R-:W1:Y:S01]  /*a600*/  LDSM.16.M88.4 R8, [R221+0xe800] ;  /* 0x00e80000dd08783b */ /* 0x000e620000000200 */
[----:B------:R-:W-:-:S02]  /*a610*/  IABS R172, R172 ;  /* 0x000000ac00ac7213 */ /* 0x000fc40000000000 */
[----:B------:R-:W-:Y:S02]  /*a620*/  FSEL R32, R32, -INF , P5 ;  /* 0xff80000020207808 */ /* 0x000fe40002800000 */
[----:B------:R-:W-:Y:S02]  /*a630*/  ISETP.GE.AND P5, PT, R18, R228, PT ;  /* 0x000000e41200720c */ /* 0x000fe40003fa6270 */
[----:B------:R-:W-:Y:S02]  /*a640*/  IABS R173, R173 ;  /* 0x000000ad00ad7213 */ /* 0x000fe40000000000 */
[----:B------:R-:W-:Y:S02]  /*a650*/  FSEL R177, R177, -INF , !P6 ;  /* 0xff800000b1b17808 */ /* 0x000fe40007000000 */
[----:B------:R-:W-:Y:S01]  /*a660*/  FSEL R176, R32, -INF , !P0 ;  /* 0xff80000020b07808 */ /* 0x000fe20004000000 */
[----:B------:R-:W-:Y:S01]  /*a670*/  IMAD.MOV.U32 R32, RZ, RZ, R173 ;  /* 0x000000ffff207224 */ /* 0x000fe200078e00ad */
[----:B------:R-:W-:-:S02]  /*a680*/  FSEL R16, R16, -INF , P5 ;  /* 0xff80000010107808 */ /* 0x000fc40002800000 */
[C---:B------:R-:W-:Y:S02]  /*a690*/  ISETP.GE.AND P6, PT, R18.reuse, R227, PT ;  /* 0x000000e31200720c */ /* 0x040fe40003fc6270 */
[C---:B------:R-:W-:Y:S02]  /*a6a0*/  ISETP.GE.AND P0, PT, R18.reuse, R225, PT ;  /* 0x000000e11200720c */ /* 0x040fe40003f06270 */
[----:B------:R-:W-:Y:S01]  /*a6b0*/  ISETP.GE.AND P5, PT, R18, R226, PT ;  /* 0x000000e21200720c */ /* 0x000fe20003fa6270 */
[----:B------:R-:W-:Y:S01]  /*a6c0*/  IMAD.MOV.U32 R18, RZ, RZ, R172 ;  /* 0x000000ffff127224 */ /* 0x000fe200078e00ac */
[----:B------:R-:W-:Y:S01]  /*a6d0*/  I2FP.F32.S32 R32, R32 ;  /* 0x0000002000207245 */ /* 0x000fe20000201400 */
[----:B------:R2:W3:Y:S01]  /*a6e0*/  LDSM.16.M88.4 R172, [R219+0xf000] ;  /* 0x00f00000dbac783b */ /* 0x0004e20000000200 */
[----:B------:R-:W-:Y:S02]  /*a6f0*/  IABS R223, R223 ;  /* 0x000000df00df7213 */ /* 0x000fe40000000000 */
[----:B------:R-:W-:Y:S01]  /*a700*/  I2FP.F32.S32 R33, R18 ;  /* 0x0000001200217245 */ /* 0x000fe20000201400 */
[----:B------:R-:W-:-:S02]  /*a710*/  VIADD R18, R170, 0xffffff88 ;  /* 0xffffff88aa127836 */ /* 0x000fc40000000000 */
[----:B------:R-:W-:Y:S01]  /*a720*/  FFMA.FTZ R32, R32, -UR14, R35 ;  /* 0x8000000e20207c23 */ /* 0x000fe20008010023 */
[----:B------:R-:W-:Y:S01]  /*a730*/  IABS R224, R224 ;  /* 0x000000e000e07213 */ /* 0x000fe20000000000 */
[----:B------:R-:W-:Y:S01]  /*a740*/  FFMA.FTZ R28, R33, -UR14, R28 ;  /* 0x8000000e211c7c23 */ /* 0x000fe2000801001c */
[----:B------:R-:W-:Y:S02]  /*a750*/  FSEL R35, R16, -INF , !P6 ;  /* 0xff80000010237808 */ /* 0x000fe40007000000 */
[----:B------:R-:W-:Y:S02]  /*a760*/  ISETP.GE.AND P6, PT, R18, R228, PT ;  /* 0x000000e41200720c */ /* 0x000fe40003fc6270 */
[----:B------:R-:W-:Y:S02]  /*a770*/  FSEL R32, R32, -INF , P5 ;  /* 0xff80000020207808 */ /* 0x000fe40002800000 */
[----:B------:R-:W-:Y:S02]  /*a780*/  I2FP.F32.S32 R16, R223 ;  /* 0x000000df00107245 */ /* 0x000fe40000201400 */
[----:B------:R-:W-:Y:S01]  /*a790*/  IABS R211, R211 ;  /* 0x000000d300d37213 */ /* 0x000fe20000000000 */
[C---:B-1----:R-:W-:Y:S01]  /*a7a0*/  HMMA.16816.F32 R24, R12.reuse, R8, R24 ;  /* 0x000000080c18723c */ /* 0x042fe20000001818 */
[----:B------:R-:W-:Y:S01]  /*a7b0*/  IABS R222, R222 ;  /* 0x000000de00de7213 */ /* 0x000fe20000000000 */
[----:B------:R-:W-:Y:S01]  /*a7c0*/  FFMA.FTZ R16, R16, -UR14, R29 ;  /* 0x8000000e10107c23 */ /* 0x000fe2000801001d */
[----:B------:R-:W-:Y:S01]  /*a7d0*/  FSEL R33, R32, -INF , !P0 ;  /* 0xff80000020217808 */ /* 0x000fe20004000000 */
[C---:B------:R-:W-:Y:S01]  /*a7e0*/  VIADD R8, R170.reuse, 0xffffff89 ;  /* 0xffffff89aa087836 */ /* 0x040fe20000000000 */
[----:B--2---:R-:W-:Y:S01]  /*a7f0*/  I2FP.F32.S32 R219, R224 ;  /* 0x000000e000db7245 */ /* 0x004fe20000201400 */
[----:B------:R-:W-:Y:S01]  /*a800*/  VIADD R32, R170, 0xffffff90 ;  /* 0xffffff90aa207836 */ /* 0x000fe20000000000 */
[----:B------:R-:W-:Y:S01]  /*a810*/  FSEL R251, R28, -INF , P6 ;  /* 0xff8000001cfb7808 */ /* 0x000fe20003000000 */
[----:B------:R-:W-:Y:S01]  /*a820*/  HMMA.16816.F32 R20, R12, R10, R20 ;  /* 0x0000000a0c14723c */ /* 0x000fe20000001814 */
[C---:B------:R-:W-:Y:S01]  /*a830*/  ISETP.GE.AND P5, PT, R18.reuse, R227, PT ;  /* 0x000000e31200720c */ /* 0x040fe20003fa6270 */
[----:B------:R-:W-:Y:S01]  /*a840*/  FFMA.FTZ R30, R219, -UR14, R30 ;  /* 0x8000000edb1e7c23 */ /* 0x000fe2000801001e */
[----:B------:R-:W-:Y:S01]  /*a850*/  ISETP.GE.AND P0, PT, R18, R225, PT ;  /* 0x000000e11200720c */ /* 0x000fe20003f06270 */
[----:B------:R-:W-:Y:S01]  /*a860*/  VIADD R10, R170, 0xffffff91 ;  /* 0xffffff91aa0a7836 */ /* 0x000fe20000000000 */
[----:B------:R-:W-:-:S02]  /*a870*/  ISETP.GE.AND P6, PT, R18, R226, PT ;  /* 0x000000e21200720c */ /* 0x000fc40003fc6270 */
[----:B------:R-:W-:Y:S02]  /*a880*/  I2FP.F32.S32 R29, R211 ;  /* 0x000000d3001d7245 */ /* 0x000fe40000201400 */
[----:B------:R-:W-:Y:S02]  /*a890*/  I2FP.F32.S32 R18, R222 ;  /* 0x000000de00127245 */ /* 0x000fe40000201400 */
[----:B------:R-:W-:Y:S01]  /*a8a0*/  FSEL R9, R30, -INF , P6 ;  /* 0xff8000001e097808 */ /* 0x000fe20003000000 */
[----:B------:R-:W-:Y:S01]  /*a8b0*/  FFMA.FTZ R24, R29, -UR14, R24 ;  /* 0x8000000e1d187c23 */ /* 0x000fe20008010018 */
[----:B------:R-:W-:Y:S01]  /*a8c0*/  FSEL R251, R251, -INF , !P5 ;  /* 0xff800000fbfb7808 */ /* 0x000fe20006800000 */
[----:B------:R-:W-:Y:S01]  /*a8d0*/  FFMA.FTZ R18, R18, -UR14, R31 ;  /* 0x8000000e12127c23 */ /* 0x000fe2000801001f */
[C---:B------:R-:W-:Y:S01]  /*a8e0*/  ISETP.GE.AND P5, PT, R8.reuse, R228, PT ;  /* 0x000000e40800720c */ /* 0x040fe20003fa6270 */
[----:B------:R-:W1:Y:S01]  /*a8f0*/  LDSM.16.M88.4 R28, [R221+0xf000] ;  /* 0x00f00000dd1c783b */ /* 0x000e620000000200 */
[----:B---3--:R-:W-:Y:S01]  /*a900*/  HMMA.16816.F32 R192, R180, R172, R192 ;  /* 0x000000acb4c0723c */ /* 0x008fe200000018c0 */
[----:B------:R-:W-:Y:S01]  /*a910*/  ISETP.GE.AND P6, PT, R8, R227, PT ;  /* 0x000000e30800720c */ /* 0x000fe20003fc6270 */
[----:B------:R-:W-:-:S04]  /*a920*/  DEPBAR.LE SB0, 0x0 ;  /* 0x000080000000791a */ /* 0x000fc80000000000 */
[----:B------:R-:W-:Y:S02]  /*a930*/  FSEL R16, R16, -INF , P5 ;  /* 0xff80000010107808 */ /* 0x000fe40002800000 */
[----:B------:R-:W-:Y:S01]  /*a940*/  IABS R173, R210 ;  /* 0x000000d200ad7213 */ /* 0x000fe20000000000 */
[----:B------:R-:W-:Y:S01]  /*a950*/  HMMA.16816.F32 R188, R180, R174, R188 ;  /* 0x000000aeb4bc723c */ /* 0x000fe200000018bc */
[C---:B------:R-:W-:Y:S02]  /*a960*/  ISETP.GE.AND P5, PT, R8.reuse, R226, PT ;  /* 0x000000e20800720c */ /* 0x040fe40003fa6270 */
[----:B------:R-:W-:Y:S02]  /*a970*/  FSEL R9, R9, -INF , !P0 ;  /* 0xff80000009097808 */ /* 0x000fe40004000000 */
[----:B------:R-:W-:Y:S02]  /*a980*/  ISETP.GE.AND P0, PT, R8, R225, PT ;  /* 0x000000e10800720c */ /* 0x000fe40003f06270 */
[----:B------:R-:W-:-:S02]  /*a990*/  FSEL R8, R16, -INF , !P6 ;  /* 0xff80000010087808 */ /* 0x000fc40007000000 */
[----:B------:R-:W-:Y:S02]  /*a9a0*/  IABS R199, R199 ;  /* 0x000000c700c77213 */ /* 0x000fe40000000000 */
[----:B------:R-:W-:Y:S02]  /*a9b0*/  I2FP.F32.S32 R173, R173 ;  /* 0x000000ad00ad7245 */ /* 0x000fe40000201400 */
[----:B------:R-:W-:Y:S02]  /*a9c0*/  ISETP.GE.AND P6, PT, R32, R228, PT ;  /* 0x000000e42000720c */ /* 0x000fe40003fc6270 */
[----:B------:R-:W-:Y:S01]  /*a9d0*/  FSEL R18, R18, -INF , P5 ;  /* 0xff80000012127808 */ /* 0x000fe20002800000 */
[----:B------:R-:W-:Y:S01]  /*a9e0*/  FFMA.FTZ R26, R173, -UR14, R26 ;  /* 0x8000000ead1a7c23 */ /* 0x000fe2000801001a */
[----:B------:R-:W-:Y:S02]  /*a9f0*/  IABS R167, R167 ;  /* 0x000000a700a77213 */ /* 0x000fe40000000000 */
[----:B------:R-:W-:-:S02]  /*aa00*/  I2FP.F32.S32 R16, R199 ;  /* 0x000000c700107245 */ /* 0x000fc40000201400 */
[----:B------:R-:W-:Y:S02]  /*aa10*/  ISETP.GE.AND P5, PT, R32, R227, PT ;  /* 0x000000e32000720c */ /* 0x000fe40003fa6270 */
[----:B------:R-:W-:Y:S01]  /*aa20*/  FSEL R249, R18, -INF , !P0 ;  /* 0xff80000012f97808 */ /* 0x000fe20004000000 */
[----:B------:R-:W-:Y:S01]  /*aa30*/  IMAD.MOV.U32 R18, RZ, RZ, R167 ;  /* 0x000000ffff127224 */ /* 0x000fe200078e00a7 */
[----:B------:R-:W-:Y:S01]  /*aa40*/  FSEL R24, R24, -INF , P6 ;  /* 0xff80000018187808 */ /* 0x000fe20003000000 */
[----:B------:R-:W-:Y:S01]  /*aa50*/  FFMA.FTZ R16, R16, -UR14, R25 ;  /* 0x8000000e10107c23 */ /* 0x000fe20008010019 */
[----:B------:R-:W-:Y:S02]  /*aa60*/  ISETP.GE.AND P6, PT, R32, R226, PT ;  /* 0x000000e22000720c */ /* 0x000fe40003fc6270 */
[----:B------:R-:W-:Y:S01]  /*aa70*/  FSEL R199, R24, -INF , !P5 ;  /* 0xff80000018c77808 */ /* 0x000fe20006800000 */
[----:B-1----:R-:W-:Y:S01]  /*aa80*/  HMMA.16816.F32 R192, R12, R28, R192 ;  /* 0x0000001c0cc0723c */ /* 0x002fe200000018c0 */
[----:B------:R-:W-:-:S02]  /*aa90*/  ISETP.GE.AND P0, PT, R32, R225, PT ;  /* 0x000000e12000720c */ /* 0x000fc40003f06270 */
[----:B------:R-:W-:Y:S02]  /*aaa0*/  ISETP.GE.AND P5, PT, R10, R228, PT ;  /* 0x000000e40a00720c */ /* 0x000fe40003fa6270 */
[----:B------:R-:W-:Y:S02]  /*aab0*/  FSEL R26, R26, -INF , P6 ;  /* 0xff8000001a1a7808 */ /* 0x000fe40003000000 */
[----:B------:R-:W-:Y:S01]  /*aac0*/  IABS R201, R201 ;  /* 0x000000c900c97213 */ /* 0x000fe20000000000 */
[----:B------:R-:W-:Y:S01]  /*aad0*/  HMMA.16816.F32 R188, R12, R30, R188 ;  /* 0x0000001e0cbc723c */ /* 0x000fe200000018bc */
[----:B------:R-:W-:Y:S02]  /*aae0*/  I2FP.F32.S32 R18, R18 ;  /* 0x0000001200127245 */ /* 0x000fe40000201400 */
[----:B------:R-:W-:Y:S02]  /*aaf0*/  FSEL R167, R26, -INF , !P0 ;  /* 0xff8000001aa77808 */ /* 0x000fe40004000000 */
[----:B------:R-:W-:Y:S01]  /*ab00*/  FSEL R16, R16, -INF , P5 ;  /* 0xff80000010107808 */ /* 0x000fe20002800000 */
[----:B------:R-:W-:Y:S01]  /*ab10*/  FFMA.FTZ R18, R18, -UR14, R27 ;  /* 0x8000000e12127c23 */ /* 0x000fe2000801001b */
[----:B------:R-:W-:-:S02]  /*ab20*/  ISETP.GE.AND P6, PT, R10, R227, PT ;  /* 0x000000e30a00720c */ /* 0x000fc40003fc6270 */
[C---:B------:R-:W-:Y:S02]  /*ab30*/  ISETP.GE.AND P0, PT, R10.reuse, R225, PT ;  /* 0x000000e10a00720c */ /* 0x040fe40003f06270 */
[----:B------:R-:W-:Y:S02]  /*ab40*/  I2FP.F32.S32 R11, R201 ;  /* 0x000000c9000b7245 */ /* 0x000fe40000201400 */
[----:B------:R-:W-:Y:S01]  /*ab50*/  ISETP.GE.AND P5, PT, R10, R226, PT ;  /* 0x000000e20a00720c */ /* 0x000fe20003fa6270 */
[----:B------:R-:W-:Y:S01]  /*ab60*/  VIADD R10, R170, 0xffffff98 ;  /* 0xffffff98aa0a7836 */ /* 0x000fe20000000000 */
[----:B------:R-:W-:Y:S01]  /*ab70*/  IABS R197, R197 ;  /* 0x000000c500c57213 */ /* 0x000fe20000000000 */
[----:B------:R-:W-:Y:S01]  /*ab80*/  FFMA.FTZ R11, R11, -UR14, R20 ;  /* 0x8000000e0b0b7c23 */ /* 0x000fe20008010014 */
[----:B------:R-:W-:Y:S02]  /*ab90*/  IABS R209, R209 ;  /* 0x000000d100d17213 */ /* 0x000fe40000000000 */
[----:B------:R-:W-:Y:S01]  /*aba0*/  FSEL R201, R16, -INF , !P6 ;  /* 0xff80000010c97808 */ /* 0x000fe20007000000 */
[----:B------:R-:W-:Y:S01]  /*abb0*/  IMAD.MOV.U32 R16, RZ, RZ, R197 ;  /* 0x000000ffff107224 */ /* 0x000fe200078e00c5 */
[----:B------:R-:W-:-:S02]  /*abc0*/  ISETP.GE.AND P6, PT, R10, R228, PT ;  /* 0x000000e40a00720c */ /* 0x000fc40003fc6270 */
[----:B------:R-:W-:Y:S02]  /*abd0*/  FSEL R18, R18, -INF , P5 ;  /* 0xff80000012127808 */ /* 0x000fe40002800000 */
[----:B------:R-:W-:Y:S02]  /*abe0*/  I2FP.F32.S32 R25, R209 ;  /* 0x000000d100197245 */ /* 0x000fe40000201400 */
[----:B------:R-:W-:Y:S02]  /*abf0*/  FSEL R197, R18, -INF , !P0 ;  /* 0xff80000012c57808 */ /* 0x000fe40004000000 */
[----:B------:R-:W-:Y:S01]  /*ac00*/  FSEL R11, R11, -INF , P6 ;  /* 0xff8000000b0b7808 */ /* 0x000fe20003000000 */
[----:B------:R-:W-:Y:S01]  /*ac10*/  FFMA.FTZ R22, R25, -UR14, R22 ;  /* 0x8000000e19167c23 */ /* 0x000fe20008010016 */
[C---:B------:R-:W-:Y:S02]  /*ac20*/  ISETP.GE.AND P5, PT, R10.reuse, R227, PT ;  /* 0x000000e30a00720c */ /* 0x040fe40003fa6270 */
[----:B------:R-:W-:-:S02]  /*ac30*/  ISETP.GE.AND P0, PT, R10, R225, PT ;  /* 0x000000e10a00720c */ /* 0x000fc40003f06270 */
        /* <DEDUP_REMOVED lines=19> */
[----:B------:R-:W-:Y:S01]  /*ad70*/  FSEL R245, R16, -INF , !P6 ;  /* 0xff80000010f57808 */ /* 0x000fe20007000000 */
[----:B------:R-:W-:Y:S01]  /*ad80*/  FFMA.FTZ R11, R11, -UR14, R192 ;  /* 0x8000000e0b0b7c23 */ /* 0x000fe200080100c0 */
[----:B------:R-:W-:Y:S02]  /*ad90*/  FSEL R18, R18, -INF , P5 ;  /* 0xff80000012127808 */ /* 0x000fe40002800000 */
[----:B------:R-:W-:Y:S02]  /*ada0*/  ISETP.GE.AND P6, PT, R10, R228, PT ;  /* 0x000000e40a00720c */ /* 0x000fe40003fc6270 */
[----:B------:R-:W-:-:S02]  /*adb0*/  IABS R206, R206 ;  /* 0x000000ce00ce7213 */ /* 0x000fc40000000000 */
[----:B------:R-:W-:Y:S02]  /*adc0*/  IABS R207, R207 ;  /* 0x000000cf00cf7213 */ /* 0x000fe40000000000 */
[----:B------:R-:W-:Y:S02]  /*add0*/  FSEL R169, R18, -INF , !P0 ;  /* 0xff80000012a97808 */ /* 0x000fe40004000000 */
[----:B------:R-:W-:Y:S02]  /*ade0*/  FSEL R11, R11, -INF , P6 ;  /* 0xff8000000b0b7808 */ /* 0x000fe40003000000 */
[C---:B------:R-:W-:Y:S02]  /*adf0*/  ISETP.GE.AND P5, PT, R10.reuse, R227, PT ;  /* 0x000000e30a00720c */ /* 0x040fe40003fa6270 */
[----:B------:R-:W-:Y:S02]  /*ae00*/  ISETP.GE.AND P0, PT, R10, R225, PT ;  /* 0x000000e10a00720c */ /* 0x000fe40003f06270 */
[----:B------:R-:W-:-:S02]  /*ae10*/  I2FP.F32.S32 R16, R206 ;  /* 0x000000ce00107245 */ /* 0x000fc40000201400 */
[----:B------:R-:W-:Y:S02]  /*ae20*/  I2FP.F32.S32 R21, R207 ;  /* 0x000000cf00157245 */ /* 0x000fe40000201400 */
[----:B------:R-:W-:Y:S01]  /*ae30*/  ISETP.GE.AND P6, PT, R10, R226, PT ;  /* 0x000000e20a00720c */ /* 0x000fe20003fc6270 */
[----:B------:R-:W-:Y:S02]  /*ae40*/  VIADD R10, R170, 0xffffffa1 ;  /* 0xffffffa1aa0a7836 */ /* 0x000fe40000000000 */
[----:B------:R-:W-:Y:S01]  /*ae50*/  FFMA.FTZ R16, R16, -UR14, R193 ;  /* 0x8000000e10107c23 */ /* 0x000fe200080100c1 */
[----:B------:R-:W-:Y:S01]  /*ae60*/  FFMA.FTZ R21, R21, -UR14, R194 ;  /* 0x8000000e15157c23 */ /* 0x000fe200080100c2 */
[----:B------:R-:W-:Y:S02]  /*ae70*/  FSEL R221, R11, -INF , !P5 ;  /* 0xff8000000bdd7808 */ /* 0x000fe40006800000 */
[----:B------:R-:W-:Y:S02]  /*ae80*/  IABS R204, R204 ;  /* 0x000000cc00cc7213 */ /* 0x000fe40000000000 */
[----:B------:R-:W-:-:S02]  /*ae90*/  IABS R205, R205 ;  /* 0x000000cd00cd7213 */ /* 0x000fc40000000000 */
[----:B------:R-:W-:Y:S02]  /*aea0*/  ISETP.GE.AND P5, PT, R10, R228, PT ;  /* 0x000000e40a00720c */ /* 0x000fe40003fa6270 */
[----:B------:R-:W-:Y:S02]  /*aeb0*/  I2FP.F32.S32 R11, R204 ;  /* 0x000000cc000b7245 */ /* 0x000fe40000201400 */
[----:B------:R-:W-:Y:S02]  /*aec0*/  I2FP.F32.S32 R18, R205 ;  /* 0x000000cd00127245 */ /* 0x000fe40000201400 */
[----:B------:R-:W-:Y:S01]  /*aed0*/  FSEL R21, R21, -INF , P6 ;  /* 0xff80000015157808 */ /* 0x000fe20003000000 */
[----:B------:R-:W-:Y:S01]  /*aee0*/  FFMA.FTZ R188, R11, -UR14, R188 ;  /* 0x8000000e0bbc7c23 */ /* 0x000fe200080100bc */
[----:B------:R-:W-:Y:S01]  /*aef0*/  FSEL R223, R16, -INF , P5 ;  /* 0xff80000010df7808 */ /* 0x000fe20002800000 */
[----:B------:R-:W-:Y:S01]  /*af00*/  VIADD R16, R170, 0xffffffa8 ;  /* 0xffffffa8aa107836 */ /* 0x000fe20000000000 */
[----:B------:R-:W-:Y:S01]  /*af10*/  ISETP.GE.AND P6, PT, R10, R227, PT ;  /* 0x000000e30a00720c */ /* 0x000fe20003fc6270 */
[----:B------:R-:W-:Y:S01]  /*af20*/  FFMA.FTZ R18, R18, -UR14, R195 ;  /* 0x8000000e12127c23 */ /* 0x000fe200080100c3 */
[----:B------:R-:W-:-:S02]  /*af30*/  IABS R203, R203 ;  /* 0x000000cb00cb7213 */ /* 0x000fc40000000000 */
[----:B------:R-:W-:Y:S02]  /*af40*/  ISETP.GE.AND P5, PT, R10, R226, PT ;  /* 0x000000e20a00720c */ /* 0x000fe40003fa6270 */
[----:B------:R-:W-:Y:S02]  /*af50*/  FSEL R223, R223, -INF , !P6 ;  /* 0xff800000dfdf7808 */ /* 0x000fe40007000000 */
[----:B------:R-:W-:Y:S02]  /*af60*/  IABS R202, R202 ;  /* 0x000000ca00ca7213 */ /* 0x000fe40000000000 */
[----:B------:R-:W-:Y:S02]  /*af70*/  I2FP.F32.S32 R11, R203 ;  /* 0x000000cb000b7245 */ /* 0x000fe40000201400 */
[----:B------:R-:W-:Y:S02]  /*af80*/  ISETP.GE.AND P6, PT, R16, R228, PT ;  /* 0x000000e41000720c */ /* 0x000fe40003fc6270 */
[----:B------:R-:W-:Y:S01]  /*af90*/  FSEL R211, R21, -INF , !P0 ;  /* 0xff80000015d37808 */ /* 0x000fe20004000000 */
[----:B------:R-:W-:Y:S01]  /*afa0*/  FFMA.FTZ R11, R11, -UR14, R190 ;  /* 0x8000000e0b0b7c23 */ /* 0x000fe200080100be */
[----:B------:R-:W-:-:S02]  /*afb0*/  ISETP.GE.AND P0, PT, R10, R225, PT ;  /* 0x000000e10a00720c */ /* 0x000fc40003f06270 */
[----:B------:R-:W-:Y:S02]  /*afc0*/  FSEL R18, R18, -INF , P5 ;  /* 0xff80000012127808 */ /* 0x000fe40002800000 */
[----:B------:R-:W-:Y:S02]  /*afd0*/  I2FP.F32.S32 R10, R202 ;  /* 0x000000ca000a7245 */ /* 0x000fe40000201400 */
[----:B------:R-:W-:Y:S02]  /*afe0*/  ISETP.GE.AND P5, PT, R16, R227, PT ;  /* 0x000000e31000720c */ /* 0x000fe40003fa6270 */
[----:B------:R-:W-:Y:S01]  /*aff0*/  FSEL R231, R188, -INF , P6 ;  /* 0xff800000bce77808 */ /* 0x000fe20003000000 */
[----:B------:R-:W-:Y:S01]  /*b000*/  FFMA.FTZ R10, R10, -UR14, R189 ;  /* 0x8000000e0a0a7c23 */ /* 0x000fe200080100bd */
[----:B------:R-:W-:Y:S02]  /*b010*/  ISETP.GE.AND P6, PT, R16, R226, PT ;  /* 0x000000e21000720c */ /* 0x000fe40003fc6270 */
[----:B------:R-:W-:-:S02]  /*b020*/  IABS R200, R200 ;  /* 0x000000c800c87213 */ /* 0x000fc40000000000 */
[----:B------:R-:W-:Y:S02]  /*b030*/  FSEL R173, R18, -INF , !P0 ;  /* 0xff80000012ad7808 */ /* 0x000fe40004000000 */
[----:B------:R-:W-:Y:S02]  /*b040*/  FSEL R231, R231, -INF , !P5 ;  /* 0xff800000e7e77808 */ /* 0x000fe40006800000 */
[----:B------:R-:W-:Y:S02]  /*b050*/  ISETP.GE.AND P0, PT, R16, R225, PT ;  /* 0x000000e11000720c */ /* 0x000fe40003f06270 */
[----:B------:R-:W-:Y:S02]  /*b060*/  ISETP.GE.AND P5, PT, R4, R228, PT ;  /* 0x000000e40400720c */ /* 0x000fe40003fa6270 */
[----:B------:R-:W-:Y:S02]  /*b070*/  FSEL R11, R11, -INF , P6 ;  /* 0xff8000000b0b7808 */ /* 0x000fe40003000000 */
[----:B------:R-:W-:-:S02]  /*b080*/  IABS R198, R198 ;  /* 0x000000c600c67213 */ /* 0x000fc40000000000 */
[----:B------:R-:W-:Y:S02]  /*b090*/  I2FP.F32.S32 R200, R200 ;  /* 0x000000c800c87245 */ /* 0x000fe40000201400 */
[----:B------:R-:W-:Y:S02]  /*b0a0*/  FSEL R219, R11, -INF , !P0 ;  /* 0xff8000000bdb7808 */ /* 0x000fe40004000000 */
[----:B------:R-:W-:Y:S01]  /*b0b0*/  FSEL R10, R10, -INF , P5 ;  /* 0xff8000000a0a7808 */ /* 0x000fe20002800000 */
[----:B------:R-:W-:Y:S01]  /*b0c0*/  FFMA.FTZ R191, R200, -UR14, R191 ;  /* 0x8000000ec8bf7c23 */ /* 0x000fe200080100bf */
[C---:B------:R-:W-:Y:S02]  /*b0d0*/  ISETP.GE.AND P6, PT, R4.reuse, R227, PT ;  /* 0x000000e30400720c */ /* 0x040fe40003fc6270 */
[----:B------:R-:W-:Y:S02]  /*b0e0*/  ISETP.GE.AND P0, PT, R4, R225, PT ;  /* 0x000000e10400720c */ /* 0x000fe40003f06270 */
[----:B------:R-:W-:-:S02]  /*b0f0*/  I2FP.F32.S32 R5, R198 ;  /* 0x000000c600057245 */ /* 0x000fc40000201400 */
[----:B------:R-:W-:Y:S01]  /*b100*/  ISETP.GE.AND P5, PT, R4, R226, PT ;  /* 0x000000e20400720c */ /* 0x000fe20003fa6270 */
[----:B------:R-:W-:Y:S01]  /*b110*/  VIADD R4, R170, 0xffffffb0 ;  /* 0xffffffb0aa047836 */ /* 0x000fe20000000000 */
[----:B------:R-:W-:Y:S01]  /*b120*/  FSEL R235, R10, -INF , !P6 ;  /* 0xff8000000aeb7808 */ /* 0x000fe20007000000 */
[----:B------:R-:W-:Y:S01]  /*b130*/  FFMA.FTZ R5, R5, -UR14, R184 ;  /* 0x8000000e05057c23 */ /* 0x000fe200080100b8 */
[----:B------:R-:W-:Y:S02]  /*b140*/  FSEL R175, R191, -INF , P5 ;  /* 0xff800000bfaf7808 */ /* 0x000fe40002800000 */
[----:B------:R-:W-:Y:S02]  /*b150*/  ISETP.GE.AND P6, PT, R4, R228, PT ;  /* 0x000000e40400720c */ /* 0x000fe40003fc6270 */
[----:B------:R-:W-:Y:S02]  /*b160*/  IABS R179, R179 ;  /* 0x000000b300b37213 */ /* 0x000fe40000000000 */
[----:B------:R-:W-:-:S02]  /*b170*/  IABS R196, R196 ;  /* 0x000000c400c47213 */ /* 0x000fc40000000000 */
[----:B------:R-:W-:Y:S02]  /*b180*/  FSEL R175, R175, -INF , !P0 ;  /* 0xff800000afaf7808 */ /* 0x000fe40004000000 */
[----:B------:R-:W-:Y:S02]  /*b190*/  FSEL R5, R5, -INF , P6 ;  /* 0xff80000005057808 */ /* 0x000fe40003000000 */
[C---:B------:R-:W-:Y:S02]  /*b1a0*/  ISETP.GE.AND P5, PT, R4.reuse, R227, PT ;  /* 0x000000e30400720c */ /* 0x040fe40003fa6270 */
[C---:B------:R-:W-:Y:S02]  /*b1b0*/  ISETP.GE.AND P0, PT, R4.reuse, R225, PT ;  /* 0x000000e10400720c */ /* 0x040fe40003f06270 */
[----:B------:R-:W-:Y:S02]  /*b1c0*/  I2FP.F32.S32 R10, R179 ;  /* 0x000000b3000a7245 */ /* 0x000fe40000201400 */
[----:B------:R-:W-:Y:S01]  /*b1d0*/  I2FP.F32.S32 R11, R196 ;  /* 0x000000c4000b7245 */ /* 0x000fe20000201400 */
[----:B------:R-:W-:Y:S01]  /*b1e0*/  BAR.SYNC.DEFER_BLOCKING 0x0 ;  /* 0x0000000000007b1d */ /* 0x000fe20000010000 */
[----:B------:R-:W-:Y:S01]  /*b1f0*/  ISETP.GE.AND P6, PT, R4, R226, PT ;  /* 0x000000e20400720c */ /* 0x000fe20003fc6270 */
[----:B------:R-:W-:Y:S01]  /*b200*/  VIADD R4, R170, 0xffffffb1 ;  /* 0xffffffb1aa047836 */ /* 0x000fe20000000000 */
[----:B------:R-:W-:Y:S01]  /*b210*/  IABS R6, R6 ;  /* 0x0000000600067213 */ /* 0x000fe20000000000 */
[----:B------:R-:W-:Y:S01]  /*b220*/  FFMA.FTZ R11, R11, -UR14, R186 ;  /* 0x8000000e0b0b7c23 */ /* 0x000fe200080100ba */
[----:B------:R-:W-:Y:S01]  /*b230*/  FFMA.FTZ R10, R10, -UR14, R185 ;  /* 0x8000000e0a0a7c23 */ /* 0x000fe200080100b9 */
[----:B------:R-:W-:Y:S01]  /*b240*/  FSEL R207, R5, -INF , !P5 ;  /* 0xff80000005cf7808 */ /* 0x000fe20006800000 */
[----:B------:R-:W-:Y:S01]  /*b250*/  VIADD R170, R170, 0xffffffb9 ;  /* 0xffffffb9aaaa7836 */ /* 0x000fe20000000000 */
[----:B------:R-:W-:-:S02]  /*b260*/  I2FP.F32.S32 R6, R6 ;  /* 0x0000000600067245 */ /* 0x000fc40000201400 */
[----:B------:R-:W-:Y:S02]  /*b270*/  ISETP.GE.AND P5, PT, R4, R228, PT ;  /* 0x000000e40400720c */ /* 0x000fe40003fa6270 */
[----:B------:R-:W-:Y:S01]  /*b280*/  IABS R178, R178 ;  /* 0x000000b200b27213 */ /* 0x000fe20000000000 */
[----:B------:R-:W-:Y:S01]  /*b290*/  FFMA.FTZ R6, R6, -UR14, R187 ;  /* 0x8000000e06067c23 */ /* 0x000fe200080100bb */
[----:B------:R-:W-:Y:S02]  /*b2a0*/  FSEL R11, R11, -INF , P6 ;  /* 0xff8000000b0b7808 */ /* 0x000fe40003000000 */
[----:B------:R-:W-:Y:S02]  /*b2b0*/  IABS R166, R166 ;  /* 0x000000a600a67213 */ /* 0x000fe40000000000 */
[----:B------:R-:W-:Y:S02]  /*b2c0*/  FSEL R10, R10, -INF , P5 ;  /* 0xff8000000a0a7808 */ /* 0x000fe40002800000 */
[----:B------:R-:W-:-:S02]  /*b2d0*/  ISETP.GE.AND P5, PT, R4, R226, PT ;  /* 0x000000e20400720c */ /* 0x000fc40003fa6270 */
[----:B------:R-:W-:Y:S02]  /*b2e0*/  I2FP.F32.S32 R178, R178 ;  /* 0x000000b200b27245 */ /* 0x000fe40000201400 */
[----:B------:R-:W-:Y:S02]  /*b2f0*/  FSEL R205, R11, -INF , !P0 ;  /* 0xff8000000bcd7808 */ /* 0x000fe40004000000 */
[----:B------:R-:W-:Y:S01]  /*b300*/  I2FP.F32.S32 R166, R166 ;  /* 0x000000a600a67245 */ /* 0x000fe20000201400 */
[----:B------:R-:W-:Y:S01]  /*b310*/  FFMA.FTZ R17, R178, -UR14, R17 ;  /* 0x8000000eb2117c23 */ /* 0x000fe20008010011 */
[----:B------:R-:W-:Y:S02]  /*b320*/  ISETP.GE.AND P0, PT, R4, R225, PT ;  /* 0x000000e10400720c */ /* 0x000fe40003f06270 */
[----:B------:R-:W-:Y:S01]  /*b330*/  FSEL R6, R6, -INF , P5 ;  /* 0xff80000006067808 */ /* 0x000fe20002800000 */
[----:B------:R-:W-:Y:S01]  /*b340*/  FFMA.FTZ R19, R166, -UR14, R19 ;  /* 0x8000000ea6137c23 */ /* 0x000fe20008010013 */
[----:B------:R-:W-:-:S02]  /*b350*/  ISETP.GE.AND P6, PT, R4, R227, PT ;  /* 0x000000e30400720c */ /* 0x000fc40003fc6270 */
[----:B------:R-:W-:Y:S02]  /*b360*/  ISETP.GE.AND P5, PT, R170, R228, PT ;  /* 0x000000e4aa00720c */ /* 0x000fe40003fa6270 */
[----:B------:R-:W-:Y:S02]  /*b370*/  FSEL R203, R6, -INF , !P0 ;  /* 0xff80000006cb7808 */ /* 0x000fe40004000000 */
[----:B------:R-:W-:Y:S02]  /*b380*/  ISETP.GE.AND P0, PT, R170, R226, PT ;  /* 0x000000e2aa00720c */ /* 0x000fe40003f06270 */
[----:B------:R-:W-:Y:S02]  /*b390*/  FSEL R209, R10, -INF , !P6 ;  /* 0xff8000000ad17808 */ /* 0x000fe40007000000 */
[----:B------:R-:W-:Y:S02]  /*b3a0*/  FSEL R17, R17, -INF , P5 ;  /* 0xff80000011117808 */ /* 0x000fe40002800000 */
[----:B------:R-:W-:-:S02]  /*b3b0*/  ISETP.GE.AND P6, PT, R170, R227, PT ;  /* 0x000000e3aa00720c */ /* 0x000fc40003fc6270 */
[----:B------:R-:W-:Y:S02]  /*b3c0*/  ISETP.GE.AND P5, PT, R170, R225, PT ;  /* 0x000000e1aa00720c */ /* 0x000fe40003fa6270 */
[----:B------:R-:W-:Y:S02]  /*b3d0*/  FSEL R19, R19, -INF , P0 ;  /* 0xff80000013137808 */ /* 0x000fe40000000000 */
[----:B------:R-:W-:Y:S02]  /*b3e0*/  FSEL R204, R17, -INF , !P6 ;  /* 0xff80000011cc7808 */ /* 0x000fe40007000000 */
[----:B------:R-:W-:Y:S01]  /*b3f0*/  FSEL R179, R19, -INF , !P5 ;  /* 0xff80000013b37808 */ /* 0x000fe20006800000 */
[----:B------:R-:W-:Y:S06]  /*b400*/  BRA.U !UP0, `(.L_x_6490) ;  /* 0x0000000908a87547 */ /* 0x000fec000b800000 */
[----:B------:R-:W-:Y:S05]  /*b410*/  BRA.U !UP1, `(.L_x_6491) ;  /* 0x0000000509047547 */ /* 0x000fea000b800000 */
[----:B------:R-:W1:Y:S01]  /*b420*/  LDC R6, c[0x0][0x4f0] ;  /* 0x00013c00ff067b82 */ /* 0x000e620000000800 */
[----:B------:R-:W-:Y:S02]  /*b430*/  UIADD3 UR4, UPT, UPT, UR24, -0x1, URZ ;  /* 0xffffffff18047890 */ /* 0x000fe4000fffe0ff */
[----:B------:R-:W-:Y:S02]  /*b440*/  USHF.L.U32 UR6, UR29, 0x6, URZ ;  /* 0x000000061d067899 */ /* 0x000fe400080006ff */
[----:B------:R-:W-:-:S04]  /*b450*/  USHF.L.U32 UR4, UR4, 0x6, URZ ;  /* 0x0000000604047899 */ /* 0x000fc800080006ff */
[----:B------:R-:W-:Y:S01]  /*b460*/  MOV R11, UR6 ;  /* 0x00000006000b7c02 */ /* 0x000fe20008000f00 */
[----:B------:R-:W-:-:S03]  /*b470*/  UIADD3 UR4, UPT, UPT, UR4, -0x80, URZ ;  /* 0xffffff8004047890 */ /* 0x000fc6000fffe0ff */
[----:B------:R-:W-:Y:S02]  /*b480*/  IABS R11, R11 ;  /* 0x0000000b000b7213 */ /* 0x000fe40000000000 */
[----:B-1----:R-:W-:-:S04]  /*b490*/  IABS R5, R6 ;  /* 0x0000000600057213 */ /* 0x002fc80000000000 */
[----:B------:R-:W1:Y:S08]  /*b4a0*/  I2F.RP R10, R5 ;  /* 0x00000005000a7306 */ /* 0x000e700000209400 */
[----:B-1----:R-:W1:Y:S02]  /*b4b0*/  MUFU.RCP R12, R10 ;  /* 0x0000000a000c7308 */ /* 0x002e640000001000 */
[----:B-1----:R-:W-:-:S02]  /*b4c0*/  VIADD R12, R12, 0xffffffe ;  /* 0x0ffffffe0c0c7836 */ /* 0x002fc40000000000 */
[----:B------:R-:W-:-:S04]  /*b4d0*/  IMAD.U32 R10, RZ, RZ, UR4 ;  /* 0x00000004ff0a7e24 */ /* 0x000fc8000f8e00ff */
[----:B------:R-:W1:Y:S01]  /*b4e0*/  F2I.FTZ.U32.TRUNC.NTZ R13, R12 ;  /* 0x0000000c000d7305 */ /* 0x000e62000021f000 */
[----:B------:R-:W-:Y:S01]  /*b4f0*/  IABS R10, R10 ;  /* 0x0000000a000a7213 */ /* 0x000fe20000000000 */
        /* <DEDUP_REMOVED lines=10> */
[----:B------:R-:W-:-:S05]  /*b5a0*/  IMAD R10, R5, R11, R10 ;  /* 0x0000000b050a7224 */ /* 0x000fca00078e020a */
[----:B------:R-:W-:-:S07]  /*b5b0*/  ISETP.GT.U32.AND P6, PT, R5, R10, PT ;  /* 0x0000000a0500720c */ /* 0x000fce0003fc4070 */
[----:B------:R-:W-:Y:S02]  /*b5c0*/  @!P0 IMAD.IADD R12, R12, 0x1, -R5 ;  /* 0x000000010c0c8824 */ /* 0x000fe400078e0a05 */
[----:B------:R-:W-:-:S03]  /*b5d0*/  @!P0 VIADD R13, R13, 0x1 ;  /* 0x000000010d0d8836 */ /* 0x000fc60000000000 */
[-C--:B------:R-:W-:Y:S01]  /*b5e0*/  ISETP.GE.U32.AND P5, PT, R12, R5.reuse, PT ;  /* 0x000000050c00720c */ /* 0x080fe20003fa6070 */
[----:B------:R-:W-:Y:S01]  /*b5f0*/  @!P6 VIADD R4, R4, 0x1 ;  /* 0x000000010404e836 */ /* 0x000fe20000000000 */
[----:B------:R-:W-:-:S04]  /*b600*/  @!P6 IADD3 R10, PT, PT, R10, -R5, RZ ;  /* 0x800000050a0ae210 */ /* 0x000fc80007ffe0ff */
[----:B------:R-:W-:Y:S02]  /*b610*/  ISETP.GE.U32.AND P0, PT, R10, R5, PT ;  /* 0x000000050a00720c */ /* 0x000fe40003f06070 */
[C---:B------:R-:W-:Y:S02]  /*b620*/  LOP3.LUT R5, R6.reuse, UR4, RZ, 0x3c, !PT ;  /* 0x0000000406057c12 */ /* 0x040fe4000f8e3cff */
[----:B------:R-:W-:Y:S01]  /*b630*/  LOP3.LUT R10, R6, UR6, RZ, 0x3c, !PT ;  /* 0x00000006060a7c12 */ /* 0x000fe2000f8e3cff */
[----:B------:R-:W1:Y:S02]  /*b640*/  LDCU.64 UR6, c[0x0][0x3a0] ;  /* 0x00007400ff0677ac */ /* 0x000e640008000a00 */
[----:B------:R-:W-:Y:S02]  /*b650*/  @P5 IADD3 R13, PT, PT, R13, 0x1, RZ ;  /* 0x000000010d0d5810 */ /* 0x000fe40007ffe0ff */
[----:B------:R-:W-:Y:S02]  /*b660*/  ISETP.GE.AND P5, PT, R5, RZ, PT ;  /* 0x000000ff0500720c */ /* 0x000fe40003fa6270 */
[----:B------:R-:W-:-:S02]  /*b670*/  ISETP.GE.AND P6, PT, R10, RZ, PT ;  /* 0x000000ff0a00720c */ /* 0x000fc40003fc6270 */
[----:B------:R-:W-:Y:S02]  /*b680*/  @P0 IADD3 R4, PT, PT, R4, 0x1, RZ ;  /* 0x0000000104040810 */ /* 0x000fe40007ffe0ff */
[----:B------:R-:W-:Y:S02]  /*b690*/  ISETP.NE.AND P0, PT, R6, RZ, PT ;  /* 0x000000ff0600720c */ /* 0x000fe40003f05270 */
        /* <DEDUP_REMOVED lines=25> */
.L_x_6491:
[----:B------:R-:W-:Y:S01]  /*b830*/  UMOV UR6, URZ ;  /* 0x000000ff00067c82 */ /* 0x000fe20008000000 */
[----:B------:R-:W-:Y:S01]  /*b840*/  USHF.L.U32 UR4, UR10, 0x6, URZ ;  /* 0x000000060a047899 */ /* 0x000fe200080006ff */
[----:B------:R-:W-:-:S05]  /*b850*/  IADD3 R5, P0, PT, RZ, -UR6, RZ ;  /* 0x80000006ff057c10 */ /* 0x000fca000ff1e0ff */
[----:B------:R-:W-:-:S05]  /*b860*/  IMAD.X R4, RZ, RZ, ~UR4, P0 ;  /* 0x80000004ff047e24 */ /* 0x000fca00080e06ff */
[----:B------:R-:W-:-:S04]  /*b870*/  SHF.R.S64 R5, R5, 0x1f, R4 ;  /* 0x0000001f05057819 */ /* 0x000fc80000001004 */
[----:B------:R-:W-:-:S04]  /*b880*/  IADD3 R230, P0, PT, R5, R230, RZ ;  /* 0x000000e605e67210 */ /* 0x000fc80007f1e0ff */
[----:B------:R-:W-:-:S09]  /*b890*/  LEA.HI.X.SX32 R229, R4, R229, 0x1, P0 ;  /* 0x000000e504e57211 */ /* 0x000fd200000f0eff */
.L_x_6492:
[----:B------:R-:W-:Y:S01]  /*b8a0*/  @!P4 IMAD.MOV.U32 R4, RZ, RZ, R230 ;  /* 0x000000ffff04c224 */ /* 0x000fe200078e00e6 */
[----:B------:R-:W-:Y:S01]  /*b8b0*/  USHF.L.U32 UR4, UR10, 0x5, URZ ;  /* 0x000000050a047899 */ /* 0x000fe200080006ff */
[--C-:B------:R-:W-:Y:S01]  /*b8c0*/  @!P4 IMAD.MOV.U32 R5, RZ, RZ, R229.reuse ;  /* 0x000000ffff05c224 */ /* 0x100fe200078e00e5 */
[----:B------:R-:W-:Y:S01]  /*b8d0*/  USHF.L.U64.HI UR10, UR10, 0x5, UR11 ;  /* 0x000000050a0a7899 */ /* 0x000fe2000801020b */
[----:B------:R-:W-:Y:S01]  /*b8e0*/  @!P2 MOV R10, R230 ;  /* 0x000000e6000aa202 */ /* 0x000fe20000000f00 */
[----:B------:R-:W-:Y:S02]  /*b8f0*/  @!P2 IMAD.MOV.U32 R11, RZ, RZ, R229 ;  /* 0x000000ffff0ba224 */ /* 0x000fe400078e00e5 */
[----:B------:R-:W-:Y:S01]  /*b900*/  @!PT LDS RZ, [RZ] ;  /* 0x00000000fffff984 */ /* 0x000fe20000000800 */
[----:B------:R-:W-:Y:S01]  /*b910*/  @!PT LDS RZ, [RZ] ;  /* 0x00000000fffff984 */ /* 0x000fe20000000800 */
[----:B------:R-:W-:Y:S01]  /*b920*/  @!PT LDS RZ, [RZ] ;  /* 0x00000000fffff984 */ /* 0x000fe20000000800 */
[----:B------:R1:W-:Y:S01]  /*b930*/  @!P4 LDGSTS.E.BYPASS.LTC128B.128 [R220+0x8000], desc[UR22][R4.64] ;  /* 0x0800000004dccfae */ /* 0x0003e2000b981a16 */
[----:B------:R-:W-:-:S03]  /*b940*/  IADD3 R16, P0, PT, R230, UR4, RZ ;  /* 0x00000004e6107c10 */ /* 0x000fc6000ff1e0ff */
[----:B------:R2:W-:Y:S01]  /*b950*/  @P4 STS.128 [R220+0x8000], RZ ;  /* 0x008000ffdc004388 */ /* 0x0005e20000000c00 */
[----:B------:R-:W-:Y:S02]  /*b960*/  IADD3.X R17, PT, PT, R229, UR10, RZ, P0, !PT ;  /* 0x0000000ae5117c10 */ /* 0x000fe400087fe4ff */
[----:B------:R-:W-:-:S04]  /*b970*/  IADD3 R14, P0, PT, R16, UR4, RZ ;  /* 0x00000004100e7c10 */ /* 0x000fc8000ff1e0ff */
[----:B------:R-:W-:Y:S02]  /*b980*/  IADD3.X R15, PT, PT, R17, UR10, RZ, P0, !PT ;  /* 0x0000000a110f7c10 */ /* 0x000fe400087fe4ff */
[----:B------:R-:W-:-:S04]  /*b990*/  IADD3 R12, P0, PT, R14, UR4, RZ ;  /* 0x000000040e0c7c10 */ /* 0x000fc8000ff1e0ff */
[----:B------:R-:W-:Y:S01]  /*b9a0*/  IADD3.X R13, PT, PT, R15, UR10, RZ, P0, !PT ;  /* 0x0000000a0f0d7c10 */ /* 0x000fe200087fe4ff */
        /* <DEDUP_REMOVED lines=12> */
[----:B-1----:R-:W-:Y:S01]  /*ba70*/  @!P1 IMAD.MOV.U32 R4, RZ, RZ, R230 ;  /* 0x000000ffff049224 */ /* 0x002fe200078e00e6 */
[----:B------:R-:W-:-:S05]  /*ba80*/  @!P1 MOV R5, R229 ;  /* 0x000000e500059202 */ /* 0x000fca0000000f00 */
        /* <DEDUP_REMOVED lines=66> */
.L_x_6490:
        /* <DEDUP_REMOVED lines=28> */
[C---:B------:R-:W-:Y:S01]  /*c070*/  IADD3 R16, PT, PT, R200.reuse, 0x10000, RZ ;  /* 0x00010000c8107810 */ /* 0x040fe20007ffe0ff */
[----:B------:R-:W-:Y:S01]  /*c080*/  LDSM.16.MT88.4 R12, [R200+0x10000] ;  /* 0x01000000c80c783b */ /* 0x000fe20000004200 */
        /* <DEDUP_REMOVED lines=17> */
[----:B------:R-:W-:Y:S01]  /*c1a0*/  FFMA.FTZ R183, R8, UR4, -R206 ;  /* 0x0000000408b77c23 */ /* 0x000fe200080108ce */
[--C-:B------:R-:W-:Y:S01]  /*c1b0*/  FFMA.FTZ R184, R7, UR4, -R178.reuse ;  /* 0x0000000407b87c23 */ /* 0x100fe200080108b2 */
[--C-:B------:R-:W-:Y:S01]  /*c1c0*/  FFMA.FTZ R182, R33, UR4, -R178.reuse ;  /* 0x0000000421b67c23 */ /* 0x100fe200080108b2 */
[--C-:B------:R-:W-:Y:S01]  /*c1d0*/  FFMA.FTZ R187, R9, UR4, -R178.reuse ;  /* 0x0000000409bb7c23 */ /* 0x100fe200080108b2 */
[----:B------:R-:W-:Y:S01]  /*c1e0*/  FFMA.FTZ R190, R249, UR4, -R178 ;  /* 0x00000004f9be7c23 */ /* 0x000fe200080108b2 */
[----:B------:R-:W-:Y:S01]  /*c1f0*/  @P2 IADD3 R192, PT, PT, R16, -0x40, RZ ;  /* 0xffffffc010c02810 */ /* 0x000fe20007ffe0ff */
[----:B------:R-:W-:Y:S01]  /*c200*/  FMUL.FTZ R189, R5, UR4 ;  /* 0x0000000405bd7c20 */ /* 0x000fe20008410000 */
[----:B------:R-:W-:Y:S01]  /*c210*/  FMUL.FTZ R3, R4, UR4 ;  /* 0x0000000404037c20 */ /* 0x000fe20008410000 */
[----:B------:R-:W-:Y:S01]  /*c220*/  MUFU.EX2 R188, R188 ;  /* 0x000000bc00bc7308 */ /* 0x000fe20000000800 */
[----:B------:R-:W-:Y:S01]  /*c230*/  SEL R165, R165, 0xffffffe0, !P1 ;  /* 0xffffffe0a5a57807 */ /* 0x000fe20004800000 */
[----:B------:R-:W1:Y:S01]  /*c240*/  LDSM.16.MT88.4 R28, [R192] ;  /* 0x00000000c01c783b */ /* 0x000e620000004200 */
[----:B------:R-:W-:Y:S01]  /*c250*/  FFMA.FTZ R196, R201, UR4, -R206 ;  /* 0x00000004c9c47c23 */ /* 0x000fe200080108ce */
[----:B------:R-:W2:Y:S01]  /*c260*/  MUFU.EX2 R185, R185 ;  /* 0x000000b900b97308 */ /* 0x000ea20000000800 */
[----:B------:R-:W-:Y:S01]  /*c270*/  IADD3 R193, PT, PT, R200, R165, RZ ;  /* 0x000000a5c8c17210 */ /* 0x000fe20007ffe0ff */
[----:B------:R-:W-:Y:S01]  /*c280*/  FFMA.FTZ R201, R197, UR4, -R178 ;  /* 0x00000004c5c97c23 */ /* 0x000fe200080108b2 */
[----:B------:R-:W-:Y:S01]  /*c290*/  IADD3 R191, PT, PT, R165, R192, RZ ;  /* 0x000000c0a5bf7210 */ /* 0x000fe20007ffe0ff */
[----:B------:R-:W-:Y:S01]  /*c2a0*/  MUFU.EX2 R186, R186 ;  /* 0x000000ba00ba7308 */ /* 0x000fe20000000800 */
[--C-:B------:R-:W-:Y:S01]  /*c2b0*/  FFMA.FTZ R199, R199, UR4, -R206.reuse ;  /* 0x00000004c7c77c23 */ /* 0x100fe200080108ce */
[----:B------:R-:W-:Y:S01]  /*c2c0*/  LDSM.16.MT88.4 R20, [R193+0x10000] ;  /* 0x01000000c114783b */ /* 0x000fe20000004200 */
[--C-:B------:R-:W-:Y:S01]  /*c2d0*/  FFMA.FTZ R195, R239, UR4, -R206.reuse ;  /* 0x00000004efc37c23 */ /* 0x100fe200080108ce */
[----:B------:R-:W3:Y:S01]  /*c2e0*/  MUFU.EX2 R183, R183 ;  /* 0x000000b700b77308 */ /* 0x000ee20000000800 */
[----:B------:R-:W-:Y:S01]  /*c2f0*/  FFMA.FTZ R194, R245, UR4, -R206 ;  /* 0x00000004f5c27c23 */ /* 0x000fe200080108ce */
[--C-:B------:R-:W-:Y:S01]  /*c300*/  FFMA.FTZ R198, R167, UR4, -R178.reuse ;  /* 0x00000004a7c67c23 */ /* 0x100fe200080108b2 */
[--C-:B------:R-:W-:Y:S01]  /*c310*/  FFMA.FTZ R197, R171, UR4, -R178.reuse ;  /* 0x00000004abc57c23 */ /* 0x100fe200080108b2 */
[----:B------:R-:W-:Y:S01]  /*c320*/  MUFU.EX2 R184, R184 ;  /* 0x000000b800b87308 */ /* 0x000fe20000000800 */
[----:B------:R-:W-:Y:S01]  /*c330*/  FFMA.FTZ R202, R169, UR4, -R178 ;  /* 0x00000004a9ca7c23 */ /* 0x000fe200080108b2 */
[----:B--2---:R-:W-:Y:S01]  /*c340*/  F2FP.F16.F32.PACK_AB R4, R185, R188 ;  /* 0x000000bcb904723e */ /* 0x004fe200000000ff */
[----:B------:R-:W-:Y:S01]  /*c350*/  LDSM.16.MT88.4 R168, [R193+0x12800] ;  /* 0x01280000c1a8783b */ /* 0x000fe20000004200 */
[----:B------:R-:W2:Y:S01]  /*c360*/  MUFU.EX2 R182, R182 ;  /* 0x000000b600b67308 */ /* 0x000ea20000000800 */
[--C-:B------:R-:W-:Y:S01]  /*c370*/  FFMA.FTZ R208, R221, UR4, -R206.reuse ;  /* 0x00000004ddd07c23 */ /* 0x100fe200080108ce */
[----:B------:R-:W-:Y:S01]  /*c380*/  FFMA.FTZ R221, R223, UR4, -R206 ;  /* 0x00000004dfdd7c23 */ /* 0x000fe200080108ce */
[----:B------:R-:W-:Y:S01]  /*c390*/  LDSM.16.MT88.4 R164, [R192+0x2800] ;  /* 0x00280000c0a4783b */ /* 0x000fe20000004200 */
[----:B------:R-:W-:Y:S01]  /*c3a0*/  MUFU.EX2 R187, R187 ;  /* 0x000000bb00bb7308 */ /* 0x000fe20000000800 */
[----:B------:R-:W-:Y:S01]  /*c3b0*/  FFMA.FTZ R220, R211, UR4, -R178 ;  /* 0x00000004d3dc7c23 */ /* 0x000fe200080108b2 */
[----:B---3--:R-:W-:Y:S01]  /*c3c0*/  F2FP.F16.F32.PACK_AB R6, R183, R186 ;  /* 0x000000bab706723e */ /* 0x008fe200000000ff */
[--C-:B------:R-:W-:Y:S01]  /*c3d0*/  FFMA.FTZ R223, R231, UR4, -R206.reuse ;  /* 0x00000004e7df7c23 */ /* 0x100fe200080108ce */
[----:B------:R-:W3:Y:S01]  /*c3e0*/  MUFU.EX2 R190, R190 ;  /* 0x000000be00be7308 */ /* 0x000ee20000000800 */
[----:B------:R-:W-:Y:S01]  /*c3f0*/  FFMA.FTZ R210, R235, UR4, -R206 ;  /* 0x00000004ebd27c23 */ /* 0x000fe200080108ce */
[--C-:B------:R-:W-:Y:S01]  /*c400*/  FFMA.FTZ R211, R219, UR4, -R178.reuse ;  /* 0x00000004dbd37c23 */ /* 0x100fe200080108b2 */
[--C-:B------:R-:W-:Y:S01]  /*c410*/  FFMA.FTZ R222, R175, UR4, -R178.reuse ;  /* 0x00000004afde7c23 */ /* 0x100fe200080108b2 */
[----:B------:R-:W4:Y:S01]  /*c420*/  MUFU.EX2 R189, R189 ;  /* 0x000000bd00bd7308 */ /* 0x000f220000000800 */
[----:B------:R-:W-:Y:S01]  /*c430*/  FFMA.FTZ R173, R173, UR4, -R178 ;  /* 0x00000004adad7c23 */ /* 0x000fe200080108b2 */
[----:B--2---:R-:W-:Y:S01]  /*c440*/  F2FP.F16.F32.PACK_AB R5, R182, R184 ;  /* 0x000000b8b605723e */ /* 0x004fe200000000ff */
[--C-:B------:R-:W-:Y:S01]  /*c450*/  FFMA.FTZ R224, R209, UR4, -R206.reuse ;  /* 0x00000004d1e07c23 */ /* 0x100fe200080108ce */
[----:B------:R-:W2:Y:S01]  /*c460*/  MUFU.EX2 R3, R3 ;  /* 0x0000000300037308 */ /* 0x000ea20000000800 */
[--C-:B------:R-:W-:Y:S01]  /*c470*/  FFMA.FTZ R207, R207, UR4, -R206.reuse ;  /* 0x00000004cfcf7c23 */ /* 0x100fe200080108ce */
[--C-:B------:R-:W-:Y:S01]  /*c480*/  FFMA.FTZ R209, R177, UR4, -R206.reuse ;  /* 0x00000004b1d17c23 */ /* 0x100fe200080108ce */
[----:B------:R-:W-:Y:S01]  /*c490*/  FFMA.FTZ R204, R204, UR4, -R206 ;  /* 0x00000004cccc7c23 */ /* 0x000fe200080108ce */
[----:B------:R-:W-:Y:S01]  /*c4a0*/  MUFU.EX2 R199, R199 ;  /* 0x000000c700c77308 */ /* 0x000fe20000000800 */
[--C-:B------:R-:W-:Y:S01]  /*c4b0*/  FFMA.FTZ R206, R203, UR4, -R178.reuse ;  /* 0x00000004cbce7c23 */ /* 0x100fe200080108b2 */
[----:B---3--:R-:W-:Y:S01]  /*c4c0*/  F2FP.F16.F32.PACK_AB R7, R190, R187 ;  /* 0x000000bbbe07723e */ /* 0x008fe200000000ff */
[----:B------:R-:W-:Y:S01]  /*c4d0*/  FFMA.FTZ R234, R179, UR4, -R178 ;  /* 0x00000004b3ea7c23 */ /* 0x000fe200080108b2 */
[----:B------:R-:W3:Y:S01]  /*c4e0*/  MUFU.EX2 R196, R196 ;  /* 0x000000c400c47308 */ /* 0x000ee20000000800 */
[----:B------:R-:W-:Y:S01]  /*c4f0*/  PLOP3.LUT P0, PT, PT, PT, UP0, 0x80, 0x8 ;  /* 0x000000000008781c */ /* 0x000fe20003f0f008 */
[-C--:B----4-:R-:W-:Y:S01]  /*c500*/  FMUL.FTZ R24, R144, R189.reuse ;  /* 0x000000bd90187220 */ /* 0x090fe20000410000 */
[-C--:B------:R-:W-:Y:S01]  /*c510*/  FMUL.FTZ R25, R145, R189.reuse ;  /* 0x000000bd91197220 */ /* 0x080fe20000410000 */
[-C--:B------:R-:W-:Y:S01]  /*c520*/  FMUL.FTZ R140, R140, R189.reuse ;  /* 0x000000bd8c8c7220 */ /* 0x080fe20000410000 */
[----:B------:R-:W-:Y:S01]  /*c530*/  FMUL.FTZ R141, R141, R189 ;  /* 0x000000bd8d8d7220 */ /* 0x000fe20000410000 */
[-C--:B--2---:R-:W-:Y:S01]  /*c540*/  FMUL.FTZ R26, R146, R3.reuse ;  /* 0x00000003921a7220 */ /* 0x084fe20000410000 */
[-C--:B------:R-:W-:Y:S01]  /*c550*/  FMUL.FTZ R27, R147, R3.reuse ;  /* 0x00000003931b7220 */ /* 0x080fe20000410000 */
[-C--:B------:R-:W-:Y:S01]  /*c560*/  FMUL.FTZ R142, R142, R3.reuse ;  /* 0x000000038e8e7220 */ /* 0x080fe20000410000 */
[----:B------:R-:W-:Y:S01]  /*c570*/  FMUL.FTZ R143, R143, R3 ;  /* 0x000000038f8f7220 */ /* 0x000fe20000410000 */
[-C--:B------:R-:W-:Y:S01]  /*c580*/  FMUL.FTZ R32, R136, R189.reuse ;  /* 0x000000bd88207220 */ /* 0x080fe20000410000 */
[----:B------:R-:W-:Y:S01]  /*c590*/  FMUL.FTZ R33, R137, R189 ;  /* 0x000000bd89217220 */ /* 0x000fe20000410000 */
[-C--:B------:R-:W-:Y:S01]  /*c5a0*/  FMUL.FTZ R34, R138, R3.reuse ;  /* 0x000000038a227220 */ /* 0x080fe20000410000 */
[----:B------:R-:W-:Y:S01]  /*c5b0*/  FMUL.FTZ R35, R139, R3 ;  /* 0x000000038b237220 */ /* 0x000fe20000410000 */
[C---:B-1----:R-:W-:Y:S01]  /*c5c0*/  HMMA.16816.F32 R24, R4.reuse, R28, R24 ;  /* 0x0000001c0418723c */ /* 0x042fe20000001818 */
[----:B------:R-:W1:Y:S01]  /*c5d0*/  LDSM.16.MT88.4 R136, [R191+0x2000] ;  /* 0x00200000bf88783b */ /* 0x000e620000004200 */
        /* <DEDUP_REMOVED lines=11> */
[----:B------:R-:W4:Y:S01]  /*c690*/  LDSM.16.MT88.4 R144, [R192+0x2000] ;  /* 0x00200000c090783b */ /* 0x000f220000004200 */
[----:B------:R-:W-:Y:S01]  /*c6a0*/  FMUL.FTZ R61, R61, R189 ;  /* 0x000000bd3d3d7220 */ /* 0x000fe20000410000 */
[-C--:B------:R-:W-:Y:S01]  /*c6b0*/  FMUL.FTZ R62, R62, R3.reuse ;  /* 0x000000033e3e7220 */ /* 0x080fe20000410000 */
        /* <DEDUP_REMOVED lines=26> */
[----:B------:R-:W-:Y:S01]  /*c860*/  LDSM.16.MT88.4 R152, [R191] ;  /* 0x00000000bf98783b */ /* 0x000fe20000004200 */
        /* <DEDUP_REMOVED lines=30> */
[C---:B----4-:R-:W-:Y:S01]  /*ca50*/  HMMA.16816.F32 R52, R4.reuse, R144, R52 ;  /* 0x000000900434723c */ /* 0x050fe20000001834 */
        /* <DEDUP_REMOVED lines=8> */
[----:B------:R-:W4:Y:S01]  /*cae0*/  LDSM.16.MT88.4 R144, [R193+0x14000] ;  /* 0x01400000c190783b */ /* 0x000f220000004200 */
[-C--:B------:R-:W-:Y:S01]  /*caf0*/  FMUL.FTZ R108, R108, R189.reuse ;  /* 0x000000bd6c6c7220 */ /* 0x080fe20000410000 */
[----:B------:R-:W-:Y:S01]  /*cb00*/  FMUL.FTZ R109, R109, R189 ;  /* 0x000000bd6d6d7220 */ /* 0x000fe20000410000 */
[-C--:B------:R-:W-:Y:S01]  /*cb10*/  FMUL.FTZ R110, R110, R3.reuse ;  /* 0x000000036e6e7220 */ /* 0x080fe20000410000 */
[----:B------:R-:W-:Y:S01]  /*cb20*/  FMUL.FTZ R111, R111, R3 ;  /* 0x000000036f6f7220 */ /* 0x000fe20000410000 */
[-C--:B------:R-:W-:Y:S01]  /*cb30*/  FMUL.FTZ R112, R112, R189.reuse ;  /* 0x000000bd70707220 */ /* 0x080fe20000410000 */
[----:B------:R-:W-:Y:S01]  /*cb40*/  FMUL.FTZ R113, R113, R189 ;  /* 0x000000bd71717220 */ /* 0x000fe20000410000 */
[C---:B------:R-:W-:Y:S01]  /*cb50*/  HMMA.16816.F32 R16, R4.reuse, R20, R16 ;  /* 0x000000140410723c */ /* 0x040fe20000001810 */
        /* <DEDUP_REMOVED lines=8> */
[----:B------:R-:W-:Y:S01]  /*cbe0*/  LDSM.16.MT88.4 R148, [R200+0x12000] ;  /* 0x01200000c894783b */ /* 0x000fe20000004200 */
[----:B------:R-:W-:Y:S01]  /*cbf0*/  FMUL.FTZ R157, R157, R189 ;  /* 0x000000bd9d9d7220 */ /* 0x000fe20000410000 */
[-C--:B------:R-:W-:Y:S01]  /*cc00*/  FMUL.FTZ R158, R158, R3.reuse ;  /* 0x000000039e9e7220 */ /* 0x080fe20000410000 */
[----:B------:R-:W-:Y:S01]  /*cc10*/  FMUL.FTZ R159, R159, R3 ;  /* 0x000000039f9f7220 */ /* 0x000fe20000410000 */
[-C--:B------:R-:W-:Y:S01]  /*cc20*/  FMUL.FTZ R36, R36, R189.reuse ;  /* 0x000000bd24247220 */ /* 0x080fe20000410000 */
        /* <DEDUP_REMOVED lines=8> */
[----:B------:R-:W-:Y:S01]  /*ccb0*/  MUFU.EX2 R195, R195 ;  /* 0x000000c300c37308 */ /* 0x000fe20000000800 */
[-C--:B------:R-:W-:Y:S01]  /*ccc0*/  FMUL.FTZ R100, R100, R189.reuse ;  /* 0x000000bd64647220 */ /* 0x080fe20000410000 */
[C---:B------:R-:W-:Y:S01]  /*ccd0*/  HMMA.16816.F32 R72, R4.reuse, R142, R72 ;  /* 0x0000008e0448723c */ /* 0x040fe20000001848 */
[----:B------:R-:W1:Y:S01]  /*cce0*/  LDSM.16.MT88.4 R140, [R191+0x4000] ;  /* 0x00400000bf8c783b */ /* 0x000e620000004200 */
[----:B------:R-:W-:Y:S01]  /*ccf0*/  MUFU.EX2 R194, R194 ;  /* 0x000000c200c27308 */ /* 0x000fe20000000800 */
[----:B------:R-:W-:Y:S01]  /*cd00*/  FMUL.FTZ R101, R101, R189 ;  /* 0x000000bd65657220 */ /* 0x000fe20000410000 */
[-C--:B------:R-:W-:Y:S01]  /*cd10*/  FMUL.FTZ R102, R102, R3.reuse ;  /* 0x0000000366667220 */ /* 0x080fe20000410000 */
[----:B------:R-:W-:Y:S01]  /*cd20*/  FMUL.FTZ R103, R103, R3 ;  /* 0x0000000367677220 */ /* 0x000fe20000410000 */
[----:B------:R-:W-:Y:S01]  /*cd30*/  MUFU.EX2 R198, R198 ;  /* 0x000000c600c67308 */ /* 0x000fe20000000800 */
[-C--:B------:R-:W-:Y:S01]  /*cd40*/  FMUL.FTZ R104, R104, R189.reuse ;  /* 0x000000bd68687220 */ /* 0x080fe20000410000 */
[C---:B--2---:R-:W-:Y:S01]  /*cd50*/  HMMA.16816.F32 R84, R4.reuse, R136, R84 ;  /* 0x000000880454723c */ /* 0x044fe20000001854 */
[----:B------:R-:W-:Y:S01]  /*cd60*/  FMUL.FTZ R105, R105, R189 ;  /* 0x000000bd69697220 */ /* 0x000fe20000410000 */
[----:B------:R-:W2:Y:S01]  /*cd70*/  MUFU.EX2 R201, R201 ;  /* 0x000000c900c97308 */ /* 0x000ea20000000800 */
[-C--:B------:R-:W-:Y:S01]  /*cd80*/  FMUL.FTZ R106, R106, R3.reuse ;  /* 0x000000036a6a7220 */ /* 0x080fe20000410000 */
[----:B------:R-:W-:Y:S01]  /*cd90*/  FMUL.FTZ R107, R107, R3 ;  /* 0x000000036b6b7220 */ /* 0x000fe20000410000 */
[-C--:B------:R-:W-:Y:S01]  /*cda0*/  FMUL.FTZ R116, R116, R189.reuse ;  /* 0x000000bd74747220 */ /* 0x080fe20000410000 */
[----:B------:R-:W-:Y:S01]  /*cdb0*/  MUFU.EX2 R197, R197 ;  /* 0x000000c500c57308 */ /* 0x000fe20000000800 */
[----:B------:R-:W-:Y:S01]  /*cdc0*/  FMUL.FTZ R117, R117, R189 ;  /* 0x000000bd75757220 */ /* 0x000fe20000410000 */
[C---:B------:R-:W-:Y:S01]  /*cdd0*/  HMMA.16816.F32 R88, R4.reuse, R138, R88 ;  /* 0x0000008a0458723c */ /* 0x040fe20000001858 */
[----:B------:R-:W5:Y:S01]  /*cde0*/  LDSM.16.MT88.4 R136, [R193+0x16000] ;  /* 0x01600000c188783b */ /* 0x000f620000004200 */
[----:B------:R-:W2:Y:S01]  /*cdf0*/  MUFU.EX2 R202, R202 ;  /* 0x000000ca00ca7308 */ /* 0x000ea20000000800 */
        /* <DEDUP_REMOVED lines=14> */
[----:B------:R-:W-:Y:S01]  /*cee0*/  LDSM.16.MT88.4 R152, [R191+0x6000] ;  /* 0x00600000bf98783b */ /* 0x000fe20000004200 */
[-C--:B------:R-:W-:Y:S01]  /*cef0*/  FMUL.FTZ R130, R130, R3.reuse ;  /* 0x0000000382827220 */ /* 0x080fe20000410000 */
[----:B------:R-:W-:Y:S01]  /*cf00*/  FMUL.FTZ R131, R131, R3 ;  /* 0x0000000383837220 */ /* 0x000fe20000410000 */
[----:B------:R-:W-:Y:S01]  /*cf10*/  MUFU.EX2 R208, R208 ;  /* 0x000000d000d07308 */ /* 0x000fe20000000800 */
[----:B------:R-:W-:Y:S01]  /*cf20*/  LDSM.16.MT88.4 R160, [R200+0x14800] ;  /* 0x01480000c8a0783b */ /* 0x000fe20000004200 */
[----:B------:R-:W-:Y:S01]  /*cf30*/  FFMA.FTZ R188, R243, R189, R188 ;  /* 0x000000bdf3bc7223 */ /* 0x000fe200000100bc */
[----:B------:R-:W-:Y:S01]  /*cf40*/  FFMA.FTZ R3, R241, R3, R184 ;  /* 0x00000003f1037223 */ /* 0x000fe200000100b8 */
[----:B----4-:R-:W-:Y:S01]  /*cf50*/  HMMA.16816.F32 R76, R4, R144, R76 ;  /* 0x00000090044c723c */ /* 0x010fe2000000184c */
[----:B------:R-:W4:Y:S01]  /*cf60*/  MUFU.EX2 R221, R221 ;  /* 0x000000dd00dd7308 */ /* 0x000f220000000800 */
[----:B------:R-:W-:Y:S01]  /*cf70*/  FADD.FTZ R185, R185, R188 ;  /* 0x000000bcb9b97221 */ /* 0x000fe20000010000 */
[----:B------:R-:W-:-:S02]  /*cf80*/  FADD.FTZ R182, R182, R3 ;  /* 0x00000003b6b67221 */ /* 0x000fc40000010000 */
[----:B------:R-:W-:Y:S01]  /*cf90*/  MUFU.EX2 R223, R223 ;  /* 0x000000df00df7308 */ /* 0x000fe20000000800 */
[----:B------:R-:W-:Y:S01]  /*cfa0*/  FADD.FTZ R186, R186, R185 ;  /* 0x000000b9baba7221 */ /* 0x000fe20000010000 */
[----:B------:R-:W-:Y:S01]  /*cfb0*/  FADD.FTZ R3, R187, R182 ;  /* 0x000000b6bb037221 */ /* 0x000fe20000010000 */
[C---:B------:R-:W-:Y:S01]  /*cfc0*/  HMMA.16816.F32 R80, R4.reuse, R146, R80 ;  /* 0x000000920450723c */ /* 0x040fe20000001850 */
[----:B------:R-:W3:Y:S01]  /*cfd0*/  LDSM.16.MT88.4 R144, [R200+0x16000] ;  /* 0x01600000c890783b */ /* 0x000ee20000004200 */
[----:B------:R-:W-:Y:S01]  /*cfe0*/  MUFU.EX2 R210, R210 ;  /* 0x000000d200d27308 */ /* 0x000fe20000000800 */
[----:B------:R-:W-:Y:S01]  /*cff0*/  FADD.FTZ R186, R183, R186 ;  /* 0x000000bab7ba7221 */ /* 0x000fe20000010000 */
[----:B------:R-:W-:Y:S02]  /*d000*/  FADD.FTZ R3, R190, R3 ;  /* 0x00000003be037221 */ /* 0x000fe40000010000 */
[----:B------:R-:W-:Y:S02]  /*d010*/  MUFU.EX2 R220, R220 ;  /* 0x000000dc00dc7308 */ /* 0x000fe40000000800 */
[C---:B-1----:R-:W-:Y:S02]  /*d020*/  HMMA.16816.F32 R92, R4.reuse, R140, R92 ;  /* 0x0000008c045c723c */ /* 0x042fe4000000185c */
[----:B------:R1:W4:Y:S04]  /*d030*/  MUFU.EX2 R219, R173 ;  /* 0x000000ad00db7308 */ /* 0x0003280000000800 */
[----:B------:R-:W-:Y:S02]  /*d040*/  MUFU.EX2 R211, R211 ;  /* 0x000000d300d37308 */ /* 0x000fe40000000800 */
[C---:B------:R-:W-:Y:S01]  /*d050*/  HMMA.16816.F32 R96, R4.reuse, R142, R96 ;  /* 0x0000008e0460723c */ /* 0x040fe20000001860 */
[----:B------:R-:W2:Y:S01]  /*d060*/  LDSM.16.MT88.4 R140, [R192+0x6000] ;  /* 0x00600000c08c783b */ /* 0x000ea20000004200 */
[----:B------:R-:W4:Y:S04]  /*d070*/  MUFU.EX2 R222, R222 ;  /* 0x000000de00de7308 */ /* 0x000f280000000800 */
[----:B------:R-:W-:Y:S02]  /*d080*/  MUFU.EX2 R207, R207 ;  /* 0x000000cf00cf7308 */ /* 0x000fe40000000800 */
[C---:B-----5:R-:W-:Y:S01]  /*d090*/  HMMA.16816.F32 R108, R4.reuse, R136, R108 ;  /* 0x00000088046c723c */ /* 0x060fe2000000186c */
[----:B-1----:R-:W-:Y:S01]  /*d0a0*/  LDSM.16.MT88.4 R172, [R193+0x13000] ;  /* 0x01300000c1ac783b */ /* 0x002fe20000004200 */
[----:B------:R-:W1:Y:S04]  /*d0b0*/  MUFU.EX2 R224, R224 ;  /* 0x000000e000e07308 */ /* 0x000e680000000800 */
[----:B------:R-:W-:Y:S02]  /*d0c0*/  MUFU.EX2 R209, R209 ;  /* 0x000000d100d17308 */ /* 0x000fe40000000800 */
[C---:B------:R-:W-:Y:S01]  /*d0d0*/  HMMA.16816.F32 R112, R4.reuse, R138, R112 ;  /* 0x0000008a0470723c */ /* 0x040fe20000001870 */
[----:B------:R-:W5:Y:S01]  /*d0e0*/  LDSM.16.MT88.4 R136, [R200+0x10800] ;  /* 0x01080000c888783b */ /* 0x000f620000004200 */
[----:B------:R-:W-:Y:S04]  /*d0f0*/  MUFU.EX2 R204, R204 ;  /* 0x000000cc00cc7308 */ /* 0x000fe80000000800 */
[----:B------:R-:W-:Y:S02]  /*d100*/  MUFU.EX2 R206, R206 ;  /* 0x000000ce00ce7308 */ /* 0x000fe40000000800 */
[C---:B------:R-:W-:Y:S02]  /*d110*/  HMMA.16816.F32 R8, R4.reuse, R12, R8 ;  /* 0x0000000c0408723c */ /* 0x040fe40000001808 */
[----:B------:R-:W-:Y:S06]  /*d120*/  MUFU.EX2 R234, R234 ;  /* 0x000000ea00ea7308 */ /* 0x000fec0000000800 */
[C---:B------:R-:W-:Y:S01]  /*d130*/  HMMA.16816.F32 R12, R4.reuse, R14, R156 ;  /* 0x0000000e040c723c */ /* 0x040fe2000000189c */
[----:B------:R-:W-:Y:S07]  /*d140*/  LDSM.16.MT88.4 R156, [R193+0x14800] ;  /* 0x01480000c19c783b */ /* 0x000fee0000004200 */
[C---:B------:R-:W-:Y:S08]  /*d150*/  HMMA.16816.F32 R36, R4.reuse, R148, R36 ;  /* 0x000000940424723c */ /* 0x040ff00000001824 */
        /* <DEDUP_REMOVED lines=21> */
[----:B------:R-:W5:Y:S07]  /*d2b0*/  LDSM.16.MT88.4 R136, [R200+0x12800] ;  /* 0x01280000c888783b */ /* 0x000f6e0000004200 */
[C---:B----4-:R-:W-:Y:S08]  /*d2c0*/  HMMA.16816.F32 R16, R128.reuse, R148, R16 ;  /* 0x000000948010723c */ /* 0x050ff00000001810 */
[C---:B------:R-:W-:Y:S01]  /*d2d0*/  HMMA.16816.F32 R20, R128.reuse, R150, R20 ;  /* 0x000000968014723c */ /* 0x040fe20000001814 */
[----:B------:R-:W4:Y:S07]  /*d2e0*/  LDSM.16.MT88.4 R148, [R192+0x4800] ;  /* 0x00480000c094783b */ /* 0x000f2e0000004200 */
[C---:B---3--:R-:W-:Y:S08]  /*d2f0*/  HMMA.16816.F32 R24, R128.reuse, R144, R24 ;  /* 0x000000908018723c */ /* 0x048ff00000001818 */
[C---:B------:R-:W-:Y:S01]  /*d300*/  HMMA.16816.F32 R28, R128.reuse, R146, R28 ;  /* 0x00000092801c723c */ /* 0x040fe2000000181c */
[----:B------:R-:W-:Y:S07]  /*d310*/  LDSM.16.MT88.4 R144, [R191+0x4800] ;  /* 0x00480000bf90783b */ /* 0x000fee0000004200 */
[C---:B--2---:R-:W-:Y:S08]  /*d320*/  HMMA.16816.F32 R32, R128.reuse, R140, R32 ;  /* 0x0000008c8020723c */ /* 0x044ff00000001820 */
[C---:B-----5:R-:W-:Y:S08]  /*d330*/  HMMA.16816.F32 R36, R128.reuse, R136, R36 ;  /* 0x000000888024723c */ /* 0x060ff00000001824 */
[C---:B------:R-:W-:Y:S01]  /*d340*/  HMMA.16816.F32 R40, R128.reuse, R138, R40 ;  /* 0x0000008a8028723c */ /* 0x040fe20000001828 */
[----:B------:R-:W2:Y:S07]  /*d350*/  LDSM.16.MT88.4 R136, [R193+0x16800] ;  /* 0x01680000c188783b */ /* 0x000eae0000004200 */
        /* <DEDUP_REMOVED lines=46> */
[C---:B--2---:R-:W-:Y:S08]  /*d640*/  HMMA.16816.F32 R24, R4.reuse, R136, R24 ;  /* 0x000000880418723c */ /* 0x044ff00000001818 */
[C---:B------:R-:W-:Y:S08]  /*d650*/  HMMA.16816.F32 R28, R4.reuse, R138, R28 ;  /* 0x0000008a041c723c */ /* 0x040ff0000000181c */
[C---:B------:R-:W-:Y:S01]  /*d660*/  HMMA.16816.F32 R136, R4.reuse, R144, R32 ;  /* 0x000000900488723c */ /* 0x040fe20000001820 */
[----:B------:R-:W-:Y:S07]  /*d670*/  LDSM.16.MT88.4 R32, [R200+0x17000] ;  /* 0x01700000c820783b */ /* 0x000fee0000004200 */
        /* <DEDUP_REMOVED lines=14> */
[----:B--2---:R-:W-:Y:S01]  /*d760*/  HMMA.16816.F32 R108, R4, R144, R108 ;  /* 0x00000090046c723c */ /* 0x004fe2000000186c */
[--C-:B------:R-:W-:Y:S01]  /*d770*/  FFMA.FTZ R144, R205, UR4, -R178.reuse ;  /* 0x00000004cd907c23 */ /* 0x100fe200080108b2 */
[----:B------:R-:W-:-:S02]  /*d780*/  FFMA.FTZ R205, R176, UR4, -R178 ;  /* 0x00000004b0cd7c23 */ /* 0x000fc400080108b2 */
[----:B------:R-:W-:Y:S01]  /*d790*/  LDSM.16.MT88.4 R176, [R193+0x13800] ;  /* 0x01380000c1b0783b */ /* 0x000fe20000004200 */
[----:B------:R2:W4:Y:S03]  /*d7a0*/  MUFU.EX2 R203, R144 ;  /* 0x0000009000cb7308 */ /* 0x0005260000000800 */
[C---:B------:R-:W-:Y:S01]  /*d7b0*/  HMMA.16816.F32 R36, R4.reuse, R168, R36 ;  /* 0x000000a80424723c */ /* 0x040fe20000001824 */
[----:B------:R-:W5:Y:S07]  /*d7c0*/  MUFU.EX2 R205, R205 ;  /* 0x000000cd00cd7308 */ /* 0x000f6e0000000800 */
        /* <DEDUP_REMOVED lines=16> */
[----:B------:R-:W3:Y:S07]  /*d8d0*/  LDSM.16.MT88.4 R32, [R200+0x15800] ;  /* 0x01580000c820783b */ /* 0x000eee0000004200 */
[C---:B------:R-:W-:Y:S01]  /*d8e0*/  HMMA.16816.F32 R112, R4.reuse, R146, R112 ;  /* 0x000000920470723c */ /* 0x040fe20000001870 */
[----:B--2---:R-:W-:Y:S07]  /*d8f0*/  LDSM.16.MT88.4 R144, [R193+0x17800] ;  /* 0x01780000c190783b */ /* 0x004fee0000004200 */
[C---:B-1----:R-:W-:Y:S08]  /*d900*/  HMMA.16816.F32 R116, R4.reuse, R148, R116 ;  /* 0x000000940474723c */ /* 0x042ff00000001874 */
[C---:B------:R-:W-:Y:S01]  /*d910*/  HMMA.16816.F32 R120, R4.reuse, R150, R120 ;  /* 0x000000960478723c */ /* 0x040fe20000001878 */
[----:B------:R-:W1:Y:S07]  /*d920*/  LDSM.16.MT88.4 R148, [R193+0x11800] ;  /* 0x01180000c194783b */ /* 0x000e6e0000004200 */
[C---:B----4-:R-:W-:Y:S08]  /*d930*/  HMMA.16816.F32 R124, R4.reuse, R160, R124 ;  /* 0x000000a0047c723c */ /* 0x050ff0000000187c */
[----:B------:R-:W-:Y:S01]  /*d940*/  HMMA.16816.F32 R128, R4, R162, R128 ;  /* 0x000000a20480723c */ /* 0x000fe20000001880 */
[----:B------:R-:W-:Y:S01]  /*d950*/  F2FP.F16.F32.PACK_AB R4, R224, R207 ;  /* 0x000000cfe004723e */ /* 0x000fe200000000ff */
[----:B------:R-:W-:Y:S01]  /*d960*/  FADD.FTZ R207, R207, R210 ;  /* 0x000000d2cfcf7221 */ /* 0x000fe20000010000 */
[----:B------:R-:W-:-:S02]  /*d970*/  F2FP.F16.F32.PACK_AB R5, R206, R203 ;  /* 0x000000cbce05723e */ /* 0x000fc400000000ff */
[----:B------:R-:W-:Y:S01]  /*d980*/  F2FP.F16.F32.PACK_AB R6, R204, R209 ;  /* 0x000000d1cc06723e */ /* 0x000fe200000000ff */
[----:B------:R-:W-:Y:S01]  /*d990*/  FADD.FTZ R224, R224, R207 ;  /* 0x000000cfe0e07221 */ /* 0x000fe20000010000 */
[----:B-----5:R-:W-:-:S03]  /*d9a0*/  F2FP.F16.F32.PACK_AB R7, R234, R205 ;  /* 0x000000cdea07723e */ /* 0x020fc600000000ff */
[----:B------:R-:W-:-:S04]  /*d9b0*/  FADD.FTZ R209, R209, R224 ;  /* 0x000000e0d1d17221 */ /* 0x000fc80000010000 */
[----:B------:R-:W-:Y:S01]  /*d9c0*/  HMMA.16816.F32 R160, R4, R156, R8 ;  /* 0x0000009c04a0723c */ /* 0x000fe20000001808 */
[----:B------:R-:W2:Y:S01]  /*d9d0*/  LDSM.16.MT88.4 R8, [R191+0x1800] ;  /* 0x00180000bf08783b */ /* 0x000ea20000004200 */
[----:B------:R-:W-:-:S06]  /*d9e0*/  FADD.FTZ R243, R204, R209 ;  /* 0x000000d1ccf37221 */ /* 0x000fcc0000010000 */
[C---:B------:R-:W-:Y:S01]  /*d9f0*/  HMMA.16816.F32 R156, R4.reuse, R158, R12 ;  /* 0x0000009e049c723c */ /* 0x040fe2000000180c */
[----:B------:R-:W4:Y:S07]  /*da00*/  LDSM.16.MT88.4 R12, [R191+0x3800] ;  /* 0x00380000bf0c783b */ /* 0x000f2e0000004200 */
[C---:B---3--:R-:W-:Y:S08]  /*da10*/  HMMA.16816.F32 R36, R4.reuse, R140, R36 ;  /* 0x0000008c0424723c */ /* 0x048ff00000001824 */
[C---:B------:R-:W-:Y:S01]  /*da20*/  HMMA.16816.F32 R40, R4.reuse, R142, R40 ;  /* 0x0000008e0428723c */ /* 0x040fe20000001828 */
[----:B------:R-:W3:Y:S07]  /*da30*/  LDSM.16.MT88.4 R140, [R192+0x1800] ;  /* 0x00180000c08c783b */ /* 0x000eee0000004200 */
[C---:B------:R-:W-:Y:S08]  /*da40*/  HMMA.16816.F32 R100, R4.reuse, R152, R100 ;  /* 0x000000980464723c */ /* 0x040ff00000001864 */
[C---:B------:R-:W-:Y:S08]  /*da50*/  HMMA.16816.F32 R104, R4.reuse, R154, R104 ;  /* 0x0000009a0468723c */ /* 0x040ff00000001868 */
[C---:B------:R-:W-:Y:S08]  /*da60*/  HMMA.16816.F32 R68, R4.reuse, R32, R68 ;  /* 0x000000200444723c */ /* 0x040ff00000001844 */
[C---:B------:R-:W-:Y:S01]  /*da70*/  HMMA.16816.F32 R72, R4.reuse, R34, R72 ;  /* 0x000000220448723c */ /* 0x040fe20000001848 */
[----:B------:R-:W5:Y:S07]  /*da80*/  LDSM.16.MT88.4 R32, [R192+0x7800] ;  /* 0x00780000c020783b */ /* 0x000f6e0000004200 */
[C---:B-1----:R-:W-:Y:S01]  /*da90*/  HMMA.16816.F32 R152, R4.reuse, R148, R16 ;  /* 0x000000940498723c */ /* 0x042fe20000001810 */
[----:B------:R-:W1:Y:S07]  /*daa0*/  LDSM.16.MT88.4 R16, [R191+0x5800] ;  /* 0x00580000bf10783b */ /* 0x000e6e0000004200 */
[C---:B--2---:R-:W-:Y:S08]  /*dab0*/  HMMA.16816.F32 R136, R4.reuse, R8, R136 ;  /* 0x000000080488723c */ /* 0x044ff00000001888 */
[C---:B------:R-:W-:Y:S01]  /*dac0*/  HMMA.16816.F32 R132, R4.reuse, R10, R132 ;  /* 0x0000000a0484723c */ /* 0x040fe20000001884 */
[----:B------:R-:W2:Y:S07]  /*dad0*/  LDSM.16.MT88.4 R8, [R191+0x7800] ;  /* 0x00780000bf08783b */ /* 0x000eae0000004200 */
[----:B----4-:R-:W-:Y:S01]  /*dae0*/  HMMA.16816.F32 R60, R4, R12, R60 ;  /* 0x0000000c043c723c */ /* 0x010fe2000000183c */
        /* <DEDUP_REMOVED lines=26> */
[C---:B-----5:R-:W-:Y:S08]  /*dc90*/  HMMA.16816.F32 R116, R4.reuse, R32, R116 ;  /* 0x000000200474723c */ /* 0x060ff00000001874 */
        /* <DEDUP_REMOVED lines=11> */
.L_x_6487:
[----:B------:R-:W-:-:S12]  /*dd50*/  UIADD3 UR24, UPT, UPT, UR29, -0x1, URZ ;  /* 0xffffffff1d187890 */ /* 0x000fd8000fffe0ff */
.L_x_6493:
[----:B------:R-:W-:-:S09]  /*dd60*/  UISETP.GE.AND UP0, UPT, UR24, UR18, UPT ;  /* 0x000000121800728c */ /* 0x000fd2000bf06270 */
[----:B------:R-:W-:Y:S05]  /*dd70*/  BRA.U !UP0, `(.L_x_6494) ;  /* 0x0000005108f47547 */ /* 0x000fea000b800000 */
[----:B------:R-:W1:Y:S01]  /*dd80*/  LDCU.64 UR4, c[0x0][0x4e0] ;  /* 0x00009c00ff0477ac */ /* 0x000e620008000a00 */
[----:B------:R-:W2:Y:S01]  /*dd90*/  S2UR UR12, SR_CgaCtaId ;  /* 0x00000000000c79c3 */ /* 0x000ea20000008800 */
[----:B------:R-:W-:Y:S01]  /*dda0*/  IADD3 R235, PT, PT, R213, UR20, R2 ;  /* 0x00000014d5eb7c10 */ /* 0x000fe2000fffe002 */
[----:B------:R-:W3:Y:S01]  /*ddb0*/  LDCU.64 UR6, c[0x0][0x4e0] ;  /* 0x00009c00ff0677ac */ /* 0x000ee20008000a00 */
[----:B------:R-:W-:Y:S01]  /*ddc0*/  LOP3.LUT R213, R212, R217, RZ, 0x3c, !PT ;  /* 0x000000d9d4d57212 */ /* 0x000fe200078e3cff */
[----:B------:R-:W-:Y:S01]  /*ddd0*/  IMAD.MOV.U32 R212, RZ, RZ, 0x20 ;  /* 0x00000020ffd47424 */ /* 0x000fe200078e00ff */
[----:B------:R-:W-:Y:S01]  /*dde0*/  LOP3.LUT P0, RZ, R214, 0x2, RZ, 0xc0, !PT ;  /* 0x00000002d6ff7812 */ /* 0x000fe2000780c0ff */
[----:B------:R-:W-:Y:S02]  /*ddf0*/  USHF.L.U32 UR27, UR24, 0x6, URZ ;  /* 0x00000006181b7899 */ /* 0x000fe400080006ff */
        /* <DEDUP_REMOVED lines=32> */
.L_x_6498:
[----:B------:R-:W-:Y:S01]  /*e000*/  PLOP3.LUT P2, PT, PT, PT, UP1, 0x80, 0x8 ;  /* 0x000000000008781c */ /* 0x000fe20003f4f018 */
[----:B------:R-:W2:Y:S01]  /*e010*/  S2R R214, SR_TID.X ;  /* 0x0000000000d67919 */ /* 0x000ea20000002100 */
[----:B------:R-:W-:Y:S01]  /*e020*/  PLOP3.LUT P0, PT, PT, PT, UP1, 0x80, 0x8 ;  /* 0x000000000008781c */ /* 0x000fe20003f0f018 */
[----:B------:R-:W4:Y:S01]  /*e030*/  @!UP1 LDCU UR26, c[0x0][0x3c0] ;  /* 0x00007800ff1a97ac */ /* 0x000f220008000800 */
[----:B------:R-:W-:Y:S04]  /*e040*/  DEPBAR.LE SB0, 0x0 ;  /* 0x000080000000791a */ /* 0x000fe80000000000 */
[----:B------:R-:W-:Y:S01]  /*e050*/  BAR.SYNC.DEFER_BLOCKING 0x0 ;  /* 0x0000000000007b1d */ /* 0x000fe20000010000 */
[C---:B--2---:R-:W-:Y:S01]  /*e060*/  LOP3.LUT R10, R214.reuse, 0x38, RZ, 0xc0, !PT ;  /* 0x00000038d60a7812 */ /* 0x044fe200078ec0ff */
[C---:B------:R-:W-:Y:S01]  /*e070*/  IMAD.SHL.U32 R5, R214.reuse, 0x8, RZ ;  /* 0x00000008d6057824 */ /* 0x040fe200078e00ff */
[----:B------:R-:W-:Y:S01]  /*e080*/  SHF.R.U32.HI R216, RZ, 0x1, R214 ;  /* 0x00000001ffd87819 */ /* 0x000fe200000116d6 */
[----:B------:R-:W-:Y:S01]  /*e090*/  IMAD.SHL.U32 R4, R214, 0x40, RZ ;  /* 0x00000040d6047824 */ /* 0x000fe200078e00ff */
[----:B----4-:R-:W-:Y:S02]  /*e0a0*/  @!UP1 USHF.L.U32 UR20, UR26, 0x6, URZ ;  /* 0x000000061a149899 */ /* 0x010fe400080006ff */
[----:B------:R-:W-:Y:S02]  /*e0b0*/  LOP3.LUT R7, R5, 0x38, RZ, 0xc0, !PT ;  /* 0x0000003805077812 */ /* 0x000fe400078ec0ff */
[----:B------:R-:W-:Y:S01]  /*e0c0*/  LOP3.LUT R6, R4, 0x1c0, RZ, 0xc0, !PT ;  /* 0x000001c004067812 */ /* 0x000fe200078ec0ff */
[----:B------:R-:W-:Y:S01]  /*e0d0*/  @!UP1 UMOV UR27, URZ ;  /* 0x000000ff001b9c82 */ /* 0x000fe20008000000 */
[C---:B------:R-:W-:Y:S01]  /*e0e0*/  LOP3.LUT R8, R7.reuse, 0x40, RZ, 0xfc, !PT ;  /* 0x0000004007087812 */ /* 0x040fe200078efcff */
        /* <DEDUP_REMOVED lines=9> */
[C---:B------:R-:W-:Y:S01]  /*e180*/  LOP3.LUT R8, R7.reuse, 0x80, RZ, 0xfc, !PT ;  /* 0x0000008007087812 */ /* 0x040fe200078efcff */
[----:B------:R-:W-:Y:S01]  /*e190*/  IMAD.U32 R10, RZ, RZ, UR20 ;  /* 0x00000014ff0a7e24 */ /* 0x000fe2000f8e00ff */
[----:B------:R-:W-:Y:S02]  /*e1a0*/  ISETP.GE.AND P5, PT, R7, UR24, PT ;  /* 0x0000001807007c0c */ /* 0x000fe4000bfa6270 */
[----:B------:R-:W-:Y:S02]  /*e1b0*/  LOP3.LUT R5, R215, 0x200, R4, 0xf8, !PT ;  /* 0x00000200d7057812 */ /* 0x000fe400078ef804 */
[----:B------:R-:W-:Y:S01]  /*e1c0*/  ISETP.GE.AND P3, PT, R8, UR24, PT ;  /* 0x0000001808007c0c */ /* 0x000fe2000bf66270 */
[----:B------:R-:W-:Y:S01]  /*e1d0*/  IMAD.MOV.U32 R8, RZ, RZ, R232 ;  /* 0x000000ffff087224 */ /* 0x000fe200078e00e8 */
[----:B------:R-:W-:Y:S02]  /*e1e0*/  LOP3.LUT R223, R4, 0x400, RZ, 0xc0, !PT ;  /* 0x0000040004df7812 */ /* 0x000fe400078ec0ff */
[----:B------:R-:W-:Y:S02]  /*e1f0*/  LOP3.LUT R7, R7, 0xc0, RZ, 0xfc, !PT ;  /* 0x000000c007077812 */ /* 0x000fe400078efcff */
[----:B------:R-:W-:Y:S02]  /*e200*/  LOP3.LUT R4, R3, 0x8, R214, 0x78, !PT ;  /* 0x0000000803047812 */ /* 0x000fe400078e78d6 */
[----:B------:R-:W-:Y:S02]  /*e210*/  LOP3.LUT R224, R216, 0x8, RZ, 0xc0, !PT ;  /* 0x00000008d8e07812 */ /* 0x000fe400078ec0ff */
[----:B------:R-:W-:Y:S01]  /*e220*/  @!P2 IADD3 R232, P2, PT, R232, UR27, RZ ;  /* 0x0000001be8e8ac10 */ /* 0x000fe2000ff5e0ff */
[----:B------:R-:W-:Y:S01]  /*e230*/  IMAD R223, R4, 0x2, R223 ;  /* 0x0000000204df7824 */ /* 0x000fe200078e02df */
[----:B------:R-:W-:Y:S01]  /*e240*/  ISETP.GE.AND P1, PT, R7, UR24, PT ;  /* 0x0000001807007c0c */ /* 0x000fe2000bf26270 */
[----:B------:R-:W-:Y:S01]  /*e250*/  IMAD.MOV.U32 R7, RZ, RZ, R233 ;  /* 0x000000ffff077224 */ /* 0x000fe200078e00e9 */
[----:B------:R-:W-:Y:S02]  /*e260*/  LOP3.LUT R224, R5, R3, R224, 0xf6, !PT ;  /* 0x0000000305e07212 */ /* 0x000fe400078ef6e0 */
[----:B------:R-:W-:Y:S02]  /*e270*/  @!P0 LEA.HI.X.SX32 R233, R10, R233, 0x1, P2 ;  /* 0x000000e90ae98211 */ /* 0x000fe400010f0eff */
[----:B------:R-:W-:Y:S01]  /*e280*/  LEA R245, R245, UR5, 0x1 ;  /* 0x00000005f5f57c11 */ /* 0x000fe2000f8e08ff */
[----:B------:R-:W-:Y:S06]  /*e290*/  BRA.U !UP1, `(.L_x_6495) ;  /* 0x0000000109f87547 */ /* 0x000fec000b800000 */
        /* <DEDUP_REMOVED lines=62> */
.L_x_6495:
[----:B------:R-:W-:Y:S01]  /*e680*/  @!PT LDS RZ, [RZ] ;  /* 0x00000000fffff984 */ /* 0x000fe20000000800 */
[----:B------:R-:W-:Y:S01]  /*e690*/  @!PT LDS RZ, [RZ] ;  /* 0x00000000fffff984 */ /* 0x000fe20000000800 */
[----:B------:R-:W-:Y:S01]  /*e6a0*/  @!PT LDS RZ, [RZ] ;  /* 0x00000000fffff984 */ /* 0x000fe20000000800 */
[----:B------:R-:W-:Y:S01]  /*e6b0*/  @!P5 LDGSTS.E.BYPASS.LTC128B.128 [R245+0x10000], desc[UR22][R232.64] ;  /* 0x10000000e8f5dfae */ /* 0x000fe2000b981a16 */
        /* <DEDUP_REMOVED lines=109> */
[----:B------:R-:W-:Y:S04]  /*ed90*/  LDSM.16.M88.4 R196, [R220] ;  /* 0x00000000dcc4783b */ /* 0x000fe80000000200 */
[----:B------:R-:W-:Y:S01]  /*eda0*/  LDSM.16.M88.4 R200, [R218+0x8000] ;  /* 0x00800000dac8783b */ /* 0x000fe20000000200 */
[C---:B----4-:R-:W-:Y:S03]  /*edb0*/  HMMA.16816.F32 R4, R164.reuse, R168, RZ ;  /* 0x000000a8a404723c */ /* 0x050fe600000018ff */
[----:B------:R-:W-:Y:S04]  /*edc0*/  LDSM.16.M88.4 R204, [R218+0x8800] ;  /* 0x00880000dacc783b */ /* 0x000fe80000000200 */
[----:B--2---:R-:W-:Y:S01]  /*edd0*/  LDSM.16.M88.4 R208, [R223+UR5+0xe000] ;  /* 0x00e00005dfd0783b */ /* 0x004fe20008000200 */
[C---:B------:R-:W-:Y:S03]  /*ede0*/  HMMA.16816.F32 R8, R164.reuse, R170, RZ ;  /* 0x000000aaa408723c */ /* 0x040fe600000018ff */
[----:B------:R-:W2:Y:S05]  /*edf0*/  LDSM.16.M88.4 R168, [R221+0x9000] ;  /* 0x00900000dda8783b */ /* 0x000eaa0000000200 */
[C---:B-----5:R-:W-:Y:S08]  /*ee00*/  HMMA.16816.F32 R12, R164.reuse, R172, RZ ;  /* 0x000000aca40c723c */ /* 0x060ff000000018ff */
[C---:B------:R-:W-:Y:S01]  /*ee10*/  HMMA.16816.F32 R16, R164.reuse, R174, RZ ;  /* 0x000000aea410723c */ /* 0x040fe200000018ff */
[----:B------:R-:W4:Y:S07]  /*ee20*/  LDSM.16.M88.4 R172, [R221+0x9800] ;  /* 0x00980000ddac783b */ /* 0x000f2e0000000200 */
[C---:B-1----:R-:W-:Y:S08]  /*ee30*/  HMMA.16816.F32 R20, R164.reuse, R176, RZ ;  /* 0x000000b0a414723c */ /* 0x042ff000000018ff */
[C---:B------:R-:W-:Y:S01]  /*ee40*/  HMMA.16816.F32 R24, R164.reuse, R178, RZ ;  /* 0x000000b2a418723c */ /* 0x040fe200000018ff */
[----:B------:R-:W-:Y:S07]  /*ee50*/  LDSM.16.M88.4 R176, [R218+0x9800] ;  /* 0x00980000dab0783b */ /* 0x000fee0000000200 */
[C---:B---3--:R-:W-:Y:S08]  /*ee60*/  HMMA.16816.F32 R28, R164.reuse, R180, RZ ;  /* 0x000000b4a41c723c */ /* 0x048ff000000018ff */
[----:B------:R-:W-:Y:S01]  /*ee70*/  HMMA.16816.F32 R32, R164, R182, RZ ;  /* 0x000000b6a420723c */ /* 0x000fe200000018ff */
[----:B------:R-:W1:Y:S04]  /*ee80*/  LDSM.16.M88.4 R164, [R218+0x9000] ;  /* 0x00900000daa4783b */ /* 0x000e680000000200 */
[----:B------:R-:W-:Y:S03]  /*ee90*/  LDSM.16.M88.4 R180, [R219] ;  /* 0x00000000dbb4783b */ /* 0x000fe60000000200 */
[C---:B------:R-:W-:Y:S08]  /*eea0*/  HMMA.16816.F32 R4, R184.reuse, R188, R4 ;  /* 0x000000bcb804723c */ /* 0x040ff00000001804 */
[C---:B------:R-:W-:Y:S01]  /*eeb0*/  HMMA.16816.F32 R8, R184.reuse, R190, R8 ;  /* 0x000000beb808723c */ /* 0x040fe20000001808 */
[----:B------:R-:W3:Y:S07]  /*eec0*/  LDSM.16.M88.4 R188, [R3+0x8000] ;  /* 0x0080000003bc783b */ /* 0x000eee0000000200 */
[C---:B------:R-:W-:Y:S08]  /*eed0*/  HMMA.16816.F32 R12, R184.reuse, R192, R12 ;  /* 0x000000c0b80c723c */ /* 0x040ff0000000180c */
[C---:B------:R-:W-:Y:S01]  /*eee0*/  HMMA.16816.F32 R16, R184.reuse, R194, R16 ;  /* 0x000000c2b810723c */ /* 0x040fe20000001810 */
[----:B------:R-:W5:Y:S07]  /*eef0*/  LDSM.16.M88.4 R192, [R3+0x8800] ;  /* 0x0088000003c0783b */ /* 0x000f6e0000000200 */
[C---:B--2---:R-:W-:Y:S08]  /*ef00*/  HMMA.16816.F32 R20, R184.reuse, R168, R20 ;  /* 0x000000a8b814723c */ /* 0x044ff00000001814 */
[C---:B------:R-:W-:Y:S01]  /*ef10*/  HMMA.16816.F32 R24, R184.reuse, R170, R24 ;  /* 0x000000aab818723c */ /* 0x040fe20000001818 */
[----:B------:R-:W2:Y:S07]  /*ef20*/  LDSM.16.M88.4 R168, [R3+0x9000] ;  /* 0x0090000003a8783b */ /* 0x000eae0000000200 */
[C---:B----4-:R-:W-:Y:S08]  /*ef30*/  HMMA.16816.F32 R28, R184.reuse, R172, R28 ;  /* 0x000000acb81c723c */ /* 0x050ff0000000181c */
[----:B------:R-:W-:Y:S01]  /*ef40*/  HMMA.16816.F32 R32, R184, R174, R32 ;  /* 0x000000aeb820723c */ /* 0x000fe20000001820 */
[----:B------:R-:W4:Y:S04]  /*ef50*/  LDSM.16.M88.4 R172, [R3+0x9800] ;  /* 0x0098000003ac783b */ /* 0x000f280000000200 */
[----:B------:R-:W-:Y:S03]  /*ef60*/  LDSM.16.M88.4 R184, [R224+0x2000] ;  /* 0x00200000e0b8783b */ /* 0x000fe60000000200 */
[C---:B------:R-:W-:Y:S08]  /*ef70*/  HMMA.16816.F32 R4, R196.reuse, R200, R4 ;  /* 0x000000c8c404723c */ /* 0x040ff00000001804 */
[C---:B------:R-:W-:Y:S01]  /*ef80*/  HMMA.16816.F32 R8, R196.reuse, R202, R8 ;  /* 0x000000cac408723c */ /* 0x040fe20000001808 */
[----:B------:R-:W4:Y:S07]  /*ef90*/  LDSM.16.M88.4 R200, [R223+UR5+0xa000] ;  /* 0x00a00005dfc8783b */ /* 0x000f2e0008000200 */
[C---:B------:R-:W-:Y:S08]  /*efa0*/  HMMA.16816.F32 R12, R196.reuse, R204, R12 ;  /* 0x000000ccc40c723c */ /* 0x040ff0000000180c */
[C---:B------:R-:W-:Y:S01]  /*efb0*/  HMMA.16816.F32 R16, R196.reuse, R206, R16 ;  /* 0x000000cec410723c */ /* 0x040fe20000001810 */
[----:B------:R-:W4:Y:S07]  /*efc0*/  LDSM.16.M88.4 R204, [R223+UR5+0xa800] ;  /* 0x00a80005dfcc783b */ /* 0x000f2e0008000200 */
[C---:B-1----:R-:W-:Y:S08]  /*efd0*/  HMMA.16816.F32 R20, R196.reuse, R164, R20 ;  /* 0x000000a4c414723c */ /* 0x042ff00000001814 */
[C---:B------:R-:W-:Y:S01]  /*efe0*/  HMMA.16816.F32 R24, R196.reuse, R166, R24 ;  /* 0x000000a6c418723c */ /* 0x040fe20000001818 */
[----:B------:R-:W1:Y:S07]  /*eff0*/  LDSM.16.M88.4 R164, [R223+UR5+0xb000] ;  /* 0x00b00005dfa4783b */ /* 0x000e6e0008000200 */
[C---:B------:R-:W-:Y:S08]  /*f000*/  HMMA.16816.F32 R28, R196.reuse, R176, R28 ;  /* 0x000000b0c41c723c */ /* 0x040ff0000000181c */
[----:B------:R-:W-:Y:S01]  /*f010*/  HMMA.16816.F32 R32, R196, R178, R32 ;  /* 0x000000b2c420723c */ /* 0x000fe20000001820 */
[----:B------:R-:W1:Y:S04]  /*f020*/  LDSM.16.M88.4 R176, [R223+UR5+0xb800] ;  /* 0x00b80005dfb0783b */ /* 0x000e680008000200 */
[----:B------:R-:W-:Y:S03]  /*f030*/  LDSM.16.M88.4 R196, [R221+0xa000] ;  /* 0x00a00000ddc4783b */ /* 0x000fe60000000200 */
[C---:B---3--:R-:W-:Y:S08]  /*f040*/  HMMA.16816.F32 R4, R180.reuse, R188, R4 ;  /* 0x000000bcb404723c */ /* 0x048ff00000001804 */
[C---:B------:R-:W-:Y:S01]  /*f050*/  HMMA.16816.F32 R8, R180.reuse, R190, R8 ;  /* 0x000000beb408723c */ /* 0x040fe20000001808 */
[----:B------:R-:W3:Y:S07]  /*f060*/  LDSM.16.M88.4 R188, [R222+0x2000] ;  /* 0x00200000debc783b */ /* 0x000eee0000000200 */
[C---:B-----5:R-:W-:Y:S08]  /*f070*/  HMMA.16816.F32 R12, R180.reuse, R192, R12 ;  /* 0x000000c0b40c723c */ /* 0x060ff0000000180c */
        /* <DEDUP_REMOVED lines=21> */
[----:B------:R-:W1:Y:S03]  /*f1d0*/  LDSM.16.M88.4 R184, [R218+0xb000] ;  /* 0x00b00000dab8783b */ /* 0x000e660000000200 */
[C---:B---3--:R-:W-:Y:S08]  /*f1e0*/  HMMA.16816.F32 R4, R188.reuse, R196, R4 ;  /* 0x000000c4bc04723c */ /* 0x048ff00000001804 */
[C---:B------:R-:W-:Y:S01]  /*f1f0*/  HMMA.16816.F32 R8, R188.reuse, R198, R8 ;  /* 0x000000c6bc08723c */ /* 0x040fe20000001808 */
[----:B------:R-:W-:Y:S07]  /*f200*/  LDSM.16.M88.4 R196, [R3+0xa000] ;  /* 0x00a0000003c4783b */ /* 0x000fee0000000200 */
[C---:B-----5:R-:W-:Y:S08]  /*f210*/  HMMA.16816.F32 R12, R188.reuse, R192, R12 ;  /* 0x000000c0bc0c723c */ /* 0x060ff0000000180c */
[C---:B------:R-:W-:Y:S01]  /*f220*/  HMMA.16816.F32 R16, R188.reuse, R194, R16 ;  /* 0x000000c2bc10723c */ /* 0x040fe20000001810 */
[----:B------:R-:W-:Y:S07]  /*f230*/  LDSM.16.M88.4 R192, [R219+0x2000] ;  /* 0x00200000dbc0783b */ /* 0x000fee0000000200 */
[C---:B--2---:R-:W-:Y:S08]  /*f240*/  HMMA.16816.F32 R20, R188.reuse, R168, R20 ;  /* 0x000000a8bc14723c */ /* 0x044ff00000001814 */
        /* <DEDUP_REMOVED lines=14> */
[----:B------:R-:W-:Y:S07]  /*f330*/  LDSM.16.M88.4 R184, [R223+UR5+0xc800] ;  /* 0x00c80005dfb8783b */ /* 0x000fee0008000200 */
[C---:B--2---:R-:W-:Y:S08]  /*f340*/  HMMA.16816.F32 R28, R164.reuse, R168, R28 ;  /* 0x000000a8a41c723c */ /* 0x044ff0000000181c */
[----:B------:R-:W-:Y:S01]  /*f350*/  HMMA.16816.F32 R32, R164, R170, R32 ;  /* 0x000000aaa420723c */ /* 0x000fe20000001820 */
[----:B------:R-:W2:Y:S04]  /*f360*/  LDSM.16.M88.4 R164, [R3+0xb800] ;  /* 0x00b8000003a4783b */ /* 0x000ea80000000200 */
[----:B------:R-:W4:Y:S03]  /*f370*/  LDSM.16.M88.4 R168, [R224+0x4000] ;  /* 0x00400000e0a8783b */ /* 0x000f260000000200 */
[C---:B------:R-:W-:Y:S08]  /*f380*/  HMMA.16816.F32 R4, R192.reuse, R196, R4 ;  /* 0x000000c4c004723c */ /* 0x040ff00000001804 */
[C---:B------:R-:W-:Y:S01]  /*f390*/  HMMA.16816.F32 R8, R192.reuse, R198, R8 ;  /* 0x000000c6c008723c */ /* 0x040fe20000001808 */
[----:B------:R-:W-:Y:S07]  /*f3a0*/  LDSM.16.M88.4 R196, [R222+0x4000] ;  /* 0x00400000dec4783b */ /* 0x000fee0000000200 */
[C---:B---3--:R-:W-:Y:S08]  /*f3b0*/  HMMA.16816.F32 R12, R192.reuse, R172, R12 ;  /* 0x000000acc00c723c */ /* 0x048ff0000000180c */
[C---:B------:R-:W-:Y:S01]  /*f3c0*/  HMMA.16816.F32 R16, R192.reuse, R174, R16 ;  /* 0x000000aec010723c */ /* 0x040fe20000001810 */
[----:B------:R-:W3:Y:S07]  /*f3d0*/  LDSM.16.M88.4 R172, [R223+UR5+0xd800] ;  /* 0x00d80005dfac783b */ /* 0x000eee0008000200 */
[C---:B-1----:R-:W-:Y:S08]  /*f3e0*/  HMMA.16816.F32 R20, R192.reuse, R176, R20 ;  /* 0x000000b0c014723c */ /* 0x042ff00000001814 */
[C---:B------:R-:W-:Y:S01]  /*f3f0*/  HMMA.16816.F32 R24, R192.reuse, R178, R24 ;  /* 0x000000b2c018723c */ /* 0x040fe20000001818 */
[----:B------:R-:W-:Y:S07]  /*f400*/  LDSM.16.M88.4 R176, [R221+0xd000] ;  /* 0x00d00000ddb0783b */ /* 0x000fee0000000200 */
[C---:B--2---:R-:W-:Y:S08]  /*f410*/  HMMA.16816.F32 R28, R192.reuse, R164, R28 ;  /* 0x000000a4c01c723c */ /* 0x044ff0000000181c */
        /* <DEDUP_REMOVED lines=176> */
.L_x_6497:
        /* <DEDUP_REMOVED lines=94> */
.L_x_6496:
[----:B------:R-:W-:Y:S01]  /*10500*/  IADD3 R3, PT, PT, R235, -0x8, RZ ;  /* 0xfffffff8eb037810 */ /* 0x000fe20007ffe0ff */
[C---:B--2---:R-:W-:Y:S01]  /*10510*/  VIADD R171, R234.reuse, 0xffffffe9 ;  /* 0xffffffe9eaab7836 */ /* 0x044fe20000000000 */
        /* <DEDUP_REMOVED lines=9> */
[C---:B------:R-:W-:Y:S01]  /*105b0*/  FFMA.FTZ R4, R3.reuse, -UR14, R4 ;  /* 0x8000000e03047c23 */ /* 0x040fe20008010004 */
[C---:B------:R-:W-:Y:S01]  /*105c0*/  ISETP.GE.AND P5, PT, R164.reuse, R226, PT ;  /* 0x000000e2a400720c */ /* 0x040fe20003fa6270 */
[----:B------:R-:W-:Y:S01]  /*105d0*/  FFMA.FTZ R10, R3, -UR14, R10 ;  /* 0x8000000e030a7c23 */ /* 0x000fe2000801000a */
[CC--:B------:R-:W-:Y:S02]  /*105e0*/  ISETP.GE.AND P4, PT, R164.reuse, R228.reuse, PT ;  /* 0x000000e4a400720c */ /* 0x0c0fe40003f86270 */
[C---:B------:R-:W-:Y:S02]  /*105f0*/  ISETP.GE.AND P0, PT, R164.reuse, R225, PT ;  /* 0x000000e1a400720c */ /* 0x040fe40003f06270 */
[-C--:B------:R-:W-:Y:S02]  /*10600*/  ISETP.GE.AND P6, PT, R164, R227.reuse, PT ;  /* 0x000000e3a400720c */ /* 0x080fe40003fc6270 */
[----:B------:R-:W-:Y:S01]  /*10610*/  FSEL R164, R6, -INF , P5 ;  /* 0xff80000006a47808 */ /* 0x000fe20002800000 */
[----:B------:R-:W-:Y:S01]  /*10620*/  VIADD R6, R235, 0xffffffe7 ;  /* 0xffffffe7eb067836 */ /* 0x000fe20000000000 */
[----:B------:R-:W-:Y:S02]  /*10630*/  FSEL R4, R4, -INF , P4 ;  /* 0xff80000004047808 */ /* 0x000fe40002000000 */
[C---:B------:R-:W-:Y:S02]  /*10640*/  ISETP.GE.AND P3, PT, R165.reuse, R228, PT ;  /* 0x000000e4a500720c */ /* 0x040fe40003f66270 */
[C---:B------:R-:W-:Y:S02]  /*10650*/  ISETP.GE.AND P5, PT, R165.reuse, R227, PT ;  /* 0x000000e3a500720c */ /* 0x040fe40003fa6270 */
[C---:B------:R-:W-:Y:S02]  /*10660*/  ISETP.GE.AND P4, PT, R165.reuse, R225, PT ;  /* 0x000000e1a500720c */ /* 0x040fe40003f86270 */
[----:B------:R-:W-:Y:S02]  /*10670*/  ISETP.GE.AND P1, PT, R165, R226, PT ;  /* 0x000000e2a500720c */ /* 0x000fe40003f26270 */
        /* <DEDUP_REMOVED lines=31> */
[----:B------:R-:W-:Y:S01]  /*10870*/  FSEL R170, R7, -INF , P1 ;  /* 0xff80000007aa7808 */ /* 0x000fe20000800000 */
[----:B------:R-:W-:Y:S01]  /*10880*/  FFMA.FTZ R16, R165, -UR14, R16 ;  /* 0x8000000ea5107c23 */ /* 0x000fe20008010010 */
[----:B------:R-:W-:Y:S01]  /*10890*/  ISETP.GE.AND P1, PT, R171, R228, PT ;  /* 0x000000e4ab00720c */ /* 0x000fe20003f26270 */
[C---:B------:R-:W-:Y:S01]  /*108a0*/  VIADD R165, R235.reuse, 0xffffffc0 ;  /* 0xffffffc0eba57836 */ /* 0x040fe20000000000 */
[C---:B------:R-:W-:Y:S02]  /*108b0*/  IADD3 R3, PT, PT, R235.reuse, -0x18, RZ ;  /* 0xffffffe8eb037810 */ /* 0x040fe40007ffe0ff */
[----:B------:R-:W-:Y:S02]  /*108c0*/  MOV R6, R167 ;  /* 0x000000a700067202 */ /* 0x000fe40000000f00 */
[----:B------:R-:W-:Y:S02]  /*108d0*/  IADD3 R167, PT, PT, R235, -0x30, RZ ;  /* 0xffffffd0eba77810 */ /* 0x000fe40007ffe0ff */
[----:B------:R-:W-:Y:S02]  /*108e0*/  IADD3 R174, PT, PT, R234, -0x18, RZ ;  /* 0xffffffe8eaae7810 */ /* 0x000fe40007ffe0ff */
[----:B------:R-:W-:Y:S02]  /*108f0*/  I2FP.F32.S32 R166, R166 ;  /* 0x000000a600a67245 */ /* 0x000fe40000201400 */
[----:B------:R-:W-:Y:S02]  /*10900*/  FSEL R172, R5, -INF , P3 ;  /* 0xff80000005ac7808 */ /* 0x000fe40001800000 */
[----:B------:R-:W-:Y:S01]  /*10910*/  FSEL R5, R9, -INF , P1 ;  /* 0xff80000009057808 */ /* 0x000fe20000800000 */
[C---:B------:R-:W-:Y:S01]  /*10920*/  FFMA.FTZ R17, R166.reuse, -UR14, R17 ;  /* 0x8000000ea6117c23 */ /* 0x040fe20008010011 */
[----:B------:R-:W-:Y:S01]  /*10930*/  IABS R3, R3 ;  /* 0x0000000300037213 */ /* 0x000fe20000000000 */
[----:B------:R-:W-:Y:S01]  /*10940*/  FFMA.FTZ R23, R166, -UR14, R23 ;  /* 0x8000000ea6177c23 */ /* 0x000fe20008010017 */
[----:B------:R-:W-:Y:S02]  /*10950*/  ISETP.GE.AND P1, PT, R171, R226, PT ;  /* 0x000000e2ab00720c */ /* 0x000fe40003f26270 */
[----:B------:R-:W-:Y:S02]  /*10960*/  IABS R167, R167 ;  /* 0x000000a700a77213 */ /* 0x000fe40000000000 */
[----:B------:R-:W-:Y:S02]  /*10970*/  IABS R165, R165 ;  /* 0x000000a500a57213 */ /* 0x000fe40000000000 */
[-C--:B------:R-:W-:Y:S02]  /*10980*/  ISETP.GE.AND P3, PT, R174, R228.reuse, PT ;  /* 0x000000e4ae00720c */ /* 0x080fe40003f66270 */
[----:B------:R-:W-:Y:S02]  /*10990*/  IADD3 R168, PT, PT, R234, -0xf, RZ ;  /* 0xfffffff1eaa87810 */ /* 0x000fe40007ffe0ff */
[----:B------:R-:W-:Y:S02]  /*109a0*/  I2FP.F32.S32 R3, R3 ;  /* 0x0000000300037245 */ /* 0x000fe40000201400 */
[----:B------:R-:W-:Y:S02]  /*109b0*/  IADD3 R166, PT, PT, R235, -0x31, RZ ;  /* 0xffffffcfeba67810 */ /* 0x000fe40007ffe0ff */
[----:B------:R-:W-:Y:S01]  /*109c0*/  I2FP.F32.S32 R167, R167 ;  /* 0x000000a700a77245 */ /* 0x000fe20000201400 */
[----:B------:R-:W-:Y:S01]  /*109d0*/  FFMA.FTZ R12, R3, -UR14, R12 ;  /* 0x8000000e030c7c23 */ /* 0x000fe2000801000c */
[----:B------:R-:W-:Y:S01]  /*109e0*/  FSEL R9, R11, -INF , P1 ;  /* 0xff8000000b097808 */ /* 0x000fe20000800000 */
[----:B------:R-:W-:Y:S01]  /*109f0*/  FFMA.FTZ R18, R3, -UR14, R18 ;  /* 0x8000000e03127c23 */ /* 0x000fe20008010012 */
[----:B------:R-:W-:Y:S01]  /*10a00*/  I2FP.F32.S32 R165, R165 ;  /* 0x000000a500a57245 */ /* 0x000fe20000201400 */
[C---:B------:R-:W-:Y:S01]  /*10a10*/  FFMA.FTZ R30, R167.reuse, -UR14, R30 ;  /* 0x8000000ea71e7c23 */ /* 0x040fe2000801001e */
[----:B------:R-:W-:Y:S01]  /*10a20*/  FSEL R7, R8, -INF , P3 ;  /* 0xff80000008077808 */ /* 0x000fe20001800000 */
[----:B------:R-:W-:Y:S01]  /*10a30*/  FFMA.FTZ R24, R167, -UR14, R24 ;  /* 0x8000000ea7187c23 */ /* 0x000fe20008010018 */
[----:B------:R-:W-:Y:S01]  /*10a40*/  ISETP.GE.AND P1, PT, R168, R228, PT ;  /* 0x000000e4a800720c */ /* 0x000fe20003f26270 */
[----:B------:R-:W-:Y:S01]  /*10a50*/  FFMA.FTZ R32, R165, -UR14, R32 ;  /* 0x8000000ea5207c23 */ /* 0x000fe20008010020 */
[----:B------:R-:W-:Y:S01]  /*10a60*/  ISETP.GE.AND P3, PT, R174, R226, PT ;  /* 0x000000e2ae00720c */ /* 0x000fe20003f66270 */
[C---:B------:R-:W-:Y:S01]  /*10a70*/  VIADD R165, R234.reuse, 0xfffffff9 ;  /* 0xfffffff9eaa57836 */ /* 0x040fe20000000000 */
[C---:B------:R-:W-:Y:S01]  /*10a80*/  IADD3 R169, PT, PT, R234.reuse, -0x10, RZ ;  /* 0xfffffff0eaa97810 */ /* 0x040fe20007ffe0ff */
[----:B------:R-:W-:Y:S01]  /*10a90*/  VIADD R8, R234, 0x11 ;  /* 0x00000011ea087836 */ /* 0x000fe20000000000 */
[----:B------:R-:W-:Y:S02]  /*10aa0*/  IABS R166, R166 ;  /* 0x000000a600a67213 */ /* 0x000fe40000000000 */
[----:B------:R-:W-:Y:S02]  /*10ab0*/  FSEL R199, R13, -INF , P1 ;  /* 0xff8000000dc77808 */ /* 0x000fe40000800000 */
[----:B------:R-:W-:Y:S02]  /*10ac0*/  IADD3 R3, PT, PT, R235, -0x28, RZ ;  /* 0xffffffd8eb037810 */ /* 0x000fe40007ffe0ff */
[----:B------:R-:W-:Y:S02]  /*10ad0*/  ISETP.GE.AND P1, PT, R168, R226, PT ;  /* 0x000000e2a800720c */ /* 0x000fe40003f26270 */
[----:B------:R-:W-:Y:S02]  /*10ae0*/  FSEL R167, R10, -INF , P3 ;  /* 0xff8000000aa77808 */ /* 0x000fe40001800000 */
[----:B------:R-:W-:Y:S02]  /*10af0*/  ISETP.GE.AND P3, PT, R169, R228, PT ;  /* 0x000000e4a900720c */ /* 0x000fe40003f66270 */
[----:B------:R-:W-:Y:S02]  /*10b00*/  I2FP.F32.S32 R166, R166 ;  /* 0x000000a600a67245 */ /* 0x000fe40000201400 */
[----:B------:R-:W-:Y:S02]  /*10b10*/  IABS R3, R3 ;  /* 0x0000000300037213 */ /* 0x000fe40000000000 */
[----:B------:R-:W-:Y:S01]  /*10b20*/  FSEL R201, R15, -INF , P1 ;  /* 0xff8000000fc97808 */ /* 0x000fe20000800000 */
[----:B------:R-:W-:Y:S01]  /*10b30*/  FFMA.FTZ R31, R166, -UR14, R31 ;  /* 0x8000000ea61f7c23 */ /* 0x000fe2000801001f */
[----:B------:R-:W-:Y:S01]  /*10b40*/  FSEL R205, R12, -INF , P3 ;  /* 0xff8000000ccd7808 */ /* 0x000fe20001800000 */
[----:B------:R-:W-:Y:S01]  /*10b50*/  FFMA.FTZ R25, R166, -UR14, R25 ;  /* 0x8000000ea6197c23 */ /* 0x000fe20008010019 */
[----:B------:R-:W-:Y:S02]  /*10b60*/  ISETP.GE.AND P1, PT, R165, R228, PT ;  /* 0x000000e4a500720c */ /* 0x000fe40003f26270 */
[-C--:B------:R-:W-:Y:S02]  /*10b70*/  ISETP.GE.AND P3, PT, R169, R226.reuse, PT ;  /* 0x000000e2a900720c */ /* 0x080fe40003f66270 */
[----:B------:R-:W-:Y:S02]  /*10b80*/  I2FP.F32.S32 R3, R3 ;  /* 0x0000000300037245 */ /* 0x000fe40000201400 */
[----:B------:R-:W-:Y:S02]  /*10b90*/  IADD3 R166, PT, PT, R234, -0x8, RZ ;  /* 0xfffffff8eaa67810 */ /* 0x000fe40007ffe0ff */
[----:B------:R-:W-:Y:S01]  /*10ba0*/  FSEL R177, R17, -INF , P1 ;  /* 0xff80000011b17808 */ /* 0x000fe20000800000 */
[C---:B------:R-:W-:Y:S01]  /*10bb0*/  FFMA.FTZ R20, R3.reuse, -UR14, R20 ;  /* 0x8000000e03147c23 */ /* 0x040fe20008010014 */
[----:B------:R-:W-:Y:S01]  /*10bc0*/  FSEL R203, R14, -INF , P3 ;  /* 0xff8000000ecb7808 */ /* 0x000fe20001800000 */
[----:B------:R-:W-:Y:S01]  /*10bd0*/  FFMA.FTZ R26, R3, -UR14, R26 ;  /* 0x8000000e031a7c23 */ /* 0x000fe2000801001a */
[----:B------:R-:W-:Y:S02]  /*10be0*/  ISETP.GE.AND P1, PT, R165, R226, PT ;  /* 0x000000e2a500720c */ /* 0x000fe40003f26270 */
[-C--:B------:R-:W-:Y:S02]  /*10bf0*/  ISETP.GE.AND P3, PT, R166, R228.reuse, PT ;  /* 0x000000e4a600720c */ /* 0x080fe40003f66270 */
[----:B------:R-:W-:Y:S02]  /*10c00*/  IADD3 R3, PT, PT, R235, -0x38, RZ ;  /* 0xffffffc8eb037810 */ /* 0x000fe40007ffe0ff */
[----:B------:R-:W-:Y:S02]  /*10c10*/  FSEL R173, R19, -INF , P1 ;  /* 0xff80000013ad7808 */ /* 0x000fe40000800000 */
[----:B------:R-:W-:Y:S02]  /*10c20*/  FSEL R179, R16, -INF , P3 ;  /* 0xff80000010b37808 */ /* 0x000fe40001800000 */
[C---:B------:R-:W-:Y:S02]  /*10c30*/  ISETP.GE.AND P1, PT, R234.reuse, R228, PT ;  /* 0x000000e4ea00720c */ /* 0x040fe40003f26270 */
[----:B------:R-:W-:Y:S02]  /*10c40*/  I2FP.F32.S32 R6, R6 ;  /* 0x0000000600067245 */ /* 0x000fe40000201400 */
[----:B------:R-:W-:Y:S02]  /*10c50*/  IADD3 R16, PT, PT, R234, 0x1, RZ ;  /* 0x00000001ea107810 */ /* 0x000fe40007ffe0ff */
[----:B------:R-:W-:Y:S01]  /*10c60*/  IABS R3, R3 ;  /* 0x0000000300037213 */ /* 0x000fe20000000000 */
[----:B------:R-:W-:Y:S01]  /*10c70*/  FFMA.FTZ R27, R6, -UR14, R27 ;  /* 0x8000000e061b7c23 */ /* 0x000fe2000801001b */
[----:B------:R-:W-:Y:S01]  /*10c80*/  FSEL R20, R20, -INF , P1 ;  /* 0xff80000014147808 */ /* 0x000fe20000800000 */
[----:B------:R-:W-:Y:S01]  /*10c90*/  FFMA.FTZ R21, R6, -UR14, R21 ;  /* 0x8000000e06157c23 */ /* 0x000fe20008010015 */
[----:B------:R-:W-:Y:S02]  /*10ca0*/  ISETP.GE.AND P1, PT, R16, R226, PT ;  /* 0x000000e21000720c */ /* 0x000fe40003f26270 */
[----:B------:R-:W-:Y:S02]  /*10cb0*/  IADD3 R14, PT, PT, R234, 0x8, RZ ;  /* 0x00000008ea0e7810 */ /* 0x000fe40007ffe0ff */
[----:B------:R-:W-:Y:S02]  /*10cc0*/  I2FP.F32.S32 R3, R3 ;  /* 0x0000000300037245 */ /* 0x000fe40000201400 */
[----:B------:R-:W-:Y:S02]  /*10cd0*/  IADD3 R6, PT, PT, R235, -0x41, RZ ;  /* 0xffffffbfeb067810 */ /* 0x000fe40007ffe0ff */
[----:B------:R-:W-:Y:S01]  /*10ce0*/  FSEL R23, R23, -INF , P1 ;  /* 0xff80000017177808 */ /* 0x000fe20000800000 */
[C---:B------:R-:W-:Y:S01]  /*10cf0*/  FFMA.FTZ R28, R3.reuse, -UR14, R28 ;  /* 0x8000000e031c7c23 */ /* 0x040fe2000801001c */
[----:B------:R-:W-:Y:S01]  /*10d00*/  ISETP.GE.AND P1, PT, R14, R228, PT ;  /* 0x000000e40e00720c */ /* 0x000fe20003f26270 */
[----:B------:R-:W-:Y:S01]  /*10d10*/  FFMA.FTZ R34, R3, -UR14, R34 ;  /* 0x8000000e03227c23 */ /* 0x000fe20008010022 */
[----:B------:R-:W-:Y:S02]  /*10d20*/  ISETP.GE.AND P3, PT, R166, R226, PT ;  /* 0x000000e2a600720c */ /* 0x000fe40003f66270 */
[----:B------:R-:W-:Y:S02]  /*10d30*/  IABS R6, R6 ;  /* 0x0000000600067213 */ /* 0x000fe40000000000 */
[----:B------:R-:W-:Y:S02]  /*10d40*/  IADD3 R3, PT, PT, R235, -0x39, RZ ;  /* 0xffffffc7eb037810 */ /* 0x000fe40007ffe0ff */
[----:B------:R-:W-:Y:S02]  /*10d50*/  FSEL R18, R18, -INF , P3 ;  /* 0xff80000012127808 */ /* 0x000fe40001800000 */
[----:B------:R-:W-:Y:S02]  /*10d60*/  FSEL R24, R24, -INF , P1 ;  /* 0xff80000018187808 */ /* 0x000fe40000800000 */
[----:B------:R-:W-:Y:S02]  /*10d70*/  I2FP.F32.S32 R6, R6 ;  /* 0x0000000600067245 */ /* 0x000fe40000201400 */
[----:B------:R-:W-:Y:S02]  /*10d80*/  ISETP.GE.AND P1, PT, R14, R226, PT ;  /* 0x000000e20e00720c */ /* 0x000fe40003f26270 */
[----:B------:R-:W-:Y:S01]  /*10d90*/  ISETP.GE.AND P3, PT, R16, R228, PT ;  /* 0x000000e41000720c */ /* 0x000fe20003f66270 */
[----:B------:R-:W-:Y:S01]  /*10da0*/  FFMA.FTZ R33, R6, -UR14, R33 ;  /* 0x8000000e06217c23 */ /* 0x000fe20008010021 */
[----:B------:R-:W-:Y:S02]  /*10db0*/  IADD3 R10, PT, PT, R234, 0x10, RZ ;  /* 0x00000010ea0a7810 */ /* 0x000fe40007ffe0ff */
[----:B------:R-:W-:Y:S02]  /*10dc0*/  IABS R3, R3 ;  /* 0x0000000300037213 */ /* 0x000fe40000000000 */
[----:B------:R-:W-:Y:S02]  /*10dd0*/  FSEL R26, R26, -INF , P1 ;  /* 0xff8000001a1a7808 */ /* 0x000fe40000800000 */
[----:B------:R-:W-:Y:S02]  /*10de0*/  FSEL R21, R21, -INF , P3 ;  /* 0xff80000015157808 */ /* 0x000fe40001800000 */
[----:B------:R-:W-:Y:S02]  /*10df0*/  ISETP.GE.AND P3, PT, R234, R226, PT ;  /* 0x000000e2ea00720c */ /* 0x000fe40003f66270 */
[-C--:B------:R-:W-:Y:S02]  /*10e00*/  ISETP.GE.AND P1, PT, R10, R228.reuse, PT ;  /* 0x000000e40a00720c */ /* 0x080fe40003f26270 */
[----:B------:R-:W-:Y:S02]  /*10e10*/  I2FP.F32.S32 R6, R3 ;  /* 0x0000000300067245 */ /* 0x000fe40000201400 */
[----:B------:R-:W-:Y:S02]  /*10e20*/  IADD3 R12, PT, PT, R234, 0x9, RZ ;  /* 0x00000009ea0c7810 */ /* 0x000fe40007ffe0ff */
[----:B------:R-:W-:Y:S01]  /*10e30*/  FSEL R22, R22, -INF , P3 ;  /* 0xff80000016167808 */ /* 0x000fe20001800000 */
[----:B------:R-:W-:Y:S01]  /*10e40*/  FFMA.FTZ R29, R6, -UR14, R29 ;  /* 0x8000000e061d7c23 */ /* 0x000fe2000801001d */
[----:B------:R-:W-:Y:S01]  /*10e50*/  FSEL R28, R28, -INF , P1 ;  /* 0xff8000001c1c7808 */ /* 0x000fe20000800000 */
[----:B------:R-:W-:Y:S01]  /*10e60*/  FFMA.FTZ R35, R6, -UR14, R35 ;  /* 0x8000000e06237c23 */ /* 0x000fe20008010023 */
[----:B------:R-:W-:Y:S02]  /*10e70*/  ISETP.GE.AND P3, PT, R12, R228, PT ;  /* 0x000000e40c00720c */ /* 0x000fe40003f66270 */
[-C--:B------:R-:W-:Y:S02]  /*10e80*/  ISETP.GE.AND P1, PT, R8, R226.reuse, PT ;  /* 0x000000e20800720c */ /* 0x080fe40003f26270 */
[----:B------:R-:W-:Y:S02]  /*10e90*/  IADD3 R6, PT, PT, R234, 0x18, RZ ;  /* 0x00000018ea067810 */ /* 0x000fe40007ffe0ff */
[----:B------:R-:W-:Y:S02]  /*10ea0*/  FSEL R31, R31, -INF , P1 ;  /* 0xff8000001f1f7808 */ /* 0x000fe40000800000 */
[----:B------:R-:W-:Y:S02]  /*10eb0*/  FSEL R25, R25, -INF , P3 ;  /* 0xff80000019197808 */ /* 0x000fe40001800000 */
[-C--:B------:R-:W-:Y:S02]  /*10ec0*/  ISETP.GE.AND P3, PT, R12, R226.reuse, PT ;  /* 0x000000e20c00720c */ /* 0x080fe40003f66270 */
[----:B------:R-:W-:Y:S02]  /*10ed0*/  ISETP.GE.AND P1, PT, R6, R226, PT ;  /* 0x000000e20600720c */ /* 0x000fe40003f26270 */
[----:B------:R-:W-:Y:S02]  /*10ee0*/  FSEL R15, R164, -INF , !P0 ;  /* 0xff800000a40f7808 */ /* 0x000fe40004000000 */
[----:B------:R-:W-:Y:S02]  /*10ef0*/  ISETP.GE.AND P0, PT, R8, R228, PT ;  /* 0x000000e40800720c */ /* 0x000fe40003f06270 */
[----:B------:R-:W-:Y:S02]  /*10f00*/  FSEL R13, R170, -INF , !P4 ;  /* 0xff800000aa0d7808 */ /* 0x000fe40006000000 */
[----:B------:R-:W-:Y:S02]  /*10f10*/  FSEL R27, R27, -INF , P3 ;  /* 0xff8000001b1b7808 */ /* 0x000fe40001800000 */
[----:B------:R-:W-:Y:S02]  /*10f20*/  FSEL R34, R34, -INF , P1 ;  /* 0xff80000022227808 */ /* 0x000fe40000800000 */
[-C--:B------:R-:W-:Y:S02]  /*10f30*/  ISETP.GE.AND P1, PT, R174, R225.reuse, PT ;  /* 0x000000e1ae00720c */ /* 0x080fe40003f26270 */
[----:B------:R-:W-:Y:S02]  /*10f40*/  ISETP.GE.AND P3, PT, R10, R226, PT ;  /* 0x000000e20a00720c */ /* 0x000fe40003f66270 */
[-C--:B------:R-:W-:Y:S02]  /*10f50*/  ISETP.GE.AND P4, PT, R169, R225.reuse, PT ;  /* 0x000000e1a900720c */ /* 0x080fe40003f86270 */
[----:B------:R-:W-:Y:S02]  /*10f60*/  FSEL R29, R29, -INF , P0 ;  /* 0xff8000001d1d7808 */ /* 0x000fe40000000000 */
[----:B------:R-:W-:Y:S02]  /*10f70*/  IADD3 R3, PT, PT, R234, 0x19, RZ ;  /* 0x00000019ea037810 */ /* 0x000fe40007ffe0ff */
[----:B------:R-:W-:Y:S02]  /*10f80*/  FSEL R19, R4, -INF , !P6 ;  /* 0xff80000004137808 */ /* 0x000fe40007000000 */
[-C--:B------:R-:W-:Y:S02]  /*10f90*/  ISETP.GE.AND P0, PT, R6, R228.reuse, PT ;  /* 0x000000e40600720c */ /* 0x080fe40003f06270 */
[----:B------:R-:W-:Y:S02]  /*10fa0*/  ISETP.GE.AND P6, PT, R171, R225, PT ;  /* 0x000000e1ab00720c */ /* 0x000fe40003fc6270 */
[----:B------:R-:W-:Y:S02]  /*10fb0*/  FSEL R30, R30, -INF , P3 ;  /* 0xff8000001e1e7808 */ /* 0x000fe40001800000 */
[----:B------:R-:W-:Y:S02]  /*10fc0*/  FSEL R11, R167, -INF , !P1 ;  /* 0xff800000a70b7808 */ /* 0x000fe40004800000 */
[----:B------:R-:W-:Y:S02]  /*10fd0*/  FSEL R203, R203, -INF , !P4 ;  /* 0xff800000cbcb7808 */ /* 0x000fe40006000000 */
[C---:B------:R-:W-:Y:S02]  /*10fe0*/  ISETP.GE.AND P3, PT, R3.reuse, R228, PT ;  /* 0x000000e40300720c */ /* 0x040fe40003f66270 */
[-C--:B------:R-:W-:Y:S02]  /*10ff0*/  ISETP.GE.AND P1, PT, R166, R227.reuse, PT ;  /* 0x000000e3a600720c */ /* 0x080fe40003f26270 */
[-C--:B------:R-:W-:Y:S02]  /*11000*/  ISETP.GE.AND P4, PT, R16, R227.reuse, PT ;  /* 0x000000e31000720c */ /* 0x080fe40003f86270 */
[----:B------:R-:W-:Y:S02]  /*11010*/  FSEL R32, R32, -INF , P0 ;  /* 0xff80000020207808 */ /* 0x000fe40000000000 */
[----:B------:R-:W-:Y:S02]  /*11020*/  FSEL R17, R172, -INF , !P5 ;  /* 0xff800000ac117808 */ /* 0x000fe40006800000 */
[----:B------:R-:W-:Y:S02]  /*11030*/  ISETP.GE.AND P0, PT, R3, R226, PT ;  /* 0x000000e20300720c */ /* 0x000fe40003f06270 */
[----:B------:R-:W-:Y:S02]  /*11040*/  FSEL R9, R9, -INF , !P6 ;  /* 0xff80000009097808 */ /* 0x000fe40007000000 */
[----:B------:R-:W-:Y:S02]  /*11050*/  ISETP.GE.AND P5, PT, R169, R227, PT ;  /* 0x000000e3a900720c */ /* 0x000fe40003fa6270 */
[----:B------:R-:W-:Y:S02]  /*11060*/  ISETP.GE.AND P6, PT, R166, R225, PT ;  /* 0x000000e1a600720c */ /* 0x000fe40003fc6270 */
[----:B------:R-:W-:Y:S02]  /*11070*/  FSEL R179, R179, -INF , !P1 ;  /* 0xff800000b3b37808 */ /* 0x000fe40004800000 */
[----:B------:R-:W-:Y:S02]  /*11080*/  FSEL R33, R33, -INF , P3 ;  /* 0xff80000021217808 */ /* 0x000fe40001800000 */
[----:B------:R-:W-:Y:S02]  /*11090*/  FSEL R231, R21, -INF , !P4 ;  /* 0xff80000015e77808 */ /* 0x000fe40006000000 */
[-C--:B------:R-:W-:Y:S02]  /*110a0*/  ISETP.GE.AND P3, PT, R174, R227.reuse, PT ;  /* 0x000000e3ae00720c */ /* 0x080fe40003f66270 */
[-C--:B------:R-:W-:Y:S02]  /*110b0*/  ISETP.GE.AND P1, PT, R14, R227.reuse, PT ;  /* 0x000000e30e00720c */ /* 0x080fe40003f26270 */
[-C--:B------:R-:W-:Y:S02]  /*110c0*/  ISETP.GE.AND P4, PT, R12, R227.reuse, PT ;  /* 0x000000e30c00720c */ /* 0x080fe40003f86270 */
[----:B------:R-:W-:Y:S02]  /*110d0*/  FSEL R35, R35, -INF , P0 ;  /* 0xff80000023237808 */ /* 0x000fe40000000000 */
        /* <DEDUP_REMOVED lines=10> */
[----:B------:R-:W-:Y:S02]  /*11180*/  ISETP.GE.AND P4, PT, R8, R225, PT ;  /* 0x000000e10800720c */ /* 0x000fe40003f86270 */
        /* <DEDUP_REMOVED lines=16> */
[----:B------:R-:W-:Y:S02]  /*11290*/  ISETP.GE.AND P6, PT, R6, R225, PT ;  /* 0x000000e10600720c */ /* 0x000fe40003fc6270 */
[----:B------:R-:W-:Y:S02]  /*112a0*/  FSEL R173, R173, -INF , !P3 ;  /* 0xff800000adad7808 */ /* 0x000fe40005800000 */
[----:B------:R-:W-:Y:S02]  /*112b0*/  FMNMX3.FTZ R6, R8, R205, R199, !PT ;  /* 0x000000cd08067276 */ /* 0x000fe400078100c7 */
[-C--:B------:R-:W-:Y:S02]  /*112c0*/  ISETP.GE.AND P0, PT, R16, R225.reuse, PT ;  /* 0x000000e11000720c */ /* 0x080fe40003f06270 */
[----:B------:R-:W-:Y:S02]  /*112d0*/  ISETP.GE.AND P3, PT, R234, R225, PT ;  /* 0x000000e1ea00720c */ /* 0x000fe40003f66270 */
        /* <DEDUP_REMOVED lines=487> */
.L_x_6494:
[----:B------:R-:W1:Y:S01]  /*13150*/  SHFL.BFLY PT, R0, R243, 0x2, 0x1f ;  /* 0x0c401f00f3007f89 */ /* 0x000e6200000e0000 */
[----:B------:R-:W-:Y:S01]  /*13160*/  LOP3.LUT R9, R216, 0x30, RZ, 0xc0, !PT ;  /* 0x00000030d8097812 */ /* 0x000fe200078ec0ff */
[----:B------:R-:W2:Y:S01]  /*13170*/  S2UR UR12, SR_CTAID.Y ;  /* 0x00000000000c79c3 */ /* 0x000ea20000002600 */
[----:B------:R-:W-:Y:S01]  /*13180*/  SHF.R.U32.HI R2, RZ, 0x2, R214 ;  /* 0x00000002ff027819 */ /* 0x000fe200000116d6 */
[----:B------:R-:W3:Y:S01]  /*13190*/  SHFL.BFLY PT, R8, R241, 0x2, 0x1f ;  /* 0x0c401f00f1087f89 */ /* 0x000ee200000e0000 */
[C---:B------:R-:W-:Y:S01]  /*131a0*/  SHF.L.U32 R4, R214.reuse, 0x4, RZ ;  /* 0x00000004d6047819 */ /* 0x040fe200000006ff */
        /* <DEDUP_REMOVED lines=45> */
[C---:B------:R-:W-:Y:S01]  /*13480*/  IADD3 R12, PT, PT, R214.reuse, 0x18, RZ ;  /* 0x00000018d60c7810 */ /* 0x040fe20007ffe0ff */
        /* <DEDUP_REMOVED lines=266> */
.L_x_6500:
[----:B------:R-:W-:Y:S05]  /*14530*/  BSYNC.RECONVERGENT B0 ;  /* 0x0000000000007941 */ /* 0x000fea0003800200 */
.L_x_6499:
[C---:B------:R-:W-:Y:S01]  /*14540*/  ISETP.GE.AND P3, PT, R214.reuse, UR16, PT ;  /* 0x00000010d6007c0c */ /* 0x040fe2000bf66270 */
        /* <DEDUP_REMOVED lines=24> */
.L_x_6502:
[----:B------:R-:W-:Y:S05]  /*146d0*/  BSYNC.RECONVERGENT B0 ;  /* 0x0000000000007941 */ /* 0x000fea0003800200 */
.L_x_6501:
        /* <DEDUP_REMOVED lines=26> */
.L_x_6504:
[----:B------:R-:W-:Y:S05]  /*14880*/  BSYNC.RECONVERGENT B0 ;  /* 0x0000000000007941 */ /* 0x000fea0003800200 */
.L_x_6503:
        /* <DEDUP_REMOVED lines=24> */
.L_x_6506:
[----:B------:R-:W-:Y:S05]  /*14a10*/  BSYNC.RECONVERGENT B0 ;  /* 0x0000000000007941 */ /* 0x000fea0003800200 */
.L_x_6505:
        /* <DEDUP_REMOVED lines=23> */
.L_x_6508:
[----:B------:R-:W-:Y:S05]  /*14b90*/  BSYNC.RECONVERGENT B0 ;  /* 0x0000000000007941 */ /* 0x000fea0003800200 */
.L_x_6507:
        /* <DEDUP_REMOVED lines=24> */
.L_x_6510:
[----:B------:R-:W-:Y:S05]  /*14d20*/  BSYNC.RECONVERGENT B0 ;  /* 0x0000000000007941 */ /* 0x000fea0003800200 */
.L_x_6509:
        /* <DEDUP_REMOVED lines=24> */
.L_x_6512:
[----:B------:R-:W-:Y:S05]  /*14eb0*/  BSYNC.RECONVERGENT B0 ;  /* 0x0000000000007941 */ /* 0x000fea0003800200 */
.L_x_6511:
        /* <DEDUP_REMOVED lines=24> */
.L_x_6514:
[----:B------:R-:W-:Y:S05]  /*15040*/  BSYNC.RECONVERGENT B0 ;  /* 0x0000000000007941 */ /* 0x000fea0003800200 */
.L_x_6513:
        /* <DEDUP_REMOVED lines=24> */
.L_x_6515:
        /* <DEDUP_REMOVED lines=11> */
.L_x_7518:


//--------------------- .text._ZN5flash24flash_fwd_splitkv_kernelI23Flash_fwd_kernel_traitsILi256ELi64ELi64ELi4ELb0ELb0EN7cutlass6half_tE19Flash_kernel_traitsILi256ELi64ELi64ELi4ES3_EELb0ELb1ELb1ELb0ELb0ELb1ELb1ELb0EEEvNS_16Flash_fwd_paramsE --------------------------
	.section	.text._ZN5flash24flash_fwd_splitkv_kernelI23Flash_fwd_kernel_traitsILi256ELi64ELi64ELi4ELb0ELb0EN7cutlass6half_tE19Flash_kernel_traitsILi256ELi64ELi64ELi4ES3_EELb0ELb1ELb1ELb0ELb0ELb1ELb1ELb0EEEvNS_16Flash_fwd_paramsE,"ax",@progbits
	.align	128
        .global         _ZN5flash24flash_fwd_splitkv_kernelI23Flash_fwd_kernel_traitsILi256ELi64ELi64ELi4ELb0ELb0EN7cutlass6half_tE19Flash_kernel_traitsILi256ELi64ELi64ELi4ES3_EELb0ELb1ELb1ELb0ELb0ELb1ELb1ELb0EEEvNS_16Flash_fwd_paramsE
        .type           _ZN5flash24flash_fwd_splitkv_kernelI23Flash_fwd_kernel_traitsILi256ELi64ELi64ELi4ELb0ELb0EN7cutlass6half_tE19Flash_kernel_traitsILi256ELi64ELi64ELi4ES3_EELb0ELb1ELb1ELb0ELb0ELb1ELb1ELb0EEEvNS_16Flash_fwd_paramsE,@function
        .size           _ZN5flash24flash_fwd_splitkv_kernelI23Flash_fwd_kernel_traitsILi256ELi64ELi64ELi4ELb0ELb0EN7cutlass6half_tE19Flash_kernel_traitsILi256ELi64ELi64ELi4ES3_EELb0ELb1ELb1ELb0ELb0ELb1ELb1ELb0EEEvNS_16Flash_fwd_paramsE,(.L_x_7519 - _ZN5flash24flash_fwd_splitkv_kernelI23Flash_fwd_kernel_traitsILi256ELi64ELi64ELi4ELb0ELb0EN7cutlass6half_tE19Flash_kernel_traitsILi256ELi64ELi64ELi4ES3_EELb0ELb1ELb1ELb0ELb0ELb1ELb1ELb0EEEvNS_16Flash_fwd_paramsE)
        .other          _ZN5flash24flash_fwd_splitkv_kernelI23Flash_fwd_kernel_traitsILi256ELi64ELi64ELi4ELb0ELb0EN7cutlass6half_tE19Flash_kernel_traitsILi256ELi64ELi64ELi4ES3_EELb0ELb1ELb1ELb0ELb0ELb1ELb1ELb0EEEvNS_16Flash_fwd_paramsE,@"STO_CUDA_ENTRY STV_DEFAULT"
_ZN5flash24flash_fwd_splitkv_kernelI23Flash_fwd_kernel_traitsILi256ELi64ELi64ELi4ELb0ELb0EN7cutlass6half_tE19Flash_kernel_traitsILi256ELi64ELi64ELi4ES3_EELb0ELb1ELb1ELb0ELb0ELb1ELb1ELb0EEEvNS_16Flash_fwd_paramsE:
.text._ZN5flash24flash_fwd_splitkv_kernelI23Flash_fwd_kernel_traitsILi256ELi64ELi64ELi4ELb0ELb0EN7cutlass6half_tE19Flash_kernel_traitsILi256ELi64ELi64ELi4ES3_EELb0ELb1ELb1ELb0ELb0ELb1ELb1ELb0EEEvNS_16Flash_fwd_paramsE:
        /* <DEDUP_REMOVED lines=87> */
.L_x_6516:
        /* <DEDUP_REMOVED lines=123> */
.L_x_6519:
[----:B------:R-:W-:Y:S05]  /*0d20*/  BSYNC.RECONVERGENT B0 ;  /* 0x0000000000007941 */ /* 0x000fea0003800200 */
.L_x_6518:
        /* <DEDUP_REMOVED lines=31> */
.L_x_6521:
[----:B------:R-:W-:Y:S05]  /*0f20*/  BSYNC.RECONVERGENT B0 ;  /* 0x0000000000007941 */ /* 0x000fea0003800200 */
.L_x_6520:
        /* <DEDUP_REMOVED lines=24> */
.L_x_6523:
[----:B------:R-:W-:Y:S05]  /*10b0*/  BSYNC.RECONVERGENT B0 ;  /* 0x0000000000007941 */ /* 0x000fea0003800200 */
.L_x_6522:
        /* <DEDUP_REMOVED lines=24> */
.L_x_6525:
[----:B------:R-:W-:Y:S05]  /*1240*/  BSYNC.RECONVERGENT B0 ;  /* 0x0000000000007941 */ /* 0x000fea0003800200 */
.L_x_6524:
        /* <DEDUP_REMOVED lines=24> */
.L_x_6527:
[----:B------:R-:W-:Y:S05]  /*13d0*/  BSYNC.RECONVERGENT B0 ;  /* 0x0000000000007941 */ /* 0x000fea0003800200 */
.L_x_6526:
        /* <DEDUP_REMOVED lines=24> */
.L_x_6529:
[----:B------:R-:W-:Y:S05]  /*1560*/  BSYNC.RECONVERGENT B0 ;  /* 0x0000000000007941 */ /* 0x000fea0003800200 */
.L_x_6528:
        /* <DEDUP_REMOVED lines=23> */
.L_x_6531:
[----:B------:R-:W-:Y:S05]  /*16e0*/  BSYNC.RECONVERGENT B0 ;  /* 0x0000000000007941 */ /* 0x000fea0003800200 */
.L_x_6530:
        /* <DEDUP_REMOVED lines=23> */
.L_x_6533:
[----:B------:R-:W-:Y:S05]  /*1860*/  BSYNC.RECONVERGENT B0 ;  /* 0x0000000000007941 */ /* 0x000fea0003800200 */
.L_x_6532:
        /* <DEDUP_REMOVED lines=33> */
.L_x_6517:
        /* <DEDUP_REMOVED lines=14> */
.L_x_6534:
        /* <DEDUP_REMOVED lines=100> */
.L_x_6535:
        /* <DEDUP_REMOVED lines=15> */
.L_x_6537:
[----:B------:R-:W1:Y:S01]  /*2290*/  LDCU.64 UR10, c[0x0][0x3b8] ;  /* 0x00007700ff0a77ac */ /* 0x000e620008000a00 */
[----:B------:R-:W-:-:S04]  /*22a0*/  UIADD3 UR15, UPT, UPT, UR7, UR16, URZ ;  /* 0x00000010070f7290 */ /* 0x000fc8000fffe0ff */
[----:B-1----:R-:W-:Y:S02]  /*22b0*/  UIMAD.WIDE.U32 UR4, UR15, UR10, URZ ;  /* 0x0000000a0f0472a5 */ /* 0x002fe4000f8e00ff */
[----:B------:R-:W-:-:S04]  /*22c0*/  UIMAD UR15, UR15, UR11, URZ ;  /* 0x0000000b0f0f72a4 */ /* 0x000fc8000f8e02ff */
[----:B------:R-:W-:Y:S01]  /*22d0*/  UIADD3 UR15, UPT, UPT, UR5, UR15, URZ ;  /* 0x0000000f050f7290 */ /* 0x000fe2000fffe0ff */
[----:B------:R-:W-:-:S11]  /*22e0*/  UMOV UR14, UR4 ;  /* 0x00000004000e7c82 */ /* 0x000fd60008000000 */
.L_x_6538:
        /* <DEDUP_REMOVED lines=15> */
.L_x_6539:
[----:B------:R-:W1:Y:S01]  /*23e0*/  LDCU.64 UR8, c[0x0][0x3c0] ;  /* 0x00007800ff0877ac */ /* 0x000e620008000a00 */
[----:B------:R-:W-:-:S04]  /*23f0*/  UIADD3 UR7, UPT, UPT, UR7, UR16, URZ ;  /* 0x0000001007077290 */ /* 0x000fc8000fffe0ff */
[----:B-1----:R-:W-:Y:S02]  /*2400*/  UIMAD.WIDE.U32 UR16, UR7, UR8, URZ ;  /* 0x00000008071072a5 */ /* 0x002fe4000f8e00ff */
[----:B------:R-:W-:-:S04]  /*2410*/  UIMAD UR5, UR7, UR9, URZ ;  /* 0x00000009070572a4 */ /* 0x000fc8000f8e02ff */
[----:B------:R-:W-:-:S12]  /*2420*/  UIADD3 UR5, UPT, UPT, UR17, UR5, URZ ;  /* 0x0000000511057290 */ /* 0x000fd8000fffe0ff */
.L_x_6540:
        /* <DEDUP_REMOVED lines=56> */
.L_x_6536:
        /* <DEDUP_REMOVED lines=20> */
[C---:B-1----:R-:W-:Y:S01]  /*28f0*/  LEA R230, P1, R2.reuse, UR14, 0x1 ;  /* 0x0000000e02e67c11 */ /* 0x042fe2000f8208ff */
[----:B------:R-:W-:Y:S01]  /*2900*/  IMAD.X R5, RZ, RZ, R0, P0 ;  /* 0x000000ffff057224 */ /* 0x000fe200000e0600 */
[----:B----4-:R-:W-:Y:S02]  /*2910*/  @!UP0 UIMAD.WIDE.U32 UR34, UR21, UR4, URZ ;  /* 0x00000004152282a5 */ /* 0x010fe4000f8e00ff */
        /* <DEDUP_REMOVED lines=16> */
[----:B------:R-:W-:-:S02]  /*2a20*/  VIADD R4, R14, 0x20 ;  /* 0x000000200e047836 */ /* 0x000fc40000000000 */
[----:B------:R-:W-:Y:S01]  /*2a30*/  IMAD.X R3, RZ, RZ, UR32, P0 ;  /* 0x00000020ff037e24 */ /* 0x000fe200080e06ff */
[----:B------:R-:W-:Y:S01]  /*2a40*/  ISETP.GE.AND P2, PT, R14, UR16, PT ;  /* 0x000000100e007c0c */ /* 0x000fe2000bf46270 */
[----:B--2---:R-:W-:Y:S01]  /*2a50*/  IMAD.WIDE.U32 R12, R13, 0x40, R14 ;  /* 0x000000400d0c7825 */ /* 0x004fe200078e000e */
[----:B------:R-:W-:Y:S01]  /*2a60*/  ISETP.GE.AND P0, PT, R5, UR16, PT ;  /* 0x0000001005007c0c */ /* 0x000fe2000bf06270 */
[----:B-1----:R-:W-:Y:S02]  /*2a70*/  UIMAD UR14, UR31, UR4, URZ ;  /* 0x000000041f0e72a4 */ /* 0x002fe4000f8e02ff */
[----:B------:R-:W-:Y:S01]  /*2a80*/  IMAD.U32 R6, RZ, RZ, UR4 ;  /* 0x00000004ff067e24 */ /* 0x000fe2000f8e00ff */
[----:B------:R-:W-:Y:S01]  /*2a90*/  ISETP.GE.AND P1, PT, R4, UR16, PT ;  /* 0x0000001004007c0c */ /* 0x000fe2000bf26270 */
[----:B------:R-:W-:Y:S02]  /*2aa0*/  UIMAD UR14, UR30, UR5, UR14 ;  /* 0x000000051e0e72a4 */ /* 0x000fe4000f8e020e */
[----:B------:R-:W-:Y:S01]  /*2ab0*/  IMAD.WIDE.U32 R6, R6, UR30, R2 ;  /* 0x0000001e06067c25 */ /* 0x000fe2000f8e0002 */
[----:B------:R-:W-:-:S04]  /*2ac0*/  LOP3.LUT R3, R212, 0x1f8, RZ, 0xc0, !PT ;  /* 0x000001f8d4037812 */ /* 0x000fc800078ec0ff */
[----:B------:R-:W-:Y:S01]  /*2ad0*/  LOP3.LUT R3, R3, 0x38, R214, 0x78, !PT ;  /* 0x0000003803037812 */ /* 0x000fe200078e78d6 */
[----:B---3--:R-:W-:Y:S01]  /*2ae0*/  ULEA UR5, UR17, UR15, 0x18 ;  /* 0x0000000f11057291 */ /* 0x008fe2000f8ec0ff */
        /* <DEDUP_REMOVED lines=40> */
.L_x_6542:
[----:B------:R-:W-:Y:S05]  /*2d70*/  BSYNC.RECONVERGENT B0 ;  /* 0x0000000000007941 */ /* 0x000fea0003800200 */
.L_x_6541:
        /* <DEDUP_REMOVED lines=41> */
.L_x_6544:
[----:B------:R-:W-:Y:S05]  /*3010*/  BSYNC.RECONVERGENT B0 ;  /* 0x0000000000007941 */ /* 0x000fea0003800200 */
.L_x_6543:
        /* <DEDUP_REMOVED lines=41> */
.L_x_6546:
[----:B------:R-:W-:Y:S05]  /*32b0*/  BSYNC.RECONVERGENT B0 ;  /* 0x0000000000007941 */ /* 0x000fea0003800200 */
.L_x_6545:
        /* <DEDUP_REMOVED lines=41> */
.L_x_6548:
[----:B------:R-:W-:Y:S05]  /*3550*/  BSYNC.RECONVERGENT B0 ;  /* 0x0000000000007941 */ /* 0x000fea0003800200 */
.L_x_6547:
[----:B------:R-:W-:Y:S04]  /*3560*/  BSSY.RECONVERGENT B0, `(.L_x_6549) ;  /* 0x0000020000007945 */ /* 0x000fe80003800200 */
[----:B------:R-:W-:Y:S05]  /*3570*/  @P6 BRA `(.L_x_6550) ;  /* 0x0000000000786947 */ /* 0x000fea0003800000 */
[----:B------:R-:W4:Y:S02]  /*3580*/  LDCU UR6, c[0x0][0x440] ;  /* 0x00008800ff0677ac */ /* 0x000f240008000800 */
[----:B----4-:R-:W-:Y:S02]  /*3590*/  ISETP.GE.AND P3, PT, R181, UR6, PT ;  /* 0x00000006b5007c0c */ /* 0x010fe4000bf66270 */
[----:B------:R-:W-:Y:S02]  /*35a0*/  ISETP.GE.AND P2, PT, R179, UR6, PT ;  /* 0x00000006b3007c0c */ /* 0x000fe4000bf46270 */
[----:B------:R-:W-:Y:S02]  /*35b0*/  ISETP.GE.AND P1, PT, R178, UR6, PT ;  /* 0x00000006b2007c0c */ /* 0x000fe4000bf26270 */
[----:B------:R-:W-:-:S07]  /*35c0*/  ISETP.GE.AND P0, PT, R176, UR6, PT ;  /* 0x00000006b0007c0c */ /* 0x000fce000bf06270 */
[--C-:B------:R-:W-:Y:S02]  /*35d0*/  @!P3 IMAD.MOV.U32 R228, RZ, RZ, R230.reuse ;  /* 0x000000ffffe4b224 */ /* 0x100fe400078e00e6 */
[----:B------:R-:W-:Y:S01]  /*35e0*/  @!P2 IMAD.MOV.U32 R6, RZ, RZ, R230 ;  /* 0x000000ffff06a224 */ /* 0x000fe200078e00e6 */
        /* <DEDUP_REMOVED lines=23> */
.L_x_6550:
[----:B------:R-:W-:Y:S05]  /*3760*/  BSYNC.RECONVERGENT B0 ;  /* 0x0000000000007941 */ /* 0x000fea0003800200 */
.L_x_6549:
[----:B------:R-:W-:Y:S04]  /*3770*/  BSSY.RECONVERGENT B0, `(.L_x_6551) ;  /* 0x000001f000007945 */ /* 0x000fe80003800200 */
[----:B------:R-:W-:Y:S05]  /*3780*/  @P5 BRA `(.L_x_6552) ;  /* 0x0000000000745947 */ /* 0x000fea0003800000 */
[----:B------:R-:W4:Y:S01]  /*3790*/  LDCU UR6, c[0x0][0x440] ;  /* 0x00008800ff0677ac */ /* 0x000f220008000800 */
[----:B------:R-:W-:Y:S02]  /*37a0*/  IMAD.U32 R3, RZ, RZ, UR33 ;  /* 0x00000021ff037e24 */ /* 0x000fe4000f8e00ff */
[----:B------:R-:W-:-:S03]  /*37b0*/  IMAD.U32 R0, RZ, RZ, UR32 ;  /* 0x00000020ff007e24 */ /* 0x000fc6000f8e00ff */
[----:B-1----:R-:W-:-:S04]  /*37c0*/  LEA R6, P5, R3, R230, 0x1 ;  /* 0x000000e603067211 */ /* 0x002fc800078a08ff */
        /* <DEDUP_REMOVED lines=25> */
.L_x_6552:
[----:B------:R-:W-:Y:S05]  /*3960*/  BSYNC.RECONVERGENT B0 ;  /* 0x0000000000007941 */ /* 0x000fea0003800200 */
.L_x_6551:
[----:B------:R-:W-:Y:S01]  /*3970*/  BSSY.RECONVERGENT B0, `(.L_x_6553) ;  /* 0x0000021000007945 */ /* 0x000fe20003800200 */
[----:B------:R-:W-:-:S03]  /*3980*/  ISETP.GE.AND P0, PT, R2, UR4, PT ;  /* 0x0000000402007c0c */ /* 0x000fc6000bf06270 */
[----:B------:R-:W-:Y:S10]  /*3990*/  @P4 BRA `(.L_x_6554) ;  /* 0x0000000000784947 */ /* 0x000ff40003800000 */
[----:B------:R-:W5:Y:S01]  /*39a0*/  LDCU UR6, c[0x0][0x440] ;  /* 0x00008800ff0677ac */ /* 0x000f620008000800 */
[----:B-1--4-:R-:W-:Y:S02]  /*39b0*/  IMAD.U32 R7, RZ, RZ, UR10 ;  /* 0x0000000aff077e24 */ /* 0x012fe4000f8e00ff */
        /* <DEDUP_REMOVED lines=28> */
.L_x_6554:
[----:B------:R-:W-:Y:S05]  /*3b80*/  BSYNC.RECONVERGENT B0 ;  /* 0x0000000000007941 */ /* 0x000fea0003800200 */
.L_x_6553:
[----:B------:R-:W-:Y:S04]  /*3b90*/  BSSY.RECONVERGENT B0, `(.L_x_6555) ;  /* 0x0000020000007945 */ /* 0x000fe80003800200 */
[----:B------:R-:W-:Y:S05]  /*3ba0*/  @P0 BRA `(.L_x_6556) ;  /* 0x0000000000780947 */ /* 0x000fea0003800000 */
[----:B------:R-:W5:Y:S01]  /*3bb0*/  LDCU UR6, c[0x0][0x440] ;  /* 0x00008800ff0677ac */ /* 0x000f620008000800 */
[----:B------:R-:W-:Y:S02]  /*3bc0*/  IMAD.U32 R0, RZ, RZ, UR10 ;  /* 0x0000000aff007e24 */ /* 0x000fe4000f8e00ff */
[----:B-1----:R-:W-:Y:S01]  /*3bd0*/  IMAD.MOV.U32 R228, RZ, RZ, R230 ;  /* 0x000000ffffe47224 */ /* 0x002fe200078e00e6 */
        /* <DEDUP_REMOVED lines=27> */
.L_x_6556:
[----:B------:R-:W-:Y:S05]  /*3d90*/  BSYNC.RECONVERGENT B0 ;  /* 0x0000000000007941 */ /* 0x000fea0003800200 */
.L_x_6555:
        /* <DEDUP_REMOVED lines=11> */
[----:B-1--4-:R-:W-:Y:S02]  /*3e50*/  IMAD.U32 R6, RZ, RZ, UR6 ;  /* 0x00000006ff067e24 */ /* 0x012fe4000f8e00ff */
[----:B------:R-:W-:Y:S01]  /*3e60*/  IMAD.U32 R7, RZ, RZ, UR7 ;  /* 0x00000007ff077e24 */ /* 0x000fe2000f8e00ff */
[----:B------:R-:W1:Y:S04]  /*3e70*/  LDCU UR6, c[0x0][0x458] ;  /* 0x00008b00ff0677ac */ /* 0x000e680008000800 */
[----:B------:R-:W2:Y:S01]  /*3e80*/  LDG.E R3, desc[UR22][R6.64] ;  /* 0x0000001606037981 */ /* 0x000ea2000c1e1900 */
        /* <DEDUP_REMOVED lines=44> */
.L_x_6558:
[----:B------:R2:W-:Y:S04]  /*4150*/  STS.128 [R220+0x10000], RZ ;  /* 0x010000ffdc007388 */ /* 0x0005e80000000c00 */
[----:B------:R2:W-:Y:S04]  /*4160*/  STS.128 [R220+0x12000], RZ ;  /* 0x012000ffdc007388 */ /* 0x0005e80000000c00 */
[----:B------:R2:W-:Y:S04]  /*4170*/  STS.128 [R220+0x14000], RZ ;  /* 0x014000ffdc007388 */ /* 0x0005e80000000c00 */
[----:B------:R2:W-:Y:S02]  /*4180*/  STS.128 [R220+0x16000], RZ ;  /* 0x016000ffdc007388 */ /* 0x0005e40000000c00 */
.L_x_6559:
[----:B------:R-:W-:Y:S05]  /*4190*/  BSYNC.RECONVERGENT B0 ;  /* 0x0000000000007941 */ /* 0x000fea0003800200 */
.L_x_6557:
        /* <DEDUP_REMOVED lines=47> */
.L_x_6561:
[----:B------:R-:W-:Y:S05]  /*4490*/  BSYNC.RECONVERGENT B0 ;  /* 0x0000000000007941 */ /* 0x000fea0003800200 */
.L_x_6560:
        /* <DEDUP_REMOVED lines=37> */
.L_x_6563:
[----:B------:R-:W-:Y:S05]  /*46f0*/  BSYNC.RECONVERGENT B0 ;  /* 0x0000000000007941 */ /* 0x000fea0003800200 */
.L_x_6562:
        /* <DEDUP_REMOVED lines=35> */
.L_x_6565:
[----:B------:R-:W-:Y:S05]  /*4930*/  BSYNC.RECONVERGENT B0 ;  /* 0x0000000000007941 */ /* 0x000fea0003800200 */
.L_x_6564:
[----:B------:R-:W-:Y:S01]  /*4940*/  LDSM.16.M88.4 R80, [R93] ;  /* 0x000000005d50783b */ /* 0x000fe20000000200 */
[----:B------:R-:W-:Y:S01]  /*4950*/  IMAD.MOV.U32 R96, RZ, RZ, 0x20 ;  /* 0x00000020ff607424 */ /* 0x000fe200078e00ff */
[----:B------:R-:W-:Y:S01]  /*4960*/  LOP3.LUT P0, R165, R214, 0x2, RZ, 0xc0, !PT ;  /* 0x00000002d6a57812 */ /* 0x000fe2000780c0ff */
[----:B------:R-:W-:Y:S01]  /*4970*/  VIADD R99, R100, UR5 ;  /* 0x0000000564637c36 */ /* 0x000fe20008000000 */
[----:B------:R-:W5:Y:S01]  /*4980*/  LDSM.16.M88.4 R32, [R100+UR5+0x8000] ;  /* 0x008000056420783b */ /* 0x000f620008000200 */
[----:B------:R-:W-:Y:S01]  /*4990*/  IMAD.MOV.U32 R196, RZ, RZ, 0x40 ;  /* 0x00000040ffc47424 */ /* 0x000fe200078e00ff */
[----:B------:R-:W-:Y:S01]  /*49a0*/  SEL R96, R96, 0xffffffe0, !P0 ;  /* 0xffffffe060607807 */ /* 0x000fe20004000000 */
[----:B------:R-:W2:Y:S01]  /*49b0*/  LDCU UR4, c[0x0][0x50c] ;  /* 0x0000a180ff0477ac */ /* 0x000ea20008000800 */
[----:B------:R-:W4:Y:S01]  /*49c0*/  LDSM.16.M88.4 R56, [R100+UR5+0x8800] ;  /* 0x008800056438783b */ /* 0x000f220008000200 */
[----:B------:R-:W-:Y:S01]  /*49d0*/  ISETP.NE.AND P0, PT, R20, RZ, PT ;  /* 0x000000ff1400720c */ /* 0x000fe20003f05270 */
[----:B------:R-:W-:Y:S01]  /*49e0*/  IMAD.U32 R225, RZ, RZ, UR28 ;  /* 0x0000001cffe17e24 */ /* 0x000fe2000f8e00ff */
[----:B------:R-:W-:Y:S01]  /*49f0*/  SHF.R.U32.HI R213, RZ, 0x2, R214 ;  /* 0x00000002ffd57819 */ /* 0x000fe200000116d6 */
[--C-:B------:R-:W-:Y:S01]  /*4a00*/  IMAD.IADD R102, R93, 0x1, R96.reuse ;  /* 0x000000015d667824 */ /* 0x100fe200078e0260 */
[----:B------:R-:W2:Y:S01]  /*4a10*/  LDSM.16.M88.4 R48, [R100+UR5+0x9000] ;  /* 0x009000056430783b */ /* 0x000ea20008000200 */
[----:B------:R-:W-:Y:S01]  /*4a20*/  IMAD.IADD R2, R99, 0x1, R96 ;  /* 0x0000000163027824 */ /* 0x000fe200078e0260 */
[----:B------:R-:W-:Y:S01]  /*4a30*/  SEL R196, R196, 0xffffffc0, !P0 ;  /* 0xffffffc0c4c47807 */ /* 0x000fe20004000000 */
[----:B------:R-:W-:Y:S01]  /*4a40*/  UIADD3 UR26, UPT, UPT, UR28, UR26, -UR19 ;  /* 0x0000001a1c1a7290 */ /* 0x000fe2000fffe813 */
[----:B------:R-:W2:Y:S01]  /*4a50*/  LDSM.16.M88.4 R16, [R100+UR5+0x9800] ;  /* 0x009800056410783b */ /* 0x000ea20008000200 */
[----:B------:R-:W-:Y:S01]  /*4a60*/  LOP3.LUT R213, R213, 0x7, RZ, 0xc0, !PT ;  /* 0x00000007d5d57812 */ /* 0x000fe200078ec0ff */
[----:B------:R-:W-:Y:S01]  /*4a70*/  UISETP.GT.AND UP0, UPT, UR29, UR18, UPT ;  /* 0x000000121d00728c */ /* 0x000fe2000bf04270 */
[--C-:B------:R-:W-:Y:S01]  /*4a80*/  IMAD.IADD R101, R93, 0x1, R196.reuse ;  /* 0x000000015d657824 */ /* 0x100fe200078e02c4 */
[----:B------:R-:W-:Y:S01]  /*4a90*/  LDSM.16.M88.4 R28, [R102] ;  /* 0x00000000661c783b */ /* 0x000fe20000000200 */
[----:B------:R-:W-:Y:S01]  /*4aa0*/  IMAD.IADD R99, R99, 0x1, R196 ;  /* 0x0000000163637824 */ /* 0x000fe200078e02c4 */
[----:B------:R-:W-:Y:S01]  /*4ab0*/  LOP3.LUT R0, R0, 0x6, RZ, 0xc0, !PT ;  /* 0x0000000600007812 */ /* 0x000fe200078ec0ff */
[C---:B------:R-:W-:Y:S01]  /*4ac0*/  IMAD.IADD R98, R96.reuse, 0x1, R101 ;  /* 0x0000000160627824 */ /* 0x040fe200078e0265 */
[----:B-1-3--:R-:W1:Y:S01]  /*4ad0*/  LDSM.16.M88.4 R8, [R2+0x8000] ;  /* 0x008000000208783b */ /* 0x00ae620000000200 */
[----:B------:R-:W-:-:S03]  /*4ae0*/  IMAD.IADD R97, R96, 0x1, R99 ;  /* 0x0000000160617824 */ /* 0x000fc600078e0263 */
[----:B------:R-:W3:Y:S04]  /*4af0*/  LDSM.16.M88.4 R12, [R2+0x8800] ;  /* 0x00880000020c783b */ /* 0x000ee80000000200 */
[----:B------:R-:W3:Y:S04]  /*4b00*/  LDSM.16.M88.4 R4, [R2+0x9000] ;  /* 0x009000000204783b */ /* 0x000ee80000000200 */
        /* <DEDUP_REMOVED lines=8> */
[C---:B----4-:R-:W-:Y:S03]  /*4b90*/  HMMA.16816.F32 R60, R80.reuse, R56, RZ ;  /* 0x00000038503c723c */ /* 0x050fe600000018ff */
[----:B------:R-:W-:Y:S04]  /*4ba0*/  LDSM.16.M88.4 R76, [R2+0xc000] ;  /* 0x00c00000024c783b */ /* 0x000fe80000000200 */
[----:B------:R-:W-:Y:S01]  /*4bb0*/  LDSM.16.M88.4 R88, [R100+UR5+0xd000] ;  /* 0x00d000056458783b */ /* 0x000fe20008000200 */
[C---:B--2---:R-:W-:Y:S03]  /*4bc0*/  HMMA.16816.F32 R52, R80.reuse, R48, RZ ;  /* 0x000000305034723c */ /* 0x044fe600000018ff */
[----:B------:R-:W-:Y:S04]  /*4bd0*/  LDSM.16.M88.4 R84, [R98+0x4000] ;  /* 0x004000006254783b */ /* 0x000fe80000000200 */
[----:B------:R-:W0:Y:S01]  /*4be0*/  LDGDEPBAR ;  /* 0x00000000000079af */ /* 0x000e220000000000 */
[C---:B------:R-:W-:Y:S08]  /*4bf0*/  HMMA.16816.F32 R56, R80.reuse, R58, RZ ;  /* 0x0000003a5038723c */ /* 0x040ff000000018ff */
[C---:B------:R-:W-:Y:S08]  /*4c00*/  HMMA.16816.F32 R48, R80.reuse, R50, RZ ;  /* 0x000000325030723c */ /* 0x040ff000000018ff */
[C---:B------:R-:W-:Y:S08]  /*4c10*/  HMMA.16816.F32 R44, R80.reuse, R16, RZ ;  /* 0x00000010502c723c */ /* 0x040ff000000018ff */
[----:B------:R-:W-:Y:S01]  /*4c20*/  HMMA.16816.F32 R80, R80, R18, RZ ;  /* 0x000000125050723c */ /* 0x000fe200000018ff */
[----:B------:R-:W-:Y:S07]  /*4c30*/  LDSM.16.M88.4 R16, [R99+0x8000] ;  /* 0x008000006310783b */ /* 0x000fee0000000200 */
[C---:B-1----:R-:W-:Y:S08]  /*4c40*/  HMMA.16816.F32 R24, R28.reuse, R8, R24 ;  /* 0x000000081c18723c */ /* 0x042ff00000001818 */
[C---:B------:R-:W-:Y:S01]  /*4c50*/  HMMA.16816.F32 R32, R28.reuse, R10, R32 ;  /* 0x0000000a1c20723c */ /* 0x040fe20000001820 */
[----:B------:R-:W1:Y:S07]  /*4c60*/  LDSM.16.M88.4 R8, [R101] ;  /* 0x000000006508783b */ /* 0x000e6e0000000200 */
[C---:B---3--:R-:W-:Y:S08]  /*4c70*/  HMMA.16816.F32 R60, R28.reuse, R12, R60 ;  /* 0x0000000c1c3c723c */ /* 0x048ff0000000183c */
[C---:B------:R-:W-:Y:S01]  /*4c80*/  HMMA.16816.F32 R56, R28.reuse, R14, R56 ;  /* 0x0000000e1c38723c */ /* 0x040fe20000001838 */
[----:B------:R-:W-:Y:S07]  /*4c90*/  LDSM.16.M88.4 R12, [R98] ;  /* 0x00000000620c783b */ /* 0x000fee0000000200 */
[C---:B------:R-:W-:Y:S08]  /*4ca0*/  HMMA.16816.F32 R52, R28.reuse, R4, R52 ;  /* 0x000000041c34723c */ /* 0x040ff00000001834 */
[C---:B------:R-:W-:Y:S01]  /*4cb0*/  HMMA.16816.F32 R48, R28.reuse, R6, R48 ;  /* 0x000000061c30723c */ /* 0x040fe20000001830 */
[----:B------:R-:W2:Y:S07]  /*4cc0*/  LDSM.16.M88.4 R4, [R97+0x8000] ;  /* 0x008000006104783b */ /* 0x000eae0000000200 */
        /* <DEDUP_REMOVED lines=20> */
[C---:B------:R-:W-:Y:S08]  /*4e10*/  HMMA.16816.F32 R60, R12.reuse, R20, R60 ;  /* 0x000000140c3c723c */ /* 0x040ff0000000183c */
[C---:B------:R-:W-:Y:S01]  /*4e20*/  HMMA.16816.F32 R56, R12.reuse, R22, R56 ;  /* 0x000000160c38723c */ /* 0x040fe20000001838 */
[----:B------:R-:W4:Y:S07]  /*4e30*/  LDSM.16.M88.4 R20, [R100+UR5+0xb000] ;  /* 0x00b000056414783b */ /* 0x000f2e0008000200 */
[C---:B---3--:R-:W-:Y:S08]  /*4e40*/  HMMA.16816.F32 R52, R12.reuse, R28, R52 ;  /* 0x0000001c0c34723c */ /* 0x048ff00000001834 */
[C---:B------:R-:W-:Y:S01]  /*4e50*/  HMMA.16816.F32 R48, R12.reuse, R30, R48 ;  /* 0x0000001e0c30723c */ /* 0x040fe20000001830 */
[----:B------:R-:W3:Y:S07]  /*4e60*/  LDSM.16.M88.4 R28, [R100+UR5+0xb800] ;  /* 0x00b80005641c783b */ /* 0x000eee0008000200 */
        /* <DEDUP_REMOVED lines=35> */
[----:B------:R-:W1:Y:S07]  /*50a0*/  LDSM.16.M88.4 R4, [R100+UR5+0xc800] ;  /* 0x00c800056404783b */ /* 0x000e6e0008000200 */
[C---:B-----5:R-:W-:Y:S08]  /*50b0*/  HMMA.16816.F32 R60, R28.reuse, R16, R60 ;  /* 0x000000101c3c723c */ /* 0x060ff0000000183c */
[----:B------:R-:W-:Y:S01]  /*50c0*/  HMMA.16816.F32 R56, R28, R18, R56 ;  /* 0x000000121c38723c */ /* 0x000fe20000001838 */
[----:B------:R-:W5:Y:S07]  /*50d0*/  LDSM.16.M88.4 R16, [R102+0x4000] ;  /* 0x004000006610783b */ /* 0x000f6e0000000200 */
[----:B--2---:R-:W-:Y:S08]  /*50e0*/  HMMA.16816.F32 R24, R36, R72, R24 ;  /* 0x000000482418723c */ /* 0x004ff00000001818 */
[C---:B------:R-:W-:Y:S08]  /*50f0*/  HMMA.16816.F32 R44, R28.reuse, R68, R44 ;  /* 0x000000441c2c723c */ /* 0x040ff0000000182c */
[----:B------:R-:W-:Y:S01]  /*5100*/  HMMA.16816.F32 R80, R28, R70, R80 ;  /* 0x000000461c50723c */ /* 0x000fe20000001850 */
[----:B------:R-:W2:Y:S04]  /*5110*/  LDSM.16.M88.4 R28, [R100+UR5+0xd800] ;  /* 0x00d80005641c783b */ /* 0x000ea80008000200 */
[----:B------:R-:W-:Y:S03]  /*5120*/  LDSM.16.M88.4 R68, [R99+0xc000] ;  /* 0x00c000006344783b */ /* 0x000fe60000000200 */
[C---:B----4-:R-:W-:Y:S08]  /*5130*/  HMMA.16816.F32 R60, R36.reuse, R12, R60 ;  /* 0x0000000c243c723c */ /* 0x050ff0000000183c */
[C---:B------:R-:W-:Y:S01]  /*5140*/  HMMA.16816.F32 R56, R36.reuse, R14, R56 ;  /* 0x0000000e2438723c */ /* 0x040fe20000001838 */
[----:B------:R-:W4:Y:S07]  /*5150*/  LDSM.16.M88.4 R12, [R2+0xc800] ;  /* 0x00c80000020c783b */ /* 0x000f2e0000000200 */
[C---:B------:R-:W-:Y:S01]  /*5160*/  HMMA.16816.F32 R32, R36.reuse, R74, R32 ;  /* 0x0000004a2420723c */ /* 0x040fe20000001820 */
[----:B------:R-:W-:Y:S07]  /*5170*/  LDSM.16.M88.4 R72, [R2+0xd000] ;  /* 0x00d000000248783b */ /* 0x000fee0000000200 */
[C---:B---3--:R-:W-:Y:S08]  /*5180*/  HMMA.16816.F32 R52, R36.reuse, R8, R52 ;  /* 0x000000082434723c */ /* 0x048ff00000001834 */
[----:B------:R-:W-:Y:S01]  /*5190*/  HMMA.16816.F32 R48, R36, R10, R48 ;  /* 0x0000000a2430723c */ /* 0x000fe20000001830 */
[----:B------:R-:W3:Y:S07]  /*51a0*/  LDSM.16.M88.4 R8, [R101+0x4000] ;  /* 0x004000006508783b */ /* 0x000eee0000000200 */
[C---:B------:R-:W-:Y:S08]  /*51b0*/  HMMA.16816.F32 R24, R20.reuse, R64, R24 ;  /* 0x000000401418723c */ /* 0x040ff00000001818 */
[C---:B-1----:R-:W-:Y:S08]  /*51c0*/  HMMA.16816.F32 R60, R20.reuse, R4, R60 ;  /* 0x00000004143c723c */ /* 0x042ff0000000183c */
[----:B------:R-:W-:Y:S01]  /*51d0*/  HMMA.16816.F32 R56, R20, R6, R56 ;  /* 0x000000061438723c */ /* 0x000fe20000001838 */
[----:B------:R-:W1:Y:S07]  /*51e0*/  LDSM.16.M88.4 R4, [R99+0xc800] ;  /* 0x00c800006304783b */ /* 0x000e6e0000000200 */
[C---:B------:R-:W-:Y:S08]  /*51f0*/  HMMA.16816.F32 R44, R36.reuse, R40, R44 ;  /* 0x00000028242c723c */ /* 0x040ff0000000182c */
[----:B------:R-:W-:Y:S01]  /*5200*/  HMMA.16816.F32 R80, R36, R42, R80 ;  /* 0x0000002a2450723c */ /* 0x000fe20000001850 */
[----:B------:R-:W-:Y:S04]  /*5210*/  LDSM.16.M88.4 R36, [R97+0xc000] ;  /* 0x00c000006124783b */ /* 0x000fe80000000200 */
[----:B------:R-:W-:Y:S03]  /*5220*/  LDSM.16.M88.4 R40, [R99+0xd000] ;  /* 0x00d000006328783b */ /* 0x000fe60000000200 */
[----:B------:R-:W-:Y:S01]  /*5230*/  HMMA.16816.F32 R32, R20, R66, R32 ;  /* 0x000000421420723c */ /* 0x000fe20000001820 */
[----:B------:R-:W1:Y:S07]  /*5240*/  LDSM.16.M88.4 R64, [R2+0xd800] ;  /* 0x00d800000240783b */ /* 0x000e6e0000000200 */
[----:B-----5:R-:W-:Y:S08]  /*5250*/  HMMA.16816.F32 R24, R16, R76, R24 ;  /* 0x0000004c1018723c */ /* 0x020ff00000001818 */
[C---:B--2---:R-:W-:Y:S08]  /*5260*/  HMMA.16816.F32 R44, R20.reuse, R28, R44 ;  /* 0x0000001c142c723c */ /* 0x044ff0000000182c */
[----:B------:R-:W-:Y:S01]  /*5270*/  HMMA.16816.F32 R80, R20, R30, R80 ;  /* 0x0000001e1450723c */ /* 0x000fe20000001850 */
[----:B------:R-:W2:Y:S07]  /*5280*/  LDSM.16.M88.4 R28, [R99+0xd800] ;  /* 0x00d80000631c783b */ /* 0x000eae0000000200 */
[C---:B----4-:R-:W-:Y:S08]  /*5290*/  HMMA.16816.F32 R60, R16.reuse, R12, R60 ;  /* 0x0000000c103c723c */ /* 0x050ff0000000183c */
[----:B------:R-:W-:Y:S01]  /*52a0*/  HMMA.16816.F32 R56, R16, R14, R56 ;  /* 0x0000000e1038723c */ /* 0x000fe20000001838 */
[----:B------:R-:W-:Y:S07]  /*52b0*/  LDSM.16.M88.4 R12, [R100+UR5+0xe000] ;  /* 0x00e00005640c783b */ /* 0x000fee0008000200 */
[C---:B------:R-:W-:Y:S08]  /*52c0*/  HMMA.16816.F32 R52, R20.reuse, R88, R52 ;  /* 0x000000581434723c */ /* 0x040ff00000001834 */
[----:B------:R-:W-:Y:S01]  /*52d0*/  HMMA.16816.F32 R48, R20, R90, R48 ;  /* 0x0000005a1430723c */ /* 0x000fe20000001830 */
[----:B------:R-:W-:Y:S04]  /*52e0*/  LDSM.16.M88.4 R20, [R97+0xc800] ;  /* 0x00c800006114783b */ /* 0x000fe80000000200 */
[----:B------:R-:W-:Y:S03]  /*52f0*/  LDSM.16.M88.4 R88, [R97+0xd800] ;  /* 0x00d800006158783b */ /* 0x000fe60000000200 */
[----:B------:R-:W-:Y:S01]  /*5300*/  HMMA.16816.F32 R32, R16, R78, R32 ;  /* 0x0000004e1020723c */ /* 0x000fe20000001820 */
[----:B------:R-:W4:Y:S04]  /*5310*/  LDSM.16.M88.4 R76, [R93+0x6000] ;  /* 0x006000005d4c783b */ /* 0x000f280000000200 */
[----:B------:R-:W-:Y:S03]  /*5320*/  LDSM.16.M88.4 R92, [R2+0xe000] ;  /* 0x00e00000025c783b */ /* 0x000fe60000000200 */
[C---:B---3--:R-:W-:Y:S08]  /*5330*/  HMMA.16816.F32 R24, R8.reuse, R68, R24 ;  /* 0x000000440818723c */ /* 0x048ff00000001818 */
[C---:B-1----:R-:W-:Y:S08]  /*5340*/  HMMA.16816.F32 R60, R8.reuse, R4, R60 ;  /* 0x00000004083c723c */ /* 0x042ff0000000183c */
[----:B------:R-:W-:Y:S01]  /*5350*/  HMMA.16816.F32 R56, R8, R6, R56 ;  /* 0x000000060838723c */ /* 0x000fe20000001838 */
[----:B------:R-:W1:Y:S07]  /*5360*/  LDSM.16.M88.4 R4, [R97+0xd000] ;  /* 0x00d000006104783b */ /* 0x000e6e0000000200 */
[C---:B------:R-:W-:Y:S08]  /*5370*/  HMMA.16816.F32 R52, R16.reuse, R72, R52 ;  /* 0x000000481034723c */ /* 0x040ff00000001834 */
[C---:B------:R-:W-:Y:S01]  /*5380*/  HMMA.16816.F32 R48, R16.reuse, R74, R48 ;  /* 0x0000004a1030723c */ /* 0x040fe20000001830 */
[----:B------:R-:W-:Y:S07]  /*5390*/  LDSM.16.M88.4 R72, [R100+UR5+0xe800] ;  /* 0x00e800056448783b */ /* 0x000fee0008000200 */
[C---:B------:R-:W-:Y:S08]  /*53a0*/  HMMA.16816.F32 R44, R16.reuse, R64, R44 ;  /* 0x00000040102c723c */ /* 0x040ff0000000182c */
[----:B------:R-:W-:Y:S01]  /*53b0*/  HMMA.16816.F32 R80, R16, R66, R80 ;  /* 0x000000421050723c */ /* 0x000fe20000001850 */
[----:B------:R-:W3:Y:S04]  /*53c0*/  LDSM.16.M88.4 R16, [R102+0x6000] ;  /* 0x006000006610783b */ /* 0x000ee80000000200 */
[----:B------:R-:W-:Y:S03]  /*53d0*/  LDSM.16.M88.4 R64, [R100+UR5+0xf800] ;  /* 0x00f800056440783b */ /* 0x000fe60008000200 */
[----:B------:R-:W-:Y:S01]  /*53e0*/  HMMA.16816.F32 R32, R8, R70, R32 ;  /* 0x000000460820723c */ /* 0x000fe20000001820 */
[----:B------:R-:W5:Y:S07]  /*53f0*/  LDSM.16.M88.4 R68, [R100+UR5+0xf000] ;  /* 0x00f000056444783b */ /* 0x000f6e0008000200 */
[----:B------:R-:W-:Y:S08]  /*5400*/  HMMA.16816.F32 R24, R84, R36, R24 ;  /* 0x000000245418723c */ /* 0x000ff00000001818 */
[C---:B------:R-:W-:Y:S08]  /*5410*/  HMMA.16816.F32 R52, R8.reuse, R40, R52 ;  /* 0x000000280834723c */ /* 0x040ff00000001834 */
[C---:B------:R-:W-:Y:S01]  /*5420*/  HMMA.16816.F32 R48, R8.reuse, R42, R48 ;  /* 0x0000002a0830723c */ /* 0x040fe20000001830 */
[----:B------:R-:W-:Y:S07]  /*5430*/  LDSM.16.M88.4 R40, [R2+0xe800] ;  /* 0x00e800000228783b */ /* 0x000fee0000000200 */
[C---:B--2---:R-:W-:Y:S08]  /*5440*/  HMMA.16816.F32 R44, R8.reuse, R28, R44 ;  /* 0x0000001c082c723c */ /* 0x044ff0000000182c */
[----:B------:R-:W-:Y:S01]  /*5450*/  HMMA.16816.F32 R80, R8, R30, R80 ;  /* 0x0000001e0850723c */ /* 0x000fe20000001850 */
[----:B------:R-:W-:Y:S04]  /*5460*/  LDSM.16.M88.4 R8, [R101+0x6000] ;  /* 0x006000006508783b */ /* 0x000fe80000000200 */
[----:B------:R-:W2:Y:S03]  /*5470*/  LDSM.16.M88.4 R28, [R99+0xe000] ;  /* 0x00e00000631c783b */ /* 0x000ea60000000200 */
[----:B------:R-:W-:Y:S01]  /*5480*/  HMMA.16816.F32 R32, R84, R38, R32 ;  /* 0x000000265420723c */ /* 0x000fe20000001820 */
[----:B------:R-:W2:Y:S07]  /*5490*/  LDSM.16.M88.4 R36, [R2+0xf000] ;  /* 0x00f000000224783b */ /* 0x000eae0000000200 */
[----:B----4-:R-:W-:Y:S08]  /*54a0*/  HMMA.16816.F32 R24, R76, R12, R24 ;  /* 0x0000000c4c18723c */ /* 0x010ff00000001818 */
[C---:B------:R-:W-:Y:S08]  /*54b0*/  HMMA.16816.F32 R60, R84.reuse, R20, R60 ;  /* 0x00000014543c723c */ /* 0x040ff0000000183c */
[C---:B------:R-:W-:Y:S01]  /*54c0*/  HMMA.16816.F32 R56, R84.reuse, R22, R56 ;  /* 0x000000165438723c */ /* 0x040fe20000001838 */
[----:B------:R4:W2:Y:S07]  /*54d0*/  LDSM.16.M88.4 R20, [R2+0xf800] ;  /* 0x00f800000214783b */ /* 0x0008ae0000000200 */
[C---:B-1----:R-:W-:Y:S08]  /*54e0*/  HMMA.16816.F32 R52, R84.reuse, R4, R52 ;  /* 0x000000045434723c */ /* 0x042ff00000001834 */
[C---:B------:R-:W-:Y:S01]  /*54f0*/  HMMA.16816.F32 R48, R84.reuse, R6, R48 ;  /* 0x000000065430723c */ /* 0x040fe20000001830 */
[----:B------:R-:W-:Y:S07]  /*5500*/  LDSM.16.M88.4 R4, [R98+0x6000] ;  /* 0x006000006204783b */ /* 0x000fee0000000200 */
[----:B------:R-:W-:Y:S01]  /*5510*/  HMMA.16816.F32 R44, R84, R88, R44 ;  /* 0x00000058542c723c */ /* 0x000fe2000000182c */
[----:B----4-:R-:W-:-:S04]  /*5520*/  LOP3.LUT R2, R216, 0x1f0, RZ, 0xc0, !PT ;  /* 0x000001f0d8027812 */ /* 0x010fc800078ec0ff */
[----:B------:R-:W-:-:S03]  /*5530*/  IADD3 R167, PT, PT, R213, UR27, R2 ;  /* 0x0000001bd5a77c10 */ /* 0x000fc6000fffe002 */
[----:B------:R-:W-:Y:S08]  /*5540*/  HMMA.16816.F32 R80, R84, R90, R80 ;  /* 0x0000005a5450723c */ /* 0x000ff00000001850 */
[----:B------:R-:W-:Y:S01]  /*5550*/  HMMA.16816.F32 R32, R76, R14, R32 ;  /* 0x0000000e4c20723c */ /* 0x000fe20000001820 */
[----:B------:R-:W1:Y:S07]  /*5560*/  LDSM.16.M88.4 R12, [R97+0xe000] ;  /* 0x00e00000610c783b */ /* 0x000e6e0000000200 */
[----:B---3--:R-:W-:Y:S08]  /*5570*/  HMMA.16816.F32 R24, R16, R92, R24 ;  /* 0x0000005c1018723c */ /* 0x008ff00000001818 */
[C---:B------:R-:W-:Y:S08]  /*5580*/  HMMA.16816.F32 R60, R76.reuse, R72, R60 ;  /* 0x000000484c3c723c */ /* 0x040ff0000000183c */
[C---:B------:R-:W-:Y:S08]  /*5590*/  HMMA.16816.F32 R56, R76.reuse, R74, R56 ;  /* 0x0000004a4c38723c */ /* 0x040ff00000001838 */
[C---:B-----5:R-:W-:Y:S08]  /*55a0*/  HMMA.16816.F32 R52, R76.reuse, R68, R52 ;  /* 0x000000444c34723c */ /* 0x060ff00000001834 */
[C---:B------:R-:W-:Y:S08]  /*55b0*/  HMMA.16816.F32 R48, R76.reuse, R70, R48 ;  /* 0x000000464c30723c */ /* 0x040ff00000001830 */
[C---:B------:R-:W-:Y:S08]  /*55c0*/  HMMA.16816.F32 R44, R76.reuse, R64, R44 ;  /* 0x000000404c2c723c */ /* 0x040ff0000000182c */
[----:B------:R-:W-:Y:S08]  /*55d0*/  HMMA.16816.F32 R80, R76, R66, R80 ;  /* 0x000000424c50723c */ /* 0x000ff00000001850 */
[----:B--2---:R-:W-:Y:S08]  /*55e0*/  HMMA.16816.F32 R24, R8, R28, R24 ;  /* 0x0000001c0818723c */ /* 0x004ff00000001818 */
[C---:B------:R-:W-:Y:S08]  /*55f0*/  HMMA.16816.F32 R32, R16.reuse, R94, R32 ;  /* 0x0000005e1020723c */ /* 0x040ff00000001820 */
[C---:B------:R-:W-:Y:S08]  /*5600*/  HMMA.16816.F32 R60, R16.reuse, R40, R60 ;  /* 0x00000028103c723c */ /* 0x040ff0000000183c */
[C---:B------:R-:W-:Y:S08]  /*5610*/  HMMA.16816.F32 R56, R16.reuse, R42, R56 ;  /* 0x0000002a1038723c */ /* 0x040ff00000001838 */
[----:B------:R-:W-:Y:S01]  /*5620*/  HMMA.16816.F32 R52, R16, R36, R52 ;  /* 0x000000241034723c */ /* 0x000fe20000001834 */
[----:B------:R-:W-:-:S07]  /*5630*/  VIADD R36, R0, UR17 ;  /* 0x0000001100247c36 */ /* 0x000fce0008000000 */
[----:B------:R-:W-:Y:S01]  /*5640*/  HMMA.16816.F32 R48, R16, R38, R48 ;  /* 0x000000261030723c */ /* 0x000fe20000001830 */
[----:B------:R-:W-:-:S04]  /*5650*/  VIADD R39, R36, 0x38 ;  /* 0x0000003824277836 */ /* 0x000fc80000000000 */
[----:B------:R-:W-:-:S03]  /*5660*/  VIADD R40, R39, UR19 ;  /* 0x0000001327287c36 */ /* 0x000fc60008000000 */
[C---:B------:R-:W-:Y:S08]  /*5670*/  HMMA.16816.F32 R44, R16.reuse, R20, R44 ;  /* 0x00000014102c723c */ /* 0x040ff0000000182c */
[----:B------:R-:W-:Y:S01]  /*5680*/  HMMA.16816.F32 R80, R16, R22, R80 ;  /* 0x000000161050723c */ /* 0x000fe20000001850 */
[----:B------:R-:W2:Y:S01]  /*5690*/  LDSM.16.M88.4 R16, [R99+0xe800] ;  /* 0x00e800006310783b */ /* 0x000ea20000000200 */
[----:B------:R-:W-:-:S06]  /*56a0*/  VIADD R22, R36, UR19 ;  /* 0x0000001324167c36 */ /* 0x000fcc0008000000 */
[----:B-1----:R-:W-:Y:S01]  /*56b0*/  HMMA.16816.F32 R24, R4, R12, R24 ;  /* 0x0000000c0418723c */ /* 0x002fe20000001818 */
[C---:B------:R-:W-:Y:S02]  /*56c0*/  VIADD R12, R167.reuse, UR26 ;  /* 0x0000001aa70c7c36 */ /* 0x040fe40008000000 */
[----:B------:R-:W-:-:S03]  /*56d0*/  VIADD R167, R167, UR28 ;  /* 0x0000001ca7a77c36 */ /* 0x000fc60008000000 */
[C-C-:B------:R-:W-:Y:S01]  /*56e0*/  VIADDMNMX R227, R12.reuse, 0x1, R225.reuse, PT ;  /* 0x000000010ce37846 */ /* 0x140fe200038001e1 */
[C---:B------:R-:W-:Y:S01]  /*56f0*/  VIADD R166, R167.reuse, 0x8 ;  /* 0x00000008a7a67836 */ /* 0x040fe20000000000 */
[----:B------:R-:W-:Y:S01]  /*5700*/  HMMA.16816.F32 R32, R8, R30, R32 ;  /* 0x0000001e0820723c */ /* 0x000fe20000001820 */
[----:B------:R-:W-:Y:S01]  /*5710*/  VIADDMNMX R225, R12, 0x9, R225, PT ;  /* 0x000000090ce17846 */ /* 0x000fe200038001e1 */
[C-C-:B------:R-:W-:Y:S01]  /*5720*/  IMAD.IADD R12, R167.reuse, 0x1, -R22.reuse ;  /* 0x00000001a70c7824 */ /* 0x140fe200078e0a16 */
[----:B------:R-:W-:Y:S01]  /*5730*/  VIADDMNMX R228, R167, -UR25, RZ, !PT ;  /* 0x80000019a7e47c46 */ /* 0x000fe2000f8001ff */
[C---:B------:R-:W-:Y:S01]  /*5740*/  IMAD.IADD R22, R166.reuse, 0x1, -R22 ;  /* 0x00000001a6167824 */ /* 0x040fe200078e0a16 */
[----:B------:R-:W-:Y:S02]  /*5750*/  VIADDMNMX R226, R166, -UR25, RZ, !PT ;  /* 0x80000019a6e27c46 */ /* 0x000fe4000f8001ff */
[----:B------:R-:W-:Y:S02]  /*5760*/  ISETP.GE.AND P0, PT, R36, R228, PT ;  /* 0x000000e42400720c */ /* 0x000fe40003f06270 */
[----:B------:R-:W-:-:S02]  /*5770*/  IABS R22, R22 ;  /* 0x0000001600167213 */ /* 0x000fc40000000000 */
[----:B------:R-:W-:Y:S01]  /*5780*/  FMUL.FTZ R20, R24, UR4 ;  /* 0x0000000418147c20 */ /* 0x000fe20008410000 */
[----:B------:R-:W-:Y:S01]  /*5790*/  FMUL.FTZ R24, R25, UR4 ;  /* 0x0000000419187c20 */ /* 0x000fe20008410000 */
[----:B------:R-:W-:Y:S01]  /*57a0*/  FMUL.FTZ R21, R26, UR4 ;  /* 0x000000041a157c20 */ /* 0x000fe20008410000 */
[----:B------:R-:W-:Y:S01]  /*57b0*/  IABS R25, R12 ;  /* 0x0000000c00197213 */ /* 0x000fe20000000000 */
[C---:B------:R-:W-:Y:S01]  /*57c0*/  VIADD R26, R36.reuse, 0x1 ;  /* 0x00000001241a7836 */ /* 0x040fe20000000000 */
[----:B------:R-:W-:Y:S01]  /*57d0*/  I2FP.F32.S32 R22, R22 ;  /* 0x0000001600167245 */ /* 0x000fe20000201400 */
[----:B------:R-:W1:Y:S01]  /*57e0*/  MUFU.TANH R20, R20 ;  /* 0x0000001400147308 */ /* 0x000e620000002400 */
[----:B------:R-:W-:Y:S02]  /*57f0*/  I2FP.F32.S32 R25, R25 ;  /* 0x0000001900197245 */ /* 0x000fe40000201400 */
[----:B------:R-:W-:Y:S01]  /*5800*/  HMMA.16816.F32 R32, R4, R14, R32 ;  /* 0x0000000e0420723c */ /* 0x000fe20000001820 */
[----:B------:R-:W3:Y:S01]  /*5810*/  LDSM.16.M88.4 R12, [R97+0xe800] ;  /* 0x00e80000610c783b */ /* 0x000ee20000000200 */
[----:B------:R-:W-:-:S02]  /*5820*/  ISETP.GE.AND P1, PT, R36, R227, PT ;  /* 0x000000e32400720c */ /* 0x000fc40003f26270 */
[--C-:B------:R-:W-:Y:S01]  /*5830*/  IADD3 R23, PT, PT, R167, 0x37, -R40.reuse ;  /* 0x00000037a7177810 */ /* 0x100fe20007ffe828 */
[----:B------:R-:W4:Y:S01]  /*5840*/  MUFU.TANH R21, R21 ;  /* 0x0000001500157308 */ /* 0x000f220000002400 */
[----:B------:R-:W-:Y:S02]  /*5850*/  ISETP.GE.AND P2, PT, R26, R226, PT ;  /* 0x000000e21a00720c */ /* 0x000fe40003f46270 */
[C---:B--2---:R-:W-:Y:S01]  /*5860*/  HMMA.16816.F32 R60, R8.reuse, R16, R60 ;  /* 0x00000010083c723c */ /* 0x044fe2000000183c */
[----:B------:R-:W-:Y:S01]  /*5870*/  FMUL.FTZ R16, R27, UR4 ;  /* 0x000000041b107c20 */ /* 0x000fe20008410000 */
[----:B------:R-:W-:Y:S02]  /*5880*/  IADD3 R17, PT, PT, R166, 0x37, -R40 ;  /* 0x00000037a6117810 */ /* 0x000fe40007ffe828 */
[----:B------:R-:W-:Y:S01]  /*5890*/  IABS R23, R23 ;  /* 0x0000001700177213 */ /* 0x000fe20000000000 */
[----:B------:R-:W2:Y:S01]  /*58a0*/  MUFU.TANH R24, R24 ;  /* 0x0000001800187308 */ /* 0x000ea20000002400 */
[----:B------:R-:W-:Y:S01]  /*58b0*/  IABS R17, R17 ;  /* 0x0000001100117213 */ /* 0x000fe20000000000 */
[----:B-1----:R-:W-:Y:S01]  /*58c0*/  FFMA.FTZ R20, R25, -UR14, R20 ;  /* 0x8000000e19147c23 */ /* 0x002fe20008010014 */
[----:B------:R-:W-:Y:S01]  /*58d0*/  IADD3 R25, PT, PT, R167, 0x30, -R40 ;  /* 0x00000030a7197810 */ /* 0x000fe20007ffe828 */
[----:B------:R-:W-:Y:S01]  /*58e0*/  HMMA.16816.F32 R56, R8, R18, R56 ;  /* 0x000000120838723c */ /* 0x000fe20000001838 */
[----:B------:R-:W-:-:S02]  /*58f0*/  I2FP.F32.S32 R17, R17 ;  /* 0x0000001100117245 */ /* 0x000fc40000201400 */
[----:B------:R-:W-:Y:S01]  /*5900*/  FSEL R38, R20, -INF , P0 ;  /* 0xff80000014267808 */ /* 0x000fe20000000000 */
[----:B------:R-:W1:Y:S01]  /*5910*/  MUFU.TANH R16, R16 ;  /* 0x0000001000107308 */ /* 0x000e620000002400 */
[----:B------:R-:W-:Y:S01]  /*5920*/  ISETP.GE.AND P0, PT, R36, R226, PT ;  /* 0x000000e22400720c */ /* 0x000fe20003f06270 */
[----:B----4-:R-:W-:Y:S01]  /*5930*/  FFMA.FTZ R22, R22, -UR14, R21 ;  /* 0x8000000e16167c23 */ /* 0x010fe20008010015 */
[----:B------:R-:W-:Y:S01]  /*5940*/  FMUL.FTZ R21, R32, UR4 ;  /* 0x0000000420157c20 */ /* 0x000fe20008410000 */
[----:B------:R-:W-:Y:S02]  /*5950*/  FSEL R38, R38, -INF , !P1 ;  /* 0xff80000026267808 */ /* 0x000fe40004800000 */
[----:B------:R-:W-:Y:S02]  /*5960*/  IABS R25, R25 ;  /* 0x0000001900197213 */ /* 0x000fe40000000000 */
[----:B------:R-:W-:Y:S01]  /*5970*/  ISETP.GE.AND P1, PT, R36, R225, PT ;  /* 0x000000e12400720c */ /* 0x000fe20003f26270 */
[----:B------:R-:W4:Y:S01]  /*5980*/  MUFU.TANH R21, R21 ;  /* 0x0000001500157308 */ /* 0x000f220000002400 */
[----:B------:R-:W-:Y:S01]  /*5990*/  FSEL R22, R22, -INF , P0 ;  /* 0xff80000016167808 */ /* 0x000fe20000000000 */
[----:B------:R-:W-:Y:S01]  /*59a0*/  IMAD.MOV.U32 R20, RZ, RZ, R25 ;  /* 0x000000ffff147224 */ /* 0x000fe200078e0019 */
[----:B------:R-:W-:-:S02]  /*59b0*/  I2FP.F32.S32 R23, R23 ;  /* 0x0000001700177245 */ /* 0x000fc40000201400 */
[----:B------:R-:W-:Y:S01]  /*59c0*/  FSEL R37, R22, -INF , !P1 ;  /* 0xff80000016257808 */ /* 0x000fe20004800000 */
[----:B------:R-:W-:Y:S01]  /*59d0*/  FMUL.FTZ R22, R34, UR4 ;  /* 0x0000000422167c20 */ /* 0x000fe20008410000 */
[----:B------:R-:W-:Y:S01]  /*59e0*/  I2FP.F32.S32 R20, R20 ;  /* 0x0000001400147245 */ /* 0x000fe20000201400 */
[----:B--2---:R-:W-:Y:S01]  /*59f0*/  FFMA.FTZ R24, R23, -UR14, R24 ;  /* 0x8000000e17187c23 */ /* 0x004fe20008010018 */
[----:B-1----:R-:W-:Y:S01]  /*5a00*/  FFMA.FTZ R16, R17, -UR14, R16 ;  /* 0x8000000e11107c23 */ /* 0x002fe20008010010 */
[----:B------:R-:W-:Y:S01]  /*5a10*/  FMUL.FTZ R17, R33, UR4 ;  /* 0x0000000421117c20 */ /* 0x000fe20008410000 */
[C---:B---3--:R-:W-:Y:S01]  /*5a20*/  HMMA.16816.F32 R60, R4.reuse, R12, R60 ;  /* 0x0000000c043c723c */ /* 0x048fe2000000183c */
[--C-:B------:R-:W-:Y:S01]  /*5a30*/  IADD3 R13, PT, PT, R167, 0x2f, -R40.reuse ;  /* 0x0000002fa70d7810 */ /* 0x100fe20007ffe828 */
[----:B------:R-:W-:Y:S01]  /*5a40*/  MUFU.TANH R22, R22 ;  /* 0x0000001600167308 */ /* 0x000fe20000002400 */
[----:B------:R-:W-:Y:S01]  /*5a50*/  VIADD R23, R36, 0x8 ;  /* 0x0000000824177836 */ /* 0x000fe20000000000 */
[----:B------:R-:W-:Y:S01]  /*5a60*/  ISETP.GE.AND P5, PT, R26, R228, PT ;  /* 0x000000e41a00720c */ /* 0x000fe20003fa6270 */
[----:B------:R-:W-:Y:S01]  /*5a70*/  VIADD R12, R36, 0x9 ;  /* 0x00000009240c7836 */ /* 0x000fe20000000000 */
[----:B------:R-:W-:Y:S01]  /*5a80*/  IABS R13, R13 ;  /* 0x0000000d000d7213 */ /* 0x000fe20000000000 */
[----:B----4-:R-:W-:Y:S01]  /*5a90*/  FFMA.FTZ R20, R20, -UR14, R21 ;  /* 0x8000000e14147c23 */ /* 0x010fe20008010015 */
[----:B------:R-:W-:Y:S01]  /*5aa0*/  IADD3 R21, PT, PT, R166, 0x30, -R40 ;  /* 0x00000030a6157810 */ /* 0x000fe20007ffe828 */
[----:B------:R-:W-:Y:S01]  /*5ab0*/  HMMA.16816.F32 R56, R4, R14, R56 ;  /* 0x0000000e0438723c */ /* 0x000fe20000001838 */
[----:B------:R-:W1:Y:S01]  /*5ac0*/  MUFU.TANH R17, R17 ;  /* 0x0000001100117308 */ /* 0x000e620000002400 */
[----:B------:R-:W-:Y:S01]  /*5ad0*/  FSEL R33, R16, -INF , P2 ;  /* 0xff80000010217808 */ /* 0x000fe20001000000 */
[----:B------:R-:W-:Y:S01]  /*5ae0*/  IMAD.MOV.U32 R16, RZ, RZ, R13 ;  /* 0x000000ffff107224 */ /* 0x000fe200078e000d */
[----:B------:R-:W-:-:S02]  /*5af0*/  ISETP.GE.AND P3, PT, R26, R227, PT ;  /* 0x000000e31a00720c */ /* 0x000fc40003f66270 */
[----:B------:R-:W-:Y:S02]  /*5b00*/  ISETP.GE.AND P6, PT, R26, R225, PT ;  /* 0x000000e11a00720c */ /* 0x000fe40003fc6270 */
[----:B------:R-:W-:Y:S02]  /*5b10*/  ISETP.GE.AND P4, PT, R23, R228, PT ;  /* 0x000000e41700720c */ /* 0x000fe40003f86270 */
[----:B------:R-:W-:Y:S01]  /*5b20*/  FSEL R34, R24, -INF , P5 ;  /* 0xff80000018227808 */ /* 0x000fe20002800000 */
[----:B------:R-:W-:Y:S01]  /*5b30*/  FMUL.FTZ R28, R60, UR4 ;  /* 0x000000043c1c7c20 */ /* 0x000fe20008410000 */
[----:B------:R-:W-:Y:S01]  /*5b40*/  IABS R21, R21 ;  /* 0x0000001500157213 */ /* 0x000fe20000000000 */
[----:B------:R-:W-:Y:S01]  /*5b50*/  FMUL.FTZ R62, R62, UR4 ;  /* 0x000000043e3e7c20 */ /* 0x000fe20008410000 */
[----:B------:R-:W-:Y:S01]  /*5b60*/  FSEL R34, R34, -INF , !P3 ;  /* 0xff80000022227808 */ /* 0x000fe20005800000 */
[----:B------:R-:W-:Y:S01]  /*5b70*/  VIADD R24, R36, 0x11 ;  /* 0x0000001124187836 */ /* 0x000fe20000000000 */
[----:B------:R-:W-:Y:S01]  /*5b80*/  I2FP.F32.S32 R13, R21 ;  /* 0x00000015000d7245 */ /* 0x000fe20000201400 */
[----:B------:R-:W2:Y:S01]  /*5b90*/  MUFU.TANH R28, R28 ;  /* 0x0000001c001c7308 */ /* 0x000ea20000002400 */
[----:B------:R-:W-:Y:S01]  /*5ba0*/  FSEL R33, R33, -INF , !P6 ;  /* 0xff80000021217808 */ /* 0x000fe20007000000 */
[----:B------:R-:W-:Y:S01]  /*5bb0*/  FMUL.FTZ R63, R63, UR4 ;  /* 0x000000043f3f7c20 */ /* 0x000fe20008410000 */
[----:B------:R-:W-:Y:S01]  /*5bc0*/  FSEL R42, R20, -INF , P4 ;  /* 0xff800000142a7808 */ /* 0x000fe20002000000 */
[----:B------:R-:W-:Y:S01]  /*5bd0*/  FMUL.FTZ R58, R58, UR4 ;  /* 0x000000043a3a7c20 */ /* 0x000fe20008410000 */
[----:B------:R-:W-:Y:S01]  /*5be0*/  I2FP.F32.S32 R16, R16 ;  /* 0x0000001000107245 */ /* 0x000fe20000201400 */
[----:B------:R-:W-:Y:S01]  /*5bf0*/  FMUL.FTZ R59, R59, UR4 ;  /* 0x000000043b3b7c20 */ /* 0x000fe20008410000 */
[C---:B------:R-:W-:Y:S01]  /*5c00*/  ISETP.GE.AND P3, PT, R12.reuse, R228, PT ;  /* 0x000000e40c00720c */ /* 0x040fe20003f66270 */
[----:B------:R-:W-:Y:S01]  /*5c10*/  MUFU.TANH R63, R63 ;  /* 0x0000003f003f7308 */ /* 0x000fe20000002400 */
[----:B------:R-:W-:Y:S01]  /*5c20*/  ISETP.GE.AND P2, PT, R12, R226, PT ;  /* 0x000000e20c00720c */ /* 0x000fe20003f46270 */
[----:B-1----:R-:W-:Y:S01]  /*5c30*/  FFMA.FTZ R17, R16, -UR14, R17 ;  /* 0x8000000e10117c23 */ /* 0x002fe20008010011 */
[----:B------:R-:W-:-:S02]  /*5c40*/  ISETP.GE.AND P6, PT, R12, R227, PT ;  /* 0x000000e30c00720c */ /* 0x000fc40003fc6270 */
[----:B------:R-:W-:Y:S01]  /*5c50*/  ISETP.GE.AND P4, PT, R12, R225, PT ;  /* 0x000000e10c00720c */ /* 0x000fe20003f86270 */
[----:B------:R-:W-:Y:S01]  /*5c60*/  FMUL.FTZ R12, R35, UR4 ;  /* 0x00000004230c7c20 */ /* 0x000fe20008410000 */
[----:B------:R-:W-:Y:S01]  /*5c70*/  IADD3 R18, PT, PT, R167, 0x28, -R40 ;  /* 0x00000028a7127810 */ /* 0x000fe20007ffe828 */
[----:B------:R-:W-:Y:S01]  /*5c80*/  FFMA.FTZ R35, R13, -UR14, R22 ;  /* 0x8000000e0d237c23 */ /* 0x000fe20008010016 */
[C---:B------:R-:W-:Y:S01]  /*5c90*/  ISETP.GE.AND P0, PT, R23.reuse, R226, PT ;  /* 0x000000e21700720c */ /* 0x040fe20003f06270 */
[----:B------:R-:W-:Y:S01]  /*5ca0*/  VIADD R13, R36, 0x10 ;  /* 0x00000010240d7836 */ /* 0x000fe20000000000 */
[C---:B------:R-:W-:Y:S01]  /*5cb0*/  ISETP.GE.AND P1, PT, R23.reuse, R227, PT ;  /* 0x000000e31700720c */ /* 0x040fe20003f26270 */
[----:B------:R-:W1:Y:S01]  /*5cc0*/  MUFU.TANH R12, R12 ;  /* 0x0000000c000c7308 */ /* 0x000e620000002400 */
[----:B------:R-:W-:Y:S02]  /*5cd0*/  ISETP.GE.AND P5, PT, R23, R225, PT ;  /* 0x000000e11700720c */ /* 0x000fe40003fa6270 */
[----:B------:R-:W-:Y:S01]  /*5ce0*/  IABS R16, R18 ;  /* 0x0000001200107213 */ /* 0x000fe20000000000 */
[----:B------:R-:W3:Y:S01]  /*5cf0*/  LDSM.16.M88.4 R20, [R99+0xf000] ;  /* 0x00f000006314783b */ /* 0x000ee20000000200 */
[----:B------:R-:W-:-:S02]  /*5d00*/  IADD3 R18, PT, PT, R166, 0x2f, -R40 ;  /* 0x0000002fa6127810 */ /* 0x000fc40007ffe828 */
[----:B------:R-:W-:Y:S02]  /*5d10*/  FSEL R35, R35, -INF , P0 ;  /* 0xff80000023237808 */ /* 0x000fe40000000000 */
[----:B------:R-:W-:Y:S02]  /*5d20*/  IABS R18, R18 ;  /* 0x0000001200127213 */ /* 0x000fe40000000000 */
[----:B------:R-:W-:Y:S02]  /*5d30*/  FSEL R42, R42, -INF , !P1 ;  /* 0xff8000002a2a7808 */ /* 0x000fe40004800000 */
[----:B------:R-:W-:Y:S02]  /*5d40*/  FSEL R35, R35, -INF , !P5 ;  /* 0xff80000023237808 */ /* 0x000fe40006800000 */
[----:B------:R-:W-:Y:S01]  /*5d50*/  FSEL R60, R17, -INF , P3 ;  /* 0xff800000113c7808 */ /* 0x000fe20001800000 */
[----:B------:R-:W-:Y:S01]  /*5d60*/  FMUL.FTZ R17, R61, UR4 ;  /* 0x000000043d117c20 */ /* 0x000fe20008410000 */
[----:B------:R-:W-:-:S02]  /*5d70*/  ISETP.GE.AND P1, PT, R13, R228, PT ;  /* 0x000000e40d00720c */ /* 0x000fc40003f26270 */
[C---:B------:R-:W-:Y:S02]  /*5d80*/  ISETP.GE.AND P0, PT, R13.reuse, R226, PT ;  /* 0x000000e20d00720c */ /* 0x040fe40003f06270 */
[C---:B------:R-:W-:Y:S01]  /*5d90*/  ISETP.GE.AND P5, PT, R13.reuse, R227, PT ;  /* 0x000000e30d00720c */ /* 0x040fe20003fa6270 */
[----:B------:R-:W-:Y:S01]  /*5da0*/  MUFU.TANH R17, R17 ;  /* 0x0000001100117308 */ /* 0x000fe20000002400 */
[----:B------:R-:W-:Y:S01]  /*5db0*/  ISETP.GE.AND P3, PT, R13, R225, PT ;  /* 0x000000e10d00720c */ /* 0x000fe20003f66270 */
[----:B------:R-:W-:Y:S01]  /*5dc0*/  IMAD.MOV.U32 R13, RZ, RZ, R18 ;  /* 0x000000ffff0d7224 */ /* 0x000fe200078e0012 */
[----:B------:R-:W-:Y:S02]  /*5dd0*/  I2FP.F32.S32 R15, R16 ;  /* 0x00000010000f7245 */ /* 0x000fe40000201400 */
[----:B------:R-:W-:Y:S02]  /*5de0*/  IADD3 R19, PT, PT, R166, 0x28, -R40 ;  /* 0x00000028a6137810 */ /* 0x000fe40007ffe828 */
[----:B------:R-:W-:Y:S01]  /*5df0*/  I2FP.F32.S32 R13, R13 ;  /* 0x0000000d000d7245 */ /* 0x000fe20000201400 */
[----:B--2---:R-:W-:Y:S01]  /*5e00*/  FFMA.FTZ R28, R15, -UR14, R28 ;  /* 0x8000000e0f1c7c23 */ /* 0x004fe2000801001c */
[----:B------:R-:W2:Y:S01]  /*5e10*/  MUFU.TANH R16, R62 ;  /* 0x0000003e00107308 */ /* 0x000ea20000002400 */
[----:B------:R-:W-:-:S02]  /*5e20*/  IABS R19, R19 ;  /* 0x0000001300137213 */ /* 0x000fc40000000000 */
[----:B-1----:R-:W-:Y:S01]  /*5e30*/  FFMA.FTZ R41, R13, -UR14, R12 ;  /* 0x8000000e0d297c23 */ /* 0x002fe2000801000c */
[----:B------:R-:W-:Y:S01]  /*5e40*/  FSEL R60, R60, -INF , !P6 ;  /* 0xff8000003c3c7808 */ /* 0x000fe20007000000 */
[----:B------:R-:W1:Y:S01]  /*5e50*/  LDSM.16.M88.4 R12, [R97+0xf000] ;  /* 0x00f00000610c783b */ /* 0x000e620000000200 */
[----:B------:R-:W-:Y:S02]  /*5e60*/  FSEL R28, R28, -INF , P1 ;  /* 0xff8000001c1c7808 */ /* 0x000fe40000800000 */
[----:B------:R-:W-:Y:S02]  /*5e70*/  FSEL R41, R41, -INF , P2 ;  /* 0xff80000029297808 */ /* 0x000fe40001000000 */
[C---:B------:R-:W-:Y:S02]  /*5e80*/  ISETP.GE.AND P6, PT, R24.reuse, R228, PT ;  /* 0x000000e41800720c */ /* 0x040fe40003fc6270 */
[----:B------:R-:W-:Y:S02]  /*5e90*/  FSEL R41, R41, -INF , !P4 ;  /* 0xff80000029297808 */ /* 0x000fe40006000000 */
[----:B------:R-:W-:-:S02]  /*5ea0*/  ISETP.GE.AND P2, PT, R24, R226, PT ;  /* 0x000000e21800720c */ /* 0x000fc40003f46270 */
[C---:B------:R-:W-:Y:S02]  /*5eb0*/  ISETP.GE.AND P4, PT, R24.reuse, R227, PT ;  /* 0x000000e31800720c */ /* 0x040fe40003f86270 */
[----:B------:R-:W-:Y:S02]  /*5ec0*/  ISETP.GE.AND P1, PT, R24, R225, PT ;  /* 0x000000e11800720c */ /* 0x000fe40003f26270 */
[----:B---3--:R-:W-:Y:S01]  /*5ed0*/  HMMA.16816.F32 R24, R8, R20, R52 ;  /* 0x000000140818723c */ /* 0x008fe20000001834 */
[----:B------:R-:W-:Y:S02]  /*5ee0*/  I2FP.F32.S32 R19, R19 ;  /* 0x0000001300137245 */ /* 0x000fe40000201400 */
[--C-:B------:R-:W-:Y:S02]  /*5ef0*/  IADD3 R18, PT, PT, R167, 0x27, -R40.reuse ;  /* 0x00000027a7127810 */ /* 0x100fe40007ffe828 */
[----:B------:R-:W-:Y:S01]  /*5f00*/  IADD3 R20, PT, PT, R166, 0x27, -R40 ;  /* 0x00000027a6147810 */ /* 0x000fe20007ffe828 */
[----:B--2---:R-:W-:Y:S01]  /*5f10*/  FFMA.FTZ R19, R19, -UR14, R16 ;  /* 0x8000000e13137c23 */ /* 0x004fe20008010010 */
[----:B------:R-:W-:Y:S01]  /*5f20*/  FMUL.FTZ R16, R56, UR4 ;  /* 0x0000000438107c20 */ /* 0x000fe20008410000 */
[----:B------:R-:W-:-:S02]  /*5f30*/  IABS R18, R18 ;  /* 0x0000001200127213 */ /* 0x000fc40000000000 */
[----:B------:R-:W-:Y:S02]  /*5f40*/  IADD3 R21, PT, PT, R167, 0x20, -R40 ;  /* 0x00000020a7157810 */ /* 0x000fe40007ffe828 */
[----:B------:R-:W-:Y:S01]  /*5f50*/  I2FP.F32.S32 R18, R18 ;  /* 0x0000001200127245 */ /* 0x000fe20000201400 */
[----:B------:R-:W2:Y:S01]  /*5f60*/  MUFU.TANH R16, R16 ;  /* 0x0000001000107308 */ /* 0x000ea20000002400 */
[----:B------:R-:W-:Y:S02]  /*5f70*/  IABS R20, R20 ;  /* 0x0000001400147213 */ /* 0x000fe40000000000 */
[----:B------:R-:W-:Y:S01]  /*5f80*/  FSEL R19, R19, -INF , P0 ;  /* 0xff80000013137808 */ /* 0x000fe20000000000 */
[----:B------:R-:W-:Y:S01]  /*5f90*/  FFMA.FTZ R29, R18, -UR14, R17 ;  /* 0x8000000e121d7c23 */ /* 0x000fe20008010011 */
[----:B------:R-:W-:Y:S01]  /*5fa0*/  VIADD R17, R36, 0x18 ;  /* 0x0000001824117836 */ /* 0x000fe20000000000 */
[----:B------:R-:W-:Y:S02]  /*5fb0*/  IABS R21, R21 ;  /* 0x0000001500157213 */ /* 0x000fe40000000000 */
[----:B------:R-:W-:-:S02]  /*5fc0*/  FSEL R18, R28, -INF , !P5 ;  /* 0xff8000001c127808 */ /* 0x000fc40006800000 */
[----:B------:R-:W-:Y:S01]  /*5fd0*/  I2FP.F32.S32 R20, R20 ;  /* 0x0000001400147245 */ /* 0x000fe20000201400 */
[----:B-1----:R-:W-:Y:S01]  /*5fe0*/  HMMA.16816.F32 R24, R4, R12, R24 ;  /* 0x0000000c0418723c */ /* 0x002fe20000001818 */
[----:B------:R-:W-:Y:S01]  /*5ff0*/  FMUL.FTZ R12, R57, UR4 ;  /* 0x00000004390c7c20 */ /* 0x000fe20008410000 */
[----:B------:R-:W-:Y:S02]  /*6000*/  FSEL R19, R19, -INF , !P3 ;  /* 0xff80000013137808 */ /* 0x000fe40005800000 */
[----:B------:R-:W-:Y:S01]  /*6010*/  FFMA.FTZ R20, R20, -UR14, R63 ;  /* 0x8000000e14147c23 */ /* 0x000fe2000801003f */
[----:B------:R-:W-:Y:S01]  /*6020*/  FSEL R28, R29, -INF , P6 ;  /* 0xff8000001d1c7808 */ /* 0x000fe20003000000 */
[----:B------:R-:W-:Y:S01]  /*6030*/  VIADD R29, R36, 0x19 ;  /* 0x00000019241d7836 */ /* 0x000fe20000000000 */
[C---:B------:R-:W-:Y:S01]  /*6040*/  ISETP.GE.AND P5, PT, R17.reuse, R228, PT ;  /* 0x000000e41100720c */ /* 0x040fe20003fa6270 */
[----:B------:R-:W-:Y:S01]  /*6050*/  MUFU.TANH R12, R12 ;  /* 0x0000000c000c7308 */ /* 0x000fe20000002400 */
[----:B------:R-:W-:-:S02]  /*6060*/  ISETP.GE.AND P0, PT, R17, R226, PT ;  /* 0x000000e21100720c */ /* 0x000fc40003f06270 */
[C---:B------:R-:W-:Y:S02]  /*6070*/  ISETP.GE.AND P3, PT, R17.reuse, R227, PT ;  /* 0x000000e31100720c */ /* 0x040fe40003f66270 */
[----:B------:R-:W-:Y:S02]  /*6080*/  ISETP.GE.AND P6, PT, R17, R225, PT ;  /* 0x000000e11100720c */ /* 0x000fe40003fc6270 */
[----:B------:R-:W-:Y:S01]  /*6090*/  I2FP.F32.S32 R21, R21 ;  /* 0x0000001500157245 */ /* 0x000fe20000201400 */
[----:B------:R-:W1:Y:S01]  /*60a0*/  MUFU.TANH R17, R58 ;  /* 0x0000003a00117308 */ /* 0x000e620000002400 */
[C-C-:B------:R-:W-:Y:S02]  /*60b0*/  IADD3 R13, PT, PT, R166.reuse, 0x20, -R40.reuse ;  /* 0x00000020a60d7810 */ /* 0x140fe40007ffe828 */
[----:B------:R-:W-:Y:S01]  /*60c0*/  IADD3 R43, PT, PT, R166, 0x1f, -R40 ;  /* 0x0000001fa62b7810 */ /* 0x000fe20007ffe828 */
[----:B--2---:R-:W-:Y:S01]  /*60d0*/  FFMA.FTZ R32, R21, -UR14, R16 ;  /* 0x8000000e15207c23 */ /* 0x004fe20008010010 */
[----:B------:R-:W-:Y:S01]  /*60e0*/  IADD3 R21, PT, PT, R167, 0x1f, -R40 ;  /* 0x0000001fa7157810 */ /* 0x000fe20007ffe828 */
[----:B------:R-:W-:Y:S01]  /*60f0*/  FMUL.FTZ R24, R24, UR4 ;  /* 0x0000000418187c20 */ /* 0x000fe20008410000 */
[----:B------:R-:W-:-:S02]  /*6100*/  IABS R13, R13 ;  /* 0x0000000d000d7213 */ /* 0x000fc40000000000 */
[----:B------:R-:W-:Y:S02]  /*6110*/  FSEL R16, R28, -INF , !P4 ;  /* 0xff8000001c107808 */ /* 0x000fe40006000000 */
[----:B------:R-:W-:Y:S01]  /*6120*/  FSEL R28, R20, -INF , P2 ;  /* 0xff800000141c7808 */ /* 0x000fe20001000000 */
[----:B------:R-:W2:Y:S01]  /*6130*/  MUFU.TANH R24, R24 ;  /* 0x0000001800187308 */ /* 0x000ea20000002400 */
[----:B------:R-:W-:Y:S02]  /*6140*/  IABS R21, R21 ;  /* 0x0000001500157213 */ /* 0x000fe40000000000 */
[----:B------:R-:W-:Y:S02]  /*6150*/  I2FP.F32.S32 R20, R13 ;  /* 0x0000000d00147245 */ /* 0x000fe40000201400 */
[----:B------:R-:W-:Y:S02]  /*6160*/  FSEL R13, R28, -INF , !P1 ;  /* 0xff8000001c0d7808 */ /* 0x000fe40004800000 */
[----:B------:R-:W-:Y:S01]  /*6170*/  FSEL R32, R32, -INF , P5 ;  /* 0xff80000020207808 */ /* 0x000fe20002800000 */
[----:B-1----:R-:W-:Y:S01]  /*6180*/  FFMA.FTZ R17, R20, -UR14, R17 ;  /* 0x8000000e14117c23 */ /* 0x002fe20008010011 */
[----:B------:R-:W-:-:S02]  /*6190*/  ISETP.GE.AND P4, PT, R29, R228, PT ;  /* 0x000000e41d00720c */ /* 0x000fc40003f86270 */
[C---:B------:R-:W-:Y:S02]  /*61a0*/  ISETP.GE.AND P2, PT, R29.reuse, R226, PT ;  /* 0x000000e21d00720c */ /* 0x040fe40003f46270 */
[C---:B------:R-:W-:Y:S02]  /*61b0*/  ISETP.GE.AND P1, PT, R29.reuse, R227, PT ;  /* 0x000000e31d00720c */ /* 0x040fe40003f26270 */
[----:B------:R-:W-:Y:S02]  /*61c0*/  ISETP.GE.AND P5, PT, R29, R225, PT ;  /* 0x000000e11d00720c */ /* 0x000fe40003fa6270 */
[----:B------:R-:W-:Y:S01]  /*61d0*/  I2FP.F32.S32 R21, R21 ;  /* 0x0000001500157245 */ /* 0x000fe20000201400 */
[----:B------:R-:W-:Y:S01]  /*61e0*/  HMMA.16816.F32 R28, R8, R22, R48 ;  /* 0x00000016081c723c */ /* 0x000fe20000001830 */
[----:B------:R-:W-:Y:S01]  /*61f0*/  IADD3 R50, PT, PT, R167, 0x18, -R40 ;  /* 0x00000018a7327810 */ /* 0x000fe20007ffe828 */
[----:B------:R-:W-:Y:S01]  /*6200*/  VIADD R49, R36, 0x20 ;  /* 0x0000002024317836 */ /* 0x000fe20000000000 */
[----:B------:R-:W-:Y:S01]  /*6210*/  FSEL R17, R17, -INF , P0 ;  /* 0xff80000011117808 */ /* 0x000fe20000000000 */
[----:B------:R-:W-:Y:S01]  /*6220*/  FFMA.FTZ R12, R21, -UR14, R12 ;  /* 0x8000000e150c7c23 */ /* 0x000fe2000801000c */
[----:B------:R-:W1:Y:S01]  /*6230*/  MUFU.TANH R48, R59 ;  /* 0x0000003b00307308 */ /* 0x000e620000002400 */
[----:B------:R-:W3:Y:S01]  /*6240*/  LDSM.16.M88.4 R20, [R99+0xf800] ;  /* 0x00f800006314783b */ /* 0x000ee20000000200 */
[----:B------:R-:W-:Y:S01]  /*6250*/  IABS R50, R50 ;  /* 0x0000003200327213 */ /* 0x000fe20000000000 */
[----:B------:R-:W-:Y:S01]  /*6260*/  FMUL.FTZ R51, R25, UR4 ;  /* 0x0000000419337c20 */ /* 0x000fe20008410000 */
[----:B------:R-:W-:-:S02]  /*6270*/  FSEL R32, R32, -INF , !P3 ;  /* 0xff80000020207808 */ /* 0x000fc40005800000 */
[----:B------:R-:W-:Y:S02]  /*6280*/  FSEL R17, R17, -INF , !P6 ;  /* 0xff80000011117808 */ /* 0x000fe40007000000 */
[----:B------:R-:W-:Y:S02]  /*6290*/  FSEL R12, R12, -INF , P4 ;  /* 0xff8000000c0c7808 */ /* 0x000fe40002000000 */
[C---:B------:R-:W-:Y:S02]  /*62a0*/  ISETP.GE.AND P3, PT, R49.reuse, R228, PT ;  /* 0x000000e43100720c */ /* 0x040fe40003f66270 */
[C---:B------:R-:W-:Y:S02]  /*62b0*/  ISETP.GE.AND P0, PT, R49.reuse, R226, PT ;  /* 0x000000e23100720c */ /* 0x040fe40003f06270 */
[C---:B------:R-:W-:Y:S01]  /*62c0*/  ISETP.GE.AND P6, PT, R49.reuse, R227, PT ;  /* 0x000000e33100720c */ /* 0x040fe20003fc6270 */
[----:B------:R-:W-:Y:S01]  /*62d0*/  HMMA.16816.F32 R28, R4, R14, R28 ;  /* 0x0000000e041c723c */ /* 0x000fe2000000181c */
[----:B------:R-:W-:Y:S01]  /*62e0*/  ISETP.GE.AND P4, PT, R49, R225, PT ;  /* 0x000000e13100720c */ /* 0x000fe20003f86270 */
[----:B------:R-:W-:Y:S01]  /*62f0*/  IMAD.MOV.U32 R49, RZ, RZ, R50 ;  /* 0x000000ffff317224 */ /* 0x000fe200078e0032 */
[----:B------:R-:W-:Y:S01]  /*6300*/  IABS R43, R43 ;  /* 0x0000002b002b7213 */ /* 0x000fe20000000000 */
[----:B------:R-:W-:Y:S01]  /*6310*/  FMUL.FTZ R14, R27, UR4 ;  /* 0x000000041b0e7c20 */ /* 0x000fe20008410000 */
[----:B------:R-:W-:-:S02]  /*6320*/  IADD3 R50, PT, PT, R166, 0x18, -R40 ;  /* 0x00000018a6327810 */ /* 0x000fc40007ffe828 */
[----:B------:R-:W-:Y:S02]  /*6330*/  I2FP.F32.S32 R49, R49 ;  /* 0x0000003100317245 */ /* 0x000fe40000201400 */
[----:B------:R-:W-:Y:S01]  /*6340*/  I2FP.F32.S32 R15, R43 ;  /* 0x0000002b000f7245 */ /* 0x000fe20000201400 */
[----:B------:R-:W-:Y:S01]  /*6350*/  FMUL.FTZ R43, R26, UR4 ;  /* 0x000000041a2b7c20 */ /* 0x000fe20008410000 */
[----:B------:R-:W-:Y:S01]  /*6360*/  IADD3 R52, PT, PT, R167, 0x17, -R40 ;  /* 0x00000017a7347810 */ /* 0x000fe20007ffe828 */
[----:B--2---:R-:W-:Y:S01]  /*6370*/  FFMA.FTZ R234, R49, -UR14, R24 ;  /* 0x8000000e31ea7c23 */ /* 0x004fe20008010018 */
[----:B------:R-:W-:Y:S01]  /*6380*/  VIADD R49, R36, 0x21 ;  /* 0x0000002124317836 */ /* 0x000fe20000000000 */
[----:B------:R-:W2:Y:S01]  /*6390*/  LDSM.16.M88.4 R24, [R97+0xf800] ;  /* 0x00f800006118783b */ /* 0x000ea20000000200 */
[----:B-1----:R-:W-:Y:S01]  /*63a0*/  FFMA.FTZ R15, R15, -UR14, R48 ;  /* 0x8000000e0f0f7c23 */ /* 0x002fe20008010030 */
[----:B------:R-:W1:Y:S01]  /*63b0*/  MUFU.TANH R43, R43 ;  /* 0x0000002b002b7308 */ /* 0x000e620000002400 */
[----:B------:R-:W-:Y:S01]  /*63c0*/  IABS R50, R50 ;  /* 0x0000003200327213 */ /* 0x000fe20000000000 */
[----:B------:R-:W-:-:S04]  /*63d0*/  DEPBAR.LE SB0, 0x0 ;  /* 0x000080000000791a */ /* 0x000fc80000000000 */
[----:B------:R-:W-:Y:S01]  /*63e0*/  FSEL R15, R15, -INF , P2 ;  /* 0xff8000000f0f7808 */ /* 0x000fe20001000000 */
[----:B------:R-:W-:Y:S01]  /*63f0*/  FMUL.FTZ R29, R29, UR4 ;  /* 0x000000041d1d7c20 */ /* 0x000fe20008410000 */
[----:B------:R-:W4:Y:S01]  /*6400*/  MUFU.TANH R48, R51 ;  /* 0x0000003300307308 */ /* 0x000f220000002400 */
[----:B------:R-:W-:Y:S01]  /*6410*/  IABS R52, R52 ;  /* 0x0000003400347213 */ /* 0x000fe20000000000 */
[C---:B---3--:R-:W-:Y:S01]  /*6420*/  HMMA.16816.F32 R44, R8.reuse, R20, R44 ;  /* 0x00000014082c723c */ /* 0x048fe2000000182c */
[----:B------:R-:W-:Y:S01]  /*6430*/  FSEL R12, R12, -INF , !P1 ;  /* 0xff8000000c0c7808 */ /* 0x000fe20004800000 */
[----:B------:R-:W-:Y:S01]  /*6440*/  VIADD R21, R36, 0x28 ;  /* 0x0000002824157836 */ /* 0x000fe20000000000 */
[----:B------:R-:W-:Y:S01]  /*6450*/  FSEL R15, R15, -INF , !P5 ;  /* 0xff8000000f0f7808 */ /* 0x000fe20006800000 */
[----:B------:R-:W-:Y:S01]  /*6460*/  FMUL.FTZ R30, R30, UR4 ;  /* 0x000000041e1e7c20 */ /* 0x000fe20008410000 */
[----:B------:R-:W-:Y:S01]  /*6470*/  FSEL R234, R234, -INF , P3 ;  /* 0xff800000eaea7808 */ /* 0x000fe20001800000 */
[----:B------:R-:W-:Y:S01]  /*6480*/  MUFU.TANH R14, R14 ;  /* 0x0000000e000e7308 */ /* 0x000fe20000002400 */
[C---:B------:R-:W-:Y:S01]  /*6490*/  ISETP.GE.AND P1, PT, R49.reuse, R228, PT ;  /* 0x000000e43100720c */ /* 0x040fe20003f26270 */
[----:B------:R-:W-:Y:S01]  /*64a0*/  HMMA.16816.F32 R80, R8, R22, R80 ;  /* 0x000000160850723c */ /* 0x000fe20000001850 */
[----:B------:R-:W-:Y:S01]  /*64b0*/  ISETP.GE.AND P2, PT, R49, R226, PT ;  /* 0x000000e23100720c */ /* 0x000fe20003f46270 */
[----:B------:R-:W-:Y:S01]  /*64c0*/  FMUL.FTZ R31, R31, UR4 ;  /* 0x000000041f1f7c20 */ /* 0x000fe20008410000 */
[----:B------:R-:W-:Y:S01]  /*64d0*/  I2FP.F32.S32 R50, R50 ;  /* 0x0000003200327245 */ /* 0x000fe20000201400 */
[----:B------:R-:W-:Y:S01]  /*64e0*/  VIADD R9, R36, 0x30 ;  /* 0x0000003024097836 */ /* 0x000fe20000000000 */
[C---:B------:R-:W-:Y:S01]  /*64f0*/  ISETP.GE.AND P5, PT, R49.reuse, R227, PT ;  /* 0x000000e33100720c */ /* 0x040fe20003fa6270 */
[----:B------:R-:W-:Y:S01]  /*6500*/  MUFU.TANH R30, R30 ;  /* 0x0000001e001e7308 */ /* 0x000fe20000002400 */
[----:B------:R-:W-:Y:S01]  /*6510*/  ISETP.GE.AND P3, PT, R49, R225, PT ;  /* 0x000000e13100720c */ /* 0x000fe20003f66270 */
[----:B-1----:R-:W-:Y:S01]  /*6520*/  FFMA.FTZ R43, R50, -UR14, R43 ;  /* 0x8000000e322b7c23 */ /* 0x002fe2000801002b */
[----:B------:R-:W-:Y:S01]  /*6530*/  I2FP.F32.S32 R49, R52 ;  /* 0x0000003400317245 */ /* 0x000fe20000201400 */
[----:B------:R-:W-:Y:S01]  /*6540*/  FMUL.FTZ R50, R28, UR4 ;  /* 0x000000041c327c20 */ /* 0x000fe20008410000 */
[----:B------:R-:W-:-:S02]  /*6550*/  IADD3 R20, PT, PT, R167, 0x10, -R40 ;  /* 0x00000010a7147810 */ /* 0x000fc40007ffe828 */
[----:B------:R-:W-:Y:S01]  /*6560*/  FSEL R223, R43, -INF , P0 ;  /* 0xff8000002bdf7808 */ /* 0x000fe20000000000 */
[----:B----4-:R-:W-:Y:S01]  /*6570*/  FFMA.FTZ R48, R49, -UR14, R48 ;  /* 0x8000000e31307c23 */ /* 0x010fe20008010030 */
[----:B------:R-:W-:Y:S01]  /*6580*/  IADD3 R49, PT, PT, R166, 0x17, -R40 ;  /* 0x00000017a6317810 */ /* 0x000fe20007ffe828 */
[----:B------:R-:W-:Y:S01]  /*6590*/  MUFU.TANH R31, R31 ;  /* 0x0000001f001f7308 */ /* 0x000fe20000002400 */
[----:B------:R-:W-:Y:S02]  /*65a0*/  IABS R28, R20 ;  /* 0x00000014001c7213 */ /* 0x000fe40000000000 */
[----:B------:R-:W-:Y:S01]  /*65b0*/  IABS R43, R49 ;  /* 0x00000031002b7213 */ /* 0x000fe20000000000 */
[----:B--2---:R-:W-:Y:S01]  /*65c0*/  HMMA.16816.F32 R44, R4, R24, R44 ;  /* 0x00000018042c723c */ /* 0x004fe2000000182c */
[----:B------:R-:W-:Y:S02]  /*65d0*/  FSEL R234, R234, -INF , !P6 ;  /* 0xff800000eaea7808 */ /* 0x000fe40007000000 */
[----:B------:R-:W-:Y:S01]  /*65e0*/  FSEL R223, R223, -INF , !P4 ;  /* 0xff800000dfdf7808 */ /* 0x000fe20006000000 */
[----:B------:R-:W1:Y:S01]  /*65f0*/  MUFU.TANH R20, R50 ;  /* 0x0000003200147308 */ /* 0x000e620000002400 */
[----:B------:R-:W-:-:S02]  /*6600*/  FSEL R210, R48, -INF , P1 ;  /* 0xff80000030d27808 */ /* 0x000fc40000800000 */
[C---:B------:R-:W-:Y:S01]  /*6610*/  ISETP.GE.AND P6, PT, R21.reuse, R228, PT ;  /* 0x000000e41500720c */ /* 0x040fe20003fc6270 */
[----:B------:R-:W-:Y:S01]  /*6620*/  HMMA.16816.F32 R80, R4, R26, R80 ;  /* 0x0000001a0450723c */ /* 0x000fe20000001850 */
[C---:B------:R-:W-:Y:S01]  /*6630*/  ISETP.GE.AND P0, PT, R21.reuse, R226, PT ;  /* 0x000000e21500720c */ /* 0x040fe20003f06270 */
[----:B------:R-:W-:Y:S01]  /*6640*/  VIADD R5, R36, 0x31 ;  /* 0x0000003124057836 */ /* 0x000fe20000000000 */
[----:B------:R-:W-:Y:S01]  /*6650*/  ISETP.GE.AND P4, PT, R21, R227, PT ;  /* 0x000000e31500720c */ /* 0x000fe20003f86270 */
[--C-:B------:R-:W-:Y:S01]  /*6660*/  IMAD.IADD R7, R167, 0x1, -R40.reuse ;  /* 0x00000001a7077824 */ /* 0x100fe200078e0a28 */
[----:B------:R-:W-:Y:S01]  /*6670*/  ISETP.GE.AND P1, PT, R21, R225, PT ;  /* 0x000000e11500720c */ /* 0x000fe20003f26270 */
[----:B------:R-:W-:Y:S01]  /*6680*/  IMAD.MOV.U32 R21, RZ, RZ, R43 ;  /* 0x000000ffff157224 */ /* 0x000fe200078e002b */
[----:B------:R-:W-:Y:S02]  /*6690*/  I2FP.F32.S32 R25, R28 ;  /* 0x0000001c00197245 */ /* 0x000fe40000201400 */
[----:B------:R-:W-:-:S02]  /*66a0*/  IADD3 R24, PT, PT, R166, 0x10, -R40 ;  /* 0x00000010a6187810 */ /* 0x000fc40007ffe828 */
[----:B------:R-:W-:Y:S01]  /*66b0*/  I2FP.F32.S32 R21, R21 ;  /* 0x0000001500157245 */ /* 0x000fe20000201400 */
[----:B------:R-:W-:Y:S01]  /*66c0*/  FMUL.FTZ R8, R44, UR4 ;  /* 0x000000042c087c20 */ /* 0x000fe20008410000 */
[----:B------:R-:W-:Y:S01]  /*66d0*/  IABS R24, R24 ;  /* 0x0000001800187213 */ /* 0x000fe20000000000 */
[----:B-1----:R-:W-:Y:S01]  /*66e0*/  FFMA.FTZ R200, R25, -UR14, R20 ;  /* 0x8000000e19c87c23 */ /* 0x002fe20008010014 */
[----:B------:R-:W-:Y:S01]  /*66f0*/  IADD3 R25, PT, PT, R167, 0xf, -R40 ;  /* 0x0000000fa7197810 */ /* 0x000fe20007ffe828 */
[----:B------:R-:W-:Y:S01]  /*6700*/  FFMA.FTZ R21, R21, -UR14, R14 ;  /* 0x8000000e15157c23 */ /* 0x000fe2000801000e */
[----:B------:R-:W-:Y:S01]  /*6710*/  VIADD R20, R36, 0x29 ;  /* 0x0000002924147836 */ /* 0x000fe20000000000 */
[----:B------:R-:W1:Y:S01]  /*6720*/  MUFU.TANH R14, R29 ;  /* 0x0000001d000e7308 */ /* 0x000e620000002400 */
[----:B------:R-:W-:Y:S01]  /*6730*/  IABS R25, R25 ;  /* 0x0000001900197213 */ /* 0x000fe20000000000 */
[----:B------:R-:W-:Y:S01]  /*6740*/  FMUL.FTZ R45, R45, UR4 ;  /* 0x000000042d2d7c20 */ /* 0x000fe20008410000 */
[----:B------:R-:W-:Y:S01]  /*6750*/  FSEL R210, R210, -INF , !P5 ;  /* 0xff800000d2d27808 */ /* 0x000fe20006800000 */
[----:B------:R-:W-:Y:S01]  /*6760*/  FMUL.FTZ R47, R47, UR4 ;  /* 0x000000042f2f7c20 */ /* 0x000fe20008410000 */
[----:B------:R-:W-:Y:S01]  /*6770*/  I2FP.F32.S32 R25, R25 ;  /* 0x0000001900197245 */ /* 0x000fe20000201400 */
[----:B------:R-:W-:Y:S01]  /*6780*/  FMUL.FTZ R82, R82, UR4 ;  /* 0x0000000452527c20 */ /* 0x000fe20008410000 */
[----:B------:R-:W-:Y:S01]  /*6790*/  FSEL R209, R21, -INF , P2 ;  /* 0xff80000015d17808 */ /* 0x000fe20001000000 */
[----:B------:R-:W2:Y:S01]  /*67a0*/  MUFU.TANH R8, R8 ;  /* 0x0000000800087308 */ /* 0x000ea20000002400 */
[----:B------:R-:W-:Y:S01]  /*67b0*/  ISETP.GE.AND P5, PT, R20, R228, PT ;  /* 0x000000e41400720c */ /* 0x000fe20003fa6270 */
[----:B------:R-:W-:Y:S01]  /*67c0*/  FMUL.FTZ R83, R83, UR4 ;  /* 0x0000000453537c20 */ /* 0x000fe20008410000 */
[----:B------:R-:W-:Y:S01]  /*67d0*/  I2FP.F32.S32 R21, R24 ;  /* 0x0000001800157245 */ /* 0x000fe20000201400 */
[----:B------:R-:W-:Y:S01]  /*67e0*/  VIADD R36, R36, 0x39 ;  /* 0x0000003924247836 */ /* 0x000fe20000000000 */
[----:B------:R-:W-:-:S02]  /*67f0*/  IADD3 R10, PT, PT, R166, 0xf, -R40 ;  /* 0x0000000fa60a7810 */ /* 0x000fc40007ffe828 */
[----:B------:R-:W-:Y:S01]  /*6800*/  FSEL R200, R200, -INF , P6 ;  /* 0xff800000c8c87808 */ /* 0x000fe20003000000 */
[----:B------:R-:W-:Y:S01]  /*6810*/  FFMA.FTZ R21, R21, -UR14, R30 ;  /* 0x8000000e15157c23 */ /* 0x000fe2000801001e */
[----:B------:R-:W3:Y:S01]  /*6820*/  MUFU.TANH R45, R45 ;  /* 0x0000002d002d7308 */ /* 0x000ee20000002400 */
[----:B-1----:R-:W-:Y:S01]  /*6830*/  FFMA.FTZ R14, R25, -UR14, R14 ;  /* 0x8000000e190e7c23 */ /* 0x002fe2000801000e */
[----:B------:R-:W-:Y:S02]  /*6840*/  IADD3 R11, PT, PT, R167, 0x8, -R40 ;  /* 0x00000008a70b7810 */ /* 0x000fe40007ffe828 */
[----:B------:R-:W-:Y:S02]  /*6850*/  FSEL R21, R21, -INF , P0 ;  /* 0xff80000015157808 */ /* 0x000fe40000000000 */
[----:B------:R-:W-:Y:S01]  /*6860*/  FSEL R204, R14, -INF , P5 ;  /* 0xff8000000ecc7808 */ /* 0x000fe20002800000 */
[----:B------:R-:W-:Y:S01]  /*6870*/  FMUL.FTZ R14, R46, UR4 ;  /* 0x000000042e0e7c20 */ /* 0x000fe20008410000 */
[----:B------:R-:W-:Y:S01]  /*6880*/  IABS R10, R10 ;  /* 0x0000000a000a7213 */ /* 0x000fe20000000000 */
[----:B------:R-:W-:Y:S01]  /*6890*/  MUFU.TANH R47, R47 ;  /* 0x0000002f002f7308 */ /* 0x000fe20000002400 */
[----:B------:R-:W-:-:S02]  /*68a0*/  FSEL R200, R200, -INF , !P4 ;  /* 0xff800000c8c87808 */ /* 0x000fc40006000000 */
[----:B------:R-:W-:Y:S02]  /*68b0*/  FSEL R221, R21, -INF , !P1 ;  /* 0xff80000015dd7808 */ /* 0x000fe40004800000 */
[C---:B------:R-:W-:Y:S02]  /*68c0*/  ISETP.GE.AND P4, PT, R9.reuse, R228, PT ;  /* 0x000000e40900720c */ /* 0x040fe40003f86270 */
[C---:B------:R-:W-:Y:S01]  /*68d0*/  ISETP.GE.AND P0, PT, R9.reuse, R226, PT ;  /* 0x000000e20900720c */ /* 0x040fe20003f06270 */
[----:B------:R-:W1:Y:S01]  /*68e0*/  MUFU.TANH R14, R14 ;  /* 0x0000000e000e7308 */ /* 0x000e620000002400 */
[C---:B------:R-:W-:Y:S02]  /*68f0*/  ISETP.GE.AND P1, PT, R9.reuse, R227, PT ;  /* 0x000000e30900720c */ /* 0x040fe40003f26270 */
[----:B------:R-:W-:Y:S02]  /*6900*/  ISETP.GE.AND P5, PT, R9, R225, PT ;  /* 0x000000e10900720c */ /* 0x000fe40003fa6270 */
[----:B------:R-:W-:-:S02]  /*6910*/  IADD3 R4, PT, PT, R167, 0x7, -R40 ;  /* 0x00000007a7047810 */ /* 0x000fc40007ffe828 */
[----:B------:R-:W-:Y:S01]  /*6920*/  IADD3 R9, PT, PT, R166, 0x8, -R40 ;  /* 0x00000008a6097810 */ /* 0x000fe20007ffe828 */
[----:B------:R-:W-:Y:S01]  /*6930*/  MUFU.TANH R82, R82 ;  /* 0x0000005200527308 */ /* 0x000fe20000002400 */
[----:B------:R-:W-:Y:S02]  /*6940*/  IABS R11, R11 ;  /* 0x0000000b000b7213 */ /* 0x000fe40000000000 */
[----:B------:R-:W-:Y:S02]  /*6950*/  I2FP.F32.S32 R10, R10 ;  /* 0x0000000a000a7245 */ /* 0x000fe40000201400 */
[----:B------:R-:W-:Y:S02]  /*6960*/  IABS R4, R4 ;  /* 0x0000000400047213 */ /* 0x000fe40000000000 */
[----:B------:R-:W-:Y:S01]  /*6970*/  IABS R9, R9 ;  /* 0x0000000900097213 */ /* 0x000fe20000000000 */
[----:B------:R-:W-:Y:S01]  /*6980*/  FFMA.FTZ R10, R10, -UR14, R31 ;  /* 0x8000000e0a0a7c23 */ /* 0x000fe2000801001f */
[----:B------:R-:W-:Y:S01]  /*6990*/  I2FP.F32.S32 R11, R11 ;  /* 0x0000000b000b7245 */ /* 0x000fe20000201400 */
[----:B------:R-:W-:Y:S01]  /*69a0*/  MUFU.TANH R83, R83 ;  /* 0x0000005300537308 */ /* 0x000fe20000002400 */
[----:B------:R-:W-:-:S02]  /*69b0*/  ISETP.GE.AND P2, PT, R20, R226, PT ;  /* 0x000000e21400720c */ /* 0x000fc40003f46270 */
[----:B------:R-:W-:Y:S01]  /*69c0*/  I2FP.F32.S32 R4, R4 ;  /* 0x0000000400047245 */ /* 0x000fe20000201400 */
[----:B--2---:R-:W-:Y:S01]  /*69d0*/  FFMA.FTZ R8, R11, -UR14, R8 ;  /* 0x8000000e0b087c23 */ /* 0x004fe20008010008 */
[----:B------:R-:W-:Y:S02]  /*69e0*/  I2FP.F32.S32 R9, R9 ;  /* 0x0000000900097245 */ /* 0x000fe40000201400 */
[----:B------:R-:W-:Y:S01]  /*69f0*/  FSEL R209, R209, -INF , !P3 ;  /* 0xff800000d1d17808 */ /* 0x000fe20005800000 */
[----:B---3--:R-:W-:Y:S01]  /*6a00*/  FFMA.FTZ R45, R4, -UR14, R45 ;  /* 0x8000000e042d7c23 */ /* 0x008fe2000801002d */
[C---:B------:R-:W-:Y:S01]  /*6a10*/  ISETP.GE.AND P3, PT, R20.reuse, R227, PT ;  /* 0x000000e31400720c */ /* 0x040fe20003f66270 */
[----:B-1----:R-:W-:Y:S01]  /*6a20*/  FFMA.FTZ R9, R9, -UR14, R14 ;  /* 0x8000000e09097c23 */ /* 0x002fe2000801000e */
[----:B------:R-:W-:Y:S01]  /*6a30*/  ISETP.GE.AND P6, PT, R20, R225, PT ;  /* 0x000000e11400720c */ /* 0x000fe20003fc6270 */
[----:B------:R-:W-:Y:S01]  /*6a40*/  FMUL.FTZ R4, R80, UR4 ;  /* 0x0000000450047c20 */ /* 0x000fe20008410000 */
[----:B------:R-:W-:-:S02]  /*6a50*/  FSEL R10, R10, -INF , P2 ;  /* 0xff8000000a0a7808 */ /* 0x000fc40001000000 */
[----:B------:R-:W-:Y:S02]  /*6a60*/  FSEL R204, R204, -INF , !P3 ;  /* 0xff800000cccc7808 */ /* 0x000fe40005800000 */
[----:B------:R-:W-:Y:S01]  /*6a70*/  FSEL R219, R10, -INF , !P6 ;  /* 0xff8000000adb7808 */ /* 0x000fe20007000000 */
[----:B------:R-:W1:Y:S01]  /*6a80*/  MUFU.TANH R4, R4 ;  /* 0x0000000400047308 */ /* 0x000e620000002400 */
[----:B------:R-:W-:Y:S02]  /*6a90*/  FSEL R8, R8, -INF , P4 ;  /* 0xff80000008087808 */ /* 0x000fe40002000000 */
[C---:B------:R-:W-:Y:S02]  /*6aa0*/  ISETP.GE.AND P3, PT, R5.reuse, R228, PT ;  /* 0x000000e40500720c */ /* 0x040fe40003f66270 */
[C---:B------:R-:W-:Y:S01]  /*6ab0*/  ISETP.GE.AND P2, PT, R5.reuse, R226, PT ;  /* 0x000000e20500720c */ /* 0x040fe20003f46270 */
[----:B------:R-:W-:Y:S01]  /*6ac0*/  BAR.SYNC.DEFER_BLOCKING 0x0 ;  /* 0x0000000000007b1d */ /* 0x000fe20000010000 */
[----:B------:R-:W-:-:S02]  /*6ad0*/  ISETP.GE.AND P6, PT, R5, R227, PT ;  /* 0x000000e30500720c */ /* 0x000fc40003fc6270 */
[----:B------:R-:W-:Y:S01]  /*6ae0*/  ISETP.GE.AND P4, PT, R5, R225, PT ;  /* 0x000000e10500720c */ /* 0x000fe20003f86270 */
[----:B------:R-:W-:Y:S01]  /*6af0*/  FMUL.FTZ R5, R81, UR4 ;  /* 0x0000000451057c20 */ /* 0x000fe20008410000 */
[----:B------:R-:W-:Y:S02]  /*6b00*/  FSEL R9, R9, -INF , P0 ;  /* 0xff80000009097808 */ /* 0x000fe40000000000 */
[----:B------:R-:W-:Y:S01]  /*6b10*/  FSEL R224, R8, -INF , !P1 ;  /* 0xff80000008e07808 */ /* 0x000fe20004800000 */
[C-C-:B------:R-:W-:Y:S01]  /*6b20*/  IMAD.IADD R8, R166.reuse, 0x1, -R40.reuse ;  /* 0x00000001a6087824 */ /* 0x140fe200078e0a28 */
[----:B------:R-:W-:Y:S01]  /*6b30*/  FSEL R207, R9, -INF , !P5 ;  /* 0xff80000009cf7808 */ /* 0x000fe20006800000 */
[----:B------:R-:W2:Y:S01]  /*6b40*/  MUFU.TANH R5, R5 ;  /* 0x0000000500057308 */ /* 0x000ea20000002400 */
[--C-:B------:R-:W-:Y:S02]  /*6b50*/  IADD3 R9, PT, PT, R166, 0x7, -R40.reuse ;  /* 0x00000007a6097810 */ /* 0x100fe40007ffe828 */
[----:B------:R-:W-:-:S02]  /*6b60*/  IADD3 R6, PT, PT, R167, -0x1, -R40 ;  /* 0xffffffffa7067810 */ /* 0x000fc40007ffe828 */
[----:B------:R-:W-:Y:S02]  /*6b70*/  IABS R9, R9 ;  /* 0x0000000900097213 */ /* 0x000fe40000000000 */
        /* <DEDUP_REMOVED lines=13> */
[----:B------:R-:W-:Y:S01]  /*6c50*/  ISETP.GE.AND P0, PT, R39, R228, PT ;  /* 0x000000e42700720c */ /* 0x000fe20003f06270 */
[----:B------:R-:W-:Y:S01]  /*6c60*/  FFMA.FTZ R9, R9, -UR14, R82 ;  /* 0x8000000e09097c23 */ /* 0x000fe20008010052 */
[----:B------:R-:W-:Y:S01]  /*6c70*/  FSEL R10, R10, -INF , P2 ;  /* 0xff8000000a0a7808 */ /* 0x000fe20001000000 */
[----:B------:R-:W-:Y:S01]  /*6c80*/  FFMA.FTZ R83, R40, -UR14, R83 ;  /* 0x8000000e28537c23 */ /* 0x000fe20008010053 */
[----:B------:R-:W-:-:S02]  /*6c90*/  ISETP.GE.AND P1, PT, R39, R226, PT ;  /* 0x000000e22700720c */ /* 0x000fc40003f26270 */
[----:B------:R-:W-:Y:S02]  /*6ca0*/  ISETP.GE.AND P2, PT, R36, R228, PT ;  /* 0x000000e42400720c */ /* 0x000fe40003f46270 */
[----:B------:R-:W-:Y:S02]  /*6cb0*/  FSEL R4, R4, -INF , P0 ;  /* 0xff80000004047808 */ /* 0x000fe40000000000 */
[----:B------:R-:W-:Y:S02]  /*6cc0*/  ISETP.GE.AND P0, PT, R36, R226, PT ;  /* 0x000000e22400720c */ /* 0x000fe40003f06270 */
[----:B------:R-:W-:Y:S02]  /*6cd0*/  FSEL R222, R45, -INF , P3 ;  /* 0xff8000002dde7808 */ /* 0x000fe40001800000 */
[----:B------:R-:W-:Y:S02]  /*6ce0*/  FSEL R9, R9, -INF , P1 ;  /* 0xff80000009097808 */ /* 0x000fe40000800000 */
[----:B------:R-:W-:-:S02]  /*6cf0*/  FSEL R5, R5, -INF , P2 ;  /* 0xff80000005057808 */ /* 0x000fc40001000000 */
[C---:B------:R-:W-:Y:S02]  /*6d00*/  ISETP.GE.AND P5, PT, R39.reuse, R227, PT ;  /* 0x000000e32700720c */ /* 0x040fe40003fa6270 */
[----:B------:R-:W-:Y:S02]  /*6d10*/  ISETP.GE.AND P3, PT, R39, R225, PT ;  /* 0x000000e12700720c */ /* 0x000fe40003f66270 */
[C---:B------:R-:W-:Y:S02]  /*6d20*/  ISETP.GE.AND P1, PT, R36.reuse, R227, PT ;  /* 0x000000e32400720c */ /* 0x040fe40003f26270 */
[----:B------:R-:W-:Y:S02]  /*6d30*/  ISETP.GE.AND P2, PT, R36, R225, PT ;  /* 0x000000e12400720c */ /* 0x000fe40003f46270 */
[----:B------:R-:W-:Y:S02]  /*6d40*/  FSEL R173, R83, -INF , P0 ;  /* 0xff80000053ad7808 */ /* 0x000fe40000000000 */
        /* <DEDUP_REMOVED lines=18> */
.L_x_6567:
        /* <DEDUP_REMOVED lines=61> */
.L_x_6568:
        /* <DEDUP_REMOVED lines=101> */
.L_x_6566:
        /* <DEDUP_REMOVED lines=67> */
[----:B------:R-:W2:Y:S01]  /*7cc0*/  LDSM.16.MT88.4 R8, [R172+0x16800] ;  /* 0x01680000ac08783b */ /* 0x000ea20000004200 */
[----:B------:R-:W-:Y:S01]  /*7cd0*/  MUFU.EX2 R193, R193 ;  /* 0x000000c100c17308 */ /* 0x000fe20000000800 */
[--C-:B------:R-:W-:Y:S01]  /*7ce0*/  FFMA.FTZ R185, R32, UR4, -R211.reuse ;  /* 0x0000000420b97c23 */ /* 0x100fe200080108d3 */
[--C-:B------:R-:W-:Y:S01]  /*7cf0*/  FFMA.FTZ R184, R12, UR4, -R211.reuse ;  /* 0x000000040cb87c23 */ /* 0x100fe200080108d3 */
[----:B------:R-:W2:Y:S01]  /*7d00*/  LDSM.16.MT88.4 R16, [R201+0x10800] ;  /* 0x01080000c910783b */ /* 0x000ea20000004200 */
[----:B------:R-:W4:Y:S01]  /*7d10*/  MUFU.EX2 R192, R192 ;  /* 0x000000c000c07308 */ /* 0x000f220000000800 */
[--C-:B------:R-:W-:Y:S01]  /*7d20*/  FFMA.FTZ R186, R13, UR4, -R202.reuse ;  /* 0x000000040dba7c23 */ /* 0x100fe200080108ca */
[--C-:B------:R-:W-:Y:S01]  /*7d30*/  FFMA.FTZ R182, R15, UR4, -R202.reuse ;  /* 0x000000040fb67c23 */ /* 0x100fe200080108ca */
[----:B------:R-:W2:Y:S01]  /*7d40*/  LDSM.16.MT88.4 R24, [R172+0x12800] ;  /* 0x01280000ac18783b */ /* 0x000ea20000004200 */
[----:B------:R-:W-:Y:S01]  /*7d50*/  MUFU.EX2 R195, R195 ;  /* 0x000000c300c37308 */ /* 0x000fe20000000800 */
[--C-:B------:R-:W-:Y:S01]  /*7d60*/  FFMA.FTZ R210, R210, UR4, -R211.reuse ;  /* 0x00000004d2d27c23 */ /* 0x100fe200080108d3 */
[----:B---3--:R-:W-:Y:S01]  /*7d70*/  F2FP.F16.F32.PACK_AB R128, R197, R198 ;  /* 0x000000c6c580723e */ /* 0x008fe200000000ff */
        /* <DEDUP_REMOVED lines=20> */
[----:B------:R-:W-:Y:S01]  /*7ec0*/  FFMA.FTZ R174, R174, UR4, -R202 ;  /* 0x00000004aeae7c23 */ /* 0x000fe200080108ca */
[----:B------:R-:W-:Y:S01]  /*7ed0*/  MUFU.EX2 R185, R185 ;  /* 0x000000b900b97308 */ /* 0x000fe20000000800 */
[----:B------:R-:W-:Y:S01]  /*7ee0*/  FADD.FTZ R198, R198, R197 ;  /* 0x000000c5c6c67221 */ /* 0x000fe20000010000 */
[----:B----4-:R-:W-:Y:S01]  /*7ef0*/  F2FP.F16.F32.PACK_AB R131, R190, R191 ;  /* 0x000000bfbe83723e */ /* 0x010fe200000000ff */
        /* <DEDUP_REMOVED lines=8> */
[----:B------:R-:W4:Y:S04]  /*7f80*/  MUFU.EX2 R186, R186 ;  /* 0x000000ba00ba7308 */ /* 0x000f280000000800 */
[----:B------:R-:W-:Y:S01]  /*7f90*/  MUFU.EX2 R183, R183 ;  /* 0x000000b700b77308 */ /* 0x000fe20000000800 */
[C---:B------:R-:W-:Y:S03]  /*7fa0*/  HMMA.16816.F32 R112, R128.reuse, R114, RZ ;  /* 0x000000728070723c */ /* 0x040fe600000018ff */
[----:B------:R-:W3:Y:S04]  /*7fb0*/  MUFU.EX2 R182, R182 ;  /* 0x000000b600b67308 */ /* 0x000ee80000000800 */
[----:B------:R1:W-:Y:S01]  /*7fc0*/  MUFU.EX2 R200, R210 ;  /* 0x000000d200c87308 */ /* 0x0003e20000000800 */
[C---:B------:R-:W-:Y:S03]  /*7fd0*/  HMMA.16816.F32 R152, R128.reuse, R148, RZ ;  /* 0x000000948098723c */ /* 0x040fe600000018ff */
[----:B------:R-:W-:Y:S04]  /*7fe0*/  MUFU.EX2 R205, R205 ;  /* 0x000000cd00cd7308 */ /* 0x000fe80000000800 */
[----:B------:R-:W-:Y:S01]  /*7ff0*/  MUFU.EX2 R204, R204 ;  /* 0x000000cc00cc7308 */ /* 0x000fe20000000800 */
[----:B------:R-:W-:Y:S03]  /*8000*/  HMMA.16816.F32 R44, R128, R48, RZ ;  /* 0x00000030802c723c */ /* 0x000fe600000018ff */
[----:B------:R-:W-:Y:S01]  /*8010*/  MUFU.EX2 R219, R219 ;  /* 0x000000db00db7308 */ /* 0x000fe20000000800 */
[----:B-1----:R-:W-:Y:S01]  /*8020*/  FFMA.FTZ R210, R221, UR4, -R202 ;  /* 0x00000004ddd27c23 */ /* 0x002fe200080108ca */
[----:B------:R-:W-:-:S02]  /*8030*/  IADD3 R221, PT, PT, R196, R201, RZ ;  /* 0x000000c9c4dd7210 */ /* 0x000fc40007ffe0ff */
        /* <DEDUP_REMOVED lines=66> */
[----:B-----5:R-:W-:Y:S01]  /*8460*/  FFMA.FTZ R203, R234, UR4, -R211 ;  /* 0x00000004eacb7c23 */ /* 0x020fe200080108d3 */
[----:B------:R-:W-:-:S02]  /*8470*/  FFMA.FTZ R234, R209, UR4, -R202 ;  /* 0x00000004d1ea7c23 */ /* 0x000fc400080108ca */
[----:B------:R5:W-:Y:S04]  /*8480*/  MUFU.EX2 R209, R223 ;  /* 0x000000df00d17308 */ /* 0x000be80000000800 */
[C---:B------:R-:W-:Y:S01]  /*8490*/  HMMA.16816.F32 R40, R4.reuse, R34, R40 ;  /* 0x000000220428723c */ /* 0x040fe20000001828 */
[----:B------:R-:W4:Y:S01]  /*84a0*/  LDSM.16.MT88.4 R32, [R199+0x16800] ;  /* 0x01680000c720783b */ /* 0x000f220000004200 */
[----:B------:R-:W4:Y:S04]  /*84b0*/  MUFU.EX2 R203, R203 ;  /* 0x000000cb00cb7308 */ /* 0x000f280000000800 */
[----:B------:R-:W4:Y:S02]  /*84c0*/  MUFU.EX2 R234, R234 ;  /* 0x000000ea00ea7308 */ /* 0x000f240000000800 */
[----:B--2---:R-:W-:Y:S01]  /*84d0*/  HMMA.16816.F32 R92, R4, R16, R92 ;  /* 0x00000010045c723c */ /* 0x004fe2000000185c */
[----:B-----5:R-:W-:-:S02]  /*84e0*/  FFMA.FTZ R223, R222, UR4, -R211 ;  /* 0x00000004dedf7c23 */ /* 0x020fc400080108d3 */
[----:B------:R-:W-:Y:S05]  /*84f0*/  MUFU.EX2 R222, R224 ;  /* 0x000000e000de7308 */ /* 0x000fea0000000800 */
[C---:B------:R-:W-:Y:S01]  /*8500*/  HMMA.16816.F32 R96, R4.reuse, R18, R96 ;  /* 0x000000120460723c */ /* 0x040fe20000001860 */
[----:B------:R-:W2:Y:S01]  /*8510*/  LDSM.16.MT88.4 R16, [R172+0x17000] ;  /* 0x01700000ac10783b */ /* 0x000ea20000004200 */
[----:B------:R-:W5:Y:S06]  /*8520*/  MUFU.EX2 R223, R223 ;  /* 0x000000df00df7308 */ /* 0x000f6c0000000800 */
        /* <DEDUP_REMOVED lines=9> */
[C---:B----4-:R-:W-:Y:S08]  /*85c0*/  HMMA.16816.F32 R60, R4.reuse, R28, R60 ;  /* 0x0000001c043c723c */ /* 0x050ff0000000183c */
        /* <DEDUP_REMOVED lines=51> */
[----:B-----5:R-:W-:Y:S01]  /*8900*/  HMMA.16816.F32 R60, R4, R20, R60 ;  /* 0x00000014043c723c */ /* 0x020fe2000000183c */
[----:B------:R-:W-:Y:S01]  /*8910*/  FFMA.FTZ R20, R208, UR4, -R211 ;  /* 0x00000004d0147c23 */ /* 0x000fe200080108d3 */
[----:B------:R-:W-:-:S02]  /*8920*/  FFMA.FTZ R208, R175, UR4, -R202 ;  /* 0x00000004afd07c23 */ /* 0x000fc400080108ca */
[----:B------:R-:W-:Y:S04]  /*8930*/  MUFU.EX2 R202, R174 ;  /* 0x000000ae00ca7308 */ /* 0x000fe80000000800 */
[----:B------:R5:W-:Y:S01]  /*8940*/  MUFU.EX2 R206, R20 ;  /* 0x0000001400ce7308 */ /* 0x000be20000000800 */
[C---:B------:R-:W-:Y:S03]  /*8950*/  HMMA.16816.F32 R84, R4.reuse, R168, R84 ;  /* 0x000000a80454723c */ /* 0x040fe60000001854 */
[----:B------:R-:W1:Y:S05]  /*8960*/  MUFU.EX2 R208, R208 ;  /* 0x000000d000d07308 */ /* 0x000e6a0000000800 */
        /* <DEDUP_REMOVED lines=9> */
[----:B-----5:R-:W5:Y:S04]  /*8a00*/  LDSM.16.MT88.4 R20, [R172+0x15800] ;  /* 0x01580000ac14783b */ /* 0x020f680000004200 */
[----:B------:R-:W-:Y:S03]  /*8a10*/  LDSM.16.MT88.4 R172, [R221+0x13800] ;  /* 0x01380000ddac783b */ /* 0x000fe60000004200 */
[C---:B---3--:R-:W-:Y:S08]  /*8a20*/  HMMA.16816.F32 R124, R4.reuse, R24, R124 ;  /* 0x00000018047c723c */ /* 0x048ff0000000187c */
[----:B------:R-:W-:Y:S01]  /*8a30*/  HMMA.16816.F32 R128, R4, R26, R128 ;  /* 0x0000001a0480723c */ /* 0x000fe20000001880 */
[----:B------:R-:W-:Y:S01]  /*8a40*/  F2FP.F16.F32.PACK_AB R4, R223, R222 ;  /* 0x000000dedf04723e */ /* 0x000fe200000000ff */
[----:B------:R-:W-:Y:S01]  /*8a50*/  LDSM.16.MT88.4 R24, [R201+0x15800] ;  /* 0x01580000c918783b */ /* 0x000fe20000004200 */
[----:B-1----:R-:W-:-:S02]  /*8a60*/  F2FP.F16.F32.PACK_AB R5, R208, R207 ;  /* 0x000000cfd005723e */ /* 0x002fc400000000ff */
[----:B------:R-:W-:Y:S02]  /*8a70*/  F2FP.F16.F32.PACK_AB R6, R243, R206 ;  /* 0x000000cef306723e */ /* 0x000fe400000000ff */
[----:B------:R-:W-:-:S07]  /*8a80*/  F2FP.F16.F32.PACK_AB R7, R241, R202 ;  /* 0x000000caf107723e */ /* 0x000fce00000000ff */
[C---:B------:R-:W-:Y:S08]  /*8a90*/  HMMA.16816.F32 R44, R4.reuse, R8, R44 ;  /* 0x00000008042c723c */ /* 0x040ff0000000182c */
[C---:B------:R-:W-:Y:S01]  /*8aa0*/  HMMA.16816.F32 R48, R4.reuse, R10, R48 ;  /* 0x0000000a0430723c */ /* 0x040fe20000001830 */
[----:B------:R-:W1:Y:S07]  /*8ab0*/  LDSM.16.MT88.4 R8, [R201+0x11800] ;  /* 0x01180000c908783b */ /* 0x000e6e0000004200 */
[C---:B----4-:R-:W-:Y:S08]  /*8ac0*/  HMMA.16816.F32 R152, R4.reuse, R12, R152 ;  /* 0x0000000c0498723c */ /* 0x050ff00000001898 */
[C---:B------:R-:W-:Y:S01]  /*8ad0*/  HMMA.16816.F32 R148, R4.reuse, R14, R148 ;  /* 0x0000000e0494723c */ /* 0x040fe20000001894 */
[----:B------:R-:W3:Y:S07]  /*8ae0*/  LDSM.16.MT88.4 R12, [R221+0x11800] ;  /* 0x01180000dd0c783b */ /* 0x000eee0000004200 */
[C---:B--2---:R-:W-:Y:S08]  /*8af0*/  HMMA.16816.F32 R108, R4.reuse, R16, R108 ;  /* 0x00000010046c723c */ /* 0x044ff0000000186c */
[C---:B------:R-:W-:Y:S01]  /*8b00*/  HMMA.16816.F32 R112, R4.reuse, R18, R112 ;  /* 0x000000120470723c */ /* 0x040fe20000001870 */
[----:B------:R-:W2:Y:S07]  /*8b10*/  LDSM.16.MT88.4 R16, [R199+0x11800] ;  /* 0x01180000c710783b */ /* 0x000eae0000004200 */
[C---:B-----5:R-:W-:Y:S08]  /*8b20*/  HMMA.16816.F32 R76, R4.reuse, R20, R76 ;  /* 0x00000014044c723c */ /* 0x060ff0000000184c */
        /* <DEDUP_REMOVED lines=112> */
.L_x_6570:
[----:B------:R-:W-:Y:S01]  /*9230*/  UMOV UR6, URZ ;  /* 0x000000ff00067c82 */ /* 0x000fe20008000000 */
[----:B------:R-:W-:Y:S01]  /*9240*/  USHF.L.U32 UR4, UR8, 0x6, URZ ;  /* 0x0000000608047899 */ /* 0x000fe200080006ff */
[----:B------:R-:W-:-:S05]  /*9250*/  IADD3 R5, P0, PT, RZ, -UR6, RZ ;  /* 0x80000006ff057c10 */ /* 0x000fca000ff1e0ff */
[----:B------:R-:W-:-:S05]  /*9260*/  IMAD.X R4, RZ, RZ, ~UR4, P0 ;  /* 0x80000004ff047e24 */ /* 0x000fca00080e06ff */
[----:B------:R-:W-:-:S04]  /*9270*/  SHF.R.S64 R5, R5, 0x1f, R4 ;  /* 0x0000001f05057819 */ /* 0x000fc80000001004 */
[----:B------:R-:W-:-:S04]  /*9280*/  IADD3 R232, P0, PT, R5, R232, RZ ;  /* 0x000000e805e87210 */ /* 0x000fc80007f1e0ff */
[----:B------:R-:W-:-:S09]  /*9290*/  LEA.HI.X.SX32 R233, R4, R233, 0x1, P0 ;  /* 0x000000e904e97211 */ /* 0x000fd200000f0eff */
.L_x_6571:
[----:B------:R-:W1:Y:S01]  /*92a0*/  LDCU UR4, c[0x0][0x440] ;  /* 0x00008800ff0477ac */ /* 0x000e620008000800 */
[----:B------:R-:W-:Y:S02]  /*92b0*/  LOP3.LUT R235, R180, R212, R217, 0xf6, !PT ;  /* 0x000000d4b4eb7212 */ /* 0x000fe400078ef6d9 */
[----:B------:R-:W-:Y:S01]  /*92c0*/  LOP3.LUT R234, R177, 0x400, R218, 0xf8, !PT ;  /* 0x00000400b1ea7812 */ /* 0x000fe200078ef8da */
[----:B------:R-:W-:Y:S01]  /*92d0*/  USHF.L.U32 UR6, UR8, 0x5, URZ ;  /* 0x0000000508067899 */ /* 0x000fe200080006ff */
[----:B------:R-:W-:Y:S01]  /*92e0*/  LEA R235, R235, UR5, 0x1 ;  /* 0x00000005ebeb7c11 */ /* 0x000fe2000f8e08ff */
[----:B------:R-:W-:Y:S02]  /*92f0*/  USHF.L.U64.HI UR8, UR8, 0x5, UR9 ;  /* 0x0000000508087899 */ /* 0x000fe40008010209 */
[----:B------:R-:W-:Y:S01]  /*9300*/  VIADD R219, R234, UR5 ;  /* 0x00000005eadb7c36 */ /* 0x000fe20008000000 */
[----:B------:R-:W-:Y:S01]  /*9310*/  UISETP.GT.AND UP0, UPT, UR29, UR18, UPT ;  /* 0x000000121d00728c */ /* 0x000fe2000bf04270 */
        /* <DEDUP_REMOVED lines=25> */
[----:B------:R-:W-:Y:S01]  /*94b0*/  IMAD.IADD R231, R168, 0x1, R235 ;  /* 0x00000001a8e77824 */ /* 0x000fe200078e02eb */
[----:B------:R-:W-:Y:S01]  /*94c0*/  @!PT LDS RZ, [RZ] ;  /* 0x00000000fffff984 */ /* 0x000fe20000000800 */
[----:B------:R-:W-:Y:S01]  /*94d0*/  @!PT LDS RZ, [RZ] ;  /* 0x00000000fffff984 */ /* 0x000fe20000000800 */
[----:B------:R-:W-:Y:S01]  /*94e0*/  @!PT LDS RZ, [RZ] ;  /* 0x00000000fffff984 */ /* 0x000fe20000000800 */
[----:B------:R-:W-:Y:S01]  /*94f0*/  @!P2 LDGSTS.E.BYPASS.LTC128B.128 [R220+0x14000], desc[UR22][R232.64+0x100] ;  /* 0x14000100e8dcafae */ /* 0x000fe2000b981a16 */
[----:B------:R-:W-:Y:S02]  /*9500*/  IMAD.IADD R224, R219, 0x1, R168 ;  /* 0x00000001dbe07824 */ /* 0x000fe400078e02a8 */
[----:B------:R-:W-:Y:S01]  /*9510*/  IMAD.IADD R219, R196, 0x1, R219 ;  /* 0x00000001c4db7824 */ /* 0x000fe200078e02db */
[----:B------:R-:W-:Y:S01]  /*9520*/  @P2 STS.128 [R220+0x14000], RZ ;  /* 0x014000ffdc002388 */ /* 0x000fe20000000c00 */
[----:B------:R-:W-:-:S02]  /*9530*/  IMAD.IADD R222, R168, 0x1, R223 ;  /* 0x00000001a8de7824 */ /* 0x000fc400078e02df */
        /* <DEDUP_REMOVED lines=70> */
[----:B------:R-:W1:Y:S04]  /*99a0*/  LDSM.16.M88.4 R32, [R234+UR5+0x9800] ;  /* 0x00980005ea20783b */ /* 0x000e680008000200 */
[----:B------:R-:W-:Y:S04]  /*99b0*/  LDSM.16.M88.4 R176, [R231] ;  /* 0x00000000e7b0783b */ /* 0x000fe80000000200 */
[----:B--2---:R-:W2:Y:S04]  /*99c0*/  LDSM.16.M88.4 R8, [R224+0x8800] ;  /* 0x00880000e008783b */ /* 0x004ea80000000200 */
[----:B------:R-:W2:Y:S04]  /*99d0*/  LDSM.16.M88.4 R12, [R224+0x8000] ;  /* 0x00800000e00c783b */ /* 0x000ea80000000200 */
[----:B---3--:R-:W3:Y:S04]  /*99e0*/  LDSM.16.M88.4 R4, [R224+0x9000] ;  /* 0x00900000e004783b */ /* 0x008ee80000000200 */
[----:B------:R-:W-:Y:S04]  /*99f0*/  LDSM.16.M88.4 R196, [R223] ;  /* 0x00000000dfc4783b */ /* 0x000fe80000000200 */
[----:B------:R-:W3:Y:S01]  /*9a00*/  LDSM.16.M88.4 R172, [R219+0x8000] ;  /* 0x00800000dbac783b */ /* 0x000ee20000000200 */
[C---:B----4-:R-:W-:Y:S03]  /*9a10*/  HMMA.16816.F32 R20, R16.reuse, R192, RZ ;  /* 0x000000c01014723c */ /* 0x050fe600000018ff */
[----:B------:R-:W-:Y:S04]  /*9a20*/  LDSM.16.M88.4 R168, [R222] ;  /* 0x00000000dea8783b */ /* 0x000fe80000000200 */
[----:B------:R-:W-:Y:S01]  /*9a30*/  LDSM.16.M88.4 R204, [R224+0x9800] ;  /* 0x00980000e0cc783b */ /* 0x000fe20000000200 */
[C---:B-----5:R-:W-:Y:S03]  /*9a40*/  HMMA.16816.F32 R28, R16.reuse, R24, RZ ;  /* 0x00000018101c723c */ /* 0x060fe600000018ff */
[----:B------:R-:W-:Y:S04]  /*9a50*/  LDSM.16.M88.4 R200, [R219+0x9800] ;  /* 0x00980000dbc8783b */ /* 0x000fe80000000200 */
[----:B------:R-:W-:Y:S01]  /*9a60*/  LDSM.16.M88.4 R208, [R219+0xd000] ;  /* 0x00d00000dbd0783b */ /* 0x000fe20000000200 */
[C---:B------:R-:W-:Y:S03]  /*9a70*/  HMMA.16816.F32 R192, R16.reuse, R194, RZ ;  /* 0x000000c210c0723c */ /* 0x040fe600000018ff */
[----:B------:R-:W0:Y:S05]  /*9a80*/  LDGDEPBAR ;  /* 0x00000000000079af */ /* 0x000e2a0000000000 */
[C---:B------:R-:W-:Y:S08]  /*9a90*/  HMMA.16816.F32 R24, R16.reuse, R26, RZ ;  /* 0x0000001a1018723c */ /* 0x040ff000000018ff */
[C---:B-1----:R-:W-:Y:S08]  /*9aa0*/  HMMA.16816.F32 R188, R16.reuse, R184, RZ ;  /* 0x000000b810bc723c */ /* 0x042ff000000018ff */
[C---:B------:R-:W-:Y:S08]  /*9ab0*/  HMMA.16816.F32 R184, R16.reuse, R186, RZ ;  /* 0x000000ba10b8723c */ /* 0x040ff000000018ff */
[C---:B------:R-:W-:Y:S08]  /*9ac0*/  HMMA.16816.F32 R180, R16.reuse, R32, RZ ;  /* 0x0000002010b4723c */ /* 0x040ff000000018ff */
[----:B------:R-:W-:Y:S01]  /*9ad0*/  HMMA.16816.F32 R16, R16, R34, RZ ;  /* 0x000000221010723c */ /* 0x000fe200000018ff */
[----:B------:R-:W1:Y:S07]  /*9ae0*/  LDSM.16.M88.4 R32, [R219+0x8800] ;  /* 0x00880000db20783b */ /* 0x000e6e0000000200 */
[C---:B--2---:R-:W-:Y:S08]  /*9af0*/  HMMA.16816.F32 R20, R176.reuse, R8, R20 ;  /* 0x00000008b014723c */ /* 0x044ff00000001814 */
[C---:B------:R-:W-:Y:S01]  /*9b00*/  HMMA.16816.F32 R192, R176.reuse, R10, R192 ;  /* 0x0000000ab0c0723c */ /* 0x040fe200000018c0 */
[----:B------:R-:W2:Y:S07]  /*9b10*/  LDSM.16.M88.4 R8, [R221+0x8000] ;  /* 0x00800000dd08783b */ /* 0x000eae0000000200 */
[C---:B------:R-:W-:Y:S08]  /*9b20*/  HMMA.16816.F32 R28, R176.reuse, R12, R28 ;  /* 0x0000000cb01c723c */ /* 0x040ff0000000181c */
[C---:B------:R-:W-:Y:S01]  /*9b30*/  HMMA.16816.F32 R24, R176.reuse, R14, R24 ;  /* 0x0000000eb018723c */ /* 0x040fe20000001818 */
[----:B------:R-:W4:Y:S07]  /*9b40*/  LDSM.16.M88.4 R12, [R219+0x9000] ;  /* 0x00900000db0c783b */ /* 0x000f2e0000000200 */
[C---:B---3--:R-:W-:Y:S08]  /*9b50*/  HMMA.16816.F32 R188, R176.reuse, R4, R188 ;  /* 0x00000004b0bc723c */ /* 0x048ff000000018bc */
[----:B------:R-:W-:Y:S01]  /*9b60*/  HMMA.16816.F32 R184, R176, R6, R184 ;  /* 0x00000006b0b8723c */ /* 0x000fe200000018b8 */
[----:B------:R-:W3:Y:S07]  /*9b70*/  LDSM.16.M88.4 R4, [R221+0x8800] ;  /* 0x00880000dd04783b */ /* 0x000eee0000000200 */
[C---:B------:R-:W-:Y:S08]  /*9b80*/  HMMA.16816.F32 R28, R196.reuse, R172, R28 ;  /* 0x000000acc41c723c */ /* 0x040ff0000000181c */
[C---:B------:R-:W-:Y:S01]  /*9b90*/  HMMA.16816.F32 R24, R196.reuse, R174, R24 ;  /* 0x000000aec418723c */ /* 0x040fe20000001818 */
[----:B------:R-:W5:Y:S07]  /*9ba0*/  LDSM.16.M88.4 R172, [R221+0x9800] ;  /* 0x00980000ddac783b */ /* 0x000f6e0000000200 */
[C---:B-1----:R-:W-:Y:S08]  /*9bb0*/  HMMA.16816.F32 R20, R196.reuse, R32, R20 ;  /* 0x00000020c414723c */ /* 0x042ff00000001814 */
[----:B------:R-:W-:Y:S01]  /*9bc0*/  HMMA.16816.F32 R192, R196, R34, R192 ;  /* 0x00000022c4c0723c */ /* 0x000fe200000018c0 */
[----:B------:R-:W-:Y:S07]  /*9bd0*/  LDSM.16.M88.4 R32, [R235+0x2000] ;  /* 0x00200000eb20783b */ /* 0x000fee0000000200 */
[C---:B--2---:R-:W-:Y:S08]  /*9be0*/  HMMA.16816.F32 R28, R168.reuse, R8, R28 ;  /* 0x00000008a81c723c */ /* 0x044ff0000000181c */
[----:B------:R-:W-:Y:S01]  /*9bf0*/  HMMA.16816.F32 R24, R168, R10, R24 ;  /* 0x0000000aa818723c */ /* 0x000fe20000001818 */
[----:B------:R-:W1:Y:S07]  /*9c00*/  LDSM.16.M88.4 R8, [R234+UR5+0xa800] ;  /* 0x00a80005ea08783b */ /* 0x000e6e0008000200 */
[C---:B------:R-:W-:Y:S08]  /*9c10*/  HMMA.16816.F32 R180, R176.reuse, R204, R180 ;  /* 0x000000ccb0b4723c */ /* 0x040ff000000018b4 */
[----:B------:R-:W-:Y:S01]  /*9c20*/  HMMA.16816.F32 R16, R176, R206, R16 ;  /* 0x000000ceb010723c */ /* 0x000fe20000001810 */
[----:B------:R-:W2:Y:S04]  /*9c30*/  LDSM.16.M88.4 R176, [R221+0x9000] ;  /* 0x00900000ddb0783b */ /* 0x000ea80000000200 */
[----:B------:R-:W-:Y:S03]  /*9c40*/  LDSM.16.M88.4 R204, [R219+0xb000] ;  /* 0x00b00000dbcc783b */ /* 0x000fe60000000200 */
[C---:B----4-:R-:W-:Y:S08]  /*9c50*/  HMMA.16816.F32 R188, R196.reuse, R12, R188 ;  /* 0x0000000cc4bc723c */ /* 0x050ff000000018bc */
[C---:B------:R-:W-:Y:S01]  /*9c60*/  HMMA.16816.F32 R184, R196.reuse, R14, R184 ;  /* 0x0000000ec4b8723c */ /* 0x040fe200000018b8 */
[----:B------:R-:W4:Y:S07]  /*9c70*/  LDSM.16.M88.4 R12, [R234+UR5+0xa000] ;  /* 0x00a00005ea0c783b */ /* 0x000f2e0008000200 */
[C---:B------:R-:W-:Y:S08]  /*9c80*/  HMMA.16816.F32 R180, R196.reuse, R200, R180 ;  /* 0x000000c8c4b4723c */ /* 0x040ff000000018b4 */
[----:B------:R-:W-:Y:S01]  /*9c90*/  HMMA.16816.F32 R16, R196, R202, R16 ;  /* 0x000000cac410723c */ /* 0x000fe20000001810 */
[----:B------:R-:W-:Y:S04]  /*9ca0*/  LDSM.16.M88.4 R200, [R234+UR5+0xb800] ;  /* 0x00b80005eac8783b */ /* 0x000fe80008000200 */
[----:B------:R-:W-:Y:S03]  /*9cb0*/  LDSM.16.M88.4 R196, [R224+0xa000] ;  /* 0x00a00000e0c4783b */ /* 0x000fe60000000200 */
[C---:B---3--:R-:W-:Y:S08]  /*9cc0*/  HMMA.16816.F32 R20, R168.reuse, R4, R20 ;  /* 0x00000004a814723c */ /* 0x048ff00000001814 */
[C---:B------:R-:W-:Y:S01]  /*9cd0*/  HMMA.16816.F32 R192, R168.reuse, R6, R192 ;  /* 0x00000006a8c0723c */ /* 0x040fe200000018c0 */
[----:B------:R-:W3:Y:S07]  /*9ce0*/  LDSM.16.M88.4 R4, [R234+UR5+0xb000] ;  /* 0x00b00005ea04783b */ /* 0x000eee0008000200 */
[C---:B-----5:R-:W-:Y:S08]  /*9cf0*/  HMMA.16816.F32 R180, R168.reuse, R172, R180 ;  /* 0x000000aca8b4723c */ /* 0x060ff000000018b4 */
[----:B------:R-:W-:Y:S01]  /*9d00*/  HMMA.16816.F32 R16, R168, R174, R16 ;  /* 0x000000aea810723c */ /* 0x000fe20000001810 */
[----:B------:R-:W-:Y:S07]  /*9d10*/  LDSM.16.M88.4 R172, [R231+0x2000] ;  /* 0x00200000e7ac783b */ /* 0x000fee0000000200 */
[C---:B-1----:R-:W-:Y:S08]  /*9d20*/  HMMA.16816.F32 R20, R32.reuse, R8, R20 ;  /* 0x000000082014723c */ /* 0x042ff00000001814 */
[----:B------:R-:W-:Y:S01]  /*9d30*/  HMMA.16816.F32 R192, R32, R10, R192 ;  /* 0x0000000a20c0723c */ /* 0x000fe200000018c0 */
[----:B------:R-:W1:Y:S07]  /*9d40*/  LDSM.16.M88.4 R8, [R224+0xb000] ;  /* 0x00b00000e008783b */ /* 0x000e6e0000000200 */
[C---:B--2---:R-:W-:Y:S08]  /*9d50*/  HMMA.16816.F32 R188, R168.reuse, R176, R188 ;  /* 0x000000b0a8bc723c */ /* 0x044ff000000018bc */
[----:B------:R-:W-:Y:S01]  /*9d60*/  HMMA.16816.F32 R184, R168, R178, R184 ;  /* 0x000000b2a8b8723c */ /* 0x000fe200000018b8 */
[----:B------:R-:W-:Y:S04]  /*9d70*/  LDSM.16.M88.4 R176, [R224+0xb800] ;  /* 0x00b80000e0b0783b */ /* 0x000fe80000000200 */
[----:B------:R-:W-:Y:S03]  /*9d80*/  LDSM.16.M88.4 R168, [R219+0xa000] ;  /* 0x00a00000dba8783b */ /* 0x000fe60000000200 */
[C---:B----4-:R-:W-:Y:S08]  /*9d90*/  HMMA.16816.F32 R28, R32.reuse, R12, R28 ;  /* 0x0000000c201c723c */ /* 0x050ff0000000181c */
        /* <DEDUP_REMOVED lines=28> */
[C---:B------:R-:W-:Y:S08]  /*9f60*/  HMMA.16816.F32 R188, R4.reuse, R204, R188 ;  /* 0x000000cc04bc723c */ /* 0x040ff000000018bc */
[C---:B------:R-:W-:Y:S01]  /*9f70*/  HMMA.16816.F32 R184, R4.reuse, R206, R184 ;  /* 0x000000ce04b8723c */ /* 0x040fe200000018b8 */
[----:B------:R-:W-:Y:S07]  /*9f80*/  LDSM.16.M88.4 R204, [R234+UR5+0xd800] ;  /* 0x00d80005eacc783b */ /* 0x000fee0008000200 */
[C---:B-1----:R-:W-:Y:S08]  /*9f90*/  HMMA.16816.F32 R180, R4.reuse, R8, R180 ;  /* 0x0000000804b4723c */ /* 0x042ff000000018b4 */
[----:B------:R-:W-:Y:S01]  /*9fa0*/  HMMA.16816.F32 R16, R4, R10, R16 ;  /* 0x0000000a0410723c */ /* 0x000fe20000001810 */
[----:B------:R-:W1:Y:S04]  /*9fb0*/  LDSM.16.M88.4 R8, [R234+UR5+0xc800] ;  /* 0x00c80005ea08783b */ /* 0x000e680008000200 */
[----:B------:R-:W1:Y:S03]  /*9fc0*/  LDSM.16.M88.4 R4, [R234+UR5+0xd000] ;  /* 0x00d00005ea04783b */ /* 0x000e660008000200 */
[C---:B--2---:R-:W-:Y:S08]  /*9fd0*/  HMMA.16816.F32 R28, R12.reuse, R196, R28 ;  /* 0x000000c40c1c723c */ /* 0x044ff0000000181c */
[C---:B------:R-:W-:Y:S01]  /*9fe0*/  HMMA.16816.F32 R24, R12.reuse, R198, R24 ;  /* 0x000000c60c18723c */ /* 0x040fe20000001818 */
[----:B------:R-:W-:Y:S07]  /*9ff0*/  LDSM.16.M88.4 R196, [R224+0xc000] ;  /* 0x00c00000e0c4783b */ /* 0x000fee0000000200 */
[C---:B-----5:R-:W-:Y:S08]  /*a000*/  HMMA.16816.F32 R20, R12.reuse, R176, R20 ;  /* 0x000000b00c14723c */ /* 0x060ff00000001814 */
        /* <DEDUP_REMOVED lines=17> */
[----:B------:R-:W4:Y:S07]  /*a120*/  LDSM.16.M88.4 R4, [R219+0xc800] ;  /* 0x00c80000db04783b */ /* 0x000f2e0000000200 */
[C---:B--2---:R-:W-:Y:S08]  /*a130*/  HMMA.16816.F32 R28, R168.reuse, R196, R28 ;  /* 0x000000c4a81c723c */ /* 0x044ff0000000181c */
[C---:B------:R-:W-:Y:S01]  /*a140*/  HMMA.16816.F32 R24, R168.reuse, R198, R24 ;  /* 0x000000c6a818723c */ /* 0x040fe20000001818 */
[----:B------:R-:W-:Y:S07]  /*a150*/  LDSM.16.M88.4 R196, [R221+0xd000] ;  /* 0x00d00000ddc4783b */ /* 0x000fee0000000200 */
[C---:B------:R-:W-:Y:S08]  /*a160*/  HMMA.16816.F32 R20, R168.reuse, R172, R20 ;  /* 0x000000aca814723c */ /* 0x040ff00000001814 */
        /* <DEDUP_REMOVED lines=8> */
[----:B------:R-:W5:Y:S03]  /*a1f0*/  LDSM.16.M88.4 R200, [R221+0xc800] ;  /* 0x00c80000ddc8783b */ /* 0x000f660000000200 */
[C---:B-1----:R-:W-:Y:S08]  /*a200*/  HMMA.16816.F32 R28, R32.reuse, R8, R28 ;  /* 0x00000008201c723c */ /* 0x042ff0000000181c */
[C---:B------:R-:W-:Y:S01]  /*a210*/  HMMA.16816.F32 R24, R32.reuse, R10, R24 ;  /* 0x0000000a2018723c */ /* 0x040fe20000001818 */
[----:B------:R-:W-:Y:S07]  /*a220*/  LDSM.16.M88.4 R8, [R235+0x6000] ;  /* 0x00600000eb08783b */ /* 0x000fee0000000200 */
[C---:B----4-:R-:W-:Y:S08]  /*a230*/  HMMA.16816.F32 R20, R32.reuse, R4, R20 ;  /* 0x000000042014723c */ /* 0x050ff00000001814 */
[----:B------:R-:W-:Y:S01]  /*a240*/  HMMA.16816.F32 R192, R32, R6, R192 ;  /* 0x0000000620c0723c */ /* 0x000fe200000018c0 */
[----:B------:R-:W1:Y:S07]  /*a250*/  LDSM.16.M88.4 R4, [R234+UR5+0xe000] ;  /* 0x00e00005ea04783b */ /* 0x000e6e0008000200 */
[C---:B------:R-:W-:Y:S08]  /*a260*/  HMMA.16816.F32 R180, R168.reuse, R176, R180 ;  /* 0x000000b0a8b4723c */ /* 0x040ff000000018b4 */
[----:B------:R-:W-:Y:S01]  /*a270*/  HMMA.16816.F32 R16, R168, R178, R16 ;  /* 0x000000b2a810723c */ /* 0x000fe20000001810 */
[----:B------:R-:W4:Y:S04]  /*a280*/  LDSM.16.M88.4 R176, [R221+0xd800] ;  /* 0x00d80000ddb0783b */ /* 0x000f280000000200 */
[----:B------:R-:W4:Y:S03]  /*a290*/  LDSM.16.M88.4 R168, [R234+UR5+0xe800] ;  /* 0x00e80005eaa8783b */ /* 0x000f260008000200 */
[C---:B--2---:R-:W-:Y:S08]  /*a2a0*/  HMMA.16816.F32 R28, R172.reuse, R12, R28 ;  /* 0x0000000cac1c723c */ /* 0x044ff0000000181c */
[----:B------:R-:W-:Y:S01]  /*a2b0*/  HMMA.16816.F32 R24, R172, R14, R24 ;  /* 0x0000000eac18723c */ /* 0x000fe20000001818 */
[----:B------:R-:W-:Y:S07]  /*a2c0*/  LDSM.16.M88.4 R12, [R234+UR5+0xf800] ;  /* 0x00f80005ea0c783b */ /* 0x000fee0008000200 */
[C---:B------:R-:W-:Y:S08]  /*a2d0*/  HMMA.16816.F32 R188, R32.reuse, R208, R188 ;  /* 0x000000d020bc723c */ /* 0x040ff000000018bc */
[C---:B------:R-:W-:Y:S01]  /*a2e0*/  HMMA.16816.F32 R184, R32.reuse, R210, R184 ;  /* 0x000000d220b8723c */ /* 0x040fe200000018b8 */
[----:B------:R-:W-:Y:S07]  /*a2f0*/  LDSM.16.M88.4 R208, [R224+0xe800] ;  /* 0x00e80000e0d0783b */ /* 0x000fee0000000200 */
[C---:B---3--:R-:W-:Y:S08]  /*a300*/  HMMA.16816.F32 R180, R32.reuse, R204, R180 ;  /* 0x000000cc20b4723c */ /* 0x048ff000000018b4 */
[----:B------:R-:W-:Y:S01]  /*a310*/  HMMA.16816.F32 R16, R32, R206, R16 ;  /* 0x000000ce2010723c */ /* 0x000fe20000001810 */
[----:B------:R-:W2:Y:S04]  /*a320*/  LDSM.16.M88.4 R32, [R234+UR5+0xf000] ;  /* 0x00f00005ea20783b */ /* 0x000ea80008000200 */
[----:B------:R-:W-:Y:S03]  /*a330*/  LDSM.16.M88.4 R204, [R224+0xf800] ;  /* 0x00f80000e0cc783b */ /* 0x000fe60000000200 */
[C---:B-----5:R-:W-:Y:S08]  /*a340*/  HMMA.16816.F32 R20, R172.reuse, R200, R20 ;  /* 0x000000c8ac14723c */ /* 0x060ff00000001814 */
[----:B------:R-:W-:Y:S01]  /*a350*/  HMMA.16816.F32 R192, R172, R202, R192 ;  /* 0x000000caacc0723c */ /* 0x000fe200000018c0 */
[----:B------:R-:W-:Y:S07]  /*a360*/  LDSM.16.M88.4 R200, [R231+0x6000] ;  /* 0x00600000e7c8783b */ /* 0x000fee0000000200 */
[C---:B-1----:R-:W-:Y:S08]  /*a370*/  HMMA.16816.F32 R28, R8.reuse, R4, R28 ;  /* 0x00000004081c723c */ /* 0x042ff0000000181c */
[----:B------:R-:W-:Y:S01]  /*a380*/  HMMA.16816.F32 R24, R8, R6, R24 ;  /* 0x000000060818723c */ /* 0x000fe20000001818 */
[----:B------:R-:W1:Y:S07]  /*a390*/  LDSM.16.M88.4 R4, [R224+0xe000] ;  /* 0x00e00000e004783b */ /* 0x000e6e0000000200 */
[C---:B------:R-:W-:Y:S08]  /*a3a0*/  HMMA.16816.F32 R188, R172.reuse, R196, R188 ;  /* 0x000000c4acbc723c */ /* 0x040ff000000018bc */
[C---:B------:R-:W-:Y:S01]  /*a3b0*/  HMMA.16816.F32 R184, R172.reuse, R198, R184 ;  /* 0x000000c6acb8723c */ /* 0x040fe200000018b8 */
[----:B------:R-:W-:Y:S07]  /*a3c0*/  LDSM.16.M88.4 R196, [R224+0xf000] ;  /* 0x00f00000e0c4783b */ /* 0x000fee0000000200 */
[C---:B----4-:R-:W-:Y:S08]  /*a3d0*/  HMMA.16816.F32 R180, R172.reuse, R176, R180 ;  /* 0x000000b0acb4723c */ /* 0x050ff000000018b4 */
[----:B------:R-:W-:Y:S01]  /*a3e0*/  HMMA.16816.F32 R16, R172, R178, R16 ;  /* 0x000000b2ac10723c */ /* 0x000fe20000001810 */
[----:B------:R-:W-:Y:S04]  /*a3f0*/  LDSM.16.M88.4 R176, [R223+0x6000] ;  /* 0x00600000dfb0783b */ /* 0x000fe80000000200 */
[----:B------:R-:W3:Y:S03]  /*a400*/  LDSM.16.M88.4 R172, [R219+0xe000] ;  /* 0x00e00000dbac783b */ /* 0x000ee60000000200 */
        /* <DEDUP_REMOVED lines=8> */
[----:B------:R-:W-:Y:S04]  /*a490*/  LDSM.16.M88.4 R12, [R222+0x6000] ;  /* 0x00600000de0c783b */ /* 0x000fe80000000200 */
[----:B------:R-:W4:Y:S03]  /*a4a0*/  LDSM.16.M88.4 R8, [R221+0xe000] ;  /* 0x00e00000dd08783b */ /* 0x000f260000000200 */
[C---:B-1----:R-:W-:Y:S08]  /*a4b0*/  HMMA.16816.F32 R28, R200.reuse, R4, R28 ;  /* 0x00000004c81c723c */ /* 0x042ff0000000181c */
[C---:B------:R-:W-:Y:S01]  /*a4c0*/  HMMA.16816.F32 R24, R200.reuse, R6, R24 ;  /* 0x00000006c818723c */ /* 0x040fe20000001818 */
[----:B------:R-:W1:Y:S07]  /*a4d0*/  LDSM.16.M88.4 R4, [R221+0xf800] ;  /* 0x00f80000dd04783b */ /* 0x000e6e0000000200 */
[----:B------:R-:W-:Y:S08]  /*a4e0*/  HMMA.16816.F32 R16, R200, R206, R16 ;  /* 0x000000cec810723c */ /* 0x000ff00000001810 */
[----:B---3--:R-:W-:Y:S08]  /*a4f0*/  HMMA.16816.F32 R28, R176, R172, R28 ;  /* 0x000000acb01c723c */ /* 0x008ff0000000181c */
[----:B------:R-:W-:Y:S08]  /*a500*/  HMMA.16816.F32 R20, R200, R208, R20 ;  /* 0x000000d0c814723c */ /* 0x000ff00000001814 */
[----:B--2---:R-:W-:Y:S01]  /*a510*/  HMMA.16816.F32 R16, R176, R34, R16 ;  /* 0x00000022b010723c */ /* 0x004fe20000001810 */
[----:B------:R-:W-:-:S04]  /*a520*/  IMAD.U32 R35, RZ, RZ, UR24 ;  /* 0x00000018ff237e24 */ /* 0x000fc8000f8e00ff */
[----:B------:R-:W-:-:S03]  /*a530*/  IMAD R34, R35, 0x40, R0 ;  /* 0x0000004023227824 */ /* 0x000fc600078e0200 */
[----:B----4-:R-:W-:Y:S01]  /*a540*/  HMMA.16816.F32 R28, R12, R8, R28 ;  /* 0x000000080c1c723c */ /* 0x010fe2000000181c */
[----:B------:R-:W-:-:S05]  /*a550*/  VIADD R8, R34, UR19 ;  /* 0x0000001322087c36 */ /* 0x000fca0008000000 */
[C-C-:B------:R-:W-:Y:S02]  /*a560*/  IADD3 R9, PT, PT, R167.reuse, 0x80, -R8.reuse ;  /* 0x00000080a7097810 */ /* 0x140fe40007ffe808 */
[----:B------:R-:W-:Y:S01]  /*a570*/  HMMA.16816.F32 R192, R200, R210, R192 ;  /* 0x000000d2c8c0723c */ /* 0x000fe200000018c0 */
[C-C-:B------:R-:W-:Y:S02]  /*a580*/  IADD3 R222, PT, PT, R167.reuse, 0x77, -R8.reuse ;  /* 0x00000077a7de7810 */ /* 0x140fe40007ffe808 */
[----:B------:R-:W-:Y:S02]  /*a590*/  IABS R9, R9 ;  /* 0x0000000900097213 */ /* 0x000fe40000000000 */
[C-C-:B------:R-:W-:Y:S02]  /*a5a0*/  IADD3 R210, PT, PT, R167.reuse, 0x70, -R8.reuse ;  /* 0x00000070a7d27810 */ /* 0x140fe40007ffe808 */
[----:B------:R-:W-:Y:S01]  /*a5b0*/  I2FP.F32.S32 R9, R9 ;  /* 0x0000000900097245 */ /* 0x000fe20000201400 */
[----:B------:R-:W-:Y:S01]  /*a5c0*/  HMMA.16816.F32 R24, R176, R174, R24 ;  /* 0x000000aeb018723c */ /* 0x000fe20000001818 */
[----:B------:R-:W-:-:S02]  /*a5d0*/  IADD3 R207, PT, PT, R167, 0x67, -R8 ;  /* 0x00000067a7cf7810 */ /* 0x000fc40007ffe808 */
[----:B------:R-:W-:Y:S01]  /*a5e0*/  FMUL.FTZ R234, R28, UR4 ;  /* 0x000000041cea7c20 */ /* 0x000fe20008410000 */
[C-C-:B------:R-:W-:Y:S02]  /*a5f0*/  IADD3 R175, PT, PT, R167.reuse, 0x57, -R8.reuse ;  /* 0x00000057a7af7810 */ /* 0x140fe40007ffe808 */
[C-C-:B------:R-:W-:Y:S02]  /*a600*/  IADD3 R173, PT, PT, R167.reuse, 0x50, -R8.reuse ;  /* 0x00000050a7ad7810 */ /* 0x140fe40007ffe808 */
[----:B-1----:R-:W-:Y:S01]  /*a610*/  HMMA.16816.F32 R16, R12, R6, R16 ;  /* 0x000000060c10723c */ /* 0x002fe20000001810 */
[----:B------:R-:W1:Y:S01]  /*a620*/  MUFU.TANH R234, R234 ;  /* 0x000000ea00ea7308 */ /* 0x000e620000002400 */
[C-C-:B------:R-:W-:Y:S02]  /*a630*/  IADD3 R7, PT, PT, R167.reuse, 0x7f, -R8.reuse ;  /* 0x0000007fa7077810 */ /* 0x140fe40007ffe808 */
[C-C-:B------:R-:W-:Y:S02]  /*a640*/  IADD3 R35, PT, PT, R167.reuse, 0x4f, -R8.reuse ;  /* 0x0000004fa7237810 */ /* 0x140fe40007ffe808 */
[----:B------:R-:W-:-:S02]  /*a650*/  IADD3 R28, PT, PT, R167, 0x47, -R8 ;  /* 0x00000047a71c7810 */ /* 0x000fc40007ffe808 */
[C---:B------:R-:W-:Y:S01]  /*a660*/  HMMA.16816.F32 R188, R200.reuse, R196, R188 ;  /* 0x000000c4c8bc723c */ /* 0x040fe200000018bc */
[C-C-:B------:R-:W-:Y:S02]  /*a670*/  IADD3 R196, PT, PT, R167.reuse, 0x78, -R8.reuse ;  /* 0x00000078a7c47810 */ /* 0x140fe40007ffe808 */
[C-C-:B------:R-:W-:Y:S02]  /*a680*/  IADD3 R224, PT, PT, R166.reuse, 0x7f, -R8.reuse ;  /* 0x0000007fa6e07810 */ /* 0x140fe40007ffe808 */
[C-C-:B------:R-:W-:Y:S02]  /*a690*/  IADD3 R223, PT, PT, R166.reuse, 0x78, -R8.reuse ;  /* 0x00000078a6df7810 */ /* 0x140fe40007ffe808 */
[C-C-:B------:R-:W-:Y:S01]  /*a6a0*/  IADD3 R211, PT, PT, R166.reuse, 0x77, -R8.reuse ;  /* 0x00000077a6d37810 */ /* 0x140fe20007ffe808 */
[C---:B------:R-:W-:Y:S01]  /*a6b0*/  HMMA.16816.F32 R184, R200.reuse, R198, R184 ;  /* 0x000000c6c8b8723c */ /* 0x040fe200000018b8 */
[C-C-:B------:R-:W-:Y:S02]  /*a6c0*/  IADD3 R199, PT, PT, R167.reuse, 0x5f, -R8.reuse ;  /* 0x0000005fa7c77810 */ /* 0x140fe40007ffe808 */
[--C-:B------:R-:W-:Y:S01]  /*a6d0*/  IADD3 R209, PT, PT, R166, 0x70, -R8.reuse ;  /* 0x00000070a6d17810 */ /* 0x100fe20007ffe808 */
[----:B------:R-:W-:Y:S01]  /*a6e0*/  FMUL.FTZ R16, R16, UR4 ;  /* 0x0000000410107c20 */ /* 0x000fe20008410000 */
[--C-:B------:R-:W-:Y:S01]  /*a6f0*/  IADD3 R208, PT, PT, R166, 0x68, -R8.reuse ;  /* 0x00000068a6d07810 */ /* 0x100fe20007ffe808 */
[----:B------:R-:W-:Y:S01]  /*a700*/  FMUL.FTZ R18, R18, UR4 ;  /* 0x0000000412127c20 */ /* 0x000fe20008410000 */
[C-C-:B------:R-:W-:Y:S01]  /*a710*/  IADD3 R206, PT, PT, R166.reuse, 0x67, -R8.reuse ;  /* 0x00000067a6ce7810 */ /* 0x140fe20007ffe808 */
[----:B------:R-:W-:Y:S01]  /*a720*/  HMMA.16816.F32 R180, R200, R204, R180 ;  /* 0x000000ccc8b4723c */ /* 0x000fe200000018b4 */
[C-C-:B------:R-:W-:Y:S01]  /*a730*/  IADD3 R201, PT, PT, R167.reuse, 0x6f, -R8.reuse ;  /* 0x0000006fa7c97810 */ /* 0x140fe20007ffe808 */
[----:B------:R-:W2:Y:S01]  /*a740*/  MUFU.TANH R16, R16 ;  /* 0x0000001000107308 */ /* 0x000ea20000002400 */
[--C-:B------:R-:W-:Y:S01]  /*a750*/  IADD3 R203, PT, PT, R167, 0x68, -R8.reuse ;  /* 0x00000068a7cb7810 */ /* 0x100fe20007ffe808 */
[----:B------:R-:W-:Y:S01]  /*a760*/  FMUL.FTZ R17, R17, UR4 ;  /* 0x0000000411117c20 */ /* 0x000fe20008410000 */
[--C-:B------:R-:W-:Y:S01]  /*a770*/  IADD3 R205, PT, PT, R167, 0x60, -R8.reuse ;  /* 0x00000060a7cd7810 */ /* 0x100fe20007ffe808 */
[----:B------:R-:W-:Y:S01]  /*a780*/  FMUL.FTZ R19, R19, UR4 ;  /* 0x0000000413137c20 */ /* 0x000fe20008410000 */
[C-C-:B------:R-:W-:Y:S01]  /*a790*/  IADD3 R200, PT, PT, R167.reuse, 0x58, -R8.reuse ;  /* 0x00000058a7c87810 */ /* 0x140fe20007ffe808 */
[----:B------:R-:W-:Y:S01]  /*a7a0*/  HMMA.16816.F32 R20, R176, R168, R20 ;  /* 0x000000a8b014723c */ /* 0x000fe20000001814 */
[--C-:B------:R-:W-:Y:S01]  /*a7b0*/  IADD3 R168, PT, PT, R167, 0x48, -R8.reuse ;  /* 0x00000048a7a87810 */ /* 0x100fe20007ffe808 */
[----:B------:R-:W-:Y:S01]  /*a7c0*/  MUFU.TANH R18, R18 ;  /* 0x0000001200127308 */ /* 0x000fe20000002400 */
[----:B------:R-:W-:-:S02]  /*a7d0*/  IADD3 R167, PT, PT, R166, 0x6f, -R8 ;  /* 0x0000006fa6a77810 */ /* 0x000fc40007ffe808 */
[C-C-:B------:R-:W-:Y:S02]  /*a7e0*/  IADD3 R204, PT, PT, R166.reuse, 0x60, -R8.reuse ;  /* 0x00000060a6cc7810 */ /* 0x140fe40007ffe808 */
[C-C-:B------:R-:W-:Y:S01]  /*a7f0*/  IADD3 R202, PT, PT, R166.reuse, 0x5f, -R8.reuse ;  /* 0x0000005fa6ca7810 */ /* 0x140fe20007ffe808 */
[----:B------:R-:W-:Y:S01]  /*a800*/  HMMA.16816.F32 R192, R176, R170, R192 ;  /* 0x000000aab0c0723c */ /* 0x000fe200000018c0 */
[--C-:B------:R-:W-:Y:S01]  /*a810*/  IADD3 R170, PT, PT, R166, 0x80, -R8.reuse ;  /* 0x00000080a6aa7810 */ /* 0x100fe20007ffe808 */
[----:B------:R-:W-:Y:S01]  /*a820*/  FMUL.FTZ R171, R30, UR4 ;  /* 0x000000041eab7c20 */ /* 0x000fe20008410000 */
[C-C-:B------:R-:W-:Y:S01]  /*a830*/  IADD3 R198, PT, PT, R166.reuse, 0x58, -R8.reuse ;  /* 0x00000058a6c67810 */ /* 0x140fe20007ffe808 */
[----:B------:R-:W-:Y:S01]  /*a840*/  MUFU.TANH R17, R17 ;  /* 0x0000001100117308 */ /* 0x000fe20000002400 */
[C-C-:B------:R-:W-:Y:S02]  /*a850*/  IADD3 R174, PT, PT, R166.reuse, 0x57, -R8.reuse ;  /* 0x00000057a6ae7810 */ /* 0x140fe40007ffe808 */
[C-C-:B------:R-:W-:Y:S01]  /*a860*/  IADD3 R172, PT, PT, R166.reuse, 0x50, -R8.reuse ;  /* 0x00000050a6ac7810 */ /* 0x140fe20007ffe808 */
[----:B------:R-:W-:Y:S01]  /*a870*/  HMMA.16816.F32 R24, R12, R10, R24 ;  /* 0x0000000a0c18723c */ /* 0x000fe20000001818 */
[----:B------:R-:W-:-:S02]  /*a880*/  IADD3 R6, PT, PT, R166, 0x4f, -R8 ;  /* 0x0000004fa6067810 */ /* 0x000fc40007ffe808 */
[C-C-:B------:R-:W-:Y:S01]  /*a890*/  IADD3 R169, PT, PT, R166.reuse, 0x48, -R8.reuse ;  /* 0x00000048a6a97810 */ /* 0x140fe20007ffe808 */
[----:B------:R-:W3:Y:S01]  /*a8a0*/  MUFU.TANH R171, R171 ;  /* 0x000000ab00ab7308 */ /* 0x000ee20000002400 */
[----:B------:R-:W-:Y:S01]  /*a8b0*/  IADD3 R166, PT, PT, R166, 0x47, -R8 ;  /* 0x00000047a6a67810 */ /* 0x000fe20007ffe808 */
[----:B-1----:R-:W-:Y:S01]  /*a8c0*/  FFMA.FTZ R8, R9, -UR14, R234 ;  /* 0x8000000e09087c23 */ /* 0x002fe200080100ea */
[----:B------:R-:W-:Y:S01]  /*a8d0*/  VIADD R9, R34, 0xffffff80 ;  /* 0xffffff8022097836 */ /* 0x000fe20000000000 */
[----:B------:R-:W-:Y:S01]  /*a8e0*/  IABS R168, R168 ;  /* 0x000000a800a87213 */ /* 0x000fe20000000000 */
[----:B------:R-:W-:Y:S01]  /*a8f0*/  HMMA.16816.F32 R180, R176, R32, R180 ;  /* 0x00000020b0b4723c */ /* 0x000fe200000018b4 */
[----:B------:R-:W-:Y:S02]  /*a900*/  IABS R170, R170 ;  /* 0x000000aa00aa7213 */ /* 0x000fe40000000000 */
[C---:B------:R-:W-:Y:S01]  /*a910*/  ISETP.GE.AND P6, PT, R9.reuse, R228, PT ;  /* 0x000000e40900720c */ /* 0x040fe20003fc6270 */
[----:B------:R-:W-:Y:S01]  /*a920*/  MUFU.TANH R19, R19 ;  /* 0x0000001300137308 */ /* 0x000fe20000002400 */
[----:B------:R-:W-:-:S02]  /*a930*/  ISETP.GE.AND P5, PT, R9, R227, PT ;  /* 0x000000e30900720c */ /* 0x000fc40003fa6270 */
[----:B------:R-:W-:Y:S02]  /*a940*/  FSEL R30, R8, -INF , P6 ;  /* 0xff800000081e7808 */ /* 0x000fe40003000000 */
[C---:B------:R-:W-:Y:S01]  /*a950*/  ISETP.GE.AND P0, PT, R9.reuse, R225, PT ;  /* 0x000000e10900720c */ /* 0x040fe20003f06270 */
[----:B------:R-:W-:Y:S01]  /*a960*/  FMUL.FTZ R24, R24, UR4 ;  /* 0x0000000418187c20 */ /* 0x000fe20008410000 */
[----:B------:R-:W-:Y:S01]  /*a970*/  ISETP.GE.AND P6, PT, R9, R226, PT ;  /* 0x000000e20900720c */ /* 0x000fe20003fc6270 */
[----:B------:R-:W-:Y:S01]  /*a980*/  FMUL.FTZ R25, R25, UR4 ;  /* 0x0000000419197c20 */ /* 0x000fe20008410000 */
[----:B------:R-:W1:Y:S01]  /*a990*/  LDSM.16.M88.4 R8, [R221+0xe800] ;  /* 0x00e80000dd08783b */ /* 0x000e620000000200 */
[----:B------:R-:W-:Y:S01]  /*a9a0*/  I2FP.F32.S32 R197, R168 ;  /* 0x000000a800c57245 */ /* 0x000fe20000201400 */
[----:B------:R-:W-:Y:S01]  /*a9b0*/  FMUL.FTZ R27, R27, UR4 ;  /* 0x000000041b1b7c20 */ /* 0x000fe20008410000 */
[----:B------:R-:W-:Y:S01]  /*a9c0*/  I2FP.F32.S32 R168, R170 ;  /* 0x000000aa00a87245 */ /* 0x000fe20000201400 */
[----:B------:R-:W-:Y:S01]  /*a9d0*/  FMUL.FTZ R170, R29, UR4 ;  /* 0x000000041daa7c20 */ /* 0x000fe20008410000 */
[----:B------:R-:W-:Y:S01]  /*a9e0*/  IABS R169, R169 ;  /* 0x000000a900a97213 */ /* 0x000fe20000000000 */
[----:B--2---:R-:W-:Y:S01]  /*a9f0*/  FFMA.FTZ R197, R197, -UR14, R16 ;  /* 0x8000000ec5c57c23 */ /* 0x004fe20008010010 */
[----:B------:R-:W-:Y:S01]  /*aa00*/  FSEL R29, R30, -INF , !P5 ;  /* 0xff8000001e1d7808 */ /* 0x000fe20006800000 */
[----:B------:R-:W2:Y:S01]  /*aa10*/  MUFU.TANH R16, R170 ;  /* 0x000000aa00107308 */ /* 0x000ea20000002400 */
[----:B---3--:R-:W-:Y:S01]  /*aa20*/  FFMA.FTZ R171, R168, -UR14, R171 ;  /* 0x8000000ea8ab7c23 */ /* 0x008fe200080100ab */
[C---:B------:R-:W-:Y:S01]  /*aa30*/  VIADD R168, R34.reuse, 0xffffffb8 ;  /* 0xffffffb822a87836 */ /* 0x040fe20000000000 */
[----:B------:R-:W-:Y:S01]  /*aa40*/  I2FP.F32.S32 R169, R169 ;  /* 0x000000a900a97245 */ /* 0x000fe20000201400 */
[----:B------:R-:W-:Y:S01]  /*aa50*/  HMMA.16816.F32 R180, R12, R4, R180 ;  /* 0x000000040cb4723c */ /* 0x000fe200000018b4 */
[----:B------:R-:W-:Y:S01]  /*aa60*/  IABS R196, R196 ;  /* 0x000000c400c47213 */ /* 0x000fe20000000000 */
[----:B------:R-:W-:Y:S01]  /*aa70*/  VIADD R4, R34, 0xffffffa1 ;  /* 0xffffffa122047836 */ /* 0x000fe20000000000 */
[----:B------:R-:W-:Y:S01]  /*aa80*/  FSEL R30, R171, -INF , P6 ;  /* 0xff800000ab1e7808 */ /* 0x000fe20003000000 */
[----:B------:R-:W-:Y:S01]  /*aa90*/  FFMA.FTZ R18, R169, -UR14, R18 ;  /* 0x8000000ea9127c23 */ /* 0x000fe20008010012 */
[----:B------:R-:W-:Y:S01]  /*aaa0*/  IABS R171, R7 ;  /* 0x0000000700ab7213 */ /* 0x000fe20000000000 */
[----:B------:R-:W3:Y:S01]  /*aab0*/  MUFU.TANH R24, R24 ;  /* 0x0000001800187308 */ /* 0x000ee20000002400 */
[----:B------:R-:W-:-:S02]  /*aac0*/  ISETP.GE.AND P5, PT, R168, R228, PT ;  /* 0x000000e4a800720c */ /* 0x000fc40003fa6270 */
[----:B------:R-:W-:Y:S02]  /*aad0*/  I2FP.F32.S32 R171, R171 ;  /* 0x000000ab00ab7245 */ /* 0x000fe40000201400 */
[----:B------:R-:W-:Y:S02]  /*aae0*/  ISETP.GE.AND P6, PT, R168, R227, PT ;  /* 0x000000e3a800720c */ /* 0x000fe40003fc6270 */
[----:B------:R-:W-:Y:S01]  /*aaf0*/  FSEL R7, R30, -INF , !P0 ;  /* 0xff8000001e077808 */ /* 0x000fe20004000000 */
[----:B------:R-:W-:Y:S01]  /*ab00*/  FMUL.FTZ R30, R31, UR4 ;  /* 0x000000041f1e7c20 */ /* 0x000fe20008410000 */
[----:B------:R-:W-:Y:S01]  /*ab10*/  FSEL R197, R197, -INF , P5 ;  /* 0xff800000c5c57808 */ /* 0x000fe20002800000 */
[----:B--2---:R-:W-:Y:S01]  /*ab20*/  FFMA.FTZ R16, R171, -UR14, R16 ;  /* 0x8000000eab107c23 */ /* 0x004fe20008010010 */
[C---:B------:R-:W-:Y:S02]  /*ab30*/  ISETP.GE.AND P5, PT, R168.reuse, R226, PT ;  /* 0x000000e2a800720c */ /* 0x040fe40003fa6270 */
[----:B------:R-:W-:Y:S01]  /*ab40*/  FSEL R197, R197, -INF , !P6 ;  /* 0xff800000c5c57808 */ /* 0x000fe20007000000 */
[----:B------:R-:W2:Y:S01]  /*ab50*/  MUFU.TANH R30, R30 ;  /* 0x0000001e001e7308 */ /* 0x000ea20000002400 */
[----:B------:R-:W-:Y:S01]  /*ab60*/  ISETP.GE.AND P0, PT, R168, R225, PT ;  /* 0x000000e1a800720c */ /* 0x000fe20003f06270 */
[----:B------:R-:W-:Y:S01]  /*ab70*/  FMUL.FTZ R180, R180, UR4 ;  /* 0x00000004b4b47c20 */ /* 0x000fe20008410000 */
[----:B------:R-:W-:Y:S01]  /*ab80*/  FSEL R18, R18, -INF , P5 ;  /* 0xff80000012127808 */ /* 0x000fe20002800000 */
[----:B------:R4:W5:Y:S01]  /*ab90*/  LDSM.16.M88.4 R168, [R219+0xf000] ;  /* 0x00f00000dba8783b */ /* 0x0009620000000200 */
[----:B------:R-:W-:Y:S01]  /*aba0*/  IABS R224, R224 ;  /* 0x000000e000e07213 */ /* 0x000fe20000000000 */
[----:B------:R-:W-:Y:S01]  /*abb0*/  FMUL.FTZ R181, R181, UR4 ;  /* 0x00000004b5b57c20 */ /* 0x000fe20008410000 */
[----:B------:R-:W-:Y:S01]  /*abc0*/  IABS R222, R222 ;  /* 0x000000de00de7213 */ /* 0x000fe20000000000 */
[C---:B-1----:R-:W-:Y:S01]  /*abd0*/  HMMA.16816.F32 R20, R12.reuse, R8, R20 ;  /* 0x000000080c14723c */ /* 0x042fe20000001814 */
[----:B------:R-:W-:Y:S01]  /*abe0*/  VIADD R8, R34, 0xffffff81 ;  /* 0xffffff8122087836 */ /* 0x000fe20000000000 */
[----:B------:R-:W-:Y:S01]  /*abf0*/  IABS R211, R211 ;  /* 0x000000d300d37213 */ /* 0x000fe20000000000 */
[----:B------:R-:W-:Y:S01]  /*ac00*/  IMAD.MOV.U32 R9, RZ, RZ, R196 ;  /* 0x000000ffff097224 */ /* 0x000fe200078e00c4 */
[----:B------:R-:W-:Y:S01]  /*ac10*/  FSEL R196, R18, -INF , !P0 ;  /* 0xff80000012c47808 */ /* 0x000fe20004000000 */
[----:B------:R-:W-:Y:S01]  /*ac20*/  VIADD R18, R34, 0xffffff88 ;  /* 0xffffff8822127836 */ /* 0x000fe20000000000 */
[C---:B------:R-:W-:Y:S01]  /*ac30*/  ISETP.GE.AND P6, PT, R8.reuse, R228, PT ;  /* 0x000000e40800720c */ /* 0x040fe20003fc6270 */
[----:B------:R-:W-:Y:S01]  /*ac40*/  MUFU.TANH R180, R180 ;  /* 0x000000b400b47308 */ /* 0x000fe20000002400 */
[----:B------:R-:W-:Y:S01]  /*ac50*/  ISETP.GE.AND P5, PT, R8, R227, PT ;  /* 0x000000e30800720c */ /* 0x000fe20003fa6270 */
[----:B------:R-:W-:Y:S01]  /*ac60*/  HMMA.16816.F32 R192, R12, R10, R192 ;  /* 0x0000000a0cc0723c */ /* 0x000fe200000018c0 */
[----:B------:R-:W-:Y:S01]  /*ac70*/  FSEL R16, R16, -INF , P6 ;  /* 0xff80000010107808 */ /* 0x000fe20003000000 */
[----:B------:R-:W-:Y:S01]  /*ac80*/  FMUL.FTZ R182, R182, UR4 ;  /* 0x00000004b6b67c20 */ /* 0x000fe20008410000 */
[C---:B------:R-:W-:Y:S01]  /*ac90*/  ISETP.GE.AND P0, PT, R8.reuse, R225, PT ;  /* 0x000000e10800720c */ /* 0x040fe20003f06270 */
[----:B------:R-:W-:Y:S01]  /*aca0*/  FMUL.FTZ R183, R183, UR4 ;  /* 0x00000004b7b77c20 */ /* 0x000fe20008410000 */
[----:B------:R-:W-:Y:S01]  /*acb0*/  ISETP.GE.AND P6, PT, R8, R226, PT ;  /* 0x000000e20800720c */ /* 0x000fe20003fc6270 */
[----:B------:R-:W-:Y:S01]  /*acc0*/  FMUL.FTZ R8, R26, UR4 ;  /* 0x000000041a087c20 */ /* 0x000fe20008410000 */
[----:B------:R-:W-:Y:S01]  /*acd0*/  I2FP.F32.S32 R31, R9 ;  /* 0x00000009001f7245 */ /* 0x000fe20000201400 */
[----:B------:R-:W-:Y:S01]  /*ace0*/  MUFU.TANH R181, R181 ;  /* 0x000000b500b57308 */ /* 0x000fe20000002400 */
[----:B------:R-:W-:Y:S01]  /*acf0*/  IABS R201, R201 ;  /* 0x000000c900c97213 */ /* 0x000fe20000000000 */
[----:B------:R-:W-:Y:S01]  /*ad00*/  FMUL.FTZ R22, R22, UR4 ;  /* 0x0000000416167c20 */ /* 0x000fe20008410000 */
[----:B----4-:R-:W-:Y:S01]  /*ad10*/  I2FP.F32.S32 R219, R224 ;  /* 0x000000e000db7245 */ /* 0x010fe20000201400 */
[----:B---3--:R-:W-:Y:S01]  /*ad20*/  FFMA.FTZ R24, R31, -UR14, R24 ;  /* 0x8000000e1f187c23 */ /* 0x008fe20008010018 */
[----:B------:R-:W-:Y:S01]  /*ad30*/  FSEL R31, R16, -INF , !P5 ;  /* 0xff800000101f7808 */ /* 0x000fe20006800000 */
[----:B------:R-:W-:Y:S01]  /*ad40*/  FMUL.FTZ R23, R23, UR4 ;  /* 0x0000000417177c20 */ /* 0x000fe20008410000 */
[----:B------:R-:W-:Y:S01]  /*ad50*/  I2FP.F32.S32 R16, R222 ;  /* 0x000000de00107245 */ /* 0x000fe20000201400 */
[----:B------:R-:W1:Y:S01]  /*ad60*/  MUFU.TANH R9, R25 ;  /* 0x0000001900097308 */ /* 0x000e620000002400 */
[----:B--2---:R-:W-:Y:S01]  /*ad70*/  FFMA.FTZ R30, R219, -UR14, R30 ;  /* 0x8000000edb1e7c23 */ /* 0x004fe2000801001e */
[----:B------:R-:W-:Y:S01]  /*ad80*/  IABS R219, R223 ;  /* 0x000000df00db7213 */ /* 0x000fe20000000000 */
[----:B------:R-:W-:Y:S01]  /*ad90*/  FMUL.FTZ R192, R192, UR4 ;  /* 0x00000004c0c07c20 */ /* 0x000fe20008410000 */
[----:B------:R-:W-:Y:S01]  /*ada0*/  ISETP.GE.AND P5, PT, R18, R228, PT ;  /* 0x000000e41200720c */ /* 0x000fe20003fa6270 */
[----:B------:R-:W-:Y:S01]  /*adb0*/  FMUL.FTZ R194, R194, UR4 ;  /* 0x00000004c2c27c20 */ /* 0x000fe20008410000 */
[----:B------:R-:W-:-:S02]  /*adc0*/  I2FP.F32.S32 R219, R219 ;  /* 0x000000db00db7245 */ /* 0x000fc40000201400 */
[----:B------:R-:W2:Y:S01]  /*add0*/  MUFU.TANH R8, R8 ;  /* 0x0000000800087308 */ /* 0x000ea20000002400 */
[----:B------:R-:W-:Y:S02]  /*ade0*/  FSEL R24, R24, -INF , P5 ;  /* 0xff80000018187808 */ /* 0x000fe40002800000 */
[----:B------:R-:W-:Y:S01]  /*adf0*/  ISETP.GE.AND P5, PT, R18, R226, PT ;  /* 0x000000e21200720c */ /* 0x000fe20003fa6270 */
[C---:B-----5:R-:W-:Y:S01]  /*ae00*/  HMMA.16816.F32 R188, R176.reuse, R168, R188 ;  /* 0x000000a8b0bc723c */ /* 0x060fe200000018bc */
[----:B------:R-:W-:Y:S02]  /*ae10*/  I2FP.F32.S32 R169, R211 ;  /* 0x000000d300a97245 */ /* 0x000fe40000201400 */
[----:B------:R-:W-:Y:S01]  /*ae20*/  IABS R203, R203 ;  /* 0x000000cb00cb7213 */ /* 0x000fe20000000000 */
[----:B------:R-:W-:Y:S01]  /*ae30*/  MUFU.TANH R22, R22 ;  /* 0x0000001600167308 */ /* 0x000fe20000002400 */
[----:B------:R-:W-:Y:S01]  /*ae40*/  IABS R208, R208 ;  /* 0x000000d000d07213 */ /* 0x000fe20000000000 */
[----:B-1----:R-:W-:Y:S01]  /*ae50*/  FFMA.FTZ R247, R16, -UR14, R9 ;  /* 0x8000000e10f77c23 */ /* 0x002fe20008010009 */
[----:B------:R-:W-:Y:S01]  /*ae60*/  FSEL R25, R30, -INF , P6 ;  /* 0xff8000001e197808 */ /* 0x000fe20003000000 */
[----:B------:R-:W-:Y:S01]  /*ae70*/  VIADD R9, R34, 0xffffff89 ;  /* 0xffffff8922097836 */ /* 0x000fe20000000000 */
[----:B------:R-:W-:Y:S01]  /*ae80*/  ISETP.GE.AND P6, PT, R18, R227, PT ;  /* 0x000000e31200720c */ /* 0x000fe20003fc6270 */
[----:B------:R-:W-:Y:S01]  /*ae90*/  FMUL.FTZ R16, R20, UR4 ;  /* 0x0000000414107c20 */ /* 0x000fe20008410000 */
[----:B------:R-:W-:Y:S01]  /*aea0*/  FSEL R25, R25, -INF , !P0 ;  /* 0xff80000019197808 */ /* 0x000fe20004000000 */
[----:B------:R-:W-:Y:S01]  /*aeb0*/  MUFU.TANH R194, R194 ;  /* 0x000000c200c27308 */ /* 0x000fe20000002400 */
[----:B------:R-:W-:Y:S01]  /*aec0*/  ISETP.GE.AND P0, PT, R18, R225, PT ;  /* 0x000000e11200720c */ /* 0x000fe20003f06270 */
[----:B--2---:R-:W-:Y:S01]  /*aed0*/  FFMA.FTZ R8, R219, -UR14, R8 ;  /* 0x8000000edb087c23 */ /* 0x004fe20008010008 */
[----:B------:R-:W-:Y:S01]  /*aee0*/  FSEL R245, R24, -INF , !P6 ;  /* 0xff80000018f57808 */ /* 0x000fe20007000000 */
[----:B------:R-:W-:Y:S01]  /*aef0*/  HMMA.16816.F32 R184, R176, R170, R184 ;  /* 0x000000aab0b8723c */ /* 0x000fe200000018b8 */
[----:B------:R-:W-:-:S02]  /*af00*/  ISETP.GE.AND P6, PT, R9, R228, PT ;  /* 0x000000e40900720c */ /* 0x000fc40003fc6270 */
[----:B------:R-:W-:Y:S01]  /*af10*/  FSEL R20, R8, -INF , P5 ;  /* 0xff80000008147808 */ /* 0x000fe20002800000 */
[----:B------:R-:W1:Y:S01]  /*af20*/  MUFU.TANH R18, R27 ;  /* 0x0000001b00127308 */ /* 0x000e620000002400 */
[----:B------:R-:W-:Y:S02]  /*af30*/  IABS R8, R210 ;  /* 0x000000d200087213 */ /* 0x000fe40000000000 */
[----:B------:R-:W-:Y:S02]  /*af40*/  FSEL R247, R247, -INF , P6 ;  /* 0xff800000f7f77808 */ /* 0x000fe40003000000 */
[C---:B------:R-:W-:Y:S02]  /*af50*/  ISETP.GE.AND P5, PT, R9.reuse, R227, PT ;  /* 0x000000e30900720c */ /* 0x040fe40003fa6270 */
[----:B------:R-:W-:Y:S01]  /*af60*/  ISETP.GE.AND P6, PT, R9, R226, PT ;  /* 0x000000e20900720c */ /* 0x000fe20003fc6270 */
[----:B------:R-:W2:Y:S01]  /*af70*/  MUFU.TANH R16, R16 ;  /* 0x0000001000107308 */ /* 0x000ea20000002400 */
[----:B------:R-:W-:-:S02]  /*af80*/  FSEL R247, R247, -INF , !P5 ;  /* 0xff800000f7f77808 */ /* 0x000fc40006800000 */
[----:B------:R-:W-:Y:S02]  /*af90*/  IABS R206, R206 ;  /* 0x000000ce00ce7213 */ /* 0x000fe40000000000 */
[----:B------:R-:W-:Y:S02]  /*afa0*/  IABS R199, R199 ;  /* 0x000000c700c77213 */ /* 0x000fe40000000000 */
[----:B------:R-:W-:Y:S01]  /*afb0*/  IABS R202, R202 ;  /* 0x000000ca00ca7213 */ /* 0x000fe20000000000 */
[----:B------:R-:W-:Y:S01]  /*afc0*/  MUFU.TANH R182, R182 ;  /* 0x000000b600b67308 */ /* 0x000fe20000002400 */
[----:B------:R-:W-:Y:S01]  /*afd0*/  IABS R200, R200 ;  /* 0x000000c800c87213 */ /* 0x000fe20000000000 */
[----:B-1----:R-:W-:Y:S01]  /*afe0*/  FFMA.FTZ R169, R169, -UR14, R18 ;  /* 0x8000000ea9a97c23 */ /* 0x002fe20008010012 */
[----:B------:R-:W-:Y:S01]  /*aff0*/  FSEL R27, R20, -INF , !P0 ;  /* 0xff800000141b7808 */ /* 0x000fe20004000000 */
[----:B------:R-:W-:Y:S01]  /*b000*/  FMUL.FTZ R20, R21, UR4 ;  /* 0x0000000415147c20 */ /* 0x000fe20008410000 */
[----:B------:R-:W-:Y:S01]  /*b010*/  ISETP.GE.AND P0, PT, R9, R225, PT ;  /* 0x000000e10900720c */ /* 0x000fe20003f06270 */
[----:B------:R-:W-:Y:S01]  /*b020*/  VIADD R18, R34, 0xffffff90 ;  /* 0xffffff9022127836 */ /* 0x000fe20000000000 */
[----:B------:R-:W-:Y:S01]  /*b030*/  I2FP.F32.S32 R21, R8 ;  /* 0x0000000800157245 */ /* 0x000fe20000201400 */
[----:B------:R-:W-:Y:S01]  /*b040*/  MUFU.TANH R183, R183 ;  /* 0x000000b700b77308 */ /* 0x000fe20000002400 */
[----:B------:R-:W1:Y:S01]  /*b050*/  LDSM.16.M88.4 R8, [R221+0xf000] ;  /* 0x00f00000dd08783b */ /* 0x000e620000000200 */
[----:B------:R-:W-:Y:S01]  /*b060*/  I2FP.F32.S32 R202, R202 ;  /* 0x000000ca00ca7245 */ /* 0x000fe20000201400 */
[----:B------:R-:W-:-:S04]  /*b070*/  DEPBAR.LE SB0, 0x0 ;  /* 0x000080000000791a */ /* 0x000fc80000000000 */
[----:B--2---:R-:W-:Y:S01]  /*b080*/  FFMA.FTZ R16, R21, -UR14, R16 ;  /* 0x8000000e15107c23 */ /* 0x004fe20008010010 */
[----:B------:R-:W2:Y:S01]  /*b090*/  MUFU.TANH R20, R20 ;  /* 0x0000001400147308 */ /* 0x000ea20000002400 */
[----:B------:R-:W-:Y:S02]  /*b0a0*/  FSEL R21, R169, -INF , P6 ;  /* 0xff800000a9157808 */ /* 0x000fe40003000000 */
[----:B------:R-:W-:Y:S01]  /*b0b0*/  IABS R169, R209 ;  /* 0x000000d100a97213 */ /* 0x000fe20000000000 */
[----:B------:R-:W-:Y:S01]  /*b0c0*/  IMAD.MOV.U32 R209, RZ, RZ, R201 ;  /* 0x000000ffffd17224 */ /* 0x000fe200078e00c9 */
[----:B------:R-:W-:Y:S02]  /*b0d0*/  ISETP.GE.AND P5, PT, R18, R228, PT ;  /* 0x000000e41200720c */ /* 0x000fe40003fa6270 */
[----:B------:R-:W-:Y:S02]  /*b0e0*/  I2FP.F32.S32 R169, R169 ;  /* 0x000000a900a97245 */ /* 0x000fe40000201400 */
[----:B------:R-:W-:-:S02]  /*b0f0*/  I2FP.F32.S32 R209, R209 ;  /* 0x000000d100d17245 */ /* 0x000fc40000201400 */
[----:B------:R-:W-:Y:S01]  /*b100*/  FSEL R201, R16, -INF , P5 ;  /* 0xff80000010c97808 */ /* 0x000fe20002800000 */
[----:B------:R-:W-:Y:S01]  /*b110*/  FFMA.FTZ R22, R169, -UR14, R22 ;  /* 0x8000000ea9167c23 */ /* 0x000fe20008010016 */
[C---:B------:R-:W-:Y:S01]  /*b120*/  ISETP.GE.AND P5, PT, R18.reuse, R226, PT ;  /* 0x000000e21200720c */ /* 0x040fe20003fa6270 */
[----:B------:R-:W3:Y:S01]  /*b130*/  MUFU.TANH R16, R192 ;  /* 0x000000c000107308 */ /* 0x000ee20000002400 */
[----:B------:R-:W-:Y:S02]  /*b140*/  FSEL R21, R21, -INF , !P0 ;  /* 0xff80000015157808 */ /* 0x000fe40004000000 */
[C---:B------:R-:W-:Y:S01]  /*b150*/  ISETP.GE.AND P6, PT, R18.reuse, R227, PT ;  /* 0x000000e31200720c */ /* 0x040fe20003fc6270 */
[----:B--2---:R-:W-:Y:S01]  /*b160*/  FFMA.FTZ R209, R209, -UR14, R20 ;  /* 0x8000000ed1d17c23 */ /* 0x004fe20008010014 */
[----:B------:R-:W-:Y:S01]  /*b170*/  ISETP.GE.AND P0, PT, R18, R225, PT ;  /* 0x000000e11200720c */ /* 0x000fe20003f06270 */
[----:B------:R-:W-:Y:S01]  /*b180*/  VIADD R18, R34, 0xffffff91 ;  /* 0xffffff9122127836 */ /* 0x000fe20000000000 */
[----:B------:R-:W-:Y:S01]  /*b190*/  FSEL R24, R22, -INF , P5 ;  /* 0xff80000016187808 */ /* 0x000fe20002800000 */
[----:B------:R2:W4:Y:S01]  /*b1a0*/  MUFU.TANH R20, R23 ;  /* 0x0000001700147308 */ /* 0x0005220000002400 */
[----:B------:R-:W-:-:S02]  /*b1b0*/  IABS R22, R167 ;  /* 0x000000a700167213 */ /* 0x000fc40000000000 */
[----:B------:R-:W-:Y:S02]  /*b1c0*/  FSEL R201, R201, -INF , !P6 ;  /* 0xff800000c9c97808 */ /* 0x000fe40007000000 */
[C---:B------:R-:W-:Y:S02]  /*b1d0*/  ISETP.GE.AND P6, PT, R18.reuse, R228, PT ;  /* 0x000000e41200720c */ /* 0x040fe40003fc6270 */
[----:B------:R-:W-:Y:S02]  /*b1e0*/  I2FP.F32.S32 R169, R203 ;  /* 0x000000cb00a97245 */ /* 0x000fe40000201400 */
[----:B------:R-:W-:Y:S01]  /*b1f0*/  ISETP.GE.AND P5, PT, R18, R227, PT ;  /* 0x000000e31200720c */ /* 0x000fe20003fa6270 */
[C---:B-1----:R-:W-:Y:S01]  /*b200*/  HMMA.16816.F32 R188, R12.reuse, R8, R188 ;  /* 0x000000080cbc723c */ /* 0x042fe200000018bc */
[----:B------:R-:W-:Y:S01]  /*b210*/  FMUL.FTZ R9, R193, UR4 ;  /* 0x00000004c1097c20 */ /* 0x000fe20008410000 */
[----:B------:R-:W-:Y:S01]  /*b220*/  FSEL R203, R209, -INF , P6 ;  /* 0xff800000d1cb7808 */ /* 0x000fe20003000000 */
[----:B------:R-:W-:Y:S01]  /*b230*/  VIADD R8, R34, 0xffffff98 ;  /* 0xffffff9822087836 */ /* 0x000fe20000000000 */
[----:B------:R-:W-:Y:S01]  /*b240*/  ISETP.GE.AND P6, PT, R18, R226, PT ;  /* 0x000000e21200720c */ /* 0x000fe20003fc6270 */
[----:B---3--:R-:W-:Y:S01]  /*b250*/  FFMA.FTZ R16, R169, -UR14, R16 ;  /* 0x8000000ea9107c23 */ /* 0x008fe20008010010 */
[----:B------:R-:W-:Y:S01]  /*b260*/  FSEL R167, R24, -INF , !P0 ;  /* 0xff80000018a77808 */ /* 0x000fe20004000000 */
[----:B------:R-:W1:Y:S01]  /*b270*/  MUFU.TANH R9, R9 ;  /* 0x0000000900097308 */ /* 0x000e620000002400 */
[----:B--2---:R-:W-:Y:S01]  /*b280*/  I2FP.F32.S32 R23, R22 ;  /* 0x0000001600177245 */ /* 0x004fe20000201400 */
[----:B------:R-:W-:Y:S01]  /*b290*/  HMMA.16816.F32 R184, R12, R10, R184 ;  /* 0x0000000a0cb8723c */ /* 0x000fe200000018b8 */
[----:B------:R-:W-:Y:S01]  /*b2a0*/  FSEL R203, R203, -INF , !P5 ;  /* 0xff800000cbcb7808 */ /* 0x000fe20006800000 */
[----:B------:R-:W-:Y:S01]  /*b2b0*/  VIADD R10, R34, 0xffffffa0 ;  /* 0xffffffa0220a7836 */ /* 0x000fe20000000000 */
[----:B------:R-:W-:Y:S01]  /*b2c0*/  ISETP.GE.AND P0, PT, R18, R225, PT ;  /* 0x000000e11200720c */ /* 0x000fe20003f06270 */
[----:B----4-:R-:W-:Y:S01]  /*b2d0*/  FFMA.FTZ R20, R23, -UR14, R20 ;  /* 0x8000000e17147c23 */ /* 0x010fe20008010014 */
[----:B------:R-:W-:-:S02]  /*b2e0*/  ISETP.GE.AND P5, PT, R8, R228, PT ;  /* 0x000000e40800720c */ /* 0x000fc40003fa6270 */
[----:B------:R-:W-:Y:S02]  /*b2f0*/  I2FP.F32.S32 R23, R208 ;  /* 0x000000d000177245 */ /* 0x000fe40000201400 */
[----:B------:R-:W-:Y:S01]  /*b300*/  FSEL R20, R20, -INF , P6 ;  /* 0xff80000014147808 */ /* 0x000fe20003000000 */
[----:B------:R-:W-:Y:S01]  /*b310*/  FMUL.FTZ R188, R188, UR4 ;  /* 0x00000004bcbc7c20 */ /* 0x000fe20008410000 */
[----:B------:R-:W-:Y:S01]  /*b320*/  FSEL R16, R16, -INF , P5 ;  /* 0xff80000010107808 */ /* 0x000fe20002800000 */
[----:B------:R-:W-:Y:S01]  /*b330*/  FFMA.FTZ R23, R23, -UR14, R194 ;  /* 0x8000000e17177c23 */ /* 0x000fe200080100c2 */
[----:B------:R-:W-:Y:S01]  /*b340*/  FSEL R169, R20, -INF , !P0 ;  /* 0xff80000014a97808 */ /* 0x000fe20004000000 */
[----:B------:R-:W-:Y:S01]  /*b350*/  VIADD R20, R34, 0xffffff99 ;  /* 0xffffff9922147836 */ /* 0x000fe20000000000 */
[----:B------:R-:W-:Y:S01]  /*b360*/  ISETP.GE.AND P6, PT, R8, R227, PT ;  /* 0x000000e30800720c */ /* 0x000fe20003fc6270 */
[----:B------:R-:W-:Y:S01]  /*b370*/  FMUL.FTZ R190, R190, UR4 ;  /* 0x00000004bebe7c20 */ /* 0x000fe20008410000 */
[----:B------:R-:W-:Y:S01]  /*b380*/  IABS R18, R207 ;  /* 0x000000cf00127213 */ /* 0x000fe20000000000 */
[----:B------:R-:W2:Y:S01]  /*b390*/  MUFU.TANH R188, R188 ;  /* 0x000000bc00bc7308 */ /* 0x000ea20000002400 */
[C---:B------:R-:W-:Y:S01]  /*b3a0*/  ISETP.GE.AND P0, PT, R8.reuse, R225, PT ;  /* 0x000000e10800720c */ /* 0x040fe20003f06270 */
[----:B------:R-:W-:Y:S01]  /*b3b0*/  FMUL.FTZ R189, R189, UR4 ;  /* 0x00000004bdbd7c20 */ /* 0x000fe20008410000 */
[----:B------:R-:W-:Y:S01]  /*b3c0*/  ISETP.GE.AND P5, PT, R8, R226, PT ;  /* 0x000000e20800720c */ /* 0x000fe20003fa6270 */
[----:B------:R-:W-:Y:S01]  /*b3d0*/  FMUL.FTZ R8, R195, UR4 ;  /* 0x00000004c3087c20 */ /* 0x000fe20008410000 */
[----:B------:R-:W-:Y:S01]  /*b3e0*/  I2FP.F32.S32 R18, R18 ;  /* 0x0000001200127245 */ /* 0x000fe20000201400 */
[----:B------:R-:W-:Y:S01]  /*b3f0*/  FMUL.FTZ R191, R191, UR4 ;  /* 0x00000004bfbf7c20 */ /* 0x000fe20008410000 */
[----:B------:R-:W-:Y:S01]  /*b400*/  FSEL R23, R23, -INF , P5 ;  /* 0xff80000017177808 */ /* 0x000fe20002800000 */
[----:B------:R-:W-:Y:S01]  /*b410*/  MUFU.TANH R190, R190 ;  /* 0x000000be00be7308 */ /* 0x000fe20000002400 */
[----:B------:R-:W-:Y:S01]  /*b420*/  ISETP.GE.AND P5, PT, R20, R228, PT ;  /* 0x000000e41400720c */ /* 0x000fe20003fa6270 */
[----:B-1----:R-:W-:Y:S01]  /*b430*/  FFMA.FTZ R9, R18, -UR14, R9 ;  /* 0x8000000e12097c23 */ /* 0x002fe20008010009 */
[----:B------:R-:W-:Y:S01]  /*b440*/  FSEL R195, R16, -INF , !P6 ;  /* 0xff80000010c37808 */ /* 0x000fe20007000000 */
[----:B------:R-:W-:Y:S01]  /*b450*/  FMUL.FTZ R184, R184, UR4 ;  /* 0x00000004b8b87c20 */ /* 0x000fe20008410000 */
[----:B------:R-:W-:Y:S01]  /*b460*/  IABS R16, R205 ;  /* 0x000000cd00107213 */ /* 0x000fe20000000000 */
[----:B------:R-:W-:Y:S01]  /*b470*/  FMUL.FTZ R186, R186, UR4 ;  /* 0x00000004baba7c20 */ /* 0x000fe20008410000 */
[----:B------:R-:W-:Y:S01]  /*b480*/  FSEL R239, R9, -INF , P5 ;  /* 0xff80000009ef7808 */ /* 0x000fe20002800000 */
[----:B------:R-:W1:Y:S01]  /*b490*/  MUFU.TANH R8, R8 ;  /* 0x0000000800087308 */ /* 0x000e620000002400 */
[----:B------:R-:W-:Y:S01]  /*b4a0*/  IMAD.MOV.U32 R9, RZ, RZ, R206 ;  /* 0x000000ffff097224 */ /* 0x000fe200078e00ce */
[----:B------:R-:W-:Y:S01]  /*b4b0*/  ISETP.GE.AND P5, PT, R20, R226, PT ;  /* 0x000000e21400720c */ /* 0x000fe20003fa6270 */
[----:B------:R-:W-:Y:S01]  /*b4c0*/  FMUL.FTZ R185, R185, UR4 ;  /* 0x00000004b9b97c20 */ /* 0x000fe20008410000 */
[----:B------:R-:W-:Y:S01]  /*b4d0*/  I2FP.F32.S32 R11, R16 ;  /* 0x00000010000b7245 */ /* 0x000fe20000201400 */
[----:B------:R-:W-:Y:S01]  /*b4e0*/  FMUL.FTZ R187, R187, UR4 ;  /* 0x00000004bbbb7c20 */ /* 0x000fe20008410000 */
[----:B------:R-:W-:-:S02]  /*b4f0*/  I2FP.F32.S32 R9, R9 ;  /* 0x0000000900097245 */ /* 0x000fc40000201400 */
[----:B------:R-:W3:Y:S01]  /*b500*/  MUFU.TANH R189, R189 ;  /* 0x000000bd00bd7308 */ /* 0x000ee20000002400 */
[----:B------:R-:W-:Y:S01]  /*b510*/  ISETP.GE.AND P6, PT, R20, R227, PT ;  /* 0x000000e31400720c */ /* 0x000fe20003fc6270 */
[----:B--2---:R-:W-:Y:S01]  /*b520*/  FFMA.FTZ R11, R11, -UR14, R188 ;  /* 0x8000000e0b0b7c23 */ /* 0x004fe200080100bc */
[----:B------:R-:W-:Y:S02]  /*b530*/  FSEL R171, R23, -INF , !P0 ;  /* 0xff80000017ab7808 */ /* 0x000fe40004000000 */
[----:B------:R-:W-:Y:S02]  /*b540*/  FSEL R239, R239, -INF , !P6 ;  /* 0xff800000efef7808 */ /* 0x000fe40007000000 */
[----:B------:R-:W-:Y:S01]  /*b550*/  ISETP.GE.AND P6, PT, R10, R228, PT ;  /* 0x000000e40a00720c */ /* 0x000fe20003fc6270 */
[----:B------:R-:W2:Y:S01]  /*b560*/  MUFU.TANH R191, R191 ;  /* 0x000000bf00bf7308 */ /* 0x000ea20000002400 */
[----:B------:R-:W-:Y:S01]  /*b570*/  ISETP.GE.AND P0, PT, R20, R225, PT ;  /* 0x000000e11400720c */ /* 0x000fe20003f06270 */
[----:B-1----:R-:W-:Y:S01]  /*b580*/  FFMA.FTZ R8, R9, -UR14, R8 ;  /* 0x8000000e09087c23 */ /* 0x002fe20008010008 */
[----:B------:R-:W-:-:S02]  /*b590*/  IABS R9, R204 ;  /* 0x000000cc00097213 */ /* 0x000fc40000000000 */
[----:B------:R-:W-:Y:S02]  /*b5a0*/  FSEL R11, R11, -INF , P6 ;  /* 0xff8000000b0b7808 */ /* 0x000fe40003000000 */
[----:B------:R-:W-:Y:S01]  /*b5b0*/  FSEL R16, R8, -INF , P5 ;  /* 0xff80000008107808 */ /* 0x000fe20002800000 */
[----:B------:R-:W-:Y:S01]  /*b5c0*/  IMAD.MOV.U32 R8, RZ, RZ, R199 ;  /* 0x000000ffff087224 */ /* 0x000fe200078e00c7 */
[----:B------:R-:W-:Y:S01]  /*b5d0*/  I2FP.F32.S32 R9, R9 ;  /* 0x0000000900097245 */ /* 0x000fe20000201400 */
[----:B------:R-:W1:Y:S01]  /*b5e0*/  MUFU.TANH R184, R184 ;  /* 0x000000b800b87308 */ /* 0x000e620000002400 */
[C---:B------:R-:W-:Y:S02]  /*b5f0*/  ISETP.GE.AND P5, PT, R10.reuse, R227, PT ;  /* 0x000000e30a00720c */ /* 0x040fe40003fa6270 */
[----:B------:R-:W-:Y:S01]  /*b600*/  I2FP.F32.S32 R8, R8 ;  /* 0x0000000800087245 */ /* 0x000fe20000201400 */
[----:B------:R-:W-:Y:S01]  /*b610*/  FFMA.FTZ R9, R9, -UR14, R190 ;  /* 0x8000000e09097c23 */ /* 0x000fe200080100be */
[----:B------:R-:W-:-:S02]  /*b620*/  ISETP.GE.AND P6, PT, R10, R226, PT ;  /* 0x000000e20a00720c */ /* 0x000fc40003fc6270 */
[----:B------:R-:W-:Y:S01]  /*b630*/  FSEL R199, R16, -INF , !P0 ;  /* 0xff80000010c77808 */ /* 0x000fe20004000000 */
[----:B---3--:R-:W-:Y:S01]  /*b640*/  FFMA.FTZ R8, R8, -UR14, R189 ;  /* 0x8000000e08087c23 */ /* 0x008fe200080100bd */
[----:B------:R-:W-:Y:S01]  /*b650*/  FSEL R231, R11, -INF , !P5 ;  /* 0xff8000000be77808 */ /* 0x000fe20006800000 */
[----:B------:R-:W3:Y:S01]  /*b660*/  MUFU.TANH R186, R186 ;  /* 0x000000ba00ba7308 */ /* 0x000ee20000002400 */
[----:B------:R-:W-:Y:S01]  /*b670*/  ISETP.GE.AND P0, PT, R10, R225, PT ;  /* 0x000000e10a00720c */ /* 0x000fe20003f06270 */
[----:B--2---:R-:W-:Y:S01]  /*b680*/  FFMA.FTZ R191, R202, -UR14, R191 ;  /* 0x8000000ecabf7c23 */ /* 0x004fe200080100bf */
[----:B------:R-:W-:Y:S02]  /*b690*/  ISETP.GE.AND P5, PT, R4, R228, PT ;  /* 0x000000e40400720c */ /* 0x000fe40003fa6270 */
[----:B------:R-:W-:Y:S02]  /*b6a0*/  FSEL R9, R9, -INF , P6 ;  /* 0xff80000009097808 */ /* 0x000fe40003000000 */
[----:B------:R-:W-:Y:S01]  /*b6b0*/  FSEL R8, R8, -INF , P5 ;  /* 0xff80000008087808 */ /* 0x000fe20002800000 */
[----:B------:R-:W2:Y:S01]  /*b6c0*/  MUFU.TANH R185, R185 ;  /* 0x000000b900b97308 */ /* 0x000ea20000002400 */
[----:B------:R-:W-:-:S02]  /*b6d0*/  FSEL R219, R9, -INF , !P0 ;  /* 0xff80000009db7808 */ /* 0x000fc40004000000 */
[C---:B------:R-:W-:Y:S02]  /*b6e0*/  ISETP.GE.AND P6, PT, R4.reuse, R227, PT ;  /* 0x000000e30400720c */ /* 0x040fe40003fc6270 */
[C---:B------:R-:W-:Y:S02]  /*b6f0*/  ISETP.GE.AND P0, PT, R4.reuse, R225, PT ;  /* 0x000000e10400720c */ /* 0x040fe40003f06270 */
[----:B------:R-:W-:Y:S01]  /*b700*/  I2FP.F32.S32 R5, R200 ;  /* 0x000000c800057245 */ /* 0x000fe20000201400 */
[----:B------:R-:W4:Y:S01]  /*b710*/  MUFU.TANH R187, R187 ;  /* 0x000000bb00bb7308 */ /* 0x000f220000002400 */
[----:B------:R-:W-:Y:S01]  /*b720*/  ISETP.GE.AND P5, PT, R4, R226, PT ;  /* 0x000000e20400720c */ /* 0x000fe20003fa6270 */
[----:B------:R-:W-:Y:S01]  /*b730*/  VIADD R4, R34, 0xffffffa8 ;  /* 0xffffffa822047836 */ /* 0x000fe20000000000 */
[----:B------:R-:W-:Y:S01]  /*b740*/  FSEL R235, R8, -INF , !P6 ;  /* 0xff80000008eb7808 */ /* 0x000fe20007000000 */
[----:B-1----:R-:W-:Y:S01]  /*b750*/  FFMA.FTZ R5, R5, -UR14, R184 ;  /* 0x8000000e05057c23 */ /* 0x002fe200080100b8 */
[----:B------:R-:W-:Y:S01]  /*b760*/  FSEL R191, R191, -INF , P5 ;  /* 0xff800000bfbf7808 */ /* 0x000fe20002800000 */
[----:B------:R-:W-:Y:S01]  /*b770*/  VIADD R8, R34, 0xffffffa9 ;  /* 0xffffffa922087836 */ /* 0x000fe20000000000 */
[----:B------:R-:W-:-:S02]  /*b780*/  ISETP.GE.AND P6, PT, R4, R228, PT ;  /* 0x000000e40400720c */ /* 0x000fc40003fc6270 */
[----:B------:R-:W-:Y:S02]  /*b790*/  IABS R198, R198 ;  /* 0x000000c600c67213 */ /* 0x000fe40000000000 */
[----:B------:R-:W-:Y:S02]  /*b7a0*/  IABS R175, R175 ;  /* 0x000000af00af7213 */ /* 0x000fe40000000000 */
[----:B------:R-:W-:Y:S02]  /*b7b0*/  FSEL R211, R191, -INF , !P0 ;  /* 0xff800000bfd37808 */ /* 0x000fe40004000000 */
[----:B------:R-:W-:Y:S02]  /*b7c0*/  FSEL R5, R5, -INF , P6 ;  /* 0xff80000005057808 */ /* 0x000fe40003000000 */
[C---:B------:R-:W-:Y:S02]  /*b7d0*/  ISETP.GE.AND P5, PT, R4.reuse, R227, PT ;  /* 0x000000e30400720c */ /* 0x040fe40003fa6270 */
[----:B------:R-:W-:-:S02]  /*b7e0*/  ISETP.GE.AND P0, PT, R4, R225, PT ;  /* 0x000000e10400720c */ /* 0x000fc40003f06270 */
[----:B------:R-:W-:Y:S02]  /*b7f0*/  ISETP.GE.AND P6, PT, R4, R226, PT ;  /* 0x000000e20400720c */ /* 0x000fe40003fc6270 */
[----:B------:R-:W-:Y:S02]  /*b800*/  I2FP.F32.S32 R9, R198 ;  /* 0x000000c600097245 */ /* 0x000fe40000201400 */
[----:B------:R-:W-:Y:S02]  /*b810*/  I2FP.F32.S32 R4, R175 ;  /* 0x000000af00047245 */ /* 0x000fe40000201400 */
[----:B------:R-:W-:Y:S01]  /*b820*/  IABS R174, R174 ;  /* 0x000000ae00ae7213 */ /* 0x000fe20000000000 */
[----:B---3--:R-:W-:Y:S01]  /*b830*/  FFMA.FTZ R9, R9, -UR14, R186 ;  /* 0x8000000e09097c23 */ /* 0x008fe200080100ba */
[----:B------:R-:W-:Y:S01]  /*b840*/  FSEL R223, R5, -INF , !P5 ;  /* 0xff80000005df7808 */ /* 0x000fe20006800000 */
[----:B--2---:R-:W-:Y:S01]  /*b850*/  FFMA.FTZ R4, R4, -UR14, R185 ;  /* 0x8000000e04047c23 */ /* 0x004fe200080100b9 */
[----:B------:R-:W-:Y:S01]  /*b860*/  IABS R173, R173 ;  /* 0x000000ad00ad7213 */ /* 0x000fe20000000000 */
[----:B------:R-:W-:Y:S01]  /*b870*/  VIADD R5, R34, 0xffffffb0 ;  /* 0xffffffb022057836 */ /* 0x000fe20000000000 */
[----:B------:R-:W-:-:S02]  /*b880*/  I2FP.F32.S32 R174, R174 ;  /* 0x000000ae00ae7245 */ /* 0x000fc40000201400 */
[----:B------:R-:W-:Y:S02]  /*b890*/  ISETP.GE.AND P5, PT, R8, R228, PT ;  /* 0x000000e40800720c */ /* 0x000fe40003fa6270 */
[----:B------:R-:W-:Y:S01]  /*b8a0*/  FSEL R9, R9, -INF , P6 ;  /* 0xff80000009097808 */ /* 0x000fe20003000000 */
[----:B----4-:R-:W-:Y:S01]  /*b8b0*/  FFMA.FTZ R174, R174, -UR14, R187 ;  /* 0x8000000eaeae7c23 */ /* 0x010fe200080100bb */
[----:B------:R-:W-:Y:S02]  /*b8c0*/  I2FP.F32.S32 R173, R173 ;  /* 0x000000ad00ad7245 */ /* 0x000fe40000201400 */
[----:B------:R-:W-:Y:S02]  /*b8d0*/  ISETP.GE.AND P6, PT, R8, R227, PT ;  /* 0x000000e30800720c */ /* 0x000fe40003fc6270 */
[----:B------:R-:W-:Y:S01]  /*b8e0*/  FSEL R4, R4, -INF , P5 ;  /* 0xff80000004047808 */ /* 0x000fe20002800000 */
[----:B------:R-:W-:Y:S01]  /*b8f0*/  FFMA.FTZ R180, R173, -UR14, R180 ;  /* 0x8000000eadb47c23 */ /* 0x000fe200080100b4 */
[----:B------:R-:W-:-:S02]  /*b900*/  ISETP.GE.AND P5, PT, R8, R226, PT ;  /* 0x000000e20800720c */ /* 0x000fc40003fa6270 */
[----:B------:R-:W-:Y:S02]  /*b910*/  FSEL R175, R9, -INF , !P0 ;  /* 0xff80000009af7808 */ /* 0x000fe40004000000 */
[----:B------:R-:W-:Y:S02]  /*b920*/  FSEL R221, R4, -INF , !P6 ;  /* 0xff80000004dd7808 */ /* 0x000fe40007000000 */
[----:B------:R-:W-:Y:S01]  /*b930*/  ISETP.GE.AND P0, PT, R8, R225, PT ;  /* 0x000000e10800720c */ /* 0x000fe20003f06270 */
[----:B------:R-:W-:Y:S01]  /*b940*/  BAR.SYNC.DEFER_BLOCKING 0x0 ;  /* 0x0000000000007b1d */ /* 0x000fe20000010000 */
[----:B------:R-:W-:Y:S02]  /*b950*/  ISETP.GE.AND P6, PT, R5, R228, PT ;  /* 0x000000e40500720c */ /* 0x000fe40003fc6270 */
[----:B------:R-:W-:Y:S02]  /*b960*/  FSEL R173, R174, -INF , P5 ;  /* 0xff800000aead7808 */ /* 0x000fe40002800000 */
        /* <DEDUP_REMOVED lines=9> */
[----:B------:R-:W-:Y:S01]  /*ba00*/  VIADD R5, R34, 0xffffffb1 ;  /* 0xffffffb122057836 */ /* 0x000fe20000000000 */
[----:B------:R-:W-:Y:S01]  /*ba10*/  IABS R6, R6 ;  /* 0x0000000600067213 */ /* 0x000fe20000000000 */
[----:B------:R-:W-:Y:S01]  /*ba20*/  FFMA.FTZ R4, R4, -UR14, R181 ;  /* 0x8000000e04047c23 */ /* 0x000fe200080100b5 */
[----:B------:R-:W-:Y:S01]  /*ba30*/  FFMA.FTZ R9, R9, -UR14, R182 ;  /* 0x8000000e09097c23 */ /* 0x000fe200080100b6 */
[----:B------:R-:W-:Y:S01]  /*ba40*/  FSEL R209, R180, -INF , !P5 ;  /* 0xff800000b4d17808 */ /* 0x000fe20006800000 */
[----:B------:R-:W-:Y:S01]  /*ba50*/  VIADD R34, R34, 0xffffffb9 ;  /* 0xffffffb922227836 */ /* 0x000fe20000000000 */
[----:B------:R-:W-:Y:S02]  /*ba60*/  I2FP.F32.S32 R6, R6 ;  /* 0x0000000600067245 */ /* 0x000fe40000201400 */
[----:B------:R-:W-:-:S02]  /*ba70*/  ISETP.GE.AND P5, PT, R5, R228, PT ;  /* 0x000000e40500720c */ /* 0x000fc40003fa6270 */
[----:B------:R-:W-:Y:S01]  /*ba80*/  IABS R28, R28 ;  /* 0x0000001c001c7213 */ /* 0x000fe20000000000 */
[----:B------:R-:W-:Y:S01]  /*ba90*/  FFMA.FTZ R6, R6, -UR14, R183 ;  /* 0x8000000e06067c23 */ /* 0x000fe200080100b7 */
[----:B------:R-:W-:Y:S02]  /*baa0*/  FSEL R9, R9, -INF , P6 ;  /* 0xff80000009097808 */ /* 0x000fe40003000000 */
[----:B------:R-:W-:Y:S02]  /*bab0*/  IABS R166, R166 ;  /* 0x000000a600a67213 */ /* 0x000fe40000000000 */
[----:B------:R-:W-:Y:S02]  /*bac0*/  FSEL R4, R4, -INF , P5 ;  /* 0xff80000004047808 */ /* 0x000fe40002800000 */
[----:B------:R-:W-:Y:S02]  /*bad0*/  ISETP.GE.AND P5, PT, R5, R226, PT ;  /* 0x000000e20500720c */ /* 0x000fe40003fa6270 */
[----:B------:R-:W-:-:S02]  /*bae0*/  I2FP.F32.S32 R28, R28 ;  /* 0x0000001c001c7245 */ /* 0x000fc40000201400 */
[----:B------:R-:W-:Y:S02]  /*baf0*/  FSEL R205, R9, -INF , !P0 ;  /* 0xff80000009cd7808 */ /* 0x000fe40004000000 */
[----:B------:R-:W-:Y:S01]  /*bb00*/  I2FP.F32.S32 R166, R166 ;  /* 0x000000a600a67245 */ /* 0x000fe20000201400 */
[----:B------:R-:W-:Y:S01]  /*bb10*/  FFMA.FTZ R17, R28, -UR14, R17 ;  /* 0x8000000e1c117c23 */ /* 0x000fe20008010011 */
[C---:B------:R-:W-:Y:S02]  /*bb20*/  ISETP.GE.AND P0, PT, R5.reuse, R225, PT ;  /* 0x000000e10500720c */ /* 0x040fe40003f06270 */
[----:B------:R-:W-:Y:S01]  /*bb30*/  FSEL R6, R6, -INF , P5 ;  /* 0xff80000006067808 */ /* 0x000fe20002800000 */
[----:B------:R-:W-:Y:S01]  /*bb40*/  FFMA.FTZ R19, R166, -UR14, R19 ;  /* 0x8000000ea6137c23 */ /* 0x000fe20008010013 */
[----:B------:R-:W-:Y:S02]  /*bb50*/  ISETP.GE.AND P6, PT, R5, R227, PT ;  /* 0x000000e30500720c */ /* 0x000fe40003fc6270 */
[----:B------:R-:W-:-:S02]  /*bb60*/  ISETP.GE.AND P5, PT, R34, R228, PT ;  /* 0x000000e42200720c */ /* 0x000fc40003fa6270 */
[----:B------:R-:W-:Y:S02]  /*bb70*/  FSEL R179, R6, -INF , !P0 ;  /* 0xff80000006b37808 */ /* 0x000fe40004000000 */
[----:B------:R-:W-:Y:S02]  /*bb80*/  ISETP.GE.AND P0, PT, R34, R226, PT ;  /* 0x000000e22200720c */ /* 0x000fe40003f06270 */
[----:B------:R-:W-:Y:S02]  /*bb90*/  FSEL R207, R4, -INF , !P6 ;  /* 0xff80000004cf7808 */ /* 0x000fe40007000000 */
[----:B------:R-:W-:Y:S02]  /*bba0*/  FSEL R17, R17, -INF , P5 ;  /* 0xff80000011117808 */ /* 0x000fe40002800000 */
[C---:B------:R-:W-:Y:S02]  /*bbb0*/  ISETP.GE.AND P6, PT, R34.reuse, R227, PT ;  /* 0x000000e32200720c */ /* 0x040fe40003fc6270 */
[----:B------:R-:W-:-:S02]  /*bbc0*/  ISETP.GE.AND P5, PT, R34, R225, PT ;  /* 0x000000e12200720c */ /* 0x000fc40003fa6270 */
        /* <DEDUP_REMOVED lines=70> */
.L_x_6573:
[----:B------:R-:W-:Y:S01]  /*c030*/  UMOV UR6, URZ ;  /* 0x000000ff00067c82 */ /* 0x000fe20008000000 */
[----:B------:R-:W-:Y:S01]  /*c040*/  USHF.L.U32 UR4, UR10, 0x6, URZ ;  /* 0x000000060a047899 */ /* 0x000fe200080006ff */
[----:B------:R-:W-:-:S05]  /*c050*/  IADD3 R5, P0, PT, RZ, -UR6, RZ ;  /* 0x80000006ff057c10 */ /* 0x000fca000ff1e0ff */
[----:B------:R-:W-:-:S05]  /*c060*/  IMAD.X R4, RZ, RZ, ~UR4, P0 ;  /* 0x80000004ff047e24 */ /* 0x000fca00080e06ff */
[----:B------:R-:W-:-:S04]  /*c070*/  SHF.R.S64 R5, R5, 0x1f, R4 ;  /* 0x0000001f05057819 */ /* 0x000fc80000001004 */
[----:B------:R-:W-:-:S04]  /*c080*/  IADD3 R230, P0, PT, R5, R230, RZ ;  /* 0x000000e605e67210 */ /* 0x000fc80007f1e0ff */
[----:B------:R-:W-:-:S09]  /*c090*/  LEA.HI.X.SX32 R229, R4, R229, 0x1, P0 ;  /* 0x000000e504e57211 */ /* 0x000fd200000f0eff */
.L_x_6574:
        /* <DEDUP_REMOVED lines=97> */
.L_x_6572:
        /* <DEDUP_REMOVED lines=49> */
[--C-:B------:R-:W-:Y:S01]  /*c9c0*/  FFMA.FTZ R184, R7, UR4, -R176.reuse ;  /* 0x0000000407b87c23 */ /* 0x100fe200080108b0 */
[--C-:B------:R-:W-:Y:S01]  /*c9d0*/  FFMA.FTZ R182, R25, UR4, -R176.reuse ;  /* 0x0000000419b67c23 */ /* 0x100fe200080108b0 */
[--C-:B------:R-:W-:Y:S01]  /*c9e0*/  FFMA.FTZ R187, R27, UR4, -R176.reuse ;  /* 0x000000041bbb7c23 */ /* 0x100fe200080108b0 */
[----:B------:R-:W-:Y:S01]  /*c9f0*/  @P2 IADD3 R192, PT, PT, R16, -0x40, RZ ;  /* 0xffffffc010c02810 */ /* 0x000fe20007ffe0ff */
[----:B------:R-:W-:Y:S01]  /*ca00*/  FFMA.FTZ R190, R21, UR4, -R176 ;  /* 0x0000000415be7c23 */ /* 0x000fe200080108b0 */
[----:B------:R-:W-:Y:S01]  /*ca10*/  FMUL.FTZ R3, R4, UR4 ;  /* 0x0000000404037c20 */ /* 0x000fe20008410000 */
[----:B------:R-:W-:Y:S01]  /*ca20*/  MUFU.EX2 R188, R188 ;  /* 0x000000bc00bc7308 */ /* 0x000fe20000000800 */
[----:B------:R-:W-:Y:S01]  /*ca30*/  SEL R165, R165, 0xffffffe0, !P1 ;  /* 0xffffffe0a5a57807 */ /* 0x000fe20004800000 */
[----:B------:R-:W1:Y:S01]  /*ca40*/  LDSM.16.MT88.4 R28, [R192] ;  /* 0x00000000c01c783b */ /* 0x000e620000004200 */
[--C-:B------:R-:W-:Y:S01]  /*ca50*/  FFMA.FTZ R198, R203, UR4, -R206.reuse ;  /* 0x00000004cbc67c23 */ /* 0x100fe200080108ce */
[----:B------:R-:W2:Y:S01]  /*ca60*/  MUFU.EX2 R185, R185 ;  /* 0x000000b900b97308 */ /* 0x000ea20000000800 */
[----:B------:R-:W-:Y:S01]  /*ca70*/  IADD3 R193, PT, PT, R202, R165, RZ ;  /* 0x000000a5cac17210 */ /* 0x000fe20007ffe0ff */
[--C-:B------:R-:W-:Y:S01]  /*ca80*/  FFMA.FTZ R201, R201, UR4, -R206.reuse ;  /* 0x00000004c9c97c23 */ /* 0x100fe200080108ce */
[----:B------:R-:W-:Y:S01]  /*ca90*/  IADD3 R191, PT, PT, R165, R192, RZ ;  /* 0x000000c0a5bf7210 */ /* 0x000fe20007ffe0ff */
[----:B------:R-:W-:Y:S01]  /*caa0*/  MUFU.EX2 R186, R186 ;  /* 0x000000ba00ba7308 */ /* 0x000fe20000000800 */
[--C-:B------:R-:W-:Y:S01]  /*cab0*/  FFMA.FTZ R195, R195, UR4, -R206.reuse ;  /* 0x00000004c3c37c23 */ /* 0x100fe200080108ce */
[----:B------:R-:W-:Y:S01]  /*cac0*/  LDSM.16.MT88.4 R20, [R193+0x10000] ;  /* 0x01000000c114783b */ /* 0x000fe20000004200 */
[----:B------:R-:W-:Y:S01]  /*cad0*/  FFMA.FTZ R194, R239, UR4, -R206 ;  /* 0x00000004efc27c23 */ /* 0x000fe200080108ce */
[----:B------:R-:W3:Y:S01]  /*cae0*/  MUFU.EX2 R183, R183 ;  /* 0x000000b700b77308 */ /* 0x000ee20000000800 */
[--C-:B------:R-:W-:Y:S01]  /*caf0*/  FFMA.FTZ R200, R167, UR4, -R176.reuse ;  /* 0x00000004a7c87c23 */ /* 0x100fe200080108b0 */
[--C-:B------:R-:W-:Y:S01]  /*cb00*/  FFMA.FTZ R203, R169, UR4, -R176.reuse ;  /* 0x00000004a9cb7c23 */ /* 0x100fe200080108b0 */
[--C-:B------:R-:W-:Y:S01]  /*cb10*/  FFMA.FTZ R204, R199, UR4, -R176.reuse ;  /* 0x00000004c7cc7c23 */ /* 0x100fe200080108b0 */
[----:B------:R-:W-:Y:S01]  /*cb20*/  MUFU.EX2 R184, R184 ;  /* 0x000000b800b87308 */ /* 0x000fe20000000800 */
[--C-:B------:R-:W-:Y:S01]  /*cb30*/  FFMA.FTZ R171, R171, UR4, -R176.reuse ;  /* 0x00000004abab7c23 */ /* 0x100fe200080108b0 */
[----:B--2---:R-:W-:Y:S01]  /*cb40*/  F2FP.F16.F32.PACK_AB R4, R185, R188 ;  /* 0x000000bcb904723e */ /* 0x004fe200000000ff */
[----:B------:R-:W-:Y:S01]  /*cb50*/  LDSM.16.MT88.4 R164, [R192+0x2800] ;  /* 0x00280000c0a4783b */ /* 0x000fe20000004200 */
[----:B------:R-:W2:Y:S01]  /*cb60*/  MUFU.EX2 R182, R182 ;  /* 0x000000b600b67308 */ /* 0x000ea20000000800 */
[----:B------:R-:W-:Y:S01]  /*cb70*/  FFMA.FTZ R220, R211, UR4, -R176 ;  /* 0x00000004d3dc7c23 */ /* 0x000fe200080108b0 */
[--C-:B------:R-:W-:Y:S01]  /*cb80*/  FFMA.FTZ R208, R231, UR4, -R206.reuse ;  /* 0x00000004e7d07c23 */ /* 0x100fe200080108ce */
[----:B------:R-:W-:Y:S01]  /*cb90*/  FFMA.FTZ R210, R221, UR4, -R206 ;  /* 0x00000004ddd27c23 */ /* 0x000fe200080108ce */
[----:B------:R-:W-:Y:S01]  /*cba0*/  MUFU.EX2 R187, R187 ;  /* 0x000000bb00bb7308 */ /* 0x000fe20000000800 */
[--C-:B------:R-:W-:Y:S01]  /*cbb0*/  FFMA.FTZ R219, R219, UR4, -R176.reuse ;  /* 0x00000004dbdb7c23 */ /* 0x100fe200080108b0 */
[----:B---3--:R-:W-:Y:S01]  /*cbc0*/  F2FP.F16.F32.PACK_AB R6, R183, R186 ;  /* 0x000000bab706723e */ /* 0x008fe200000000ff */
[--C-:B------:R-:W-:Y:S01]  /*cbd0*/  FFMA.FTZ R211, R175, UR4, -R176.reuse ;  /* 0x00000004afd37c23 */ /* 0x100fe200080108b0 */
[----:B------:R-:W3:Y:S01]  /*cbe0*/  MUFU.EX2 R190, R190 ;  /* 0x000000be00be7308 */ /* 0x000ee20000000800 */
[----:B------:R-:W-:Y:S01]  /*cbf0*/  FFMA.FTZ R222, R173, UR4, -R176 ;  /* 0x00000004adde7c23 */ /* 0x000fe200080108b0 */
[--C-:B------:R-:W-:Y:S01]  /*cc00*/  FFMA.FTZ R235, R235, UR4, -R206.reuse ;  /* 0x00000004ebeb7c23 */ /* 0x100fe200080108ce */
[----:B------:R-:W-:Y:S01]  /*cc10*/  LDSM.16.MT88.4 R172, [R193+0x13000] ;  /* 0x01300000c1ac783b */ /* 0x000fe20000004200 */
[----:B------:R-:W4:Y:S01]  /*cc20*/  MUFU.EX2 R189, R189 ;  /* 0x000000bd00bd7308 */ /* 0x000f220000000800 */
[--C-:B------:R-:W-:Y:S01]  /*cc30*/  FFMA.FTZ R209, R209, UR4, -R206.reuse ;  /* 0x00000004d1d17c23 */ /* 0x100fe200080108ce */
[----:B--2---:R-:W-:Y:S01]  /*cc40*/  F2FP.F16.F32.PACK_AB R5, R182, R184 ;  /* 0x000000b8b605723e */ /* 0x004fe200000000ff */
[----:B------:R-:W-:Y:S01]  /*cc50*/  FFMA.FTZ R224, R207, UR4, -R206 ;  /* 0x00000004cfe07c23 */ /* 0x000fe200080108ce */
[----:B------:R-:W2:Y:S01]  /*cc60*/  MUFU.EX2 R3, R3 ;  /* 0x0000000300037308 */ /* 0x000ea20000000800 */
[--C-:B------:R-:W-:Y:S01]  /*cc70*/  FFMA.FTZ R205, R205, UR4, -R176.reuse ;  /* 0x00000004cdcd7c23 */ /* 0x100fe200080108b0 */
[--C-:B------:R-:W-:Y:S01]  /*cc80*/  FFMA.FTZ R234, R179, UR4, -R176.reuse ;  /* 0x00000004b3ea7c23 */ /* 0x100fe200080108b0 */
[----:B------:R-:W-:Y:S01]  /*cc90*/  FFMA.FTZ R196, R196, UR4, -R176 ;  /* 0x00000004c4c47c23 */ /* 0x000fe200080108b0 */
[----:B------:R-:W-:Y:S01]  /*cca0*/  MUFU.EX2 R201, R201 ;  /* 0x000000c900c97308 */ /* 0x000fe20000000800 */
[----:B------:R-:W-:-:S02]  /*ccb0*/  PLOP3.LUT P0, PT, PT, PT, UP0, 0x80, 0x8 ;  /* 0x000000000008781c */ /* 0x000fc40003f0f008 */
[----:B---3--:R-:W-:Y:S01]  /*ccc0*/  F2FP.F16.F32.PACK_AB R7, R190, R187 ;  /* 0x000000bbbe07723e */ /* 0x008fe200000000ff */
[----:B------:R-:W3:Y:S01]  /*ccd0*/  MUFU.EX2 R198, R198 ;  /* 0x000000c600c67308 */ /* 0x000ee20000000800 */
        /* <DEDUP_REMOVED lines=139> */
[----:B------:R5:W-:Y:S01]  /*d590*/  MUFU.EX2 R199, R171 ;  /* 0x000000ab00c77308 */ /* 0x000be20000000800 */
[----:B------:R-:W-:Y:S01]  /*d5a0*/  FMUL.FTZ R117, R117, R189 ;  /* 0x000000bd75757220 */ /* 0x000fe20000410000 */
[C---:B------:R-:W-:Y:S01]  /*d5b0*/  HMMA.16816.F32 R88, R4.reuse, R138, R88 ;  /* 0x0000008a0458723c */ /* 0x040fe20000001858 */
[----:B------:R-:W3:Y:S01]  /*d5c0*/  LDSM.16.MT88.4 R136, [R193+0x16000] ;  /* 0x01600000c188783b */ /* 0x000ee20000004200 */
        /* <DEDUP_REMOVED lines=19> */
[----:B-----5:R-:W-:Y:S01]  /*d700*/  LDSM.16.MT88.4 R168, [R193+0x12800] ;  /* 0x01280000c1a8783b */ /* 0x020fe20000004200 */
[----:B------:R-:W-:Y:S01]  /*d710*/  FFMA.FTZ R188, R243, R189, R188 ;  /* 0x000000bdf3bc7223 */ /* 0x000fe200000100bc */
[----:B------:R-:W-:Y:S01]  /*d720*/  FFMA.FTZ R3, R241, R3, R184 ;  /* 0x00000003f1037223 */ /* 0x000fe200000100b8 */
[----:B----4-:R-:W-:Y:S01]  /*d730*/  HMMA.16816.F32 R76, R4, R144, R76 ;  /* 0x00000090044c723c */ /* 0x010fe2000000184c */
[----:B------:R-:W-:Y:S01]  /*d740*/  LDSM.16.MT88.4 R160, [R202+0x14800] ;  /* 0x01480000caa0783b */ /* 0x000fe20000004200 */
[----:B------:R-:W-:Y:S01]  /*d750*/  MUFU.EX2 R210, R210 ;  /* 0x000000d200d27308 */ /* 0x000fe20000000800 */
[----:B------:R-:W-:Y:S01]  /*d760*/  FADD.FTZ R185, R185, R188 ;  /* 0x000000bcb9b97221 */ /* 0x000fe20000010000 */
[----:B------:R-:W-:-:S02]  /*d770*/  FADD.FTZ R182, R182, R3 ;  /* 0x00000003b6b67221 */ /* 0x000fc40000010000 */
[----:B------:R-:W-:Y:S01]  /*d780*/  MUFU.EX2 R219, R219 ;  /* 0x000000db00db7308 */ /* 0x000fe20000000800 */
[----:B------:R-:W-:Y:S01]  /*d790*/  FADD.FTZ R186, R186, R185 ;  /* 0x000000b9baba7221 */ /* 0x000fe20000010000 */
[C---:B------:R-:W-:Y:S01]  /*d7a0*/  HMMA.16816.F32 R80, R4.reuse, R146, R80 ;  /* 0x000000920450723c */ /* 0x040fe20000001850 */
[----:B------:R-:W4:Y:S01]  /*d7b0*/  LDSM.16.MT88.4 R144, [R202+0x16000] ;  /* 0x01600000ca90783b */ /* 0x000f220000004200 */
[----:B------:R-:W-:Y:S01]  /*d7c0*/  MUFU.EX2 R220, R220 ;  /* 0x000000dc00dc7308 */ /* 0x000fe20000000800 */
[----:B------:R-:W-:Y:S01]  /*d7d0*/  FADD.FTZ R3, R187, R182 ;  /* 0x000000b6bb037221 */ /* 0x000fe20000010000 */
[----:B------:R-:W-:Y:S02]  /*d7e0*/  FADD.FTZ R186, R183, R186 ;  /* 0x000000bab7ba7221 */ /* 0x000fe40000010000 */
[----:B------:R-:W-:Y:S01]  /*d7f0*/  MUFU.EX2 R211, R211 ;  /* 0x000000d300d37308 */ /* 0x000fe20000000800 */
[----:B------:R-:W-:Y:S01]  /*d800*/  FADD.FTZ R3, R190, R3 ;  /* 0x00000003be037221 */ /* 0x000fe20000010000 */
[C---:B-1----:R-:W-:Y:S02]  /*d810*/  HMMA.16816.F32 R92, R4.reuse, R140, R92 ;  /* 0x0000008c045c723c */ /* 0x042fe4000000185c */
[----:B------:R-:W-:Y:S04]  /*d820*/  MUFU.EX2 R222, R222 ;  /* 0x000000de00de7308 */ /* 0x000fe80000000800 */
[----:B------:R1:W-:Y:S02]  /*d830*/  MUFU.EX2 R207, R209 ;  /* 0x000000d100cf7308 */ /* 0x0003e40000000800 */
[C---:B------:R-:W-:Y:S01]  /*d840*/  HMMA.16816.F32 R96, R4.reuse, R142, R96 ;  /* 0x0000008e0460723c */ /* 0x040fe20000001860 */
[----:B------:R-:W5:Y:S01]  /*d850*/  LDSM.16.MT88.4 R140, [R192+0x6000] ;  /* 0x00600000c08c783b */ /* 0x000f620000004200 */
[----:B------:R-:W-:Y:S04]  /*d860*/  MUFU.EX2 R224, R224 ;  /* 0x000000e000e07308 */ /* 0x000fe80000000800 */
[----:B------:R-:W-:Y:S02]  /*d870*/  MUFU.EX2 R205, R205 ;  /* 0x000000cd00cd7308 */ /* 0x000fe40000000800 */
[----:B---3--:R-:W-:Y:S02]  /*d880*/  HMMA.16816.F32 R108, R4, R136, R108 ;  /* 0x00000088046c723c */ /* 0x008fe4000000186c */
[----:B------:R-:W-:Y:S01]  /*d890*/  MUFU.EX2 R234, R234 ;  /* 0x000000ea00ea7308 */ /* 0x000fe20000000800 */
[----:B-1----:R-:W-:-:S03]  /*d8a0*/  FFMA.FTZ R209, R177, UR4, -R176 ;  /* 0x00000004b1d17c23 */ /* 0x002fc600080108b0 */
[----:B------:R-:W-:Y:S02]  /*d8b0*/  MUFU.EX2 R196, R196 ;  /* 0x000000c400c47308 */ /* 0x000fe40000000800 */
[C---:B------:R-:W-:Y:S01]  /*d8c0*/  HMMA.16816.F32 R112, R4.reuse, R138, R112 ;  /* 0x0000008a0470723c */ /* 0x040fe20000001870 */
[----:B------:R-:W1:Y:S01]  /*d8d0*/  LDSM.16.MT88.4 R136, [R202+0x10800] ;  /* 0x01080000ca88783b */ /* 0x000e620000004200 */
[----:B------:R-:W-:Y:S06]  /*d8e0*/  MUFU.EX2 R209, R209 ;  /* 0x000000d100d17308 */ /* 0x000fec0000000800 */
[C---:B------:R-:W-:Y:S08]  /*d8f0*/  HMMA.16816.F32 R8, R4.reuse, R12, R8 ;  /* 0x0000000c0408723c */ /* 0x040ff00000001808 */
[C---:B------:R-:W-:Y:S01]  /*d900*/  HMMA.16816.F32 R12, R4.reuse, R14, R156 ;  /* 0x0000000e040c723c */ /* 0x040fe2000000189c */
[----:B------:R-:W-:Y:S07]  /*d910*/  LDSM.16.MT88.4 R156, [R193+0x14800] ;  /* 0x01480000c19c783b */ /* 0x000fee0000004200 */
        /* <DEDUP_REMOVED lines=23> */
[C---:B---3--:R-:W-:Y:S08]  /*da90*/  HMMA.16816.F32 R16, R128.reuse, R148, R16 ;  /* 0x000000948010723c */ /* 0x048ff00000001810 */
[C---:B------:R-:W-:Y:S01]  /*daa0*/  HMMA.16816.F32 R20, R128.reuse, R150, R20 ;  /* 0x000000968014723c */ /* 0x040fe20000001814 */
[----:B------:R-:W2:Y:S07]  /*dab0*/  LDSM.16.MT88.4 R148, [R192+0x4800] ;  /* 0x00480000c094783b */ /* 0x000eae0000004200 */
[C---:B----4-:R-:W-:Y:S08]  /*dac0*/  HMMA.16816.F32 R24, R128.reuse, R144, R24 ;  /* 0x000000908018723c */ /* 0x050ff00000001818 */
[C---:B------:R-:W-:Y:S01]  /*dad0*/  HMMA.16816.F32 R28, R128.reuse, R146, R28 ;  /* 0x00000092801c723c */ /* 0x040fe2000000181c */
[----:B------:R-:W3:Y:S07]  /*dae0*/  LDSM.16.MT88.4 R144, [R191+0x4800] ;  /* 0x00480000bf90783b */ /* 0x000eee0000004200 */
[C---:B-----5:R-:W-:Y:S08]  /*daf0*/  HMMA.16816.F32 R32, R128.reuse, R140, R32 ;  /* 0x0000008c8020723c */ /* 0x060ff00000001820 */
        /* <DEDUP_REMOVED lines=14> */
[----:B---3--:R-:W-:Y:S01]  /*dbe0*/  HMMA.16816.F32 R92, R128, R144, R92 ;  /* 0x00000090805c723c */ /* 0x008fe2000000185c */
[----:B------:R-:W-:-:S02]  /*dbf0*/  FFMA.FTZ R144, R223, UR4, -R206 ;  /* 0x00000004df907c23 */ /* 0x000fc400080108ce */
[----:B------:R-:W3:Y:S04]  /*dc00*/  MUFU.EX2 R223, R235 ;  /* 0x000000eb00df7308 */ /* 0x000ee80000000800 */
[----:B------:R4:W3:Y:S01]  /*dc10*/  MUFU.EX2 R221, R144 ;  /* 0x0000009000dd7308 */ /* 0x0008e20000000800 */
[C---:B-1----:R-:W-:Y:S08]  /*dc20*/  HMMA.16816.F32 R108, R128.reuse, R136, R108 ;  /* 0x00000088806c723c */ /* 0x042ff0000000186c */
[C---:B------:R-:W-:Y:S01]  /*dc30*/  HMMA.16816.F32 R112, R128.reuse, R138, R112 ;  /* 0x0000008a8070723c */ /* 0x040fe20000001870 */
[----:B------:R-:W1:Y:S07]  /*dc40*/  LDSM.16.MT88.4 R136, [R192+0x1000] ;  /* 0x00100000c088783b */ /* 0x000e6e0000004200 */
[C---:B------:R-:W-:Y:S01]  /*dc50*/  HMMA.16816.F32 R96, R128.reuse, R146, R96 ;  /* 0x000000928060723c */ /* 0x040fe20000001860 */
[----:B----4-:R-:W4:Y:S07]  /*dc60*/  LDSM.16.MT88.4 R144, [R191+0x1000] ;  /* 0x00100000bf90783b */ /* 0x010f2e0000004200 */
        /* <DEDUP_REMOVED lines=12> */
[C---:B-----5:R-:W-:Y:S08]  /*dd30*/  HMMA.16816.F32 R116, R128.reuse, R152, R116 ;  /* 0x000000988074723c */ /* 0x060ff00000001874 */
[C---:B------:R-:W-:Y:S01]  /*dd40*/  HMMA.16816.F32 R120, R128.reuse, R154, R120 ;  /* 0x0000009a8078723c */ /* 0x040fe20000001878 */
[----:B------:R-:W-:Y:S07]  /*dd50*/  LDSM.16.MT88.4 R152, [R192+0x5000] ;  /* 0x00500000c098783b */ /* 0x000fee0000004200 */
        /* <DEDUP_REMOVED lines=14> */
[C---:B-1----:R-:W-:Y:S08]  /*de40*/  HMMA.16816.F32 R24, R4.reuse, R136, R24 ;  /* 0x000000880418723c */ /* 0x042ff00000001818 */
[C---:B------:R-:W-:Y:S08]  /*de50*/  HMMA.16816.F32 R28, R4.reuse, R138, R28 ;  /* 0x0000008a041c723c */ /* 0x040ff0000000181c */
[C---:B----4-:R-:W-:Y:S01]  /*de60*/  HMMA.16816.F32 R136, R4.reuse, R144, R32 ;  /* 0x000000900488723c */ /* 0x050fe20000001820 */
[----:B------:R-:W1:Y:S07]  /*de70*/  LDSM.16.MT88.4 R32, [R202+0x17000] ;  /* 0x01700000ca20783b */ /* 0x000e6e0000004200 */
[C---:B------:R-:W-:Y:S08]  /*de80*/  HMMA.16816.F32 R16, R4.reuse, R140, R16 ;  /* 0x0000008c0410723c */ /* 0x040ff00000001810 */
[C---:B------:R-:W-:Y:S01]  /*de90*/  HMMA.16816.F32 R20, R4.reuse, R142, R20 ;  /* 0x0000008e0414723c */ /* 0x040fe20000001814 */
        /* <DEDUP_REMOVED lines=12> */
[----:B-1----:R-:W-:Y:S01]  /*df60*/  HMMA.16816.F32 R100, R4, R32, R100 ;  /* 0x000000200464723c */ /* 0x002fe20000001864 */
[--C-:B------:R-:W-:Y:S01]  /*df70*/  FFMA.FTZ R32, R197, UR4, -R206.reuse ;  /* 0x00000004c5207c23 */ /* 0x100fe200080108ce */
[----:B------:R-:W-:-:S02]  /*df80*/  FFMA.FTZ R197, R178, UR4, -R206 ;  /* 0x00000004b2c57c23 */ /* 0x000fc400080108ce */
[----:B------:R-:W-:Y:S01]  /*df90*/  LDSM.16.MT88.4 R176, [R193+0x13800] ;  /* 0x01380000c1b0783b */ /* 0x000fe20000004200 */
[----:B------:R1:W-:Y:S03]  /*dfa0*/  MUFU.EX2 R206, R32 ;  /* 0x0000002000ce7308 */ /* 0x0003e60000000800 */
        /* <DEDUP_REMOVED lines=16> */
[C---:B------:R-:W-:Y:S01]  /*e0b0*/  HMMA.16816.F32 R104, R4.reuse, R34, R104 ;  /* 0x000000220468723c */ /* 0x040fe20000001868 */
[----:B-1----:R-:W1:Y:S07]  /*e0c0*/  LDSM.16.MT88.4 R32, [R202+0x15800] ;  /* 0x01580000ca20783b */ /* 0x002e6e0000004200 */
[C---:B----4-:R-:W-:Y:S08]  /*e0d0*/  HMMA.16816.F32 R108, R4.reuse, R144, R108 ;  /* 0x00000090046c723c */ /* 0x050ff0000000186c */
        /* <DEDUP_REMOVED lines=8> */
[----:B------:R-:W-:Y:S01]  /*e160*/  FADD.FTZ R207, R207, R210 ;  /* 0x000000d2cfcf7221 */ /* 0x000fe20000010000 */
[----:B------:R-:W-:-:S02]  /*e170*/  F2FP.F16.F32.PACK_AB R5, R234, R205 ;  /* 0x000000cdea05723e */ /* 0x000fc400000000ff */
[----:B------:R-:W-:Y:S01]  /*e180*/  F2FP.F16.F32.PACK_AB R6, R197, R206 ;  /* 0x000000cec506723e */ /* 0x000fe200000000ff */
[----:B------:R-:W-:Y:S01]  /*e190*/  FADD.FTZ R207, R224, R207 ;  /* 0x000000cfe0cf7221 */ /* 0x000fe20000010000 */
[----:B------:R-:W-:-:S03]  /*e1a0*/  F2FP.F16.F32.PACK_AB R7, R209, R196 ;  /* 0x000000c4d107723e */ /* 0x000fc600000000ff */
[----:B------:R-:W-:-:S04]  /*e1b0*/  FADD.FTZ R206, R206, R207 ;  /* 0x000000cfcece7221 */ /* 0x000fc80000010000 */
[----:B------:R-:W-:Y:S01]  /*e1c0*/  HMMA.16816.F32 R160, R4, R156, R8 ;  /* 0x0000009c04a0723c */ /* 0x000fe20000001808 */
[----:B------:R-:W4:Y:S01]  /*e1d0*/  LDSM.16.MT88.4 R8, [R191+0x1800] ;  /* 0x00180000bf08783b */ /* 0x000f220000004200 */
[----:B------:R-:W-:-:S06]  /*e1e0*/  FADD.FTZ R243, R197, R206 ;  /* 0x000000cec5f37221 */ /* 0x000fcc0000010000 */
[C---:B------:R-:W-:Y:S01]  /*e1f0*/  HMMA.16816.F32 R156, R4.reuse, R158, R12 ;  /* 0x0000009e049c723c */ /* 0x040fe2000000180c */
[----:B------:R-:W5:Y:S07]  /*e200*/  LDSM.16.MT88.4 R12, [R191+0x3800] ;  /* 0x00380000bf0c783b */ /* 0x000f6e0000004200 */
[C---:B---3--:R-:W-:Y:S08]  /*e210*/  HMMA.16816.F32 R36, R4.reuse, R140, R36 ;  /* 0x0000008c0424723c */ /* 0x048ff00000001824 */
[C---:B------:R-:W-:Y:S01]  /*e220*/  HMMA.16816.F32 R40, R4.reuse, R142, R40 ;  /* 0x0000008e0428723c */ /* 0x040fe20000001828 */
[----:B------:R-:W3:Y:S07]  /*e230*/  LDSM.16.MT88.4 R140, [R192+0x1800] ;  /* 0x00180000c08c783b */ /* 0x000eee0000004200 */
[C---:B------:R-:W-:Y:S08]  /*e240*/  HMMA.16816.F32 R100, R4.reuse, R152, R100 ;  /* 0x000000980464723c */ /* 0x040ff00000001864 */
[C---:B------:R-:W-:Y:S08]  /*e250*/  HMMA.16816.F32 R104, R4.reuse, R154, R104 ;  /* 0x0000009a0468723c */ /* 0x040ff00000001868 */
[C---:B-1----:R-:W-:Y:S08]  /*e260*/  HMMA.16816.F32 R68, R4.reuse, R32, R68 ;  /* 0x000000200444723c */ /* 0x042ff00000001844 */
[C---:B------:R-:W-:Y:S01]  /*e270*/  HMMA.16816.F32 R72, R4.reuse, R34, R72 ;  /* 0x000000220448723c */ /* 0x040fe20000001848 */
[----:B------:R-:W1:Y:S07]  /*e280*/  LDSM.16.MT88.4 R32, [R192+0x7800] ;  /* 0x00780000c020783b */ /* 0x000e6e0000004200 */
[C---:B--2---:R-:W-:Y:S01]  /*e290*/  HMMA.16816.F32 R152, R4.reuse, R148, R16 ;  /* 0x000000940498723c */ /* 0x044fe20000001810 */
[----:B------:R-:W2:Y:S07]  /*e2a0*/  LDSM.16.MT88.4 R16, [R191+0x5800] ;  /* 0x00580000bf10783b */ /* 0x000eae0000004200 */
[C---:B----4-:R-:W-:Y:S08]  /*e2b0*/  HMMA.16816.F32 R136, R4.reuse, R8, R136 ;  /* 0x000000080488723c */ /* 0x050ff00000001888 */
[C---:B------:R-:W-:Y:S01]  /*e2c0*/  HMMA.16816.F32 R132, R4.reuse, R10, R132 ;  /* 0x0000000a0484723c */ /* 0x040fe20000001884 */
[----:B------:R-:W4:Y:S07]  /*e2d0*/  LDSM.16.MT88.4 R8, [R191+0x7800] ;  /* 0x00780000bf08783b */ /* 0x000f2e0000004200 */
[----:B-----5:R-:W-:Y:S01]  /*e2e0*/  HMMA.16816.F32 R60, R4, R12, R60 ;  /* 0x0000000c043c723c */ /* 0x020fe2000000183c */
[----:B------:R-:W-:Y:S01]  /*e2f0*/  FADD.FTZ R12, R200, R3 ;  /* 0x00000003c80c7221 */ /* 0x000fe20000010000 */
[----:B------:R-:W-:-:S02]  /*e300*/  MOV R3, R180 ;  /* 0x000000b400037202 */ /* 0x000fc40000000f00 */
[----:B------:R-:W-:Y:S01]  /*e310*/  @P0 MOV R3, R180 ;  /* 0x000000b400030202 */ /* 0x000fe20000000f00 */
[----:B------:R-:W-:-:S03]  /*e320*/  FADD.FTZ R12, R203, R12 ;  /* 0x0000000ccb0c7221 */ /* 0x000fc60000010000 */
[----:B------:R-:W-:Y:S01]  /*e330*/  HMMA.16816.F32 R108, R4, R144, R108 ;  /* 0x00000090046c723c */ /* 0x000fe2000000186c */
[----:B------:R-:W-:-:S04]  /*e340*/  FADD.FTZ R199, R199, R12 ;  /* 0x0000000cc7c77221 */ /* 0x000fc80000010000 */
[----:B------:R-:W-:-:S03]  /*e350*/  FADD.FTZ R204, R204, R199 ;  /* 0x000000c7cccc7221 */ /* 0x000fc60000010000 */
[----:B------:R-:W-:Y:S01]  /*e360*/  HMMA.16816.F32 R112, R4, R146, R112 ;  /* 0x000000920470723c */ /* 0x000fe20000001870 */
[----:B------:R-:W-:-:S04]  /*e370*/  FADD.FTZ R219, R219, R204 ;  /* 0x000000ccdbdb7221 */ /* 0x000fc80000010000 */
        /* <DEDUP_REMOVED lines=19> */
[C---:B------:R-:W-:Y:S08]  /*e4b0*/  HMMA.16816.F32 R64, R4.reuse, R14, R64 ;  /* 0x0000000e0440723c */ /* 0x040ff00000001840 */
[C---:B--2---:R-:W-:Y:S08]  /*e4c0*/  HMMA.16816.F32 R92, R4.reuse, R16, R92 ;  /* 0x00000010045c723c */ /* 0x044ff0000000185c */
[C---:B------:R-:W-:Y:S08]  /*e4d0*/  HMMA.16816.F32 R96, R4.reuse, R18, R96 ;  /* 0x000000120460723c */ /* 0x040ff00000001860 */
[C---:B----4-:R-:W-:Y:S08]  /*e4e0*/  HMMA.16816.F32 R124, R4.reuse, R8, R124 ;  /* 0x00000008047c723c */ /* 0x050ff0000000187c */
[C---:B------:R-:W-:Y:S08]  /*e4f0*/  HMMA.16816.F32 R128, R4.reuse, R10, R128 ;  /* 0x0000000a0480723c */ /* 0x040ff00000001880 */
[----:B------:R-:W-:Y:S01]  /*e500*/  HMMA.16816.F32 R84, R4, R164, R84 ;  /* 0x000000a40454723c */ /* 0x000fe20000001854 */
[----:B------:R-:W-:-:S02]  /*e510*/  MOV R164, R181 ;  /* 0x000000b500a47202 */ /* 0x000fc40000000f00 */
[----:B------:R-:W-:Y:S01]  /*e520*/  @P0 MOV R164, R181 ;  /* 0x000000b500a40202 */ /* 0x000fe20000000f00 */
[----:B------:R-:W-:-:S01]  /*e530*/  NOP ;  /* 0x0000000000007918 */ /* 0x000fc20000000000 */
[----:B------:R-:W-:-:S15]  /*e540*/  BRA.U UP0, `(.L_x_6575) ;  /* 0x0000000100047547 */ /* 0x000fde000b800000 */
.L_x_6569:
[----:B------:R-:W-:-:S12]  /*e550*/  UIADD3 UR24, UPT, UPT, UR29, -0x1, URZ ;  /* 0xffffffff1d187890 */ /* 0x000fd8000fffe0ff */
.L_x_6575:
[----:B------:R-:W-:-:S09]  /*e560*/  UISETP.GE.AND UP0, UPT, UR24, UR18, UPT ;  /* 0x000000121800728c */ /* 0x000fd2000bf06270 */
[----:B------:R-:W-:Y:S05]  /*e570*/  BRA.U !UP0, `(.L_x_6576) ;  /* 0x0000005508f07547 */ /* 0x000fea000b800000 */
[----:B------:R-:W1:Y:S01]  /*e580*/  S2UR UR5, SR_CgaCtaId ;  /* 0x00000000000579c3 */ /* 0x000e620000008800 */
[----:B------:R-:W2:Y:S01]  /*e590*/  LDCU.64 UR6, c[0x0][0x4e0] ;  /* 0x00009c00ff0677ac */ /* 0x000ea20008000a00 */
[----:B------:R-:W-:Y:S02]  /*e5a0*/  IADD3 R235, PT, PT, R213, UR20, R2 ;  /* 0x00000014d5eb7c10 */ /* 0x000fe4000fffe002 */
[----:B------:R-:W-:Y:S01]  /*e5b0*/  LOP3.LUT R213, R212, R217, RZ, 0x3c, !PT ;  /* 0x000000d9d4d57212 */ /* 0x000fe200078e3cff */
[----:B------:R-:W3:Y:S01]  /*e5c0*/  LDCU.64 UR8, c[0x0][0x4e0] ;  /* 0x00009c00ff0877ac */ /* 0x000ee20008000a00 */
[----:B------:R-:W-:Y:S01]  /*e5d0*/  IMAD.MOV.U32 R212, RZ, RZ, 0x20 ;  /* 0x00000020ffd47424 */ /* 0x000fe200078e00ff */
[----:B------:R-:W-:Y:S01]  /*e5e0*/  LOP3.LUT P0, RZ, R214, 0x2, RZ, 0xc0, !PT ;  /* 0x00000002d6ff7812 */ /* 0x000fe2000780c0ff */
        /* <DEDUP_REMOVED lines=34> */
.L_x_6580:
[----:B------:R-:W-:Y:S01]  /*e810*/  PLOP3.LUT P2, PT, PT, PT, UP1, 0x80, 0x8 ;  /* 0x000000000008781c */ /* 0x000fe20003f4f018 */
[----:B------:R-:W4:Y:S01]  /*e820*/  S2R R214, SR_TID.X ;  /* 0x0000000000d67919 */ /* 0x000f220000002100 */
[----:B------:R-:W-:Y:S01]  /*e830*/  PLOP3.LUT P0, PT, PT, PT, UP1, 0x80, 0x8 ;  /* 0x000000000008781c */ /* 0x000fe20003f0f018 */
[----:B------:R-:W5:Y:S01]  /*e840*/  @!UP1 LDCU UR27, c[0x0][0x3c0] ;  /* 0x00007800ff1b97ac */ /* 0x000f620008000800 */
[----:B------:R-:W-:Y:S04]  /*e850*/  DEPBAR.LE SB0, 0x0 ;  /* 0x000080000000791a */ /* 0x000fe80000000000 */
[----:B------:R-:W-:Y:S01]  /*e860*/  BAR.SYNC.DEFER_BLOCKING 0x0 ;  /* 0x0000000000007b1d */ /* 0x000fe20000010000 */
[C---:B----4-:R-:W-:Y:S01]  /*e870*/  LOP3.LUT R10, R214.reuse, 0x38, RZ, 0xc0, !PT ;  /* 0x00000038d60a7812 */ /* 0x050fe200078ec0ff */
[C---:B------:R-:W-:Y:S01]  /*e880*/  IMAD.SHL.U32 R5, R214.reuse, 0x8, RZ ;  /* 0x00000008d6057824 */ /* 0x040fe200078e00ff */
[----:B------:R-:W-:Y:S01]  /*e890*/  SHF.R.U32.HI R216, RZ, 0x1, R214 ;  /* 0x00000001ffd87819 */ /* 0x000fe200000116d6 */
[----:B------:R-:W-:Y:S01]  /*e8a0*/  IMAD.SHL.U32 R4, R214, 0x40, RZ ;  /* 0x00000040d6047824 */ /* 0x000fe200078e00ff */
[----:B-----5:R-:W-:Y:S02]  /*e8b0*/  @!UP1 USHF.L.U32 UR20, UR27, 0x6, URZ ;  /* 0x000000061b149899 */ /* 0x020fe400080006ff */
        /* <DEDUP_REMOVED lines=31> */
[----:B------:R-:W4:Y:S01]  /*eab0*/  LDC R5, c[0x0][0x4f0] ;  /* 0x00013c00ff057b82 */ /* 0x000f220000000800 */
[----:B------:R-:W-:Y:S01]  /*eac0*/  UIADD3 UR20, UPT, UPT, UR19, -0x40, URZ ;  /* 0xffffffc013147890 */ /* 0x000fe2000fffe0ff */
[----:B------:R-:W-:Y:S01]  /*ead0*/  MOV R10, RZ ;  /* 0x000000ff000a7202 */ /* 0x000fe20000000f00 */
        /* <DEDUP_REMOVED lines=52> */
[----:B------:R-:W-:Y:S01]  /*ee20*/  IMAD.WIDE.U32 R10, R9, UR10, R10 ;  /* 0x0000000a090a7c25 */ /* 0x000fe2000f8e000a */
[----:B------:R-:W-:Y:S02]  /*ee30*/  SHF.R.S32.HI R3, RZ, 0x1f, R9 ;  /* 0x0000001fff037819 */ /* 0x000fe40000011409 */
[C---:B------:R-:W-:Y:S03]  /*ee40*/  LEA R232, P0, R10.reuse, R8, 0x1 ;  /* 0x000000080ae87211 */ /* 0x040fe600078008ff */
[----:B------:R-:W-:Y:S04]  /*ee50*/  IMAD R4, R3, UR10, RZ ;  /* 0x0000000a03047c24 */ /* 0x000fe8000f8e02ff */
[----:B------:R-:W-:Y:S04]  /*ee60*/  IMAD R4, R9, UR11, R4 ;  /* 0x0000000b09047c24 */ /* 0x000fe8000f8e0204 */
[----:B------:R-:W-:Y:S05]  /*ee70*/  IMAD.IADD R4, R11, 0x1, R4 ;  /* 0x000000010b047824 */ /* 0x000fea00078e0204 */
[----:B------:R-:W-:Y:S07]  /*ee80*/  LEA.HI.X R233, R10, R7, R4, 0x1, P0 ;  /* 0x000000070ae97211 */ /* 0x000fee00000f0c04 */
.L_x_6577:
        /* <DEDUP_REMOVED lines=28> */
[C---:B------:R-:W-:Y:S02]  /*f050*/  LOP3.LUT P2, RZ, R214.reuse, 0x4, RZ, 0xc0, !PT ;  /* 0x00000004d6ff7812 */ /* 0x040fe4000784c0ff */
        /* <DEDUP_REMOVED lines=84> */
[----:B---3--:R-:W-:Y:S01]  /*f5a0*/  LDSM.16.M88.4 R196, [R218+0x9800] ;  /* 0x00980000dac4783b */ /* 0x008fe20000000200 */
[C---:B----4-:R-:W-:Y:S04]  /*f5b0*/  HMMA.16816.F32 R4, R164.reuse, R168, RZ ;  /* 0x000000a8a404723c */ /* 0x050fe800000018ff */
[----:B------:R-:W-:Y:S04]  /*f5c0*/  LDSM.16.M88.4 R200, [R3+0x8000] ;  /* 0x0080000003c8783b */ /* 0x000fe80000000200 */
[C---:B------:R-:W-:Y:S01]  /*f5d0*/  HMMA.16816.F32 R8, R164.reuse, R170, RZ ;  /* 0x000000aaa408723c */ /* 0x040fe200000018ff */
[----:B------:R-:W-:Y:S05]  /*f5e0*/  LDSM.16.M88.4 R168, [R220+0x9800] ;  /* 0x00980000dca8783b */ /* 0x000fea0000000200 */
[----:B------:R-:W-:Y:S02]  /*f5f0*/  LDSM.16.M88.4 R204, [R218+0xa000] ;  /* 0x00a00000dacc783b */ /* 0x000fe40000000200 */
[C---:B-----5:R-:W-:Y:S03]  /*f600*/  HMMA.16816.F32 R12, R164.reuse, R172, RZ ;  /* 0x000000aca40c723c */ /* 0x060fe600000018ff */
[----:B------:R-:W-:Y:S05]  /*f610*/  LDSM.16.M88.4 R208, [R220+0xc000] ;  /* 0x00c00000dcd0783b */ /* 0x000fea0000000200 */
[C---:B------:R-:W-:Y:S01]  /*f620*/  HMMA.16816.F32 R16, R164.reuse, R174, RZ ;  /* 0x000000aea410723c */ /* 0x040fe200000018ff */
[----:B------:R-:W-:Y:S07]  /*f630*/  LDSM.16.M88.4 R172, [R222] ;  /* 0x00000000deac783b */ /* 0x000fee0000000200 */
[C---:B-1----:R-:W-:Y:S08]  /*f640*/  HMMA.16816.F32 R20, R164.reuse, R176, RZ ;  /* 0x000000b0a414723c */ /* 0x042ff000000018ff */
        /* <DEDUP_REMOVED lines=220> */
[----:B------:R2:W1:Y:S01]  /*10410*/  MUFU.TANH R23, R231 ;  /* 0x000000e700177308 */ /* 0x0004620000002400 */
        /* <DEDUP_REMOVED lines=9> */
[----:B-----5:R-:W-:Y:S01]  /*104b0*/  FMUL.FTZ R250, R34, UR17 ;  /* 0x0000001122fa7c20 */ /* 0x020fe20008410000 */
[----:B--2---:R-:W-:Y:S06]  /*104c0*/  FMUL.FTZ R231, R35, UR17 ;  /* 0x0000001123e77c20 */ /* 0x004fec0008410000 */
[----:B------:R-:W2:Y:S10]  /*104d0*/  MUFU.TANH R203, R203 ;  /* 0x000000cb00cb7308 */ /* 0x000eb40000002400 */
        /* <DEDUP_REMOVED lines=100> */
.L_x_6579:
        /* <DEDUP_REMOVED lines=94> */
.L_x_6578:
        /* <DEDUP_REMOVED lines=18> */
[C---:B------:R-:W-:Y:S01]  /*11220*/  ISETP.GE.AND P0, PT, R6.reuse, R225, PT ;  /* 0x000000e10600720c */ /* 0x040fe20003f06270 */
[C---:B------:R-:W-:Y:S01]  /*11230*/  FFMA.FTZ R200, R5.reuse, -UR14, R200 ;  /* 0x8000000e05c87c23 */ /* 0x040fe200080100c8 */
[----:B------:R-:W-:Y:S01]  /*11240*/  FFMA.FTZ R206, R5, -UR14, R206 ;  /* 0x8000000e05ce7c23 */ /* 0x000fe200080100ce */
[C---:B------:R-:W-:Y:S02]  /*11250*/  IADD3 R5, PT, PT, R235.reuse, -0x20, RZ ;  /* 0xffffffe0eb057810 */ /* 0x040fe40007ffe0ff */
[C---:B------:R-:W-:Y:S02]  /*11260*/  ISETP.GE.AND P5, PT, R6.reuse, R226, PT ;  /* 0x000000e20600720c */ /* 0x040fe40003fa6270 */
[C---:B------:R-:W-:Y:S02]  /*11270*/  ISETP.GE.AND P4, PT, R6.reuse, R228, PT ;  /* 0x000000e40600720c */ /* 0x040fe40003f86270 */
[----:B------:R-:W-:Y:S01]  /*11280*/  ISETP.GE.AND P6, PT, R6, R227, PT ;  /* 0x000000e30600720c */ /* 0x000fe20003fc6270 */
[----:B------:R-:W-:Y:S01]  /*11290*/  VIADD R6, R235, 0xfffffff7 ;  /* 0xfffffff7eb067836 */ /* 0x000fe20000000000 */
[----:B------:R-:W-:Y:S02]  /*112a0*/  IABS R5, R5 ;  /* 0x0000000500057213 */ /* 0x000fe40000000000 */
[----:B------:R-:W-:Y:S02]  /*112b0*/  I2FP.F32.S32 R4, R4 ;  /* 0x0000000400047245 */ /* 0x000fe40000201400 */
[----:B------:R-:W-:Y:S02]  /*112c0*/  I2FP.F32.S32 R5, R5 ;  /* 0x0000000500057245 */ /* 0x000fe40000201400 */
[----:B------:R-:W-:Y:S01]  /*112d0*/  IADD3 R3, PT, PT, R234, -0x1f, RZ ;  /* 0xffffffe1ea037810 */ /* 0x000fe20007ffe0ff */
[----:B------:R-:W-:Y:S01]  /*112e0*/  FFMA.FTZ R199, R4, -UR14, R199 ;  /* 0x8000000e04c77c23 */ /* 0x000fe200080100c7 */
[----:B------:R-:W-:Y:S01]  /*112f0*/  IABS R6, R6 ;  /* 0x0000000600067213 */ /* 0x000fe20000000000 */
[----:B------:R-:W-:Y:S01]  /*11300*/  FFMA.FTZ R208, R5, -UR14, R208 ;  /* 0x8000000e05d07c23 */ /* 0x000fe200080100d0 */
[----:B------:R-:W-:Y:S01]  /*11310*/  IADD3 R4, PT, PT, R235, -0x11, RZ ;  /* 0xffffffefeb047810 */ /* 0x000fe20007ffe0ff */
[----:B------:R-:W-:Y:S01]  /*11320*/  FFMA.FTZ R242, R5, -UR14, R242 ;  /* 0x8000000e05f27c23 */ /* 0x000fe200080100f2 */
[----:B------:R-:W-:Y:S01]  /*11330*/  FSEL R15, R198, -INF , P5 ;  /* 0xff800000c60f7808 */ /* 0x000fe20002800000 */
[----:B------:R-:W-:Y:S01]  /*11340*/  VIADD R5, R235, 0xffffffcf ;  /* 0xffffffcfeb057836 */ /* 0x000fe20000000000 */
[----:B------:R-:W-:Y:S02]  /*11350*/  FSEL R19, R196, -INF , P4 ;  /* 0xff800000c4137808 */ /* 0x000fe40002000000 */
[C---:B------:R-:W-:Y:S02]  /*11360*/  ISETP.GE.AND P3, PT, R3.reuse, R228, PT ;  /* 0x000000e40300720c */ /* 0x040fe40003f66270 */
[C---:B------:R-:W-:Y:S02]  /*11370*/  ISETP.GE.AND P4, PT, R3.reuse, R225, PT ;  /* 0x000000e10300720c */ /* 0x040fe40003f86270 */
[C---:B------:R-:W-:Y:S02]  /*11380*/  ISETP.GE.AND P1, PT, R3.reuse, R226, PT ;  /* 0x000000e20300720c */ /* 0x040fe40003f26270 */
[----:B------:R-:W-:Y:S02]  /*11390*/  ISETP.GE.AND P5, PT, R3, R227, PT ;  /* 0x000000e30300720c */ /* 0x000fe40003fa6270 */
[----:B------:R-:W-:Y:S02]  /*113a0*/  I2FP.F32.S32 R6, R6 ;  /* 0x0000000600067245 */ /* 0x000fe40000201400 */
[C---:B------:R-:W-:Y:S02]  /*113b0*/  IADD3 R3, PT, PT, R235.reuse, -0x18, RZ ;  /* 0xffffffe8eb037810 */ /* 0x040fe40007ffe0ff */
[----:B------:R-:W-:Y:S01]  /*113c0*/  IABS R4, R4 ;  /* 0x0000000400047213 */ /* 0x000fe20000000000 */
[C---:B------:R-:W-:Y:S01]  /*113d0*/  FFMA.FTZ R197, R6.reuse, -UR14, R197 ;  /* 0x8000000e06c57c23 */ /* 0x040fe200080100c5 */
[----:B------:R-:W-:Y:S01]  /*113e0*/  IABS R3, R3 ;  /* 0x0000000300037213 */ /* 0x000fe20000000000 */
[----:B------:R-:W-:Y:S01]  /*113f0*/  FFMA.FTZ R203, R6, -UR14, R203 ;  /* 0x8000000e06cb7c23 */ /* 0x000fe200080100cb */
[----:B------:R-:W-:Y:S01]  /*11400*/  I2FP.F32.S32 R4, R4 ;  /* 0x0000000400047245 */ /* 0x000fe20000201400 */
[C---:B------:R-:W-:Y:S01]  /*11410*/  VIADD R6, R235.reuse, 0xffffffdf ;  /* 0xffffffdfeb067836 */ /* 0x040fe20000000000 */
[----:B------:R-:W-:Y:S02]  /*11420*/  IABS R5, R5 ;  /* 0x0000000500057213 */ /* 0x000fe40000000000 */
[----:B------:R-:W-:Y:S01]  /*11430*/  IADD3 R22, PT, PT, R234, -0x18, RZ ;  /* 0xffffffe8ea167810 */ /* 0x000fe20007ffe0ff */
[C---:B------:R-:W-:Y:S01]  /*11440*/  FFMA.FTZ R201, R4.reuse, -UR14, R201 ;  /* 0x8000000e04c97c23 */ /* 0x040fe200080100c9 */
[----:B------:R-:W-:Y:S01]  /*11450*/  IADD3 R8, PT, PT, R235, -0x19, RZ ;  /* 0xffffffe7eb087810 */ /* 0x000fe20007ffe0ff */
[----:B------:R-:W-:Y:S01]  /*11460*/  FFMA.FTZ R207, R4, -UR14, R207 ;  /* 0x8000000e04cf7c23 */ /* 0x000fe200080100cf */
[----:B------:R-:W-:Y:S02]  /*11470*/  I2FP.F32.S32 R3, R3 ;  /* 0x0000000300037245 */ /* 0x000fe40000201400 */
[----:B------:R-:W-:Y:S02]  /*11480*/  FSEL R21, R197, -INF , P3 ;  /* 0xff800000c5157808 */ /* 0x000fe40001800000 */
[----:B------:R-:W-:Y:S01]  /*11490*/  I2FP.F32.S32 R5, R5 ;  /* 0x0000000500057245 */ /* 0x000fe20000201400 */
[C---:B------:R-:W-:Y:S01]  /*114a0*/  FFMA.FTZ R210, R3.reuse, -UR14, R210 ;  /* 0x8000000e03d27c23 */ /* 0x040fe200080100d2 */
[-C--:B------:R-:W-:Y:S01]  /*114b0*/  ISETP.GE.AND P3, PT, R22, R228.reuse, PT ;  /* 0x000000e41600720c */ /* 0x080fe20003f66270 */
[----:B------:R-:W-:Y:S01]  /*114c0*/  FFMA.FTZ R204, R3, -UR14, R204 ;  /* 0x8000000e03cc7c23 */ /* 0x000fe200080100cc */
[----:B------:R-:W-:Y:S01]  /*114d0*/  FSEL R13, R199, -INF , P1 ;  /* 0xff800000c70d7808 */ /* 0x000fe20000800000 */
[----:B------:R-:W-:Y:S01]  /*114e0*/  FFMA.FTZ R183, R5, -UR14, R183 ;  /* 0x8000000e05b77c23 */ /* 0x000fe200080100b7 */
[----:B------:R-:W-:Y:S01]  /*114f0*/  ISETP.GE.AND P1, PT, R17, R228, PT ;  /* 0x000000e41100720c */ /* 0x000fe20003f26270 */
[----:B------:R-:W-:Y:S01]  /*11500*/  FFMA.FTZ R248, R5, -UR14, R248 ;  /* 0x8000000e05f87c23 */ /* 0x000fe200080100f8 */
[----:B------:R-:W-:Y:S02]  /*11510*/  IABS R8, R8 ;  /* 0x0000000800087213 */ /* 0x000fe40000000000 */
[----:B------:R-:W-:Y:S02]  /*11520*/  FSEL R200, R200, -INF , P3 ;  /* 0xff800000c8c87808 */ /* 0x000fe40001800000 */
[----:B------:R-:W-:Y:S02]  /*11530*/  IADD3 R3, PT, PT, R235, -0x29, RZ ;  /* 0xffffffd7eb037810 */ /* 0x000fe40007ffe0ff */
[----:B------:R-:W-:Y:S02]  /*11540*/  ISETP.GE.AND P3, PT, R22, R226, PT ;  /* 0x000000e21600720c */ /* 0x000fe40003f66270 */
[----:B------:R-:W-:Y:S02]  /*11550*/  FSEL R5, R201, -INF , P1 ;  /* 0xff800000c9057808 */ /* 0x000fe40000800000 */
[----:B------:R-:W-:Y:S02]  /*11560*/  I2FP.F32.S32 R8, R8 ;  /* 0x0000000800087245 */ /* 0x000fe40000201400 */
[----:B------:R-:W-:Y:S02]  /*11570*/  ISETP.GE.AND P1, PT, R17, R226, PT ;  /* 0x000000e21100720c */ /* 0x000fe40003f26270 */
[----:B------:R-:W-:Y:S01]  /*11580*/  IADD3 R7, PT, PT, R234, -0x10, RZ ;  /* 0xfffffff0ea077810 */ /* 0x000fe20007ffe0ff */
[----:B------:R-:W-:Y:S01]  /*11590*/  FFMA.FTZ R205, R8, -UR14, R205 ;  /* 0x8000000e08cd7c23 */ /* 0x000fe200080100cd */
[----:B------:R-:W-:Y:S01]  /*115a0*/  IADD3 R20, PT, PT, R234, -0xf, RZ ;  /* 0xfffffff1ea147810 */ /* 0x000fe20007ffe0ff */
[----:B------:R-:W-:Y:S01]  /*115b0*/  FFMA.FTZ R211, R8, -UR14, R211 ;  /* 0x8000000e08d37c23 */ /* 0x000fe200080100d3 */
[----:B------:R-:W-:Y:S02]  /*115c0*/  IABS R3, R3 ;  /* 0x0000000300037213 */ /* 0x000fe40000000000 */
[----:B------:R-:W-:Y:S02]  /*115d0*/  FSEL R11, R202, -INF , P3 ;  /* 0xff800000ca0b7808 */ /* 0x000fe40001800000 */
[----:B------:R-:W-:Y:S02]  /*115e0*/  FSEL R9, R203, -INF , P1 ;  /* 0xff800000cb097808 */ /* 0x000fe40000800000 */
[-C--:B------:R-:W-:Y:S02]  /*115f0*/  ISETP.GE.AND P3, PT, R7, R228.reuse, PT ;  /* 0x000000e40700720c */ /* 0x080fe40003f66270 */
[----:B------:R-:W-:Y:S02]  /*11600*/  ISETP.GE.AND P1, PT, R20, R228, PT ;  /* 0x000000e41400720c */ /* 0x000fe40003f26270 */
[----:B------:R-:W-:Y:S02]  /*11610*/  IABS R6, R6 ;  /* 0x0000000600067213 */ /* 0x000fe40000000000 */
[----:B------:R-:W-:Y:S02]  /*11620*/  I2FP.F32.S32 R3, R3 ;  /* 0x0000000300037245 */ /* 0x000fe40000201400 */
[----:B------:R-:W-:Y:S02]  /*11630*/  FSEL R204, R204, -INF , P3 ;  /* 0xff800000cccc7808 */ /* 0x000fe40001800000 */
[----:B------:R-:W-:Y:S01]  /*11640*/  FSEL R199, R205, -INF , P1 ;  /* 0xff800000cdc77808 */ /* 0x000fe20000800000 */
[----:B------:R-:W-:Y:S01]  /*11650*/  FFMA.FTZ R23, R3, -UR14, R23 ;  /* 0x8000000e03177c23 */ /* 0x000fe20008010017 */
[----:B------:R-:W-:Y:S01]  /*11660*/  ISETP.GE.AND P3, PT, R7, R226, PT ;  /* 0x000000e20700720c */ /* 0x000fe20003f66270 */
[----:B------:R-:W-:Y:S01]  /*11670*/  FFMA.FTZ R240, R3, -UR14, R240 ;  /* 0x8000000e03f07c23 */ /* 0x000fe200080100f0 */
[----:B------:R-:W-:Y:S02]  /*11680*/  I2FP.F32.S32 R6, R6 ;  /* 0x0000000600067245 */ /* 0x000fe40000201400 */
[----:B------:R-:W-:Y:S02]  /*11690*/  ISETP.GE.AND P1, PT, R20, R226, PT ;  /* 0x000000e21400720c */ /* 0x000fe40003f26270 */
[----:B------:R-:W-:Y:S01]  /*116a0*/  IADD3 R18, PT, PT, R234, -0x8, RZ ;  /* 0xfffffff8ea127810 */ /* 0x000fe20007ffe0ff */
[C---:B------:R-:W-:Y:S01]  /*116b0*/  FFMA.FTZ R209, R6.reuse, -UR14, R209 ;  /* 0x8000000e06d17c23 */ /* 0x040fe200080100d1 */
[C---:B------:R-:W-:Y:S01]  /*116c0*/  IADD3 R4, PT, PT, R235.reuse, -0x28, RZ ;  /* 0xffffffd8eb047810 */ /* 0x040fe20007ffe0ff */
[----:B------:R-:W-:Y:S01]  /*116d0*/  FFMA.FTZ R244, R6, -UR14, R244 ;  /* 0x8000000e06f47c23 */ /* 0x000fe200080100f4 */
[----:B------:R-:W-:Y:S02]  /*116e0*/  IADD3 R3, PT, PT, R235, -0x41, RZ ;  /* 0xffffffbfeb037810 */ /* 0x000fe40007ffe0ff */
[----:B------:R-:W-:Y:S02]  /*116f0*/  FSEL R203, R206, -INF , P3 ;  /* 0xff800000cecb7808 */ /* 0x000fe40001800000 */
[-C--:B------:R-:W-:Y:S02]  /*11700*/  ISETP.GE.AND P3, PT, R18, R228.reuse, PT ;  /* 0x000000e41200720c */ /* 0x080fe40003f66270 */
[----:B------:R-:W-:Y:S02]  /*11710*/  FSEL R201, R207, -INF , P1 ;  /* 0xff800000cfc97808 */ /* 0x000fe40000800000 */
[----:B------:R-:W-:Y:S02]  /*11720*/  ISETP.GE.AND P1, PT, R16, R228, PT ;  /* 0x000000e41000720c */ /* 0x000fe40003f26270 */
[----:B------:R-:W-:Y:S02]  /*11730*/  IABS R4, R4 ;  /* 0x0000000400047213 */ /* 0x000fe40000000000 */
[----:B------:R-:W-:Y:S02]  /*11740*/  IABS R3, R3 ;  /* 0x0000000300037213 */ /* 0x000fe40000000000 */
[----:B------:R-:W-:Y:S02]  /*11750*/  FSEL R179, R208, -INF , P3 ;  /* 0xff800000d0b37808 */ /* 0x000fe40001800000 */
[----:B------:R-:W-:Y:S02]  /*11760*/  ISETP.GE.AND P3, PT, R18, R226, PT ;  /* 0x000000e21200720c */ /* 0x000fe40003f66270 */
[----:B------:R-:W-:Y:S02]  /*11770*/  FSEL R177, R209, -INF , P1 ;  /* 0xff800000d1b17808 */ /* 0x000fe40000800000 */
[----:B------:R-:W-:Y:S02]  /*11780*/  I2FP.F32.S32 R4, R4 ;  /* 0x0000000400047245 */ /* 0x000fe40000201400 */
[----:B------:R-:W-:Y:S02]  /*11790*/  IADD3 R14, PT, PT, R234, 0x1, RZ ;  /* 0x00000001ea0e7810 */ /* 0x000fe40007ffe0ff */
[----:B------:R-:W-:Y:S01]  /*117a0*/  ISETP.GE.AND P1, PT, R16, R226, PT ;  /* 0x000000e21000720c */ /* 0x000fe20003f26270 */
[C---:B------:R-:W-:Y:S01]  /*117b0*/  FFMA.FTZ R219, R4.reuse, -UR14, R219 ;  /* 0x8000000e04db7c23 */ /* 0x040fe200080100db */
[----:B------:R-:W-:Y:S01]  /*117c0*/  I2FP.F32.S32 R3, R3 ;  /* 0x0000000300037245 */ /* 0x000fe20000201400 */
[----:B------:R-:W-:Y:S01]  /*117d0*/  FFMA.FTZ R24, R4, -UR14, R24 ;  /* 0x8000000e04187c23 */ /* 0x000fe20008010018 */
[C---:B------:R-:W-:Y:S02]  /*117e0*/  IADD3 R6, PT, PT, R235.reuse, -0x40, RZ ;  /* 0xffffffc0eb067810 */ /* 0x040fe40007ffe0ff */
[----:B------:R-:W-:Y:S01]  /*117f0*/  IADD3 R8, PT, PT, R235, -0x30, RZ ;  /* 0xffffffd0eb087810 */ /* 0x000fe20007ffe0ff */
[----:B------:R-:W-:Y:S01]  /*11800*/  FFMA.FTZ R180, R3, -UR14, R180 ;  /* 0x8000000e03b47c23 */ /* 0x000fe200080100b4 */
[----:B------:R-:W-:Y:S02]  /*11810*/  FSEL R175, R210, -INF , P3 ;  /* 0xff800000d2af7808 */ /* 0x000fe40001800000 */
[-C--:B------:R-:W-:Y:S02]  /*11820*/  ISETP.GE.AND P3, PT, R14, R228.reuse, PT ;  /* 0x000000e40e00720c */ /* 0x080fe40003f66270 */
[----:B------:R-:W-:Y:S02]  /*11830*/  FSEL R173, R211, -INF , P1 ;  /* 0xff800000d3ad7808 */ /* 0x000fe40000800000 */
[----:B------:R-:W-:Y:S02]  /*11840*/  ISETP.GE.AND P1, PT, R234, R228, PT ;  /* 0x000000e4ea00720c */ /* 0x000fe40003f26270 */
[----:B------:R-:W-:Y:S02]  /*11850*/  IABS R6, R6 ;  /* 0x0000000600067213 */ /* 0x000fe40000000000 */
[----:B------:R-:W-:Y:S02]  /*11860*/  IABS R8, R8 ;  /* 0x0000000800087213 */ /* 0x000fe40000000000 */
[C---:B------:R-:W-:Y:S02]  /*11870*/  IADD3 R3, PT, PT, R235.reuse, -0x39, RZ ;  /* 0xffffffc7eb037810 */ /* 0x040fe40007ffe0ff */
[----:B------:R-:W-:Y:S02]  /*11880*/  IADD3 R4, PT, PT, R235, -0x38, RZ ;  /* 0xffffffc8eb047810 */ /* 0x000fe40007ffe0ff */
[----:B------:R-:W-:Y:S02]  /*11890*/  FSEL R231, R240, -INF , P3 ;  /* 0xff800000f0e77808 */ /* 0x000fe40001800000 */
[----:B------:R-:W-:Y:S02]  /*118a0*/  FSEL R245, R219, -INF , P1 ;  /* 0xff800000dbf57808 */ /* 0x000fe40000800000 */
[----:B------:R-:W-:Y:S02]  /*118b0*/  I2FP.F32.S32 R6, R6 ;  /* 0x0000000600067245 */ /* 0x000fe40000201400 */
[----:B------:R-:W-:Y:S02]  /*118c0*/  ISETP.GE.AND P3, PT, R234, R226, PT ;  /* 0x000000e2ea00720c */ /* 0x000fe40003f66270 */
[----:B------:R-:W-:Y:S01]  /*118d0*/  I2FP.F32.S32 R8, R8 ;  /* 0x0000000800087245 */ /* 0x000fe20000201400 */
[----:B------:R-:W-:Y:S01]  /*118e0*/  FFMA.FTZ R181, R6, -UR14, R181 ;  /* 0x8000000e06b57c23 */ /* 0x000fe200080100b5 */
[----:B------:R-:W-:Y:S01]  /*118f0*/  ISETP.GE.AND P1, PT, R14, R226, PT ;  /* 0x000000e20e00720c */ /* 0x000fe20003f26270 */
[C---:B------:R-:W-:Y:S01]  /*11900*/  VIADD R6, R234.reuse, 0x11 ;  /* 0x00000011ea067836 */ /* 0x040fe20000000000 */
[----:B------:R-:W-:Y:S01]  /*11910*/  IADD3 R10, PT, PT, R234, 0x9, RZ ;  /* 0x00000009ea0a7810 */ /* 0x000fe20007ffe0ff */
[C---:B------:R-:W-:Y:S01]  /*11920*/  FFMA.FTZ R249, R8.reuse, -UR14, R249 ;  /* 0x8000000e08f97c23 */ /* 0x040fe200080100f9 */
[----:B------:R-:W-:Y:S01]  /*11930*/  IABS R3, R3 ;  /* 0x0000000300037213 */ /* 0x000fe20000000000 */
[----:B------:R-:W-:Y:S01]  /*11940*/  FFMA.FTZ R193, R8, -UR14, R193 ;  /* 0x8000000e08c17c23 */ /* 0x000fe200080100c1 */
[----:B------:R-:W-:Y:S02]  /*11950*/  IADD3 R12, PT, PT, R234, 0x8, RZ ;  /* 0x00000008ea0c7810 */ /* 0x000fe40007ffe0ff */
[----:B------:R-:W-:Y:S02]  /*11960*/  IABS R4, R4 ;  /* 0x0000000400047213 */ /* 0x000fe40000000000 */
[----:B------:R-:W-:Y:S02]  /*11970*/  FSEL R221, R242, -INF , P3 ;  /* 0xff800000f2dd7808 */ /* 0x000fe40001800000 */
[----:B------:R-:W-:Y:S02]  /*11980*/  FSEL R219, R244, -INF , P1 ;  /* 0xff800000f4db7808 */ /* 0x000fe40000800000 */
[-C--:B------:R-:W-:Y:S02]  /*11990*/  ISETP.GE.AND P3, PT, R10, R228.reuse, PT ;  /* 0x000000e40a00720c */ /* 0x080fe40003f66270 */
[----:B------:R-:W-:Y:S02]  /*119a0*/  I2FP.F32.S32 R3, R3 ;  /* 0x0000000300037245 */ /* 0x000fe40000201400 */
[----:B------:R-:W-:Y:S02]  /*119b0*/  ISETP.GE.AND P1, PT, R12, R228, PT ;  /* 0x000000e40c00720c */ /* 0x000fe40003f26270 */
[----:B------:R-:W-:Y:S01]  /*119c0*/  I2FP.F32.S32 R4, R4 ;  /* 0x0000000400047245 */ /* 0x000fe20000201400 */
[C---:B------:R-:W-:Y:S01]  /*119d0*/  FFMA.FTZ R246, R3.reuse, -UR14, R246 ;  /* 0x8000000e03f67c23 */ /* 0x040fe200080100f6 */
[----:B------:R-:W-:Y:S01]  /*119e0*/  FSEL R211, R248, -INF , P3 ;  /* 0xff800000f8d37808 */ /* 0x000fe20001800000 */
[----:B------:R-:W-:Y:S01]  /*119f0*/  FFMA.FTZ R165, R3, -UR14, R165 ;  /* 0x8000000e03a57c23 */ /* 0x000fe200080100a5 */
[----:B------:R-:W-:Y:S01]  /*11a00*/  FSEL R15, R15, -INF , !P0 ;  /* 0xff8000000f0f7808 */ /* 0x000fe20004000000 */
[C---:B------:R-:W-:Y:S01]  /*11a10*/  FFMA.FTZ R166, R4.reuse, -UR14, R166 ;  /* 0x8000000e04a67c23 */ /* 0x040fe200080100a6 */
[----:B------:R-:W-:Y:S01]  /*11a20*/  FSEL R223, R249, -INF , P1 ;  /* 0xff800000f9df7808 */ /* 0x000fe20000800000 */
[----:B------:R-:W-:Y:S01]  /*11a30*/  FFMA.FTZ R247, R4, -UR14, R247 ;  /* 0x8000000e04f77c23 */ /* 0x000fe200080100f7 */
[-C--:B------:R-:W-:Y:S02]  /*11a40*/  ISETP.GE.AND P3, PT, R10, R226.reuse, PT ;  /* 0x000000e20a00720c */ /* 0x080fe40003f66270 */
[----:B------:R-:W-:Y:S02]  /*11a50*/  ISETP.GE.AND P1, PT, R12, R226, PT ;  /* 0x000000e20c00720c */ /* 0x000fe40003f26270 */
[----:B------:R-:W-:Y:S02]  /*11a60*/  ISETP.GE.AND P0, PT, R6, R228, PT ;  /* 0x000000e40600720c */ /* 0x000fe40003f06270 */
[C---:B------:R-:W-:Y:S02]  /*11a70*/  IADD3 R8, PT, PT, R234.reuse, 0x10, RZ ;  /* 0x00000010ea087810 */ /* 0x040fe40007ffe0ff */
[----:B------:R-:W-:Y:S02]  /*11a80*/  IADD3 R4, PT, PT, R234, 0x18, RZ ;  /* 0x00000018ea047810 */ /* 0x000fe40007ffe0ff */
[----:B------:R-:W-:Y:S02]  /*11a90*/  FSEL R207, R23, -INF , P3 ;  /* 0xff80000017cf7808 */ /* 0x000fe40001800000 */
[----:B------:R-:W-:Y:S02]  /*11aa0*/  FSEL R209, R24, -INF , P1 ;  /* 0xff80000018d17808 */ /* 0x000fe40000800000 */
[----:B------:R-:W-:Y:S02]  /*11ab0*/  ISETP.GE.AND P3, PT, R8, R226, PT ;  /* 0x000000e20800720c */ /* 0x000fe40003f66270 */
[----:B------:R-:W-:Y:S02]  /*11ac0*/  FSEL R195, R246, -INF , P0 ;  /* 0xff800000f6c37808 */ /* 0x000fe40000000000 */
[----:B------:R-:W-:Y:S02]  /*11ad0*/  IADD3 R3, PT, PT, R234, 0x19, RZ ;  /* 0x00000019ea037810 */ /* 0x000fe40007ffe0ff */
[-C--:B------:R-:W-:Y:S02]  /*11ae0*/  ISETP.GE.AND P1, PT, R8, R228.reuse, PT ;  /* 0x000000e40800720c */ /* 0x080fe40003f26270 */
[-C--:B------:R-:W-:Y:S02]  /*11af0*/  ISETP.GE.AND P0, PT, R4, R228.reuse, PT ;  /* 0x000000e40400720c */ /* 0x080fe40003f06270 */
[----:B------:R-:W-:Y:S02]  /*11b00*/  FSEL R193, R193, -INF , P3 ;  /* 0xff800000c1c17808 */ /* 0x000fe40001800000 */
[----:B------:R-:W-:Y:S02]  /*11b10*/  ISETP.GE.AND P3, PT, R3, R228, PT ;  /* 0x000000e40300720c */ /* 0x000fe40003f66270 */
[----:B------:R-:W-:Y:S02]  /*11b20*/  FSEL R181, R181, -INF , P0 ;  /* 0xff800000b5b57808 */ /* 0x000fe40000000000 */
[----:B------:R-:W-:Y:S02]  /*11b30*/  FSEL R197, R247, -INF , P1 ;  /* 0xff800000f7c57808 */ /* 0x000fe40000800000 */
[-C--:B------:R-:W-:Y:S02]  /*11b40*/  ISETP.GE.AND P1, PT, R6, R226.reuse, PT ;  /* 0x000000e20600720c */ /* 0x080fe40003f26270 */
[-C--:B------:R-:W-:Y:S02]  /*11b50*/  ISETP.GE.AND P0, PT, R3, R226.reuse, PT ;  /* 0x000000e20300720c */ /* 0x080fe40003f06270 */
[----:B------:R-:W-:Y:S02]  /*11b60*/  FSEL R180, R180, -INF , P3 ;  /* 0xff800000b4b47808 */ /* 0x000fe40001800000 */
[-C--:B------:R-:W-:Y:S02]  /*11b70*/  ISETP.GE.AND P3, PT, R22, R227.reuse, PT ;  /* 0x000000e31600720c */ /* 0x080fe40003f66270 */
[----:B------:R-:W-:Y:S02]  /*11b80*/  FSEL R183, R183, -INF , P1 ;  /* 0xff800000b7b77808 */ /* 0x000fe40000800000 */
[----:B------:R-:W-:Y:S02]  /*11b90*/  FSEL R19, R19, -INF , !P6 ;  /* 0xff80000013137808 */ /* 0x000fe40007000000 */
[----:B------:R-:W-:Y:S02]  /*11ba0*/  FSEL R165, R165, -INF , P0 ;  /* 0xff800000a5a57808 */ /* 0x000fe40000000000 */
[----:B------:R-:W-:Y:S02]  /*11bb0*/  ISETP.GE.AND P1, PT, R4, R226, PT ;  /* 0x000000e20400720c */ /* 0x000fe40003f26270 */
        /* <DEDUP_REMOVED lines=8> */
[----:B------:R-:W-:Y:S02]  /*11c40*/  FSEL R166, R166, -INF , P1 ;  /* 0xff800000a6a67808 */ /* 0x000fe40000800000 */
        /* <DEDUP_REMOVED lines=42> */
[----:B------:R-:W-:Y:S02]  /*11ef0*/  ISETP.GE.AND P6, PT, R4, R225, PT ;  /* 0x000000e10400720c */ /* 0x000fe40003fc6270 */
        /* <DEDUP_REMOVED lines=484> */
.L_x_6576:
        /* <DEDUP_REMOVED lines=318> */
.L_x_6582:
[----:B------:R-:W-:Y:S05]  /*15120*/  BSYNC.RECONVERGENT B0 ;  /* 0x0000000000007941 */ /* 0x000fea0003800200 */
.L_x_6581:
        /* <DEDUP_REMOVED lines=25> */
.L_x_6584:
[----:B------:R-:W-:Y:S05]  /*152c0*/  BSYNC.RECONVERGENT B0 ;  /* 0x0000000000007941 */ /* 0x000fea0003800200 */
.L_x_6583:
        /* <DEDUP_REMOVED lines=26> */
.L_x_6586:
[----:B------:R-:W-:Y:S05]  /*15470*/  BSYNC.RECONVERGENT B0 ;  /* 0x0000000000007941 */ /* 0x000fea0003800200 */
.L_x_6585:
        /* <DEDUP_REMOVED lines=24> */
.L_x_6588:
[----:B------:R-:W-:Y:S05]  /*15600*/  BSYNC.RECONVERGENT B0 ;  /* 0x0000000000007941 */ /* 0x000fea0003800200 */
.L_x_6587:
        /* <DEDUP_REMOVED lines=23> */
.L_x_6590:
[----:B------:R-:W-:Y:S05]  /*15780*/  BSYNC.RECONVERGENT B0 ;  /* 0x0000000000007941 */ /* 0x000fea0003800200 */
.L_x_6589:
        /* <DEDUP_REMOVED lines=24> */
.L_x_6592:
[----:B------:R-:W-:Y:S05]  /*15910*/  BSYNC.RECONVERGENT B0 ;  /* 0x0000000000007941 */ /* 0x000fea0003800200 */
.L_x_6591:
        /* <DEDUP_REMOVED lines=24> */
.L_x_6594:
[----:B------:R-:W-:Y:S05]  /*15aa0*/  BSYNC.RECONVERGENT B0 ;  /* 0x0000000000007941 */ /* 0x000fea0003800200 */
.L_x_6593:
        /* <DEDUP_REMOVED lines=24> */
.L_x_6596:
[----:B------:R-:W-:Y:S05]  /*15c30*/  BSYNC.RECONVERGENT B0 ;  /* 0x0000000000007941 */ /* 0x000fea0003800200 */
.L_x_6595:
        /* <DEDUP_REMOVED lines=24> */
.L_x_6597:
        /* <DEDUP_REMOVED lines=12> */
.L_x_7519:


//--------------------- .text._ZN5flash24flash_fwd_splitkv_kernelI23Flash_fwd_kernel_traitsILi256ELi64ELi64ELi4ELb0ELb0EN7cutlass6half_tE19Flash_kernel_traitsILi256ELi64ELi64ELi4ES3_EELb0ELb1ELb0ELb0ELb1ELb0ELb1ELb1EEEvNS_16Flash_fwd_paramsE --------------------------
	.section	.text._ZN5flash24flash_fwd_splitkv_kernelI23Flash_fwd_kernel_traitsILi256ELi64ELi64ELi4ELb0ELb0EN7cutlass6half_tE19Flash_kernel_traitsILi256ELi64ELi64ELi4ES3_EELb0ELb1ELb0ELb0ELb1ELb0ELb1ELb1EEEvNS_16Flash_fwd_paramsE,"ax",@progbits
	.align	128
        .global         _ZN5flash24flash_fwd_splitkv_kernelI23Flash_fwd_kernel_traitsILi256ELi64ELi64ELi4ELb0ELb0EN7cutlass6half_tE19Flash_kernel_traitsILi256ELi64ELi64ELi4ES3_EELb0ELb1ELb0ELb0ELb1ELb0ELb1ELb1EEEvNS_16Flash_fwd_paramsE
        .type           _ZN5flash24flash_fwd_splitkv_kernelI23Flash_fwd_kernel_traitsILi256ELi64ELi64ELi4ELb0ELb0EN7cutlass6half_tE19Flash_kernel_traitsILi256ELi64ELi64ELi4ES3_EELb0ELb1ELb0ELb0ELb1ELb0ELb1ELb1EEEvNS_16Flash_fwd_paramsE,@function
        .size           _ZN5flash24flash_fwd_splitkv_kernelI23Flash_fwd_kernel_traitsILi256ELi64ELi64ELi4ELb0ELb0EN7cutlass6half_tE19Flash_kernel_traitsILi256ELi64ELi64ELi4ES3_EELb0ELb1ELb0ELb0ELb1ELb0ELb1ELb1EEEvNS_16Flash_fwd_paramsE,(.L_x_7520 - _ZN5flash24flash_fwd_splitkv_kernelI23Flash_fwd_kernel_traitsILi256ELi64ELi64ELi4ELb0ELb0EN7cutlass6half_tE19Flash_kernel_traitsILi256ELi64ELi64ELi4ES3_EELb0ELb1ELb0ELb0ELb1ELb0ELb1ELb1EEEvNS_16Flash_fwd_paramsE)
        .other          _ZN5flash24flash_fwd_splitkv_kernelI23Flash_fwd_kernel_traitsILi256ELi64ELi64ELi4ELb0ELb0EN7cutlass6half_tE19Flash_kernel_traitsILi256ELi64ELi64ELi4ES3_EELb0ELb1ELb0ELb0ELb1ELb0ELb1ELb1EEEvNS_16Flash_fwd_paramsE,@"STO_CUDA_ENTRY STV_DEFAULT"
_ZN5flash24flash_fwd_splitkv_kernelI23Flash_fwd_kernel_traitsILi256ELi64ELi64ELi4ELb0ELb0EN7cutlass6half_tE19Flash_kernel_traitsILi256ELi64ELi64ELi4ES3_EELb0ELb1ELb0ELb0ELb1ELb0ELb1ELb1EEEvNS_16Flash_fwd_paramsE:
.text._ZN5flash24flash_fwd_splitkv_kernelI23Flash_fwd_kernel_traitsILi256ELi64ELi64ELi4ELb0ELb0EN7cutlass6half_tE19Flash_kernel_traitsILi256ELi64ELi64ELi4ES3_EELb0ELb1ELb0ELb0ELb1ELb0ELb1ELb1EEEvNS_16Flash_fwd_paramsE:
        /* <DEDUP_REMOVED lines=56> */
[----:B------:R-:W1:Y:S01]  /*0380*/  S2UR UR25, SR_CTAID.X ;  /* 0x00000000001979c3 */ /* 0x000e620000002500 */
[----:B------:R-:W-:Y:S01]  /*0390*/  UISETP.NE.U32.AND UP0, UPT, UR6, URZ, UPT ;  /* 0x000000ff0600728c */ /* 0x000fe2000bf05070 */
[----:B------:R-:W-:-:S02]  /*03a0*/  UMOV UR11, 0xffffffff ;  /* 0xffffffff000b7882 */ /* 0x000fc40000000000 */
[----:B------:R-:W-:Y:S01]  /*03b0*/  UMOV UR6, 0xffffffff ;  /* 0xffffffff00067882 */ /* 0x000fe20000000000 */
        /* <DEDUP_REMOVED lines=19> */
.L_x_6598:
        /* <DEDUP_REMOVED lines=35> */
[----:B------:R-:W-:-:S03]  /*0720*/  ULEA.HI.SX32 UR17, UR7, UR16, 0x1a ;  /* 0x0000001007117291 */ /* 0x000fc6000f8fd2ff */
        /* <DEDUP_REMOVED lines=13> */
[----:B------:R-:W-:-:S07]  /*0800*/  UIMAD.WIDE.U32 UR22, UR23, UR7, UR22 ;  /* 0x00000007171672a5 */ /* 0x000fce000f8e0016 */
        /* <DEDUP_REMOVED lines=11> */
[----:B------:R-:W-:Y:S01]  /*08c0*/  USHF.R.S32.HI UR19, URZ, 0x1f, UR8 ;  /* 0x0000001fff137899 */ /* 0x000fe20008011408 */
[----:B------:R-:W2:Y:S04]  /*08d0*/  LDCU UR9, c[0x0][0x508] ;  /* 0x0000a100ff0977ac */ /* 0x000ea80008000800 */
[----:B------:R-:W-:-:S02]  /*08e0*/  @UP2 UIADD3 UR7, UPT, UPT, UR7, 0x1, URZ ;  /* 0x0000000107072890 */ /* 0x000fc4000fffe0ff */
[----:B------:R-:W-:Y:S02]  /*08f0*/  ULEA.HI UR19, UR19, UR8, URZ, 0x6 ;  /* 0x0000000813137291 */ /* 0x000fe4000f8f30ff */
[----:B-1----:R-:W-:Y:S02]  /*0900*/  UIADD3 UR23, UPT, UPT, UR20, UR23, URZ ;  /* 0x0000001714177290 */ /* 0x002fe4000fffe0ff */
[----:B------:R-:W-:Y:S01]  /*0910*/  UIADD3 UR8, UPT, UPT, UR8, UR25, -UR20 ;  /* 0x0000001908087290 */ /* 0x000fe2000fffe814 */
[----:B------:R-:W-:Y:S01]  /*0920*/  UMOV UR17, UR7 ;  /* 0x0000000700117c82 */ /* 0x000fe20008000000 */
[----:B------:R-:W-:Y:S02]  /*0930*/  USHF.R.S32.HI UR7, URZ, 0x6, UR19 ;  /* 0x00000006ff077899 */ /* 0x000fe40008011413 */
[----:B------:R-:W-:Y:S02]  /*0940*/  @!UP0 UIADD3 UR17, UPT, UPT, -UR17, URZ, URZ ;  /* 0x000000ff11118290 */ /* 0x000fe4000fffe1ff */
[----:B------:R-:W-:-:S02]  /*0950*/  @!UP1 ULOP3.LUT UR17, URZ, UR16, URZ, 0x33, !UPT ;  /* 0x00000010ff119292 */ /* 0x000fc4000f8e33ff */
[----:B------:R-:W-:Y:S01]  /*0960*/  IMAD.U32 R3, RZ, RZ, UR7 ;  /* 0x00000007ff037e24 */ /* 0x000fe2000f8e00ff */
[----:B------:R-:W-:Y:S02]  /*0970*/  UIADD3 UR7, UPT, UPT, -UR23, UR25, UR26 ;  /* 0x0000001917077290 */ /* 0x000fe4000fffe11a */
[----:B------:R-:W-:Y:S01]  /*0980*/  UIMAD UR16, UR17, UR13, URZ ;  /* 0x0000000d111072a4 */ /* 0x000fe2000f8e02ff */
[----:B------:R-:W-:Y:S01]  /*0990*/  IMAD.U32 R0, RZ, RZ, UR17 ;  /* 0x00000011ff007e24 */ /* 0x000fe2000f8e00ff */
[----:B--2---:R-:W-:Y:S02]  /*09a0*/  UIADD3 UR9, UPT, UPT, UR8, 0x40, UR9 ;  /* 0x0000004008097890 */ /* 0x004fe4000fffe009 */
[----:B------:R-:W-:Y:S02]  /*09b0*/  USHF.R.S32.HI UR17, URZ, 0x1f, UR7 ;  /* 0x0000001fff117899 */ /* 0x000fe40008011407 */
[----:B------:R-:W-:Y:S01]  /*09c0*/  VIADDMNMX R0, R0, UR16, R3, PT ;  /* 0x0000001000007c46 */ /* 0x000fe2000b800103 */
[----:B------:R-:W-:-:S02]  /*09d0*/  USHF.R.S32.HI UR8, URZ, 0x1f, UR9 ;  /* 0x0000001fff087899 */ /* 0x000fc40008011409 */
[----:B------:R-:W-:Y:S01]  /*09e0*/  ULEA.HI UR17, UR17, UR7, URZ, 0x6 ;  /* 0x0000000711117291 */ /* 0x000fe2000f8f30ff */
[----:B------:R-:W-:Y:S01]  /*09f0*/  R2UR UR22, R0 ;  /* 0x00000000001672ca */ /* 0x000fe200000e0000 */
[----:B------:R-:W-:Y:S02]  /*0a00*/  ULEA.HI UR8, UR8, UR9, URZ, 0x6 ;  /* 0x0000000908087291 */ /* 0x000fe4000f8f30ff */
[----:B------:R-:W-:Y:S02]  /*0a10*/  USHF.R.S32.HI UR17, URZ, 0x6, UR17 ;  /* 0x00000006ff117899 */ /* 0x000fe40008011411 */
[----:B------:R-:W-:Y:S02]  /*0a20*/  USHF.R.S32.HI UR8, URZ, 0x6, UR8 ;  /* 0x00000006ff087899 */ /* 0x000fe40008011408 */
[----:B------:R-:W-:-:S04]  /*0a30*/  UISETP.LT.AND UP1, UPT, UR16, UR17, UPT ;  /* 0x000000111000728c */ /* 0x000fc8000bf21270 */
[----:B------:R-:W-:Y:S02]  /*0a40*/  USEL UR7, UR16, UR17, !UP1 ;  /* 0x0000001110077287 */ /* 0x000fe4000c800000 */
[----:B------:R-:W-:-:S04]  /*0a50*/  UISETP.LT.AND UP0, UPT, UR22, UR8, UPT ;  /* 0x000000081600728c */ /* 0x000fc8000bf01270 */
        /* <DEDUP_REMOVED lines=19> */
[----:B------:R-:W-:-:S04]  /*0b90*/  UIMAD UR13, UR8, UR9, UR25 ;  /* 0x00000009080d72a4 */ /* 0x000fc8000f8e0219 */
[----:B--2---:R-:W-:Y:S01]  /*0ba0*/  UIMAD UR6, UR13, UR6, URZ ;  /* 0x000000060d0672a4 */ /* 0x004fe2000f8e02ff */
[----:B------:R-:W-:Y:S02]  /*0bb0*/  ISETP.GE.AND P6, PT, R2, UR12, PT ;  /* 0x0000000c02007c0c */ /* 0x000fe4000bfc6270 */
[----:B------:R-:W1:Y:S01]  /*0bc0*/  LDCU.64 UR8, c[0x0][0x428] ;  /* 0x00008500ff0877ac */ /* 0x000e620008000a00 */
[C---:B------:R-:W-:Y:S02]  /*0bd0*/  ISETP.GE.OR P2, PT, R0.reuse, UR12, P2 ;  /* 0x0000000c00007c0c */ /* 0x040fe40009746670 */
[----:B------:R-:W-:Y:S01]  /*0be0*/  IADD3 R2, P0, PT, R3, UR6, RZ ;  /* 0x0000000603027c10 */ /* 0x000fe2000ff1e0ff */
[----:B------:R-:W-:Y:S01]  /*0bf0*/  IMAD.U32 R3, RZ, RZ, UR6 ;  /* 0x00000006ff037e24 */ /* 0x000fe2000f8e00ff */
[----:B------:R-:W-:Y:S02]  /*0c00*/  P2R R7, PR, RZ, 0x4 ;  /* 0x00000004ff077803 */ /* 0x000fe40000000000 */
[----:B------:R-:W-:-:S02]  /*0c10*/  ISETP.GE.AND P1, PT, R0, UR12, PT ;  /* 0x0000000c00007c0c */ /* 0x000fc4000bf26270 */
[----:B------:R-:W-:Y:S02]  /*0c20*/  LEA.HI.X.SX32 R3, R3, RZ, 0x1, P0 ;  /* 0x000000ff03037211 */ /* 0x000fe400000f0eff */
[----:B---3--:R-:W-:Y:S02]  /*0c30*/  LEA R8, P0, R2, UR10, 0x2 ;  /* 0x0000000a02087c11 */ /* 0x008fe4000f8010ff */
[----:B------:R-:W-:Y:S01]  /*0c40*/  ISETP.GE.AND P5, PT, R5, UR12, PT ;  /* 0x0000000c05007c0c */ /* 0x000fe2000bfa6270 */
[----:B------:R-:W-:Y:S01]  /*0c50*/  VIADD R5, R0, 0x28 ;  /* 0x0000002800057836 */ /* 0x000fe20000000000 */
[----:B------:R-:W-:Y:S01]  /*0c60*/  LEA.HI.X R9, R2, UR11, R3, 0x2, P0 ;  /* 0x0000000b02097c11 */ /* 0x000fe200080f1403 */
[----:B------:R-:W-:Y:S01]  /*0c70*/  IMAD.U32 R2, RZ, RZ, UR13 ;  /* 0x0000000dff027e24 */ /* 0x000fe2000f8e00ff */
[----:B------:R-:W-:Y:S02]  /*0c80*/  IADD3 R3, P0, PT, R0, UR13, RZ ;  /* 0x0000000d00037c10 */ /* 0x000fe4000ff1e0ff */
[----:B------:R-:W-:Y:S01]  /*0c90*/  ISETP.GE.AND P4, PT, R4, UR12, PT ;  /* 0x0000000c04007c0c */ /* 0x000fe2000bf86270 */
[----:B------:R-:W-:Y:S01]  /*0ca0*/  VIADD R4, R0, 0x30 ;  /* 0x0000003000047836 */ /* 0x000fe20000000000 */
[----:B------:R-:W-:Y:S01]  /*0cb0*/  LEA.HI.X.SX32 R2, R2, RZ, 0x1, P0 ;  /* 0x000000ff02027211 */ /* 0x000fe200000f0eff */
[----:B------:R-:W-:Y:S01]  /*0cc0*/  VIADD R0, R0, 0x38 ;  /* 0x0000003800007836 */ /* 0x000fe20000000000 */
[----:B-1----:R-:W-:Y:S01]  /*0cd0*/  LEA R10, P0, R3, UR8, 0x2 ;  /* 0x00000008030a7c11 */ /* 0x002fe2000f8010ff */
[----:B------:R-:W-:Y:S01]  /*0ce0*/  @!P1 STG.E.128 desc[UR4][R8.64], RZ ;  /* 0x000000ff08009986 */ /* 0x000fe2000c101d04 */
[----:B------:R-:W-:-:S02]  /*0cf0*/  ISETP.GE.AND P3, PT, R6, UR12, PT ;  /* 0x0000000c06007c0c */ /* 0x000fc4000bf66270 */
[----:B------:R-:W-:Y:S01]  /*0d00*/  LEA.HI.X R11, R3, UR9, R2, 0x2, P0 ;  /* 0x00000009030b7c11 */ /* 0x000fe200080f1402 */
[----:B------:R-:W-:Y:S01]  /*0d10*/  @!P1 STG.E.128 desc[UR4][R8.64+0x100], RZ ;  /* 0x000100ff08009986 */ /* 0x000fe2000c101d04 */
[----:B------:R-:W-:Y:S02]  /*0d20*/  ISETP.NE.AND P0, PT, R7, RZ, PT ;  /* 0x000000ff0700720c */ /* 0x000fe40003f05270 */
[----:B------:R-:W-:Y:S01]  /*0d30*/  ISETP.GE.AND P2, PT, R5, UR12, PT ;  /* 0x0000000c05007c0c */ /* 0x000fe2000bf46270 */
[----:B------:R-:W-:Y:S01]  /*0d40*/  @!P1 STG.E.128 desc[UR4][R8.64+0x200], RZ ;  /* 0x000200ff08009986 */ /* 0x000fe2000c101d04 */
[----:B------:R-:W-:-:S03]  /*0d50*/  P2R R2, PR, RZ, 0x40 ;  /* 0x00000040ff027803 */ /* 0x000fc60000000000 */
[----:B------:R-:W-:Y:S01]  /*0d60*/  @!P1 STG.E.128 desc[UR4][R8.64+0x300], RZ ;  /* 0x000300ff08009986 */ /* 0x000fe2000c101d04 */
[----:B------:R-:W-:-:S03]  /*0d70*/  ISETP.GE.AND P1, PT, R4, UR12, PT ;  /* 0x0000000c04007c0c */ /* 0x000fc6000bf26270 */
[----:B------:R-:W-:Y:S02]  /*0d80*/  @!P6 STG.E.128 desc[UR4][R8.64+0x2000], RZ ;  /* 0x002000ff0800e986 */ /* 0x000fe4000c101d04 */
[----:B------:R-:W-:Y:S01]  /*0d90*/  @!P0 IMAD.MOV.U32 R3, RZ, RZ, -0x800000 ;  /* 0xff800000ff038424 */ /* 0x000fe200078e00ff */
[----:B------:R-:W-:Y:S01]  /*0da0*/  ISETP.GE.AND P0, PT, R0, UR12, PT ;  /* 0x0000000c00007c0c */ /* 0x000fe2000bf06270 */
[----:B------:R-:W-:Y:S04]  /*0db0*/  @!P6 STG.E.128 desc[UR4][R8.64+0x2100], RZ ;  /* 0x002100ff0800e986 */ /* 0x000fe8000c101d04 */
        /* <DEDUP_REMOVED lines=52> */
.L_x_6599:
        /* <DEDUP_REMOVED lines=11> */
.L_x_6600:
[----:B------:R-:W-:-:S04]  /*11b0*/  UISETP.NE.U32.AND UP0, UPT, UR12, URZ, UPT ;  /* 0x000000ff0c00728c */ /* 0x000fc8000bf05070 */
[----:B------:R-:W-:-:S09]  /*11c0*/  UISETP.NE.AND.EX UP0, UPT, UR13, URZ, UPT, UP0 ;  /* 0x000000ff0d00728c */ /* 0x000fd2000bf05300 */
        /* <DEDUP_REMOVED lines=48> */
[----:B------:R-:W-:Y:S01]  /*14d0*/  IMAD R0, R3, R0, UR19 ;  /* 0x0000001303007e24 */ /* 0x000fe2000f8e0200 */
[----:B----4-:R-:W-:Y:S01]  /*14e0*/  MOV R3, UR15 ;  /* 0x0000000f00037c02 */ /* 0x010fe20008000f00 */
        /* <DEDUP_REMOVED lines=19> */
[----:B------:R-:W-:-:S04]  /*1620*/  @P1 IADD3 R8, PT, PT, R8, 0x1, RZ ;  /* 0x0000000108081810 */ /* 0x000fc80007ffe0ff */
[----:B------:R-:W-:-:S05]  /*1630*/  MOV R10, R8 ;  /* 0x00000008000a7202 */ /* 0x000fca0000000f00 */
[----:B------:R-:W-:-:S05]  /*1640*/  @!P2 IMAD.MOV R10, RZ, RZ, -R10 ;  /* 0x000000ffff0aa224 */ /* 0x000fca00078e0a0a */
        /* <DEDUP_REMOVED lines=8> */
[----:B------:R-:W1:Y:S03]  /*16d0*/  LDCU.128 UR8, c[0x0][0x3d0] ;  /* 0x00007a00ff0877ac */ /* 0x000e660008000c00 */
[----:B------:R-:W-:Y:S01]  /*16e0*/  IMAD.IADD R15, R7, 0x1, R14 ;  /* 0x00000001070f7824 */ /* 0x000fe200078e020e */
[----:B------:R-:W-:Y:S01]  /*16f0*/  IADD3 R13, PT, PT, R5, R12, RZ ;  /* 0x0000000c050d7210 */ /* 0x000fe20007ffe0ff */
[----:B------:R-:W-:Y:S01]  /*1700*/  IMAD.MOV.U32 R14, RZ, RZ, R6 ;  /* 0x000000ffff0e7224 */ /* 0x000fe200078e0006 */
[----:B------:R-:W-:Y:S01]  /*1710*/  MOV R12, R4 ;  /* 0x00000004000c7202 */ /* 0x000fe20000000f00 */
[----:B------:R-:W-:Y:S01]  /*1720*/  IMAD.U32 R5, RZ, RZ, UR17 ;  /* 0x00000011ff057e24 */ /* 0x000fe2000f8e00ff */
[----:B------:R-:W-:-:S02]  /*1730*/  MOV R4, UR16 ;  /* 0x0000001000047c02 */ /* 0x000fc40008000f00 */
[----:B------:R-:W-:Y:S01]  /*1740*/  SHF.R.S32.HI R7, RZ, 0x1f, R0 ;  /* 0x0000001fff077819 */ /* 0x000fe20000011400 */
[----:B------:R-:W-:-:S04]  /*1750*/  IMAD.WIDE.U32 R12, R0, R2, R12 ;  /* 0x00000002000c7225 */ /* 0x000fc800078e000c */
        /* <DEDUP_REMOVED lines=12> */
[C---:B------:R-:W-:Y:S01]  /*1820*/  IMAD R11, R10.reuse, UR11, R11 ;  /* 0x0000000b0a0b7c24 */ /* 0x040fe2000f8e020b */
[----:B------:R-:W-:Y:S01]  /*1830*/  IADD3 R0, PT, PT, R15, R7, RZ ;  /* 0x000000070f007210 */ /* 0x000fe20007ffe0ff */
[----:B------:R-:W-:-:S05]  /*1840*/  IMAD.WIDE.U32 R12, R10, UR10, R12 ;  /* 0x0000000a0a0c7c25 */ /* 0x000fca000f8e000c */
[----:B------:R-:W-:Y:S01]  /*1850*/  IADD3 R10, PT, PT, R13, R11, RZ ;  /* 0x0000000b0d0a7210 */ /* 0x000fe20007ffe0ff */
[----:B------:R-:W-:Y:S06]  /*1860*/  BRA `(.L_x_6602) ;  /* 0x0000000400787947 */ /* 0x000fec0003800000 */
.L_x_6601:
        /* <DEDUP_REMOVED lines=15> */
.L_x_6603:
[----:B------:R-:W2:Y:S01]  /*1960*/  LDC.64 R4, c[0x0][0x3b8] ;  /* 0x0000ee00ff047b82 */ /* 0x000ea20000000a00 */
[----:B------:R-:W-:-:S06]  /*1970*/  UIADD3 UR8, UPT, UPT, UR10, UR11, URZ ;  /* 0x0000000b0a087290 */ /* 0x000fcc000fffe0ff */
[----:B--2---:R-:W-:Y:S02]  /*1980*/  IMAD R17, R5, UR8, RZ ;  /* 0x0000000805117c24 */ /* 0x004fe4000f8e02ff */
[----:B-1----:R-:W-:-:S05]  /*1990*/  IMAD.WIDE.U32 R2, R4, UR8, RZ ;  /* 0x0000000804027c25 */ /* 0x002fca000f8e00ff */
[----:B------:R-:W-:Y:S02]  /*19a0*/  IADD3 R17, PT, PT, R3, R17, RZ ;  /* 0x0000001103117210 */ /* 0x000fe40007ffe0ff */
[----:B------:R-:W-:Y:S02]  /*19b0*/  MOV R16, R2 ;  /* 0x0000000200107202 */ /* 0x000fe40000000f00 */
.L_x_6604:
        /* <DEDUP_REMOVED lines=14> */
.L_x_6605:
[----:B------:R-:W1:Y:S01]  /*1aa0*/  LDC.64 R2, c[0x0][0x3c0] ;  /* 0x0000f000ff027b82 */ /* 0x000e620000000a00 */
[----:B------:R-:W-:-:S06]  /*1ab0*/  UIADD3 UR10, UPT, UPT, UR10, UR11, URZ ;  /* 0x0000000b0a0a7290 */ /* 0x000fcc000fffe0ff */
[----:B-1---5:R-:W-:Y:S02]  /*1ac0*/  IMAD R7, R3, UR10, RZ ;  /* 0x0000000a03077c24 */ /* 0x022fe4000f8e02ff */
[----:B------:R-:W-:-:S05]  /*1ad0*/  IMAD.WIDE.U32 R8, R2, UR10, RZ ;  /* 0x0000000a02087c25 */ /* 0x000fca000f8e00ff */
[----:B------:R-:W-:Y:S02]  /*1ae0*/  IADD3 R7, PT, PT, R9, R7, RZ ;  /* 0x0000000709077210 */ /* 0x000fe40007ffe0ff */
[----:B------:R-:W-:-:S07]  /*1af0*/  MOV R6, R8 ;  /* 0x0000000800067202 */ /* 0x000fce0000000f00 */
.L_x_6606:
[----:B------:R-:W1:Y:S01]  /*1b00*/  LDC R9, c[0x0][0x3e8] ;  /* 0x0000fa00ff097b82 */ /* 0x000e620000000800 */
[----:B------:R-:W-:Y:S01]  /*1b10*/  IMAD.U32 R8, RZ, RZ, UR18 ;  /* 0x00000012ff087e24 */ /* 0x000fe2000f8e00ff */
[----:B------:R-:W-:Y:S01]  /*1b20*/  MOV R18, R6 ;  /* 0x0000000600127202 */ /* 0x000fe20000000f00 */
[----:B------:R-:W-:Y:S01]  /*1b30*/  IMAD.MOV.U32 R19, RZ, RZ, R7 ;  /* 0x000000ffff137224 */ /* 0x000fe200078e0007 */
[----:B------:R-:W-:Y:S01]  /*1b40*/  ULEA UR8, UR22, 0xffffffc0, 0x6 ;  /* 0xffffffc016087891 */ /* 0x000fe2000f8e30ff */
[----:B------:R-:W-:Y:S02]  /*1b50*/  CS2R R228, SRZ ;  /* 0x0000000000e47805 */ /* 0x000fe4000001ff00 */
[----:B------:R-:W-:Y:S01]  /*1b60*/  IABS R8, R8 ;  /* 0x0000000800087213 */ /* 0x000fe20000000000 */
[----:B------:R-:W2:Y:S01]  /*1b70*/  LDC.64 R6, c[0x0][0x3d0] ;  /* 0x0000f400ff067b82 */ /* 0x000ea20000000a00 */
[----:B------:R-:W-:Y:S01]  /*1b80*/  USHF.R.S32.HI UR9, URZ, 0x1f, UR8 ;  /* 0x0000001fff097899 */ /* 0x000fe20008011408 */
        /* <DEDUP_REMOVED lines=12> */
[----:B------:R-:W-:Y:S02]  /*1c50*/  IMAD.MOV.U32 R10, RZ, RZ, R8 ;  /* 0x000000ffff0a7224 */ /* 0x000fe400078e0008 */
[----:B------:R-:W-:Y:S02]  /*1c60*/  IMAD R12, R2, UR9, RZ ;  /* 0x00000009020c7c24 */ /* 0x000fe4000f8e02ff */
[----:B------:R-:W-:-:S04]  /*1c70*/  IMAD.HI.U32 R8, R13, R10, RZ ;  /* 0x0000000a0d087227 */ /* 0x000fc800078e00ff */
[----:B------:R-:W-:Y:S01]  /*1c80*/  IMAD R12, R3, UR8, R12 ;  /* 0x00000008030c7c24 */ /* 0x000fe2000f8e020c */
[----:B------:R-:W-:-:S04]  /*1c90*/  IADD3 R11, PT, PT, -R8, RZ, RZ ;  /* 0x000000ff080b7210 */ /* 0x000fc80007ffe1ff */
[----:B------:R-:W-:Y:S01]  /*1ca0*/  IADD3 R19, PT, PT, R19, R12, RZ ;  /* 0x0000000c13137210 */ /* 0x000fe20007ffe0ff */
        /* <DEDUP_REMOVED lines=8> */
[----:B------:R-:W-:Y:S01]  /*1d30*/  ISETP.GE.AND P2, PT, R0, RZ, PT ;  /* 0x000000ff0000720c */ /* 0x000fe20003f46270 */
[----:B------:R-:W-:-:S04]  /*1d40*/  IMAD R0, R4, UR9, RZ ;  /* 0x0000000904007c24 */ /* 0x000fc8000f8e02ff */
[----:B------:R-:W-:Y:S02]  /*1d50*/  IMAD R0, R5, UR8, R0 ;  /* 0x0000000805007c24 */ /* 0x000fe4000f8e0200 */
[----:B------:R-:W-:-:S03]  /*1d60*/  @P1 IADD3 R8, PT, PT, R8, 0x1, RZ ;  /* 0x0000000108081810 */ /* 0x000fc60007ffe0ff */
[----:B------:R-:W-:Y:S02]  /*1d70*/  IADD3 R17, PT, PT, R17, R0, RZ ;  /* 0x0000000011117210 */ /* 0x000fe40007ffe0ff */
[----:B------:R-:W-:-:S05]  /*1d80*/  MOV R14, R8 ;  /* 0x00000008000e7202 */ /* 0x000fca0000000f00 */
[----:B------:R-:W-:-:S05]  /*1d90*/  @!P2 IMAD.MOV R14, RZ, RZ, -R14 ;  /* 0x000000ffff0ea224 */ /* 0x000fca00078e0a0e */
[----:B------:R-:W-:-:S04]  /*1da0*/  SEL R13, R9, R14, !P3 ;  /* 0x0000000e090d7207 */ /* 0x000fc80005800000 */
        /* <DEDUP_REMOVED lines=10> */
.L_x_6602:
[----:B------:R-:W-:Y:S01]  /*1e50*/  UISETP.NE.AND UP0, UPT, UR6, -0x1, UPT ;  /* 0xffffffff0600788c */ /* 0x000fe2000bf05270 */
[----:B------:R-:W-:Y:S01]  /*1e60*/  IMAD.MOV.U32 R52, RZ, RZ, RZ ;  /* 0x000000ffff347224 */ /* 0x000fe200078e00ff */
[----:B------:R-:W1:Y:S01]  /*1e70*/  LDCU.64 UR14, c[0x0][0x3b0] ;  /* 0x00007600ff0e77ac */ /* 0x000e620008000a00 */
[----:B------:R-:W-:Y:S01]  /*1e80*/  IMAD.SHL.U32 R100, R62, 0x8, RZ ;  /* 0x000000083e647824 */ /* 0x000fe200078e00ff */
[----:B------:R-:W2:Y:S03]  /*1e90*/  LDCU.64 UR8, c[0x0][0x3c8] ;  /* 0x00007900ff0877ac */ /* 0x000ea60008000a00 */
[----:B------:R3:W5:Y:S01]  /*1ea0*/  @P0 LDG.E R52, desc[UR4][R108.64] ;  /* 0x000000046c340981 */ /* 0x000762000c1e1900 */
[----:B------:R-:W-:Y:S01]  /*1eb0*/  LOP3.LUT R22, R100, 0x38, RZ, 0xc0, !PT ;  /* 0x0000003864167812 */ /* 0x000fe200078ec0ff */
[----:B------:R-:W-:Y:S01]  /*1ec0*/  IMAD.MOV.U32 R107, RZ, RZ, RZ ;  /* 0x000000ffff6b7224 */ /* 0x000fe200078e00ff */
[----:B------:R-:W-:Y:S01]  /*1ed0*/  SHF.R.U32.HI R106, RZ, 0x3, R62 ;  /* 0x00000003ff6a7819 */ /* 0x000fe2000001163e */
[----:B------:R-:W4:Y:S01]  /*1ee0*/  @!UP0 LDCU.64 UR10, c[0x0][0x398] ;  /* 0x00007300ff0a87ac */ /* 0x000f220008000a00 */
[----:B------:R-:W-:Y:S01]  /*1ef0*/  IADD3 R14, P1, PT, R22, R14, RZ ;  /* 0x0000000e160e7210 */ /* 0x000fe20007f3e0ff */
[----:B------:R-:W3:Y:S01]  /*1f00*/  S2R R105, SR_CTAID.X ;  /* 0x0000000000697919 */ /* 0x000ee20000002500 */
[C---:B------:R-:W-:Y:S01]  /*1f10*/  SHF.L.U32 R94, R62.reuse, 0x2, RZ ;  /* 0x000000023e5e7819 */ /* 0x040fe200000006ff */
[C---:B------:R-:W-:Y:S01]  /*1f20*/  IMAD.SHL.U32 R99, R62.reuse, 0x20, RZ ;  /* 0x000000203e637824 */ /* 0x040fe200078e00ff */
[----:B------:R-:W-:Y:S01]  /*1f30*/  SHF.L.U32 R59, R62, 0x6, RZ ;  /* 0x000000063e3b7819 */ /* 0x000fe200000006ff */
[----:B------:R-:W-:Y:S01]  /*1f40*/  IMAD.X R15, RZ, RZ, R0, P1 ;  /* 0x000000ffff0f7224 */ /* 0x000fe200008e0600 */
[----:B------:R-:W-:Y:S01]  /*1f50*/  LOP3.LUT R94, R94, 0x1c, RZ, 0xc0, !PT ;  /* 0x0000001c5e5e7812 */ /* 0x000fe200078ec0ff */
[----:B------:R-:W3:Y:S01]  /*1f60*/  LDC R0, c[0x0][0x450] ;  /* 0x00011400ff007b82 */ /* 0x000ee20000000800 */
[----:B-1----:R-:W-:Y:S01]  /*1f70*/  @UP0 UIMAD.WIDE.U32 UR16, UR6, UR14, URZ ;  /* 0x0000000e061002a5 */ /* 0x002fe2000f8e00ff */
[----:B------:R-:W-:Y:S01]  /*1f80*/  IMAD.WIDE.U32 R14, R106, R4, R14 ;  /* 0x000000046a0e7225 */ /* 0x000fe200078e000e */
[----:B------:R-:W-:-:S02]  /*1f90*/  SHF.R.U32.HI R98, RZ, 0x1, R62 ;  /* 0x00000001ff627819 */ /* 0x000fc4000001163e */
[----:B------:R-:W-:Y:S01]  /*1fa0*/  LOP3.LUT R101, R59, 0x1c0, RZ, 0xc0, !PT ;  /* 0x000001c03b657812 */ /* 0x000fe200078ec0ff */
[----:B--2---:R-:W-:Y:S01]  /*1fb0*/  IMAD.U32 R6, RZ, RZ, UR8 ;  /* 0x00000008ff067e24 */ /* 0x004fe2000f8e00ff */
[----:B------:R-:W-:Y:S01]  /*1fc0*/  SHF.L.U64.HI R76, R2, 0x4, R3 ;  /* 0x00000004024c7819 */ /* 0x000fe20000010203 */
[----:B------:R-:W-:Y:S01]  /*1fd0*/  IMAD R67, R106, R5, R15 ;  /* 0x000000056a437224 */ /* 0x000fe200078e020f */
[----:B------:R-:W-:Y:S01]  /*1fe0*/  SHF.L.U64.HI R60, R4, 0x4, R5 ;  /* 0x00000004043c7819 */ /* 0x000fe20000010205 */
[----:B----4-:R-:W-:Y:S01]  /*1ff0*/  @!UP0 UIMAD.WIDE.U32 UR28, UR21, UR10, URZ ;  /* 0x0000000a151c82a5 */ /* 0x010fe2000f8e00ff */
[----:B------:R-:W-:Y:S01]  /*2000*/  IMAD.SHL.U32 R66, R14, 0x2, RZ ;  /* 0x000000020e427824 */ /* 0x000fe200078e00ff */
[----:B------:R-:W-:Y:S01]  /*2010*/  LOP3.LUT R96, R62, 0x4, RZ, 0xc0, !PT ;  /* 0x000000043e607812 */ /* 0x000fe200078ec0ff */
[----:B------:R-:W-:Y:S01]  /*2020*/  IMAD.SHL.U32 R61, R4, 0x10, RZ ;  /* 0x00000010043d7824 */ /* 0x000fe200078e00ff */
[----:B------:R-:W-:Y:S01]  /*2030*/  @!UP0 UIMAD UR11, UR21, UR11, UR29 ;  /* 0x0000000b150b82a4 */ /* 0x000fe2000f8e021d */
[----:B------:R-:W-:Y:S01]  /*2040*/  SHF.L.U64.HI R67, R14, 0x1, R67 ;  /* 0x000000010e437819 */ /* 0x000fe20000010243 */
[----:B------:R-:W-:Y:S01]  /*2050*/  @UP0 UIMAD UR11, UR6, UR15, UR17 ;  /* 0x0000000f060b02a4 */ /* 0x000fe2000f8e0211 */
[----:B------:R-:W-:Y:S01]  /*2060*/  IMAD.SHL.U32 R81, R2, 0x10, RZ ;  /* 0x0000001002517824 */ /* 0x000fe200078e00ff */
[----:B------:R-:W-:Y:S01]  /*2070*/  @!UP0 UMOV UR10, UR28 ;  /* 0x0000001c000a8c82 */ /* 0x000fe20008000000 */
[----:B------:R-:W-:Y:S01]  /*2080*/  @UP0 UMOV UR10, UR16 ;  /* 0x00000010000a0c82 */ /* 0x000fe20008000000 */
[----:B------:R-:W-:Y:S01]  /*2090*/  USHF.R.S32.HI UR6, URZ, 0x1f, UR18 ;  /* 0x0000001fff067899 */ /* 0x000fe20008011412 */
[----:B------:R-:W-:Y:S01]  /*20a0*/  IADD3 R16, P0, PT, R22, UR10, RZ ;  /* 0x0000000a16107c10 */ /* 0x000fe2000ff1e0ff */
[----:B------:R-:W-:-:S02]  /*20b0*/  UIADD3 UR28, UPT, UPT, UR22, -0x1, URZ ;  /* 0xffffffff161c7890 */ /* 0x000fc4000fffe0ff */
[----:B------:R-:W-:Y:S01]  /*20c0*/  UIMAD UR6, UR6, UR8, URZ ;  /* 0x00000008060672a4 */ /* 0x000fe2000f8e02ff */
[----:B---3--:R-:W-:Y:S01]  /*20d0*/  LEA.HI R97, R0, R0, RZ, 0x1 ;  /* 0x0000000000617211 */ /* 0x008fe200078f08ff */
[----:B------:R-:W-:Y:S01]  /*20e0*/  IMAD.X R17, RZ, RZ, UR11, P0 ;  /* 0x0000000bff117e24 */ /* 0x000fe200080e06ff */
[----:B------:R-:W1:Y:S01]  /*20f0*/  LDCU.64 UR10, c[0x0][0x388] ;  /* 0x00007100ff0a77ac */ /* 0x000e620008000a00 */
[----:B------:R-:W-:Y:S01]  /*2100*/  IMAD.WIDE.U32 R104, R105, 0x40, R106 ;  /* 0x0000004069687825 */ /* 0x000fe200078e006a */
[----:B------:R-:W-:Y:S01]  /*2110*/  SHF.R.S32.HI R97, RZ, 0x1, R97 ;  /* 0x00000001ff617819 */ /* 0x000fe20000011461 */
[----:B------:R-:W-:Y:S02]  /*2120*/  UIMAD UR6, UR18, UR9, UR6 ;  /* 0x00000009120672a4 */ /* 0x000fe4000f8e0206 */
[----:B------:R-:W-:Y:S01]  /*2130*/  IMAD.WIDE.U32 R6, R6, UR18, R16 ;  /* 0x0000001206067c25 */ /* 0x000fe2000f8e0010 */
[----:B------:R-:W-:Y:S01]  /*2140*/  IADD3 R16, P0, PT, R22, R12, RZ ;  /* 0x0000000c16107210 */ /* 0x000fe20007f1e0ff */
[----:B------:R-:W2:Y:S01]  /*2150*/  LDCU.64 UR8, c[0x0][0x390] ;  /* 0x00007200ff0877ac */ /* 0x000ea20008000a00 */
[----:B------:R-:W-:Y:S01]  /*2160*/  LOP3.LUT R12, R59, 0x200, RZ, 0xc0, !PT ;  /* 0x000002003b0c7812 */ /* 0x000fe200078ec0ff */
[----:B------:R-:W-:Y:S01]  /*2170*/  IMAD R63, R105, UR14, RZ ;  /* 0x0000000e693f7c24 */ /* 0x000fe2000f8e02ff */
[----:B------:R-:W-:Y:S01]  /*2180*/  IADD3 R7, PT, PT, R7, UR6, RZ ;  /* 0x0000000607077c10 */ /* 0x000fe2000fffe0ff */
[----:B------:R-:W-:Y:S01]  /*2190*/  USHF.R.S32.HI UR6, URZ, 0x1f, UR24 ;  /* 0x0000001fff067899 */ /* 0x000fe20008011418 */
[----:B------:R-:W-:Y:S01]  /*21a0*/  IMAD.X R17, RZ, RZ, R10, P0 ;  /* 0x000000ffff117224 */ /* 0x000fe200000e060a */
[----:B------:R-:W-:Y:S01]  /*21b0*/  LOP3.LUT R99, R12, 0x7c00, R99, 0xf8, !PT ;  /* 0x00007c000c637812 */ /* 0x000fe200078ef863 */
[C---:B------:R-:W-:Y:S01]  /*21c0*/  IMAD R95, R106.reuse, R97, R94 ;  /* 0x000000616a5f7224 */ /* 0x040fe200078e025e */
[----:B------:R-:W-:Y:S01]  /*21d0*/  ULEA.HI UR6, UR6, UR24, URZ, 0x6 ;  /* 0x0000001806067291 */ /* 0x000fe2000f8f30ff */
[----:B------:R-:W-:Y:S01]  /*21e0*/  IMAD.WIDE.U32 R10, R106, R2, R16 ;  /* 0x000000026a0a7225 */ /* 0x000fe200078e0010 */
[----:B------:R-:W-:Y:S01]  /*21f0*/  USHF.L.U32 UR29, UR22, 0x6, URZ ;  /* 0x00000006161d7899 */ /* 0x000fe200080006ff */
[----:B-1----:R-:W-:Y:S01]  /*2200*/  IADD3 R66, P1, PT, R66, UR10, RZ ;  /* 0x0000000a42427c10 */ /* 0x002fe2000ff3e0ff */
[----:B------:R-:W-:Y:S01]  /*2210*/  USHF.R.S32.HI UR6, URZ, 0x6, UR6 ;  /* 0x00000006ff067899 */ /* 0x000fe20008011406 */
[----:B------:R-:W-:Y:S01]  /*2220*/  IMAD R65, R106, R3, R11 ;  /* 0x000000036a417224 */ /* 0x000fe200078e020b */
[----:B------:R-:W-:Y:S01]  /*2230*/  LOP3.LUT R3, R101, 0x8, R98, 0xf8, !PT ;  /* 0x0000000865037812 */ /* 0x000fe200078ef862 */
[----:B------:R-:W-:Y:S01]  /*2240*/  IMAD.SHL.U32 R64, R10, 0x2, RZ ;  /* 0x000000020a407824 */ /* 0x000fe200078e00ff */
[----:B------:R-:W-:Y:S01]  /*2250*/  UISETP.LT.AND UP0, UPT, UR7, UR6, UPT ;  /* 0x000000060700728c */ /* 0x000fe2000bf01270 */
[----:B------:R-:W-:Y:S01]  /*2260*/  IMAD R63, R104, UR15, R63 ;  /* 0x0000000f683f7c24 */ /* 0x000fe2000f8e023f */
[----:B------:R-:W-:Y:S01]  /*2270*/  SHF.L.U64.HI R65, R10, 0x1, R65 ;  /* 0x000000010a417819 */ /* 0x000fe20000010241 */
[----:B------:R-:W-:Y:S01]  /*2280*/  IMAD.IADD R94, R94, 0x1, R95 ;  /* 0x000000015e5e7824 */ /* 0x000fe200078e025f */
[----:B------:R-:W-:Y:S01]  /*2290*/  USEL UR6, UR7, UR6, !UP0 ;  /* 0x0000000607067287 */ /* 0x000fe2000c000000 */
[----:B--2---:R-:W-:Y:S01]  /*22a0*/  IADD3 R64, P0, PT, R64, UR8, RZ ;  /* 0x0000000840407c10 */ /* 0x004fe2000ff1e0ff */
[----:B------:R-:W-:Y:S01]  /*22b0*/  IMAD.WIDE.U32 R104, R104, UR14, R6 ;  /* 0x0000000e68687c25 */ /* 0x000fe2000f8e0006 */
[----:B------:R-:W-:Y:S01]  /*22c0*/  IADD3.X R67, PT, PT, R67, UR11, RZ, P1, !PT ;  /* 0x0000000b43437c10 */ /* 0x000fe20008ffe4ff */
[----:B------:R-:W-:Y:S01]  /*22d0*/  UISETP.GT.AND UP0, UPT, UR22, UR6, UPT ;  /* 0x000000061600728c */ /* 0x000fe2000bf04270 */
[----:B------:R-:W-:Y:S01]  /*22e0*/  IADD3.X R65, PT, PT, R65, UR9, RZ, P0, !PT ;  /* 0x0000000941417c10 */ /* 0x000fe200087fe4ff */
[----:B------:R-:W-:Y:S01]  /*22f0*/  IMAD.MOV.U32 R224, RZ, RZ, R66 ;  /* 0x000000ffffe07224 */ /* 0x000fe200078e0042 */
[----:B------:R-:W-:Y:S01]  /*2300*/  LOP3.LUT R58, R3, 0x38, R100, 0x78, !PT ;  /* 0x00000038033a7812 */ /* 0x000fe200078e7864 */
[----:B------:R-:W-:Y:S01]  /*2310*/  IMAD.MOV.U32 R226, RZ, RZ, R64 ;  /* 0x000000ffffe27224 */ /* 0x000fe200078e0040 */
[----:B------:R-:W-:Y:S01]  /*2320*/  SHF.R.S32.HI R86, RZ, 0x1f, R95 ;  /* 0x0000001fff567819 */ /* 0x000fe2000001145f */
[----:B------:R-:W-:Y:S01]  /*2330*/  IMAD.MOV.U32 R225, RZ, RZ, R65 ;  /* 0x000000ffffe17224 */ /* 0x000fe200078e0041 */
[----:B------:R-:W-:Y:S01]  /*2340*/  SHF.R.S32.HI R84, RZ, 0x1f, R94 ;  /* 0x0000001fff547819 */ /* 0x000fe2000001145e */
[----:B------:R-:W-:Y:S01]  /*2350*/  IMAD.IADD R63, R105, 0x1, R63 ;  /* 0x00000001693f7824 */ /* 0x000fe200078e023f */
[----:B------:R-:W-:Y:S01]  /*2360*/  MOV R223, R67 ;  /* 0x0000004300df7202 */ /* 0x000fe20000000f00 */
[----:B------:R-:W-:Y:S01]  /*2370*/  USHF.L.U32 UR27, UR28, 0x6, URZ ;  /* 0x000000061c1b7899 */ /* 0x000fe200080006ff */
[----:B------:R-:W-:Y:S11]  /*2380*/  BRA.U !UP0, `(.L_x_6607) ;  /* 0x000000a108d07547 */ /* 0x000ff6000b800000 */
[----:B------:R-:W1:Y:S01]  /*2390*/  LDC.64 R2, c[0x0][0x4a0] ;  /* 0x00012800ff027b82 */ /* 0x000e620000000a00 */
[----:B------:R-:W2:Y:S01]  /*23a0*/  LDCU.128 UR8, c[0x0][0x490] ;  /* 0x00009200ff0877ac */ /* 0x000ea20008000c00 */
[----:B------:R-:W-:Y:S01]  /*23b0*/  IMAD.U32 R92, RZ, RZ, UR27 ;  /* 0x0000001bff5c7e24 */ /* 0x000fe2000f8e00ff */
[----:B------:R-:W-:Y:S01]  /*23c0*/  @!P2 IADD3 R8, PT, PT, -R8, RZ, RZ ;  /* 0x000000ff0808a210 */ /* 0x000fe20007ffe1ff */
[----:B------:R-:W-:Y:S01]  /*23d0*/  IMAD.MOV.U32 R23, RZ, RZ, RZ ;  /* 0x000000ffff177224 */ /* 0x000fe200078e00ff */
[----:B------:R-:W3:Y:S01]  /*23e0*/  LDCU.128 UR16, c[0x0][0x4b0] ;  /* 0x00009600ff1077ac */ /* 0x000ee20008000c00 */
[----:B-----5:R-:W-:Y:S01]  /*23f0*/  VIADD R52, R52, UR27 ;  /* 0x0000001b34347c36 */ /* 0x020fe20008000000 */
[----:B------:R-:W-:Y:S01]  /*2400*/  SHF.R.S32.HI R5, RZ, 0x1f, R92 ;  /* 0x0000001fff057819 */ /* 0x000fe2000001145c */
[----:B------:R-:W4:Y:S01]  /*2410*/  LDC.64 R82, c[0x0][0x4a8] ;  /* 0x00012a00ff527b82 */ /* 0x000f220000000a00 */
[----:B------:R-:W4:Y:S01]  /*2420*/  LDCU.128 UR12, c[0x0][0x4c0] ;  /* 0x00009800ff0c77ac */ /* 0x000f220008000c00 */
[----:B------:R-:W-:Y:S01]  /*2430*/  SEL R8, R9, R8, !P3 ;  /* 0x0000000809087207 */ /* 0x000fe20005800000 */
[----:B------:R-:W-:Y:S01]  /*2440*/  IMAD R52, R52, R97, RZ ;  /* 0x0000006134347224 */ /* 0x000fe200078e02ff */
[C---:B------:R-:W-:Y:S01]  /*2450*/  IADD3 R91, PT, PT, R106.reuse, 0x10, RZ ;  /* 0x000000106a5b7810 */ /* 0x040fe20007ffe0ff */
[----:B------:R-:W4:Y:S01]  /*2460*/  LDCU UR30, c[0x0][0x450] ;  /* 0x00008a00ff1e77ac */ /* 0x000f220008000800 */
[C---:B------:R-:W-:Y:S01]  /*2470*/  IMAD.SHL.U32 R93, R97.reuse, 0x10, RZ ;  /* 0x00000010615d7824 */ /* 0x040fe200078e00ff */
[----:B------:R-:W-:Y:S01]  /*2480*/  IADD3 R89, PT, PT, R106, 0x30, RZ ;  /* 0x000000306a597810 */ /* 0x000fe20007ffe0ff */
[C---:B------:R-:W-:Y:S01]  /*2490*/  IMAD R88, R97.reuse, 0x30, RZ ;  /* 0x0000003061587824 */ /* 0x040fe200078e02ff */
[----:B------:R-:W4:Y:S01]  /*24a0*/  LDCU.U8 UR31, c[0x0][0x533] ;  /* 0x0000a660ff1f77ac */ /* 0x000f220008000000 */
[----:B------:R-:W-:Y:S01]  /*24b0*/  IMAD.SHL.U32 R87, R97, 0x20, RZ ;  /* 0x0000002061577824 */ /* 0x000fe200078e00ff */
[----:B------:R-:W-:Y:S01]  /*24c0*/  LOP3.LUT R19, R22, 0x40, RZ, 0xfc, !PT ;  /* 0x0000004016137812 */ /* 0x000fe200078efcff */
[----:B--2---:R-:W-:Y:S01]  /*24d0*/  IMAD.U32 R7, RZ, RZ, UR10 ;  /* 0x0000000aff077e24 */ /* 0x004fe2000f8e00ff */
[----:B------:R-:W-:Y:S01]  /*24e0*/  USHF.R.S32.HI UR10, URZ, 0x1f, UR24 ;  /* 0x0000001fff0a7899 */ /* 0x000fe20008011418 */
[----:B------:R-:W-:Y:S01]  /*24f0*/  IMAD.U32 R0, RZ, RZ, UR11 ;  /* 0x0000000bff007e24 */ /* 0x000fe2000f8e00ff */
[----:B------:R-:W-:Y:S01]  /*2500*/  UMOV UR32, URZ ;  /* 0x000000ff00207c82 */ /* 0x000fe20008000000 */
[----:B-1----:R-:W-:Y:S01]  /*2510*/  IMAD.WIDE.U32 R10, R2, UR21, R22 ;  /* 0x00000015020a7c25 */ /* 0x002fe2000f8e0016 */
[----:B------:R-:W-:-:S02]  /*2520*/  LOP3.LUT R18, R22, 0x80, RZ, 0xfc, !PT ;  /* 0x0000008016127812 */ /* 0x000fc400078efcff */
[----:B------:R-:W-:Y:S01]  /*2530*/  LOP3.LUT R17, R22, 0xc0, RZ, 0xfc, !PT ;  /* 0x000000c016117812 */ /* 0x000fe200078efcff */
[----:B------:R-:W-:Y:S01]  /*2540*/  IMAD R11, R3, UR21, R11 ;  /* 0x00000015030b7c24 */ /* 0x000fe2000f8e020b */
[----:B------:R-:W-:Y:S01]  /*2550*/  SHF.R.S32.HI R80, RZ, 0x1f, R87 ;  /* 0x0000001fff507819 */ /* 0x000fe20000011457 */
[----:B---3--:R-:W-:Y:S01]  /*2560*/  IMAD R3, R5, UR16, RZ ;  /* 0x0000001005037c24 */ /* 0x008fe2000f8e02ff */
[----:B------:R-:W-:Y:S01]  /*2570*/  SHF.R.S32.HI R78, RZ, 0x1f, R88 ;  /* 0x0000001fff4e7819 */ /* 0x000fe20000011458 */
[----:B------:R-:W-:Y:S01]  /*2580*/  IMAD.WIDE.U32 R12, R7, UR21, R22 ;  /* 0x00000015070c7c25 */ /* 0x000fe2000f8e0016 */
[----:B----4-:R-:W-:Y:S02]  /*2590*/  SHF.L.U32 R77, R82, 0x6, RZ ;  /* 0x00000006524d7819 */ /* 0x010fe400000006ff */
[----:B------:R-:W-:Y:S01]  /*25a0*/  MOV R26, UR30 ;  /* 0x0000001e001a7c02 */ /* 0x000fe20008000f00 */
[C---:B------:R-:W-:Y:S01]  /*25b0*/  IMAD R2, R92.reuse, UR17, R3 ;  /* 0x000000115c027c24 */ /* 0x040fe2000f8e0203 */
[----:B------:R-:W-:Y:S01]  /*25c0*/  SHF.R.S32.HI R3, RZ, 0x1f, R8 ;  /* 0x0000001fff037819 */ /* 0x000fe20000011408 */
[----:B------:R-:W-:Y:S01]  /*25d0*/  IMAD.WIDE.U32 R6, R92, UR16, R10 ;  /* 0x000000105c067c25 */ /* 0x000fe2000f8e000a */
[----:B------:R-:W-:-:S03]  /*25e0*/  UISETP.NE.AND UP1, UPT, UR31, URZ, UPT ;  /* 0x000000ff1f00728c */ /* 0x000fc6000bf25270 */
[----:B------:R-:W-:Y:S01]  /*25f0*/  IMAD.MOV.U32 R14, RZ, RZ, R6 ;  /* 0x000000ffff0e7224 */ /* 0x000fe200078e0006 */
[----:B------:R-:W-:Y:S01]  /*2600*/  IADD3 R15, PT, PT, R7, R2, RZ ;  /* 0x00000002070f7210 */ /* 0x000fe20007ffe0ff */
[C---:B------:R-:W-:Y:S01]  /*2610*/  IMAD R7, R3.reuse, UR12, RZ ;  /* 0x0000000c03077c24 */ /* 0x040fe2000f8e02ff */
[----:B------:R-:W-:Y:S01]  /*2620*/  IADD3 R2, P0, PT, R106, -UR24, RZ ;  /* 0x800000186a027c10 */ /* 0x000fe2000ff1e0ff */
[----:B------:R-:W-:Y:S02]  /*2630*/  IMAD R3, R3, UR18, RZ ;  /* 0x0000001203037c24 */ /* 0x000fe4000f8e02ff */
[C---:B------:R-:W-:Y:S02]  /*2640*/  IMAD R4, R8.reuse, UR13, R7 ;  /* 0x0000000d08047c24 */ /* 0x040fe4000f8e0207 */
[----:B------:R-:W-:Y:S01]  /*2650*/  IMAD.WIDE.U32 R6, R8, UR12, R14 ;  /* 0x0000000c08067c25 */ /* 0x000fe2000f8e000e */
[----:B------:R-:W1:Y:S03]  /*2660*/  LDCU.64 UR12, c[0x0][0x4d0] ;  /* 0x00009a00ff0c77ac */ /* 0x000e660008000a00 */
[----:B------:R-:W-:-:S02]  /*2670*/  IMAD R10, R5, R82, RZ ;  /* 0x00000052050a7224 */ /* 0x000fc400078e02ff */
[----:B------:R-:W-:Y:S02]  /*2680*/  IMAD.IADD R5, R7, 0x1, R4 ;  /* 0x0000000107057824 */ /* 0x000fe400078e0204 */
[----:B------:R-:W-:Y:S02]  /*2690*/  IMAD.MOV.U32 R4, RZ, RZ, R6 ;  /* 0x000000ffff047224 */ /* 0x000fe400078e0006 */
[----:B------:R-:W-:Y:S01]  /*26a0*/  IMAD.X R21, RZ, RZ, ~UR10, P0 ;  /* 0x8000000aff157e24 */ /* 0x000fe200080e06ff */
[----:B------:R-:W-:Y:S01]  /*26b0*/  IADD3 R70, P0, PT, R52, R94, RZ ;  /* 0x0000005e34467210 */ /* 0x000fe20007f1e0ff */
[----:B------:R-:W-:Y:S01]  /*26c0*/  IMAD R6, R8, UR19, R3 ;  /* 0x0000001308067c24 */ /* 0x000fe2000f8e0203 */
[----:B------:R-:W-:Y:S01]  /*26d0*/  SHF.R.S32.HI R3, RZ, 0x1f, R52 ;  /* 0x0000001fff037819 */ /* 0x000fe20000011434 */
[----:B------:R-:W-:Y:S01]  /*26e0*/  IMAD R13, R0, UR21, R13 ;  /* 0x00000015000d7c24 */ /* 0x000fe2000f8e020d */
[----:B------:R-:W-:Y:S01]  /*26f0*/  IADD3 R52, P1, PT, R52, R95, RZ ;  /* 0x0000005f34347210 */ /* 0x000fe20007f3e0ff */
[C---:B------:R-:W-:Y:S01]  /*2700*/  IMAD R10, R92.reuse, R83, R10 ;  /* 0x000000535c0a7224 */ /* 0x040fe200078e020a */
[----:B------:R-:W2:Y:S01]  /*2710*/  LDCU.64 UR10, c[0x0][0x488] ;  /* 0x00009100ff0a77ac */ /* 0x000ea20008000a00 */
[C---:B------:R-:W-:Y:S01]  /*2720*/  IMAD.X R71, R3.reuse, 0x1, R84, P0 ;  /* 0x0000000103477824 */ /* 0x040fe200000e0654 */
[----:B------:R-:W-:Y:S01]  /*2730*/  IADD3.X R3, PT, PT, R3, R86, RZ, P1, !PT ;  /* 0x0000005603037210 */ /* 0x000fe20000ffe4ff */
[----:B------:R-:W-:Y:S01]  /*2740*/  IMAD.WIDE.U32 R12, R92, R82, R12 ;  /* 0x000000525c0c7225 */ /* 0x000fe200078e000c */
[----:B------:R-:W-:-:S02]  /*2750*/  UIADD3 UR19, UPT, UPT, UR24, -UR29, URZ ;  /* 0x8000001d18137290 */ /* 0x000fc4000fffe0ff */
[C---:B------:R-:W-:Y:S01]  /*2760*/  SHF.L.U64.HI R0, R52.reuse, 0x1, R3 ;  /* 0x0000000134007819 */ /* 0x040fe20000010203 */
[----:B------:R-:W-:Y:S01]  /*2770*/  IMAD R69, R21, UR16, RZ ;  /* 0x0000001015457c24 */ /* 0x000fe2000f8e02ff */
[----:B------:R-:W-:Y:S01]  /*2780*/  IADD3 R11, PT, PT, R13, R10, RZ ;  /* 0x0000000a0d0b7210 */ /* 0x000fe20007ffe0ff */
[----:B------:R-:W-:Y:S01]  /*2790*/  IMAD R21, R21, R82, RZ ;  /* 0x0000005215157224 */ /* 0x000fe200078e02ff */
[----:B------:R-:W-:Y:S01]  /*27a0*/  SHF.L.U32 R52, R52, 0x1, RZ ;  /* 0x0000000134347819 */ /* 0x000fe200000006ff */
[C---:B------:R-:W-:Y:S01]  /*27b0*/  IMAD R69, R2.reuse, UR17, R69 ;  /* 0x0000001102457c24 */ /* 0x040fe2000f8e0245 */
[----:B------:R-:W-:Y:S01]  /*27c0*/  MOV R10, R12 ;  /* 0x0000000c000a7202 */ /* 0x000fe20000000f00 */
[----:B------:R-:W-:Y:S01]  /*27d0*/  IMAD.WIDE.U32 R4, R2, UR16, R4 ;  /* 0x0000001002047c25 */ /* 0x000fe2000f8e0004 */
[----:B------:R-:W-:Y:S01]  /*27e0*/  IADD3 R24, P0, PT, R52, UR14, RZ ;  /* 0x0000000e34187c10 */ /* 0x000fe2000ff1e0ff */
[----:B------:R-:W-:Y:S01]  /*27f0*/  UIADD3 UR29, UPT, UPT, -UR29, UR26, URZ ;  /* 0x0000001a1d1d7290 */ /* 0x000fe2000fffe1ff */
[----:B------:R-:W-:Y:S01]  /*2800*/  SHF.L.U64.HI R71, R70, 0x1, R71 ;  /* 0x0000000146477819 */ /* 0x000fe20000010247 */
[----:B------:R-:W-:Y:S01]  /*2810*/  IMAD.WIDE.U32 R8, R8, UR18, R10 ;  /* 0x0000001208087c25 */ /* 0x000fe2000f8e000a */
[----:B------:R-:W-:Y:S01]  /*2820*/  IADD3.X R25, PT, PT, R0, UR15, RZ, P0, !PT ;  /* 0x0000000f00197c10 */ /* 0x000fe200087fe4ff */
[----:B------:R-:W-:Y:S01]  /*2830*/  USHF.L.U32 UR18, UR16, 0x6, URZ ;  /* 0x0000000610127899 */ /* 0x000fe200080006ff */
[----:B-1----:R-:W-:Y:S01]  /*2840*/  IADD3 R52, P0, PT, R52, UR12, RZ ;  /* 0x0000000c34347c10 */ /* 0x002fe2000ff1e0ff */
[----:B------:R-:W-:Y:S01]  /*2850*/  IMAD.IADD R7, R9, 0x1, R6 ;  /* 0x0000000109077824 */ /* 0x000fe200078e0206 */
[----:B------:R-:W-:Y:S01]  /*2860*/  LEA R68, P2, R4, UR8, 0x1 ;  /* 0x0000000804447c11 */ /* 0x000fe2000f8408ff */
[----:B------:R-:W-:Y:S01]  /*2870*/  IMAD.MOV.U32 R6, RZ, RZ, R8 ;  /* 0x000000ffff067224 */ /* 0x000fe200078e0008 */
[----:B------:R-:W-:Y:S01]  /*2880*/  IADD3.X R53, PT, PT, R0, UR13, RZ, P0, !PT ;  /* 0x0000000d00357c10 */ /* 0x000fe200087fe4ff */
[----:B------:R-:W-:Y:S01]  /*2890*/  IMAD.SHL.U32 R70, R70, 0x2, RZ ;  /* 0x0000000246467824 */ /* 0x000fe200078e00ff */
[----:B------:R-:W-:Y:S01]  /*28a0*/  IADD3 R0, P0, PT, RZ, -UR32, RZ ;  /* 0x80000020ff007c10 */ /* 0x000fe2000ff1e0ff */
[----:B------:R-:W-:Y:S01]  /*28b0*/  IMAD R21, R2, R83, R21 ;  /* 0x0000005302157224 */ /* 0x000fe200078e0215 */
[----:B------:R-:W-:Y:S01]  /*28c0*/  SHF.L.U64.HI R83, R82, 0x4, R83 ;  /* 0x0000000452537819 */ /* 0x000fe20000010253 */
[----:B------:R-:W-:Y:S01]  /*28d0*/  IMAD.WIDE.U32 R2, R2, R82, R6 ;  /* 0x0000005202027225 */ /* 0x000fe200078e0006 */
[----:B------:R-:W-:Y:S01]  /*28e0*/  IADD3 R72, P1, PT, R70, UR14, RZ ;  /* 0x0000000e46487c10 */ /* 0x000fe2000ff3e0ff */
[----:B------:R-:W1:Y:S02]  /*28f0*/  LDCU.64 UR16, c[0x0][0x3c0] ;  /* 0x00007800ff1077ac */ /* 0x000e640008000a00 */
[----:B------:R-:W-:Y:S01]  /*2900*/  IMAD.IADD R69, R5, 0x1, R69 ;  /* 0x0000000105457824 */ /* 0x000fe200078e0245 */
[----:B------:R-:W-:Y:S01]  /*2910*/  IADD3 R21, PT, PT, R3, R21, RZ ;  /* 0x0000001503157210 */ /* 0x000fe20007ffe0ff */
[----:B------:R-:W-:Y:S01]  /*2920*/  IMAD.X R77, RZ, RZ, ~R77, P0 ;  /* 0x000000ffff4d7224 */ /* 0x000fe200000e0e4d */
[----:B------:R-:W-:Y:S01]  /*2930*/  IADD3.X R3, PT, PT, RZ, ~UR18, RZ, P0, !PT ;  /* 0x80000012ff037c10 */ /* 0x000fe200087fe4ff */
[----:B------:R-:W-:Y:S01]  /*2940*/  IMAD.SHL.U32 R85, R82, 0x10, RZ ;  /* 0x0000001052557824 */ /* 0x000fe200078e00ff */
[----:B------:R-:W-:Y:S01]  /*2950*/  IADD3.X R73, PT, PT, R71, UR15, RZ, P1, !PT ;  /* 0x0000000f47497c10 */ /* 0x000fe20008ffe4ff */
[----:B------:R-:W-:Y:S01]  /*2960*/  VIADD R90, R106, 0x20 ;  /* 0x000000206a5a7836 */ /* 0x000fe20000000000 */
[----:B------:R-:W-:Y:S01]  /*2970*/  LEA.HI.X R69, R4, UR9, R69, 0x1, P2 ;  /* 0x0000000904457c11 */ /* 0x000fe200090f0c45 */
[----:B------:R-:W3:Y:S01]  /*2980*/  LDCU.64 UR14, c[0x0][0x3b8] ;  /* 0x00007700ff0e77ac */ /* 0x000ee20008000a00 */
[----:B--2---:R-:W-:-:S02]  /*2990*/  LEA R20, P2, R2, UR10, 0x1 ;  /* 0x0000000a02147c11 */ /* 0x004fc4000f8408ff */
[----:B------:R-:W-:Y:S01]  /*29a0*/  IADD3 R70, P1, PT, R70, UR12, RZ ;  /* 0x0000000c46467c10 */ /* 0x000fe2000ff3e0ff */
[----:B------:R-:W-:Y:S01]  /*29b0*/  UMOV UR18, UR22 ;  /* 0x0000001600127c82 */ /* 0x000fe20008000000 */
[C---:B------:R-:W-:Y:S02]  /*29c0*/  SHF.R.S64 R79, R0.reuse, 0x1f, R77 ;  /* 0x0000001f004f7819 */ /* 0x040fe4000000104d */
[----:B------:R-:W-:Y:S02]  /*29d0*/  SHF.R.S32.HI R82, RZ, 0x1f, R93 ;  /* 0x0000001fff527819 */ /* 0x000fe4000001145d */
[--C-:B------:R-:W-:Y:S02]  /*29e0*/  SHF.R.S64 R75, R0, 0x1f, R3.reuse ;  /* 0x0000001f004b7819 */ /* 0x100fe40000001003 */
[----:B------:R-:W-:Y:S02]  /*29f0*/  SHF.R.S32.HI R74, RZ, 0x1f, R3 ;  /* 0x0000001fff4a7819 */ /* 0x000fe40000011403 */
[----:B------:R-:W-:-:S02]  /*2a00*/  SHF.R.S32.HI R77, RZ, 0x1f, R77 ;  /* 0x0000001fff4d7819 */ /* 0x000fc4000001144d */
[----:B------:R-:W-:Y:S01]  /*2a10*/  LEA.HI.X R21, R2, UR11, R21, 0x1, P2 ;  /* 0x0000000b02157c11 */ /* 0x000fe200090f0c15 */
[----:B------:R-:W2:Y:S01]  /*2a20*/  LDCU.128 UR8, c[0x0][0x3a0] ;  /* 0x00007400ff0877ac */ /* 0x000ea20008000c00 */
[----:B------:R-:W-:Y:S01]  /*2a30*/  IADD3.X R71, PT, PT, R71, UR13, RZ, P1, !PT ;  /* 0x0000000d47477c10 */ /* 0x000fe20008ffe4ff */
[----:B-1-3--:R-:W4:Y:S06]  /*2a40*/  LDCU.64 UR12, c[0x0][0x4e0] ;  /* 0x00009c00ff0c77ac */ /* 0x00af2c0008000a00 */
.L_x_6629:
[----:B------:R-:W-:Y:S01]  /*2a50*/  UIADD3 UR29, UPT, UPT, UR29, 0x40, URZ ;  /* 0x000000401d1d7890 */ /* 0x000fe2000fffe0ff */
[----:B------:R-:W-:Y:S01]  /*2a60*/  BSSY.RECONVERGENT B1, `(.L_x_6608) ;  /* 0x0000967000017945 */ /* 0x000fe20003800200 */
[----:B------:R-:W-:Y:S01]  /*2a70*/  UIADD3 UR19, UPT, UPT, UR19, 0x40, URZ ;  /* 0x0000004013137890 */ /* 0x000fe2000fffe0ff */
[----:B------:R-:W-:Y:S01]  /*2a80*/  IMAD.MOV.U32 R102, RZ, RZ, R92 ;  /* 0x000000ffff667224 */ /* 0x000fe200078e005c */
[----:B------:R-:W-:Y:S01]  /*2a90*/  UIADD3 UR18, UPT, UPT, UR18, -0x1, URZ ;  /* 0xffffffff12127890 */ /* 0x000fe2000fffe0ff */
[----:B------:R-:W-:Y:S01]  /*2aa0*/  VIADD R92, R92, 0xffffffc0 ;  /* 0xffffffc05c5c7836 */ /* 0x000fe20000000000 */
[C---:B------:R-:W-:Y:S02]  /*2ab0*/  ISETP.GE.AND P0, PT, R106.reuse, UR29, PT ;  /* 0x0000001d6a007c0c */ /* 0x040fe4000bf06270 */
[C---:B------:R-:W-:Y:S02]  /*2ac0*/  ISETP.GE.AND P5, PT, R91.reuse, UR29, PT ;  /* 0x0000001d5b007c0c */ /* 0x040fe4000bfa6270 */
[----:B------:R-:W-:Y:S02]  /*2ad0*/  ISETP.GE.AND P0, PT, R106, UR19, !P0 ;  /* 0x000000136a007c0c */ /* 0x000fe4000c706270 */
[----:B------:R-:W-:Y:S02]  /*2ae0*/  ISETP.GE.AND P5, PT, R91, UR19, !P5 ;  /* 0x000000135b007c0c */ /* 0x000fe4000efa6270 */
[C---:B------:R-:W-:Y:S02]  /*2af0*/  ISETP.GE.AND P4, PT, R90.reuse, UR29, PT ;  /* 0x0000001d5a007c0c */ /* 0x040fe4000bf86270 */
[C---:B------:R-:W-:Y:S02]  /*2b00*/  ISETP.GE.AND P3, PT, R89.reuse, UR29, PT ;  /* 0x0000001d59007c0c */ /* 0x040fe4000bf66270 */
[----:B------:R-:W-:Y:S02]  /*2b10*/  ISETP.GE.AND P4, PT, R90, UR19, !P4 ;  /* 0x000000135a007c0c */ /* 0x000fe4000e786270 */
[----:B------:R-:W-:Y:S03]  /*2b20*/  ISETP.GE.AND P3, PT, R89, UR19, !P3 ;  /* 0x0000001359007c0c */ /* 0x000fe6000df66270 */
[----:B------:R-:W3:Y:S02]  /*2b30*/  @P0 LDG.E.128 R28, desc[UR4][R68.64] ;  /* 0x00000004441c0981 */ /* 0x000ee4000c1e1d00 */
[----:B------:R-:W1:Y:S02]  /*2b40*/  @P5 LDC.64 R2, c[0x0][0x4b0] ;  /* 0x00012c00ff025b82 */ /* 0x000e640000000a00 */
[----:B---3--:R3:W-:Y:S01]  /*2b50*/  @P0 STG.E.128 desc[UR4][R64.64], R28 ;  /* 0x0000001c40000986 */ /* 0x0087e2000c101d04 */
        /* <DEDUP_REMOVED lines=21> */
[----:B---3--:R-:W2:Y:S04]  /*2cb0*/  @P5 LDG.E.128 R28, desc[UR4][R42.64+0x80] ;  /* 0x000080042a1c5981 */ /* 0x008ea8000c1e1d00 */
        /* <DEDUP_REMOVED lines=19> */
[----:B------:R-:W3:Y:S04]  /*2df0*/  @P3 LDG.E.128 R4, desc[UR4][R40.64] ;  /* 0x0000000428043981 */ /* 0x000ee8000c1e1d00 */
[----:B---3--:R3:W-:Y:S04]  /*2e00*/  @P3 STG.E.128 desc[UR4][R32.64], R4 ;  /* 0x0000000420003986 */ /* 0x0087e8000c101d04 */
[----:B-1----:R-:W5:Y:S04]  /*2e10*/  @P3 LDG.E.128 R28, desc[UR4][R40.64+0x80] ;  /* 0x00008004281c3981 */ /* 0x002f68000c1e1d00 */
[----:B-----5:R3:W-:Y:S04]  /*2e20*/  @P3 STG.E.128 desc[UR4][R32.64+0x80], R28 ;  /* 0x0000801c20003986 */ /* 0x0207e8000c101d04 */
[----:B------:R-:W5:Y:S04]  /*2e30*/  @P3 LDG.E.128 R12, desc[UR4][R40.64+0x100] ;  /* 0x00010004280c3981 */ /* 0x000f68000c1e1d00 */
[----:B-----5:R3:W-:Y:S04]  /*2e40*/  @P3 STG.E.128 desc[UR4][R32.64+0x100], R12 ;  /* 0x0001000c20003986 */ /* 0x0207e8000c101d04 */
[----:B--2---:R-:W2:Y:S04]  /*2e50*/  @P3 LDG.E.128 R8, desc[UR4][R40.64+0x180] ;  /* 0x0001800428083981 */ /* 0x004ea8000c1e1d00 */
[----:B--2---:R3:W-:Y:S01]  /*2e60*/  @P3 STG.E.128 desc[UR4][R32.64+0x180], R8 ;  /* 0x0001800820003986 */ /* 0x0047e2000c101d04 */
[----:B------:R-:W-:Y:S05]  /*2e70*/  @P1 BRA `(.L_x_6609) ;  /* 0x0000000000d41947 */ /* 0x000fea0003800000 */
[----:B---3--:R-:W2:Y:S01]  /*2e80*/  @P0 LDG.E.128 R28, desc[UR4][R20.64] ;  /* 0x00000004141c0981 */ /* 0x008ea2000c1e1d00 */
[----:B------:R-:W1:Y:S01]  /*2e90*/  @P4 LDC.64 R2, c[0x0][0x4a8] ;  /* 0x00012a00ff024b82 */ /* 0x000e620000000a00 */
[C---:B------:R-:W-:Y:S01]  /*2ea0*/  @P5 LEA R42, P1, R85.reuse, R20, 0x1 ;  /* 0x00000014552a5211 */ /* 0x040fe200078208ff */
[----:B------:R-:W-:Y:S03]  /*2eb0*/  IMAD.MOV.U32 R26, RZ, RZ, RZ ;  /* 0x000000ffff1a7224 */ /* 0x000fe600078e00ff */
[----:B------:R-:W-:Y:S01]  /*2ec0*/  @P5 LEA.HI.X R43, R85, R21, R83, 0x1, P1 ;  /* 0x00000015552b5211 */ /* 0x000fe200008f0c53 */
[----:B--2---:R2:W-:Y:S04]  /*2ed0*/  @P0 STG.E.128 desc[UR4][R66.64], R28 ;  /* 0x0000001c42000986 */ /* 0x0045e8000c101d04 */
[----:B------:R-:W3:Y:S04]  /*2ee0*/  @P0 LDG.E.128 R12, desc[UR4][R20.64+0x80] ;  /* 0x00008004140c0981 */ /* 0x000ee8000c1e1d00 */
[----:B---3--:R3:W-:Y:S04]  /*2ef0*/  @P0 STG.E.128 desc[UR4][R66.64+0x80], R12 ;  /* 0x0000800c42000986 */ /* 0x0087e8000c101d04 */
[----:B------:R-:W5:Y:S04]  /*2f00*/  @P0 LDG.E.128 R8, desc[UR4][R20.64+0x100] ;  /* 0x0001000414080981 */ /* 0x000f68000c1e1d00 */
[----:B-----5:R5:W-:Y:S04]  /*2f10*/  @P0 STG.E.128 desc[UR4][R66.64+0x100], R8 ;  /* 0x0001000842000986 */ /* 0x020be8000c101d04 */
[----:B------:R-:W4:Y:S04]  /*2f20*/  @P0 LDG.E.128 R4, desc[UR4][R20.64+0x180] ;  /* 0x0001800414040981 */ /* 0x000f28000c1e1d00 */
[----:B----4-:R4:W-:Y:S01]  /*2f30*/  @P0 STG.E.128 desc[UR4][R66.64+0x180], R4 ;  /* 0x0001800442000986 */ /* 0x0109e2000c101d04 */
        /* <DEDUP_REMOVED lines=11> */
[----:B---3--:R-:W3:Y:S04]  /*2ff0*/  @P5 LDG.E.128 R12, desc[UR4][R42.64+0x100] ;  /* 0x000100042a0c5981 */ /* 0x008ee8000c1e1d00 */
[----:B---3--:R3:W-:Y:S04]  /*3000*/  @P5 STG.E.128 desc[UR4][R40.64+0x100], R12 ;  /* 0x0001000c28005986 */ /* 0x0087e8000c101d04 */
[----:B-----5:R-:W5:Y:S04]  /*3010*/  @P5 LDG.E.128 R8, desc[UR4][R42.64+0x180] ;  /* 0x000180042a085981 */ /* 0x020f68000c1e1d00 */
[----:B-----5:R1:W-:Y:S04]  /*3020*/  @P5 STG.E.128 desc[UR4][R40.64+0x180], R8 ;  /* 0x0001800828005986 */ /* 0x0203e8000c101d04 */
[----:B----4-:R-:W4:Y:S04]  /*3030*/  @P4 LDG.E.128 R4, desc[UR4][R36.64] ;  /* 0x0000000424044981 */ /* 0x010f28000c1e1d00 */
[----:B----4-:R4:W-:Y:S04]  /*3040*/  @P4 STG.E.128 desc[UR4][R38.64], R4 ;  /* 0x0000000426004986 */ /* 0x0109e8000c101d04 */
[----:B-1----:R-:W5:Y:S04]  /*3050*/  @P4 LDG.E.128 R32, desc[UR4][R36.64+0x80] ;  /* 0x0000800424204981 */ /* 0x002f68000c1e1d00 */
[----:B-----5:R4:W-:Y:S04]  /*3060*/  @P4 STG.E.128 desc[UR4][R38.64+0x80], R32 ;  /* 0x0000802026004986 */ /* 0x0209e8000c101d04 */
[----:B--2---:R-:W2:Y:S04]  /*3070*/  @P4 LDG.E.128 R28, desc[UR4][R36.64+0x100] ;  /* 0x00010004241c4981 */ /* 0x004ea8000c1e1d00 */
[----:B--2---:R4:W-:Y:S04]  /*3080*/  @P4 STG.E.128 desc[UR4][R38.64+0x100], R28 ;  /* 0x0001001c26004986 */ /* 0x0049e8000c101d04 */
[----:B---3--:R-:W2:Y:S04]  /*3090*/  @P4 LDG.E.128 R12, desc[UR4][R36.64+0x180] ;  /* 0x00018004240c4981 */ /* 0x008ea8000c1e1d00 */
        /* <DEDUP_REMOVED lines=19> */
.L_x_6609:
[----:B------:R-:W-:Y:S05]  /*31d0*/  BRA.U !UP1, `(.L_x_6611) ;  /* 0x0000003509107547 */ /* 0x000fea000b800000 */
[C---:B------:R-:W-:Y:S01]  /*31e0*/  SHF.L.U64.HI R3, R93.reuse, 0x1, R82 ;  /* 0x000000015d037819 */ /* 0x040fe20000010252 */
[----:B---3--:R-:W-:Y:S01]  /*31f0*/  IMAD.SHL.U32 R5, R93, 0x2, RZ ;  /* 0x000000025d057824 */ /* 0x008fe200078e00ff */
        /* <DEDUP_REMOVED lines=10> */
[----:B------:R-:W3:Y:S06]  /*32a0*/  @!P0 LDG.E.64 R48, desc[UR4][R52.64] ;  /* 0x0000000434308981 */ /* 0x000eec000c1e1b00 */
[----:B------:R-:W5:Y:S01]  /*32b0*/  @!P0 LDG.E.64 R30, desc[UR4][R24.64] ;  /* 0x00000004181e8981 */ /* 0x000f62000c1e1b00 */
[--C-:B---3--:R-:W-:Y:S01]  /*32c0*/  @!P0 HADD2.F32 R45, -RZ, R48.reuse.H0_H0 ;  /* 0x20000030ff2d8230 */ /* 0x108fe20000004100 */
        /* <DEDUP_REMOVED lines=45> */
[----:B------:R-:W3:Y:S08]  /*35a0*/  LDG.E.128 R32, desc[UR4][R20.64+0x80] ;  /* 0x0000800414207981 */ /* 0x000ef0000c1e1d00 */
[----:B------:R-:W5:Y:S06]  /*35b0*/  @!P1 LDG.E.64 R30, desc[UR4][R24.64+0x40] ;  /* 0x00004004181e9981 */ /* 0x000f6c000c1e1b00 */
[----:B------:R-:W4:Y:S01]  /*35c0*/  @!P1 LDG.E.64 R48, desc[UR4][R52.64+0x40] ;  /* 0x0000400434309981 */ /* 0x000f22000c1e1b00 */
[----:B---3--:R-:W-:Y:S02]  /*35d0*/  @!P1 MOV R41, R32 ;  /* 0x0000002000299202 */ /* 0x008fe40000000f00 */
        /* <DEDUP_REMOVED lines=9> */
[--C-:B----4-:R-:W-:Y:S02]  /*3670*/  @!P1 HADD2.F32 R42, -RZ, R48.reuse.H0_H0 ;  /* 0x20000030ff2a9230 */ /* 0x110fe40000004100 */
        /* <DEDUP_REMOVED lines=131> */
.L_x_6613:
[----:B----4-:R-:W-:Y:S05]  /*3eb0*/  BSYNC.RECONVERGENT B0 ;  /* 0x0000000000007941 */ /* 0x010fea0003800200 */
.L_x_6612:
        /* <DEDUP_REMOVED lines=202> */
.L_x_6615:
[----:B------:R-:W-:Y:S05]  /*4b60*/  BSYNC.RECONVERGENT B0 ;  /* 0x0000000000007941 */ /* 0x000fea0003800200 */
.L_x_6614:
        /* <DEDUP_REMOVED lines=208> */
.L_x_6617:
[----:B------:R-:W-:Y:S05]  /*5870*/  BSYNC.RECONVERGENT B0 ;  /* 0x0000000000007941 */ /* 0x000fea0003800200 */
.L_x_6616:
        /* <DEDUP_REMOVED lines=210> */
.L_x_6619:
[----:B------:R-:W-:Y:S05]  /*65a0*/  BSYNC.RECONVERGENT B0 ;  /* 0x0000000000007941 */ /* 0x000fea0003800200 */
.L_x_6618:
[----:B------:R-:W2:Y:S01]  /*65b0*/  LDC R26, c[0x0][0x450] ;  /* 0x00011400ff1a7b82 */ /* 0x000ea20000000800 */
[----:B-1----:R-:W-:Y:S05]  /*65c0*/  IMAD.U32 R103, R103, -0x20, RZ ;  /* 0xffffffe067677824 */ /* 0x002fea00078e00ff */
[C---:B------:R-:W-:Y:S02]  /*65d0*/  LEA R24, P1, R103.reuse, R24, 0x1 ;  /* 0x0000001867187211 */ /* 0x040fe400078208ff */
[C---:B------:R-:W-:Y:S02]  /*65e0*/  LEA R52, P0, R103.reuse, R52, 0x1 ;  /* 0x0000003467347211 */ /* 0x040fe400078008ff */
[C---:B------:R-:W-:Y:S02]  /*65f0*/  LEA.HI.X.SX32 R25, R103.reuse, R25, 0x1, P1 ;  /* 0x0000001967197211 */ /* 0x040fe400008f0eff */
[----:B------:R-:W-:Y:S01]  /*6600*/  LEA.HI.X.SX32 R53, R103, R53, 0x1, P0 ;  /* 0x0000003567357211 */ /* 0x000fe200000f0eff */
[----:B------:R-:W-:Y:S05]  /*6610*/  BRA `(.L_x_6610) ;  /* 0x0000005800ac7947 */ /* 0x000fea0003800000 */
.L_x_6611:
[----:B---3--:R-:W-:Y:S01]  /*6620*/  LEA.HI R10, R26, R26, RZ, 0x1 ;  /* 0x0000001a1a0a7211 */ /* 0x008fe200078f08ff */
        /* <DEDUP_REMOVED lines=23> */
[----:B------:R-:W5:Y:S08]  /*67a0*/  @!P0 LDG.E.128 R40, desc[UR4][R40.64] ;  /* 0x0000000428288981 */ /* 0x000f70000c1e1d00 */
[----:B------:R4:W4:Y:S01]  /*67b0*/  @!P0 LDG.E.128 R32, desc[UR4][R14.64] ;  /* 0x000000040e208981 */ /* 0x000922000c1e1d00 */
[--C-:B---3--:R-:W-:Y:S02]  /*67c0*/  @!P0 HADD2.F32 R0, -RZ, R4.reuse.H0_H0 ;  /* 0x20000004ff008230 */ /* 0x108fe40000004100 */
        /* <DEDUP_REMOVED lines=12> */
[----:B----4-:R-:W-:Y:S02]  /*6890*/  @!P0 HADD2.F32 R15, -RZ, R41.H1_H1 ;  /* 0x30000029ff0f8230 */ /* 0x010fe40000004100 */
        /* <DEDUP_REMOVED lines=319> */
.L_x_6621:
[----:B----4-:R-:W-:Y:S05]  /*7c90*/  BSYNC.RECONVERGENT B0 ;  /* 0x0000000000007941 */ /* 0x010fea0003800200 */
.L_x_6620:
        /* <DEDUP_REMOVED lines=358> */
.L_x_6623:
[----:B------:R-:W-:Y:S05]  /*9300*/  BSYNC.RECONVERGENT B0 ;  /* 0x0000000000007941 */ /* 0x000fea0003800200 */
.L_x_6622:
        /* <DEDUP_REMOVED lines=41> */
[--C-:B------:R-:W-:Y:S01]  /*95a0*/  @!P0 HADD2.F32 R5, -RZ, R6.reuse.H0_H0 ;  /* 0x20000006ff058230 */ /* 0x100fe20000004100 */
[----:B------:R-:W2:Y:S01]  /*95b0*/  LDC.64 R40, c[0x0][0x3b8] ;  /* 0x0000ee00ff287b82 */ /* 0x000ea20000000a00 */
[----:B------:R-:W-:Y:S02]  /*95c0*/  @!P0 HADD2.F32 R6, -RZ, R6.H1_H1 ;  /* 0x30000006ff068230 */ /* 0x000fe40000004100 */
[----:B------:R-:W-:Y:S01]  /*95d0*/  @!P1 FADD.FTZ R8, -R8, -RZ ;  /* 0x800000ff08089221 */ /* 0x000fe20000010100 */
        /* <DEDUP_REMOVED lines=24> */
[--C-:B------:R-:W-:Y:S01]  /*9760*/  @!P0 HADD2.F32 R14, -RZ, R11.reuse.H0_H0 ;  /* 0x2000000bff0e8230 */ /* 0x100fe20000004100 */
[C---:B--2---:R-:W-:Y:S01]  /*9770*/  LEA R46, P4, R40.reuse, R66, 0x6 ;  /* 0x00000042282e7211 */ /* 0x044fe200078830ff */
[----:B------:R-:W-:Y:S02]  /*9780*/  @!P0 HADD2.F32 R15, -RZ, R11.H1_H1 ;  /* 0x3000000bff0f8230 */ /* 0x000fe40000004100 */
[----:B------:R-:W-:Y:S01]  /*9790*/  @!P0 FFMA.FTZ R2, R27, R28, R2 ;  /* 0x0000001c1b028223 */ /* 0x000fe20000010002 */
[----:B------:R-:W-:Y:S01]  /*97a0*/  @!P0 HADD2.F32 R11, -RZ, R33.H0_H0 ;  /* 0x20000021ff0b8230 */ /* 0x000fe20000004100 */
[----:B------:R-:W-:Y:S01]  /*97b0*/  @!P0 MOV R31, R38 ;  /* 0x00000026001f8202 */ /* 0x000fe20000000f00 */
[--C-:B------:R-:W-:Y:S01]  /*97c0*/  @!P0 HADD2.F32 R27, -RZ, R34.reuse.H0_H0 ;  /* 0x20000022ff1b8230 */ /* 0x100fe20000004100 */
[----:B------:R-:W-:Y:S01]  /*97d0*/  LEA.HI.X R47, R40, R67, R41, 0x6, P4 ;  /* 0x00000043282f7211 */ /* 0x000fe200020f3429 */
[----:B------:R-:W-:Y:S01]  /*97e0*/  @!P0 HADD2.F32 R28, -RZ, R34.H1_H1 ;  /* 0x30000022ff1c8230 */ /* 0x000fe20000004100 */
[----:B------:R-:W-:Y:S01]  /*97f0*/  @!P0 F2FP.F16.F32.PACK_AB R32, R2, R0 ;  /* 0x000000000220823e */ /* 0x000fe200000000ff */
        /* <DEDUP_REMOVED lines=282> */
.L_x_6625:
[----:B------:R-:W-:Y:S05]  /*a9a0*/  BSYNC.RECONVERGENT B0 ;  /* 0x0000000000007941 */ /* 0x000fea0003800200 */
.L_x_6624:
        /* <DEDUP_REMOVED lines=363> */
.L_x_6627:
[----:B------:R-:W-:Y:S05]  /*c060*/  BSYNC.RECONVERGENT B0 ;  /* 0x0000000000007941 */ /* 0x000fea0003800200 */
.L_x_6626:
[----:B------:R-:W2:Y:S01]  /*c070*/  LDC R26, c[0x0][0x450] ;  /* 0x00011400ff1a7b82 */ /* 0x000ea20000000800 */
[----:B-1----:R-:W-:Y:S05]  /*c080*/  IMAD.U32 R3, R44, -0x20, RZ ;  /* 0xffffffe02c037824 */ /* 0x002fea00078e00ff */
[C---:B------:R-:W-:Y:S02]  /*c090*/  LEA R72, P1, R3.reuse, R72, 0x1 ;  /* 0x0000004803487211 */ /* 0x040fe400078208ff */
[C---:B------:R-:W-:Y:S02]  /*c0a0*/  LEA R70, P0, R3.reuse, R70, 0x1 ;  /* 0x0000004603467211 */ /* 0x040fe400078008ff */
[C---:B------:R-:W-:Y:S02]  /*c0b0*/  LEA.HI.X.SX32 R73, R3.reuse, R73, 0x1, P1 ;  /* 0x0000004903497211 */ /* 0x040fe400008f0eff */
[----:B------:R-:W-:Y:S09]  /*c0c0*/  LEA.HI.X.SX32 R71, R3, R71, 0x1, P0 ;  /* 0x0000004703477211 */ /* 0x000ff200000f0eff */
.L_x_6610:
[----:B------:R-:W-:Y:S05]  /*c0d0*/  BSYNC.RECONVERGENT B1 ;  /* 0x0000000000017941 */ /* 0x000fea0003800200 */
.L_x_6608:
        /* <DEDUP_REMOVED lines=89> */
.L_x_6628:
[----:B------:R-:W-:Y:S01]  /*c670*/  UISETP.GT.AND UP0, UPT, UR18, UR6, UPT ;  /* 0x000000061200728c */ /* 0x000fe2000bf04270 */
[----:B------:R-:W-:Y:S02]  /*c680*/  IADD3 R68, P1, PT, R68, R75, RZ ;  /* 0x0000004b44447210 */ /* 0x000fe40007f3e0ff */
[----:B------:R-:W-:Y:S03]  /*c690*/  IADD3 R20, P0, PT, R20, R79, RZ ;  /* 0x0000004f14147210 */ /* 0x000fe60007f1e0ff */
[----:B------:R-:W-:Y:S02]  /*c6a0*/  IMAD.X R69, R69, 0x1, R74, P1 ;  /* 0x0000000145457824 */ /* 0x000fe400008e064a */
[----:B------:R-:W-:Y:S01]  /*c6b0*/  IMAD.X R21, R21, 0x1, R77, P0 ;  /* 0x0000000115157824 */ /* 0x000fe200000e064d */
[----:B------:R-:W-:Y:S07]  /*c6c0*/  BRA.U UP0, `(.L_x_6629) ;  /* 0xffffff6100e07547 */ /* 0x000fee000b83ffff */
.L_x_6607:
        /* <DEDUP_REMOVED lines=50> */
.L_x_6633:
[----:B------:R-:W-:Y:S05]  /*c9f0*/  BSYNC.RECONVERGENT B0 ;  /* 0x0000000000007941 */ /* 0x000fea0003800200 */
.L_x_6632:
        /* <DEDUP_REMOVED lines=12> */
.L_x_6631:
        /* <DEDUP_REMOVED lines=78> */
.L_x_6639:
[----:B------:R-:W-:Y:S05]  /*cfa0*/  BSYNC.RECONVERGENT B0 ;  /* 0x0000000000007941 */ /* 0x000fea0003800200 */
.L_x_6638:
        /* <DEDUP_REMOVED lines=10> */
[----:B------:R-:W-:-:S02]  /*d050*/  HADD2.F32 R32, -RZ, R31.H1_H1 ;  /* 0x3000001fff207230 */ /* 0x000fc40000004100 */
        /* <DEDUP_REMOVED lines=33> */
.L_x_6641:
[----:B------:R-:W-:Y:S05]  /*d270*/  BSYNC.RECONVERGENT B0 ;  /* 0x0000000000007941 */ /* 0x000fea0003800200 */
.L_x_6640:
[----:B------:R3:W-:Y:S01]  /*d280*/  STS.128 [R0+0x2000], R28 ;  /* 0x0020001c00007388 */ /* 0x0007e20000000c00 */
[----:B------:R-:W-:Y:S01]  /*d290*/  LOP3.LUT R4, R22, 0x80, RZ, 0xfc, !PT ;  /* 0x0000008016047812 */ /* 0x000fe200078efcff */
[----:B------:R-:W-:Y:S03]  /*d2a0*/  BSSY.RECONVERGENT B0, `(.L_x_6642) ;  /* 0x000002c000007945 */ /* 0x000fe60003800200 */
[----:B------:R-:W-:-:S13]  /*d2b0*/  ISETP.GE.AND P0, PT, R4, R17, PT ;  /* 0x000000110400720c */ /* 0x000fda0003f06270 */
[----:B------:R-:W-:Y:S05]  /*d2c0*/  @P0 BRA `(.L_x_6643) ;  /* 0x0000000000a40947 */ /* 0x000fea0003800000 */
[----:B------:R-:W4:Y:S04]  /*d2d0*/  LDG.E.64 R4, desc[UR4][R44.64+0x80] ;  /* 0x000080042c047981 */ /* 0x000f28000c1e1b00 */
[----:B------:R-:W5:Y:S01]  /*d2e0*/  LDG.E.64 R6, desc[UR4][R20.64+0x80] ;  /* 0x0000800414067981 */ /* 0x000f62000c1e1b00 */
[--C-:B---3--:R-:W-:Y:S01]  /*d2f0*/  HADD2.F32 R30, -RZ, R13.reuse.H0_H0 ;  /* 0x2000000dff1e7230 */ /* 0x108fe20000004100 */
[----:B------:R-:W-:Y:S01]  /*d300*/  MOV R29, R14 ;  /* 0x0000000e001d7202 */ /* 0x000fe20000000f00 */
[----:B------:R-:W-:Y:S02]  /*d310*/  HADD2.F32 R31, -RZ, R13.H1_H1 ;  /* 0x3000000dff1f7230 */ /* 0x000fe40000004100 */
[--C-:B------:R-:W-:Y:S02]  /*d320*/  HADD2.F32 R28, -RZ, R15.reuse.H1_H1 ;  /* 0x3000000fff1c7230 */ /* 0x100fe40000004100 */
[----:B--2---:R-:W-:-:S02]  /*d330*/  HADD2.F32 R32, -RZ, R15.H0_H0 ;  /* 0x2000000fff207230 */ /* 0x004fc40000004100 */
        /* <DEDUP_REMOVED lines=8> */
[C---:B------:R-:W-:Y:S01]  /*d3c0*/  FFMA.FTZ R15, R32.reuse, R16, -R15 ;  /* 0x00000010200f7223 */ /* 0x040fe2000001080f */
[----:B------:R-:W-:Y:S01]  /*d3d0*/  FMUL.FTZ R31, R31, R25 ;  /* 0x000000191f1f7220 */ /* 0x000fe20000410000 */
[----:B------:R-:W-:Y:S02]  /*d3e0*/  HADD2.F32 R4, -RZ, R4.H0_H0 ;  /* 0x20000004ff047230 */ /* 0x000fe40000004100 */
[----:B------:R-:W-:Y:S01]  /*d3f0*/  FFMA.FTZ R28, R32, R13, R28 ;  /* 0x0000000d201c7223 */ /* 0x000fe2000001001c */
[----:B------:R-:W-:Y:S02]  /*d400*/  HADD2.F32 R13, -RZ, R12.H1_H1 ;  /* 0x3000000cff0d7230 */ /* 0x000fe40000004100 */
[C---:B------:R-:W-:Y:S01]  /*d410*/  FFMA.FTZ R33, R30.reuse, R25, -R33 ;  /* 0x000000191e217223 */ /* 0x040fe20000010821 */
[----:B------:R-:W-:Y:S02]  /*d420*/  HADD2.F32 R5, -RZ, R5.H0_H0 ;  /* 0x20000005ff057230 */ /* 0x000fe40000004100 */
[----:B------:R-:W-:Y:S01]  /*d430*/  FFMA.FTZ R14, R30, R14, R31 ;  /* 0x0000000e1e0e7223 */ /* 0x000fe2000001001f */
[----:B------:R-:W-:Y:S01]  /*d440*/  HADD2.F32 R16, -RZ, R29.H1_H1 ;  /* 0x3000001dff107230 */ /* 0x000fe20000004100 */
[----:B------:R-:W-:Y:S01]  /*d450*/  F2FP.F16.F32.PACK_AB R15, R28, R15 ;  /* 0x0000000f1c0f723e */ /* 0x000fe200000000ff */
[----:B------:R-:W-:-:S02]  /*d460*/  HADD2.F32 R7, -RZ, R7.H0_H0 ;  /* 0x20000007ff077230 */ /* 0x000fc40000004100 */
        /* <DEDUP_REMOVED lines=14> */
[----:B------:R-:W-:Y:S02]  /*d550*/  MOV R14, R16 ;  /* 0x00000010000e7202 */ /* 0x000fe40000000f00 */
.L_x_6643:
[----:B------:R-:W-:Y:S05]  /*d560*/  BSYNC.RECONVERGENT B0 ;  /* 0x0000000000007941 */ /* 0x000fea0003800200 */
.L_x_6642:
[----:B------:R4:W-:Y:S01]  /*d570*/  STS.128 [R0+0x4000], R12 ;  /* 0x0040000c00007388 */ /* 0x0009e20000000c00 */
[----:B------:R-:W-:Y:S01]  /*d580*/  LOP3.LUT R4, R22, 0xc0, RZ, 0xfc, !PT ;  /* 0x000000c016047812 */ /* 0x000fe200078efcff */
[----:B------:R-:W-:Y:S03]  /*d590*/  BSSY.RECONVERGENT B0, `(.L_x_6644) ;  /* 0x000002c000007945 */ /* 0x000fe60003800200 */
[----:B------:R-:W-:-:S13]  /*d5a0*/  ISETP.GE.AND P0, PT, R4, R17, PT ;  /* 0x000000110400720c */ /* 0x000fda0003f06270 */
[----:B------:R-:W-:Y:S05]  /*d5b0*/  @P0 BRA `(.L_x_6645) ;  /* 0x0000000000a40947 */ /* 0x000fea0003800000 */
[----:B------:R-:W5:Y:S04]  /*d5c0*/  LDG.E.64 R4, desc[UR4][R44.64+0xc0] ;  /* 0x0000c0042c047981 */ /* 0x000f68000c1e1b00 */
[----:B------:R1:W2:Y:S01]  /*d5d0*/  LDG.E.64 R6, desc[UR4][R20.64+0xc0] ;  /* 0x0000c00414067981 */ /* 0x0002a2000c1e1b00 */
[--C-:B------:R-:W-:Y:S01]  /*d5e0*/  HADD2.F32 R16, -RZ, R9.reuse.H0_H0 ;  /* 0x20000009ff107230 */ /* 0x100fe20000004100 */
[----:B----4-:R-:W-:Y:S01]  /*d5f0*/  MOV R15, R10 ;  /* 0x0000000a000f7202 */ /* 0x010fe20000000f00 */
[----:B---3--:R-:W-:Y:S02]  /*d600*/  HADD2.F32 R28, -RZ, R9.H1_H1 ;  /* 0x30000009ff1c7230 */ /* 0x008fe40000004100 */
[--C-:B------:R-:W-:Y:S02]  /*d610*/  HADD2.F32 R14, -RZ, R11.reuse.H1_H1 ;  /* 0x3000000bff0e7230 */ /* 0x100fe40000004100 */
[----:B-1----:R-:W-:-:S02]  /*d620*/  HADD2.F32 R20, -RZ, R11.H0_H0 ;  /* 0x2000000bff147230 */ /* 0x002fc40000004100 */
        /* <DEDUP_REMOVED lines=34> */
.L_x_6645:
[----:B------:R-:W-:Y:S05]  /*d850*/  BSYNC.RECONVERGENT B0 ;  /* 0x0000000000007941 */ /* 0x000fea0003800200 */
.L_x_6644:
[----:B------:R1:W-:Y:S02]  /*d860*/  STS.128 [R0+0x6000], R8 ;  /* 0x0060000800007388 */ /* 0x0003e40000000c00 */
.L_x_6637:
[----:B------:R-:W-:Y:S05]  /*d870*/  BSYNC.RECONVERGENT B1 ;  /* 0x0000000000017941 */ /* 0x000fea0003800200 */
.L_x_6636:
        /* <DEDUP_REMOVED lines=14> */
[C---:B---3--:R-:W-:Y:S01]  /*d960*/  IADD3 R5, P0, PT, R27.reuse, R24, RZ ;  /* 0x000000181b057210 */ /* 0x048fe20007f1e0ff */
        /* <DEDUP_REMOVED lines=47> */
.L_x_6649:
[----:B------:R-:W-:Y:S05]  /*dc60*/  BSYNC.RECONVERGENT B0 ;  /* 0x0000000000007941 */ /* 0x000fea0003800200 */
.L_x_6648:
[----:B-----5:R1:W-:Y:S01]  /*dc70*/  STS.128 [R0+0x800], R32 ;  /* 0x0008002000007388 */ /* 0x0203e20000000c00 */
[----:B---3--:R-:W-:Y:S01]  /*dc80*/  LOP3.LUT R4, R22, 0x40, RZ, 0xfc, !PT ;  /* 0x0000004016047812 */ /* 0x008fe200078efcff */
[----:B------:R-:W-:Y:S03]  /*dc90*/  BSSY.RECONVERGENT B0, `(.L_x_6650) ;  /* 0x0000034000007945 */ /* 0x000fe60003800200 */
[----:B------:R-:W-:-:S13]  /*dca0*/  ISETP.GE.AND P0, PT, R4, R17, PT ;  /* 0x000000110400720c */ /* 0x000fda0003f06270 */
[----:B------:R-:W-:Y:S05]  /*dcb0*/  @P0 BRA `(.L_x_6651) ;  /* 0x0000000000c40947 */ /* 0x000fea0003800000 */
[----:B------:R-:W2:Y:S01]  /*dcc0*/  LDCU.64 UR10, c[0x0][0x4c8] ;  /* 0x00009900ff0a77ac */ /* 0x000ea20008000a00 */
[C---:B------:R-:W-:Y:S01]  /*dcd0*/  IADD3 R6, P0, PT, R27.reuse, R24, RZ ;  /* 0x000000181b067210 */ /* 0x040fe20007f1e0ff */
[----:B------:R-:W3:Y:S03]  /*dce0*/  LDCU.64 UR8, c[0x0][0x4d0] ;  /* 0x00009a00ff0877ac */ /* 0x000ee60008000a00 */
[----:B------:R-:W-:Y:S02]  /*dcf0*/  LEA.HI.X.SX32 R5, R27, R26, 0x1, P0 ;  /* 0x0000001a1b057211 */ /* 0x000fe400000f0eff */
[C---:B------:R-:W-:Y:S02]  /*dd00*/  SHF.L.U32 R4, R6.reuse, 0x1, RZ ;  /* 0x0000000106047819 */ /* 0x040fe400000006ff */
[----:B------:R-:W-:Y:S02]  /*dd10*/  SHF.L.U64.HI R5, R6, 0x1, R5 ;  /* 0x0000000106057819 */ /* 0x000fe40000010205 */
[----:B--2---:R-:W-:-:S02]  /*dd20*/  IADD3 R6, P1, PT, R4, UR10, RZ ;  /* 0x0000000a04067c10 */ /* 0x004fc4000ff3e0ff */
[----:B---3--:R-:W-:Y:S02]  /*dd30*/  IADD3 R4, P0, PT, R4, UR8, RZ ;  /* 0x0000000804047c10 */ /* 0x008fe4000ff1e0ff */
[C---:B------:R-:W-:Y:S02]  /*dd40*/  IADD3.X R7, PT, PT, R5.reuse, UR11, RZ, P1, !PT ;  /* 0x0000000b05077c10 */ /* 0x040fe40008ffe4ff */
[----:B------:R-:W-:-:S04]  /*dd50*/  IADD3.X R5, PT, PT, R5, UR9, RZ, P0, !PT ;  /* 0x0000000905057c10 */ /* 0x000fc800087fe4ff */
[----:B------:R-:W2:Y:S04]  /*dd60*/  LDG.E.64 R6, desc[UR4][R6.64+0x40] ;  /* 0x0000400406067981 */ /* 0x000ea8000c1e1b00 */
[----:B------:R-:W3:Y:S01]  /*dd70*/  LDG.E.64 R4, desc[UR4][R4.64+0x40] ;  /* 0x0000400404047981 */ /* 0x000ee2000c1e1b00 */
[--C-:B-1----:R-:W-:Y:S01]  /*dd80*/  HADD2.F32 R33, -RZ, R29.reuse.H0_H0 ;  /* 0x2000001dff217230 */ /* 0x102fe20000004100 */
        /* <DEDUP_REMOVED lines=36> */
.L_x_6651:
[----:B------:R-:W-:Y:S05]  /*dfd0*/  BSYNC.RECONVERGENT B0 ;  /* 0x0000000000007941 */ /* 0x000fea0003800200 */
.L_x_6650:
[----:B------:R2:W-:Y:S01]  /*dfe0*/  STS.128 [R0+0x2800], R28 ;  /* 0x0028001c00007388 */ /* 0x0005e20000000c00 */
[----:B------:R-:W-:Y:S01]  /*dff0*/  LOP3.LUT R4, R22, 0x80, RZ, 0xfc, !PT ;  /* 0x0000008016047812 */ /* 0x000fe200078efcff */
[----:B------:R-:W-:Y:S03]  /*e000*/  BSSY.RECONVERGENT B0, `(.L_x_6652) ;  /* 0x0000035000007945 */ /* 0x000fe60003800200 */
[----:B------:R-:W-:-:S13]  /*e010*/  ISETP.GE.AND P0, PT, R4, R17, PT ;  /* 0x000000110400720c */ /* 0x000fda0003f06270 */
        /* <DEDUP_REMOVED lines=10> */
[----:B------:R-:W-:-:S04]  /*e0c0*/  IADD3.X R5, PT, PT, R5, UR9, RZ, P0, !PT ;  /* 0x0000000905057c10 */ /* 0x000fc800087fe4ff */
[----:B------:R-:W3:Y:S04]  /*e0d0*/  LDG.E.64 R6, desc[UR4][R6.64+0x80] ;  /* 0x0000800406067981 */ /* 0x000ee8000c1e1b00 */
[----:B------:R-:W4:Y:S01]  /*e0e0*/  LDG.E.64 R4, desc[UR4][R4.64+0x80] ;  /* 0x0000800404047981 */ /* 0x000f22000c1e1b00 */
[----:B--2---:R-:W-:Y:S01]  /*e0f0*/  MOV R28, R14 ;  /* 0x0000000e001c7202 */ /* 0x004fe20000000f00 */
[----:B------:R-:W-:Y:S02]  /*e100*/  HADD2.F32 R31, -RZ, R13.H1_H1 ;  /* 0x3000000dff1f7230 */ /* 0x000fe40000004100 */
[----:B------:R-:W-:Y:S02]  /*e110*/  HADD2.F32 R21, -RZ, R15.H1_H1 ;  /* 0x3000000fff157230 */ /* 0x000fe40000004100 */
[----:B------:R-:W-:-:S02]  /*e120*/  HADD2.F32 R29, -RZ, R13.H0_H0 ;  /* 0x2000000dff1d7230 */ /* 0x000fc40000004100 */
[----:B-1----:R-:W-:Y:S02]  /*e130*/  HADD2.F32 R32, -RZ, R15.H0_H0 ;  /* 0x2000000fff207230 */ /* 0x002fe40000004100 */
[----:B---3--:R-:W-:Y:S02]  /*e140*/  HADD2.F32 R16, -RZ, R7.H1_H1 ;  /* 0x30000007ff107230 */ /* 0x008fe40000004100 */
[----:B------:R-:W-:Y:S02]  /*e150*/  HADD2.F32 R20, -RZ, R6.H1_H1 ;  /* 0x30000006ff147230 */ /* 0x000fe40000004100 */
[----:B----4-:R-:W-:Y:S02]  /*e160*/  HADD2.F32 R14, -RZ, R4.H1_H1 ;  /* 0x30000004ff0e7230 */ /* 0x010fe40000004100 */
[----:B------:R-:W-:Y:S01]  /*e170*/  FMUL.FTZ R34, R21, R16 ;  /* 0x0000001015227220 */ /* 0x000fe20000410000 */
[----:B------:R-:W-:Y:S02]  /*e180*/  HADD2.F32 R13, -RZ, R5.H1_H1 ;  /* 0x30000005ff0d7230 */ /* 0x000fe40000004100 */
[C---:B------:R-:W-:Y:S01]  /*e190*/  FMUL.FTZ R30, R31.reuse, R14 ;  /* 0x0000000e1f1e7220 */ /* 0x040fe20000410000 */
[----:B------:R-:W-:-:S02]  /*e1a0*/  FMUL.FTZ R31, R31, R20 ;  /* 0x000000141f1f7220 */ /* 0x000fc40000410000 */
[-C--:B------:R-:W-:Y:S01]  /*e1b0*/  FMUL.FTZ R15, R21, R13.reuse ;  /* 0x0000000d150f7220 */ /* 0x080fe20000410000 */
[----:B------:R-:W-:Y:S01]  /*e1c0*/  FFMA.FTZ R34, R32, R13, R34 ;  /* 0x0000000d20227223 */ /* 0x000fe20000010022 */
[----:B------:R-:W-:Y:S02]  /*e1d0*/  HADD2.F32 R6, -RZ, R6.H0_H0 ;  /* 0x20000006ff067230 */ /* 0x000fe40000004100 */
[----:B------:R-:W-:Y:S01]  /*e1e0*/  FFMA.FTZ R31, R29, R14, R31 ;  /* 0x0000000e1d1f7223 */ /* 0x000fe2000001001f */
[----:B------:R-:W-:Y:S02]  /*e1f0*/  HADD2.F32 R13, -RZ, R12.H1_H1 ;  /* 0x3000000cff0d7230 */ /* 0x000fe40000004100 */
[----:B------:R-:W-:Y:S02]  /*e200*/  HADD2.F32 R4, -RZ, R4.H0_H0 ;  /* 0x20000004ff047230 */ /* 0x000fe40000004100 */
[----:B------:R-:W-:Y:S02]  /*e210*/  HADD2.F32 R5, -RZ, R5.H0_H0 ;  /* 0x20000005ff057230 */ /* 0x000fe40000004100 */
[----:B------:R-:W-:-:S02]  /*e220*/  HADD2.F32 R14, -RZ, R28.H1_H1 ;  /* 0x3000001cff0e7230 */ /* 0x000fc40000004100 */
[----:B------:R-:W-:Y:S02]  /*e230*/  HADD2.F32 R7, -RZ, R7.H0_H0 ;  /* 0x20000007ff077230 */ /* 0x000fe40000004100 */
[----:B------:R-:W-:Y:S01]  /*e240*/  FFMA.FTZ R30, R29, R20, -R30 ;  /* 0x000000141d1e7223 */ /* 0x000fe2000001081e */
[----:B------:R-:W-:Y:S02]  /*e250*/  HADD2.F32 R21, -RZ, R12.H0_H0 ;  /* 0x2000000cff157230 */ /* 0x000fe40000004100 */
[C---:B------:R-:W-:Y:S01]  /*e260*/  FMUL.FTZ R12, R13.reuse, R4 ;  /* 0x000000040d0c7220 */ /* 0x040fe20000410000 */
[----:B------:R-:W-:Y:S01]  /*e270*/  FMUL.FTZ R29, R13, R6 ;  /* 0x000000060d1d7220 */ /* 0x000fe20000410000 */
[----:B------:R-:W-:Y:S02]  /*e280*/  HADD2.F32 R28, -RZ, R28.H0_H0 ;  /* 0x2000001cff1c7230 */ /* 0x000fe40000004100 */
[C---:B------:R-:W-:Y:S01]  /*e290*/  FMUL.FTZ R13, R14.reuse, R5 ;  /* 0x000000050e0d7220 */ /* 0x040fe20000410000 */
[-C--:B------:R-:W-:Y:S01]  /*e2a0*/  FMUL.FTZ R14, R14, R7.reuse ;  /* 0x000000070e0e7220 */ /* 0x080fe20000410000 */
[----:B------:R-:W-:Y:S01]  /*e2b0*/  FFMA.FTZ R15, R32, R16, -R15 ;  /* 0x00000010200f7223 */ /* 0x000fe2000001080f */
        /* <DEDUP_REMOVED lines=9> */
.L_x_6653:
[----:B------:R-:W-:Y:S05]  /*e350*/  BSYNC.RECONVERGENT B0 ;  /* 0x0000000000007941 */ /* 0x000fea0003800200 */
.L_x_6652:
[----:B------:R3:W-:Y:S01]  /*e360*/  STS.128 [R0+0x4800], R12 ;  /* 0x0048000c00007388 */ /* 0x0007e20000000c00 */
[----:B------:R-:W-:Y:S01]  /*e370*/  LOP3.LUT R4, R22, 0xc0, RZ, 0xfc, !PT ;  /* 0x000000c016047812 */ /* 0x000fe200078efcff */
[----:B------:R-:W-:Y:S03]  /*e380*/  BSSY.RECONVERGENT B0, `(.L_x_6654) ;  /* 0x0000036000007945 */ /* 0x000fe60003800200 */
[----:B------:R-:W-:-:S13]  /*e390*/  ISETP.GE.AND P0, PT, R4, R17, PT ;  /* 0x000000110400720c */ /* 0x000fda0003f06270 */
[----:B------:R-:W-:Y:S05]  /*e3a0*/  @P0 BRA `(.L_x_6655) ;  /* 0x0000000000cc0947 */ /* 0x000fea0003800000 */
[----:B------:R-:W4:Y:S01]  /*e3b0*/  LDCU.64 UR8, c[0x0][0x4d0] ;  /* 0x00009a00ff0877ac */ /* 0x000f220008000a00 */
[C---:B------:R-:W-:Y:S01]  /*e3c0*/  IADD3 R4, P0, PT, R27.reuse, R24, RZ ;  /* 0x000000181b047210 */ /* 0x040fe20007f1e0ff */
[----:B------:R-:W5:Y:S03]  /*e3d0*/  LDCU.64 UR10, c[0x0][0x4c8] ;  /* 0x00009900ff0a77ac */ /* 0x000f660008000a00 */
[----:B------:R-:W-:Y:S02]  /*e3e0*/  LEA.HI.X.SX32 R27, R27, R26, 0x1, P0 ;  /* 0x0000001a1b1b7211 */ /* 0x000fe400000f0eff */
[C---:B------:R-:W-:Y:S02]  /*e3f0*/  SHF.L.U32 R5, R4.reuse, 0x1, RZ ;  /* 0x0000000104057819 */ /* 0x040fe400000006ff */
[----:B------:R-:W-:Y:S02]  /*e400*/  SHF.L.U64.HI R27, R4, 0x1, R27 ;  /* 0x00000001041b7819 */ /* 0x000fe4000001021b */
[----:B----4-:R-:W-:-:S02]  /*e410*/  IADD3 R4, P0, PT, R5, UR8, RZ ;  /* 0x0000000805047c10 */ /* 0x010fc4000ff1e0ff */
[----:B-----5:R-:W-:Y:S02]  /*e420*/  IADD3 R6, P1, PT, R5, UR10, RZ ;  /* 0x0000000a05067c10 */ /* 0x020fe4000ff3e0ff */
[C---:B------:R-:W-:Y:S02]  /*e430*/  IADD3.X R5, PT, PT, R27.reuse, UR9, RZ, P0, !PT ;  /* 0x000000091b057c10 */ /* 0x040fe400087fe4ff */
[----:B------:R-:W-:-:S04]  /*e440*/  IADD3.X R7, PT, PT, R27, UR11, RZ, P1, !PT ;  /* 0x0000000b1b077c10 */ /* 0x000fc80008ffe4ff */
[----:B------:R-:W4:Y:S04]  /*e450*/  LDG.E.64 R4, desc[UR4][R4.64+0xc0] ;  /* 0x0000c00404047981 */ /* 0x000f28000c1e1b00 */
[----:B------:R-:W5:Y:S01]  /*e460*/  LDG.E.64 R6, desc[UR4][R6.64+0xc0] ;  /* 0x0000c00406067981 */ /* 0x000f62000c1e1b00 */
[--C-:B------:R-:W-:Y:S01]  /*e470*/  HADD2.F32 R16, -RZ, R9.reuse.H0_H0 ;  /* 0x20000009ff107230 */ /* 0x100fe20000004100 */
[----:B---3--:R-:W-:Y:S01]  /*e480*/  MOV R15, R10 ;  /* 0x0000000a000f7202 */ /* 0x008fe20000000f00 */
[----:B------:R-:W-:Y:S02]  /*e490*/  HADD2.F32 R21, -RZ, R9.H1_H1 ;  /* 0x30000009ff157230 */ /* 0x000fe40000004100 */
[--C-:B------:R-:W-:Y:S02]  /*e4a0*/  HADD2.F32 R14, -RZ, R11.reuse.H1_H1 ;  /* 0x3000000bff0e7230 */ /* 0x100fe40000004100 */
[----:B------:R-:W-:-:S02]  /*e4b0*/  HADD2.F32 R20, -RZ, R11.H0_H0 ;  /* 0x2000000bff147230 */ /* 0x000fc40000004100 */
        /* <DEDUP_REMOVED lines=34> */
.L_x_6655:
[----:B------:R-:W-:Y:S05]  /*e6e0*/  BSYNC.RECONVERGENT B0 ;  /* 0x0000000000007941 */ /* 0x000fea0003800200 */
.L_x_6654:
[----:B------:R4:W-:Y:S02]  /*e6f0*/  STS.128 [R0+0x6800], R8 ;  /* 0x0068000800007388 */ /* 0x0009e40000000c00 */
.L_x_6647:
[----:B------:R-:W-:Y:S05]  /*e700*/  BSYNC.RECONVERGENT B1 ;  /* 0x0000000000017941 */ /* 0x000fea0003800200 */
.L_x_6646:
[----:B------:R-:W-:Y:S01]  /*e710*/  IADD3 R27, PT, PT, R106, 0x20, RZ ;  /* 0x000000206a1b7810 */ /* 0x000fe20007ffe0ff */
[----:B------:R-:W-:Y:S03]  /*e720*/  BSSY.RECONVERGENT B1, `(.L_x_6656) ;  /* 0x00000ea000017945 */ /* 0x000fe60003800200 */
[----:B------:R-:W-:-:S13]  /*e730*/  ISETP.GE.AND P0, PT, R27, UR14, PT ;  /* 0x0000000e1b007c0c */ /* 0x000fda000bf06270 */
[----:B------:R-:W-:Y:S05]  /*e740*/  @P0 BRA `(.L_x_6657) ;  /* 0x0000000c009c0947 */ /* 0x000fea0003800000 */
[----:B------:R-:W-:-:S04]  /*e750*/  LEA R4, P0, R2, R18, 0x6 ;  /* 0x0000001202047211 */ /* 0x000fc800078030ff */
[----:B------:R-:W-:-:S05]  /*e760*/  LEA.HI.X R5, R2, R19, R3, 0x6, P0 ;  /* 0x0000001302057211 */ /* 0x000fca00000f3403 */
[----:B--23--:R2:W5:Y:S04]  /*e770*/  LDG.E.128 R28, desc[UR4][R4.64+0x80] ;  /* 0x00008004041c7981 */ /* 0x00c568000c1e1d00 */
        /* <DEDUP_REMOVED lines=20> */
[--C-:B------:R-:W-:Y:S02]  /*e8c0*/  HADD2.F32 R39, -RZ, R33.reuse.H0_H0 ;  /* 0x20000021ff277230 */ /* 0x100fe40000004100 */
[----:B------:R-:W-:Y:S02]  /*e8d0*/  HADD2.F32 R43, -RZ, R33.H1_H1 ;  /* 0x30000021ff2b7230 */ /* 0x000fe40000004100 */
[----:B------:R-:W-:-:S02]  /*e8e0*/  HADD2.F32 R36, -RZ, R35.H1_H1 ;  /* 0x30000023ff247230 */ /* 0x000fc40000004100 */
[----:B-1----:R-:W-:Y:S02]  /*e8f0*/  HADD2.F32 R41, -RZ, R35.H0_H0 ;  /* 0x20000023ff297230 */ /* 0x002fe40000004100 */
        /* <DEDUP_REMOVED lines=13> */
[C---:B------:R-:W-:Y:S01]  /*e9d0*/  FFMA.FTZ R40, R39.reuse, R34, -R40 ;  /* 0x0000002227287223 */ /* 0x040fe20000010828 */
[----:B------:R-:W-:Y:S02]  /*e9e0*/  HADD2.F32 R5, -RZ, R5.H0_H0 ;  /* 0x20000005ff057230 */ /* 0x000fe40000004100 */
[----:B------:R-:W-:Y:S01]  /*e9f0*/  FFMA.FTZ R35, R39, R20, R35 ;  /* 0x0000001427237223 */ /* 0x000fe20000010023 */
[----:B------:R-:W-:-:S02]  /*ea00*/  HADD2.F32 R16, -RZ, R37.H1_H1 ;  /* 0x30000025ff107230 */ /* 0x000fc40000004100 */
[----:B------:R-:W-:Y:S02]  /*ea10*/  HADD2.F32 R7, -RZ, R7.H0_H0 ;  /* 0x20000007ff077230 */ /* 0x000fe40000004100 */
        /* <DEDUP_REMOVED lines=15> */
.L_x_6659:
[----:B------:R-:W-:Y:S05]  /*eb10*/  BSYNC.RECONVERGENT B0 ;  /* 0x0000000000007941 */ /* 0x000fea0003800200 */
.L_x_6658:
[----:B-----5:R1:W-:Y:S01]  /*eb20*/  STS.128 [R0+0x1000], R32 ;  /* 0x0010002000007388 */ /* 0x0203e20000000c00 */
[----:B--2---:R-:W-:Y:S01]  /*eb30*/  LOP3.LUT R4, R22, 0x40, RZ, 0xfc, !PT ;  /* 0x0000004016047812 */ /* 0x004fe200078efcff */
        /* <DEDUP_REMOVED lines=15> */
[----:B-1----:R-:W-:Y:S01]  /*ec30*/  MOV R33, R30 ;  /* 0x0000001e00217202 */ /* 0x002fe20000000f00 */
        /* <DEDUP_REMOVED lines=37> */
.L_x_6661:
[----:B------:R-:W-:Y:S05]  /*ee90*/  BSYNC.RECONVERGENT B0 ;  /* 0x0000000000007941 */ /* 0x000fea0003800200 */
.L_x_6660:
        /* <DEDUP_REMOVED lines=17> */
[--C-:B--2---:R-:W-:Y:S01]  /*efb0*/  HADD2.F32 R31, -RZ, R13.reuse.H0_H0 ;  /* 0x2000000dff1f7230 */ /* 0x104fe20000004100 */
[----:B------:R-:W-:Y:S01]  /*efc0*/  MOV R29, R14 ;  /* 0x0000000e001d7202 */ /* 0x000fe20000000f00 */
[----:B-1----:R-:W-:Y:S02]  /*efd0*/  HADD2.F32 R33, -RZ, R13.H1_H1 ;  /* 0x3000000dff217230 */ /* 0x002fe40000004100 */
[--C-:B------:R-:W-:Y:S02]  /*efe0*/  HADD2.F32 R28, -RZ, R15.reuse.H1_H1 ;  /* 0x3000000fff1c7230 */ /* 0x100fe40000004100 */
[----:B------:R-:W-:-:S02]  /*eff0*/  HADD2.F32 R32, -RZ, R15.H0_H0 ;  /* 0x2000000fff207230 */ /* 0x000fc40000004100 */
[----:B---3--:R-:W-:Y:S02]  /*f000*/  HADD2.F32 R16, -RZ, R7.H1_H1 ;  /* 0x30000007ff107230 */ /* 0x008fe40000004100 */
[----:B------:R-:W-:Y:S02]  /*f010*/  HADD2.F32 R20, -RZ, R6.H1_H1 ;  /* 0x30000006ff147230 */ /* 0x000fe40000004100 */
[----:B----4-:R-:W-:Y:S02]  /*f020*/  HADD2.F32 R13, -RZ, R5.H1_H1 ;  /* 0x30000005ff0d7230 */ /* 0x010fe40000004100 */
[----:B------:R-:W-:-:S03]  /*f030*/  HADD2.F32 R14, -RZ, R4.H1_H1 ;  /* 0x30000004ff0e7230 */ /* 0x000fc60000004100 */
[CC--:B------:R-:W-:Y:S01]  /*f040*/  FMUL.FTZ R15, R28.reuse, R13.reuse ;  /* 0x0000000d1c0f7220 */ /* 0x0c0fe20000410000 */
[----:B------:R-:W-:Y:S01]  /*f050*/  FMUL.FTZ R28, R28, R16 ;  /* 0x000000101c1c7220 */ /* 0x000fe20000410000 */
[C---:B------:R-:W-:Y:S01]  /*f060*/  FMUL.FTZ R30, R33.reuse, R14 ;  /* 0x0000000e211e7220 */ /* 0x040fe20000410000 */
[----:B------:R-:W-:Y:S01]  /*f070*/  FMUL.FTZ R33, R33, R20 ;  /* 0x0000001421217220 */ /* 0x000fe20000410000 */
[----:B------:R-:W-:Y:S02]  /*f080*/  HADD2.F32 R6, -RZ, R6.H0_H0 ;  /* 0x20000006ff067230 */ /* 0x000fe40000004100 */
[----:B------:R-:W-:Y:S01]  /*f090*/  FFMA.FTZ R28, R32, R13, R28 ;  /* 0x0000000d201c7223 */ /* 0x000fe2000001001c */
[----:B------:R-:W-:Y:S02]  /*f0a0*/  HADD2.F32 R13, -RZ, R12.H1_H1 ;  /* 0x3000000cff0d7230 */ /* 0x000fe40000004100 */
[----:B------:R-:W-:Y:S01]  /*f0b0*/  FFMA.FTZ R33, R31, R14, R33 ;  /* 0x0000000e1f217223 */ /* 0x000fe20000010021 */
[----:B------:R-:W-:-:S02]  /*f0c0*/  HADD2.F32 R4, -RZ, R4.H0_H0 ;  /* 0x20000004ff047230 */ /* 0x000fc40000004100 */
[----:B------:R-:W-:Y:S02]  /*f0d0*/  HADD2.F32 R5, -RZ, R5.H0_H0 ;  /* 0x20000005ff057230 */ /* 0x000fe40000004100 */
[----:B------:R-:W-:Y:S02]  /*f0e0*/  HADD2.F32 R14, -RZ, R29.H1_H1 ;  /* 0x3000001dff0e7230 */ /* 0x000fe40000004100 */
[----:B------:R-:W-:Y:S01]  /*f0f0*/  FFMA.FTZ R30, R31, R20, -R30 ;  /* 0x000000141f1e7223 */ /* 0x000fe2000001081e */
[----:B------:R-:W-:Y:S02]  /*f100*/  HADD2.F32 R7, -RZ, R7.H0_H0 ;  /* 0x20000007ff077230 */ /* 0x000fe40000004100 */
[----:B------:R-:W-:Y:S01]  /*f110*/  FFMA.FTZ R15, R32, R16, -R15 ;  /* 0x00000010200f7223 */ /* 0x000fe2000001080f */
[----:B------:R-:W-:Y:S02]  /*f120*/  HADD2.F32 R31, -RZ, R12.H0_H0 ;  /* 0x2000000cff1f7230 */ /* 0x000fe40000004100 */
[----:B------:R-:W-:Y:S01]  /*f130*/  FMUL.FTZ R12, R13, R4 ;  /* 0x000000040d0c7220 */ /* 0x000fe20000410000 */
[----:B------:R-:W-:-:S02]  /*f140*/  HADD2.F32 R16, -RZ, R29.H0_H0 ;  /* 0x2000001dff107230 */ /* 0x000fc40000004100 */
[-C--:B------:R-:W-:Y:S01]  /*f150*/  FMUL.FTZ R29, R13, R6.reuse ;  /* 0x000000060d1d7220 */ /* 0x080fe20000410000 */
[C---:B------:R-:W-:Y:S01]  /*f160*/  FMUL.FTZ R13, R14.reuse, R5 ;  /* 0x000000050e0d7220 */ /* 0x040fe20000410000 */
[-C--:B------:R-:W-:Y:S01]  /*f170*/  FMUL.FTZ R14, R14, R7.reuse ;  /* 0x000000070e0e7220 */ /* 0x080fe20000410000 */
[C---:B------:R-:W-:Y:S01]  /*f180*/  FFMA.FTZ R12, R31.reuse, R6, -R12 ;  /* 0x000000061f0c7223 */ /* 0x040fe2000001080c */
[----:B------:R-:W-:Y:S01]  /*f190*/  FFMA.FTZ R29, R31, R4, R29 ;  /* 0x000000041f1d7223 */ /* 0x000fe2000001001d */
[C---:B------:R-:W-:Y:S01]  /*f1a0*/  FFMA.FTZ R13, R16.reuse, R7, -R13 ;  /* 0x00000007100d7223 */ /* 0x040fe2000001080d */
[----:B------:R-:W-:Y:S01]  /*f1b0*/  FFMA.FTZ R14, R16, R5, R14 ;  /* 0x00000005100e7223 */ /* 0x000fe2000001000e */
[----:B------:R-:W-:Y:S02]  /*f1c0*/  F2FP.F16.F32.PACK_AB R30, R33, R30 ;  /* 0x0000001e211e723e */ /* 0x000fe400000000ff */
[----:B------:R-:W-:Y:S02]  /*f1d0*/  F2FP.F16.F32.PACK_AB R15, R28, R15 ;  /* 0x0000000f1c0f723e */ /* 0x000fe400000000ff */
[----:B------:R-:W-:-:S02]  /*f1e0*/  F2FP.F16.F32.PACK_AB R14, R14, R13 ;  /* 0x0000000d0e0e723e */ /* 0x000fc400000000ff */
[----:B------:R-:W-:Y:S02]  /*f1f0*/  F2FP.F16.F32.PACK_AB R12, R29, R12 ;  /* 0x0000000c1d0c723e */ /* 0x000fe400000000ff */
[----:B------:R-:W-:Y:S02]  /*f200*/  MOV R13, R30 ;  /* 0x0000001e000d7202 */ /* 0x000fe40000000f00 */
.L_x_6663:
[----:B------:R-:W-:Y:S05]  /*f210*/  BSYNC.RECONVERGENT B0 ;  /* 0x0000000000007941 */ /* 0x000fea0003800200 */
.L_x_6662:
        /* <DEDUP_REMOVED lines=27> */
[----:B--2---:R-:W-:Y:S01]  /*f3d0*/  FMUL.FTZ R29, R21, R10 ;  /* 0x0000000a151d7220 */ /* 0x004fe20000410000 */
        /* <DEDUP_REMOVED lines=28> */
.L_x_6665:
[----:B------:R-:W-:Y:S05]  /*f5a0*/  BSYNC.RECONVERGENT B0 ;  /* 0x0000000000007941 */ /* 0x000fea0003800200 */
.L_x_6664:
[----:B------:R4:W-:Y:S02]  /*f5b0*/  STS.128 [R0+0x7000], R8 ;  /* 0x0070000800007388 */ /* 0x0009e40000000c00 */
.L_x_6657:
[----:B------:R-:W-:Y:S05]  /*f5c0*/  BSYNC.RECONVERGENT B1 ;  /* 0x0000000000017941 */ /* 0x000fea0003800200 */
.L_x_6656:
        /* <DEDUP_REMOVED lines=16> */
[C---:B-1----:R-:W-:Y:S01]  /*f6d0*/  IADD3 R3, P0, PT, R97.reuse, R24, RZ ;  /* 0x0000001861037210 */ /* 0x042fe20007f1e0ff */
[----:B------:R-:W1:Y:S03]  /*f6e0*/  LDCU.64 UR10, c[0x0][0x4c8] ;  /* 0x00009900ff0a77ac */ /* 0x000e660008000a00 */
[----:B------:R-:W-:Y:S02]  /*f6f0*/  LEA.HI.X.SX32 R2, R97, R26, 0x1, P0 ;  /* 0x0000001a61027211 */ /* 0x000fe400000f0eff */
[C---:B------:R-:W-:Y:S02]  /*f700*/  SHF.L.U32 R4, R3.reuse, 0x1, RZ ;  /* 0x0000000103047819 */ /* 0x040fe400000006ff */
[----:B------:R-:W-:Y:S02]  /*f710*/  SHF.L.U64.HI R2, R3, 0x1, R2 ;  /* 0x0000000103027819 */ /* 0x000fe40000010202 */
[----:B--2---:R-:W-:-:S02]  /*f720*/  IADD3 R42, P0, PT, R4, UR8, RZ ;  /* 0x00000008042a7c10 */ /* 0x004fc4000ff1e0ff */
[----:B-1----:R-:W-:Y:S02]  /*f730*/  IADD3 R38, P1, PT, R4, UR10, RZ ;  /* 0x0000000a04267c10 */ /* 0x002fe4000ff3e0ff */
[C---:B------:R-:W-:Y:S02]  /*f740*/  IADD3.X R43, PT, PT, R2.reuse, UR9, RZ, P0, !PT ;  /* 0x00000009022b7c10 */ /* 0x040fe400087fe4ff */
[----:B------:R-:W-:-:S03]  /*f750*/  IADD3.X R39, PT, PT, R2, UR11, RZ, P1, !PT ;  /* 0x0000000b02277c10 */ /* 0x000fc60008ffe4ff */
[----:B------:R-:W2:Y:S04]  /*f760*/  LDG.E.64 R2, desc[UR4][R42.64] ;  /* 0x000000042a027981 */ /* 0x000ea8000c1e1b00 */
[----:B------:R1:W3:Y:S01]  /*f770*/  LDG.E.64 R4, desc[UR4][R38.64] ;  /* 0x0000000426047981 */ /* 0x0002e2000c1e1b00 */
[----:B-----5:R-:W-:Y:S02]  /*f780*/  HADD2.F32 R36, -RZ, R33.H1_H1 ;  /* 0x30000021ff247230 */ /* 0x020fe40000004100 */
[----:B------:R-:W-:Y:S02]  /*f790*/  HADD2.F32 R19, -RZ, R35.H1_H1 ;  /* 0x30000023ff137230 */ /* 0x000fe40000004100 */
[----:B------:R-:W-:Y:S02]  /*f7a0*/  HADD2.F32 R20, -RZ, R33.H0_H0 ;  /* 0x20000021ff147230 */ /* 0x000fe40000004100 */
[----:B-1----:R-:W-:-:S02]  /*f7b0*/  HADD2.F32 R38, -RZ, R35.H0_H0 ;  /* 0x20000023ff267230 */ /* 0x002fc40000004100 */
        /* <DEDUP_REMOVED lines=18> */
[----:B------:R-:W-:Y:S02]  /*f8e0*/  HADD2.F32 R5, -RZ, R5.H0_H0 ;  /* 0x20000005ff057230 */ /* 0x000fe40000004100 */
        /* <DEDUP_REMOVED lines=14> */
.L_x_6667:
[----:B------:R-:W-:Y:S05]  /*f9d0*/  BSYNC.RECONVERGENT B0 ;  /* 0x0000000000007941 */ /* 0x000fea0003800200 */
.L_x_6666:
[----:B-----5:R2:W-:Y:S01]  /*f9e0*/  STS.128 [R0+0x1800], R32 ;  /* 0x0018002000007388 */ /* 0x0205e20000000c00 */
[----:B-1----:R-:W-:Y:S01]  /*f9f0*/  LOP3.LUT R2, R22, 0x40, RZ, 0xfc, !PT ;  /* 0x0000004016027812 */ /* 0x002fe200078efcff */
[----:B------:R-:W-:Y:S03]  /*fa00*/  BSSY.RECONVERGENT B0, `(.L_x_6668) ;  /* 0x0000034000007945 */ /* 0x000fe60003800200 */
[----:B------:R-:W-:-:S13]  /*fa10*/  ISETP.GE.AND P0, PT, R2, R17, PT ;  /* 0x000000110200720c */ /* 0x000fda0003f06270 */
[----:B------:R-:W-:Y:S05]  /*fa20*/  @P0 BRA `(.L_x_6669) ;  /* 0x0000000000c40947 */ /* 0x000fea0003800000 */
[----:B------:R-:W1:Y:S01]  /*fa30*/  LDCU.64 UR10, c[0x0][0x4c8] ;  /* 0x00009900ff0a77ac */ /* 0x000e620008000a00 */
[C---:B------:R-:W-:Y:S01]  /*fa40*/  IADD3 R4, P0, PT, R97.reuse, R24, RZ ;  /* 0x0000001861047210 */ /* 0x040fe20007f1e0ff */
[----:B------:R-:W3:Y:S03]  /*fa50*/  LDCU.64 UR8, c[0x0][0x4d0] ;  /* 0x00009a00ff0877ac */ /* 0x000ee60008000a00 */
[----:B------:R-:W-:Y:S02]  /*fa60*/  LEA.HI.X.SX32 R3, R97, R26, 0x1, P0 ;  /* 0x0000001a61037211 */ /* 0x000fe400000f0eff */
[C---:B------:R-:W-:Y:S02]  /*fa70*/  SHF.L.U32 R2, R4.reuse, 0x1, RZ ;  /* 0x0000000104027819 */ /* 0x040fe400000006ff */
[----:B------:R-:W-:Y:S02]  /*fa80*/  SHF.L.U64.HI R3, R4, 0x1, R3 ;  /* 0x0000000104037819 */ /* 0x000fe40000010203 */
[----:B-1----:R-:W-:-:S02]  /*fa90*/  IADD3 R4, P1, PT, R2, UR10, RZ ;  /* 0x0000000a02047c10 */ /* 0x002fc4000ff3e0ff */
[----:B---3--:R-:W-:Y:S02]  /*faa0*/  IADD3 R2, P0, PT, R2, UR8, RZ ;  /* 0x0000000802027c10 */ /* 0x008fe4000ff1e0ff */
[C---:B------:R-:W-:Y:S02]  /*fab0*/  IADD3.X R5, PT, PT, R3.reuse, UR11, RZ, P1, !PT ;  /* 0x0000000b03057c10 */ /* 0x040fe40008ffe4ff */
[----:B------:R-:W-:-:S04]  /*fac0*/  IADD3.X R3, PT, PT, R3, UR9, RZ, P0, !PT ;  /* 0x0000000903037c10 */ /* 0x000fc800087fe4ff */
[----:B------:R-:W3:Y:S04]  /*fad0*/  LDG.E.64 R4, desc[UR4][R4.64+0x40] ;  /* 0x0000400404047981 */ /* 0x000ee8000c1e1b00 */
[----:B------:R-:W4:Y:S01]  /*fae0*/  LDG.E.64 R2, desc[UR4][R2.64+0x40] ;  /* 0x0000400402027981 */ /* 0x000f22000c1e1b00 */
[----:B--2---:R-:W-:Y:S02]  /*faf0*/  HADD2.F32 R32, -RZ, R29.H1_H1 ;  /* 0x3000001dff207230 */ /* 0x004fe40000004100 */
[----:B------:R-:W-:Y:S02]  /*fb00*/  HADD2.F32 R19, -RZ, R31.H1_H1 ;  /* 0x3000001fff137230 */ /* 0x000fe40000004100 */
[----:B------:R-:W-:Y:S02]  /*fb10*/  HADD2.F32 R20, -RZ, R29.H0_H0 ;  /* 0x2000001dff147230 */ /* 0x000fe40000004100 */
[----:B------:R-:W-:-:S02]  /*fb20*/  HADD2.F32 R34, -RZ, R31.H0_H0 ;  /* 0x2000001fff227230 */ /* 0x000fc40000004100 */
[----:B---3--:R-:W-:Y:S02]  /*fb30*/  HADD2.F32 R18, -RZ, R4.H1_H1 ;  /* 0x30000004ff127230 */ /* 0x008fe40000004100 */
        /* <DEDUP_REMOVED lines=14> */
[----:B------:R-:W-:-:S02]  /*fc20*/  HADD2.F32 R5, -RZ, R5.H0_H0 ;  /* 0x20000005ff057230 */ /* 0x000fc40000004100 */
[----:B------:R-:W-:Y:S01]  /*fc30*/  FFMA.FTZ R29, R20, R18, -R29 ;  /* 0x00000012141d7223 */ /* 0x000fe2000001081d */
        /* <DEDUP_REMOVED lines=16> */
.L_x_6669:
[----:B------:R-:W-:Y:S05]  /*fd40*/  BSYNC.RECONVERGENT B0 ;  /* 0x0000000000007941 */ /* 0x000fea0003800200 */
.L_x_6668:
        /* <DEDUP_REMOVED lines=17> */
[--C-:B------:R-:W-:Y:S02]  /*fe60*/  HADD2.F32 R19, -RZ, R13.reuse.H0_H0 ;  /* 0x2000000dff137230 */ /* 0x100fe40000004100 */
[----:B-1----:R-:W-:Y:S02]  /*fe70*/  HADD2.F32 R28, -RZ, R13.H1_H1 ;  /* 0x3000000dff1c7230 */ /* 0x002fe40000004100 */
[--C-:B------:R-:W-:Y:S01]  /*fe80*/  HADD2.F32 R16, -RZ, R15.reuse.H1_H1 ;  /* 0x3000000fff107230 */ /* 0x100fe20000004100 */
[----:B------:R-:W-:Y:S01]  /*fe90*/  MOV R18, R14 ;  /* 0x0000000e00127202 */ /* 0x000fe20000000f00 */
        /* <DEDUP_REMOVED lines=8> */
[C---:B------:R-:W-:Y:S01]  /*ff20*/  FMUL.FTZ R30, R28.reuse, R7 ;  /* 0x000000071c1e7220 */ /* 0x040fe20000410000 */
        /* <DEDUP_REMOVED lines=25> */
.L_x_6671:
[----:B------:R-:W-:Y:S05]  /*100c0*/  BSYNC.RECONVERGENT B0 ;  /* 0x0000000000007941 */ /* 0x000fea0003800200 */
.L_x_6670:
        /* <DEDUP_REMOVED lines=8> */
[----:B------:R-:W-:Y:S02]  /*10150*/  SHF.L.U32 R2, R24, 0x1, RZ ;  /* 0x0000000118027819 */ /* 0x000fe400000006ff */
[----:B------:R-:W-:-:S04]  /*10160*/  LEA.HI.X.SX32 R97, R97, R26, 0x1, P0 ;  /* 0x0000001a61617211 */ /* 0x000fc800000f0eff */
[----:B------:R-:W-:Y:S02]  /*10170*/  SHF.L.U64.HI R97, R24, 0x1, R97 ;  /* 0x0000000118617819 */ /* 0x000fe40000010261 */
[C---:B----4-:R-:W-:Y:S02]  /*10180*/  IADD3 R4, P1, PT, R2.reuse, UR10, RZ ;  /* 0x0000000a02047c10 */ /* 0x050fe4000ff3e0ff */
[----:B-----5:R-:W-:Y:S02]  /*10190*/  IADD3 R2, P0, PT, R2, UR8, RZ ;  /* 0x0000000802027c10 */ /* 0x020fe4000ff1e0ff */
[C---:B------:R-:W-:Y:S02]  /*101a0*/  IADD3.X R5, PT, PT, R97.reuse, UR11, RZ, P1, !PT ;  /* 0x0000000b61057c10 */ /* 0x040fe40008ffe4ff */
[----:B------:R-:W-:-:S04]  /*101b0*/  IADD3.X R3, PT, PT, R97, UR9, RZ, P0, !PT ;  /* 0x0000000961037c10 */ /* 0x000fc800087fe4ff */
[----:B------:R-:W4:Y:S04]  /*101c0*/  LDG.E.64 R4, desc[UR4][R4.64+0xc0] ;  /* 0x0000c00404047981 */ /* 0x000f28000c1e1b00 */
[----:B------:R-:W5:Y:S01]  /*101d0*/  LDG.E.64 R2, desc[UR4][R2.64+0xc0] ;  /* 0x0000c00402027981 */ /* 0x000f62000c1e1b00 */
[----:B---3--:R-:W-:Y:S01]  /*101e0*/  MOV R13, R10 ;  /* 0x0000000a000d7202 */ /* 0x008fe20000000f00 */
[--C-:B------:R-:W-:Y:S02]  /*101f0*/  HADD2.F32 R18, -RZ, R9.reuse.H1_H1 ;  /* 0x30000009ff127230 */ /* 0x100fe40000004100 */
[----:B------:R-:W-:Y:S02]  /*10200*/  HADD2.F32 R14, -RZ, R9.H0_H0 ;  /* 0x20000009ff0e7230 */ /* 0x000fe40000004100 */
[----:B------:R-:W-:-:S02]  /*10210*/  HADD2.F32 R12, -RZ, R11.H1_H1 ;  /* 0x3000000bff0c7230 */ /* 0x000fc40000004100 */
[----:B------:R-:W-:Y:S02]  /*10220*/  HADD2.F32 R15, -RZ, R11.H0_H0 ;  /* 0x2000000bff0f7230 */ /* 0x000fe40000004100 */
[----:B----4-:R-:W-:Y:S02]  /*10230*/  HADD2.F32 R10, -RZ, R4.H1_H1 ;  /* 0x30000004ff0a7230 */ /* 0x010fe40000004100 */
[----:B------:R-:W-:Y:S02]  /*10240*/  HADD2.F32 R9, -RZ, R5.H1_H1 ;  /* 0x30000005ff097230 */ /* 0x000fe40000004100 */
[----:B-----5:R-:W-:Y:S02]  /*10250*/  HADD2.F32 R7, -RZ, R2.H1_H1 ;  /* 0x30000002ff077230 */ /* 0x020fe40000004100 */
[----:B------:R-:W-:Y:S02]  /*10260*/  HADD2.F32 R6, -RZ, R3.H1_H1 ;  /* 0x30000003ff067230 */ /* 0x000fe40000004100 */
[----:B------:R-:W-:Y:S01]  /*10270*/  FMUL.FTZ R17, R12, R9 ;  /* 0x000000090c117220 */ /* 0x000fe20000410000 */
[C---:B------:R-:W-:Y:S01]  /*10280*/  FMUL.FTZ R11, R18.reuse, R7 ;  /* 0x00000007120b7220 */ /* 0x040fe20000410000 */
[----:B------:R-:W-:Y:S01]  /*10290*/  FMUL.FTZ R18, R18, R10 ;  /* 0x0000000a12127220 */ /* 0x000fe20000410000 */
[-C--:B------:R-:W-:Y:S01]  /*102a0*/  FMUL.FTZ R16, R12, R6.reuse ;  /* 0x000000060c107220 */ /* 0x080fe20000410000 */
[----:B------:R-:W-:Y:S01]  /*102b0*/  FFMA.FTZ R17, R15, R6, R17 ;  /* 0x000000060f117223 */ /* 0x000fe20000010011 */
[----:B------:R-:W-:-:S02]  /*102c0*/  HADD2.F32 R4, -RZ, R4.H0_H0 ;  /* 0x20000004ff047230 */ /* 0x000fc40000004100 */
[C---:B------:R-:W-:Y:S01]  /*102d0*/  FFMA.FTZ R18, R14.reuse, R7, R18 ;  /* 0x000000070e127223 */ /* 0x040fe20000010012 */
[----:B------:R-:W-:Y:S02]  /*102e0*/  HADD2.F32 R7, -RZ, R8.H1_H1 ;  /* 0x30000008ff077230 */ /* 0x000fe40000004100 */
[----:B------:R-:W-:Y:S02]  /*102f0*/  HADD2.F32 R2, -RZ, R2.H0_H0 ;  /* 0x20000002ff027230 */ /* 0x000fe40000004100 */
[----:B------:R-:W-:Y:S02]  /*10300*/  HADD2.F32 R3, -RZ, R3.H0_H0 ;  /* 0x20000003ff037230 */ /* 0x000fe40000004100 */
[----:B------:R-:W-:Y:S02]  /*10310*/  HADD2.F32 R6, -RZ, R13.H1_H1 ;  /* 0x3000000dff067230 */ /* 0x000fe40000004100 */
[----:B------:R-:W-:Y:S01]  /*10320*/  FFMA.FTZ R11, R14, R10, -R11 ;  /* 0x0000000a0e0b7223 */ /* 0x000fe2000001080b */
[----:B------:R-:W-:-:S02]  /*10330*/  HADD2.F32 R5, -RZ, R5.H0_H0 ;  /* 0x20000005ff057230 */ /* 0x000fc40000004100 */
        /* <DEDUP_REMOVED lines=15> */
.L_x_6673:
[----:B------:R-:W-:Y:S05]  /*10430*/  BSYNC.RECONVERGENT B0 ;  /* 0x0000000000007941 */ /* 0x000fea0003800200 */
.L_x_6672:
[----:B------:R4:W-:Y:S01]  /*10440*/  STS.128 [R0+0x7800], R8 ;  /* 0x0078000800007388 */ /* 0x0009e20000000c00 */
[----:B------:R-:W-:Y:S05]  /*10450*/  BRA `(.L_x_6634) ;  /* 0x0000005400f87947 */ /* 0x000fea0003800000 */
.L_x_6635:
        /* <DEDUP_REMOVED lines=92> */
.L_x_6677:
[----:B------:R-:W-:Y:S05]  /*10a20*/  BSYNC.RECONVERGENT B0 ;  /* 0x0000000000007941 */ /* 0x000fea0003800200 */
.L_x_6676:
        /* <DEDUP_REMOVED lines=51> */
[--C-:B------:R-:W-:Y:S02]  /*10d60*/  HADD2.F32 R4, -RZ, R36.reuse.H0_H0 ;  /* 0x20000024ff047230 */ /* 0x100fe40000004100 */
        /* <DEDUP_REMOVED lines=31> */
.L_x_6679:
[----:B------:R-:W-:Y:S05]  /*10f60*/  BSYNC.RECONVERGENT B0 ;  /* 0x0000000000007941 */ /* 0x000fea0003800200 */
.L_x_6678:
        /* <DEDUP_REMOVED lines=51> */
[----:B-----5:R-:W-:Y:S02]  /*112a0*/  HADD2.F32 R5, -RZ, R8.H0_H0 ;  /* 0x20000008ff057230 */ /* 0x020fe40000004100 */
        /* <DEDUP_REMOVED lines=31> */
.L_x_6681:
[----:B------:R-:W-:Y:S05]  /*114a0*/  BSYNC.RECONVERGENT B0 ;  /* 0x0000000000007941 */ /* 0x000fea0003800200 */
.L_x_6680:
        /* <DEDUP_REMOVED lines=83> */
.L_x_6683:
[----:B------:R-:W-:Y:S05]  /*119e0*/  BSYNC.RECONVERGENT B0 ;  /* 0x0000000000007941 */ /* 0x000fea0003800200 */
.L_x_6682:
[----:B------:R1:W-:Y:S02]  /*119f0*/  STS.128 [R0+0x6000], R28 ;  /* 0x0060001c00007388 */ /* 0x0003e40000000c00 */
.L_x_6675:
[----:B------:R-:W-:Y:S05]  /*11a00*/  BSYNC.RECONVERGENT B1 ;  /* 0x0000000000017941 */ /* 0x000fea0003800200 */
.L_x_6674:
        /* <DEDUP_REMOVED lines=93> */
.L_x_6687:
[----:B------:R-:W-:Y:S05]  /*11fe0*/  BSYNC.RECONVERGENT B0 ;  /* 0x0000000000007941 */ /* 0x000fea0003800200 */
.L_x_6686:
        /* <DEDUP_REMOVED lines=85> */
.L_x_6689:
[----:B------:R-:W-:Y:S05]  /*12540*/  BSYNC.RECONVERGENT B0 ;  /* 0x0000000000007941 */ /* 0x000fea0003800200 */
.L_x_6688:
        /* <DEDUP_REMOVED lines=85> */
.L_x_6691:
[----:B------:R-:W-:Y:S05]  /*12aa0*/  BSYNC.RECONVERGENT B0 ;  /* 0x0000000000007941 */ /* 0x000fea0003800200 */
.L_x_6690:
        /* <DEDUP_REMOVED lines=84> */
.L_x_6693:
[----:B------:R-:W-:Y:S05]  /*12ff0*/  BSYNC.RECONVERGENT B0 ;  /* 0x0000000000007941 */ /* 0x000fea0003800200 */
.L_x_6692:
[----:B------:R1:W-:Y:S02]  /*13000*/  STS.128 [R0+0x6800], R28 ;  /* 0x0068001c00007388 */ /* 0x0003e40000000c00 */
.L_x_6685:
[----:B------:R-:W-:Y:S05]  /*13010*/  BSYNC.RECONVERGENT B1 ;  /* 0x0000000000017941 */ /* 0x000fea0003800200 */
.L_x_6684:
        /* <DEDUP_REMOVED lines=43> */
[----:B------:R-:W-:Y:S02]  /*132d0*/  HADD2.F32 R55, -RZ, R4.H1_H1 ;  /* 0x30000004ff377230 */ /* 0x000fe40000004100 */
[----:B------:R-:W-:-:S02]  /*132e0*/  HADD2.F32 R53, -RZ, R5.H0_H0 ;  /* 0x20000005ff357230 */ /* 0x000fc40000004100 */
        /* <DEDUP_REMOVED lines=13> */
[----:B------:R-:W-:Y:S01]  /*133c0*/  FMUL.FTZ R13, R13, R4 ;  /* 0x000000040d0d7220 */ /* 0x000fe20000410000 */
[----:B------:R-:W-:Y:S01]  /*133d0*/  @!P0 FADD.FTZ R6, -R6, -RZ ;  /* 0x800000ff06068221 */ /* 0x000fe20000010100 */
[----:B--2---:R-:W-:Y:S02]  /*133e0*/  HADD2.F32 R4, -RZ, R8.H0_H0 ;  /* 0x20000008ff047230 */ /* 0x004fe40000004100 */
[----:B------:R-:W-:Y:S01]  /*133f0*/  FMUL.FTZ R14, R14, R5 ;  /* 0x000000050e0e7220 */ /* 0x000fe20000410000 */
[----:B------:R-:W-:-:S02]  /*13400*/  HADD2.F32 R5, -RZ, R40.H0_H0 ;  /* 0x20000028ff057230 */ /* 0x000fc40000004100 */
[----:B------:R-:W-:Y:S01]  /*13410*/  FMUL.FTZ R51, R51, R6 ;  /* 0x0000000633337220 */ /* 0x000fe20000410000 */
[----:B------:R-:W-:Y:S02]  /*13420*/  HADD2.F32 R7, -RZ, R41.H0_H0 ;  /* 0x20000029ff077230 */ /* 0x000fe40000004100 */
[----:B------:R-:W-:Y:S01]  /*13430*/  FMUL.FTZ R48, R48, R55 ;  /* 0x0000003730307220 */ /* 0x000fe20000410000 */
[----:B------:R-:W-:Y:S02]  /*13440*/  HADD2.F32 R8, -RZ, R8.H1_H1 ;  /* 0x30000008ff087230 */ /* 0x000fe40000004100 */
[----:B------:R-:W-:Y:S01]  /*13450*/  FMUL.FTZ R12, R12, R53 ;  /* 0x000000350c0c7220 */ /* 0x000fe20000410000 */
[--C-:B------:R-:W-:Y:S02]  /*13460*/  HADD2.F32 R6, -RZ, R9.reuse.H0_H0 ;  /* 0x20000009ff067230 */ /* 0x100fe40000004100 */
[----:B------:R-:W-:Y:S01]  /*13470*/  @!P0 FADD.FTZ R57, -R57, -RZ ;  /* 0x800000ff39398221 */ /* 0x000fe20000010100 */
        /* <DEDUP_REMOVED lines=9> */
[----:B------:R-:W-:-:S02]  /*13510*/  HADD2.F32 R10, -RZ, R11.H1_H1 ;  /* 0x3000000bff0a7230 */ /* 0x000fc40000004100 */
[----:B------:R-:W-:Y:S02]  /*13520*/  HADD2.F32 R12, -RZ, R41.H1_H1 ;  /* 0x30000029ff0c7230 */ /* 0x000fe40000004100 */
[--C-:B------:R-:W-:Y:S02]  /*13530*/  HADD2.F32 R8, -RZ, R44.reuse.H0_H0 ;  /* 0x2000002cff087230 */ /* 0x100fe40000004100 */
[----:B------:R-:W-:Y:S02]  /*13540*/  HADD2.F32 R7, -RZ, R44.H1_H1 ;  /* 0x3000002cff077230 */ /* 0x000fe40000004100 */
[----:B------:R-:W-:Y:S01]  /*13550*/  FFMA.FTZ R49, R12, R52, R49 ;  /* 0x000000340c317223 */ /* 0x000fe20000010031 */
[--C-:B------:R-:W-:Y:S02]  /*13560*/  HADD2.F32 R5, -RZ, R43.reuse.H0_H0 ;  /* 0x2000002bff057230 */ /* 0x100fe40000004100 */
[----:B------:R-:W-:Y:S01]  /*13570*/  FFMA.FTZ R8, R8, R40, R13 ;  /* 0x0000002808087223 */ /* 0x000fe2000001000d */
[----:B------:R-:W-:-:S02]  /*13580*/  HADD2.F32 R42, -RZ, R43.H1_H1 ;  /* 0x3000002bff2a7230 */ /* 0x000fc40000004100 */
[----:B------:R-:W-:Y:S01]  /*13590*/  FFMA.FTZ R7, R7, R53, R50 ;  /* 0x0000003507077223 */ /* 0x000fe20000010032 */
[----:B------:R-:W-:Y:S01]  /*135a0*/  F2FP.F16.F32.PACK_AB R40, R15, R4 ;  /* 0x000000040f28723e */ /* 0x000fe200000000ff */
[----:B------:R-:W-:Y:S01]  /*135b0*/  FFMA.FTZ R5, R5, R9, R14 ;  /* 0x0000000905057223 */ /* 0x000fe2000001000e */
[----:B------:R-:W-:Y:S01]  /*135c0*/  F2FP.F16.F32.PACK_AB R41, R49, R6 ;  /* 0x000000063129723e */ /* 0x000fe200000000ff */
[----:B------:R-:W-:Y:S01]  /*135d0*/  FFMA.FTZ R10, R42, R10, R51 ;  /* 0x0000000a2a0a7223 */ /* 0x000fe20000010033 */
[----:B------:R-:W-:-:S04]  /*135e0*/  F2FP.F16.F32.PACK_AB R42, R7, R8 ;  /* 0x00000008072a723e */ /* 0x000fc800000000ff */
[----:B------:R-:W-:Y:S02]  /*135f0*/  F2FP.F16.F32.PACK_AB R43, R10, R5 ;  /* 0x000000050a2b723e */ /* 0x000fe400000000ff */
.L_x_6697:
[----:B------:R-:W-:Y:S05]  /*13600*/  BSYNC.RECONVERGENT B0 ;  /* 0x0000000000007941 */ /* 0x000fea0003800200 */
.L_x_6696:
        /* <DEDUP_REMOVED lines=85> */
.L_x_6699:
[----:B------:R-:W-:Y:S05]  /*13b60*/  BSYNC.RECONVERGENT B0 ;  /* 0x0000000000007941 */ /* 0x000fea0003800200 */
.L_x_6698:
        /* <DEDUP_REMOVED lines=85> */
.L_x_6701:
[----:B------:R-:W-:Y:S05]  /*140c0*/  BSYNC.RECONVERGENT B0 ;  /* 0x0000000000007941 */ /* 0x000fea0003800200 */
.L_x_6700:
        /* <DEDUP_REMOVED lines=29> */
[----:B------:R-:W-:-:S02]  /*142a0*/  HADD2.F32 R13, -RZ, R14.H0_H0 ;  /* 0x2000000eff0d7230 */ /* 0x000fc40000004100 */
[----:B------:R-:W-:Y:S02]  /*142b0*/  HADD2.F32 R35, -RZ, R14.H1_H1 ;  /* 0x3000000eff237230 */ /* 0x000fe40000004100 */
[--C-:B------:R-:W-:Y:S02]  /*142c0*/  HADD2.F32 R14, -RZ, R15.reuse.H0_H0 ;  /* 0x2000000fff0e7230 */ /* 0x100fe40000004100 */
[----:B---3--:R-:W-:Y:S02]  /*142d0*/  HADD2.F32 R36, -RZ, R15.H1_H1 ;  /* 0x3000000fff247230 */ /* 0x008fe40000004100 */
        /* <DEDUP_REMOVED lines=16> */
[----:B------:R-:W-:Y:S02]  /*143e0*/  HADD2.F32 R4, -RZ, R8.H0_H0 ;  /* 0x20000008ff047230 */ /* 0x000fe40000004100 */
        /* <DEDUP_REMOVED lines=35> */
.L_x_6703:
[----:B------:R-:W-:Y:S05]  /*14620*/  BSYNC.RECONVERGENT B0 ;  /* 0x0000000000007941 */ /* 0x000fea0003800200 */
.L_x_6702:
[----:B------:R1:W-:Y:S02]  /*14630*/  STS.128 [R0+0x7000], R28 ;  /* 0x0070001c00007388 */ /* 0x0003e40000000c00 */
.L_x_6695:
[----:B------:R-:W-:Y:S05]  /*14640*/  BSYNC.RECONVERGENT B1 ;  /* 0x0000000000017941 */ /* 0x000fea0003800200 */
.L_x_6694:
        /* <DEDUP_REMOVED lines=12> */
[----:B------:R-:W-:Y:S01]  /*14710*/  BSSY.RECONVERGENT B0, `(.L_x_6704) ;  /* 0x0000052000007945 */ /* 0x000fe20003800200 */
[----:B------:R-:W-:-:S11]  /*14720*/  IMAD R97, R97, 0x30, RZ ;  /* 0x0000003061617824 */ /* 0x000fd600078e02ff */
[----:B------:R-:W-:Y:S05]  /*14730*/  @P0 BRA `(.L_x_6705) ;  /* 0x00000004003c0947 */ /* 0x000fea0003800000 */
[----:B------:R-:W2:Y:S01]  /*14740*/  LDCU.64 UR8, c[0x0][0x4d0] ;  /* 0x00009a00ff0877ac */ /* 0x000ea20008000a00 */
        /* <DEDUP_REMOVED lines=78> */
.L_x_6705:
[----:B------:R-:W-:Y:S05]  /*14c30*/  BSYNC.RECONVERGENT B0 ;  /* 0x0000000000007941 */ /* 0x000fea0003800200 */
.L_x_6704:
        /* <DEDUP_REMOVED lines=32> */
[--C-:B-----5:R-:W-:Y:S02]  /*14e40*/  HADD2.F32 R15, -RZ, R4.reuse.H0_H0 ;  /* 0x20000004ff0f7230 */ /* 0x120fe40000004100 */
[--C-:B--2---:R-:W-:Y:S02]  /*14e50*/  HADD2.F32 R45, -RZ, R5.reuse.H0_H0 ;  /* 0x20000005ff2d7230 */ /* 0x104fe40000004100 */
        /* <DEDUP_REMOVED lines=14> */
[----:B------:R-:W-:Y:S02]  /*14f40*/  HADD2.F32 R7, -RZ, R37.H0_H0 ;  /* 0x20000025ff077230 */ /* 0x000fe40000004100 */
        /* <DEDUP_REMOVED lines=35> */
.L_x_6707:
[----:B------:R-:W-:Y:S05]  /*15180*/  BSYNC.RECONVERGENT B0 ;  /* 0x0000000000007941 */ /* 0x000fea0003800200 */
.L_x_6706:
        /* <DEDUP_REMOVED lines=84> */
.L_x_6709:
[----:B------:R-:W-:Y:S05]  /*156d0*/  BSYNC.RECONVERGENT B0 ;  /* 0x0000000000007941 */ /* 0x000fea0003800200 */
.L_x_6708:
        /* <DEDUP_REMOVED lines=28> */
[--C-:B------:R-:W-:Y:S02]  /*158a0*/  HADD2.F32 R14, -RZ, R15.reuse.H0_H0 ;  /* 0x2000000fff0e7230 */ /* 0x100fe40000004100 */
[----:B------:R-:W-:-:S02]  /*158b0*/  HADD2.F32 R18, -RZ, R15.H1_H1 ;  /* 0x3000000fff127230 */ /* 0x000fc40000004100 */
[--C-:B--2---:R-:W-:Y:S02]  /*158c0*/  HADD2.F32 R15, -RZ, R4.reuse.H0_H0 ;  /* 0x20000004ff0f7230 */ /* 0x104fe40000004100 */
[----:B------:R-:W-:Y:S02]  /*158d0*/  HADD2.F32 R19, -RZ, R4.H1_H1 ;  /* 0x30000004ff137230 */ /* 0x000fe40000004100 */
[--C-:B------:R-:W-:Y:S02]  /*158e0*/  HADD2.F32 R4, -RZ, R5.reuse.H0_H0 ;  /* 0x20000005ff047230 */ /* 0x100fe40000004100 */
[----:B------:R-:W-:Y:S01]  /*158f0*/  @!P0 FADD.FTZ R15, -R15, -RZ ;  /* 0x800000ff0f0f8221 */ /* 0x000fe20000010100 */
[----:B------:R-:W-:Y:S02]  /*15900*/  HADD2.F32 R5, -RZ, R5.H1_H1 ;  /* 0x30000005ff057230 */ /* 0x000fe40000004100 */
[----:B------:R-:W-:Y:S01]  /*15910*/  @!P0 FADD.FTZ R19, -R19, -RZ ;  /* 0x800000ff13138221 */ /* 0x000fe20000010100 */
[----:B------:R-:W-:-:S02]  /*15920*/  HADD2.F32 R20, -RZ, R6.H0_H0 ;  /* 0x20000006ff147230 */ /* 0x000fc40000004100 */
[----:B------:R-:W-:Y:S01]  /*15930*/  @!P0 FADD.FTZ R4, -R4, -RZ ;  /* 0x800000ff04048221 */ /* 0x000fe20000010100 */
[----:B------:R-:W-:Y:S02]  /*15940*/  HADD2.F32 R2, -RZ, R12.H0_H0 ;  /* 0x2000000cff027230 */ /* 0x000fe40000004100 */
[----:B------:R-:W-:Y:S01]  /*15950*/  @!P0 FADD.FTZ R5, -R5, -RZ ;  /* 0x800000ff05058221 */ /* 0x000fe20000010100 */
[----:B------:R-:W-:Y:S02]  /*15960*/  HADD2.F32 R6, -RZ, R6.H1_H1 ;  /* 0x30000006ff067230 */ /* 0x000fe40000004100 */
[----:B------:R-:W-:Y:S01]  /*15970*/  FMUL.FTZ R3, R3, R4 ;  /* 0x0000000403037220 */ /* 0x000fe20000410000 */
[--C-:B------:R-:W-:Y:S02]  /*15980*/  HADD2.F32 R21, -RZ, R7.reuse.H0_H0 ;  /* 0x20000007ff157230 */ /* 0x100fe40000004100 */
[----:B------:R-:W-:Y:S01]  /*15990*/  FMUL.FTZ R16, R16, R5 ;  /* 0x0000000510107220 */ /* 0x000fe20000410000 */
[----:B------:R-:W-:-:S02]  /*159a0*/  HADD2.F32 R7, -RZ, R7.H1_H1 ;  /* 0x30000007ff077230 */ /* 0x000fc40000004100 */
[----:B------:R-:W-:Y:S01]  /*159b0*/  FMUL.FTZ R2, R2, R15 ;  /* 0x0000000f02027220 */ /* 0x000fe20000410000 */
[----:B------:R-:W-:Y:S02]  /*159c0*/  HADD2.F32 R12, -RZ, R12.H1_H1 ;  /* 0x3000000cff0c7230 */ /* 0x000fe40000004100 */
[----:B------:R-:W-:Y:S01]  /*159d0*/  @!P0 FADD.FTZ R20, -R20, -RZ ;  /* 0x800000ff14148221 */ /* 0x000fe20000010100 */
[----:B------:R-:W-:Y:S02]  /*159e0*/  HADD2.F32 R5, -RZ, R28.H0_H0 ;  /* 0x2000001cff057230 */ /* 0x000fe40000004100 */
[----:B------:R-:W-:Y:S01]  /*159f0*/  @!P0 FADD.FTZ R6, -R6, -RZ ;  /* 0x800000ff06068221 */ /* 0x000fe20000010100 */
[--C-:B---3--:R-:W-:Y:S02]  /*15a00*/  HADD2.F32 R4, -RZ, R8.reuse.H0_H0 ;  /* 0x20000008ff047230 */ /* 0x108fe40000004100 */
[----:B------:R-:W-:Y:S01]  /*15a10*/  @!P0 FADD.FTZ R7, -R7, -RZ ;  /* 0x800000ff07078221 */ /* 0x000fe20000010100 */
[----:B------:R-:W-:Y:S01]  /*15a20*/  @!P0 FADD.FTZ R21, -R21, -RZ ;  /* 0x800000ff15158221 */ /* 0x000fe20000010100 */
[----:B------:R-:W-:Y:S01]  /*15a30*/  FMUL.FTZ R12, R12, R19 ;  /* 0x000000130c0c7220 */ /* 0x000fe20000410000 */
[----:B------:R-:W-:Y:S01]  /*15a40*/  FMUL.FTZ R13, R13, R20 ;  /* 0x000000140d0d7220 */ /* 0x000fe20000410000 */
[----:B------:R-:W-:Y:S01]  /*15a50*/  FMUL.FTZ R17, R17, R6 ;  /* 0x0000000611117220 */ /* 0x000fe20000410000 */
[----:B------:R-:W-:-:S02]  /*15a60*/  HADD2.F32 R15, -RZ, R8.H1_H1 ;  /* 0x30000008ff0f7230 */ /* 0x000fc40000004100 */
[----:B------:R-:W-:Y:S01]  /*15a70*/  FFMA.FTZ R2, R5, R4, R2 ;  /* 0x0000000405027223 */ /* 0x000fe20000010002 */
[----:B------:R-:W-:Y:S01]  /*15a80*/  FMUL.FTZ R18, R18, R7 ;  /* 0x0000000712127220 */ /* 0x000fe20000410000 */
[----:B------:R-:W-:Y:S02]  /*15a90*/  HADD2.F32 R6, -RZ, R29.H0_H0 ;  /* 0x2000001dff067230 */ /* 0x000fe40000004100 */
[----:B------:R-:W-:Y:S01]  /*15aa0*/  FMUL.FTZ R14, R14, R21 ;  /* 0x000000150e0e7220 */ /* 0x000fe20000410000 */
[----:B------:R-:W-:Y:S02]  /*15ab0*/  HADD2.F32 R8, -RZ, R9.H0_H0 ;  /* 0x20000009ff087230 */ /* 0x000fe40000004100 */
[----:B------:R-:W-:Y:S02]  /*15ac0*/  HADD2.F32 R20, -RZ, R10.H0_H0 ;  /* 0x2000000aff147230 */ /* 0x000fe40000004100 */
[----:B------:R-:W-:Y:S02]  /*15ad0*/  HADD2.F32 R19, -RZ, R11.H0_H0 ;  /* 0x2000000bff137230 */ /* 0x000fe40000004100 */
[----:B------:R-:W-:Y:S01]  /*15ae0*/  FFMA.FTZ R3, R6, R8, R3 ;  /* 0x0000000806037223 */ /* 0x000fe20000010003 */
[----:B------:R-:W-:-:S02]  /*15af0*/  HADD2.F32 R4, -RZ, R30.H0_H0 ;  /* 0x2000001eff047230 */ /* 0x000fc40000004100 */
[----:B------:R-:W-:Y:S02]  /*15b00*/  HADD2.F32 R5, -RZ, R31.H0_H0 ;  /* 0x2000001fff057230 */ /* 0x000fe40000004100 */
[----:B------:R-:W-:Y:S02]  /*15b10*/  HADD2.F32 R7, -RZ, R28.H1_H1 ;  /* 0x3000001cff077230 */ /* 0x000fe40000004100 */
[----:B------:R-:W-:Y:S01]  /*15b20*/  FFMA.FTZ R4, R4, R20, R13 ;  /* 0x0000001404047223 */ /* 0x000fe2000001000d */
[----:B------:R-:W-:Y:S02]  /*15b30*/  HADD2.F32 R9, -RZ, R9.H1_H1 ;  /* 0x30000009ff097230 */ /* 0x000fe40000004100 */
[----:B------:R-:W-:Y:S01]  /*15b40*/  FFMA.FTZ R5, R5, R19, R14 ;  /* 0x0000001305057223 */ /* 0x000fe2000001000e */
        /* <DEDUP_REMOVED lines=13> */
.L_x_6711:
[----:B------:R-:W-:Y:S05]  /*15c20*/  BSYNC.RECONVERGENT B0 ;  /* 0x0000000000007941 */ /* 0x000fea0003800200 */
.L_x_6710:
[----:B------:R1:W-:Y:S02]  /*15c30*/  STS.128 [R0+0x7800], R28 ;  /* 0x0078001c00007388 */ /* 0x0003e40000000c00 */
.L_x_6634:
[----:B------:R-:W-:Y:S05]  /*15c40*/  BSYNC.RECONVERGENT B2 ;  /* 0x0000000000027941 */ /* 0x000fea0003800200 */
.L_x_6630:
[----:B------:R-:W-:Y:S01]  /*15c50*/  UIADD3 UR8, UPT, UPT, -UR27, UR26, URZ ;  /* 0x0000001a1b087290 */ /* 0x000fe2000fffe1ff */
[----:B------:R-:W-:Y:S01]  /*15c60*/  LOP3.LUT R101, R101, 0x8, R62, 0x78, !PT ;  /* 0x0000000865657812 */ /* 0x000fe200078e783e */
[----:B------:R-:W-:Y:S01]  /*15c70*/  IMAD.IADD R88, R99, 0x1, R58 ;  /* 0x0000000163587824 */ /* 0x000fe200078e023a */
[----:B------:R-:W-:Y:S01]  /*15c80*/  LOP3.LUT R98, R98, 0x1f0, RZ, 0xc0, !PT ;  /* 0x000001f062627812 */ /* 0x000fe200078ec0ff */
[----:B------:R-:W-:Y:S01]  /*15c90*/  IMAD.MOV.U32 R166, RZ, RZ, 0x40 ;  /* 0x00000040ffa67424 */ /* 0x000fe200078e00ff */
[----:B------:R-:W-:Y:S01]  /*15ca0*/  UISETP.GT.AND UP0, UPT, UR28, UR7, UPT ;  /* 0x000000071c00728c */ /* 0x000fe2000bf04270 */
[----:B------:R-:W-:Y:S01]  /*15cb0*/  ISETP.GE.AND P4, PT, R27, UR8, PT ;  /* 0x000000081b007c0c */ /* 0x000fe2000bf86270 */
[----:B------:R-:W-:Y:S01]  /*15cc0*/  IMAD.U32 R231, RZ, RZ, UR23 ;  /* 0x00000017ffe77e24 */ /* 0x000fe2000f8e00ff */
[----:B------:R-:W-:Y:S01]  /*15cd0*/  ISETP.GE.AND P3, PT, R40, UR8, PT ;  /* 0x0000000828007c0c */ /* 0x000fe2000bf66270 */
[----:B------:R-:W-:Y:S01]  /*15ce0*/  IMAD.U32 R230, RZ, RZ, UR26 ;  /* 0x0000001affe67e24 */ /* 0x000fe2000f8e00ff */
[----:B------:R-:W-:-:S02]  /*15cf0*/  ISETP.GE.AND P6, PT, R106, UR8, PT ;  /* 0x000000086a007c0c */ /* 0x000fc4000bfc6270 */
[----:B------:R-:W-:Y:S02]  /*15d00*/  ISETP.GE.AND P5, PT, R25, UR8, PT ;  /* 0x0000000819007c0c */ /* 0x000fe4000bfa6270 */
[----:B------:R-:W-:Y:S02]  /*15d10*/  ISETP.GE.AND P1, PT, R27, UR8, PT ;  /* 0x000000081b007c0c */ /* 0x000fe4000bf26270 */
[----:B------:R-:W-:Y:S02]  /*15d20*/  ISETP.GE.AND P2, PT, R25, UR8, PT ;  /* 0x0000000819007c0c */ /* 0x000fe4000bf46270 */
[----:B------:R-:W-:Y:S01]  /*15d30*/  LEA R88, R88, UR6, 0x1 ;  /* 0x0000000658587c11 */ /* 0x000fe2000f8e08ff */
[----:B-1-3--:R-:W4:Y:S04]  /*15d40*/  @!P4 LDC.64 R4, c[0x0][0x3b8] ;  /* 0x0000ee00ff04cb82 */ /* 0x00af280000000a00 */
[----:B------:R-:W-:-:S02]  /*15d50*/  @!P6 IMAD.MOV.U32 R222, RZ, RZ, R224 ;  /* 0x000000ffffdee224 */ /* 0x000fc400078e00e0 */
[C---:B--2---:R-:W-:Y:S01]  /*15d60*/  @!P5 LEA R6, P0, R61.reuse, R224, 0x1 ;  /* 0x000000e03d06d211 */ /* 0x044fe200078008ff */
[----:B------:R-:W-:Y:S01]  /*15d70*/  @!P6 IMAD.MOV.U32 R227, RZ, RZ, R225 ;  /* 0x000000ffffe3e224 */ /* 0x000fe200078e00e1 */
[----:B------:R-:W1:Y:S01]  /*15d80*/  @!P3 LDC.64 R2, c[0x0][0x3b8] ;  /* 0x0000ee00ff02bb82 */ /* 0x000e620000000a00 */
[----:B------:R-:W-:Y:S01]  /*15d90*/  @!PT LDS RZ, [RZ] ;  /* 0x00000000fffff984 */ /* 0x000fe20000000800 */
[----:B------:R-:W-:Y:S01]  /*15da0*/  @!PT LDS RZ, [RZ] ;  /* 0x00000000fffff984 */ /* 0x000fe20000000800 */
[----:B------:R-:W-:Y:S01]  /*15db0*/  @!PT LDS RZ, [RZ] ;  /* 0x00000000fffff984 */ /* 0x000fe20000000800 */
[----:B------:R-:W-:Y:S01]  /*15dc0*/  @!P6 LDGSTS.E.BYPASS.LTC128B.128 [R0+0x8000], desc[UR4][R222.64] ;  /* 0x08000000de00efae */ /* 0x000fe2000b981a04 */
[----:B------:R-:W-:-:S03]  /*15dd0*/  @!P5 LEA.HI.X R7, R61, R223, R60, 0x1, P0 ;  /* 0x000000df3d07d211 */ /* 0x000fc600000f0c3c */
[----:B------:R-:W-:Y:S04]  /*15de0*/  @!P6 LDGSTS.E.BYPASS.LTC128B.128 [R0+0xa000], desc[UR4][R222.64+0x80] ;  /* 0x0a000080de00efae */ /* 0x000fe8000b981a04 */
[----:B------:R-:W-:Y:S04]  /*15df0*/  @!P6 LDGSTS.E.BYPASS.LTC128B.128 [R0+0xc000], desc[UR4][R222.64+0x100] ;  /* 0x0c000100de00efae */ /* 0x000fe8000b981a04 */
[----:B------:R2:W-:Y:S01]  /*15e00*/  @!P6 LDGSTS.E.BYPASS.LTC128B.128 [R0+0xe000], desc[UR4][R222.64+0x180] ;  /* 0x0e000180de00efae */ /* 0x0005e2000b981a04 */
[----:B----4-:R-:W-:-:S03]  /*15e10*/  @!P4 LEA R8, P0, R4, R224, 0x6 ;  /* 0x000000e00408c211 */ /* 0x010fc600078030ff */
[----:B------:R-:W-:Y:S01]  /*15e20*/  @!P5 LDGSTS.E.BYPASS.LTC128B.128 [R0+0x8800], desc[UR4][R6.64] ;  /* 0x088000000600dfae */ /* 0x000fe2000b981a04 */
[----:B------:R-:W-:-:S03]  /*15e30*/  @!P4 LEA.HI.X R9, R4, R223, R5, 0x6, P0 ;  /* 0x000000df0409c211 */ /* 0x000fc600000f3405 */
[----:B------:R-:W-:Y:S01]  /*15e40*/  @!P5 LDGSTS.E.BYPASS.LTC128B.128 [R0+0xa800], desc[UR4][R6.64+0x80] ;  /* 0x0a8000800600dfae */ /* 0x000fe2000b981a04 */
[----:B------:R-:W-:Y:S01]  /*15e50*/  ISETP.GE.AND P0, PT, R40, UR8, PT ;  /* 0x0000000828007c0c */ /* 0x000fe2000bf06270 */
[----:B------:R-:W3:Y:S01]  /*15e60*/  LDCU UR8, c[0x0][0x508] ;  /* 0x0000a100ff0877ac */ /* 0x000ee20008000800 */
[----:B-1----:R-:W-:Y:S01]  /*15e70*/  @!P3 IMAD R3, R3, 0x60, RZ ;  /* 0x000000600303b824 */ /* 0x002fe200078e02ff */
[----:B------:R-:W-:Y:S04]  /*15e80*/  @!P5 LDGSTS.E.BYPASS.LTC128B.128 [R0+0xc800], desc[UR4][R6.64+0x100] ;  /* 0x0c8001000600dfae */ /* 0x000fe8000b981a04 */
[----:B------:R1:W-:Y:S04]  /*15e90*/  @!P5 LDGSTS.E.BYPASS.LTC128B.128 [R0+0xe800], desc[UR4][R6.64+0x180] ;  /* 0x0e8001800600dfae */ /* 0x0003e8000b981a04 */
[----:B------:R-:W-:Y:S04]  /*15ea0*/  @!P4 LDGSTS.E.BYPASS.LTC128B.128 [R0+0x9000], desc[UR4][R8.64] ;  /* 0x090000000800cfae */ /* 0x000fe8000b981a04 */
[----:B------:R-:W-:Y:S01]  /*15eb0*/  @!P4 LDGSTS.E.BYPASS.LTC128B.128 [R0+0xb000], desc[UR4][R8.64+0x80] ;  /* 0x0b0000800800cfae */ /* 0x000fe2000b981a04 */
[----:B--2---:R-:W-:-:S03]  /*15ec0*/  @!P3 IMAD.MOV.U32 R222, RZ, RZ, R224 ;  /* 0x000000ffffdeb224 */ /* 0x004fc600078e00e0 */
[----:B------:R-:W-:Y:S01]  /*15ed0*/  @!P4 LDGSTS.E.BYPASS.LTC128B.128 [R0+0xd000], desc[UR4][R8.64+0x100] ;  /* 0x0d0001000800cfae */ /* 0x000fe2000b981a04 */
[----:B---3--:R-:W-:Y:S01]  /*15ee0*/  UIADD3 UR8, UPT, UPT, UR26, UR8, -UR20 ;  /* 0x000000081a087290 */ /* 0x008fe2000fffe814 */
[----:B------:R-:W-:Y:S02]  /*15ef0*/  @!P3 IMAD.WIDE.U32 R4, R2, 0x60, R222 ;  /* 0x000000600204b825 */ /* 0x000fe400078e00de */
[----:B------:R2:W-:Y:S01]  /*15f00*/  @!P4 LDGSTS.E.BYPASS.LTC128B.128 [R0+0xf000], desc[UR4][R8.64+0x180] ;  /* 0x0f0001800800cfae */ /* 0x0005e2000b981a04 */
[----:B------:R-:W-:Y:S01]  /*15f10*/  SHF.R.U32.HI R2, RZ, 0x4, R62 ;  /* 0x00000004ff027819 */ /* 0x000fe2000001163e */
[----:B------:R-:W-:Y:S01]  /*15f20*/  @!P3 IMAD.IADD R11, R3, 0x1, R5 ;  /* 0x00000001030bb824 */ /* 0x000fe200078e0205 */
[----:B------:R-:W-:Y:S01]  /*15f30*/  LOP3.LUT R3, R101, 0x38, R100, 0x78, !PT ;  /* 0x0000003865037812 */ /* 0x000fe200078e7864 */
[----:B------:R-:W-:Y:S02]  /*15f40*/  @!P3 IMAD.MOV.U32 R10, RZ, RZ, R4 ;  /* 0x000000ffff0ab224 */ /* 0x000fe400078e0004 */
[----:B------:R-:W3:Y:S01]  /*15f50*/  @!P1 LDC.64 R4, c[0x0][0x3c0] ;  /* 0x0000f000ff049b82 */ /* 0x000ee20000000a00 */
[----:B------:R-:W-:-:S02]  /*15f60*/  IMAD.SHL.U32 R2, R2, 0x400, RZ ;  /* 0x0000040002027824 */ /* 0x000fc400078e00ff */
[----:B------:R-:W-:Y:S03]  /*15f70*/  @!P3 LDGSTS.E.BYPASS.LTC128B.128 [R0+0x9800], desc[UR4][R10.64] ;  /* 0x098000000a00bfae */ /* 0x000fe6000b981a04 */
[----:B------:R-:W-:Y:S01]  /*15f80*/  LOP3.LUT R2, R2, 0x400, RZ, 0xc0, !PT ;  /* 0x0000040002027812 */ /* 0x000fe200078ec0ff */
[----:B------:R-:W-:Y:S01]  /*15f90*/  @!P3 LDGSTS.E.BYPASS.LTC128B.128 [R0+0xb800], desc[UR4][R10.64+0x80] ;  /* 0x0b8000800a00bfae */ /* 0x000fe2000b981a04 */
[----:B-1----:R-:W1:Y:S03]  /*15fa0*/  @!P0 LDC.64 R6, c[0x0][0x3c0] ;  /* 0x0000f000ff068b82 */ /* 0x002e660000000a00 */
[----:B------:R-:W-:Y:S01]  /*15fb0*/  @!P3 LDGSTS.E.BYPASS.LTC128B.128 [R0+0xd800], desc[UR4][R10.64+0x100] ;  /* 0x0d8001000a00bfae */ /* 0x000fe2000b981a04 */
[----:B------:R-:W-:Y:S02]  /*15fc0*/  IMAD R3, R3, 0x2, R2 ;  /* 0x0000000203037824 */ /* 0x000fe400078e0202 */
[----:B------:R-:W-:Y:S01]  /*15fd0*/  IMAD.MOV.U32 R2, RZ, RZ, 0x20 ;  /* 0x00000020ff027424 */ /* 0x000fe200078e00ff */
[----:B------:R3:W-:Y:S01]  /*15fe0*/  @!P3 LDGSTS.E.BYPASS.LTC128B.128 [R0+0xf800], desc[UR4][R10.64+0x180] ;  /* 0x0f8001800a00bfae */ /* 0x0007e2000b981a04 */
[----:B------:R-:W-:-:S03]  /*15ff0*/  VIADD R87, R3, UR6 ;  /* 0x0000000603577c36 */ /* 0x000fc60008000000 */
[----:B------:R-:W0:Y:S01]  /*16000*/  LDGDEPBAR ;  /* 0x00000000000079af */ /* 0x000e220000000000 */
[----:B--2---:R-:W-:-:S04]  /*16010*/  @!P2 LEA R8, P3, R81, R226, 0x1 ;  /* 0x000000e25108a211 */ /* 0x004fc800078608ff */
[----:B------:R-:W-:Y:S01]  /*16020*/  @!P2 LEA.HI.X R9, R81, R225, R76, 0x1, P3 ;  /* 0x000000e15109a211 */ /* 0x000fe200018f0c4c */
[----:B-1----:R-:W-:Y:S01]  /*16030*/  @!P0 IMAD R7, R7, 0x60, RZ ;  /* 0x0000006007078824 */ /* 0x002fe200078e02ff */
        /* <DEDUP_REMOVED lines=15> */
[----:B------:R-:W-:Y:S04]  /*16130*/  @P2 STS.128 [R0+0x10800], RZ ;  /* 0x010800ff00002388 */ /* 0x000fe80000000c00 */
[----:B------:R-:W-:Y:S01]  /*16140*/  @P2 STS.128 [R0+0x12800], RZ ;  /* 0x012800ff00002388 */ /* 0x000fe20000000c00 */
[----:B-1----:R-:W-:-:S03]  /*16150*/  @!P0 IMAD.MOV.U32 R227, RZ, RZ, R225 ;  /* 0x000000ffffe38224 */ /* 0x002fc600078e00e1 */
[----:B------:R-:W-:Y:S01]  /*16160*/  @P2 STS.128 [R0+0x14800], RZ ;  /* 0x014800ff00002388 */ /* 0x000fe20000000c00 */
[----:B------:R-:W-:-:S03]  /*16170*/  @!P0 IMAD.WIDE.U32 R4, R6, 0x60, R226 ;  /* 0x0000006006048825 */ /* 0x000fc600078e00e2 */
[----:B------:R-:W-:Y:S01]  /*16180*/  @P2 STS.128 [R0+0x16800], RZ ;  /* 0x016800ff00002388 */ /* 0x000fe20000000c00 */
[----:B------:R-:W-:-:S03]  /*16190*/  @!P0 IMAD.IADD R5, R7, 0x1, R5 ;  /* 0x0000000107058824 */ /* 0x000fc600078e0205 */
        /* <DEDUP_REMOVED lines=33> */
[----:B------:R-:W2:Y:S02]  /*163b0*/  LDSM.16.M88.4 R20, [R3+UR6+0x8000] ;  /* 0x008000060314783b */ /* 0x000ea40008000200 */
[--C-:B------:R-:W-:Y:S01]  /*163c0*/  IMAD.IADD R84, R88, 0x1, R56.reuse ;  /* 0x0000000158547824 */ /* 0x100fe200078e0238 */
[----:B------:R-:W-:Y:S01]  /*163d0*/  SEL R57, R166, 0xffffffc0, !P0 ;  /* 0xffffffc0a6397807 */ /* 0x000fe20004000000 */
[C---:B------:R-:W-:Y:S01]  /*163e0*/  IMAD.IADD R63, R87.reuse, 0x1, R56 ;  /* 0x00000001573f7824 */ /* 0x040fe200078e0238 */
[----:B------:R-:W3:Y:S03]  /*163f0*/  LDSM.16.M88.4 R12, [R3+UR6+0x8800] ;  /* 0x00880006030c783b */ /* 0x000ee60008000200 */
[--C-:B------:R-:W-:Y:S01]  /*16400*/  IMAD.IADD R89, R88, 0x1, R57.reuse ;  /* 0x0000000158597824 */ /* 0x100fe200078e0239 */
[----:B------:R-:W4:Y:S01]  /*16410*/  LDSM.16.M88.4 R64, [R3+UR6+0x9000] ;  /* 0x009000060340783b */ /* 0x000f220008000200 */
[----:B------:R-:W-:-:S02]  /*16420*/  IMAD.IADD R87, R87, 0x1, R57 ;  /* 0x0000000157577824 */ /* 0x000fc400078e0239 */
[C---:B------:R-:W-:Y:S01]  /*16430*/  IMAD.IADD R86, R56.reuse, 0x1, R89 ;  /* 0x0000000138567824 */ /* 0x040fe200078e0259 */
[----:B------:R-:W4:Y:S01]  /*16440*/  LDSM.16.M88.4 R28, [R3+UR6+0x9800] ;  /* 0x00980006031c783b */ /* 0x000f220008000200 */
[----:B------:R-:W-:-:S03]  /*16450*/  IMAD.IADD R85, R56, 0x1, R87 ;  /* 0x0000000138557824 */ /* 0x000fc600078e0257 */
[----:B------:R-:W-:Y:S04]  /*16460*/  LDSM.16.M88.4 R76, [R84] ;  /* 0x00000000544c783b */ /* 0x000fe80000000200 */
[----:B-1----:R-:W1:Y:S04]  /*16470*/  LDSM.16.M88.4 R4, [R63+0x8000] ;  /* 0x008000003f04783b */ /* 0x002e680000000200 */
[----:B------:R-:W1:Y:S04]  /*16480*/  LDSM.16.M88.4 R8, [R63+0x8800] ;  /* 0x008800003f08783b */ /* 0x000e680000000200 */
[----:B------:R-:W1:Y:S04]  /*16490*/  LDSM.16.M88.4 R32, [R63+0x9000] ;  /* 0x009000003f20783b */ /* 0x000e680000000200 */
[----:B------:R-:W1:Y:S04]  /*164a0*/  LDSM.16.M88.4 R80, [R63+0x9800] ;  /* 0x009800003f50783b */ /* 0x000e680000000200 */
[----:B------:R-:W-:Y:S01]  /*164b0*/  LDSM.16.M88.4 R72, [R87+0x8000] ;  /* 0x008000005748783b */ /* 0x000fe20000000200 */
[C---:B--2---:R-:W-:Y:S03]  /*164c0*/  HMMA.16816.F32 R24, R48.reuse, R20, RZ ;  /* 0x000000143018723c */ /* 0x044fe600000018ff */
[----:B------:R-:W-:Y:S04]  /*164d0*/  LDSM.16.M88.4 R44, [R87+0x8800] ;  /* 0x00880000572c783b */ /* 0x000fe80000000200 */
[----:B------:R-:W-:Y:S01]  /*164e0*/  LDSM.16.M88.4 R40, [R87+0x9000] ;  /* 0x009000005728783b */ /* 0x000fe20000000200 */
[C---:B------:R-:W-:Y:S03]  /*164f0*/  HMMA.16816.F32 R20, R48.reuse, R22, RZ ;  /* 0x000000163014723c */ /* 0x040fe600000018ff */
[----:B------:R-:W-:Y:S04]  /*16500*/  LDSM.16.M88.4 R36, [R85+0x8000] ;  /* 0x008000005524783b */ /* 0x000fe80000000200 */
[----:B------:R-:W0:Y:S01]  /*16510*/  LDGDEPBAR ;  /* 0x00000000000079af */ /* 0x000e220000000000 */
[C---:B---3--:R-:W-:Y:S08]  /*16520*/  HMMA.16816.F32 R16, R48.reuse, R12, RZ ;  /* 0x0000000c3010723c */ /* 0x048ff000000018ff */
[C---:B----4-:R-:W-:Y:S08]  /*16530*/  HMMA.16816.F32 R68, R48.reuse, R64, RZ ;  /* 0x000000403044723c */ /* 0x050ff000000018ff */
[C---:B------:R-:W-:Y:S08]  /*16540*/  HMMA.16816.F32 R12, R48.reuse, R14, RZ ;  /* 0x0000000e300c723c */ /* 0x040ff000000018ff */
[C---:B------:R-:W-:Y:S08]  /*16550*/  HMMA.16816.F32 R64, R48.reuse, R66, RZ ;  /* 0x000000423040723c */ /* 0x040ff000000018ff */
[C---:B-----5:R-:W-:Y:S08]  /*16560*/  HMMA.16816.F32 R52, R48.reuse, R28, RZ ;  /* 0x0000001c3034723c */ /* 0x060ff000000018ff */
[----:B------:R-:W-:Y:S01]  /*16570*/  HMMA.16816.F32 R48, R48, R30, RZ ;  /* 0x0000001e3030723c */ /* 0x000fe200000018ff */
[----:B------:R-:W-:Y:S07]  /*16580*/  LDSM.16.M88.4 R28, [R87+0x9800] ;  /* 0x00980000571c783b */ /* 0x000fee0000000200 */
[C---:B-1----:R-:W-:Y:S08]  /*16590*/  HMMA.16816.F32 R24, R76.reuse, R4, R24 ;  /* 0x000000044c18723c */ /* 0x042ff00000001818 */
[C---:B------:R-:W-:Y:S01]  /*165a0*/  HMMA.16816.F32 R20, R76.reuse, R6, R20 ;  /* 0x000000064c14723c */ /* 0x040fe20000001814 */
[----:B------:R-:W1:Y:S07]  /*165b0*/  LDSM.16.M88.4 R4, [R89] ;  /* 0x000000005904783b */ /* 0x000e6e0000000200 */
[C---:B------:R-:W-:Y:S08]  /*165c0*/  HMMA.16816.F32 R16, R76.reuse, R8, R16 ;  /* 0x000000084c10723c */ /* 0x040ff00000001810 */
        /* <DEDUP_REMOVED lines=113> */
[C---:B-1----:R-:W-:Y:S01]  /*16ce0*/  HMMA.16816.F32 R24, R52.reuse, R4, R24 ;  /* 0x000000043418723c */ /* 0x042fe20000001818 */
[----:B------:R-:W-:Y:S07]  /*16cf0*/  LDSM.16.M88.4 R88, [R89+0x6000] ;  /* 0x006000005958783b */ /* 0x000fee0000000200 */
        /* <DEDUP_REMOVED lines=14> */
[----:B------:R4:W3:Y:S07]  /*16de0*/  LDSM.16.M88.4 R28, [R3+UR6+0xf800] ;  /* 0x00f80006031c783b */ /* 0x0008ee0008000200 */
[C---:B------:R-:W-:Y:S08]  /*16df0*/  HMMA.16816.F32 R16, R44.reuse, R40, R16 ;  /* 0x000000282c10723c */ /* 0x040ff00000001810 */
[C---:B------:R-:W-:Y:S01]  /*16e00*/  HMMA.16816.F32 R12, R44.reuse, R42, R12 ;  /* 0x0000002a2c0c723c */ /* 0x040fe2000000180c */
[----:B------:R-:W-:Y:S07]  /*16e10*/  LDSM.16.M88.4 R40, [R63+0xf000] ;  /* 0x00f000003f28783b */ /* 0x000fee0000000200 */
[----:B-1----:R-:W-:Y:S01]  /*16e20*/  HMMA.16816.F32 R68, R44, R4, R68 ;  /* 0x000000042c44723c */ /* 0x002fe20000001844 */
[----:B----4-:R-:W-:-:S04]  /*16e30*/  SHF.R.U32.HI R3, RZ, 0x2, R62 ;  /* 0x00000002ff037819 */ /* 0x010fc8000001163e */
[----:B------:R-:W-:-:S03]  /*16e40*/  LOP3.LUT R3, R3, 0x7, RZ, 0xc0, !PT ;  /* 0x0000000703037812 */ /* 0x000fc600078ec0ff */
[----:B------:R-:W-:Y:S01]  /*16e50*/  HMMA.16816.F32 R76, R44, R6, R76 ;  /* 0x000000062c4c723c */ /* 0x000fe2000000184c */
[----:B------:R-:W-:Y:S01]  /*16e60*/  LDSM.16.M88.4 R4, [R63+0xe000] ;  /* 0x00e000003f04783b */ /* 0x000fe20000000200 */
[----:B------:R-:W-:-:S04]  /*16e70*/  IADD3 R98, PT, PT, R3, UR25, R98 ;  /* 0x0000001903627c10 */ /* 0x000fc8000fffe062 */
[C---:B------:R-:W-:Y:S01]  /*16e80*/  IADD3 R231, PT, PT, R98.reuse, UR26, -R231 ;  /* 0x0000001a62e77c10 */ /* 0x040fe2000fffe8e7 */
[----:B------:R-:W-:Y:S01]  /*16e90*/  VIADD R3, R98, UR8 ;  /* 0x0000000862037c36 */ /* 0x000fe20008000000 */
[C---:B------:R-:W-:Y:S02]  /*16ea0*/  HMMA.16816.F32 R72, R44.reuse, R80, R72 ;  /* 0x000000502c48723c */ /* 0x040fe40000001848 */
[----:B------:R-:W-:Y:S02]  /*16eb0*/  VIMNMX R233, PT, PT, RZ, R231, !PT ;  /* 0x000000e7ffe97248 */ /* 0x000fe40007fe0100 */
[C-C-:B------:R-:W-:Y:S02]  /*16ec0*/  VIADDMNMX R232, R3.reuse, 0x1, R230.reuse, PT ;  /* 0x0000000103e87846 */ /* 0x140fe400038001e6 */
[----:B------:R-:W-:Y:S02]  /*16ed0*/  VIADDMNMX R230, R3, 0x9, R230, PT ;  /* 0x0000000903e67846 */ /* 0x000fe400038001e6 */
[----:B------:R-:W-:Y:S01]  /*16ee0*/  HMMA.16816.F32 R48, R44, R82, R48 ;  /* 0x000000522c30723c */ /* 0x000fe20000001830 */
[----:B------:R-:W-:Y:S01]  /*16ef0*/  LDSM.16.M88.4 R44, [R85+0xe000] ;  /* 0x00e00000552c783b */ /* 0x000fe20000000200 */
[----:B------:R-:W-:-:S06]  /*16f00*/  VIADDMNMX R231, R231, 0x8, RZ, !PT ;  /* 0x00000008e7e77846 */ /* 0x000fcc00078001ff */
        /* <DEDUP_REMOVED lines=24> */
[----:B------:R-:W3:Y:S07]  /*17090*/  LDSM.16.M88.4 R32, [R85+0xf000] ;  /* 0x00f000005520783b */ /* 0x000eee0000000200 */
[C---:B----4-:R-:W-:Y:S08]  /*170a0*/  HMMA.16816.F32 R24, R88.reuse, R28, R24 ;  /* 0x0000001c5818723c */ /* 0x050ff00000001818 */
[----:B------:R-:W-:Y:S01]  /*170b0*/  HMMA.16816.F32 R20, R88, R30, R20 ;  /* 0x0000001e5814723c */ /* 0x000fe20000001814 */
[----:B------:R-:W4:Y:S01]  /*170c0*/  LDSM.16.M88.4 R28, [R85+0xf800] ;  /* 0x00f80000551c783b */ /* 0x000f220000000200 */
[----:B------:R-:W-:-:S06]  /*170d0*/  DEPBAR.LE SB0, 0x0 ;  /* 0x000080000000791a */ /* 0x000fcc0000000000 */
[C---:B-1----:R-:W-:Y:S08]  /*170e0*/  HMMA.16816.F32 R16, R88.reuse, R4, R16 ;  /* 0x000000045810723c */ /* 0x042ff00000001810 */
[C---:B------:R-:W-:Y:S08]  /*170f0*/  HMMA.16816.F32 R12, R88.reuse, R6, R12 ;  /* 0x00000006580c723c */ /* 0x040ff0000000180c */
[C---:B--2---:R-:W-:Y:S08]  /*17100*/  HMMA.16816.F32 R68, R88.reuse, R8, R68 ;  /* 0x000000085844723c */ /* 0x044ff00000001844 */
[C---:B------:R-:W-:Y:S08]  /*17110*/  HMMA.16816.F32 R76, R88.reuse, R10, R76 ;  /* 0x0000000a584c723c */ /* 0x040ff0000000184c */
[C---:B------:R-:W-:Y:S08]  /*17120*/  HMMA.16816.F32 R72, R88.reuse, R40, R72 ;  /* 0x000000285848723c */ /* 0x040ff00000001848 */
[----:B------:R-:W-:Y:S08]  /*17130*/  HMMA.16816.F32 R48, R88, R42, R48 ;  /* 0x0000002a5830723c */ /* 0x000ff00000001830 */
[C---:B------:R-:W-:Y:S08]  /*17140*/  HMMA.16816.F32 R24, R52.reuse, R44, R24 ;  /* 0x0000002c3418723c */ /* 0x040ff00000001818 */
[C---:B------:R-:W-:Y:S08]  /*17150*/  HMMA.16816.F32 R20, R52.reuse, R46, R20 ;  /* 0x0000002e3414723c */ /* 0x040ff00000001814 */
[C---:B------:R-:W-:Y:S08]  /*17160*/  HMMA.16816.F32 R16, R52.reuse, R64, R16 ;  /* 0x000000403410723c */ /* 0x040ff00000001810 */
[C---:B------:R-:W-:Y:S08]  /*17170*/  HMMA.16816.F32 R12, R52.reuse, R66, R12 ;  /* 0x00000042340c723c */ /* 0x040ff0000000180c */
[C---:B---3--:R-:W-:Y:S08]  /*17180*/  HMMA.16816.F32 R68, R52.reuse, R32, R68 ;  /* 0x000000203444723c */ /* 0x048ff00000001844 */
        /* <DEDUP_REMOVED lines=17> */
.L_x_6713:
        /* <DEDUP_REMOVED lines=62> */
.L_x_6714:
        /* <DEDUP_REMOVED lines=30> */
.L_x_6712:
        /* <DEDUP_REMOVED lines=16> */
[----:B------:R-:W-:Y:S01]  /*17960*/  VIADD R9, R3, 0x19 ;  /* 0x0000001903097836 */ /* 0x000fe20000000000 */
[C---:B------:R-:W-:Y:S01]  /*17970*/  ISETP.GE.AND P5, PT, R4.reuse, R232, PT ;  /* 0x000000e80400720c */ /* 0x040fe20003fa6270 */
[----:B------:R-:W-:Y:S01]  /*17980*/  IMAD.IADD R195, R57, 0x1, R214 ;  /* 0x0000000139c37824 */ /* 0x000fe200078e02d6 */
[----:B------:R-:W-:Y:S01]  /*17990*/  ISETP.GE.AND P1, PT, R4, R230, PT ;  /* 0x000000e60400720c */ /* 0x000fe20003f26270 */
[----:B------:R-:W-:Y:S01]  /*179a0*/  VIADD R4, R3, 0x9 ;  /* 0x0000000903047836 */ /* 0x000fe20000000000 */
[----:B------:R-:W-:Y:S01]  /*179b0*/  ISETP.GE.AND P2, PT, R5, R233, PT ;  /* 0x000000e90500720c */ /* 0x000fe20003f46270 */
[----:B------:R-:W-:Y:S01]  /*179c0*/  IMAD.IADD R193, R56, 0x1, R195 ;  /* 0x0000000138c17824 */ /* 0x000fe200078e02c3 */
[----:B------:R-:W-:Y:S01]  /*179d0*/  FSEL R25, R25, -INF , P3 ;  /* 0xff80000019197808 */ /* 0x000fe20001800000 */
[----:B------:R-:W-:Y:S01]  /*179e0*/  LDSM.16.MT88.4 R140, [R195+0x10000] ;  /* 0x01000000c38c783b */ /* 0x000fe20000004200 */
[----:B------:R-:W-:-:S02]  /*179f0*/  FSEL R6, R27, -INF , P0 ;  /* 0xff8000001b067808 */ /* 0x000fc40000000000 */
[C---:B------:R-:W-:Y:S01]  /*17a00*/  ISETP.GE.AND P3, PT, R5.reuse, R231, PT ;  /* 0x000000e70500720c */ /* 0x040fe20003f66270 */
[----:B------:R-:W-:Y:S01]  /*17a10*/  LDSM.16.MT88.4 R40, [R214+0x12000] ;  /* 0x01200000d628783b */ /* 0x000fe20000004200 */
[C---:B------:R-:W-:Y:S02]  /*17a20*/  ISETP.GE.AND P6, PT, R5.reuse, R232, PT ;  /* 0x000000e80500720c */ /* 0x040fe40003fc6270 */
[----:B------:R-:W-:Y:S01]  /*17a30*/  ISETP.GE.AND P4, PT, R5, R230, PT ;  /* 0x000000e60500720c */ /* 0x000fe20003f86270 */
[----:B------:R-:W-:Y:S01]  /*17a40*/  LDSM.16.MT88.4 R132, [R193+0x10000] ;  /* 0x01000000c184783b */ /* 0x000fe20000004200 */
[----:B------:R-:W-:Y:S02]  /*17a50*/  FSEL R25, R25, -INF , !P5 ;  /* 0xff80000019197808 */ /* 0x000fe40006800000 */
[----:B------:R-:W-:Y:S01]  /*17a60*/  FSEL R6, R6, -INF , !P1 ;  /* 0xff80000006067808 */ /* 0x000fe20004800000 */
[----:B------:R-:W-:Y:S01]  /*17a70*/  LDSM.16.MT88.4 R56, [R195+0x12000] ;  /* 0x01200000c338783b */ /* 0x000fe20000004200 */
[----:B------:R-:W-:-:S02]  /*17a80*/  FSEL R5, R20, -INF , P2 ;  /* 0xff80000014057808 */ /* 0x000fc40001000000 */
[C---:B------:R-:W-:Y:S01]  /*17a90*/  ISETP.GE.AND P0, PT, R4.reuse, R233, PT ;  /* 0x000000e90400720c */ /* 0x040fe20003f06270 */
[----:B------:R-:W-:Y:S01]  /*17aa0*/  LDSM.16.MT88.4 R64, [R193+0x12000] ;  /* 0x01200000c140783b */ /* 0x000fe20000004200 */
[C---:B------:R-:W-:Y:S02]  /*17ab0*/  ISETP.GE.AND P5, PT, R4.reuse, R232, PT ;  /* 0x000000e80400720c */ /* 0x040fe40003fa6270 */
[C---:B------:R-:W-:Y:S01]  /*17ac0*/  ISETP.GE.AND P1, PT, R4.reuse, R231, PT ;  /* 0x000000e70400720c */ /* 0x040fe20003f26270 */
[----:B------:R-:W-:Y:S01]  /*17ad0*/  LDSM.16.MT88.4 R80, [R197+0x14000] ;  /* 0x01400000c550783b */ /* 0x000fe20000004200 */
[----:B------:R-:W-:Y:S01]  /*17ae0*/  ISETP.GE.AND P2, PT, R4, R230, PT ;  /* 0x000000e60400720c */ /* 0x000fe20003f46270 */
[----:B------:R-:W-:Y:S01]  /*17af0*/  VIADD R4, R3, 0x10 ;  /* 0x0000001003047836 */ /* 0x000fe20000000000 */
[----:B------:R-:W-:Y:S01]  /*17b00*/  FSEL R10, R22, -INF , P3 ;  /* 0xff800000160a7808 */ /* 0x000fe20001800000 */
[----:B------:R-:W-:Y:S01]  /*17b10*/  LDSM.16.MT88.4 R88, [R195+0x14000] ;  /* 0x01400000c358783b */ /* 0x000fe20000004200 */
[----:B------:R-:W-:-:S02]  /*17b20*/  FSEL R5, R5, -INF , !P6 ;  /* 0xff80000005057808 */ /* 0x000fc40007000000 */
[----:B------:R-:W-:Y:S01]  /*17b30*/  FSEL R7, R21, -INF , P0 ;  /* 0xff80000015077808 */ /* 0x000fe20000000000 */
[----:B------:R-:W-:Y:S01]  /*17b40*/  LDSM.16.MT88.4 R96, [R193+0x14000] ;  /* 0x01400000c160783b */ /* 0x000fe20000004200 */
[----:B------:R-:W-:Y:S02]  /*17b50*/  FSEL R10, R10, -INF , !P4 ;  /* 0xff8000000a0a7808 */ /* 0x000fe40006000000 */
[C---:B------:R-:W-:Y:S01]  /*17b60*/  ISETP.GE.AND P3, PT, R4.reuse, R233, PT ;  /* 0x000000e90400720c */ /* 0x040fe20003f66270 */
[----:B------:R-:W-:Y:S01]  /*17b70*/  LDSM.16.MT88.4 R104, [R214+0x16000] ;  /* 0x01600000d668783b */ /* 0x000fe20000004200 */
[C---:B------:R-:W-:Y:S02]  /*17b80*/  ISETP.GE.AND P6, PT, R4.reuse, R232, PT ;  /* 0x000000e80400720c */ /* 0x040fe40003fc6270 */
[C---:B------:R-:W-:Y:S01]  /*17b90*/  ISETP.GE.AND P0, PT, R4.reuse, R231, PT ;  /* 0x000000e70400720c */ /* 0x040fe20003f06270 */
[----:B------:R-:W-:Y:S01]  /*17ba0*/  LDSM.16.MT88.4 R112, [R197+0x16000] ;  /* 0x01600000c570783b */ /* 0x000fe20000004200 */
[----:B------:R-:W-:-:S02]  /*17bb0*/  ISETP.GE.AND P4, PT, R4, R230, PT ;  /* 0x000000e60400720c */ /* 0x000fc40003f86270 */
[----:B------:R-:W-:Y:S01]  /*17bc0*/  FSEL R4, R23, -INF , P1 ;  /* 0xff80000017047808 */ /* 0x000fe20000800000 */
[----:B------:R-:W-:Y:S01]  /*17bd0*/  LDSM.16.MT88.4 R120, [R195+0x16000] ;  /* 0x01600000c378783b */ /* 0x000fe20000004200 */
[----:B------:R-:W-:Y:S02]  /*17be0*/  FSEL R7, R7, -INF , !P5 ;  /* 0xff80000007077808 */ /* 0x000fe40006800000 */
[----:B------:R-:W-:Y:S01]  /*17bf0*/  FSEL R4, R4, -INF , !P2 ;  /* 0xff80000004047808 */ /* 0x000fe20005000000 */
[----:B------:R-:W-:Y:S01]  /*17c00*/  LDSM.16.MT88.4 R172, [R197+0x12800] ;  /* 0x01280000c5ac783b */ /* 0x000fe20000004200 */
[----:B------:R-:W-:Y:S02]  /*17c10*/  FSEL R16, R16, -INF , P3 ;  /* 0xff80000010107808 */ /* 0x000fe40001800000 */
        /* <DEDUP_REMOVED lines=8> */
[----:B------:R-:W-:Y:S02]  /*17ca0*/  ISETP.GE.AND P0, PT, R11, R233, PT ;  /* 0x000000e90b00720c */ /* 0x000fe40003f06270 */
[----:B------:R-:W-:Y:S02]  /*17cb0*/  FSEL R8, R8, -INF , !P4 ;  /* 0xff80000008087808 */ /* 0x000fe40006000000 */
[----:B------:R-:W-:Y:S01]  /*17cc0*/  FSEL R18, R19, -INF , P2 ;  /* 0xff80000013127808 */ /* 0x000fe20001000000 */
[----:B------:R-:W-:Y:S01]  /*17cd0*/  VIADD R19, R3, 0x20 ;  /* 0x0000002003137836 */ /* 0x000fe20000000000 */
[----:B------:R-:W-:-:S02]  /*17ce0*/  ISETP.GE.AND P4, PT, R11, R231, PT ;  /* 0x000000e70b00720c */ /* 0x000fc40003f86270 */
[----:B------:R-:W-:Y:S02]  /*17cf0*/  FSEL R21, R16, -INF , !P6 ;  /* 0xff80000010157808 */ /* 0x000fe40007000000 */
[----:B------:R-:W-:Y:S02]  /*17d00*/  FSEL R17, R17, -INF , P1 ;  /* 0xff80000011117808 */ /* 0x000fe40000800000 */
[C---:B------:R-:W-:Y:S02]  /*17d10*/  ISETP.GE.AND P6, PT, R11.reuse, R232, PT ;  /* 0x000000e80b00720c */ /* 0x040fe40003fc6270 */
[----:B------:R-:W-:Y:S02]  /*17d20*/  ISETP.GE.AND P1, PT, R11, R230, PT ;  /* 0x000000e60b00720c */ /* 0x000fe40003f26270 */
[----:B------:R-:W-:Y:S02]  /*17d30*/  FSEL R18, R18, -INF , !P3 ;  /* 0xff80000012127808 */ /* 0x000fe40005800000 */
[----:B------:R-:W-:Y:S01]  /*17d40*/  FSEL R11, R12, -INF , P0 ;  /* 0xff8000000c0b7808 */ /* 0x000fe20000000000 */
[----:B------:R-:W-:Y:S01]  /*17d50*/  VIADD R12, R3, 0x21 ;  /* 0x00000021030c7836 */ /* 0x000fe20000000000 */
[----:B------:R-:W-:-:S02]  /*17d60*/  ISETP.GE.AND P3, PT, R9, R231, PT ;  /* 0x000000e70900720c */ /* 0x000fc40003f66270 */
[----:B------:R-:W-:Y:S02]  /*17d70*/  FSEL R14, R14, -INF , P4 ;  /* 0xff8000000e0e7808 */ /* 0x000fe40002000000 */
[----:B------:R-:W-:Y:S02]  /*17d80*/  FSEL R15, R15, -INF , P3 ;  /* 0xff8000000f0f7808 */ /* 0x000fe40001800000 */
[----:B------:R-:W-:Y:S01]  /*17d90*/  FSEL R16, R14, -INF , !P1 ;  /* 0xff8000000e107808 */ /* 0x000fe20004800000 */
[----:B------:R-:W-:Y:S01]  /*17da0*/  VIADD R14, R3, 0x29 ;  /* 0x00000029030e7836 */ /* 0x000fe20000000000 */
[C---:B------:R-:W-:Y:S02]  /*17db0*/  ISETP.GE.AND P4, PT, R19.reuse, R233, PT ;  /* 0x000000e91300720c */ /* 0x040fe40003f86270 */
[----:B------:R-:W-:Y:S02]  /*17dc0*/  ISETP.GE.AND P1, PT, R19, R231, PT ;  /* 0x000000e71300720c */ /* 0x000fe40003f26270 */
[----:B------:R-:W-:-:S02]  /*17dd0*/  ISETP.GE.AND P3, PT, R12, R233, PT ;  /* 0x000000e90c00720c */ /* 0x000fc40003f66270 */
[----:B------:R-:W-:Y:S02]  /*17de0*/  FSEL R17, R17, -INF , !P5 ;  /* 0xff80000011117808 */ /* 0x000fe40006800000 */
[C---:B------:R-:W-:Y:S02]  /*17df0*/  ISETP.GE.AND P5, PT, R9.reuse, R233, PT ;  /* 0x000000e90900720c */ /* 0x040fe40003fa6270 */
[C---:B------:R-:W-:Y:S02]  /*17e00*/  ISETP.GE.AND P2, PT, R9.reuse, R232, PT ;  /* 0x000000e80900720c */ /* 0x040fe40003f46270 */
[----:B------:R-:W-:Y:S02]  /*17e10*/  ISETP.GE.AND P0, PT, R9, R230, PT ;  /* 0x000000e60900720c */ /* 0x000fe40003f06270 */
[----:B------:R-:W-:Y:S02]  /*17e20*/  FSEL R68, R68, -INF , P4 ;  /* 0xff80000044447808 */ /* 0x000fe40002000000 */
[----:B------:R-:W-:-:S02]  /*17e30*/  FSEL R70, R70, -INF , P1 ;  /* 0xff80000046467808 */ /* 0x000fc40000800000 */
[----:B------:R-:W-:Y:S02]  /*17e40*/  FSEL R69, R69, -INF , P3 ;  /* 0xff80000045457808 */ /* 0x000fe40001800000 */
[----:B------:R-:W-:Y:S02]  /*17e50*/  FSEL R9, R11, -INF , !P6 ;  /* 0xff8000000b097808 */ /* 0x000fe40007000000 */
[C---:B------:R-:W-:Y:S02]  /*17e60*/  ISETP.GE.AND P4, PT, R12.reuse, R232, PT ;  /* 0x000000e80c00720c */ /* 0x040fe40003f86270 */
[C---:B------:R-:W-:Y:S02]  /*17e70*/  ISETP.GE.AND P1, PT, R12.reuse, R231, PT ;  /* 0x000000e70c00720c */ /* 0x040fe40003f26270 */
[----:B------:R-:W-:Y:S01]  /*17e80*/  ISETP.GE.AND P3, PT, R12, R230, PT ;  /* 0x000000e60c00720c */ /* 0x000fe20003f66270 */
[----:B------:R-:W-:Y:S01]  /*17e90*/  VIADD R12, R3, 0x28 ;  /* 0x00000028030c7836 */ /* 0x000fe20000000000 */
[----:B------:R-:W-:Y:S01]  /*17ea0*/  FSEL R11, R13, -INF , P5 ;  /* 0xff8000000d0b7808 */ /* 0x000fe20002800000 */
[----:B------:R-:W-:Y:S01]  /*17eb0*/  VIADD R13, R3, 0x30 ;  /* 0x00000030030d7836 */ /* 0x000fe20000000000 */
[----:B------:R-:W-:-:S02]  /*17ec0*/  FSEL R71, R71, -INF , P1 ;  /* 0xff80000047477808 */ /* 0x000fc40000800000 */
[----:B------:R-:W-:Y:S02]  /*17ed0*/  FSEL R11, R11, -INF , !P2 ;  /* 0xff8000000b0b7808 */ /* 0x000fe40005000000 */
[-C--:B------:R-:W-:Y:S02]  /*17ee0*/  ISETP.GE.AND P2, PT, R12, R233.reuse, PT ;  /* 0x000000e90c00720c */ /* 0x080fe40003f46270 */
[----:B------:R-:W-:Y:S02]  /*17ef0*/  ISETP.GE.AND P1, PT, R14, R233, PT ;  /* 0x000000e90e00720c */ /* 0x000fe40003f26270 */
[----:B------:R-:W-:Y:S02]  /*17f00*/  FSEL R20, R15, -INF , !P0 ;  /* 0xff8000000f147808 */ /* 0x000fe40004000000 */
[----:B------:R-:W-:Y:S02]  /*17f10*/  ISETP.GE.AND P0, PT, R12, R231, PT ;  /* 0x000000e70c00720c */ /* 0x000fe40003f06270 */
[----:B------:R-:W-:-:S02]  /*17f20*/  FSEL R76, R76, -INF , P2 ;  /* 0xff8000004c4c7808 */ /* 0x000fc40001000000 */
[----:B------:R-:W-:Y:S02]  /*17f30*/  FSEL R77, R77, -INF , P1 ;  /* 0xff8000004d4d7808 */ /* 0x000fe40000800000 */
[C---:B------:R-:W-:Y:S02]  /*17f40*/  ISETP.GE.AND P2, PT, R12.reuse, R232, PT ;  /* 0x000000e80c00720c */ /* 0x040fe40003f46270 */
[----:B------:R-:W-:Y:S01]  /*17f50*/  ISETP.GE.AND P1, PT, R12, R230, PT ;  /* 0x000000e60c00720c */ /* 0x000fe20003f26270 */
[----:B------:R-:W-:Y:S01]  /*17f60*/  VIADD R12, R3, 0x31 ;  /* 0x00000031030c7836 */ /* 0x000fe20000000000 */
[C---:B------:R-:W-:Y:S02]  /*17f70*/  ISETP.GE.AND P6, PT, R19.reuse, R232, PT ;  /* 0x000000e81300720c */ /* 0x040fe40003fc6270 */
[----:B------:R-:W-:Y:S02]  /*17f80*/  ISETP.GE.AND P5, PT, R19, R230, PT ;  /* 0x000000e61300720c */ /* 0x000fe40003fa6270 */
[----:B------:R-:W-:-:S02]  /*17f90*/  FSEL R78, R78, -INF , P0 ;  /* 0xff8000004e4e7808 */ /* 0x000fc40000000000 */
[-C--:B------:R-:W-:Y:S02]  /*17fa0*/  ISETP.GE.AND P0, PT, R14, R231.reuse, PT ;  /* 0x000000e70e00720c */ /* 0x080fe40003f06270 */
[----:B------:R-:W-:Y:S02]  /*17fb0*/  FSEL R201, R68, -INF , !P6 ;  /* 0xff80000044c97808 */ /* 0x000fe40007000000 */
[----:B------:R-:W-:Y:S02]  /*17fc0*/  FSEL R198, R70, -INF , !P5 ;  /* 0xff80000046c67808 */ /* 0x000fe40006800000 */
[----:B------:R-:W-:Y:S02]  /*17fd0*/  ISETP.GE.AND P6, PT, R13, R231, PT ;  /* 0x000000e70d00720c */ /* 0x000fe40003fc6270 */
[----:B------:R-:W-:Y:S02]  /*17fe0*/  ISETP.GE.AND P5, PT, R12, R233, PT ;  /* 0x000000e90c00720c */ /* 0x000fe40003fa6270 */
[----:B------:R-:W-:-:S02]  /*17ff0*/  FSEL R79, R79, -INF , P0 ;  /* 0xff8000004f4f7808 */ /* 0x000fc40000000000 */
[----:B------:R-:W-:Y:S02]  /*18000*/  ISETP.GE.AND P0, PT, R13, R233, PT ;  /* 0x000000e90d00720c */ /* 0x000fe40003f06270 */
[----:B------:R-:W-:Y:S02]  /*18010*/  FSEL R74, R74, -INF , P6 ;  /* 0xff8000004a4a7808 */ /* 0x000fe40003000000 */
[----:B------:R-:W-:Y:S02]  /*18020*/  FSEL R73, R73, -INF , P5 ;  /* 0xff80000049497808 */ /* 0x000fe40002800000 */
[C---:B------:R-:W-:Y:S02]  /*18030*/  ISETP.GE.AND P6, PT, R14.reuse, R232, PT ;  /* 0x000000e80e00720c */ /* 0x040fe40003fc6270 */
[----:B------:R-:W-:Y:S01]  /*18040*/  ISETP.GE.AND P5, PT, R14, R230, PT ;  /* 0x000000e60e00720c */ /* 0x000fe20003fa6270 */
[----:B------:R-:W-:Y:S01]  /*18050*/  VIADD R14, R3, 0x38 ;  /* 0x00000038030e7836 */ /* 0x000fe20000000000 */
[----:B------:R-:W-:-:S02]  /*18060*/  FSEL R72, R72, -INF , P0 ;  /* 0xff80000048487808 */ /* 0x000fc40000000000 */
[----:B------:R-:W-:Y:S02]  /*18070*/  ISETP.GE.AND P0, PT, R12, R231, PT ;  /* 0x000000e70c00720c */ /* 0x000fe40003f06270 */
[----:B------:R-:W-:Y:S02]  /*18080*/  FSEL R204, R71, -INF , !P3 ;  /* 0xff80000047cc7808 */ /* 0x000fe40005800000 */
[----:B------:R-:W-:Y:S02]  /*18090*/  FSEL R75, R75, -INF , P0 ;  /* 0xff8000004b4b7808 */ /* 0x000fe40000000000 */
[-C--:B------:R-:W-:Y:S02]  /*180a0*/  ISETP.GE.AND P3, PT, R14, R233.reuse, PT ;  /* 0x000000e90e00720c */ /* 0x080fe40003f66270 */
[----:B------:R-:W-:Y:S02]  /*180b0*/  ISETP.GE.AND P0, PT, R3, R233, PT ;  /* 0x000000e90300720c */ /* 0x000fe40003f06270 */
[----:B------:R-:W-:-:S02]  /*180c0*/  FSEL R199, R69, -INF , !P4 ;  /* 0xff80000045c77808 */ /* 0x000fc40006000000 */
[----:B------:R-:W-:Y:S02]  /*180d0*/  FSEL R179, R76, -INF , !P2 ;  /* 0xff8000004cb37808 */ /* 0x000fe40005000000 */
[C---:B------:R-:W-:Y:S02]  /*180e0*/  ISETP.GE.AND P2, PT, R13.reuse, R232, PT ;  /* 0x000000e80d00720c */ /* 0x040fe40003f46270 */
[----:B------:R-:W-:Y:S02]  /*180f0*/  ISETP.GE.AND P4, PT, R13, R230, PT ;  /* 0x000000e60d00720c */ /* 0x000fe40003f86270 */
[----:B------:R-:W-:Y:S02]  /*18100*/  FSEL R48, R48, -INF , P3 ;  /* 0xff80000030307808 */ /* 0x000fe40001800000 */
[----:B------:R-:W-:Y:S02]  /*18110*/  ISETP.GE.AND P3, PT, R3, R232, PT ;  /* 0x000000e80300720c */ /* 0x000fe40003f66270 */
[----:B------:R-:W-:-:S02]  /*18120*/  FSEL R13, R24, -INF , P0 ;  /* 0xff800000180d7808 */ /* 0x000fc40000000000 */
[----:B------:R-:W-:Y:S02]  /*18130*/  FSEL R178, R78, -INF , !P1 ;  /* 0xff8000004eb27808 */ /* 0x000fe40004800000 */
[----:B------:R-:W-:Y:S02]  /*18140*/  ISETP.GE.AND P1, PT, R3, R231, PT ;  /* 0x000000e70300720c */ /* 0x000fe40003f26270 */
[----:B------:R-:W-:Y:S02]  /*18150*/  FSEL R13, R13, -INF , !P3 ;  /* 0xff8000000d0d7808 */ /* 0x000fe40005800000 */
[C---:B------:R-:W-:Y:S02]  /*18160*/  ISETP.GE.AND P0, PT, R12.reuse, R232, PT ;  /* 0x000000e80c00720c */ /* 0x040fe40003f06270 */
[----:B------:R-:W-:Y:S02]  /*18170*/  ISETP.GE.AND P3, PT, R12, R230, PT ;  /* 0x000000e60c00720c */ /* 0x000fe40003f66270 */
[----:B------:R-:W-:-:S02]  /*18180*/  FSEL R12, R26, -INF , P1 ;  /* 0xff8000001a0c7808 */ /* 0x000fc40000800000 */
[C---:B------:R-:W-:Y:S01]  /*18190*/  ISETP.GE.AND P1, PT, R3.reuse, R230, PT ;  /* 0x000000e60300720c */ /* 0x040fe20003f26270 */
[----:B------:R-:W-:Y:S01]  /*181a0*/  VIADD R3, R3, 0x39 ;  /* 0x0000003903037836 */ /* 0x000fe20000000000 */
[----:B------:R-:W-:Y:S02]  /*181b0*/  FMNMX3.FTZ R22, R13, R25, R5, !PT ;  /* 0x000000190d167276 */ /* 0x000fe40007810005 */
[----:B------:R-:W-:Y:S02]  /*181c0*/  FSEL R12, R12, -INF , !P1 ;  /* 0xff8000000c0c7808 */ /* 0x000fe40004800000 */
[----:B------:R-:W-:Y:S02]  /*181d0*/  FSEL R177, R77, -INF , !P6 ;  /* 0xff8000004db17808 */ /* 0x000fe40007000000 */
[----:B------:R-:W-:Y:S02]  /*181e0*/  FSEL R215, R72, -INF , !P2 ;  /* 0xff80000048d77808 */ /* 0x000fe40005000000 */
[----:B------:R-:W-:-:S02]  /*181f0*/  FSEL R213, R73, -INF , !P0 ;  /* 0xff80000049d57808 */ /* 0x000fc40004000000 */
[C---:B------:R-:W-:Y:S02]  /*18200*/  ISETP.GE.AND P6, PT, R14.reuse, R232, PT ;  /* 0x000000e80e00720c */ /* 0x040fe40003fc6270 */
[C---:B------:R-:W-:Y:S02]  /*18210*/  ISETP.GE.AND P0, PT, R14.reuse, R231, PT ;  /* 0x000000e70e00720c */ /* 0x040fe40003f06270 */
[----:B------:R-:W-:Y:S02]  /*18220*/  ISETP.GE.AND P2, PT, R14, R230, PT ;  /* 0x000000e60e00720c */ /* 0x000fe40003f46270 */
[----:B------:R-:W-:Y:S02]  /*18230*/  FMNMX3.FTZ R14, R22, R7, R21, !PT ;  /* 0x00000007160e7276 */ /* 0x000fe40007810015 */
[----:B------:R-:W-:Y:S02]  /*18240*/  FMNMX3.FTZ R15, R12, R6, R10, !PT ;  /* 0x000000060c0f7276 */ /* 0x000fe4000781000a */
[----:B------:R-:W-:-:S02]  /*18250*/  ISETP.GE.AND P1, PT, R3, R233, PT ;  /* 0x000000e90300720c */ /* 0x000fc40003f26270 */
[----:B------:R-:W-:Y:S02]  /*18260*/  FMNMX3.FTZ R14, R14, R17, R9, !PT ;  /* 0x000000110e0e7276 */ /* 0x000fe40007810009 */
[----:B------:R-:W-:Y:S02]  /*18270*/  FMNMX3.FTZ R15, R15, R4, R8, !PT ;  /* 0x000000040f0f7276 */ /* 0x000fe40007810008 */
[----:B------:R-:W-:Y:S02]  /*18280*/  FSEL R211, R48, -INF , !P6 ;  /* 0xff80000030d37808 */ /* 0x000fe40007000000 */
[----:B------:R-:W-:Y:S02]  /*18290*/  FSEL R50, R50, -INF , P0 ;  /* 0xff80000032327808 */ /* 0x000fe40000000000 */
[----:B------:R-:W-:Y:S02]  /*182a0*/  FSEL R49, R49, -INF , P1 ;  /* 0xff80000031317808 */ /* 0x000fe40000800000 */
[----:B------:R-:W-:-:S02]  /*182b0*/  ISETP.GE.AND P6, PT, R3, R232, PT ;  /* 0x000000e80300720c */ /* 0x000fc40003fc6270 */
[----:B------:R-:W-:Y:S02]  /*182c0*/  FMNMX3.FTZ R14, R14, R11, R201, !PT ;  /* 0x0000000b0e0e7276 */ /* 0x000fe400078100c9 */
[C---:B------:R-:W-:Y:S02]  /*182d0*/  ISETP.GE.AND P0, PT, R3.reuse, R231, PT ;  /* 0x000000e70300720c */ /* 0x040fe40003f06270 */
[----:B------:R-:W-:Y:S02]  /*182e0*/  ISETP.GE.AND P1, PT, R3, R230, PT ;  /* 0x000000e60300720c */ /* 0x000fe40003f26270 */
[----:B------:R-:W-:Y:S02]  /*182f0*/  FMNMX3.FTZ R3, R15, R18, R16, !PT ;  /* 0x000000120f037276 */ /* 0x000fe40007810010 */
[----:B------:R-:W-:Y:S02]  /*18300*/  FMNMX3.FTZ R14, R14, R199, R179, !PT ;  /* 0x000000c70e0e7276 */ /* 0x000fe400078100b3 */
[----:B------:R-:W-:-:S02]  /*18310*/  FMNMX3.FTZ R3, R3, R20, R198, !PT ;  /* 0x0000001403037276 */ /* 0x000fc400078100c6 */
[----:B------:R-:W-:Y:S02]  /*18320*/  FMNMX3.FTZ R14, R14, R177, R215, !PT ;  /* 0x000000b10e0e7276 */ /* 0x000fe400078100d7 */
[----:B------:R-:W-:Y:S02]  /*18330*/  FSEL R176, R79, -INF , !P5 ;  /* 0xff8000004fb07808 */ /* 0x000fe40006800000 */
[----:B------:R-:W-:Y:S02]  /*18340*/  FSEL R208, R74, -INF , !P4 ;  /* 0xff8000004ad07808 */ /* 0x000fe40006000000 */
[----:B------:R-:W-:Y:S02]  /*18350*/  FMNMX3.FTZ R3, R3, R204, R178, !PT ;  /* 0x000000cc03037276 */ /* 0x000fe400078100b2 */
[----:B------:R-:W-:Y:S02]  /*18360*/  FSEL R210, R49, -INF , !P6 ;  /* 0xff80000031d27808 */ /* 0x000fe40007000000 */
[----:B------:R-:W-:-:S02]  /*18370*/  FMNMX3.FTZ R15, R14, R213, R211, !PT ;  /* 0x000000d50e0f7276 */ /* 0x000fc400078100d3 */
[----:B------:R-:W-:Y:S02]  /*18380*/  FSEL R51, R51, -INF , P0 ;  /* 0xff80000033337808 */ /* 0x000fe40000000000 */
        /* <DEDUP_REMOVED lines=37> */
[----:B------:R-:W-:Y:S01]  /*185e0*/  LDSM.16.MT88.4 R12, [R214+0x10800] ;  /* 0x01080000d60c783b */ /* 0x000fe20000004200 */
[--C-:B------:R-:W-:Y:S01]  /*185f0*/  FFMA.FTZ R186, R21, UR14, -R212.reuse ;  /* 0x0000000e15ba7c23 */ /* 0x100fe200080108d4 */
[----:B------:R-:W2:Y:S01]  /*18600*/  MUFU.EX2 R191, R191 ;  /* 0x000000bf00bf7308 */ /* 0x000ea20000000800 */
[--C-:B------:R-:W-:Y:S01]  /*18610*/  FFMA.FTZ R183, R17, UR14, -R212.reuse ;  /* 0x0000000e11b77c23 */ /* 0x100fe200080108d4 */
[----:B------:R-:W3:Y:S01]  /*18620*/  LDSM.16.MT88.4 R8, [R197+0x10800] ;  /* 0x01080000c508783b */ /* 0x000ee20000004200 */
[--C-:B------:R-:W-:Y:S01]  /*18630*/  FFMA.FTZ R181, R18, UR14, -R205.reuse ;  /* 0x0000000e12b57c23 */ /* 0x100fe200080108cd */
        /* <DEDUP_REMOVED lines=8> */
[----:B------:R-:W1:Y:S01]  /*186c0*/  MUFU.EX2 R189, R189 ;  /* 0x000000bd00bd7308 */ /* 0x000e620000000800 */
[--C-:B------:R-:W-:Y:S01]  /*186d0*/  FFMA.FTZ R206, R204, UR14, -R205.reuse ;  /* 0x0000000eccce7c23 */ /* 0x100fe200080108cd */
[----:B--2---:R-:W-:Y:S01]  /*186e0*/  F2FP.F16.F32.PACK_AB R128, R191, R194 ;  /* 0x000000c2bf80723e */ /* 0x004fe200000000ff */
[----:B------:R-:W-:Y:S01]  /*186f0*/  LDSM.16.MT88.4 R24, [R195+0x14800] ;  /* 0x01480000c318783b */ /* 0x000fe20000004200 */
[----:B------:R-:W-:Y:S01]  /*18700*/  MUFU.EX2 R188, R188 ;  /* 0x000000bc00bc7308 */ /* 0x000fe20000000800 */
[--C-:B------:R-:W-:Y:S01]  /*18710*/  FFMA.FTZ R199, R179, UR14, -R212.reuse ;  /* 0x0000000eb3c77c23 */ /* 0x100fe200080108d4 */
[----:B----4-:R-:W-:Y:S01]  /*18720*/  F2FP.F16.F32.PACK_AB R130, R187, R190 ;  /* 0x000000bebb82723e */ /* 0x010fe200000000ff */
[--C-:B------:R-:W-:Y:S01]  /*18730*/  FFMA.FTZ R207, R198, UR14, -R205.reuse ;  /* 0x0000000ec6cf7c23 */ /* 0x100fe200080108cd */
[----:B------:R-:W2:Y:S01]  /*18740*/  MUFU.EX2 R185, R185 ;  /* 0x000000b900b97308 */ /* 0x000ea20000000800 */
[--C-:B------:R-:W-:Y:S01]  /*18750*/  FFMA.FTZ R204, R178, UR14, -R205.reuse ;  /* 0x0000000eb2cc7c23 */ /* 0x100fe200080108cd */
[--C-:B------:R-:W-:Y:S01]  /*18760*/  FFMA.FTZ R209, R176, UR14, -R205.reuse ;  /* 0x0000000eb0d17c23 */ /* 0x100fe200080108cd */
[--C-:B------:R-:W-:Y:S01]  /*18770*/  FFMA.FTZ R177, R177, UR14, -R212.reuse ;  /* 0x0000000eb1b17c23 */ /* 0x100fe200080108d4 */
[----:B------:R-:W-:Y:S01]  /*18780*/  MUFU.EX2 R186, R186 ;  /* 0x000000ba00ba7308 */ /* 0x000fe20000000800 */
[----:B------:R-:W-:Y:S01]  /*18790*/  FFMA.FTZ R239, R210, UR14, -R212 ;  /* 0x0000000ed2ef7c23 */ /* 0x000fe200080108d4 */
[----:B-1----:R-:W-:Y:S01]  /*187a0*/  F2FP.F16.F32.PACK_AB R129, R189, R192 ;  /* 0x000000c0bd81723e */ /* 0x002fe200000000ff */
[--C-:B------:R-:W-:Y:S01]  /*187b0*/  FFMA.FTZ R237, R200, UR14, -R205.reuse ;  /* 0x0000000ec8ed7c23 */ /* 0x100fe200080108cd */
[----:B------:R-:W1:Y:S01]  /*187c0*/  MUFU.EX2 R183, R183 ;  /* 0x000000b700b77308 */ /* 0x000e620000000800 */
[----:B------:R-:W-:Y:S01]  /*187d0*/  FFMA.FTZ R203, R203, UR14, -R205 ;  /* 0x0000000ecbcb7c23 */ /* 0x000fe200080108cd */
[----:B------:R-:W-:Y:S01]  /*187e0*/  FADD.FTZ R191, R194, R191 ;  /* 0x000000bfc2bf7221 */ /* 0x000fe20000010000 */
[----:B------:R-:W-:Y:S01]  /*187f0*/  FADD.FTZ R189, R192, R189 ;  /* 0x000000bdc0bd7221 */ /* 0x000fe20000010000 */
[----:B------:R-:W-:Y:S01]  /*18800*/  MUFU.EX2 R182, R182 ;  /* 0x000000b600b67308 */ /* 0x000fe20000000800 */
[----:B--2---:R-:W-:Y:S01]  /*18810*/  F2FP.F16.F32.PACK_AB R131, R185, R188 ;  /* 0x000000bcb983723e */ /* 0x004fe200000000ff */
[----:B------:R-:W-:-:S02]  /*18820*/  FADD.FTZ R190, R190, R191 ;  /* 0x000000bfbebe7221 */ /* 0x000fc40000010000 */
[----:B------:R-:W-:Y:S01]  /*18830*/  MUFU.EX2 R167, R167 ;  /* 0x000000a700a77308 */ /* 0x000fe20000000800 */
[----:B------:R-:W-:Y:S01]  /*18840*/  FADD.FTZ R188, R188, R189 ;  /* 0x000000bdbcbc7221 */ /* 0x000fe20000010000 */
[----:B------:R-:W-:Y:S02]  /*18850*/  FADD.FTZ R187, R187, R190 ;  /* 0x000000bebbbb7221 */ /* 0x000fe40000010000 */
[----:B------:R-:W-:Y:S01]  /*18860*/  MUFU.EX2 R184, R184 ;  /* 0x000000b800b87308 */ /* 0x000fe20000000800 */
[C---:B------:R-:W-:Y:S01]  /*18870*/  HMMA.16816.F32 R152, R128.reuse, R148, RZ ;  /* 0x000000948098723c */ /* 0x040fe200000018ff */
[----:B------:R-:W-:Y:S02]  /*18880*/  FADD.FTZ R185, R185, R188 ;  /* 0x000000bcb9b97221 */ /* 0x000fe40000010000 */
        /* <DEDUP_REMOVED lines=9> */
[----:B------:R1:W-:Y:S04]  /*18920*/  MUFU.EX2 R198, R177 ;  /* 0x000000b100c67308 */ /* 0x0003e80000000800 */
[----:B------:R-:W-:Y:S01]  /*18930*/  MUFU.EX2 R207, R207 ;  /* 0x000000cf00cf7308 */ /* 0x000fe20000000800 */
[C---:B------:R-:W-:Y:S03]  /*18940*/  HMMA.16816.F32 R136, R128.reuse, R132, RZ ;  /* 0x000000848088723c */ /* 0x040fe600000018ff */
[----:B------:R-:W5:Y:S04]  /*18950*/  MUFU.EX2 R206, R206 ;  /* 0x000000ce00ce7308 */ /* 0x000f680000000800 */
[----:B------:R-:W-:Y:S01]  /*18960*/  MUFU.EX2 R204, R204 ;  /* 0x000000cc00cc7308 */ /* 0x000fe20000000800 */
[C---:B------:R-:W-:Y:S01]  /*18970*/  HMMA.16816.F32 R36, R128.reuse, R40, RZ ;  /* 0x000000288024723c */ /* 0x040fe200000018ff */
[----:B-1----:R-:W-:Y:S02]  /*18980*/  LDSM.16.MT88.4 R176, [R214+0x13000] ;  /* 0x01300000d6b0783b */ /* 0x002fe40000004200 */
[----:B------:R-:W1:Y:S04]  /*18990*/  MUFU.EX2 R209, R209 ;  /* 0x000000d100d17308 */ /* 0x000e680000000800 */
        /* <DEDUP_REMOVED lines=38> */
[C---:B---3--:R-:W-:Y:S08]  /*18c00*/  HMMA.16816.F32 R152, R4.reuse, R8, R152 ;  /* 0x000000080498723c */ /* 0x048ff00000001898 */
[C---:B------:R-:W-:Y:S01]  /*18c10*/  HMMA.16816.F32 R148, R4.reuse, R10, R148 ;  /* 0x0000000a0494723c */ /* 0x040fe20000001894 */
[----:B------:R-:W2:Y:S07]  /*18c20*/  LDSM.16.MT88.4 R8, [R193+0x12800] ;  /* 0x01280000c108783b */ /* 0x000eae0000004200 */
[C---:B------:R-:W-:Y:S08]  /*18c30*/  HMMA.16816.F32 R160, R4.reuse, R12, R160 ;  /* 0x0000000c04a0723c */ /* 0x040ff000000018a0 */
[C---:B------:R-:W-:Y:S01]  /*18c40*/  HMMA.16816.F32 R156, R4.reuse, R14, R156 ;  /* 0x0000000e049c723c */ /* 0x040fe2000000189c */
[----:B------:R-:W3:Y:S07]  /*18c50*/  LDSM.16.MT88.4 R12, [R214+0x12800] ;  /* 0x01280000d60c783b */ /* 0x000eee0000004200 */
[C---:B-----5:R-:W-:Y:S08]  /*18c60*/  HMMA.16816.F32 R136, R4.reuse, R16, R136 ;  /* 0x000000100488723c */ /* 0x060ff00000001888 */
[C---:B------:R-:W-:Y:S01]  /*18c70*/  HMMA.16816.F32 R132, R4.reuse, R18, R132 ;  /* 0x000000120484723c */ /* 0x040fe20000001884 */
[----:B------:R-:W4:Y:S07]  /*18c80*/  LDSM.16.MT88.4 R16, [R214+0x16800] ;  /* 0x01680000d610783b */ /* 0x000f2e0000004200 */
[C---:B------:R-:W-:Y:S08]  /*18c90*/  HMMA.16816.F32 R144, R4.reuse, R20, R144 ;  /* 0x000000140490723c */ /* 0x040ff00000001890 */
[C---:B--2---:R-:W-:Y:S08]  /*18ca0*/  HMMA.16816.F32 R60, R4.reuse, R8, R60 ;  /* 0x00000008043c723c */ /* 0x044ff0000000183c */
[C---:B------:R-:W-:Y:S01]  /*18cb0*/  HMMA.16816.F32 R64, R4.reuse, R10, R64 ;  /* 0x0000000a0440723c */ /* 0x040fe20000001840 */
[----:B------:R-:W2:Y:S07]  /*18cc0*/  LDSM.16.MT88.4 R8, [R195+0x16800] ;  /* 0x01680000c308783b */ /* 0x000eae0000004200 */
[C---:B------:R-:W-:Y:S01]  /*18cd0*/  HMMA.16816.F32 R140, R4.reuse, R22, R140 ;  /* 0x00000016048c723c */ /* 0x040fe2000000188c */
[----:B------:R-:W5:Y:S07]  /*18ce0*/  LDSM.16.MT88.4 R20, [R193+0x14800] ;  /* 0x01480000c114783b */ /* 0x000f6e0000004200 */
[C---:B---3--:R-:W-:Y:S08]  /*18cf0*/  HMMA.16816.F32 R36, R4.reuse, R12, R36 ;  /* 0x0000000c0424723c */ /* 0x048ff00000001824 */
[C---:B------:R-:W-:Y:S01]  /*18d00*/  HMMA.16816.F32 R40, R4.reuse, R14, R40 ;  /* 0x0000000e0428723c */ /* 0x040fe20000001828 */
[----:B------:R-:W3:Y:S07]  /*18d10*/  LDSM.16.MT88.4 R12, [R197+0x16800] ;  /* 0x01680000c50c783b */ /* 0x000eee0000004200 */
        /* <DEDUP_REMOVED lines=27> */
[C---:B-1----:R-:W-:Y:S08]  /*18ed0*/  HMMA.16816.F32 R124, R4.reuse, R24, R124 ;  /* 0x00000018047c723c */ /* 0x042ff0000000187c */
[----:B------:R-:W-:Y:S01]  /*18ee0*/  HMMA.16816.F32 R128, R4, R26, R128 ;  /* 0x0000001a0480723c */ /* 0x000fe20000001880 */
[----:B------:R-:W-:Y:S01]  /*18ef0*/  F2FP.F16.F32.PACK_AB R4, R201, R196 ;  /* 0x000000c4c904723e */ /* 0x000fe200000000ff */
[----:B------:R-:W-:Y:S01]  /*18f00*/  LDSM.16.MT88.4 R24, [R195+0x15000] ;  /* 0x01500000c318783b */ /* 0x000fe20000004200 */
[----:B------:R-:W-:Y:S01]  /*18f10*/  F2FP.F16.F32.PACK_AB R5, R206, R207 ;  /* 0x000000cfce05723e */ /* 0x000fe200000000ff */
        /* <DEDUP_REMOVED lines=31> */
[----:B------:R-:W2:Y:S04]  /*19110*/  MUFU.EX2 R177, R177 ;  /* 0x000000b100b17308 */ /* 0x000ea80000000800 */
        /* <DEDUP_REMOVED lines=160> */
.L_x_6716:
        /* <DEDUP_REMOVED lines=8> */
.L_x_6717:
[----:B------:R-:W1:Y:S01]  /*19ba0*/  S2R R165, SR_TID.X ;  /* 0x0000000000a57919 */ /* 0x000e620000002100 */
[----:B------:R-:W2:Y:S01]  /*19bb0*/  LDCU UR8, c[0x0][0x3c4] ;  /* 0x00007880ff0877ac */ /* 0x000ea20008000800 */
[----:B------:R-:W-:Y:S01]  /*19bc0*/  IMAD.MOV.U32 R227, RZ, RZ, R225 ;  /* 0x000000ffffe37224 */ /* 0x000fe200078e00e1 */
[----:B------:R-:W-:-:S04]  /*19bd0*/  USHF.L.U32 UR9, UR10, 0x5, URZ ;  /* 0x000000050a097899 */ /* 0x000fc800080006ff */
[----:B------:R-:W-:Y:S01]  /*19be0*/  @!PT LDS RZ, [RZ] ;  /* 0x00000000fffff984 */ /* 0x000fe20000000800 */
[----:B------:R-:W-:Y:S01]  /*19bf0*/  @!PT LDS RZ, [RZ] ;  /* 0x00000000fffff984 */ /* 0x000fe20000000800 */
[----:B------:R-:W-:Y:S01]  /*19c00*/  @!PT LDS RZ, [RZ] ;  /* 0x00000000fffff984 */ /* 0x000fe20000000800 */
[----:B------:R-:W-:Y:S01]  /*19c10*/  LDGSTS.E.BYPASS.LTC128B.128 [R0+0x10000], desc[UR4][R226.64] ;  /* 0x10000000e2007fae */ /* 0x000fe2000b981a04 */
[----:B------:R-:W-:-:S03]  /*19c20*/  UIADD3 UR28, UPT, UPT, UR22, -0x2, URZ ;  /* 0xfffffffe161c7890 */ /* 0x000fc6000fffe0ff */
[----:B------:R-:W-:Y:S01]  /*19c30*/  LDGSTS.E.BYPASS.LTC128B.128 [R0+0x12000], desc[UR4][R226.64+0x80] ;  /* 0x12000080e2007fae */ /* 0x000fe2000b981a04 */
[----:B------:R-:W-:-:S03]  /*19c40*/  UISETP.GT.AND UP1, UPT, UR28, UR7, UPT ;  /* 0x000000071c00728c */ /* 0x000fc6000bf24270 */
[----:B------:R-:W-:Y:S01]  /*19c50*/  LDGSTS.E.BYPASS.LTC128B.128 [R0+0x14000], desc[UR4][R226.64+0x100] ;  /* 0x14000100e2007fae */ /* 0x000fe2000b981a04 */
[----:B--2---:R-:W-:-:S03]  /*19c60*/  USHF.L.U64.HI UR8, UR10, 0x5, UR8 ;  /* 0x000000050a087899 */ /* 0x004fc60008010208 */
[----:B------:R-:W-:Y:S01]  /*19c70*/  LDGSTS.E.BYPASS.LTC128B.128 [R0+0x16000], desc[UR4][R226.64+0x180] ;  /* 0x16000180e2007fae */ /* 0x000fe2000b981a04 */
[C---:B-1----:R-:W-:Y:S01]  /*19c80*/  IMAD.SHL.U32 R7, R165.reuse, 0x40, RZ ;  /* 0x00000040a5077824 */ /* 0x042fe200078e00ff */
[----:B------:R-:W-:Y:S01]  /*19c90*/  SHF.R.U32.HI R11, RZ, 0x1, R165 ;  /* 0x00000001ff0b7819 */ /* 0x000fe200000116a5 */
[C---:B------:R-:W-:Y:S02]  /*19ca0*/  IMAD.SHL.U32 R5, R165.reuse, 0x20, RZ ;  /* 0x00000020a5057824 */ /* 0x040fe400078e00ff */
[----:B------:R-:W-:Y:S01]  /*19cb0*/  IMAD.SHL.U32 R6, R165, 0x8, RZ ;  /* 0x00000008a5067824 */ /* 0x000fe200078e00ff */
[C---:B------:R-:W-:Y:S02]  /*19cc0*/  LOP3.LUT R8, R7.reuse, 0x1c0, RZ, 0xc0, !PT ;  /* 0x000001c007087812 */ /* 0x040fe400078ec0ff */
[----:B------:R-:W-:Y:S02]  /*19cd0*/  LOP3.LUT R4, R7, 0x200, RZ, 0xc0, !PT ;  /* 0x0000020007047812 */ /* 0x000fe400078ec0ff */
[----:B------:R-:W-:-:S02]  /*19ce0*/  LOP3.LUT R11, R8, 0x8, R11, 0xf8, !PT ;  /* 0x00000008080b7812 */ /* 0x000fc400078ef80b */
[----:B------:R-:W-:Y:S02]  /*19cf0*/  LOP3.LUT R9, R8, 0x8, R165, 0xf8, !PT ;  /* 0x0000000808097812 */ /* 0x000fe400078ef8a5 */
[----:B------:R-:W-:Y:S02]  /*19d00*/  LOP3.LUT R5, R4, 0x7c00, R5, 0xf8, !PT ;  /* 0x00007c0004057812 */ /* 0x000fe400078ef805 */
[--C-:B------:R-:W-:Y:S02]  /*19d10*/  LOP3.LUT R4, R11, 0x38, R6.reuse, 0x78, !PT ;  /* 0x000000380b047812 */ /* 0x100fe400078e7806 */
[----:B------:R-:W-:Y:S02]  /*19d20*/  LOP3.LUT R9, R9, 0x38, R6, 0x78, !PT ;  /* 0x0000003809097812 */ /* 0x000fe400078e7806 */
[----:B------:R-:W-:Y:S02]  /*19d30*/  IADD3 R6, P0, PT, R226, UR9, RZ ;  /* 0x00000009e2067c10 */ /* 0x000fe4000ff1e0ff */
[----:B------:R-:W-:-:S02]  /*19d40*/  LOP3.LUT R8, R7, 0x400, RZ, 0xc0, !PT ;  /* 0x0000040007087812 */ /* 0x000fc400078ec0ff */
[----:B------:R-:W-:Y:S02]  /*19d50*/  IADD3.X R7, PT, PT, R225, UR8, RZ, P0, !PT ;  /* 0x00000008e1077c10 */ /* 0x000fe400087fe4ff */
[----:B------:R-:W-:Y:S01]  /*19d60*/  IADD3 R10, P0, PT, R6, UR9, RZ ;  /* 0x00000009060a7c10 */ /* 0x000fe2000ff1e0ff */
[----:B------:R-:W-:Y:S01]  /*19d70*/  IMAD R221, R9, 0x2, R8 ;  /* 0x0000000209dd7824 */ /* 0x000fe200078e0208 */
[----:B------:R-:W-:Y:S01]  /*19d80*/  LOP3.LUT R4, R5, R4, RZ, 0xfc, !PT ;  /* 0x0000000405047212 */ /* 0x000fe200078efcff */
[----:B------:R-:W-:Y:S01]  /*19d90*/  LDGSTS.E.BYPASS.LTC128B.128 [R0+0x10800], desc[UR4][R6.64] ;  /* 0x1080000006007fae */ /* 0x000fe2000b981a04 */
[----:B------:R-:W-:Y:S01]  /*19da0*/  IADD3.X R11, PT, PT, R7, UR8, RZ, P0, !PT ;  /* 0x00000008070b7c10 */ /* 0x000fe200087fe4ff */
[----:B------:R-:W-:Y:S01]  /*19db0*/  VIADD R212, R221, UR6 ;  /* 0x00000006ddd47c36 */ /* 0x000fe20008000000 */
[----:B------:R-:W-:Y:S01]  /*19dc0*/  IADD3 R8, P0, PT, R10, UR9, RZ ;  /* 0x000000090a087c10 */ /* 0x000fe2000ff1e0ff */
[----:B------:R-:W-:Y:S01]  /*19dd0*/  LDGSTS.E.BYPASS.LTC128B.128 [R0+0x12800], desc[UR4][R6.64+0x80] ;  /* 0x1280008006007fae */ /* 0x000fe2000b981a04 */
[----:B------:R-:W-:-:S02]  /*19de0*/  LEA R222, R4, UR6, 0x1 ;  /* 0x0000000604de7c11 */ /* 0x000fc4000f8e08ff */
[----:B------:R-:W-:Y:S01]  /*19df0*/  IADD3.X R9, PT, PT, R11, UR8, RZ, P0, !PT ;  /* 0x000000080b097c10 */ /* 0x000fe200087fe4ff */
        /* <DEDUP_REMOVED lines=300> */
.L_x_6719:
        /* <DEDUP_REMOVED lines=8> */
.L_x_6720:
[----:B------:R-:W1:Y:S01]  /*1b140*/  LDCU UR9, c[0x0][0x3bc] ;  /* 0x00007780ff0977ac */ /* 0x000e620008000800 */
[----:B------:R-:W-:Y:S01]  /*1b150*/  IMAD.MOV.U32 R222, RZ, RZ, R224 ;  /* 0x000000ffffde7224 */ /* 0x000fe200078e00e0 */
[----:B------:R-:W-:-:S04]  /*1b160*/  USHF.L.U32 UR8, UR10, 0x5, URZ ;  /* 0x000000050a087899 */ /* 0x000fc800080006ff */
        /* <DEDUP_REMOVED lines=8> */
[----:B------:R2:W-:Y:S03]  /*1b1f0*/  LDGSTS.E.BYPASS.LTC128B.128 [R0+0xe000], desc[UR4][R222.64+0x180] ;  /* 0x0e000180de007fae */ /* 0x0005e6000b981a04 */
        /* <DEDUP_REMOVED lines=18> */
.L_x_6718:
[----:B--2---:R-:W-:Y:S01]  /*1b320*/  SHF.L.U32 R0, R165, 0x1, RZ ;  /* 0x00000001a5007819 */ /* 0x004fe200000006ff */
        /* <DEDUP_REMOVED lines=146> */
[-C--:B------:R-:W-:Y:S02]  /*1bc50*/  ISETP.GE.AND P1, PT, R0, R230.reuse, PT ;  /* 0x000000e60000720c */ /* 0x080fe40003f26270 */
        /* <DEDUP_REMOVED lines=486> */
.L_x_6715:
[----:B------:R-:W-:-:S12]  /*1dac0*/  UIADD3 UR22, UPT, UPT, UR28, -0x1, URZ ;  /* 0xffffffff1c167890 */ /* 0x000fd8000fffe0ff */
.L_x_6721:
        /* <DEDUP_REMOVED lines=8> */
[----:B------:R-:W-:Y:S01]  /*1db50*/  MOV R2, R3 ;  /* 0x0000000300027202 */ /* 0x000fe20000000f00 */
[----:B------:R-:W-:Y:S01]  /*1db60*/  VIADD R234, R214, 0x10000 ;  /* 0x00010000d6ea7836 */ /* 0x000fe20000000000 */
[----:B------:R-:W-:Y:S01]  /*1db70*/  MOV R235, RZ ;  /* 0x000000ff00eb7202 */ /* 0x000fe20000000f00 */
[----:B------:R-:W-:Y:S01]  /*1db80*/  UISETP.NE.AND.EX UP0, UPT, UR13, URZ, UPT, UP0 ;  /* 0x000000ff0d00728c */ /* 0x000fe2000bf05300 */
[----:B------:R-:W-:Y:S01]  /*1db90*/  IMAD.U32 R236, RZ, RZ, UR14 ;  /* 0x0000000effec7e24 */ /* 0x000fe2000f8e00ff */
        /* <DEDUP_REMOVED lines=15> */
[----:B----4-:R-:W-:-:S07]  /*1dc90*/  IADD3 R213, PT, PT, R214, R213, RZ ;  /* 0x000000d5d6d57210 */ /* 0x010fce0007ffe0ff */
.L_x_6726:
        /* <DEDUP_REMOVED lines=15> */
[----:B------:R-:W-:Y:S02]  /*1dd90*/  LOP3.LUT R14, R9, 0x1f8, RZ, 0xc0, !PT ;  /* 0x000001f8090e7812 */ /* 0x000fe400078ec0ff */
[----:B------:R-:W-:Y:S02]  /*1dda0*/  @!P3 SHF.R.S64 R15, R15, 0x1f, R12 ;  /* 0x0000001f0f0fb819 */ /* 0x000fe4000000100c */
[----:B------:R-:W-:Y:S02]  /*1ddb0*/  LOP3.LUT R5, R4, 0x7c00, R5, 0xf8, !PT ;  /* 0x00007c0004057812 */ /* 0x000fe400078ef805 */
[----:B------:R-:W-:Y:S01]  /*1ddc0*/  LOP3.LUT R4, R6, 0x8, R11, 0xf8, !PT ;  /* 0x0000000806047812 */ /* 0x000fe200078ef80b */
[----:B------:R-:W-:Y:S01]  /*1ddd0*/  IMAD.MOV.U32 R11, RZ, RZ, R225 ;  /* 0x000000ffff0b7224 */ /* 0x000fe200078e00e1 */
[--C-:B------:R-:W-:Y:S02]  /*1dde0*/  LOP3.LUT R14, R14, 0x38, R3.reuse, 0x78, !PT ;  /* 0x000000380e0e7812 */ /* 0x100fe400078e7803 */
[----:B------:R-:W-:Y:S02]  /*1ddf0*/  LOP3.LUT R6, R6, 0x8, R3, 0xf8, !PT ;  /* 0x0000000806067812 */ /* 0x000fe400078ef803 */
[----:B------:R-:W-:Y:S02]  /*1de00*/  @!P3 IADD3 R226, P0, PT, R226, R15, RZ ;  /* 0x0000000fe2e2b210 */ /* 0x000fe40007f1e0ff */
[--C-:B------:R-:W-:Y:S02]  /*1de10*/  LOP3.LUT R4, R4, 0x38, R9.reuse, 0x78, !PT ;  /* 0x0000003804047812 */ /* 0x100fe400078e7809 */
[--C-:B------:R-:W-:Y:S02]  /*1de20*/  LOP3.LUT R241, R14, 0x1e00, R9.reuse, 0xf8, !PT ;  /* 0x00001e000ef17812 */ /* 0x100fe400078ef809 */
[----:B------:R-:W-:Y:S02]  /*1de30*/  LOP3.LUT R6, R6, 0x38, R9, 0x78, !PT ;  /* 0x0000003806067812 */ /* 0x000fe400078e7809 */
[----:B------:R-:W-:Y:S01]  /*1de40*/  @!P3 LEA.HI.X.SX32 R225, R12, R225, 0x1, P0 ;  /* 0x000000e10ce1b211 */ /* 0x000fe200000f0eff */
        /* <DEDUP_REMOVED lines=63> */
.L_x_6723:
[----:B------:R-:W-:Y:S01]  /*1e240*/  LEA R241, R241, UR6, 0x1 ;  /* 0x00000006f1f17c11 */ /* 0x000fe2000f8e08ff */
[----:B------:R-:W-:Y:S01]  /*1e250*/  IMAD.MOV.U32 R227, RZ, RZ, R225 ;  /* 0x000000ffffe37224 */ /* 0x000fe200078e00e1 */
[----:B------:R-:W-:Y:S01]  /*1e260*/  LOP3.LUT R221, R7, 0x400, RZ, 0xc0, !PT ;  /* 0x0000040007dd7812 */ /* 0x000fe200078ec0ff */
[C---:B------:R-:W-:Y:S01]  /*1e270*/  IMAD.SHL.U32 R7, R8.reuse, 0x20, RZ ;  /* 0x0000002008077824 */ /* 0x040fe200078e00ff */
[----:B------:R-:W-:Y:S01]  /*1e280*/  SHF.L.U64.HI R13, R8, 0x5, R13 ;  /* 0x00000005080d7819 */ /* 0x000fe2000001020d */
[----:B------:R-:W-:Y:S01]  /*1e290*/  UIADD3 UR13, UPT, UPT, UR13, -0x1, URZ ;  /* 0xffffffff0d0d7890 */ /* 0x000fe2000fffe0ff */
[----:B------:R-:W-:Y:S01]  /*1e2a0*/  @!PT LDS RZ, [RZ] ;  /* 0x00000000fffff984 */ /* 0x000fe20000000800 */
[----:B------:R-:W-:Y:S01]  /*1e2b0*/  @!PT LDS RZ, [RZ] ;  /* 0x00000000fffff984 */ /* 0x000fe20000000800 */
[----:B------:R-:W-:Y:S01]  /*1e2c0*/  @!PT LDS RZ, [RZ] ;  /* 0x00000000fffff984 */ /* 0x000fe20000000800 */
[----:B------:R-:W-:Y:S01]  /*1e2d0*/  LDGSTS.E.BYPASS.LTC128B.128 [R241+0x10000], desc[UR16][R226.64] ;  /* 0x10000000e2f17fae */ /* 0x000fe2000b981a10 */
[----:B------:R-:W-:Y:S01]  /*1e2e0*/  IMAD R221, R6, 0x2, R221 ;  /* 0x0000000206dd7824 */ /* 0x000fe200078e02dd */
[----:B------:R-:W-:Y:S01]  /*1e2f0*/  IADD3 R10, P0, PT, R7, R226, RZ ;  /* 0x000000e2070a7210 */ /* 0x000fe20007f1e0ff */
[----:B------:R-:W-:Y:S01]  /*1e300*/  UISETP.GT.AND UP0, UPT, UR13, UR7, UPT ;  /* 0x000000070d00728c */ /* 0x000fe2000bf04270 */
[----:B------:R-:W-:Y:S01]  /*1e310*/  LDGSTS.E.BYPASS.LTC128B.128 [R241+0x12000], desc[UR16][R226.64+0x80] ;  /* 0x12000080e2f17fae */ /* 0x000fe2000b981a10 */
[----:B------:R-:W-:Y:S01]  /*1e320*/  LOP3.LUT R4, R5, R4, RZ, 0xfc, !PT ;  /* 0x0000000405047212 */ /* 0x000fe200078efcff */
[----:B------:R-:W-:Y:S01]  /*1e330*/  VIADD R216, R221, UR6 ;  /* 0x00000006ddd87c36 */ /* 0x000fe20008000000 */
[----:B------:R-:W-:Y:S01]  /*1e340*/  IADD3 R14, P1, PT, R7, R10, RZ ;  /* 0x0000000a070e7210 */ /* 0x000fe20007f3e0ff */
[----:B------:R-:W-:Y:S01]  /*1e350*/  LDGSTS.E.BYPASS.LTC128B.128 [R241+0x14000], desc[UR16][R226.64+0x100] ;  /* 0x14000100e2f17fae */ /* 0x000fe2000b981a10 */
[C---:B------:R-:W-:Y:S01]  /*1e360*/  IMAD.X R11, R13.reuse, 0x1, R225, P0 ;  /* 0x000000010d0b7824 */ /* 0x040fe200000e06e1 */
[----:B------:R-:W-:Y:S02]  /*1e370*/  LEA R222, R4, UR6, 0x1 ;  /* 0x0000000604de7c11 */ /* 0x000fe4000f8e08ff */
[----:B------:R-:W-:Y:S01]  /*1e380*/  LDGSTS.E.BYPASS.LTC128B.128 [R241+0x16000], desc[UR16][R226.64+0x180] ;  /* 0x16000180e2f17fae */ /* 0x000fe2000b981a10 */
[----:B------:R-:W-:Y:S01]  /*1e390*/  IMAD.X R15, R13, 0x1, R11, P1 ;  /* 0x000000010d0f7824 */ /* 0x000fe200008e060b */
[----:B------:R-:W-:Y:S02]  /*1e3a0*/  IADD3 R6, P0, PT, R7, R14, RZ ;  /* 0x0000000e07067210 */ /* 0x000fe40007f1e0ff */
[----:B------:R-:W-:Y:S01]  /*1e3b0*/  LDGSTS.E.BYPASS.LTC128B.128 [R241+0x10800], desc[UR16][R10.64] ;  /* 0x108000000af17fae */ /* 0x000fe2000b981a10 */
[----:B------:R-:W-:Y:S02]  /*1e3c0*/  LOP3.LUT P2, RZ, R3, 0x4, RZ, 0xc0, !PT ;  /* 0x0000000403ff7812 */ /* 0x000fe4000784c0ff */
[----:B------:R-:W-:Y:S01]  /*1e3d0*/  IMAD.X R7, R13, 0x1, R15, P0 ;  /* 0x000000010d077824 */ /* 0x000fe200000e060f */
[----:B------:R-:W-:Y:S01]  /*1e3e0*/  LDGSTS.E.BYPASS.LTC128B.128 [R241+0x12800], desc[UR16][R10.64+0x80] ;  /* 0x128000800af17fae */ /* 0x000fe2000b981a10 */
[----:B------:R-:W-:Y:S01]  /*1e3f0*/  LOP3.LUT P0, RZ, R3, 0x2, RZ, 0xc0, !PT ;  /* 0x0000000203ff7812 */ /* 0x000fe2000780c0ff */
[----:B------:R-:W-:Y:S02]  /*1e400*/  IMAD.MOV.U32 R3, RZ, RZ, 0x40 ;  /* 0x00000040ff037424 */ /* 0x000fe400078e00ff */
[----:B------:R-:W-:Y:S01]  /*1e410*/  LDGSTS.E.BYPASS.LTC128B.128 [R241+0x14800], desc[UR16][R10.64+0x100] ;  /* 0x148001000af17fae */ /* 0x000fe2000b981a10 */
[----:B------:R-:W-:Y:S02]  /*1e420*/  SEL R215, R212, 0xffffffe0, !P0 ;  /* 0xffffffe0d4d77807 */ /* 0x000fe40004000000 */
[----:B------:R-:W-:Y:S01]  /*1e430*/  SEL R3, R3, 0xffffffc0, !P2 ;  /* 0xffffffc003037807 */ /* 0x000fe20005000000 */
[----:B------:R1:W-:Y:S01]  /*1e440*/  LDGSTS.E.BYPASS.LTC128B.128 [R241+0x16800], desc[UR16][R10.64+0x180] ;  /* 0x168001800af17fae */ /* 0x0003e2000b981a10 */
[----:B------:R-:W-:Y:S01]  /*1e450*/  IADD3 R220, PT, PT, R222, R215, RZ ;  /* 0x000000d7dedc7210 */ /* 0x000fe20007ffe0ff */
[C---:B------:R-:W-:Y:S01]  /*1e460*/  IMAD.IADD R219, R216.reuse, 0x1, R215 ;  /* 0x00000001d8db7824 */ /* 0x040fe200078e02d7 */
[----:B------:R-:W-:Y:S01]  /*1e470*/  IADD3 R216, PT, PT, R216, R3, RZ ;  /* 0x00000003d8d87210 */ /* 0x000fe20007ffe0ff */
[----:B------:R-:W-:Y:S01]  /*1e480*/  LDGSTS.E.BYPASS.LTC128B.128 [R241+0x11000], desc[UR16][R14.64] ;  /* 0x110000000ef17fae */ /* 0x000fe2000b981a10 */
[----:B------:R-:W-:Y:S03]  /*1e490*/  IMAD.IADD R218, R222, 0x1, R3 ;  /* 0x00000001deda7824 */ /* 0x000fe600078e0203 */
        /* <DEDUP_REMOVED lines=8> */
[----:B------:R2:W-:Y:S04]  /*1e520*/  LDGSTS.E.BYPASS.LTC128B.128 [R241+0x17800], desc[UR16][R6.64+0x180] ;  /* 0x1780018006f17fae */ /* 0x0005e8000b981a10 */
        /* <DEDUP_REMOVED lines=291> */
.L_x_6725:
        /* <DEDUP_REMOVED lines=29> */
.L_x_6724:
[C---:B------:R-:W-:Y:S01]  /*1f930*/  IADD3 R170, PT, PT, R236.reuse, -0x1f, RZ ;  /* 0xffffffe1ecaa7810 */ /* 0x040fe20007ffe0ff */
[----:B------:R-:W-:Y:S01]  /*1f940*/  UISETP.GT.AND UP0, UPT, UR13, UR7, UPT ;  /* 0x000000070d00728c */ /* 0x000fe2000bf04270 */
[----:B------:R-:W-:Y:S01]  /*1f950*/  IADD3 R172, PT, PT, R236, -0x20, RZ ;  /* 0xffffffe0ecac7810 */ /* 0x000fe20007ffe0ff */
[----:B------:R-:W-:Y:S01]  /*1f960*/  UIADD3 UR14, UPT, UPT, UR14, -0x40, URZ ;  /* 0xffffffc00e0e7890 */ /* 0x000fe2000fffe0ff */
[----:B------:R-:W-:Y:S02]  /*1f970*/  ISETP.GE.AND P4, PT, R170, R233, PT ;  /* 0x000000e9aa00720c */ /* 0x000fe40003f86270 */
[----:B-1----:R-:W-:Y:S02]  /*1f980*/  IADD3 R164, PT, PT, R236, -0x17, RZ ;  /* 0xffffffe9eca47810 */ /* 0x002fe40007ffe0ff */
[----:B------:R-:W-:Y:S02]  /*1f990*/  ISETP.GE.AND P0, PT, R170, R231, PT ;  /* 0x000000e7aa00720c */ /* 0x000fe40003f06270 */
[----:B------:R-:W-:Y:S02]  /*1f9a0*/  FSEL R169, R5, -INF , P4 ;  /* 0xff80000005a97808 */ /* 0x000fe40002000000 */
[-C--:B------:R-:W-:Y:S02]  /*1f9b0*/  ISETP.GE.AND P5, PT, R172, R233.reuse, PT ;  /* 0x000000e9ac00720c */ /* 0x080fe40003fa6270 */
[----:B------:R-:W-:Y:S02]  /*1f9c0*/  FSEL R7, R7, -INF , P0 ;  /* 0xff80000007077808 */ /* 0x000fe40000000000 */
[C---:B------:R-:W-:Y:S02]  /*1f9d0*/  ISETP.GE.AND P4, PT, R164.reuse, R233, PT ;  /* 0x000000e9a400720c */ /* 0x040fe40003f86270 */
[-C--:B------:R-:W-:Y:S02]  /*1f9e0*/  ISETP.GE.AND P0, PT, R164, R231.reuse, PT ;  /* 0x000000e7a400720c */ /* 0x080fe40003f06270 */
[----:B------:R-:W-:Y:S02]  /*1f9f0*/  IADD3 R165, PT, PT, R236, -0x18, RZ ;  /* 0xffffffe8eca57810 */ /* 0x000fe40007ffe0ff */
[----:B------:R-:W-:Y:S02]  /*1fa00*/  ISETP.GE.AND P1, PT, R172, R231, PT ;  /* 0x000000e7ac00720c */ /* 0x000fe40003f26270 */
[----:B------:R-:W-:Y:S02]  /*1fa10*/  IADD3 R166, PT, PT, R236, -0xf, RZ ;  /* 0xfffffff1eca67810 */ /* 0x000fe40007ffe0ff */
[----:B------:R-:W-:Y:S02]  /*1fa20*/  FSEL R171, R4, -INF , P5 ;  /* 0xff80000004ab7808 */ /* 0x000fe40002800000 */
[----:B------:R-:W-:Y:S02]  /*1fa30*/  FSEL R167, R9, -INF , P4 ;  /* 0xff80000009a77808 */ /* 0x000fe40002000000 */
[----:B------:R-:W-:Y:S02]  /*1fa40*/  ISETP.GE.AND P5, PT, R165, R233, PT ;  /* 0x000000e9a500720c */ /* 0x000fe40003fa6270 */
[----:B------:R-:W-:Y:S02]  /*1fa50*/  FSEL R9, R11, -INF , P0 ;  /* 0xff8000000b097808 */ /* 0x000fe40000000000 */
[----:B------:R-:W-:Y:S02]  /*1fa60*/  FSEL R5, R6, -INF , P1 ;  /* 0xff80000006057808 */ /* 0x000fe40000800000 */
[----:B------:R-:W-:Y:S02]  /*1fa70*/  IADD3 R11, PT, PT, R236, -0x10, RZ ;  /* 0xfffffff0ec0b7810 */ /* 0x000fe40007ffe0ff */
        /* <DEDUP_REMOVED lines=24> */
[----:B------:R-:W-:Y:S02]  /*1fc00*/  IADD3 R172, PT, PT, R236, 0x1, RZ ;  /* 0x00000001ecac7810 */ /* 0x000fe40007ffe0ff */
        /* <DEDUP_REMOVED lines=22> */
[C---:B------:R-:W-:Y:S02]  /*1fd70*/  ISETP.GE.AND P0, PT, R21.reuse, R231, PT ;  /* 0x000000e71500720c */ /* 0x040fe40003f06270 */
        /* <DEDUP_REMOVED lines=11> */
[C---:B------:R-:W-:Y:S02]  /*1fe30*/  ISETP.GE.AND P4, PT, R236.reuse, R232, PT ;  /* 0x000000e8ec00720c */ /* 0x040fe40003f86270 */
        /* <DEDUP_REMOVED lines=541> */
.L_x_6722:
[----:B------:R-:W1:Y:S01]  /*22010*/  SHFL.BFLY PT, R2, R239, 0x2, 0x1f ;  /* 0x0c401f00ef027f89 */ /* 0x000e6200000e0000 */
[----:B------:R-:W2:Y:S01]  /*22020*/  S2UR UR12, SR_CTAID.Y ;  /* 0x00000000000c79c3 */ /* 0x000ea20000002600 */
[----:B------:R-:W2:Y:S01]  /*22030*/  LDCU.64 UR4, c[0x0][0x430] ;  /* 0x00008600ff0477ac */ /* 0x000ea20008000a00 */
[----:B------:R-:W-:Y:S01]  /*22040*/  BSSY.RECONVERGENT B0, `(.L_x_6727) ;  /* 0x0000138000007945 */ /* 0x000fe20003800200 */
[----:B------:R-:W3:Y:S01]  /*22050*/  SHFL.BFLY PT, R6, R237, 0x2, 0x1f ;  /* 0x0c401f00ed067f89 */ /* 0x000ee200000e0000 */
[----:B------:R-:W4:Y:S01]  /*22060*/  LDCU UR9, c[0x0][0x3e0] ;  /* 0x00007c00ff0977ac */ /* 0x000f220008000800 */
[----:B------:R-:W5:Y:S03]  /*22070*/  S2R R0, SR_TID.X ;  /* 0x0000000000007919 */ /* 0x000f660000002100 */
[----:B------:R-:W4:Y:S01]  /*22080*/  S2UR UR11, SR_CTAID.Z ;  /* 0x00000000000b79c3 */ /* 0x000f220000002700 */
[----:B------:R-:W5:Y:S01]  /*22090*/  LDCU UR7, c[0x0][0x44c] ;  /* 0x00008980ff0777ac */ /* 0x000f620008000800 */
[----:B------:R-:W-:-:S06]  /*220a0*/  UIADD3 UR10, UPT, UPT, -UR21, URZ, URZ ;  /* 0x000000ff150a7290 */ /* 0x000fcc000fffe1ff */
[----:B------:R-:W5:Y:S01]  /*220b0*/  S2UR UR8, SR_CTAID.X ;  /* 0x00000000000879c3 */ /* 0x000f620000002500 */
[----:B-1----:R-:W-:Y:S01]  /*220c0*/  FADD.FTZ R5, R2, R239 ;  /* 0x000000ef02057221 */ /* 0x002fe20000010000 */
[----:B--2---:R-:W-:Y:S01]  /*220d0*/  UIMAD UR4, UR12, UR4, UR21 ;  /* 0x000000040c0472a4 */ /* 0x004fe2000f8e0215 */
[----:B---3--:R-:W-:-:S03]  /*220e0*/  FADD.FTZ R6, R6, R237 ;  /* 0x000000ed06067221 */ /* 0x008fc60000010000 */
[----:B------:R-:W1:Y:S04]  /*220f0*/  SHFL.BFLY PT, R8, R5, 0x1, 0x1f ;  /* 0x0c201f0005087f89 */ /* 0x000e6800000e0000 */
[----:B------:R-:W2:Y:S01]  /*22100*/  SHFL.BFLY PT, R7, R6, 0x1, 0x1f ;  /* 0x0c201f0006077f89 */ /* 0x000ea200000e0000 */
[----:B----4-:R-:W-:-:S04]  /*22110*/  UIMAD UR10, UR9, UR10, UR11 ;  /* 0x0000000a090a72a4 */ /* 0x010fc8000f8e020b */
[----:B------:R-:W-:Y:S01]  /*22120*/  UIMAD UR9, UR4, UR9, UR10 ;  /* 0x00000009040972a4 */ /* 0x000fe2000f8e020a */
[C---:B-----5:R-:W-:Y:S01]  /*22130*/  SHF.L.U32 R4, R0.reuse, 0x1, RZ ;  /* 0x0000000100047819 */ /* 0x060fe200000006ff */
[----:B------:R-:W-:Y:S01]  /*22140*/  USHF.L.U32 UR8, UR8, 0x6, URZ ;  /* 0x0000000608087899 */ /* 0x000fe200080006ff */
[C---:B------:R-:W-:Y:S02]  /*22150*/  SHF.L.U32 R165, R0.reuse, 0x4, RZ ;  /* 0x0000000400a57819 */ /* 0x040fe400000006ff */
[C---:B------:R-:W-:Y:S01]  /*22160*/  SHF.L.U32 R15, R0.reuse, 0x2, RZ ;  /* 0x00000002000f7819 */ /* 0x040fe200000006ff */
[----:B------:R-:W-:Y:S01]  /*22170*/  UIMAD UR9, UR9, UR5, UR8 ;  /* 0x00000005090972a4 */ /* 0x000fe2000f8e0208 */
[----:B------:R-:W-:Y:S01]  /*22180*/  SHF.L.U32 R11, R0, 0x5, RZ ;  /* 0x00000005000b7819 */ /* 0x000fe200000006ff */
[----:B------:R-:W3:Y:S01]  /*22190*/  LDCU.64 UR10, c[0x0][0x358] ;  /* 0x00006b00ff0a77ac */ /* 0x000ee20008000a00 */
[----:B------:R-:W-:Y:S02]  /*221a0*/  LOP3.LUT R2, R4, 0x6, RZ, 0xc0, !PT ;  /* 0x0000000604027812 */ /* 0x000fe400078ec0ff */
[----:B------:R-:W-:Y:S01]  /*221b0*/  LOP3.LUT R17, R165, 0x1c0, RZ, 0xc0, !PT ;  /* 0x000001c0a5117812 */ /* 0x000fe200078ec0ff */
[----:B------:R-:W-:Y:S01]  /*221c0*/  UIMAD UR7, UR9, UR7, URZ ;  /* 0x00000007090772a4 */ /* 0x000fe2000f8e02ff */
[----:B------:R-:W-:Y:S01]  /*221d0*/  SHF.R.U32.HI R13, RZ, 0x1, R0 ;  /* 0x00000001ff0d7819 */ /* 0x000fe20000011600 */
[----:B-1----:R-:W-:Y:S01]  /*221e0*/  FADD.FTZ R8, R5, R8 ;  /* 0x0000000805087221 */ /* 0x002fe20000010000 */
[----:B------:R-:W-:-:S02]  /*221f0*/  LOP3.LUT R10, R15, 0x1f8, RZ, 0xc0, !PT ;  /* 0x000001f80f0a7812 */ /* 0x000fc400078ec0ff */
[----:B------:R-:W-:Y:S01]  /*22200*/  LOP3.LUT R11, R2, 0x7c00, R11, 0xf8, !PT ;  /* 0x00007c00020b7812 */ /* 0x000fe200078ef80b */
[----:B------:R-:W1:Y:S01]  /*22210*/  MUFU.RCP R9, R8 ;  /* 0x0000000800097308 */ /* 0x000e620000001000 */
[----:B--2---:R-:W-:Y:S01]  /*22220*/  FADD.FTZ R7, R6, R7 ;  /* 0x0000000706077221 */ /* 0x004fe20000010000 */
[----:B------:R-:W-:Y:S01]  /*22230*/  BAR.SYNC.DEFER_BLOCKING 0x0 ;  /* 0x0000000000007b1d */ /* 0x000fe20000010000 */
[----:B------:R-:W-:Y:S02]  /*22240*/  FSETP.NE.FTZ.AND P1, PT, R8, RZ, PT ;  /* 0x000000ff0800720b */ /* 0x000fe40003f35000 */
[----:B------:R-:W-:Y:S02]  /*22250*/  LOP3.LUT R6, R165, 0x3f00, RZ, 0xc0, !PT ;  /* 0x00003f00a5067812 */ /* 0x000fe400078ec0ff */
[----:B------:R-:W-:Y:S01]  /*22260*/  FSETP.NE.FTZ.AND P0, PT, R7, RZ, PT ;  /* 0x000000ff0700720b */ /* 0x000fe20003f15000 */
[----:B------:R-:W2:Y:S01]  /*22270*/  MUFU.RCP R5, R7 ;  /* 0x0000000700057308 */ /* 0x000ea20000001000 */
[----:B------:R-:W-:-:S02]  /*22280*/  LOP3.LUT R4, R17, 0x38, R4, 0xf8, !PT ;  /* 0x0000003811047812 */ /* 0x000fc400078ef804 */
[----:B------:R-:W-:Y:S02]  /*22290*/  LOP3.LUT R10, R10, 0x38, R13, 0x78, !PT ;  /* 0x000000380a0a7812 */ /* 0x000fe400078e780d */
[----:B------:R-:W-:Y:S02]  /*222a0*/  LOP3.LUT R165, R165, 0x10, RZ, 0xc0, !PT ;  /* 0x00000010a5a57812 */ /* 0x000fe400078ec0ff */
[----:B------:R-:W-:Y:S01]  /*222b0*/  R2P PR, R0, 0x1c ;  /* 0x0000001c00007804 */ /* 0x000fe20000000000 */
[----:B------:R-:W4:Y:S01]  /*222c0*/  @P1 MUFU.LG2 R8, R8 ;  /* 0x0000000800081308 */ /* 0x000f220000000c00 */
[----:B------:R-:W-:Y:S02]  /*222d0*/  LOP3.LUT R4, R11, R4, RZ, 0xfc, !PT ;  /* 0x000000040b047212 */ /* 0x000fe400078efcff */
[----:B-1----:R-:W-:Y:S01]  /*222e0*/  FSEL R9, R9, 1, P1 ;  /* 0x3f80000009097808 */ /* 0x002fe20000800000 */
[----:B------:R-:W1:Y:S01]  /*222f0*/  @P0 LDC R20, c[0x0][0x458] ;  /* 0x00011600ff140b82 */ /* 0x000e620000000800 */
[----:B------:R-:W-:-:S02]  /*22300*/  LEA R165, R10, R165, 0x2 ;  /* 0x000000a50aa57211 */ /* 0x000fc400078e10ff */
        /* <DEDUP_REMOVED lines=66> */
[----:B------:R-:W5:Y:S01]  /*22730*/  @P0 MUFU.LG2 R7, R7 ;  /* 0x0000000700070308 */ /* 0x000f620000000c00 */
[----:B------:R-:W-:-:S02]  /*22740*/  LEA R12, R4, UR6, 0x2 ;  /* 0x00000006040c7c11 */ /* 0x000fc4000f8e10ff */
[----:B--2---:R-:W-:Y:S02]  /*22750*/  FSEL R5, R5, 1, P0 ;  /* 0x3f80000005057808 */ /* 0x004fe40000000000 */
[----:B------:R-:W-:Y:S01]  /*22760*/  SEL R11, R10, 0xffffffc0, !P3 ;  /* 0xffffffc00a0b7807 */ /* 0x000fe20005800000 */
[----:B------:R-:W-:Y:S01]  /*22770*/  STS.64 [R12], R160 ;  /* 0x000000a00c007388 */ /* 0x000fe20000000a00 */
[----:B------:R-:W-:Y:S01]  /*22780*/  SEL R9, R9, 0xffffffe0, !P2 ;  /* 0xffffffe009097807 */ /* 0x000fe20005000000 */
[C---:B------:R-:W-:Y:S01]  /*22790*/  FMUL.FTZ R162, R5.reuse, R162 ;  /* 0x000000a205a27220 */ /* 0x040fe20000410000 */
[----:B------:R-:W-:Y:S01]  /*227a0*/  SHF.R.U32.HI R2, RZ, 0x2, R0 ;  /* 0x00000002ff027819 */ /* 0x000fe20000011600 */
[----:B------:R-:W-:Y:S01]  /*227b0*/  FMUL.FTZ R163, R5, R163 ;  /* 0x000000a305a37220 */ /* 0x000fe20000410000 */
[----:B------:R-:W-:Y:S01]  /*227c0*/  LOP3.LUT R13, R13, 0x30, RZ, 0xc0, !PT ;  /* 0x000000300d0d7812 */ /* 0x000fe200078ec0ff */
[C---:B------:R-:W-:Y:S01]  /*227d0*/  FMUL.FTZ R158, R5.reuse, R158 ;  /* 0x0000009e059e7220 */ /* 0x040fe20000410000 */
[C---:B------:R-:W-:Y:S01]  /*227e0*/  IADD3 R16, PT, PT, R12.reuse, 0x80, RZ ;  /* 0x000000800c107810 */ /* 0x040fe20007ffe0ff */
[C---:B------:R-:W-:Y:S01]  /*227f0*/  FMUL.FTZ R159, R5.reuse, R159 ;  /* 0x0000009f059f7220 */ /* 0x040fe20000410000 */
[C---:B------:R-:W-:Y:S01]  /*22800*/  IADD3 R14, PT, PT, R12.reuse, R11, RZ ;  /* 0x0000000b0c0e7210 */ /* 0x040fe20007ffe0ff */
[C---:B------:R-:W-:Y:S01]  /*22810*/  FMUL.FTZ R154, R5.reuse, R154 ;  /* 0x0000009a059a7220 */ /* 0x040fe20000410000 */
[C---:B------:R-:W-:Y:S01]  /*22820*/  @P4 IADD3 R16, PT, PT, R12.reuse, -0x80, RZ ;  /* 0xffffff800c104810 */ /* 0x040fe20007ffe0ff */
[C---:B------:R-:W-:Y:S01]  /*22830*/  FMUL.FTZ R155, R5.reuse, R155 ;  /* 0x0000009b059b7220 */ /* 0x040fe20000410000 */
[----:B------:R-:W-:Y:S01]  /*22840*/  IADD3 R10, PT, PT, R12, R9, RZ ;  /* 0x000000090c0a7210 */ /* 0x000fe20007ffe0ff */
[----:B------:R-:W-:Y:S01]  /*22850*/  FMUL.FTZ R150, R5, R150 ;  /* 0x0000009605967220 */ /* 0x000fe20000410000 */
[----:B------:R-:W-:Y:S01]  /*22860*/  LOP3.LUT R2, R13, 0x7, R2, 0xf8, !PT ;  /* 0x000000070d027812 */ /* 0x000fe200078ef802 */
        /* <DEDUP_REMOVED lines=63> */
[----:B------:R-:W-:Y:S01]  /*22c60*/  STS.64 [R9+0x800], R134 ;  /* 0x0008008609007388 */ /* 0x000fe20000000a00 */
        /* <DEDUP_REMOVED lines=14> */
[----:B------:R-:W-:Y:S01]  /*22d50*/  FMUL.FTZ R5, R5, R131 ;  /* 0x0000008305057220 */ /* 0x000fe20000410000 */
[----:B------:R-:W-:Y:S01]  /*22d60*/  STS.64 [R10+0x4800], R42 ;  /* 0x0048002a0a007388 */ /* 0x000fe20000000a00 */
[----:B------:R-:W-:-:S02]  /*22d70*/  LOP3.LUT R6, R6, 0x3c, R15, 0xf8, !PT ;  /* 0x0000003c06067812 */ /* 0x000fc400078ef80f */
[----:B------:R-:W3:Y:S01]  /*22d80*/  @P1 LDC R15, c[0x0][0x458] ;  /* 0x00011600ff0f1b82 */ /* 0x000ee20000000800 */
[----:B------:R-:W-:Y:S01]  /*22d90*/  STS.64 [R14+0x4000], R44 ;  /* 0x0040002c0e007388 */ /* 0x000fe20000000a00 */
[----:B--2---:R-:W-:-:S03]  /*22da0*/  MOV R132, 0xff800000 ;  /* 0xff80000000847802 */ /* 0x004fc60000000f00 */
[----:B------:R-:W-:Y:S01]  /*22db0*/  STS.64 [R14+0x4800], R46 ;  /* 0x0048002e0e007388 */ /* 0x000fe20000000a00 */
[----:B------:R-:W-:-:S03]  /*22dc0*/  MOV R133, 0xff800000 ;  /* 0xff80000000857802 */ /* 0x000fc60000000f00 */
        /* <DEDUP_REMOVED lines=40> */
[----:B----4-:R-:W-:-:S03]  /*23050*/  @P1 FMUL.FTZ R13, R8, 0.69314718246459960938 ;  /* 0x3f317218080d1820 */ /* 0x010fc60000410000 */
[----:B------:R2:W-:Y:S01]  /*23060*/  STS.64 [R9+0xc000], R128 ;  /* 0x00c0008009007388 */ /* 0x0005e20000000a00 */
[----:B-----5:R-:W-:Y:S01]  /*23070*/  @P0 FMUL.FTZ R8, R7, 0.69314718246459960938 ;  /* 0x3f31721807080820 */ /* 0x020fe20000410000 */
[----:B---3--:R-:W-:Y:S02]  /*23080*/  @P1 FFMA.FTZ R133, R164, R15, R13 ;  /* 0x0000000fa4851223 */ /* 0x008fe4000001000d */
[----:B------:R2:W-:Y:S01]  /*23090*/  STS.64 [R9+0xc800], R4 ;  /* 0x00c8000409007388 */ /* 0x0005e20000000a00 */
[----:B-1----:R-:W-:Y:S01]  /*230a0*/  @P0 FFMA.FTZ R132, R3, R20, R8 ;  /* 0x0000001403840223 */ /* 0x002fe20000010008 */
[----:B------:R-:W-:Y:S01]  /*230b0*/  BAR.SYNC.DEFER_BLOCKING 0x0 ;  /* 0x0000000000007b1d */ /* 0x000fe20000010000 */
[----:B------:R-:W-:Y:S02]  /*230c0*/  IADD3 R134, P0, PT, R6, UR7, RZ ;  /* 0x0000000706867c10 */ /* 0x000fe4000ff1e0ff */
[----:B------:R-:W-:Y:S02]  /*230d0*/  LOP3.LUT P1, RZ, R0, 0x3, RZ, 0xc0, !PT ;  /* 0x0000000300ff7812 */ /* 0x000fe4000782c0ff */
[----:B------:R-:W-:Y:S01]  /*230e0*/  MOV R3, UR7 ;  /* 0x0000000700037c02 */ /* 0x000fe20008000f00 */
        /* <DEDUP_REMOVED lines=45> */
.L_x_6728:
[----:B------:R-:W-:Y:S05]  /*233c0*/  BSYNC.RECONVERGENT B0 ;  /* 0x0000000000007941 */ /* 0x000fea0003800200 */
.L_x_6727:
[----:B------:R-:W4:Y:S01]  /*233d0*/  LDCU.64 UR4, c[0x0][0x3f8] ;  /* 0x00007f00ff0477ac */ /* 0x000f220008000a00 */
[----:B------:R-:W-:Y:S02]  /*233e0*/  SHF.R.U32.HI R0, RZ, 0x4, R0 ;  /* 0x00000004ff007819 */ /* 0x000fe40000011600 */
[----:B------:R-:W-:Y:S01]  /*233f0*/  LEA.HI.X.SX32 R3, R3, RZ, 0x1, P0 ;  /* 0x000000ff03037211 */ /* 0x000fe200000f0eff */
[----:B------:R-:W-:Y:S02]  /*23400*/  UIADD3 UR6, UPT, UPT, -UR8, UR20, URZ ;  /* 0x0000001408067290 */ /* 0x000fe4000fffe1ff */
[C---:B---3--:R-:W-:Y:S02]  /*23410*/  VIADD R132, R0.reuse, 0x8 ;  /* 0x0000000800847836 */ /* 0x048fe40000000000 */
[C---:B------:R-:W-:Y:S02]  /*23420*/  VIADD R2, R0.reuse, 0x10 ;  /* 0x0000001000027836 */ /* 0x040fe40000000000 */
[C---:B------:R-:W-:Y:S01]  /*23430*/  ISETP.GE.AND P0, PT, R0.reuse, UR6, PT ;  /* 0x0000000600007c0c */ /* 0x040fe2000bf06270 */
[----:B------:R-:W-:Y:S01]  /*23440*/  VIADD R133, R0, 0x18 ;  /* 0x0000001800857836 */ /* 0x000fe20000000000 */
[----:B------:R-:W-:Y:S01]  /*23450*/  ISETP.GE.AND P6, PT, R132, UR6, PT ;  /* 0x0000000684007c0c */ /* 0x000fe2000bfc6270 */
[----:B------:R-:W-:Y:S01]  /*23460*/  VIADD R132, R0, 0x20 ;  /* 0x0000002000847836 */ /* 0x000fe20000000000 */
[----:B------:R-:W-:Y:S01]  /*23470*/  ISETP.GE.AND P5, PT, R2, UR6, PT ;  /* 0x0000000602007c0c */ /* 0x000fe2000bfa6270 */
[----:B------:R-:W-:Y:S01]  /*23480*/  VIADD R2, R0, 0x30 ;  /* 0x0000003000027836 */ /* 0x000fe20000000000 */
[----:B------:R-:W-:-:S02]  /*23490*/  ISETP.GE.AND P4, PT, R133, UR6, PT ;  /* 0x0000000685007c0c */ /* 0x000fc4000bf86270 */
[----:B----4-:R-:W-:Y:S02]  /*234a0*/  LEA R136, P1, R134, UR4, 0x2 ;  /* 0x0000000486887c11 */ /* 0x010fe4000f8210ff */
[----:B------:R-:W-:Y:S02]  /*234b0*/  ISETP.GE.AND P3, PT, R132, UR6, PT ;  /* 0x0000000684007c0c */ /* 0x000fe4000bf66270 */
        /* <DEDUP_REMOVED lines=40> */
.L_x_6729:
        /* <DEDUP_REMOVED lines=12> */
.L_x_7520:


//--------------------- .text._ZN5flash24flash_fwd_splitkv_kernelI23Flash_fwd_kernel_traitsILi256ELi64ELi64ELi4ELb0ELb0EN7cutlass6half_tE19Flash_kernel_traitsILi256ELi64ELi64ELi4ES3_EELb0ELb1ELb0ELb0ELb1ELb1ELb1ELb1EEEvNS_16Flash_fwd_paramsE --------------------------
	.section	.text._ZN5flash24flash_fwd_splitkv_kernelI23Flash_fwd_kernel_traitsILi256ELi64ELi64ELi4ELb0ELb0EN7cutlass6half_tE19Flash_kernel_traitsILi256ELi64ELi64ELi4ES3_EELb0ELb1ELb0ELb0ELb1ELb1ELb1ELb1EEEvNS_16Flash_fwd_paramsE,"ax",@progbits
	.align	128
        .global         _ZN5flash24flash_fwd_splitkv_kernelI23Flash_fwd_kernel_traitsILi256ELi64ELi64ELi4ELb0ELb0EN7cutlass6half_tE19Flash_kernel_traitsILi256ELi64ELi64ELi4ES3_EELb0ELb1ELb0ELb0ELb1ELb1ELb1ELb1EEEvNS_16Flash_fwd_paramsE
        .type           _ZN5flash24flash_fwd_splitkv_kernelI23Flash_fwd_kernel_traitsILi256ELi64ELi64ELi4ELb0ELb0EN7cutlass6half_tE19Flash_kernel_traitsILi256ELi64ELi64ELi4ES3_EELb0ELb1ELb0ELb0ELb1ELb1ELb1ELb1EEEvNS_16Flash_fwd_paramsE,@function
        .size           _ZN5flash24flash_fwd_splitkv_kernelI23Flash_fwd_kernel_traitsILi256ELi64ELi64ELi4ELb0ELb0EN7cutlass6half_tE19Flash_kernel_traitsILi256ELi64ELi64ELi4ES3_EELb0ELb1ELb0ELb0ELb1ELb1ELb1ELb1EEEvNS_16Flash_fwd_paramsE,(.L_x_7521 - _ZN5flash24flash_fwd_splitkv_kernelI23Flash_fwd_kernel_traitsILi256ELi64ELi64ELi4ELb0ELb0EN7cutlass6half_tE19Flash_kernel_traitsILi256ELi64ELi64ELi4ES3_EELb0ELb1ELb0ELb0ELb1ELb1ELb1ELb1EEEvNS_16Flash_fwd_paramsE)
        .other          _ZN5flash24flash_fwd_splitkv_kernelI23Flash_fwd_kernel_traitsILi256ELi64ELi64ELi4ELb0ELb0EN7cutlass6half_tE19Flash_kernel_traitsILi256ELi64ELi64ELi4ES3_EELb0ELb1ELb0ELb0ELb1ELb1ELb1ELb1EEEvNS_16Flash_fwd_paramsE,@"STO_CUDA_ENTRY STV_DEFAULT"
_ZN5flash24flash_fwd_splitkv_kernelI23Flash_fwd_kernel_traitsILi256ELi64ELi64ELi4ELb0ELb0EN7cutlass6half_tE19Flash_kernel_traitsILi256ELi64ELi64ELi4ES3_EELb0ELb1ELb0ELb0ELb1ELb1ELb1ELb1EEEvNS_16Flash_fwd_paramsE:
.text._ZN5flash24flash_fwd_splitkv_kernelI23Flash_fwd_kernel_traitsILi256ELi64ELi64ELi4ELb0ELb0EN7cutlass6half_tE19Flash_kernel_traitsILi256ELi64ELi64ELi4ES3_EELb0ELb1ELb0ELb0ELb1ELb1ELb1ELb1EEEvNS_16Flash_fwd_paramsE:
        /* <DEDUP_REMOVED lines=79> */
.L_x_6730:
        /* <DEDUP_REMOVED lines=193> */
.L_x_6731:
        /* <DEDUP_REMOVED lines=11> */
.L_x_6732:
        /* <DEDUP_REMOVED lines=108> */
.L_x_6733:
        /* <DEDUP_REMOVED lines=15> */
.L_x_6735:
[----:B------:R-:W2:Y:S01]  /*1960*/  LDC.64 R4, c[0x0][0x3b8] ;  /* 0x0000ee00ff047b82 */ /* 0x000ea20000000a00 */
[----:B------:R-:W-:-:S06]  /*1970*/  UIADD3 UR8, UPT, UPT, UR10, UR11, URZ ;  /* 0x0000000b0a087290 */ /* 0x000fcc000fffe0ff */
[----:B--2---:R-:W-:Y:S02]  /*1980*/  IMAD R17, R5, UR8, RZ ;  /* 0x0000000805117c24 */ /* 0x004fe4000f8e02ff */
[----:B-1----:R-:W-:-:S05]  /*1990*/  IMAD.WIDE.U32 R2, R4, UR8, RZ ;  /* 0x0000000804027c25 */ /* 0x002fca000f8e00ff */
[----:B------:R-:W-:Y:S02]  /*19a0*/  IADD3 R17, PT, PT, R3, R17, RZ ;  /* 0x0000001103117210 */ /* 0x000fe40007ffe0ff */
[----:B------:R-:W-:Y:S02]  /*19b0*/  MOV R16, R2 ;  /* 0x0000000200107202 */ /* 0x000fe40000000f00 */
.L_x_6736:
        /* <DEDUP_REMOVED lines=14> */
.L_x_6737:
[----:B------:R-:W1:Y:S01]  /*1aa0*/  LDC.64 R2, c[0x0][0x3c0] ;  /* 0x0000f000ff027b82 */ /* 0x000e620000000a00 */
[----:B------:R-:W-:-:S06]  /*1ab0*/  UIADD3 UR10, UPT, UPT, UR10, UR11, URZ ;  /* 0x0000000b0a0a7290 */ /* 0x000fcc000fffe0ff */
[----:B-1---5:R-:W-:Y:S02]  /*1ac0*/  IMAD R7, R3, UR10, RZ ;  /* 0x0000000a03077c24 */ /* 0x022fe4000f8e02ff */
[----:B------:R-:W-:-:S05]  /*1ad0*/  IMAD.WIDE.U32 R8, R2, UR10, RZ ;  /* 0x0000000a02087c25 */ /* 0x000fca000f8e00ff */
[----:B------:R-:W-:Y:S02]  /*1ae0*/  IADD3 R7, PT, PT, R9, R7, RZ ;  /* 0x0000000709077210 */ /* 0x000fe40007ffe0ff */
[----:B------:R-:W-:-:S07]  /*1af0*/  MOV R6, R8 ;  /* 0x0000000800067202 */ /* 0x000fce0000000f00 */
.L_x_6738:
        /* <DEDUP_REMOVED lines=53> */
.L_x_6734:
        /* <DEDUP_REMOVED lines=192> */
.L_x_6761:
        /* <DEDUP_REMOVED lines=120> */
.L_x_6741:
        /* <DEDUP_REMOVED lines=206> */
.L_x_6745:
[----:B----4-:R-:W-:Y:S05]  /*3eb0*/  BSYNC.RECONVERGENT B0 ;  /* 0x0000000000007941 */ /* 0x010fea0003800200 */
.L_x_6744:
        /* <DEDUP_REMOVED lines=202> */
.L_x_6747:
[----:B------:R-:W-:Y:S05]  /*4b60*/  BSYNC.RECONVERGENT B0 ;  /* 0x0000000000007941 */ /* 0x000fea0003800200 */
.L_x_6746:
        /* <DEDUP_REMOVED lines=208> */
.L_x_6749:
[----:B------:R-:W-:Y:S05]  /*5870*/  BSYNC.RECONVERGENT B0 ;  /* 0x0000000000007941 */ /* 0x000fea0003800200 */
.L_x_6748:
        /* <DEDUP_REMOVED lines=210> */
.L_x_6751:
[----:B------:R-:W-:Y:S05]  /*65a0*/  BSYNC.RECONVERGENT B0 ;  /* 0x0000000000007941 */ /* 0x000fea0003800200 */
.L_x_6750:
[----:B------:R-:W2:Y:S01]  /*65b0*/  LDC R26, c[0x0][0x450] ;  /* 0x00011400ff1a7b82 */ /* 0x000ea20000000800 */
[----:B-1----:R-:W-:Y:S05]  /*65c0*/  IMAD.U32 R103, R103, -0x20, RZ ;  /* 0xffffffe067677824 */ /* 0x002fea00078e00ff */
[C---:B------:R-:W-:Y:S02]  /*65d0*/  LEA R24, P1, R103.reuse, R24, 0x1 ;  /* 0x0000001867187211 */ /* 0x040fe400078208ff */
[C---:B------:R-:W-:Y:S02]  /*65e0*/  LEA R52, P0, R103.reuse, R52, 0x1 ;  /* 0x0000003467347211 */ /* 0x040fe400078008ff */
[C---:B------:R-:W-:Y:S02]  /*65f0*/  LEA.HI.X.SX32 R25, R103.reuse, R25, 0x1, P1 ;  /* 0x0000001967197211 */ /* 0x040fe400008f0eff */
[----:B------:R-:W-:Y:S01]  /*6600*/  LEA.HI.X.SX32 R53, R103, R53, 0x1, P0 ;  /* 0x0000003567357211 */ /* 0x000fe200000f0eff */
[----:B------:R-:W-:Y:S05]  /*6610*/  BRA `(.L_x_6742) ;  /* 0x0000005800ac7947 */ /* 0x000fea0003800000 */
.L_x_6743:
        /* <DEDUP_REMOVED lines=359> */
.L_x_6753:
[----:B----4-:R-:W-:Y:S05]  /*7c90*/  BSYNC.RECONVERGENT B0 ;  /* 0x0000000000007941 */ /* 0x010fea0003800200 */
.L_x_6752:
        /* <DEDUP_REMOVED lines=358> */
.L_x_6755:
[----:B------:R-:W-:Y:S05]  /*9300*/  BSYNC.RECONVERGENT B0 ;  /* 0x0000000000007941 */ /* 0x000fea0003800200 */
.L_x_6754:
        /* <DEDUP_REMOVED lines=361> */
.L_x_6757:
[----:B------:R-:W-:Y:S05]  /*a9a0*/  BSYNC.RECONVERGENT B0 ;  /* 0x0000000000007941 */ /* 0x000fea0003800200 */
.L_x_6756:
        /* <DEDUP_REMOVED lines=363> */
.L_x_6759:
[----:B------:R-:W-:Y:S05]  /*c060*/  BSYNC.RECONVERGENT B0 ;  /* 0x0000000000007941 */ /* 0x000fea0003800200 */
.L_x_6758:
[----:B------:R-:W2:Y:S01]  /*c070*/  LDC R26, c[0x0][0x450] ;  /* 0x00011400ff1a7b82 */ /* 0x000ea20000000800 */
[----:B-1----:R-:W-:Y:S05]  /*c080*/  IMAD.U32 R3, R44, -0x20, RZ ;  /* 0xffffffe02c037824 */ /* 0x002fea00078e00ff */
[C---:B------:R-:W-:Y:S02]  /*c090*/  LEA R72, P1, R3.reuse, R72, 0x1 ;  /* 0x0000004803487211 */ /* 0x040fe400078208ff */
[C---:B------:R-:W-:Y:S02]  /*c0a0*/  LEA R70, P0, R3.reuse, R70, 0x1 ;  /* 0x0000004603467211 */ /* 0x040fe400078008ff */
[C---:B------:R-:W-:Y:S02]  /*c0b0*/  LEA.HI.X.SX32 R73, R3.reuse, R73, 0x1, P1 ;  /* 0x0000004903497211 */ /* 0x040fe400008f0eff */
[----:B------:R-:W-:Y:S09]  /*c0c0*/  LEA.HI.X.SX32 R71, R3, R71, 0x1, P0 ;  /* 0x0000004703477211 */ /* 0x000ff200000f0eff */
.L_x_6742:
[----:B------:R-:W-:Y:S05]  /*c0d0*/  BSYNC.RECONVERGENT B1 ;  /* 0x0000000000017941 */ /* 0x000fea0003800200 */
.L_x_6740:
        /* <DEDUP_REMOVED lines=89> */
.L_x_6760:
[----:B------:R-:W-:Y:S01]  /*c670*/  UISETP.GT.AND UP0, UPT, UR18, UR6, UPT ;  /* 0x000000061200728c */ /* 0x000fe2000bf04270 */
[----:B------:R-:W-:Y:S02]  /*c680*/  IADD3 R68, P1, PT, R68, R75, RZ ;  /* 0x0000004b44447210 */ /* 0x000fe40007f3e0ff */
[----:B------:R-:W-:Y:S03]  /*c690*/  IADD3 R20, P0, PT, R20, R79, RZ ;  /* 0x0000004f14147210 */ /* 0x000fe60007f1e0ff */
[----:B------:R-:W-:Y:S02]  /*c6a0*/  IMAD.X R69, R69, 0x1, R74, P1 ;  /* 0x0000000145457824 */ /* 0x000fe400008e064a */
[----:B------:R-:W-:Y:S01]  /*c6b0*/  IMAD.X R21, R21, 0x1, R77, P0 ;  /* 0x0000000115157824 */ /* 0x000fe200000e064d */
[----:B------:R-:W-:Y:S07]  /*c6c0*/  BRA.U UP0, `(.L_x_6761) ;  /* 0xffffff6100e07547 */ /* 0x000fee000b83ffff */
.L_x_6739:
        /* <DEDUP_REMOVED lines=50> */
.L_x_6765:
[----:B------:R-:W-:Y:S05]  /*c9f0*/  BSYNC.RECONVERGENT B0 ;  /* 0x0000000000007941 */ /* 0x000fea0003800200 */
.L_x_6764:
        /* <DEDUP_REMOVED lines=12> */
.L_x_6763:
        /* <DEDUP_REMOVED lines=78> */
.L_x_6771:
[----:B------:R-:W-:Y:S05]  /*cfa0*/  BSYNC.RECONVERGENT B0 ;  /* 0x0000000000007941 */ /* 0x000fea0003800200 */
.L_x_6770:
        /* <DEDUP_REMOVED lines=44> */
.L_x_6773:
[----:B------:R-:W-:Y:S05]  /*d270*/  BSYNC.RECONVERGENT B0 ;  /* 0x0000000000007941 */ /* 0x000fea0003800200 */
.L_x_6772:
        /* <DEDUP_REMOVED lines=46> */
.L_x_6775:
[----:B------:R-:W-:Y:S05]  /*d560*/  BSYNC.RECONVERGENT B0 ;  /* 0x0000000000007941 */ /* 0x000fea0003800200 */
.L_x_6774:
        /* <DEDUP_REMOVED lines=46> */
.L_x_6777:
[----:B------:R-:W-:Y:S05]  /*d850*/  BSYNC.RECONVERGENT B0 ;  /* 0x0000000000007941 */ /* 0x000fea0003800200 */
.L_x_6776:
[----:B------:R1:W-:Y:S02]  /*d860*/  STS.128 [R0+0x6000], R8 ;  /* 0x0060000800007388 */ /* 0x0003e40000000c00 */
.L_x_6769:
[----:B------:R-:W-:Y:S05]  /*d870*/  BSYNC.RECONVERGENT B1 ;  /* 0x0000000000017941 */ /* 0x000fea0003800200 */
.L_x_6768:
        /* <DEDUP_REMOVED lines=62> */
.L_x_6781:
[----:B------:R-:W-:Y:S05]  /*dc60*/  BSYNC.RECONVERGENT B0 ;  /* 0x0000000000007941 */ /* 0x000fea0003800200 */
.L_x_6780:
        /* <DEDUP_REMOVED lines=54> */
.L_x_6783:
[----:B------:R-:W-:Y:S05]  /*dfd0*/  BSYNC.RECONVERGENT B0 ;  /* 0x0000000000007941 */ /* 0x000fea0003800200 */
.L_x_6782:
        /* <DEDUP_REMOVED lines=55> */
.L_x_6785:
[----:B------:R-:W-:Y:S05]  /*e350*/  BSYNC.RECONVERGENT B0 ;  /* 0x0000000000007941 */ /* 0x000fea0003800200 */
.L_x_6784:
        /* <DEDUP_REMOVED lines=56> */
.L_x_6787:
[----:B------:R-:W-:Y:S05]  /*e6e0*/  BSYNC.RECONVERGENT B0 ;  /* 0x0000000000007941 */ /* 0x000fea0003800200 */
.L_x_6786:
[----:B------:R4:W-:Y:S02]  /*e6f0*/  STS.128 [R0+0x6800], R8 ;  /* 0x0068000800007388 */ /* 0x0009e40000000c00 */
.L_x_6779:
[----:B------:R-:W-:Y:S05]  /*e700*/  BSYNC.RECONVERGENT B1 ;  /* 0x0000000000017941 */ /* 0x000fea0003800200 */
.L_x_6778:
        /* <DEDUP_REMOVED lines=64> */
.L_x_6791:
[----:B------:R-:W-:Y:S05]  /*eb10*/  BSYNC.RECONVERGENT B0 ;  /* 0x0000000000007941 */ /* 0x000fea0003800200 */
.L_x_6790:
        /* <DEDUP_REMOVED lines=55> */
.L_x_6793:
[----:B------:R-:W-:Y:S05]  /*ee90*/  BSYNC.RECONVERGENT B0 ;  /* 0x0000000000007941 */ /* 0x000fea0003800200 */
.L_x_6792:
        /* <DEDUP_REMOVED lines=55> */
.L_x_6795:
[----:B------:R-:W-:Y:S05]  /*f210*/  BSYNC.RECONVERGENT B0 ;  /* 0x0000000000007941 */ /* 0x000fea0003800200 */
.L_x_6794:
        /* <DEDUP_REMOVED lines=56> */
.L_x_6797:
[----:B------:R-:W-:Y:S05]  /*f5a0*/  BSYNC.RECONVERGENT B0 ;  /* 0x0000000000007941 */ /* 0x000fea0003800200 */
.L_x_6796:
[----:B------:R4:W-:Y:S02]  /*f5b0*/  STS.128 [R0+0x7000], R8 ;  /* 0x0070000800007388 */ /* 0x0009e40000000c00 */
.L_x_6789:
[----:B------:R-:W-:Y:S05]  /*f5c0*/  BSYNC.RECONVERGENT B1 ;  /* 0x0000000000017941 */ /* 0x000fea0003800200 */
.L_x_6788:
        /* <DEDUP_REMOVED lines=64> */
.L_x_6799:
[----:B------:R-:W-:Y:S05]  /*f9d0*/  BSYNC.RECONVERGENT B0 ;  /* 0x0000000000007941 */ /* 0x000fea0003800200 */
.L_x_6798:
        /* <DEDUP_REMOVED lines=54> */
.L_x_6801:
[----:B------:R-:W-:Y:S05]  /*fd40*/  BSYNC.RECONVERGENT B0 ;  /* 0x0000000000007941 */ /* 0x000fea0003800200 */
.L_x_6800:
        /* <DEDUP_REMOVED lines=55> */
.L_x_6803:
[----:B------:R-:W-:Y:S05]  /*100c0*/  BSYNC.RECONVERGENT B0 ;  /* 0x0000000000007941 */ /* 0x000fea0003800200 */
.L_x_6802:
        /* <DEDUP_REMOVED lines=54> */
.L_x_6805:
[----:B------:R-:W-:Y:S05]  /*10430*/  BSYNC.RECONVERGENT B0 ;  /* 0x0000000000007941 */ /* 0x000fea0003800200 */
.L_x_6804:
[----:B------:R4:W-:Y:S01]  /*10440*/  STS.128 [R0+0x7800], R8 ;  /* 0x0078000800007388 */ /* 0x0009e20000000c00 */
[----:B------:R-:W-:Y:S05]  /*10450*/  BRA `(.L_x_6766) ;  /* 0x0000005400f87947 */ /* 0x000fea0003800000 */
.L_x_6767:
        /* <DEDUP_REMOVED lines=92> */
.L_x_6809:
[----:B------:R-:W-:Y:S05]  /*10a20*/  BSYNC.RECONVERGENT B0 ;  /* 0x0000000000007941 */ /* 0x000fea0003800200 */
.L_x_6808:
        /* <DEDUP_REMOVED lines=83> */
.L_x_6811:
[----:B------:R-:W-:Y:S05]  /*10f60*/  BSYNC.RECONVERGENT B0 ;  /* 0x0000000000007941 */ /* 0x000fea0003800200 */
.L_x_6810:
        /* <DEDUP_REMOVED lines=83> */
.L_x_6813:
[----:B------:R-:W-:Y:S05]  /*114a0*/  BSYNC.RECONVERGENT B0 ;  /* 0x0000000000007941 */ /* 0x000fea0003800200 */
.L_x_6812:
        /* <DEDUP_REMOVED lines=83> */
.L_x_6815:
[----:B------:R-:W-:Y:S05]  /*119e0*/  BSYNC.RECONVERGENT B0 ;  /* 0x0000000000007941 */ /* 0x000fea0003800200 */
.L_x_6814:
[----:B------:R1:W-:Y:S02]  /*119f0*/  STS.128 [R0+0x6000], R28 ;  /* 0x0060001c00007388 */ /* 0x0003e40000000c00 */
.L_x_6807:
[----:B------:R-:W-:Y:S05]  /*11a00*/  BSYNC.RECONVERGENT B1 ;  /* 0x0000000000017941 */ /* 0x000fea0003800200 */
.L_x_6806:
        /* <DEDUP_REMOVED lines=93> */
.L_x_6819:
[----:B------:R-:W-:Y:S05]  /*11fe0*/  BSYNC.RECONVERGENT B0 ;  /* 0x0000000000007941 */ /* 0x000fea0003800200 */
.L_x_6818:
        /* <DEDUP_REMOVED lines=85> */
.L_x_6821:
[----:B------:R-:W-:Y:S05]  /*12540*/  BSYNC.RECONVERGENT B0 ;  /* 0x0000000000007941 */ /* 0x000fea0003800200 */
.L_x_6820:
        /* <DEDUP_REMOVED lines=85> */
.L_x_6823:
[----:B------:R-:W-:Y:S05]  /*12aa0*/  BSYNC.RECONVERGENT B0 ;  /* 0x0000000000007941 */ /* 0x000fea0003800200 */
.L_x_6822:
        /* <DEDUP_REMOVED lines=84> */
.L_x_6825:
[----:B------:R-:W-:Y:S05]  /*12ff0*/  BSYNC.RECONVERGENT B0 ;  /* 0x0000000000007941 */ /* 0x000fea0003800200 */
.L_x_6824:
[----:B------:R1:W-:Y:S02]  /*13000*/  STS.128 [R0+0x6800], R28 ;  /* 0x0068001c00007388 */ /* 0x0003e40000000c00 */
.L_x_6817:
[----:B------:R-:W-:Y:S05]  /*13010*/  BSYNC.RECONVERGENT B1 ;  /* 0x0000000000017941 */ /* 0x000fea0003800200 */
.L_x_6816:
        /* <DEDUP_REMOVED lines=94> */
.L_x_6829:
[----:B------:R-:W-:Y:S05]  /*13600*/  BSYNC.RECONVERGENT B0 ;  /* 0x0000000000007941 */ /* 0x000fea0003800200 */
.L_x_6828:
        /* <DEDUP_REMOVED lines=85> */
.L_x_6831:
[----:B------:R-:W-:Y:S05]  /*13b60*/  BSYNC.RECONVERGENT B0 ;  /* 0x0000000000007941 */ /* 0x000fea0003800200 */
.L_x_6830:
        /* <DEDUP_REMOVED lines=85> */
.L_x_6833:
[----:B------:R-:W-:Y:S05]  /*140c0*/  BSYNC.RECONVERGENT B0 ;  /* 0x0000000000007941 */ /* 0x000fea0003800200 */
.L_x_6832:
        /* <DEDUP_REMOVED lines=85> */
.L_x_6835:
[----:B------:R-:W-:Y:S05]  /*14620*/  BSYNC.RECONVERGENT B0 ;  /* 0x0000000000007941 */ /* 0x000fea0003800200 */
.L_x_6834:
[----:B------:R1:W-:Y:S02]  /*14630*/  STS.128 [R0+0x7000], R28 ;  /* 0x0070001c00007388 */ /* 0x0003e40000000c00 */
.L_x_6827:
[----:B------:R-:W-:Y:S05]  /*14640*/  BSYNC.RECONVERGENT B1 ;  /* 0x0000000000017941 */ /* 0x000fea0003800200 */
.L_x_6826:
        /* <DEDUP_REMOVED lines=94> */
.L_x_6837:
[----:B------:R-:W-:Y:S05]  /*14c30*/  BSYNC.RECONVERGENT B0 ;  /* 0x0000000000007941 */ /* 0x000fea0003800200 */
.L_x_6836:
        /* <DEDUP_REMOVED lines=84> */
.L_x_6839:
[----:B------:R-:W-:Y:S05]  /*15180*/  BSYNC.RECONVERGENT B0 ;  /* 0x0000000000007941 */ /* 0x000fea0003800200 */
.L_x_6838:
        /* <DEDUP_REMOVED lines=84> */
.L_x_6841:
[----:B------:R-:W-:Y:S05]  /*156d0*/  BSYNC.RECONVERGENT B0 ;  /* 0x0000000000007941 */ /* 0x000fea0003800200 */
.L_x_6840:
        /* <DEDUP_REMOVED lines=84> */
.L_x_6843:
[----:B------:R-:W-:Y:S05]  /*15c20*/  BSYNC.RECONVERGENT B0 ;  /* 0x0000000000007941 */ /* 0x000fea0003800200 */
.L_x_6842:
[----:B------:R1:W-:Y:S02]  /*15c30*/  STS.128 [R0+0x7800], R28 ;  /* 0x0078001c00007388 */ /* 0x0003e40000000c00 */
.L_x_6766:
[----:B------:R-:W-:Y:S05]  /*15c40*/  BSYNC.RECONVERGENT B2 ;  /* 0x0000000000027941 */ /* 0x000fea0003800200 */
.L_x_6762:
[----:B------:R-:W-:Y:S01]  /*15c50*/  UIADD3 UR8, UPT, UPT, -UR27, UR26, URZ ;  /* 0x0000001a1b087290 */ /* 0x000fe2000fffe1ff */
[----:B------:R-:W-:Y:S01]  /*15c60*/  LOP3.LUT R101, R101, 0x8, R62, 0x78, !PT ;  /* 0x0000000865657812 */ /* 0x000fe200078e783e */
[----:B------:R-:W-:Y:S01]  /*15c70*/  IMAD.MOV.U32 R167, RZ, RZ, 0x40 ;  /* 0x00000040ffa77424 */ /* 0x000fe200078e00ff */
[----:B------:R-:W-:Y:S01]  /*15c80*/  IADD3 R84, PT, PT, R99, R58, RZ ;  /* 0x0000003a63547210 */ /* 0x000fe20007ffe0ff */
[----:B------:R-:W-:Y:S01]  /*15c90*/  UISETP.GT.AND UP0, UPT, UR28, UR7, UPT ;  /* 0x000000071c00728c */ /* 0x000fe2000bf04270 */
[----:B------:R-:W-:Y:S01]  /*15ca0*/  IMAD.U32 R231, RZ, RZ, UR23 ;  /* 0x00000017ffe77e24 */ /* 0x000fe2000f8e00ff */
[----:B------:R-:W-:Y:S02]  /*15cb0*/  ISETP.GE.AND P4, PT, R27, UR8, PT ;  /* 0x000000081b007c0c */ /* 0x000fe4000bf86270 */
[----:B------:R-:W-:Y:S02]  /*15cc0*/  ISETP.GE.AND P3, PT, R40, UR8, PT ;  /* 0x0000000828007c0c */ /* 0x000fe4000bf66270 */
[----:B------:R-:W-:-:S02]  /*15cd0*/  ISETP.GE.AND P6, PT, R106, UR8, PT ;  /* 0x000000086a007c0c */ /* 0x000fc4000bfc6270 */
[----:B------:R-:W-:Y:S02]  /*15ce0*/  ISETP.GE.AND P5, PT, R25, UR8, PT ;  /* 0x0000000819007c0c */ /* 0x000fe4000bfa6270 */
[----:B------:R-:W-:Y:S02]  /*15cf0*/  ISETP.GE.AND P1, PT, R27, UR8, PT ;  /* 0x000000081b007c0c */ /* 0x000fe4000bf26270 */
[----:B------:R-:W-:Y:S02]  /*15d00*/  ISETP.GE.AND P2, PT, R25, UR8, PT ;  /* 0x0000000819007c0c */ /* 0x000fe4000bf46270 */
[----:B------:R-:W-:Y:S01]  /*15d10*/  LEA R84, R84, UR6, 0x1 ;  /* 0x0000000654547c11 */ /* 0x000fe2000f8e08ff */
[----:B-1-3--:R-:W4:Y:S01]  /*15d20*/  @!P4 LDC.64 R4, c[0x0][0x3b8] ;  /* 0x0000ee00ff04cb82 */ /* 0x00af220000000a00 */
[----:B------:R-:W-:-:S03]  /*15d30*/  MOV R230, UR26 ;  /* 0x0000001a00e67c02 */ /* 0x000fc60008000f00 */
[-C--:B------:R-:W-:Y:S02]  /*15d40*/  @!P6 MOV R222, R224.reuse ;  /* 0x000000e000dee202 */ /* 0x080fe40000000f00 */
[CC--:B--2---:R-:W-:Y:S02]  /*15d50*/  @!P5 LEA R6, P0, R61.reuse, R224.reuse, 0x1 ;  /* 0x000000e03d06d211 */ /* 0x0c4fe400078008ff */
[----:B------:R-:W1:Y:S01]  /*15d60*/  @!P3 LDC.64 R2, c[0x0][0x3b8] ;  /* 0x0000ee00ff02bb82 */ /* 0x000e620000000a00 */
[----:B------:R-:W-:Y:S01]  /*15d70*/  @!PT LDS RZ, [RZ] ;  /* 0x00000000fffff984 */ /* 0x000fe20000000800 */
[----:B------:R-:W-:Y:S01]  /*15d80*/  @!PT LDS RZ, [RZ] ;  /* 0x00000000fffff984 */ /* 0x000fe20000000800 */
[----:B------:R-:W-:Y:S01]  /*15d90*/  @!PT LDS RZ, [RZ] ;  /* 0x00000000fffff984 */ /* 0x000fe20000000800 */
[----:B------:R-:W-:Y:S01]  /*15da0*/  @!P6 LDGSTS.E.BYPASS.LTC128B.128 [R0+0x8000], desc[UR4][R222.64] ;  /* 0x08000000de00efae */ /* 0x000fe2000b981a04 */
[----:B------:R-:W-:Y:S02]  /*15db0*/  @!P5 LEA.HI.X R7, R61, R223, R60, 0x1, P0 ;  /* 0x000000df3d07d211 */ /* 0x000fe400000f0c3c */
[----:B------:R-:W-:Y:S01]  /*15dc0*/  @!P6 MOV R227, R225 ;  /* 0x000000e100e3e202 */ /* 0x000fe20000000f00 */
        /* <DEDUP_REMOVED lines=8> */
[----:B------:R-:W3:Y:S01]  /*15e50*/  LDCU.64 UR8, c[0x0][0x508] ;  /* 0x0000a100ff0877ac */ /* 0x000ee20008000a00 */
        /* <DEDUP_REMOVED lines=11> */
[----:B------:R-:W-:Y:S01]  /*15f10*/  @!P3 IMAD.MOV.U32 R10, RZ, RZ, R4 ;  /* 0x000000ffff0ab224 */ /* 0x000fe200078e0004 */
[----:B------:R-:W-:Y:S02]  /*15f20*/  @!P3 IADD3 R11, PT, PT, R3, R5, RZ ;  /* 0x00000005030bb210 */ /* 0x000fe40007ffe0ff */
[----:B------:R-:W3:Y:S01]  /*15f30*/  @!P1 LDC.64 R4, c[0x0][0x3c0] ;  /* 0x0000f000ff049b82 */ /* 0x000ee20000000a00 */
[----:B------:R-:W-:-:S02]  /*15f40*/  SHF.L.U32 R2, R2, 0xa, RZ ;  /* 0x0000000a02027819 */ /* 0x000fc400000006ff */
[----:B------:R-:W-:Y:S01]  /*15f50*/  @!P3 LDGSTS.E.BYPASS.LTC128B.128 [R0+0x9800], desc[UR4][R10.64] ;  /* 0x098000000a00bfae */ /* 0x000fe2000b981a04 */
[----:B------:R-:W-:Y:S02]  /*15f60*/  LOP3.LUT R3, R101, 0x38, R100, 0x78, !PT ;  /* 0x0000003865037812 */ /* 0x000fe400078e7864 */
[----:B------:R-:W-:Y:S01]  /*15f70*/  LOP3.LUT R2, R2, 0x400, RZ, 0xc0, !PT ;  /* 0x0000040002027812 */ /* 0x000fe200078ec0ff */
[----:B------:R-:W-:Y:S01]  /*15f80*/  @!P3 LDGSTS.E.BYPASS.LTC128B.128 [R0+0xb800], desc[UR4][R10.64+0x80] ;  /* 0x0b8000800a00bfae */ /* 0x000fe2000b981a04 */
[----:B-1----:R-:W1:Y:S03]  /*15f90*/  @!P0 LDC.64 R6, c[0x0][0x3c0] ;  /* 0x0000f000ff068b82 */ /* 0x002e660000000a00 */
[----:B------:R-:W-:Y:S01]  /*15fa0*/  @!P3 LDGSTS.E.BYPASS.LTC128B.128 [R0+0xd800], desc[UR4][R10.64+0x100] ;  /* 0x0d8001000a00bfae */ /* 0x000fe2000b981a04 */
[----:B------:R-:W-:Y:S02]  /*15fb0*/  IMAD R3, R3, 0x2, R2 ;  /* 0x0000000203037824 */ /* 0x000fe400078e0202 */
[----:B------:R-:W-:Y:S01]  /*15fc0*/  IMAD.MOV.U32 R2, RZ, RZ, 0x20 ;  /* 0x00000020ff027424 */ /* 0x000fe200078e00ff */
[----:B------:R3:W-:Y:S02]  /*15fd0*/  @!P3 LDGSTS.E.BYPASS.LTC128B.128 [R0+0xf800], desc[UR4][R10.64+0x180] ;  /* 0x0f8001800a00bfae */ /* 0x0007e4000b981a04 */
[----:B------:R-:W-:-:S02]  /*15fe0*/  IADD3 R86, PT, PT, R3, UR6, RZ ;  /* 0x0000000603567c10 */ /* 0x000fc4000fffe0ff */
        /* <DEDUP_REMOVED lines=29> */
[----:B------:R-:W-:Y:S01]  /*161c0*/  @!P2 LDGSTS.E.BYPASS.LTC128B.128 [R0+0x10800], desc[UR4][R8.64] ;  /* 0x108000000800afae */ /* 0x000fe2000b981a04 */
[----:B------:R-:W-:-:S03]  /*161d0*/  @!P0 MOV R16, R4 ;  /* 0x0000000400108202 */ /* 0x000fc60000000f00 */
        /* <DEDUP_REMOVED lines=33> */
[----:B------:R-:W2:Y:S03]  /*163f0*/  LDSM.16.M88.4 R12, [R3+UR6+0x8800] ;  /* 0x00880006030c783b */ /* 0x000ea60008000200 */
[----:B------:R-:W-:Y:S01]  /*16400*/  IADD3 R88, PT, PT, R84, R167, RZ ;  /* 0x000000a754587210 */ /* 0x000fe20007ffe0ff */
[----:B------:R-:W4:Y:S01]  /*16410*/  LDSM.16.M88.4 R64, [R3+UR6+0x9000] ;  /* 0x009000060340783b */ /* 0x000f220008000200 */
[----:B------:R-:W-:-:S02]  /*16420*/  IMAD.IADD R86, R86, 0x1, R167 ;  /* 0x0000000156567824 */ /* 0x000fc400078e02a7 */
[C---:B------:R-:W-:Y:S01]  /*16430*/  IADD3 R87, PT, PT, R57.reuse, R88, RZ ;  /* 0x0000005839577210 */ /* 0x040fe20007ffe0ff */
[----:B------:R-:W4:Y:S02]  /*16440*/  LDSM.16.M88.4 R28, [R3+UR6+0x9800] ;  /* 0x00980006031c783b */ /* 0x000f240008000200 */
[----:B------:R-:W-:Y:S02]  /*16450*/  IADD3 R85, PT, PT, R57, R86, RZ ;  /* 0x0000005639557210 */ /* 0x000fe40007ffe0ff */
[----:B------:R-:W-:Y:S04]  /*16460*/  LDSM.16.M88.4 R48, [R63] ;  /* 0x000000003f30783b */ /* 0x000fe80000000200 */
[----:B------:R-:W4:Y:S04]  /*16470*/  LDSM.16.M88.4 R32, [R56+0x8000] ;  /* 0x008000003820783b */ /* 0x000f280000000200 */
[----:B-1----:R-:W1:Y:S04]  /*16480*/  LDSM.16.M88.4 R8, [R56+0x8800] ;  /* 0x008800003808783b */ /* 0x002e680000000200 */
        /* <DEDUP_REMOVED lines=16> */
[C---:B------:R-:W-:Y:S08]  /*16590*/  HMMA.16816.F32 R24, R48.reuse, R32, R24 ;  /* 0x000000203018723c */ /* 0x040ff00000001818 */
[C---:B------:R-:W-:Y:S01]  /*165a0*/  HMMA.16816.F32 R20, R48.reuse, R34, R20 ;  /* 0x000000223014723c */ /* 0x040fe20000001814 */
[----:B------:R-:W-:Y:S07]  /*165b0*/  LDSM.16.M88.4 R32, [R87] ;  /* 0x000000005720783b */ /* 0x000fee0000000200 */
        /* <DEDUP_REMOVED lines=92> */
[----:B------:R-:W-:Y:S04]  /*16b80*/  LDSM.16.M88.4 R32, [R88+0x4000] ;  /* 0x004000005820783b */ /* 0x000fe80000000200 */
[----:B------:R-:W-:Y:S03]  /*16b90*/  LDSM.16.M88.4 R88, [R88+0x6000] ;  /* 0x006000005858783b */ /* 0x000fe60000000200 */
        /* <DEDUP_REMOVED lines=48> */
[----:B------:R-:W2:Y:S03]  /*16ea0*/  LDSM.16.M88.4 R32, [R85+0xe000] ;  /* 0x00e000005520783b */ /* 0x000ea60000000200 */
[C---:B------:R-:W-:Y:S08]  /*16eb0*/  HMMA.16816.F32 R24, R44.reuse, R36, R24 ;  /* 0x000000242c18723c */ /* 0x040ff00000001818 */
[----:B------:R-:W-:Y:S08]  /*16ec0*/  HMMA.16816.F32 R20, R44, R38, R20 ;  /* 0x000000262c14723c */ /* 0x000ff00000001814 */
[----:B-1----:R-:W-:Y:S08]  /*16ed0*/  HMMA.16816.F32 R68, R76, R4, R68 ;  /* 0x000000044c44723c */ /* 0x002ff00000001844 */
[----:B------:R-:W-:Y:S08]  /*16ee0*/  HMMA.16816.F32 R24, R88, R28, R24 ;  /* 0x0000001c5818723c */ /* 0x000ff00000001818 */
[----:B------:R-:W-:Y:S01]  /*16ef0*/  HMMA.16816.F32 R64, R76, R6, R64 ;  /* 0x000000064c40723c */ /* 0x000fe20000001840 */
[----:B------:R-:W1:Y:S07]  /*16f00*/  LDSM.16.M88.4 R4, [R56+0xf000] ;  /* 0x00f000003804783b */ /* 0x000e6e0000000200 */
[----:B------:R-:W-:Y:S01]  /*16f10*/  HMMA.16816.F32 R20, R88, R30, R20 ;  /* 0x0000001e5814723c */ /* 0x000fe20000001814 */
[----:B------:R3:W4:Y:S07]  /*16f20*/  LDSM.16.M88.4 R28, [R3+UR6+0xf800] ;  /* 0x00f80006031c783b */ /* 0x00072e0008000200 */
[----:B--2---:R-:W-:Y:S08]  /*16f30*/  HMMA.16816.F32 R24, R40, R32, R24 ;  /* 0x000000202818723c */ /* 0x004ff00000001818 */
[C---:B------:R-:W-:Y:S08]  /*16f40*/  HMMA.16816.F32 R16, R76.reuse, R8, R16 ;  /* 0x000000084c10723c */ /* 0x040ff00000001810 */
[----:B------:R-:W-:Y:S01]  /*16f50*/  HMMA.16816.F32 R12, R76, R10, R12 ;  /* 0x0000000a4c0c723c */ /* 0x000fe2000000180c */
[----:B------:R-:W2:Y:S02]  /*16f60*/  LDSM.16.M88.4 R8, [R86+0xe800] ;  /* 0x00e800005608783b */ /* 0x000ea40000000200 */
[----:B------:R-:W-:Y:S01]  /*16f70*/  FMUL.FTZ R24, R24, UR9 ;  /* 0x0000000918187c20 */ /* 0x000fe20008410000 */
[----:B---3--:R-:W-:-:S04]  /*16f80*/  FMUL.FTZ R3, R26, UR9 ;  /* 0x000000091a037c20 */ /* 0x008fc80008410000 */
[----:B------:R-:W-:Y:S01]  /*16f90*/  HMMA.16816.F32 R20, R40, R34, R20 ;  /* 0x000000222814723c */ /* 0x000fe20000001814 */
[----:B------:R-:W3:Y:S01]  /*16fa0*/  LDSM.16.M88.4 R32, [R56+0xf800] ;  /* 0x00f800003820783b */ /* 0x000ee20000000200 */
        /* <DEDUP_REMOVED lines=11> */
[----:B----4-:R-:W4:Y:S05]  /*17060*/  LDSM.16.M88.4 R24, [R86+0xf000] ;  /* 0x00f000005618783b */ /* 0x010f2a0000000200 */
[----:B------:R-:W-:Y:S01]  /*17070*/  HMMA.16816.F32 R64, R44, R6, R64 ;  /* 0x000000062c40723c */ /* 0x000fe20000001840 */
[----:B------:R-:W1:Y:S01]  /*17080*/  LDSM.16.M88.4 R4, [R86+0xf800] ;  /* 0x00f800005604783b */ /* 0x000e620000000200 */
[----:B------:R-:W1:Y:S06]  /*17090*/  MUFU.TANH R20, R20 ;  /* 0x0000001400147308 */ /* 0x000e6c0000002400 */
[C---:B------:R-:W-:Y:S08]  /*170a0*/  HMMA.16816.F32 R52, R76.reuse, R28, R52 ;  /* 0x0000001c4c34723c */ /* 0x040ff00000001834 */
[----:B------:R-:W-:Y:S08]  /*170b0*/  HMMA.16816.F32 R72, R76, R30, R72 ;  /* 0x0000001e4c48723c */ /* 0x000ff00000001848 */
[C---:B--2---:R-:W-:Y:S08]  /*170c0*/  HMMA.16816.F32 R36, R88.reuse, R8, R36 ;  /* 0x000000085824723c */ /* 0x044ff00000001824 */
[----:B------:R-:W-:Y:S01]  /*170d0*/  HMMA.16816.F32 R12, R88, R10, R12 ;  /* 0x0000000a580c723c */ /* 0x000fe2000000180c */
[----:B------:R-:W2:Y:S04]  /*170e0*/  LDSM.16.M88.4 R8, [R85+0xf000] ;  /* 0x00f000005508783b */ /* 0x000ea80000000200 */
[----:B------:R-:W2:Y:S01]  /*170f0*/  LDSM.16.M88.4 R84, [R85+0xf800] ;  /* 0x00f800005554783b */ /* 0x000ea20000000200 */
[----:B------:R-:W-:-:S04]  /*17100*/  DEPBAR.LE SB0, 0x0 ;  /* 0x000080000000791a */ /* 0x000fc80000000000 */
[C---:B---3--:R-:W-:Y:S08]  /*17110*/  HMMA.16816.F32 R52, R44.reuse, R32, R52 ;  /* 0x000000202c34723c */ /* 0x048ff00000001834 */
[----:B------:R-:W-:Y:S08]  /*17120*/  HMMA.16816.F32 R72, R44, R34, R72 ;  /* 0x000000222c48723c */ /* 0x000ff00000001848 */
[C---:B----4-:R-:W-:Y:S08]  /*17130*/  HMMA.16816.F32 R68, R88.reuse, R24, R68 ;  /* 0x000000185844723c */ /* 0x050ff00000001844 */
[C---:B------:R-:W-:Y:S08]  /*17140*/  HMMA.16816.F32 R64, R88.reuse, R26, R64 ;  /* 0x0000001a5840723c */ /* 0x040ff00000001840 */
[C---:B-1----:R-:W-:Y:S08]  /*17150*/  HMMA.16816.F32 R52, R88.reuse, R4, R52 ;  /* 0x000000045834723c */ /* 0x042ff00000001834 */
[----:B------:R-:W-:Y:S01]  /*17160*/  HMMA.16816.F32 R72, R88, R6, R72 ;  /* 0x000000065848723c */ /* 0x000fe20000001848 */
[----:B------:R-:W-:-:S07]  /*17170*/  LOP3.LUT R7, R98, 0x1f0, RZ, 0xc0, !PT ;  /* 0x000001f062077812 */ /* 0x000fce00078ec0ff */
[----:B------:R-:W-:Y:S01]  /*17180*/  HMMA.16816.F32 R36, R40, R16, R36 ;  /* 0x000000102824723c */ /* 0x000fe20000001824 */
[----:B------:R-:W-:Y:S01]  /*17190*/  FMUL.FTZ R16, R21, UR9 ;  /* 0x0000000915107c20 */ /* 0x000fe20008410000 */
[----:B------:R-:W-:Y:S01]  /*171a0*/  FMUL.FTZ R17, R22, UR9 ;  /* 0x0000000916117c20 */ /* 0x000fe20008410000 */
[----:B------:R-:W-:-:S04]  /*171b0*/  FMUL.FTZ R21, R23, UR9 ;  /* 0x0000000917157c20 */ /* 0x000fc80008410000 */
[----:B------:R-:W1:Y:S01]  /*171c0*/  MUFU.TANH R16, R16 ;  /* 0x0000001000107308 */ /* 0x000e620000002400 */
[C---:B------:R-:W-:Y:S07]  /*171d0*/  HMMA.16816.F32 R12, R40.reuse, R18, R12 ;  /* 0x00000012280c723c */ /* 0x040fee000000180c */
[----:B------:R-:W3:Y:S01]  /*171e0*/  MUFU.TANH R17, R17 ;  /* 0x0000001100117308 */ /* 0x000ee20000002400 */
[C---:B--2---:R-:W-:Y:S03]  /*171f0*/  HMMA.16816.F32 R68, R40.reuse, R8, R68 ;  /* 0x000000082844723c */ /* 0x044fe60000001844 */
[----:B------:R-:W-:Y:S01]  /*17200*/  FMUL.FTZ R22, R36, UR9 ;  /* 0x0000000924167c20 */ /* 0x000fe20008410000 */
[----:B------:R-:W-:Y:S01]  /*17210*/  FMUL.FTZ R18, R37, UR9 ;  /* 0x0000000925127c20 */ /* 0x000fe20008410000 */
[----:B------:R-:W-:Y:S01]  /*17220*/  FMUL.FTZ R19, R38, UR9 ;  /* 0x0000000926137c20 */ /* 0x000fe20008410000 */
[----:B------:R-:W-:Y:S01]  /*17230*/  FMUL.FTZ R23, R39, UR9 ;  /* 0x0000000927177c20 */ /* 0x000fe20008410000 */
[----:B------:R-:W2:Y:S01]  /*17240*/  MUFU.TANH R21, R21 ;  /* 0x0000001500157308 */ /* 0x000ea20000002400 */
[----:B------:R-:W-:Y:S01]  /*17250*/  HMMA.16816.F32 R64, R40, R10, R64 ;  /* 0x0000000a2840723c */ /* 0x000fe20000001840 */
[----:B------:R-:W-:-:S02]  /*17260*/  SHF.R.U32.HI R10, RZ, 0x2, R62 ;  /* 0x00000002ff0a7819 */ /* 0x000fc4000001163e */
[----:B------:R-:W-:Y:S01]  /*17270*/  FMUL.FTZ R8, R13, UR9 ;  /* 0x000000090d087c20 */ /* 0x000fe20008410000 */
[----:B------:R-:W-:Y:S01]  /*17280*/  FMUL.FTZ R9, R14, UR9 ;  /* 0x000000090e097c20 */ /* 0x000fe20008410000 */
[----:B------:R-:W-:Y:S01]  /*17290*/  FMUL.FTZ R4, R15, UR9 ;  /* 0x000000090f047c20 */ /* 0x000fe20008410000 */
[----:B------:R-:W-:Y:S01]  /*172a0*/  FMUL.FTZ R12, R12, UR9 ;  /* 0x000000090c0c7c20 */ /* 0x000fe20008410000 */
[----:B------:R-:W-:Y:S01]  /*172b0*/  LOP3.LUT R10, R10, 0x7, RZ, 0xc0, !PT ;  /* 0x000000070a0a7812 */ /* 0x000fe200078ec0ff */
[C---:B------:R-:W-:Y:S01]  /*172c0*/  HMMA.16816.F32 R52, R40.reuse, R84, R52 ;  /* 0x000000542834723c */ /* 0x040fe20000001834 */
[----:B------:R-:W4:Y:S02]  /*172d0*/  MUFU.TANH R22, R22 ;  /* 0x0000001600167308 */ /* 0x000f240000002400 */
[----:B------:R-:W-:Y:S01]  /*172e0*/  FMUL.FTZ R5, R68, UR9 ;  /* 0x0000000944057c20 */ /* 0x000fe20008410000 */
[----:B------:R-:W-:Y:S01]  /*172f0*/  FMUL.FTZ R25, R69, UR9 ;  /* 0x0000000945197c20 */ /* 0x000fe20008410000 */
[----:B------:R-:W-:Y:S01]  /*17300*/  FMUL.FTZ R27, R70, UR9 ;  /* 0x00000009461b7c20 */ /* 0x000fe20008410000 */
[----:B------:R-:W-:Y:S01]  /*17310*/  FMUL.FTZ R26, R71, UR9 ;  /* 0x00000009471a7c20 */ /* 0x000fe20008410000 */
[----:B------:R-:W-:Y:S01]  /*17320*/  IADD3 R10, PT, PT, R10, UR25, R7 ;  /* 0x000000190a0a7c10 */ /* 0x000fe2000fffe007 */
[----:B------:R-:W-:Y:S01]  /*17330*/  HMMA.16816.F32 R72, R40, R86, R72 ;  /* 0x000000562848723c */ /* 0x000fe20000001848 */
[----:B------:R-:W1:Y:S02]  /*17340*/  MUFU.TANH R18, R18 ;  /* 0x0000001200127308 */ /* 0x000e640000002400 */
[----:B------:R-:W-:Y:S01]  /*17350*/  FMUL.FTZ R28, R64, UR9 ;  /* 0x00000009401c7c20 */ /* 0x000fe20008410000 */
[----:B------:R-:W-:Y:S01]  /*17360*/  FMUL.FTZ R6, R65, UR9 ;  /* 0x0000000941067c20 */ /* 0x000fe20008410000 */
[----:B------:R-:W-:Y:S01]  /*17370*/  FMUL.FTZ R32, R66, UR9 ;  /* 0x0000000942207c20 */ /* 0x000fe20008410000 */
[----:B------:R-:W-:Y:S01]  /*17380*/  FMUL.FTZ R30, R67, UR9 ;  /* 0x00000009431e7c20 */ /* 0x000fe20008410000 */
[----:B------:R-:W-:-:S02]  /*17390*/  IADD3 R7, PT, PT, R10, UR8, RZ ;  /* 0x000000080a077c10 */ /* 0x000fc4000fffe0ff */
[----:B------:R-:W1:Y:S01]  /*173a0*/  MUFU.TANH R19, R19 ;  /* 0x0000001300137308 */ /* 0x000e620000002400 */
[----:B------:R-:W-:Y:S01]  /*173b0*/  IADD3 R231, PT, PT, R10, UR26, -R231 ;  /* 0x0000001a0ae77c10 */ /* 0x000fe2000fffe8e7 */
[----:B------:R-:W-:Y:S01]  /*173c0*/  FMUL.FTZ R31, R52, UR9 ;  /* 0x00000009341f7c20 */ /* 0x000fe20008410000 */
[----:B------:R-:W-:Y:S01]  /*173d0*/  FMUL.FTZ R35, R53, UR9 ;  /* 0x0000000935237c20 */ /* 0x000fe20008410000 */
[----:B------:R-:W-:Y:S01]  /*173e0*/  FMUL.FTZ R36, R54, UR9 ;  /* 0x0000000936247c20 */ /* 0x000fe20008410000 */
[----:B------:R-:W-:Y:S01]  /*173f0*/  FMUL.FTZ R38, R55, UR9 ;  /* 0x0000000937267c20 */ /* 0x000fe20008410000 */
[--C-:B------:R-:W-:Y:S02]  /*17400*/  VIADDMNMX R232, R7, 0x1, R230.reuse, PT ;  /* 0x0000000107e87846 */ /* 0x100fe400038001e6 */
[----:B------:R-:W1:Y:S01]  /*17410*/  MUFU.TANH R23, R23 ;  /* 0x0000001700177308 */ /* 0x000e620000002400 */
[----:B------:R-:W-:Y:S01]  /*17420*/  VIMNMX R233, PT, PT, RZ, R231, !PT ;  /* 0x000000e7ffe97248 */ /* 0x000fe20007fe0100 */
[----:B------:R-:W-:Y:S01]  /*17430*/  FMUL.FTZ R40, R72, UR9 ;  /* 0x0000000948287c20 */ /* 0x000fe20008410000 */
[----:B------:R-:W-:Y:S01]  /*17440*/  FMUL.FTZ R33, R73, UR9 ;  /* 0x0000000949217c20 */ /* 0x000fe20008410000 */
[----:B------:R-:W-:Y:S01]  /*17450*/  FMUL.FTZ R37, R74, UR9 ;  /* 0x000000094a257c20 */ /* 0x000fe20008410000 */
[----:B------:R-:W-:Y:S01]  /*17460*/  FMUL.FTZ R39, R75, UR9 ;  /* 0x000000094b277c20 */ /* 0x000fe20008410000 */
[----:B------:R-:W-:-:S02]  /*17470*/  VIADDMNMX R230, R7, 0x9, R230, PT ;  /* 0x0000000907e67846 */ /* 0x000fc400038001e6 */
[----:B------:R1:W1:Y:S01]  /*17480*/  MUFU.TANH R24, R12 ;  /* 0x0000000c00187308 */ /* 0x0002620000002400 */
        /* <DEDUP_REMOVED lines=34> */
.L_x_6845:
        /* <DEDUP_REMOVED lines=62> */
.L_x_6846:
[----:B------:R-:W2:Y:S01]  /*17a90*/  LDCU UR8, c[0x0][0x3bc] ;  /* 0x00007780ff0877ac */ /* 0x000ea20008000800 */
        /* <DEDUP_REMOVED lines=29> */
.L_x_6844:
        /* <DEDUP_REMOVED lines=15> */
[C---:B------:R-:W-:Y:S01]  /*17d60*/  ISETP.GE.AND P3, PT, R10.reuse, R231, PT ;  /* 0x000000e70a00720c */ /* 0x040fe20003f66270 */
        /* <DEDUP_REMOVED lines=10> */
[CC--:B------:R-:W-:Y:S01]  /*17e10*/  ISETP.GE.AND P0, PT, R7.reuse, R231.reuse, PT ;  /* 0x000000e70700720c */ /* 0x0c0fe20003f06270 */
        /* <DEDUP_REMOVED lines=8> */
[----:B------:R-:W-:Y:S01]  /*17ea0*/  FSEL R34, R34, -INF , !P4 ;  /* 0xff80000022227808 */ /* 0x000fe20006000000 */
[----:B------:R-:W-:Y:S01]  /*17eb0*/  LDSM.16.MT88.4 R72, [R214+0x14000] ;  /* 0x01400000d648783b */ /* 0x000fe20000004200 */
[----:B------:R-:W-:Y:S02]  /*17ec0*/  FSEL R20, R20, -INF , P1 ;  /* 0xff80000014147808 */ /* 0x000fe40000800000 */
[C---:B------:R-:W-:Y:S01]  /*17ed0*/  ISETP.GE.AND P3, PT, R10.reuse, R233, PT ;  /* 0x000000e90a00720c */ /* 0x040fe20003f66270 */
[----:B------:R-:W-:Y:S01]  /*17ee0*/  LDSM.16.MT88.4 R88, [R212+0x14000] ;  /* 0x01400000d458783b */ /* 0x000fe20000004200 */
[C---:B------:R-:W-:Y:S02]  /*17ef0*/  ISETP.GE.AND P4, PT, R10.reuse, R232, PT ;  /* 0x000000e80a00720c */ /* 0x040fe40003f86270 */
[----:B------:R-:W-:Y:S01]  /*17f00*/  ISETP.GE.AND P1, PT, R10, R230, PT ;  /* 0x000000e60a00720c */ /* 0x000fe20003f26270 */
[----:B------:R-:W-:Y:S01]  /*17f10*/  VIADD R10, R41, 0x11 ;  /* 0x00000011290a7836 */ /* 0x000fe20000000000 */
[----:B------:R-:W-:Y:S01]  /*17f20*/  FSEL R29, R17, -INF , !P5 ;  /* 0xff800000111d7808 */ /* 0x000fe20006800000 */
[----:B------:R-:W-:Y:S01]  /*17f30*/  LDSM.16.MT88.4 R96, [R190+0x14000] ;  /* 0x01400000be60783b */ /* 0x000fe20000004200 */
[----:B------:R-:W-:-:S02]  /*17f40*/  FSEL R17, R21, -INF , P2 ;  /* 0xff80000015117808 */ /* 0x000fc40001000000 */
[----:B------:R-:W-:Y:S01]  /*17f50*/  ISETP.GE.AND P0, PT, R11, R233, PT ;  /* 0x000000e90b00720c */ /* 0x000fe20003f06270 */
[----:B------:R-:W-:Y:S01]  /*17f60*/  LDSM.16.MT88.4 R104, [R214+0x16000] ;  /* 0x01600000d668783b */ /* 0x000fe20000004200 */
[----:B-1----:R-:W-:Y:S02]  /*17f70*/  FSEL R16, R16, -INF , P3 ;  /* 0xff80000010107808 */ /* 0x002fe40001800000 */
[----:B------:R-:W-:Y:S01]  /*17f80*/  FSEL R17, R17, -INF , !P1 ;  /* 0xff80000011117808 */ /* 0x000fe20004800000 */
[----:B------:R-:W-:Y:S01]  /*17f90*/  LDSM.16.MT88.4 R120, [R212+0x16000] ;  /* 0x01600000d478783b */ /* 0x000fe20000004200 */
[----:B------:R-:W-:Y:S02]  /*17fa0*/  FSEL R20, R20, -INF , !P6 ;  /* 0xff80000014147808 */ /* 0x000fe40007000000 */
[----:B------:R-:W-:Y:S01]  /*17fb0*/  ISETP.GE.AND P1, PT, R10, R231, PT ;  /* 0x000000e70a00720c */ /* 0x000fe20003f26270 */
[----:B------:R-:W-:Y:S01]  /*17fc0*/  LDSM.16.MT88.4 R172, [R190+0x10800] ;  /* 0x01080000beac783b */ /* 0x000fe20000004200 */
[----:B------:R-:W-:-:S02]  /*17fd0*/  ISETP.GE.AND P6, PT, R11, R232, PT ;  /* 0x000000e80b00720c */ /* 0x000fc40003fc6270 */
[C---:B------:R-:W-:Y:S01]  /*17fe0*/  ISETP.GE.AND P3, PT, R11.reuse, R231, PT ;  /* 0x000000e70b00720c */ /* 0x040fe20003f66270 */
[----:B------:R-:W-:Y:S01]  /*17ff0*/  LDSM.16.MT88.4 R168, [R214+0x12800] ;  /* 0x01280000d6a8783b */ /* 0x000fe20000004200 */
[----:B------:R-:W-:Y:S01]  /*18000*/  ISETP.GE.AND P5, PT, R11, R230, PT ;  /* 0x000000e60b00720c */ /* 0x000fe20003fa6270 */
[----:B------:R-:W-:Y:S01]  /*18010*/  VIADD R11, R41, 0x18 ;  /* 0x00000018290b7836 */ /* 0x000fe20000000000 */
[----:B------:R-:W-:Y:S02]  /*18020*/  FSEL R16, R16, -INF , !P4 ;  /* 0xff80000010107808 */ /* 0x000fe40006000000 */
[----:B------:R-:W-:Y:S02]  /*18030*/  ISETP.GE.AND P2, PT, R10, R233, PT ;  /* 0x000000e90a00720c */ /* 0x000fe40003f46270 */
[----:B------:R-:W-:Y:S02]  /*18040*/  FSEL R14, R22, -INF , P0 ;  /* 0xff800000160e7808 */ /* 0x000fe40000000000 */
[----:B------:R-:W-:-:S02]  /*18050*/  ISETP.GE.AND P4, PT, R10, R232, PT ;  /* 0x000000e80a00720c */ /* 0x000fc40003f86270 */
[----:B------:R-:W-:Y:S01]  /*18060*/  ISETP.GE.AND P0, PT, R10, R230, PT ;  /* 0x000000e60a00720c */ /* 0x000fe20003f06270 */
[----:B------:R-:W-:Y:S01]  /*18070*/  VIADD R10, R41, 0x19 ;  /* 0x00000019290a7836 */ /* 0x000fe20000000000 */
[----:B------:R-:W-:Y:S02]  /*18080*/  FSEL R13, R23, -INF , P1 ;  /* 0xff800000170d7808 */ /* 0x000fe40000800000 */
[----:B------:R-:W-:Y:S01]  /*18090*/  FSEL R15, R19, -INF , P3 ;  /* 0xff800000130f7808 */ /* 0x000fe20001800000 */
[C---:B------:R-:W-:Y:S01]  /*180a0*/  VIADD R19, R41.reuse, 0x20 ;  /* 0x0000002029137836 */ /* 0x040fe20000000000 */
[----:B------:R-:W-:Y:S01]  /*180b0*/  FSEL R12, R18, -INF , P2 ;  /* 0xff800000120c7808 */ /* 0x000fe20001000000 */
[----:B------:R-:W-:Y:S01]  /*180c0*/  VIADD R18, R41, 0x21 ;  /* 0x0000002129127836 */ /* 0x000fe20000000000 */
[C---:B------:R-:W-:Y:S02]  /*180d0*/  ISETP.GE.AND P2, PT, R11.reuse, R231, PT ;  /* 0x000000e70b00720c */ /* 0x040fe40003f46270 */
[----:B------:R-:W-:-:S02]  /*180e0*/  ISETP.GE.AND P3, PT, R11, R233, PT ;  /* 0x000000e90b00720c */ /* 0x000fc40003f66270 */
[----:B------:R-:W-:Y:S02]  /*180f0*/  FSEL R13, R13, -INF , !P0 ;  /* 0xff8000000d0d7808 */ /* 0x000fe40004000000 */
[----:B------:R-:W-:Y:S02]  /*18100*/  ISETP.GE.AND P0, PT, R10, R231, PT ;  /* 0x000000e70a00720c */ /* 0x000fe40003f06270 */
[----:B------:R-:W-:Y:S02]  /*18110*/  FSEL R15, R15, -INF , !P5 ;  /* 0xff8000000f0f7808 */ /* 0x000fe40006800000 */
[----:B------:R-:W-:Y:S02]  /*18120*/  ISETP.GE.AND P5, PT, R11, R230, PT ;  /* 0x000000e60b00720c */ /* 0x000fe40003fa6270 */
[----:B------:R-:W-:Y:S02]  /*18130*/  FSEL R9, R9, -INF , P2 ;  /* 0xff80000009097808 */ /* 0x000fe40001000000 */
[----:B------:R-:W-:-:S02]  /*18140*/  FSEL R24, R24, -INF , P3 ;  /* 0xff80000018187808 */ /* 0x000fc40001800000 */
[-C--:B------:R-:W-:Y:S02]  /*18150*/  ISETP.GE.AND P2, PT, R19, R233.reuse, PT ;  /* 0x000000e91300720c */ /* 0x080fe40003f46270 */
[----:B------:R-:W-:Y:S02]  /*18160*/  FSEL R14, R14, -INF , !P6 ;  /* 0xff8000000e0e7808 */ /* 0x000fe40007000000 */
[C---:B------:R-:W-:Y:S02]  /*18170*/  ISETP.GE.AND P1, PT, R10.reuse, R233, PT ;  /* 0x000000e90a00720c */ /* 0x040fe40003f26270 */
[----:B------:R-:W-:Y:S02]  /*18180*/  ISETP.GE.AND P3, PT, R10, R230, PT ;  /* 0x000000e60a00720c */ /* 0x000fe40003f66270 */
[----:B------:R-:W-:Y:S02]  /*18190*/  FSEL R4, R4, -INF , P0 ;  /* 0xff80000004047808 */ /* 0x000fe40000000000 */
[----:B------:R-:W-:-:S02]  /*181a0*/  ISETP.GE.AND P6, PT, R11, R232, PT ;  /* 0x000000e80b00720c */ /* 0x000fc40003fc6270 */
[----:B------:R-:W-:Y:S02]  /*181b0*/  FSEL R11, R9, -INF , !P5 ;  /* 0xff800000090b7808 */ /* 0x000fe40006800000 */
[----:B------:R-:W-:Y:S02]  /*181c0*/  FSEL R12, R12, -INF , !P4 ;  /* 0xff8000000c0c7808 */ /* 0x000fe40006000000 */
[----:B------:R-:W-:Y:S02]  /*181d0*/  ISETP.GE.AND P5, PT, R19, R231, PT ;  /* 0x000000e71300720c */ /* 0x000fe40003fa6270 */
[----:B------:R-:W-:Y:S01]  /*181e0*/  FSEL R206, R5, -INF , P2 ;  /* 0xff80000005ce7808 */ /* 0x000fe20001000000 */
[----:B------:R-:W-:Y:S01]  /*181f0*/  VIADD R5, R41, 0x28 ;  /* 0x0000002829057836 */ /* 0x000fe20000000000 */
[----:B------:R-:W-:Y:S02]  /*18200*/  ISETP.GE.AND P4, PT, R10, R232, PT ;  /* 0x000000e80a00720c */ /* 0x000fe40003f86270 */
[----:B------:R-:W-:-:S02]  /*18210*/  FSEL R8, R8, -INF , P1 ;  /* 0xff80000008087808 */ /* 0x000fc40000800000 */
[----:B------:R-:W-:Y:S01]  /*18220*/  FSEL R9, R4, -INF , !P3 ;  /* 0xff80000004097808 */ /* 0x000fe20005800000 */
[----:B------:R-:W-:Y:S01]  /*18230*/  VIADD R4, R41, 0x29 ;  /* 0x0000002929047836 */ /* 0x000fe20000000000 */
[C---:B------:R-:W-:Y:S02]  /*18240*/  ISETP.GE.AND P0, PT, R18.reuse, R233, PT ;  /* 0x000000e91200720c */ /* 0x040fe40003f06270 */
[----:B------:R-:W-:Y:S02]  /*18250*/  ISETP.GE.AND P3, PT, R18, R231, PT ;  /* 0x000000e71200720c */ /* 0x000fe40003f66270 */
[----:B------:R-:W-:Y:S02]  /*18260*/  FSEL R10, R24, -INF , !P6 ;  /* 0xff800000180a7808 */ /* 0x000fe40007000000 */
[----:B------:R-:W-:Y:S02]  /*18270*/  ISETP.GE.AND P1, PT, R19, R230, PT ;  /* 0x000000e61300720c */ /* 0x000fe40003f26270 */
[----:B------:R-:W-:-:S02]  /*18280*/  FSEL R27, R27, -INF , P5 ;  /* 0xff8000001b1b7808 */ /* 0x000fc40002800000 */
[-C--:B------:R-:W-:Y:S02]  /*18290*/  ISETP.GE.AND P6, PT, R19, R232.reuse, PT ;  /* 0x000000e81300720c */ /* 0x080fe40003fc6270 */
[----:B------:R-:W-:Y:S02]  /*182a0*/  FSEL R8, R8, -INF , !P4 ;  /* 0xff80000008087808 */ /* 0x000fe40006000000 */
[C---:B------:R-:W-:Y:S02]  /*182b0*/  ISETP.GE.AND P4, PT, R18.reuse, R232, PT ;  /* 0x000000e81200720c */ /* 0x040fe40003f86270 */
[----:B------:R-:W-:Y:S02]  /*182c0*/  ISETP.GE.AND P2, PT, R18, R230, PT ;  /* 0x000000e61200720c */ /* 0x000fe40003f46270 */
[----:B------:R-:W-:Y:S02]  /*182d0*/  ISETP.GE.AND P5, PT, R5, R233, PT ;  /* 0x000000e90500720c */ /* 0x000fe40003fa6270 */
[----:B------:R-:W-:-:S02]  /*182e0*/  FSEL R25, R25, -INF , P0 ;  /* 0xff80000019197808 */ /* 0x000fc40000000000 */
[----:B------:R-:W-:Y:S02]  /*182f0*/  FSEL R26, R26, -INF , P3 ;  /* 0xff8000001a1a7808 */ /* 0x000fe40001800000 */
[----:B------:R-:W-:Y:S02]  /*18300*/  FSEL R211, R27, -INF , !P1 ;  /* 0xff8000001bd37808 */ /* 0x000fe40004800000 */
[----:B------:R-:W-:Y:S02]  /*18310*/  FSEL R206, R206, -INF , !P6 ;  /* 0xff800000cece7808 */ /* 0x000fe40007000000 */
[C---:B------:R-:W-:Y:S02]  /*18320*/  ISETP.GE.AND P1, PT, R5.reuse, R231, PT ;  /* 0x000000e70500720c */ /* 0x040fe40003f26270 */
[C---:B------:R-:W-:Y:S02]  /*18330*/  ISETP.GE.AND P6, PT, R5.reuse, R232, PT ;  /* 0x000000e80500720c */ /* 0x040fe40003fc6270 */
[----:B------:R-:W-:Y:S01]  /*18340*/  ISETP.GE.AND P0, PT, R5, R230, PT ;  /* 0x000000e60500720c */ /* 0x000fe20003f06270 */
[----:B------:R-:W-:Y:S01]  /*18350*/  VIADD R5, R41, 0x30 ;  /* 0x0000003029057836 */ /* 0x000fe20000000000 */
[----:B------:R-:W-:-:S02]  /*18360*/  FSEL R196, R25, -INF , !P4 ;  /* 0xff80000019c47808 */ /* 0x000fc40006000000 */
[----:B------:R-:W-:Y:S02]  /*18370*/  FSEL R209, R26, -INF , !P2 ;  /* 0xff8000001ad17808 */ /* 0x000fe40005000000 */
[----:B------:R-:W-:Y:S01]  /*18380*/  FSEL R28, R28, -INF , P5 ;  /* 0xff8000001c1c7808 */ /* 0x000fe20002800000 */
[----:B------:R-:W-:Y:S01]  /*18390*/  LDSM.16.MT88.4 R24, [R191+0x10800] ;  /* 0x01080000bf18783b */ /* 0x000fe20000004200 */
[C---:B------:R-:W-:Y:S02]  /*183a0*/  ISETP.GE.AND P4, PT, R4.reuse, R233, PT ;  /* 0x000000e90400720c */ /* 0x040fe40003f86270 */
[C---:B------:R-:W-:Y:S02]  /*183b0*/  ISETP.GE.AND P3, PT, R4.reuse, R232, PT ;  /* 0x000000e80400720c */ /* 0x040fe40003f66270 */
[C---:B------:R-:W-:Y:S02]  /*183c0*/  ISETP.GE.AND P2, PT, R4.reuse, R231, PT ;  /* 0x000000e70400720c */ /* 0x040fe40003f46270 */
[----:B------:R-:W-:Y:S01]  /*183d0*/  ISETP.GE.AND P5, PT, R4, R230, PT ;  /* 0x000000e60400720c */ /* 0x000fe20003fa6270 */
[----:B------:R-:W-:Y:S01]  /*183e0*/  VIADD R4, R41, 0x31 ;  /* 0x0000003129047836 */ /* 0x000fe20000000000 */
[----:B------:R-:W-:-:S02]  /*183f0*/  FSEL R32, R32, -INF , P1 ;  /* 0xff80000020207808 */ /* 0x000fc40000800000 */
[----:B------:R-:W-:Y:S02]  /*18400*/  FSEL R204, R28, -INF , !P6 ;  /* 0xff8000001ccc7808 */ /* 0x000fe40007000000 */
[-C--:B------:R-:W-:Y:S02]  /*18410*/  ISETP.GE.AND P6, PT, R5, R233.reuse, PT ;  /* 0x000000e90500720c */ /* 0x080fe40003fc6270 */
[----:B------:R-:W-:Y:S02]  /*18420*/  FSEL R30, R30, -INF , P2 ;  /* 0xff8000001e1e7808 */ /* 0x000fe40001000000 */
[----:B------:R-:W-:Y:S02]  /*18430*/  FSEL R207, R32, -INF , !P0 ;  /* 0xff80000020cf7808 */ /* 0x000fe40004000000 */
[----:B------:R-:W-:Y:S02]  /*18440*/  FSEL R6, R6, -INF , P4 ;  /* 0xff80000006067808 */ /* 0x000fe40002000000 */
[----:B------:R-:W-:-:S02]  /*18450*/  ISETP.GE.AND P2, PT, R4, R233, PT ;  /* 0x000000e90400720c */ /* 0x000fc40003f46270 */
[C---:B------:R-:W-:Y:S02]  /*18460*/  ISETP.GE.AND P1, PT, R5.reuse, R232, PT ;  /* 0x000000e80500720c */ /* 0x040fe40003f26270 */
[CC--:B------:R-:W-:Y:S02]  /*18470*/  ISETP.GE.AND P0, PT, R5.reuse, R231.reuse, PT ;  /* 0x000000e70500720c */ /* 0x0c0fe40003f06270 */
[----:B------:R-:W-:Y:S01]  /*18480*/  ISETP.GE.AND P4, PT, R5, R230, PT ;  /* 0x000000e60500720c */ /* 0x000fe20003f86270 */
[----:B------:R-:W-:Y:S01]  /*18490*/  VIADD R5, R41, 0x38 ;  /* 0x0000003829057836 */ /* 0x000fe20000000000 */
[----:B------:R-:W-:Y:S02]  /*184a0*/  FSEL R31, R31, -INF , P6 ;  /* 0xff8000001f1f7808 */ /* 0x000fe40003000000 */
[----:B------:R-:W-:Y:S02]  /*184b0*/  ISETP.GE.AND P6, PT, R4, R231, PT ;  /* 0x000000e70400720c */ /* 0x000fe40003fc6270 */
[----:B------:R-:W-:-:S02]  /*184c0*/  FSEL R35, R35, -INF , P2 ;  /* 0xff80000023237808 */ /* 0x000fc40001000000 */
[-C--:B------:R-:W-:Y:S02]  /*184d0*/  ISETP.GE.AND P2, PT, R41, R233.reuse, PT ;  /* 0x000000e92900720c */ /* 0x080fe40003f46270 */
[----:B------:R-:W-:Y:S02]  /*184e0*/  FSEL R36, R36, -INF , P0 ;  /* 0xff80000024247808 */ /* 0x000fe40000000000 */
[----:B------:R-:W-:Y:S02]  /*184f0*/  ISETP.GE.AND P0, PT, R5, R233, PT ;  /* 0x000000e90500720c */ /* 0x000fe40003f06270 */
[----:B------:R-:W-:Y:S02]  /*18500*/  FSEL R38, R38, -INF , P6 ;  /* 0xff80000026267808 */ /* 0x000fe40003000000 */
[----:B------:R-:W-:Y:S02]  /*18510*/  ISETP.GE.AND P6, PT, R41, R232, PT ;  /* 0x000000e82900720c */ /* 0x000fe40003fc6270 */
[----:B------:R-:W-:-:S02]  /*18520*/  FSEL R48, R48, -INF , P2 ;  /* 0xff80000030307808 */ /* 0x000fc40001000000 */
[----:B------:R-:W-:Y:S02]  /*18530*/  ISETP.GE.AND P2, PT, R41, R231, PT ;  /* 0x000000e72900720c */ /* 0x000fe40003f46270 */
[----:B------:R-:W-:Y:S02]  /*18540*/  FSEL R40, R40, -INF , P0 ;  /* 0xff80000028287808 */ /* 0x000fe40000000000 */
[----:B------:R-:W-:Y:S02]  /*18550*/  FSEL R200, R6, -INF , !P3 ;  /* 0xff80000006c87808 */ /* 0x000fe40005800000 */
[C---:B------:R-:W-:Y:S02]  /*18560*/  ISETP.GE.AND P0, PT, R4.reuse, R232, PT ;  /* 0x000000e80400720c */ /* 0x040fe40003f06270 */
[----:B------:R-:W-:Y:S02]  /*18570*/  ISETP.GE.AND P3, PT, R4, R230, PT ;  /* 0x000000e60400720c */ /* 0x000fe40003f66270 */
[----:B------:R-:W-:-:S02]  /*18580*/  FSEL R4, R48, -INF , !P6 ;  /* 0xff80000030047808 */ /* 0x000fc40007000000 */
[----:B------:R-:W-:Y:S01]  /*18590*/  FSEL R210, R31, -INF , !P1 ;  /* 0xff8000001fd27808 */ /* 0x000fe20004800000 */
[----:B------:R-:W-:Y:S01]  /*185a0*/  LDSM.16.MT88.4 R48, [R191+0x12000] ;  /* 0x01200000bf30783b */ /* 0x000fe20000004200 */
[C---:B------:R-:W-:Y:S01]  /*185b0*/  ISETP.GE.AND P1, PT, R41.reuse, R230, PT ;  /* 0x000000e62900720c */ /* 0x040fe20003f26270 */
[----:B------:R-:W-:Y:S01]  /*185c0*/  VIADD R41, R41, 0x39 ;  /* 0x0000003929297836 */ /* 0x000fe20000000000 */
[----:B------:R-:W-:Y:S02]  /*185d0*/  FSEL R6, R3, -INF , P2 ;  /* 0xff80000003067808 */ /* 0x000fe40001000000 */
[----:B------:R-:W-:Y:S02]  /*185e0*/  FSEL R208, R35, -INF , !P0 ;  /* 0xff80000023d07808 */ /* 0x000fe40004000000 */
[----:B------:R-:W-:Y:S02]  /*185f0*/  ISETP.GE.AND P6, PT, R5, R232, PT ;  /* 0x000000e80500720c */ /* 0x000fe40003fc6270 */
        /* <DEDUP_REMOVED lines=10> */
[----:B------:R-:W-:Y:S02]  /*186a0*/  ISETP.GE.AND P1, PT, R41, R233, PT ;  /* 0x000000e92900720c */ /* 0x000fe40003f26270 */
[----:B------:R-:W-:Y:S02]  /*186b0*/  FMNMX3.FTZ R3, R3, R196, R204, !PT ;  /* 0x000000c403037276 */ /* 0x000fe400078100cc */
[----:B------:R-:W-:-:S02]  /*186c0*/  FMNMX3.FTZ R6, R6, R9, R211, !PT ;  /* 0x0000000906067276 */ /* 0x000fc400078100d3 */
[----:B------:R-:W-:Y:S02]  /*186d0*/  FSEL R202, R40, -INF , !P6 ;  /* 0xff80000028ca7808 */ /* 0x000fe40007000000 */
[----:B------:R-:W-:Y:S02]  /*186e0*/  ISETP.GE.AND P6, PT, R41, R232, PT ;  /* 0x000000e82900720c */ /* 0x000fe40003fc6270 */
[----:B------:R-:W-:Y:S02]  /*186f0*/  FSEL R37, R37, -INF , P0 ;  /* 0xff80000025257808 */ /* 0x000fe40000000000 */
[----:B------:R-:W-:Y:S02]  /*18700*/  FSEL R33, R33, -INF , P1 ;  /* 0xff80000021217808 */ /* 0x000fe40000800000 */
[----:B------:R-:W-:Y:S02]  /*18710*/  FMNMX3.FTZ R3, R3, R200, R210, !PT ;  /* 0x000000c803037276 */ /* 0x000fe400078100d2 */
[----:B------:R-:W-:-:S02]  /*18720*/  ISETP.GE.AND P0, PT, R41, R231, PT ;  /* 0x000000e72900720c */ /* 0x000fc40003f06270 */
[----:B------:R-:W-:Y:S02]  /*18730*/  FSEL R205, R30, -INF , !P5 ;  /* 0xff8000001ecd7808 */ /* 0x000fe40006800000 */
[----:B------:R-:W-:Y:S02]  /*18740*/  FSEL R199, R36, -INF , !P4 ;  /* 0xff80000024c77808 */ /* 0x000fe40006000000 */
[----:B------:R-:W-:Y:S02]  /*18750*/  FMNMX3.FTZ R6, R6, R209, R207, !PT ;  /* 0x000000d106067276 */ /* 0x000fe400078100cf */
[----:B------:R-:W-:Y:S02]  /*18760*/  FSEL R198, R33, -INF , !P6 ;  /* 0xff80000021c67808 */ /* 0x000fe40007000000 */
[----:B------:R-:W-:Y:S02]  /*18770*/  FMNMX3.FTZ R3, R3, R208, R202, !PT ;  /* 0x000000d003037276 */ /* 0x000fe400078100ca */
[----:B------:R-:W-:-:S02]  /*18780*/  ISETP.GE.AND P1, PT, R41, R230, PT ;  /* 0x000000e62900720c */ /* 0x000fc40003f26270 */
[----:B------:R-:W-:Y:S01]  /*18790*/  FSEL R39, R39, -INF , P0 ;  /* 0xff80000027277808 */ /* 0x000fe20000000000 */
[----:B------:R-:W-:Y:S01]  /*187a0*/  LDSM.16.MT88.4 R40, [R214+0x12000] ;  /* 0x01200000d628783b */ /* 0x000fe20000004200 */
        /* <DEDUP_REMOVED lines=40> */
[----:B------:R-:W4:Y:S01]  /*18a30*/  LDSM.16.MT88.4 R12, [R191+0x14800] ;  /* 0x01480000bf0c783b */ /* 0x000f220000004200 */
[----:B------:R-:W5:Y:S01]  /*18a40*/  MUFU.EX2 R184, R184 ;  /* 0x000000b800b87308 */ /* 0x000f620000000800 */
[--C-:B------:R-:W-:Y:S01]  /*18a50*/  FFMA.FTZ R166, R11, UR16, -R194.reuse ;  /* 0x000000100ba67c23 */ /* 0x100fe200080108c2 */
[--C-:B------:R-:W-:Y:S01]  /*18a60*/  FFMA.FTZ R165, R9, UR16, -R194.reuse ;  /* 0x0000001009a57c23 */ /* 0x100fe200080108c2 */
[----:B------:R-:W-:Y:S01]  /*18a70*/  LDSM.16.MT88.4 R20, [R191+0x16800] ;  /* 0x01680000bf14783b */ /* 0x000fe20000004200 */
[----:B------:R-:W-:Y:S01]  /*18a80*/  MUFU.EX2 R187, R187 ;  /* 0x000000bb00bb7308 */ /* 0x000fe20000000800 */
[--C-:B------:R-:W-:Y:S01]  /*18a90*/  FFMA.FTZ R206, R206, UR16, -R203.reuse ;  /* 0x00000010cece7c23 */ /* 0x100fe200080108cb */
[----:B--2---:R-:W-:Y:S01]  /*18aa0*/  F2FP.F16.F32.PACK_AB R128, R188, R189 ;  /* 0x000000bdbc80723e */ /* 0x004fe200000000ff */
[----:B------:R-:W2:Y:S01]  /*18ab0*/  LDSM.16.MT88.4 R8, [R214+0x10800] ;  /* 0x01080000d608783b */ /* 0x000ea20000004200 */
        /* <DEDUP_REMOVED lines=11> */
[--C-:B------:R-:W-:Y:S01]  /*18b70*/  FFMA.FTZ R239, R198, UR16, -R203.reuse ;  /* 0x00000010c6ef7c23 */ /* 0x100fe200080108cb */
[----:B------:R-:W-:Y:S01]  /*18b80*/  MUFU.EX2 R181, R181 ;  /* 0x000000b500b57308 */ /* 0x000fe20000000800 */
[--C-:B------:R-:W-:Y:S01]  /*18b90*/  FFMA.FTZ R237, R192, UR16, -R194.reuse ;  /* 0x00000010c0ed7c23 */ /* 0x100fe200080108c2 */
[----:B-1----:R-:W-:Y:S01]  /*18ba0*/  F2FP.F16.F32.PACK_AB R129, R186, R187 ;  /* 0x000000bbba81723e */ /* 0x002fe200000000ff */
[----:B------:R-:W-:Y:S01]  /*18bb0*/  FFMA.FTZ R210, R210, UR16, -R203 ;  /* 0x00000010d2d27c23 */ /* 0x000fe200080108cb */
[----:B------:R-:W1:Y:S01]  /*18bc0*/  MUFU.EX2 R180, R180 ;  /* 0x000000b400b47308 */ /* 0x000e620000000800 */
[--C-:B------:R-:W-:Y:S01]  /*18bd0*/  FFMA.FTZ R199, R199, UR16, -R194.reuse ;  /* 0x00000010c7c77c23 */ /* 0x100fe200080108c2 */
[----:B------:R-:W-:Y:S01]  /*18be0*/  FFMA.FTZ R193, R193, UR16, -R194 ;  /* 0x00000010c1c17c23 */ /* 0x000fe200080108c2 */
[----:B------:R-:W-:Y:S01]  /*18bf0*/  FADD.FTZ R188, R189, R188 ;  /* 0x000000bcbdbc7221 */ /* 0x000fe20000010000 */
[----:B------:R-:W-:Y:S01]  /*18c00*/  MUFU.EX2 R177, R177 ;  /* 0x000000b100b17308 */ /* 0x000fe20000000800 */
[----:B------:R-:W-:Y:S01]  /*18c10*/  FADD.FTZ R186, R187, R186 ;  /* 0x000000babbba7221 */ /* 0x000fe20000010000 */
[----:B-----5:R-:W-:Y:S01]  /*18c20*/  F2FP.F16.F32.PACK_AB R131, R182, R183 ;  /* 0x000000b7b683723e */ /* 0x020fe200000000ff */
[----:B------:R-:W-:Y:S01]  /*18c30*/  FADD.FTZ R185, R185, R188 ;  /* 0x000000bcb9b97221 */ /* 0x000fe20000010000 */
[----:B------:R-:W-:Y:S01]  /*18c40*/  MUFU.EX2 R176, R176 ;  /* 0x000000b000b07308 */ /* 0x000fe20000000800 */
[----:B------:R-:W-:-:S02]  /*18c50*/  FADD.FTZ R183, R183, R186 ;  /* 0x000000bab7b77221 */ /* 0x000fc40000010000 */
[----:B------:R-:W-:Y:S01]  /*18c60*/  FADD.FTZ R184, R184, R185 ;  /* 0x000000b9b8b87221 */ /* 0x000fe20000010000 */
[----:B------:R-:W-:Y:S01]  /*18c70*/  MUFU.EX2 R179, R179 ;  /* 0x000000b300b37308 */ /* 0x000fe20000000800 */
[C---:B------:R-:W-:Y:S01]  /*18c80*/  HMMA.16816.F32 R44, R128.reuse, R48, RZ ;  /* 0x00000030802c723c */ /* 0x040fe200000018ff */
[----:B------:R-:W-:Y:S02]  /*18c90*/  FADD.FTZ R182, R182, R183 ;  /* 0x000000b7b6b67221 */ /* 0x000fe40000010000 */
[----:B------:R-:W5:Y:S04]  /*18ca0*/  MUFU.EX2 R178, R178 ;  /* 0x000000b200b27308 */ /* 0x000f680000000800 */
        /* <DEDUP_REMOVED lines=298> */
.L_x_6848:
        /* <DEDUP_REMOVED lines=8> */
.L_x_6849:
[----:B------:R-:W1:Y:S01]  /*19fd0*/  S2R R165, SR_TID.X ;  /* 0x0000000000a57919 */ /* 0x000e620000002100 */
[----:B------:R-:W2:Y:S01]  /*19fe0*/  LDCU UR10, c[0x0][0x3c4] ;  /* 0x00007880ff0a77ac */ /* 0x000ea20008000800 */
[----:B------:R-:W-:Y:S01]  /*19ff0*/  MOV R227, R225 ;  /* 0x000000e100e37202 */ /* 0x000fe20000000f00 */
        /* <DEDUP_REMOVED lines=11> */
[C---:B-1----:R-:W-:Y:S02]  /*1a0b0*/  SHF.L.U32 R6, R165.reuse, 0x6, RZ ;  /* 0x00000006a5067819 */ /* 0x042fe400000006ff */
[----:B------:R-:W-:Y:S02]  /*1a0c0*/  SHF.L.U32 R5, R165, 0x5, RZ ;  /* 0x00000005a5057819 */ /* 0x000fe400000006ff */
[C---:B------:R-:W-:Y:S02]  /*1a0d0*/  LOP3.LUT R10, R6.reuse, 0x200, RZ, 0xc0, !PT ;  /* 0x00000200060a7812 */ /* 0x040fe400078ec0ff */
[----:B------:R-:W-:Y:S02]  /*1a0e0*/  SHF.R.U32.HI R9, RZ, 0x1, R165 ;  /* 0x00000001ff097819 */ /* 0x000fe400000116a5 */
[----:B------:R-:W-:Y:S02]  /*1a0f0*/  LOP3.LUT R8, R6, 0x1c0, RZ, 0xc0, !PT ;  /* 0x000001c006087812 */ /* 0x000fe400078ec0ff */
[----:B------:R-:W-:-:S02]  /*1a100*/  LOP3.LUT R5, R10, 0x7c00, R5, 0xf8, !PT ;  /* 0x00007c000a057812 */ /* 0x000fc400078ef805 */
[----:B------:R-:W-:Y:S02]  /*1a110*/  LOP3.LUT R4, R8, 0x8, R9, 0xf8, !PT ;  /* 0x0000000808047812 */ /* 0x000fe400078ef809 */
[----:B------:R-:W-:Y:S02]  /*1a120*/  IADD3 R10, P0, PT, R226, UR11, RZ ;  /* 0x0000000be20a7c10 */ /* 0x000fe4000ff1e0ff */
[----:B------:R-:W-:Y:S02]  /*1a130*/  SHF.L.U32 R7, R165, 0x3, RZ ;  /* 0x00000003a5077819 */ /* 0x000fe400000006ff */
[----:B------:R-:W-:Y:S02]  /*1a140*/  LOP3.LUT R8, R8, 0x8, R165, 0xf8, !PT ;  /* 0x0000000808087812 */ /* 0x000fe400078ef8a5 */
[----:B------:R-:W-:Y:S02]  /*1a150*/  LOP3.LUT R209, R6, 0x400, RZ, 0xc0, !PT ;  /* 0x0000040006d17812 */ /* 0x000fe400078ec0ff */
[----:B------:R-:W-:-:S02]  /*1a160*/  IADD3.X R11, PT, PT, R225, UR10, RZ, P0, !PT ;  /* 0x0000000ae10b7c10 */ /* 0x000fc400087fe4ff */
[--C-:B------:R-:W-:Y:S02]  /*1a170*/  LOP3.LUT R8, R8, 0x38, R7.reuse, 0x78, !PT ;  /* 0x0000003808087812 */ /* 0x100fe400078e7807 */
[----:B------:R-:W-:Y:S01]  /*1a180*/  IADD3 R6, P0, PT, R10, UR11, RZ ;  /* 0x0000000b0a067c10 */ /* 0x000fe2000ff1e0ff */
[----:B------:R-:W-:Y:S01]  /*1a190*/  LDGSTS.E.BYPASS.LTC128B.128 [R0+0x10800], desc[UR4][R10.64] ;  /* 0x108000000a007fae */ /* 0x000fe2000b981a04 */
[----:B------:R-:W-:Y:S02]  /*1a1a0*/  LOP3.LUT R4, R4, 0x38, R7, 0x78, !PT ;  /* 0x0000003804047812 */ /* 0x000fe400078e7807 */
[----:B------:R-:W-:Y:S01]  /*1a1b0*/  LEA R209, R8, R209, 0x1 ;  /* 0x000000d108d17211 */ /* 0x000fe200078e08ff */
[----:B------:R-:W-:Y:S01]  /*1a1c0*/  LDGSTS.E.BYPASS.LTC128B.128 [R0+0x12800], desc[UR4][R10.64+0x80] ;  /* 0x128000800a007fae */ /* 0x000fe2000b981a04 */
[----:B------:R-:W-:Y:S02]  /*1a1d0*/  IADD3.X R7, PT, PT, R11, UR10, RZ, P0, !PT ;  /* 0x0000000a0b077c10 */ /* 0x000fe400087fe4ff */
[----:B------:R-:W-:Y:S01]  /*1a1e0*/  IADD3 R8, P0, PT, R6, UR11, RZ ;  /* 0x0000000b06087c10 */ /* 0x000fe2000ff1e0ff */
[----:B------:R-:W-:Y:S01]  /*1a1f0*/  LDGSTS.E.BYPASS.LTC128B.128 [R0+0x14800], desc[UR4][R10.64+0x100] ;  /* 0x148001000a007fae */ /* 0x000fe2000b981a04 */
[----:B------:R-:W-:-:S02]  /*1a200*/  LOP3.LUT R4, R5, R4, RZ, 0xfc, !PT ;  /* 0x0000000405047212 */ /* 0x000fc400078efcff */
[----:B------:R-:W-:Y:S01]  /*1a210*/  IADD3.X R9, PT, PT, R7, UR10, RZ, P0, !PT ;  /* 0x0000000a07097c10 */ /* 0x000fe200087fe4ff */
[----:B------:R-:W-:Y:S01]  /*1a220*/  LDGSTS.E.BYPASS.LTC128B.128 [R0+0x16800], desc[UR4][R10.64+0x180] ;  /* 0x168001800a007fae */ /* 0x000fe2000b981a04 */
[----:B------:R-:W-:Y:S02]  /*1a230*/  LEA R216, R4, UR6, 0x1 ;  /* 0x0000000604d87c11 */ /* 0x000fe4000f8e08ff */
[----:B------:R-:W-:Y:S01]  /*1a240*/  LOP3.LUT R4, R165, 0x2, RZ, 0xc0, !PT ;  /* 0x00000002a5047812 */ /* 0x000fe200078ec0ff */
[----:B------:R-:W-:Y:S01]  /*1a250*/  LDGSTS.E.BYPASS.LTC128B.128 [R0+0x11000], desc[UR4][R6.64] ;  /* 0x1100000006007fae */ /* 0x000fe2000b981a04 */
[----:B------:R-:W-:Y:S02]  /*1a260*/  IADD3 R166, PT, PT, R209, UR6, RZ ;  /* 0x00000006d1a67c10 */ /* 0x000fe4000fffe0ff */
[----:B------:R-:W-:Y:S01]  /*1a270*/  ISETP.NE.AND P0, PT, R4, RZ, PT ;  /* 0x000000ff0400720c */ /* 0x000fe20003f05270 */
[----:B------:R-:W-:Y:S01]  /*1a280*/  LDGSTS.E.BYPASS.LTC128B.128 [R0+0x13000], desc[UR4][R6.64+0x80] ;  /* 0x1300008006007fae */ /* 0x000fe2000b981a04 */
[----:B------:R-:W-:-:S02]  /*1a290*/  IADD3 R210, PT, PT, R167, R216, RZ ;  /* 0x000000d8a7d27210 */ /* 0x000fc40007ffe0ff */
[----:B------:R-:W-:Y:S01]  /*1a2a0*/  SEL R173, R2, 0xffffffe0, !P0 ;  /* 0xffffffe002ad7807 */ /* 0x000fe20004000000 */
[----:B------:R-:W-:Y:S01]  /*1a2b0*/  LDGSTS.E.BYPASS.LTC128B.128 [R0+0x15000], desc[UR4][R6.64+0x100] ;  /* 0x1500010006007fae */ /* 0x000fe2000b981a04 */
[----:B------:R-:W-:Y:S02]  /*1a2c0*/  IADD3 R167, PT, PT, R167, R166, RZ ;  /* 0x000000a6a7a77210 */ /* 0x000fe40007ffe0ff */
[C---:B------:R-:W-:Y:S01]  /*1a2d0*/  IADD3 R212, PT, PT, R173.reuse, R216, RZ ;  /* 0x000000d8add47210 */ /* 0x040fe20007ffe0ff */
[----:B------:R1:W-:Y:S01]  /*1a2e0*/  LDGSTS.E.BYPASS.LTC128B.128 [R0+0x17000], desc[UR4][R6.64+0x180] ;  /* 0x1700018006007fae */ /* 0x0003e2000b981a04 */
[----:B------:R-:W-:Y:S02]  /*1a2f0*/  IADD3 R208, PT, PT, R166, R173, RZ ;  /* 0x000000ada6d07210 */ /* 0x000fe40007ffe0ff */
[C---:B------:R-:W-:Y:S01]  /*1a300*/  IADD3 R211, PT, PT, R173.reuse, R210, RZ ;  /* 0x000000d2add37210 */ /* 0x040fe20007ffe0ff */
[----:B------:R-:W-:Y:S01]  /*1a310*/  LDGSTS.E.BYPASS.LTC128B.128 [R0+0x11800], desc[UR4][R8.64] ;  /* 0x1180000008007fae */ /* 0x000fe2000b981a04 */
[----:B------:R-:W-:-:S03]  /*1a320*/  IADD3 R166, PT, PT, R173, R167, RZ ;  /* 0x000000a7ada67210 */ /* 0x000fc60007ffe0ff */
        /* <DEDUP_REMOVED lines=181> */
[----:B------:R-:W1:Y:S04]  /*1ae80*/  LDSM.16.M88.4 R4, [R208+0xf000] ;  /* 0x00f00000d004783b */ /* 0x000e680000000200 */
[----:B------:R-:W-:Y:S03]  /*1ae90*/  LDSM.16.M88.4 R208, [R208+0xf800] ;  /* 0x00f80000d0d0783b */ /* 0x000fe60000000200 */
[C---:B--2---:R-:W-:Y:S08]  /*1aea0*/  HMMA.16816.F32 R204, R176.reuse, R28, R204 ;  /* 0x0000001cb0cc723c */ /* 0x044ff000000018cc */
[----:B------:R-:W-:Y:S08]  /*1aeb0*/  HMMA.16816.F32 R20, R176, R30, R20 ;  /* 0x0000001eb014723c */ /* 0x000ff00000001814 */
[C---:B-----5:R-:W-:Y:S01]  /*1aec0*/  HMMA.16816.F32 R28, R168.reuse, R180, R16 ;  /* 0x000000b4a81c723c */ /* 0x060fe20000001810 */
[----:B------:R-:W2:Y:S07]  /*1aed0*/  LDSM.16.M88.4 R16, [R166+0xe800] ;  /* 0x00e80000a610783b */ /* 0x000eae0000000200 */
[----:B------:R-:W-:Y:S08]  /*1aee0*/  HMMA.16816.F32 R12, R168, R182, R12 ;  /* 0x000000b6a80c723c */ /* 0x000ff0000000180c */
        /* <DEDUP_REMOVED lines=156> */
.L_x_6851:
        /* <DEDUP_REMOVED lines=8> */
.L_x_6852:
[----:B------:R-:W2:Y:S01]  /*1b930*/  LDCU UR9, c[0x0][0x3bc] ;  /* 0x00007780ff0977ac */ /* 0x000ea20008000800 */
        /* <DEDUP_REMOVED lines=29> */
.L_x_6850:
[----:B---3--:R-:W-:Y:S01]  /*1bb10*/  SHF.L.U32 R0, R165, 0x1, RZ ;  /* 0x00000001a5007819 */ /* 0x008fe200000006ff */
[----:B------:R-:W-:Y:S01]  /*1bb20*/  USHF.L.U32 UR4, UR22, 0x6, URZ ;  /* 0x0000000616047899 */ /* 0x000fe200080006ff */
[----:B------:R-:W-:Y:S01]  /*1bb30*/  IADD3 R202, PT, PT, R214, 0x10040, RZ ;  /* 0x00010040d6ca7810 */ /* 0x000fe20007ffe0ff */
[----:B------:R-:W-:Y:S01]  /*1bb40*/  @UP1 UIADD3 UR14, UPT, UPT, UR22, -0x3, URZ ;  /* 0xfffffffd160e1890 */ /* 0x000fe2000fffe0ff */
[----:B------:R-:W-:-:S04]  /*1bb50*/  LOP3.LUT R0, R0, 0x6, RZ, 0xc0, !PT ;  /* 0x0000000600007812 */ /* 0x000fc800078ec0ff */
[----:B------:R-:W-:-:S04]  /*1bb60*/  LOP3.LUT R0, R0, UR4, RZ, 0xfc, !PT ;  /* 0x0000000400007c12 */ /* 0x000fc8000f8efcff */
[C---:B------:R-:W-:Y:S02]  /*1bb70*/  IADD3 R17, PT, PT, R0.reuse, -0x80, RZ ;  /* 0xffffff8000117810 */ /* 0x040fe40007ffe0ff */
[----:B------:R-:W-:Y:S02]  /*1bb80*/  IADD3 R19, PT, PT, R0, -0x7f, RZ ;  /* 0xffffff8100137810 */ /* 0x000fe40007ffe0ff */
        /* <DEDUP_REMOVED lines=626> */
.L_x_6847:
[----:B------:R-:W-:-:S12]  /*1e2b0*/  UIADD3 UR14, UPT, UPT, UR28, -0x1, URZ ;  /* 0xffffffff1c0e7890 */ /* 0x000fd8000fffe0ff */
.L_x_6853:
        /* <DEDUP_REMOVED lines=17> */
[----:B------:R-:W2:Y:S01]  /*1e3d0*/  LDCU UR12, c[0x0][0x50c] ;  /* 0x0000a180ff0c77ac */ /* 0x000ea20008000800 */
[----:B------:R-:W2:Y:S01]  /*1e3e0*/  LDCU.64 UR16, c[0x0][0x358] ;  /* 0x00006b00ff1077ac */ /* 0x000ea20008000a00 */
[----:B------:R-:W2:Y:S01]  /*1e3f0*/  LDCU.64 UR8, c[0x0][0x3a0] ;  /* 0x00007400ff0877ac */ /* 0x000ea20008000a00 */
[----:B------:R-:W2:Y:S01]  /*1e400*/  LDCU.64 UR10, c[0x0][0x3a8] ;  /* 0x00007500ff0a77ac */ /* 0x000ea20008000a00 */
[----:B-1----:R-:W-:Y:S01]  /*1e410*/  IMAD.SHL.U32 R5, R5, 0x2, RZ ;  /* 0x0000000205057824 */ /* 0x002fe200078e00ff */
[----:B------:R-:W-:Y:S01]  /*1e420*/  UIADD3 UR15, UPT, UPT, UR15, 0x40, URZ ;  /* 0x000000400f0f7890 */ /* 0x000fe2000fffe0ff */
[----:B---3--:R-:W-:Y:S01]  /*1e430*/  LOP3.LUT P0, RZ, R0, 0x2, RZ, 0xc0, !PT ;  /* 0x0000000200ff7812 */ /* 0x008fe2000780c0ff */
[----:B------:R-:W-:-:S02]  /*1e440*/  IMAD.MOV.U32 R0, RZ, RZ, R164 ;  /* 0x000000ffff007224 */ /* 0x000fc400078e00a4 */
[----:B------:R-:W-:Y:S01]  /*1e450*/  LOP3.LUT R5, R5, 0x6, RZ, 0xc0, !PT ;  /* 0x0000000605057812 */ /* 0x000fe200078ec0ff */
[----:B--2---:R-:W-:Y:S01]  /*1e460*/  ULEA UR6, UR6, UR5, 0x18 ;  /* 0x0000000506067291 */ /* 0x004fe2000f8ec0ff */
[----:B------:R-:W-:Y:S02]  /*1e470*/  SEL R213, R212, 0xffffffe0, !P0 ;  /* 0xffffffe0d4d57807 */ /* 0x000fe40004000000 */
[----:B------:R-:W-:Y:S02]  /*1e480*/  LOP3.LUT R236, R236, 0x20, R5, 0xfe, !PT ;  /* 0x00000020ecec7812 */ /* 0x000fe400078efe05 */
[----:B----4-:R-:W-:-:S07]  /*1e490*/  IADD3 R213, PT, PT, R214, R213, RZ ;  /* 0x000000d5d6d57210 */ /* 0x010fce0007ffe0ff */
.L_x_6858:
        /* <DEDUP_REMOVED lines=90> */
.L_x_6855:
[----:B------:R-:W-:Y:S01]  /*1ea40*/  LEA R241, R241, UR6, 0x1 ;  /* 0x00000006f1f17c11 */ /* 0x000fe2000f8e08ff */
[----:B------:R-:W-:Y:S01]  /*1ea50*/  UIADD3 UR14, UPT, UPT, UR14, -0x1, URZ ;  /* 0xffffffff0e0e7890 */ /* 0x000fe2000fffe0ff */
[----:B------:R-:W-:Y:S02]  /*1ea60*/  MOV R227, R225 ;  /* 0x000000e100e37202 */ /* 0x000fe40000000f00 */
[----:B------:R-:W-:Y:S01]  /*1ea70*/  LOP3.LUT R221, R7, 0x400, RZ, 0xc0, !PT ;  /* 0x0000040007dd7812 */ /* 0x000fe200078ec0ff */
[----:B------:R-:W-:Y:S01]  /*1ea80*/  UISETP.GT.AND UP0, UPT, UR14, UR7, UPT ;  /* 0x000000070e00728c */ /* 0x000fe2000bf04270 */
[C---:B------:R-:W-:Y:S01]  /*1ea90*/  SHF.L.U32 R7, R8.reuse, 0x5, RZ ;  /* 0x0000000508077819 */ /* 0x040fe200000006ff */
[----:B------:R-:W-:Y:S01]  /*1eaa0*/  @!PT LDS RZ, [RZ] ;  /* 0x00000000fffff984 */ /* 0x000fe20000000800 */
[----:B------:R-:W-:Y:S01]  /*1eab0*/  @!PT LDS RZ, [RZ] ;  /* 0x00000000fffff984 */ /* 0x000fe20000000800 */
[----:B------:R-:W-:Y:S01]  /*1eac0*/  @!PT LDS RZ, [RZ] ;  /* 0x00000000fffff984 */ /* 0x000fe20000000800 */
        /* <DEDUP_REMOVED lines=16> */
[----:B------:R-:W-:Y:S02]  /*1ebd0*/  LOP3.LUT P0, RZ, R3, 0x2, RZ, 0xc0, !PT ;  /* 0x0000000203ff7812 */ /* 0x000fe4000780c0ff */
[----:B------:R-:W-:Y:S02]  /*1ebe0*/  IADD3 R216, PT, PT, R221, UR6, RZ ;  /* 0x00000006ddd87c10 */ /* 0x000fe4000fffe0ff */
[----:B------:R-:W-:Y:S01]  /*1ebf0*/  LDGSTS.E.BYPASS.LTC128B.128 [R241+0x14800], desc[UR16][R10.64+0x100] ;  /* 0x148001000af17fae */ /* 0x000fe2000b981a10 */
[----:B------:R-:W-:Y:S02]  /*1ec00*/  SEL R215, R212, 0xffffffe0, !P0 ;  /* 0xffffffe0d4d77807 */ /* 0x000fe40004000000 */
[----:B------:R-:W-:Y:S02]  /*1ec10*/  LOP3.LUT P2, RZ, R3, 0x4, RZ, 0xc0, !PT ;  /* 0x0000000403ff7812 */ /* 0x000fe4000784c0ff */
[----:B------:R1:W-:Y:S01]  /*1ec20*/  LDGSTS.E.BYPASS.LTC128B.128 [R241+0x16800], desc[UR16][R10.64+0x180] ;  /* 0x168001800af17fae */ /* 0x0003e2000b981a10 */
[-C--:B------:R-:W-:Y:S02]  /*1ec30*/  IADD3 R219, PT, PT, R222, R215.reuse, RZ ;  /* 0x000000d7dedb7210 */ /* 0x080fe40007ffe0ff */
[----:B------:R-:W-:Y:S02]  /*1ec40*/  IADD3 R218, PT, PT, R216, R215, RZ ;  /* 0x000000d7d8da7210 */ /* 0x000fe40007ffe0ff */
[----:B------:R-:W-:Y:S01]  /*1ec50*/  LDGSTS.E.BYPASS.LTC128B.128 [R241+0x11000], desc[UR16][R14.64] ;  /* 0x110000000ef17fae */ /* 0x000fe2000b981a10 */
[----:B------:R-:W-:Y:S04]  /*1ec60*/  MOV R3, 0x40 ;  /* 0x0000004000037802 */ /* 0x000fe80000000f00 */
[----:B------:R-:W-:Y:S01]  /*1ec70*/  LDGSTS.E.BYPASS.LTC128B.128 [R241+0x13000], desc[UR16][R14.64+0x80] ;  /* 0x130000800ef17fae */ /* 0x000fe2000b981a10 */
[----:B------:R-:W-:Y:S04]  /*1ec80*/  SEL R3, R3, 0xffffffc0, !P2 ;  /* 0xffffffc003037807 */ /* 0x000fe80005000000 */
[----:B------:R-:W-:Y:S01]  /*1ec90*/  LDGSTS.E.BYPASS.LTC128B.128 [R241+0x15000], desc[UR16][R14.64+0x100] ;  /* 0x150001000ef17fae */ /* 0x000fe2000b981a10 */
[-C--:B------:R-:W-:Y:S02]  /*1eca0*/  IADD3 R220, PT, PT, R222, R3.reuse, RZ ;  /* 0x00000003dedc7210 */ /* 0x080fe40007ffe0ff */
[----:B------:R-:W-:Y:S02]  /*1ecb0*/  IADD3 R216, PT, PT, R216, R3, RZ ;  /* 0x00000003d8d87210 */ /* 0x000fe40007ffe0ff */
[----:B------:R-:W-:Y:S01]  /*1ecc0*/  LDGSTS.E.BYPASS.LTC128B.128 [R241+0x17000], desc[UR16][R14.64+0x180] ;  /* 0x170001800ef17fae */ /* 0x000fe2000b981a10 */
[C---:B------:R-:W-:Y:S02]  /*1ecd0*/  IADD3 R217, PT, PT, R215.reuse, R220, RZ ;  /* 0x000000dcd7d97210 */ /* 0x040fe40007ffe0ff */
[----:B------:R-:W-:Y:S02]  /*1ece0*/  IADD3 R3, PT, PT, R215, R216, RZ ;  /* 0x000000d8d7037210 */ /* 0x000fe40007ffe0ff */
[----:B------:R-:W-:Y:S05]  /*1ecf0*/  LDGSTS.E.BYPASS.LTC128B.128 [R241+0x11800], desc[UR16][R6.64] ;  /* 0x1180000006f17fae */ /* 0x000fea000b981a10 */
[----:B------:R-:W-:Y:S05]  /*1ed00*/  LDGSTS.E.BYPASS.LTC128B.128 [R241+0x13800], desc[UR16][R6.64+0x80] ;  /* 0x1380008006f17fae */ /* 0x000fea000b981a10 */
[----:B------:R-:W-:Y:S05]  /*1ed10*/  LDGSTS.E.BYPASS.LTC128B.128 [R241+0x15800], desc[UR16][R6.64+0x100] ;  /* 0x1580010006f17fae */ /* 0x000fea000b981a10 */
[----:B------:R2:W-:Y:S05]  /*1ed20*/  LDGSTS.E.BYPASS.LTC128B.128 [R241+0x17800], desc[UR16][R6.64+0x180] ;  /* 0x1780018006f17fae */ /* 0x0005ea000b981a10 */
        /* <DEDUP_REMOVED lines=354> */
.L_x_6857:
        /* <DEDUP_REMOVED lines=29> */
.L_x_6856:
[C---:B-12---:R-:W-:Y:S01]  /*20520*/  IADD3 R4, PT, PT, R236.reuse, -0x20, RZ ;  /* 0xffffffe0ec047810 */ /* 0x046fe20007ffe0ff */
[----:B------:R-:W-:Y:S01]  /*20530*/  UISETP.GT.AND UP0, UPT, UR14, UR7, UPT ;  /* 0x000000070e00728c */ /* 0x000fe2000bf04270 */
[-C--:B------:R-:W-:Y:S01]  /*20540*/  ISETP.GE.AND P4, PT, R236, R233.reuse, PT ;  /* 0x000000e9ec00720c */ /* 0x080fe20003f86270 */
[----:B------:R-:W-:Y:S01]  /*20550*/  UIADD3 UR15, UPT, UPT, UR15, -0x40, URZ ;  /* 0xffffffc00f0f7890 */ /* 0x000fe2000fffe0ff */
[----:B------:R-:W-:Y:S02]  /*20560*/  ISETP.GE.AND P1, PT, R4, R233, PT ;  /* 0x000000e90400720c */ /* 0x000fe40003f26270 */
[----:B------:R-:W-:Y:S02]  /*20570*/  IADD3 R167, PT, PT, R236, -0x1f, RZ ;  /* 0xffffffe1eca77810 */ /* 0x000fe40007ffe0ff */
[----:B------:R-:W-:Y:S02]  /*20580*/  FSEL R241, R166, -INF , P4 ;  /* 0xff800000a6f17808 */ /* 0x000fe40002000000 */
[-C--:B------:R-:W-:Y:S02]  /*20590*/  ISETP.GE.AND P4, PT, R236, R231.reuse, PT ;  /* 0x000000e7ec00720c */ /* 0x080fe40003f86270 */
[----:B------:R-:W-:Y:S02]  /*205a0*/  FSEL R168, R168, -INF , P1 ;  /* 0xff800000a8a87808 */ /* 0x000fe40000800000 */
[-C--:B------:R-:W-:Y:S02]  /*205b0*/  ISETP.GE.AND P0, PT, R4, R231.reuse, PT ;  /* 0x000000e70400720c */ /* 0x080fe40003f06270 */
[C---:B------:R-:W-:Y:S02]  /*205c0*/  ISETP.GE.AND P1, PT, R167.reuse, R231, PT ;  /* 0x000000e7a700720c */ /* 0x040fe40003f26270 */
[C---:B------:R-:W-:Y:S02]  /*205d0*/  IADD3 R35, PT, PT, R236.reuse, -0x17, RZ ;  /* 0xffffffe9ec237810 */ /* 0x040fe40007ffe0ff */
[----:B------:R-:W-:Y:S02]  /*205e0*/  IADD3 R166, PT, PT, R236, -0x18, RZ ;  /* 0xffffffe8eca67810 */ /* 0x000fe40007ffe0ff */
[----:B------:R-:W-:Y:S02]  /*205f0*/  FSEL R219, R6, -INF , P4 ;  /* 0xff80000006db7808 */ /* 0x000fe40002000000 */
[-C--:B------:R-:W-:Y:S02]  /*20600*/  ISETP.GE.AND P4, PT, R167, R233.reuse, PT ;  /* 0x000000e9a700720c */ /* 0x080fe40003f86270 */
[----:B------:R-:W-:Y:S02]  /*20610*/  FSEL R170, R170, -INF , P0 ;  /* 0xff800000aaaa7808 */ /* 0x000fe40000000000 */
[----:B------:R-:W-:Y:S02]  /*20620*/  FSEL R171, R171, -INF , P1 ;  /* 0xff800000abab7808 */ /* 0x000fe40000800000 */
[----:B------:R-:W-:Y:S02]  /*20630*/  ISETP.GE.AND P0, PT, R35, R233, PT ;  /* 0x000000e92300720c */ /* 0x000fe40003f06270 */
[----:B------:R-:W-:Y:S02]  /*20640*/  ISETP.GE.AND P1, PT, R166, R231, PT ;  /* 0x000000e7a600720c */ /* 0x000fe40003f26270 */
[C---:B------:R-:W-:Y:S02]  /*20650*/  IADD3 R31, PT, PT, R236.reuse, -0xf, RZ ;  /* 0xfffffff1ec1f7810 */ /* 0x040fe40007ffe0ff */
[----:B------:R-:W-:Y:S02]  /*20660*/  IADD3 R5, PT, PT, R236, -0x10, RZ ;  /* 0xfffffff0ec057810 */ /* 0x000fe40007ffe0ff */
[----:B------:R-:W-:Y:S02]  /*20670*/  FSEL R169, R169, -INF , P4 ;  /* 0xff800000a9a97808 */ /* 0x000fe40002000000 */
[-C--:B------:R-:W-:Y:S02]  /*20680*/  ISETP.GE.AND P4, PT, R166, R233.reuse, PT ;  /* 0x000000e9a600720c */ /* 0x080fe40003f86270 */
[----:B------:R-:W-:Y:S02]  /*20690*/  FSEL R172, R172, -INF , P1 ;  /* 0xff800000acac7808 */ /* 0x000fe40000800000 */
[----:B------:R-:W-:Y:S02]  /*206a0*/  FSEL R165, R165, -INF , P0 ;  /* 0xff800000a5a57808 */ /* 0x000fe40000000000 */
[-C--:B------:R-:W-:Y:S02]  /*206b0*/  ISETP.GE.AND P1, PT, R31, R233.reuse, PT ;  /* 0x000000e91f00720c */ /* 0x080fe40003f26270 */
[----:B------:R-:W-:Y:S02]  /*206c0*/  ISETP.GE.AND P0, PT, R5, R233, PT ;  /* 0x000000e90500720c */ /* 0x000fe40003f06270 */
[----:B------:R-:W-:Y:S02]  /*206d0*/  IADD3 R27, PT, PT, R236, -0x8, RZ ;  /* 0xfffffff8ec1b7810 */ /* 0x000fe40007ffe0ff */
[----:B------:R-:W-:Y:S02]  /*206e0*/  FSEL R164, R164, -INF , P4 ;  /* 0xff800000a4a47808 */ /* 0x000fe40002000000 */
[-C--:B------:R-:W-:Y:S02]  /*206f0*/  ISETP.GE.AND P4, PT, R35, R231.reuse, PT ;  /* 0x000000e72300720c */ /* 0x080fe40003f86270 */
[----:B------:R-:W-:Y:S02]  /*20700*/  FSEL R205, R12, -INF , P0 ;  /* 0xff8000000ccd7808 */ /* 0x000fe40000000000 */
[----:B------:R-:W-:Y:S02]  /*20710*/  FSEL R199, R13, -INF , P1 ;  /* 0xff8000000dc77808 */ /* 0x000fe40000800000 */
[----:B------:R-:W-:Y:S02]  /*20720*/  ISETP.GE.AND P0, PT, R31, R231, PT ;  /* 0x000000e71f00720c */ /* 0x000fe40003f06270 */
[----:B------:R-:W-:Y:S02]  /*20730*/  ISETP.GE.AND P1, PT, R27, R233, PT ;  /* 0x000000e91b00720c */ /* 0x000fe40003f26270 */
[----:B------:R-:W-:Y:S02]  /*20740*/  IADD3 R26, PT, PT, R236, -0x7, RZ ;  /* 0xfffffff9ec1a7810 */ /* 0x000fe40007ffe0ff */
[----:B------:R-:W-:Y:S02]  /*20750*/  FSEL R6, R173, -INF , P4 ;  /* 0xff800000ad067808 */ /* 0x000fe40002000000 */
[-C--:B------:R-:W-:Y:S02]  /*20760*/  ISETP.GE.AND P4, PT, R5, R231.reuse, PT ;  /* 0x000000e70500720c */ /* 0x080fe40003f86270 */
[----:B------:R-:W-:Y:S02]  /*20770*/  FSEL R201, R15, -INF , P0 ;  /* 0xff8000000fc97808 */ /* 0x000fe40000000000 */
[----:B------:R-:W-:Y:S02]  /*20780*/  FSEL R16, R16, -INF , P1 ;  /* 0xff80000010107808 */ /* 0x000fe40000800000 */
[-C--:B------:R-:W-:Y:S02]  /*20790*/  ISETP.GE.AND P0, PT, R27, R231.reuse, PT ;  /* 0x000000e71b00720c */ /* 0x080fe40003f06270 */
[----:B------:R-:W-:Y:S02]  /*207a0*/  ISETP.GE.AND P1, PT, R26, R231, PT ;  /* 0x000000e71a00720c */ /* 0x000fe40003f26270 */
[C---:B------:R-:W-:Y:S02]  /*207b0*/  IADD3 R25, PT, PT, R236.reuse, 0x1, RZ ;  /* 0x00000001ec197810 */ /* 0x040fe40007ffe0ff */
[----:B------:R-:W-:Y:S02]  /*207c0*/  IADD3 R24, PT, PT, R236, 0x8, RZ ;  /* 0x00000008ec187810 */ /* 0x000fe40007ffe0ff */
[----:B------:R-:W-:Y:S02]  /*207d0*/  FSEL R14, R14, -INF , P4 ;  /* 0xff8000000e0e7808 */ /* 0x000fe40002000000 */
[----:B------:R-:W-:Y:S02]  /*207e0*/  ISETP.GE.AND P4, PT, R26, R233, PT ;  /* 0x000000e91a00720c */ /* 0x000fe40003f86270 */
[----:B------:R-:W-:Y:S02]  /*207f0*/  FSEL R18, R18, -INF , P0 ;  /* 0xff80000012127808 */ /* 0x000fe40000000000 */
[----:B------:R-:W-:Y:S02]  /*20800*/  FSEL R173, R19, -INF , P1 ;  /* 0xff80000013ad7808 */ /* 0x000fe40000800000 */
[----:B------:R-:W-:Y:S02]  /*20810*/  ISETP.GE.AND P0, PT, R25, R231, PT ;  /* 0x000000e71900720c */ /* 0x000fe40003f06270 */
[-C--:B------:R-:W-:Y:S02]  /*20820*/  ISETP.GE.AND P1, PT, R24, R233.reuse, PT ;  /* 0x000000e91800720c */ /* 0x080fe40003f26270 */
[----:B------:R-:W-:Y:S02]  /*20830*/  IADD3 R23, PT, PT, R236, 0x9, RZ ;  /* 0x00000009ec177810 */ /* 0x000fe40007ffe0ff */
[----:B------:R-:W-:Y:S02]  /*20840*/  FSEL R177, R17, -INF , P4 ;  /* 0xff80000011b17808 */ /* 0x000fe40002000000 */
[----:B------:R-:W-:Y:S02]  /*20850*/  ISETP.GE.AND P4, PT, R25, R233, PT ;  /* 0x000000e91900720c */ /* 0x000fe40003f86270 */
[----:B------:R-:W-:Y:S02]  /*20860*/  FSEL R8, R8, -INF , P1 ;  /* 0xff80000008087808 */ /* 0x000fe40000800000 */
[----:B------:R-:W-:Y:S02]  /*20870*/  FSEL R217, R7, -INF , P0 ;  /* 0xff80000007d97808 */ /* 0x000fe40000000000 */
[-C--:B------:R-:W-:Y:S02]  /*20880*/  ISETP.GE.AND P1, PT, R23, R231.reuse, PT ;  /* 0x000000e71700720c */ /* 0x080fe40003f26270 */
[----:B------:R-:W-:Y:S02]  /*20890*/  ISETP.GE.AND P5, PT, R4, R230, PT ;  /* 0x000000e60400720c */ /* 0x000fe40003fa6270 */
[----:B------:R-:W-:Y:S02]  /*208a0*/  ISETP.GE.AND P0, PT, R24, R231, PT ;  /* 0x000000e71800720c */ /* 0x000fe40003f06270 */
[-C--:B------:R-:W-:Y:S02]  /*208b0*/  ISETP.GE.AND P6, PT, R4, R232.reuse, PT ;  /* 0x000000e80400720c */ /* 0x080fe40003fc6270 */
[----:B------:R-:W-:Y:S02]  /*208c0*/  IADD3 R4, PT, PT, R236, 0x11, RZ ;  /* 0x00000011ec047810 */ /* 0x000fe40007ffe0ff */
[----:B------:R-:W-:Y:S02]  /*208d0*/  FSEL R227, R3, -INF , P4 ;  /* 0xff80000003e37808 */ /* 0x000fe40002000000 */
[-C--:B------:R-:W-:Y:S02]  /*208e0*/  ISETP.GE.AND P4, PT, R23, R233.reuse, PT ;  /* 0x000000e91700720c */ /* 0x080fe40003f86270 */
        /* <DEDUP_REMOVED lines=9> */
[----:B------:R-:W-:Y:S02]  /*20980*/  FSEL R241, R241, -INF , !P1 ;  /* 0xff800000f1f17808 */ /* 0x000fe40004800000 */
[----:B------:R-:W-:Y:S02]  /*20990*/  ISETP.GE.AND P1, PT, R12, R233, PT ;  /* 0x000000e90c00720c */ /* 0x000fe40003f26270 */
[CC--:B------:R-:W-:Y:S02]  /*209a0*/  ISETP.GE.AND P0, PT, R236.reuse, R230.reuse, PT ;  /* 0x000000e6ec00720c */ /* 0x0c0fe40003f06270 */
[----:B------:R-:W-:Y:S02]  /*209b0*/  IADD3 R3, PT, PT, R236, 0x18, RZ ;  /* 0x00000018ec037810 */ /* 0x000fe40007ffe0ff */
[----:B------:R-:W-:Y:S02]  /*209c0*/  FSEL R22, R22, -INF , P4 ;  /* 0xff80000016167808 */ /* 0x000fe40002000000 */
[-C--:B------:R-:W-:Y:S02]  /*209d0*/  ISETP.GE.AND P4, PT, R10, R231.reuse, PT ;  /* 0x000000e70a00720c */ /* 0x080fe40003f86270 */
[----:B------:R-:W-:Y:S02]  /*209e0*/  FSEL R219, R219, -INF , !P0 ;  /* 0xff800000dbdb7808 */ /* 0x000fe40004000000 */
[----:B------:R-:W-:Y:S02]  /*209f0*/  FSEL R32, R32, -INF , P1 ;  /* 0xff80000020207808 */ /* 0x000fe40000800000 */
[-C--:B------:R-:W-:Y:S02]  /*20a00*/  ISETP.GE.AND P0, PT, R12, R231.reuse, PT ;  /* 0x000000e70c00720c */ /* 0x080fe40003f06270 */
[-C--:B------:R-:W-:Y:S02]  /*20a10*/  ISETP.GE.AND P1, PT, R3, R231.reuse, PT ;  /* 0x000000e70300720c */ /* 0x080fe40003f26270 */
[----:B------:R-:W-:Y:S02]  /*20a20*/  FSEL R30, R30, -INF , P4 ;  /* 0xff8000001e1e7808 */ /* 0x000fe40002000000 */
[----:B------:R-:W-:Y:S02]  /*20a30*/  ISETP.GE.AND P4, PT, R4, R231, PT ;  /* 0x000000e70400720c */ /* 0x000fe40003f86270 */
[----:B------:R-:W-:Y:S02]  /*20a40*/  FSEL R34, R34, -INF , P0 ;  /* 0xff80000022227808 */ /* 0x000fe40000000000 */
[----:B------:R-:W-:Y:S02]  /*20a50*/  FSEL R33, R33, -INF , P1 ;  /* 0xff80000021217808 */ /* 0x000fe40000800000 */
[----:B------:R-:W-:Y:S02]  /*20a60*/  ISETP.GE.AND P0, PT, R167, R230, PT ;  /* 0x000000e6a700720c */ /* 0x000fe40003f06270 */
[----:B------:R-:W-:Y:S02]  /*20a70*/  ISETP.GE.AND P1, PT, R166, R232, PT ;  /* 0x000000e8a600720c */ /* 0x000fe40003f26270 */
[----:B------:R-:W-:Y:S02]  /*20a80*/  FSEL R29, R29, -INF , P4 ;  /* 0xff8000001d1d7808 */ /* 0x000fe40002000000 */
[----:B------:R-:W-:Y:S02]  /*20a90*/  ISETP.GE.AND P4, PT, R3, R233, PT ;  /* 0x000000e90300720c */ /* 0x000fe40003f86270 */
[----:B------:R-:W-:Y:S02]  /*20aa0*/  FSEL R13, R171, -INF , !P0 ;  /* 0xff800000ab0d7808 */ /* 0x000fe40004000000 */
[----:B------:R-:W-:Y:S02]  /*20ab0*/  FSEL R7, R164, -INF , !P1 ;  /* 0xff800000a4077808 */ /* 0x000fe40004800000 */
[C---:B------:R-:W-:Y:S02]  /*20ac0*/  ISETP.GE.AND P1, PT, R5.reuse, R230, PT ;  /* 0x000000e60500720c */ /* 0x040fe40003f26270 */
[-C--:B------:R-:W-:Y:S02]  /*20ad0*/  ISETP.GE.AND P0, PT, R5, R232.reuse, PT ;  /* 0x000000e80500720c */ /* 0x080fe40003f06270 */
[----:B------:R-:W-:Y:S02]  /*20ae0*/  FSEL R28, R28, -INF , P4 ;  /* 0xff8000001c1c7808 */ /* 0x000fe40002000000 */
[----:B------:R-:W-:Y:S02]  /*20af0*/  ISETP.GE.AND P4, PT, R167, R232, PT ;  /* 0x000000e8a700720c */ /* 0x000fe40003f86270 */
[----:B------:R-:W-:Y:S02]  /*20b00*/  FSEL R203, R14, -INF , !P1 ;  /* 0xff8000000ecb7808 */ /* 0x000fe40004800000 */
[----:B------:R-:W-:Y:S02]  /*20b10*/  FSEL R205, R205, -INF , !P0 ;  /* 0xff800000cdcd7808 */ /* 0x000fe40004000000 */
[-C--:B------:R-:W-:Y:S02]  /*20b20*/  ISETP.GE.AND P0, PT, R27, R230.reuse, PT ;  /* 0x000000e61b00720c */ /* 0x080fe40003f06270 */
[----:B------:R-:W-:Y:S02]  /*20b30*/  ISETP.GE.AND P1, PT, R26, R230, PT ;  /* 0x000000e61a00720c */ /* 0x000fe40003f26270 */
[----:B------:R-:W-:Y:S02]  /*20b40*/  FSEL R17, R169, -INF , !P4 ;  /* 0xff800000a9117808 */ /* 0x000fe40006000000 */
[-C--:B------:R-:W-:Y:S02]  /*20b50*/  ISETP.GE.AND P4, PT, R35, R232.reuse, PT ;  /* 0x000000e82300720c */ /* 0x080fe40003f86270 */
[----:B------:R-:W-:Y:S02]  /*20b60*/  FSEL R175, R18, -INF , !P0 ;  /* 0xff80000012af7808 */ /* 0x000fe40004000000 */
[----:B------:R-:W-:Y:S02]  /*20b70*/  FSEL R173, R173, -INF , !P1 ;  /* 0xff800000adad7808 */ /* 0x000fe40004800000 */
[----:B------:R-:W-:Y:S02]  /*20b80*/  ISETP.GE.AND P1, PT, R23, R232, PT ;  /* 0x000000e81700720c */ /* 0x000fe40003f26270 */
[----:B------:R-:W-:Y:S02]  /*20b90*/  FSEL R19, R168, -INF , !P6 ;  /* 0xff800000a8137808 */ /* 0x000fe40007000000 */
[-C--:B------:R-:W-:Y:S02]  /*20ba0*/  ISETP.GE.AND P0, PT, R24, R230.reuse, PT ;  /* 0x000000e61800720c */ /* 0x080fe40003f06270 */
[----:B------:R-:W-:Y:S02]  /*20bb0*/  FSEL R15, R170, -INF , !P5 ;  /* 0xff800000aa0f7808 */ /* 0x000fe40006800000 */
[-C--:B------:R-:W-:Y:S02]  /*20bc0*/  ISETP.GE.AND P6, PT, R166, R230.reuse, PT ;  /* 0x000000e6a600720c */ /* 0x080fe40003fc6270 */
        /* <DEDUP_REMOVED lines=8> */
[----:B------:R-:W-:Y:S02]  /*20c50*/  ISETP.GE.AND P6, PT, R31, R230, PT ;  /* 0x000000e61f00720c */ /* 0x000fe40003fc6270 */
[----:B------:R-:W-:Y:S02]  /*20c60*/  FMNMX3.FTZ R4, R2, R15, R13, !PT ;  /* 0x0000000f02047276 */ /* 0x000fe4000781000d */
        /* <DEDUP_REMOVED lines=8> */
[CC--:B------:R-:W-:Y:S02]  /*20cf0*/  ISETP.GE.AND P6, PT, R25.reuse, R232.reuse, PT ;  /* 0x000000e81900720c */ /* 0x0c0fe40003fc6270 */
[----:B------:R-:W-:Y:S02]  /*20d00*/  ISETP.GE.AND P4, PT, R24, R232, PT ;  /* 0x000000e81800720c */ /* 0x000fe40003f86270 */
[----:B------:R-:W-:Y:S02]  /*20d10*/  FMNMX3.FTZ R6, R0, R19, R17, !PT ;  /* 0x0000001300067276 */ /* 0x000fe40007810011 */
[-C--:B------:R-:W-:Y:S02]  /*20d20*/  ISETP.GE.AND P5, PT, R25, R230.reuse, PT ;  /* 0x000000e61900720c */ /* 0x080fe40003fa6270 */
[----:B------:R-:W-:Y:S02]  /*20d30*/  FMNMX3.FTZ R4, R4, R203, R201, !PT ;  /* 0x000000cb04047276 */ /* 0x000fe400078100c9 */
[----:B------:R-:W-:Y:S02]  /*20d40*/  FSEL R227, R227, -INF , !P6 ;  /* 0xff800000e3e37808 */ /* 0x000fe40007000000 */
[----:B------:R-:W-:Y:S02]  /*20d50*/  FSEL R221, R8, -INF , !P4 ;  /* 0xff80000008dd7808 */ /* 0x000fe40006000000 */
[----:B------:R-:W-:Y:S02]  /*20d60*/  FMNMX3.FTZ R6, R6, R7, R5, !PT ;  /* 0x0000000706067276 */ /* 0x000fe40007810005 */
[----:B------:R-:W-:Y:S02]  /*20d70*/  ISETP.GE.AND P6, PT, R23, R230, PT ;  /* 0x000000e61700720c */ /* 0x000fe40003fc6270 */
[----:B------:R-:W-:Y:S02]  /*20d80*/  FMNMX3.FTZ R8, R4, R175, R173, !PT ;  /* 0x000000af04087276 */ /* 0x000fe400078100ad */
[----:B------:R-:W-:Y:S02]  /*20d90*/  FSEL R217, R217, -INF , !P5 ;  /* 0xff800000d9d97808 */ /* 0x000fe40006800000 */
[C---:B------:R-:W-:Y:S02]  /*20da0*/  ISETP.GE.AND P5, PT, R10.reuse, R232, PT ;  /* 0x000000e80a00720c */ /* 0x040fe40003fa6270 */
[-C--:B------:R-:W-:Y:S02]  /*20db0*/  ISETP.GE.AND P4, PT, R10, R230.reuse, PT ;  /* 0x000000e60a00720c */ /* 0x080fe40003f86270 */
[----:B------:R-:W-:Y:S02]  /*20dc0*/  FMNMX3.FTZ R6, R6, R205, R199, !PT ;  /* 0x000000cd06067276 */ /* 0x000fe400078100c7 */
[----:B------:R-:W-:Y:S02]  /*20dd0*/  FSEL R207, R21, -INF , !P6 ;  /* 0xff80000015cf7808 */ /* 0x000fe40007000000 */
[----:B------:R-:W-:Y:S02]  /*20de0*/  FMNMX3.FTZ R8, R8, R219, R217, !PT ;  /* 0x000000db08087276 */ /* 0x000fe400078100d9 */
[----:B------:R-:W-:Y:S02]  /*20df0*/  FSEL R197, R22, -INF , !P5 ;  /* 0xff80000016c57808 */ /* 0x000fe40006800000 */
[----:B------:R-:W-:Y:S02]  /*20e00*/  FMNMX3.FTZ R6, R6, R179, R177, !PT ;  /* 0x000000b306067276 */ /* 0x000fe400078100b1 */
[----:B------:R-:W-:Y:S02]  /*20e10*/  FSEL R193, R30, -INF , !P4 ;  /* 0xff8000001ec17808 */ /* 0x000fe40006000000 */
[-C--:B------:R-:W-:Y:S02]  /*20e20*/  ISETP.GE.AND P5, PT, R12, R230.reuse, PT ;  /* 0x000000e60c00720c */ /* 0x080fe40003fa6270 */
[----:B------:R-:W-:Y:S02]  /*20e30*/  FSEL R183, R29, -INF , !P0 ;  /* 0xff8000001db77808 */ /* 0x000fe40004000000 */
[----:B------:R-:W-:Y:S02]  /*20e40*/  ISETP.GE.AND P4, PT, R3, R230, PT ;  /* 0x000000e60300720c */ /* 0x000fe40003f86270 */
        /* <DEDUP_REMOVED lines=475> */
.L_x_6854:
        /* <DEDUP_REMOVED lines=36> */
[----:B------:R-:W-:Y:S02]  /*22e40*/  LOP3.LUT R4, R17, 0x38, R4, 0xf8, !PT ;  /* 0x0000003811047812 */ /* 0x000fe400078ef804 */
[----:B------:R-:W-:Y:S01]  /*22e50*/  FSETP.NE.FTZ.AND P0, PT, R7, RZ, PT ;  /* 0x000000ff0700720b */ /* 0x000fe20003f15000 */
[----:B------:R-:W2:Y:S01]  /*22e60*/  MUFU.RCP R5, R7 ;  /* 0x0000000700057308 */ /* 0x000ea20000001000 */
[----:B------:R-:W-:-:S02]  /*22e70*/  LOP3.LUT R6, R165, 0x3f00, RZ, 0xc0, !PT ;  /* 0x00003f00a5067812 */ /* 0x000fc400078ec0ff */
[----:B------:R-:W-:Y:S02]  /*22e80*/  R2P PR, R0, 0x1c ;  /* 0x0000001c00007804 */ /* 0x000fe40000000000 */
[----:B------:R-:W-:Y:S02]  /*22e90*/  LOP3.LUT R10, R10, 0x38, R13, 0x78, !PT ;  /* 0x000000380a0a7812 */ /* 0x000fe400078e780d */
[----:B------:R-:W-:Y:S01]  /*22ea0*/  LOP3.LUT R165, R165, 0x10, RZ, 0xc0, !PT ;  /* 0x00000010a5a57812 */ /* 0x000fe200078ec0ff */
[----:B------:R-:W4:Y:S01]  /*22eb0*/  @P1 MUFU.LG2 R8, R8 ;  /* 0x0000000800081308 */ /* 0x000f220000000c00 */
[----:B------:R-:W-:Y:S01]  /*22ec0*/  LOP3.LUT R4, R11, R4, RZ, 0xfc, !PT ;  /* 0x000000040b047212 */ /* 0x000fe200078efcff */
[----:B------:R-:W5:Y:S01]  /*22ed0*/  @P1 LDC R19, c[0x0][0x458] ;  /* 0x00011600ff131b82 */ /* 0x000f620000000800 */
[----:B-1----:R-:W-:Y:S02]  /*22ee0*/  FSEL R9, R9, 1, P1 ;  /* 0x3f80000009097808 */ /* 0x002fe40000800000 */
        /* <DEDUP_REMOVED lines=67> */
[----:B------:R-:W1:Y:S01]  /*23320*/  @P0 LDC R16, c[0x0][0x458] ;  /* 0x00011600ff100b82 */ /* 0x000e620000000800 */
[----:B------:R-:W-:Y:S01]  /*23330*/  SHF.R.U32.HI R2, RZ, 0x2, R0 ;  /* 0x00000002ff027819 */ /* 0x000fe20000011600 */
[----:B------:R-:W3:Y:S01]  /*23340*/  @P0 MUFU.LG2 R7, R7 ;  /* 0x0000000700070308 */ /* 0x000ee20000000c00 */
[----:B------:R-:W-:-:S02]  /*23350*/  LOP3.LUT R13, R13, 0x30, RZ, 0xc0, !PT ;  /* 0x000000300d0d7812 */ /* 0x000fc400078ec0ff */
[----:B------:R-:W-:Y:S02]  /*23360*/  LEA R11, R4, UR6, 0x2 ;  /* 0x00000006040b7c11 */ /* 0x000fe4000f8e10ff */
[----:B--2---:R-:W-:Y:S02]  /*23370*/  FSEL R5, R5, 1, P0 ;  /* 0x3f80000005057808 */ /* 0x004fe40000000000 */
[----:B------:R-:W-:Y:S01]  /*23380*/  SEL R12, R9, 0xffffffc0, !P3 ;  /* 0xffffffc0090c7807 */ /* 0x000fe20005800000 */
[----:B------:R-:W-:Y:S01]  /*23390*/  STS.64 [R11], R160 ;  /* 0x000000a00b007388 */ /* 0x000fe20000000a00 */
[----:B------:R-:W-:Y:S01]  /*233a0*/  LOP3.LUT R6, R6, 0x3c, R15, 0xf8, !PT ;  /* 0x0000003c06067812 */ /* 0x000fe200078ef80f */
[C---:B------:R-:W-:Y:S01]  /*233b0*/  FMUL.FTZ R162, R5.reuse, R162 ;  /* 0x000000a205a27220 */ /* 0x040fe20000410000 */
[----:B------:R-:W-:Y:S01]  /*233c0*/  SEL R10, R10, 0xffffffe0, !P2 ;  /* 0xffffffe00a0a7807 */ /* 0x000fe20005000000 */
[----:B------:R-:W-:Y:S01]  /*233d0*/  FMUL.FTZ R163, R5, R163 ;  /* 0x000000a305a37220 */ /* 0x000fe20000410000 */
[----:B------:R-:W-:Y:S01]  /*233e0*/  LOP3.LUT R2, R13, 0x7, R2, 0xf8, !PT ;  /* 0x000000070d027812 */ /* 0x000fe200078ef802 */
[----:B------:R-:W-:Y:S01]  /*233f0*/  FMUL.FTZ R158, R5, R158 ;  /* 0x0000009e059e7220 */ /* 0x000fe20000410000 */
[----:B------:R-:W-:Y:S01]  /*23400*/  IADD3 R15, PT, PT, R11, 0x80, RZ ;  /* 0x000000800b0f7810 */ /* 0x000fe20007ffe0ff */
[----:B------:R-:W-:Y:S01]  /*23410*/  FMUL.FTZ R159, R5, R159 ;  /* 0x0000009f059f7220 */ /* 0x000fe20000410000 */
[----:B------:R-:W-:Y:S01]  /*23420*/  IADD3 R13, PT, PT, R11, R12, RZ ;  /* 0x0000000c0b0d7210 */ /* 0x000fe20007ffe0ff */
[----:B------:R-:W-:Y:S01]  /*23430*/  FMUL.FTZ R154, R5, R154 ;  /* 0x0000009a059a7220 */ /* 0x000fe20000410000 */
[----:B------:R-:W-:Y:S01]  /*23440*/  @P4 IADD3 R15, PT, PT, R11, -0x80, RZ ;  /* 0xffffff800b0f4810 */ /* 0x000fe20007ffe0ff */
[----:B------:R-:W-:Y:S01]  /*23450*/  FMUL.FTZ R155, R5, R155 ;  /* 0x0000009b059b7220 */ /* 0x000fe20000410000 */
[----:B------:R-:W-:Y:S01]  /*23460*/  IADD3 R9, PT, PT, R11, R10, RZ ;  /* 0x0000000a0b097210 */ /* 0x000fe20007ffe0ff */
[C---:B------:R-:W-:Y:S01]  /*23470*/  FMUL.FTZ R150, R5.reuse, R150 ;  /* 0x0000009605967220 */ /* 0x040fe20000410000 */
[C---:B------:R-:W-:Y:S01]  /*23480*/  FMUL.FTZ R151, R5.reuse, R151 ;  /* 0x0000009705977220 */ /* 0x040fe20000410000 */
[----:B------:R-:W-:Y:S01]  /*23490*/  IADD3 R14, PT, PT, R10, R13, RZ ;  /* 0x0000000d0a0e7210 */ /* 0x000fe20007ffe0ff */
[C---:B------:R-:W-:Y:S01]  /*234a0*/  FMUL.FTZ R146, R5.reuse, R146 ;  /* 0x0000009205927220 */ /* 0x040fe20000410000 */
[----:B------:R-:W-:Y:S01]  /*234b0*/  IADD3 R17, PT, PT, R12, R15, RZ ;  /* 0x0000000f0c117210 */ /* 0x000fe20007ffe0ff */
[C---:B------:R-:W-:Y:S01]  /*234c0*/  FMUL.FTZ R147, R5.reuse, R147 ;  /* 0x0000009305937220 */ /* 0x040fe20000410000 */
[C---:B------:R-:W-:Y:S01]  /*234d0*/  FMUL.FTZ R142, R5.reuse, R142 ;  /* 0x0000008e058e7220 */ /* 0x040fe20000410000 */
[C---:B------:R-:W-:Y:S01]  /*234e0*/  FMUL.FTZ R143, R5.reuse, R143 ;  /* 0x0000008f058f7220 */ /* 0x040fe20000410000 */
[----:B------:R-:W-:Y:S01]  /*234f0*/  STS.64 [R11+0x800], R162 ;  /* 0x000800a20b007388 */ /* 0x000fe20000000a00 */
[C---:B------:R-:W-:Y:S01]  /*23500*/  IADD3 R12, PT, PT, R10.reuse, R15, RZ ;  /* 0x0000000f0a0c7210 */ /* 0x040fe20007ffe0ff */
[C---:B------:R-:W-:Y:S01]  /*23510*/  FMUL.FTZ R138, R5.reuse, R138 ;  /* 0x0000008a058a7220 */ /* 0x040fe20000410000 */
[C---:B------:R-:W-:Y:S01]  /*23520*/  FMUL.FTZ R139, R5.reuse, R139 ;  /* 0x0000008b058b7220 */ /* 0x040fe20000410000 */
[----:B------:R-:W-:Y:S01]  /*23530*/  STS.64 [R9], R156 ;  /* 0x0000009c09007388 */ /* 0x000fe20000000a00 */
[C---:B------:R-:W-:Y:S01]  /*23540*/  FMUL.FTZ R134, R5.reuse, R134 ;  /* 0x0000008605867220 */ /* 0x040fe20000410000 */
[C---:B------:R-:W-:Y:S01]  /*23550*/  FMUL.FTZ R135, R5.reuse, R135 ;  /* 0x0000008705877220 */ /* 0x040fe20000410000 */
        /* <DEDUP_REMOVED lines=65> */
[----:B------:R-:W-:Y:S04]  /*23970*/  STS.64 [R9+0x4800], R42 ;  /* 0x0048002a09007388 */ /* 0x000fe80000000a00 */
        /* <DEDUP_REMOVED lines=42> */
[----:B---3--:R-:W-:Y:S01]  /*23c20*/  @P0 FMUL.FTZ R8, R7, 0.69314718246459960938 ;  /* 0x3f31721807080820 */ /* 0x008fe20000410000 */
[----:B-----5:R-:W-:Y:S02]  /*23c30*/  @P1 FFMA.FTZ R133, R164, R19, R9 ;  /* 0x00000013a4851223 */ /* 0x020fe40000010009 */
[----:B------:R2:W-:Y:S01]  /*23c40*/  STS.64 [R12+0xc800], R122 ;  /* 0x00c8007a0c007388 */ /* 0x0005e20000000a00 */
[----:B-1----:R-:W-:Y:S01]  /*23c50*/  @P0 FFMA.FTZ R132, R3, R16, R8 ;  /* 0x0000001003840223 */ /* 0x002fe20000010008 */
[----:B------:R-:W-:Y:S02]  /*23c60*/  IADD3 R134, P0, PT, R6, UR7, RZ ;  /* 0x0000000706867c10 */ /* 0x000fe4000ff1e0ff */
[----:B------:R2:W-:Y:S01]  /*23c70*/  STS.64 [R17+0xc000], R124 ;  /* 0x00c0007c11007388 */ /* 0x0005e20000000a00 */
[----:B------:R-:W-:Y:S02]  /*23c80*/  LOP3.LUT P1, RZ, R0, 0x3, RZ, 0xc0, !PT ;  /* 0x0000000300ff7812 */ /* 0x000fe4000782c0ff */
[----:B------:R-:W-:Y:S01]  /*23c90*/  MOV R3, UR7 ;  /* 0x0000000700037c02 */ /* 0x000fe20008000f00 */
        /* <DEDUP_REMOVED lines=49> */
.L_x_6860:
[----:B------:R-:W-:Y:S05]  /*23fb0*/  BSYNC.RECONVERGENT B0 ;  /* 0x0000000000007941 */ /* 0x000fea0003800200 */
.L_x_6859:
        /* <DEDUP_REMOVED lines=55> */
.L_x_6861:
        /* <DEDUP_REMOVED lines=13> */
.L_x_7521:


//--------------------- .text._ZN5flash24flash_fwd_splitkv_kernelI23Flash_fwd_kernel_traitsILi256ELi64ELi64ELi4ELb0ELb0EN7cutlass6half_tE19Flash_kernel_traitsILi256ELi64ELi64ELi4ES3_EELb0ELb1ELb1ELb0ELb0ELb0ELb1ELb1EEEvNS_16Flash_fwd_paramsE --------------------------
	.section	.text._ZN5flash24flash_fwd_splitkv_kernelI23Flash_fwd_kernel_traitsILi256ELi64ELi64ELi4ELb0ELb0EN7cutlass6half_tE19Flash_kernel_traitsILi256ELi64ELi64ELi4ES3_EELb0ELb1ELb1ELb0ELb0ELb0ELb1ELb1EEEvNS_16Flash_fwd_paramsE,"ax",@progbits
	.align	128
        .global         _ZN5flash24flash_fwd_splitkv_kernelI23Flash_fwd_kernel_traitsILi256ELi64ELi64ELi4ELb0ELb0EN7cutlass6half_tE19Flash_kernel_traitsILi256ELi64ELi64ELi4ES3_EELb0ELb1ELb1ELb0ELb0ELb0ELb1ELb1EEEvNS_16Flash_fwd_paramsE
        .type           _ZN5flash24flash_fwd_splitkv_kernelI23Flash_fwd_kernel_traitsILi256ELi64ELi64ELi4ELb0ELb0EN7cutlass6half_tE19Flash_kernel_traitsILi256ELi64ELi64ELi4ES3_EELb0ELb1ELb1ELb0ELb0ELb0ELb1ELb1EEEvNS_16Flash_fwd_paramsE,@function
        .size           _ZN5flash24flash_fwd_splitkv_kernelI23Flash_fwd_kernel_traitsILi256ELi64ELi64ELi4ELb0ELb0EN7cutlass6half_tE19Flash_kernel_traitsILi256ELi64ELi64ELi4ES3_EELb0ELb1ELb1ELb0ELb0ELb0ELb1ELb1EEEvNS_16Flash_fwd_paramsE,(.L_x_7522 - _ZN5flash24flash_fwd_splitkv_kernelI23Flash_fwd_kernel_traitsILi256ELi64ELi64ELi4ELb0ELb0EN7cutlass6half_tE19Flash_kernel_traitsILi256ELi64ELi64ELi4ES3_EELb0ELb1ELb1ELb0ELb0ELb0ELb1ELb1EEEvNS_16Flash_fwd_paramsE)
        .other          _ZN5flash24flash_fwd_splitkv_kernelI23Flash_fwd_kernel_traitsILi256ELi64ELi64ELi4ELb0ELb0EN7cutlass6half_tE19Flash_kernel_traitsILi256ELi64ELi64ELi4ES3_EELb0ELb1ELb1ELb0ELb0ELb0ELb1ELb1EEEvNS_16Flash_fwd_paramsE,@"STO_CUDA_ENTRY STV_DEFAULT"
_ZN5flash24flash_fwd_splitkv_kernelI23Flash_fwd_kernel_traitsILi256ELi64ELi64ELi4ELb0ELb0EN7cutlass6half_tE19Flash_kernel_traitsILi256ELi64ELi64ELi4ES3_EELb0ELb1ELb1ELb0ELb0ELb0ELb1ELb1EEEvNS_16Flash_fwd_paramsE:
.text._ZN5flash24flash_fwd_splitkv_kernelI23Flash_fwd_kernel_traitsILi256ELi64ELi64ELi4ELb0ELb0EN7cutlass6half_tE19Flash_kernel_traitsILi256ELi64ELi64ELi4ES3_EELb0ELb1ELb1ELb0ELb0ELb0ELb1ELb1EEEvNS_16Flash_fwd_paramsE:
        /* <DEDUP_REMOVED lines=86> */
.L_x_6862:
        /* <DEDUP_REMOVED lines=8> */
[----:B------:R-:W1:Y:S01]  /*05e0*/  LDCU UR24, c[0x0][0x504] ;  /* 0x0000a080ff1877ac */ /* 0x000e620008000800 */
[----:B----4-:R-:W-:Y:S01]  /*05f0*/  UIADD3 UR9, UPT, UPT, UR9, 0x3f, URZ ;  /* 0x0000003f09097890 */ /* 0x010fe2000fffe0ff */
[----:B--2---:R-:W-:-:S03]  /*0600*/  IABS R4, R2 ;  /* 0x0000000200047213 */ /* 0x004fc60000000000 */
[----:B------:R-:W-:Y:S01]  /*0610*/  USHF.R.S32.HI UR8, URZ, 0x1f, UR9 ;  /* 0x0000001fff087899 */ /* 0x000fe20008011409 */
[----:B------:R-:W-:Y:S02]  /*0620*/  IABS R2, R2 ;  /* 0x0000000200027213 */ /* 0x000fe40000000000 */
[----:B------:R-:W-:Y:S01]  /*0630*/  R2UR UR16, R4 ;  /* 0x00000000041072ca */ /* 0x000fe200000e0000 */
[----:B------:R-:W-:Y:S02]  /*0640*/  ULEA.HI UR8, UR8, UR9, URZ, 0x6 ;  /* 0x0000000908087291 */ /* 0x000fe4000f8f30ff */
[----:B------:R-:W-:Y:S01]  /*0650*/  IMAD.MOV R2, RZ, RZ, -R2 ;  /* 0x000000ffff027224 */ /* 0x000fe200078e0a02 */
[----:B-1----:R-:W-:Y:S02]  /*0660*/  UIADD3 UR24, UPT, UPT, UR21, UR24, URZ ;  /* 0x0000001815187290 */ /* 0x002fe4000fffe0ff */
[----:B------:R-:W-:Y:S02]  /*0670*/  ULEA.HI.SX32 UR13, UR8, UR7, 0x1a ;  /* 0x00000007080d7291 */ /* 0x000fe4000f8fd2ff */
[----:B------:R-:W-:-:S02]  /*0680*/  R2UR UR18, R2 ;  /* 0x00000000021272ca */ /* 0x000fc400000e0000 */
[----:B------:R-:W-:Y:S02]  /*0690*/  UIADD3 UR13, UPT, UPT, UR13, -0x1, URZ ;  /* 0xffffffff0d0d7890 */ /* 0x000fe4000fffe0ff */
        /* <DEDUP_REMOVED lines=26> */
[----:B------:R-:W-:-:S04]  /*0840*/  @!UP2 UIADD3 UR27, UPT, UPT, UR25, UR20, URZ ;  /* 0x00000014191ba290 */ /* 0x000fc8000fffe0ff */
[----:B------:R-:W-:Y:S02]  /*0850*/  UIADD3 UR9, UPT, UPT, UR27, 0x3f, URZ ;  /* 0x0000003f1b097890 */ /* 0x000fe4000fffe0ff */
[----:B------:R-:W-:Y:S02]  /*0860*/  @!UP0 UIADD3 UR18, UPT, UPT, UR18, -UR16, URZ ;  /* 0x8000001012128290 */ /* 0x000fe4000fffe0ff */
[----:B------:R-:W-:Y:S02]  /*0870*/  @!UP0 UIADD3 UR17, UPT, UPT, UR17, 0x1, URZ ;  /* 0x0000000111118890 */ /* 0x000fe4000fffe0ff */
[----:B------:R-:W-:Y:S02]  /*0880*/  UISETP.GE.U32.AND UP2, UPT, UR18, UR16, UPT ;  /* 0x000000101200728c */ /* 0x000fe4000bf46070 */
[----:B------:R-:W-:Y:S02]  /*0890*/  UISETP.GE.AND UP0, UPT, UR13, URZ, UPT ;  /* 0x000000ff0d00728c */ /* 0x000fe4000bf06270 */
[----:B------:R-:W-:Y:S01]  /*08a0*/  USHF.R.S32.HI UR16, URZ, 0x1f, UR9 ;  /* 0x0000001fff107899 */ /* 0x000fe20008011409 */
[----:B------:R-:W2:Y:S03]  /*08b0*/  LDCU UR13, c[0x0][0x508] ;  /* 0x0000a100ff0d77ac */ /* 0x000ea60008000800 */
[----:B------:R-:W-:-:S03]  /*08c0*/  ULEA.HI UR16, UR16, UR9, URZ, 0x6 ;  /* 0x0000000910107291 */ /* 0x000fc6000f8f30ff */
[----:B------:R-:W-:Y:S02]  /*08d0*/  @UP2 UIADD3 UR17, UPT, UPT, UR17, 0x1, URZ ;  /* 0x0000000111112890 */ /* 0x000fe4000fffe0ff */
[----:B------:R-:W-:Y:S02]  /*08e0*/  USHF.R.S32.HI UR16, URZ, 0x6, UR16 ;  /* 0x00000006ff107899 */ /* 0x000fe40008011410 */
[----:B------:R-:W-:Y:S02]  /*08f0*/  @!UP0 UIADD3 UR17, UPT, UPT, -UR17, URZ, URZ ;  /* 0x000000ff11118290 */ /* 0x000fe4000fffe1ff */
[----:B------:R-:W-:Y:S02]  /*0900*/  @!UP1 ULOP3.LUT UR17, URZ, UR7, URZ, 0x33, !UPT ;  /* 0x00000007ff119292 */ /* 0x000fe4000f8e33ff */
[----:B------:R-:W-:Y:S01]  /*0910*/  IMAD.U32 R3, RZ, RZ, UR16 ;  /* 0x00000010ff037e24 */ /* 0x000fe2000f8e00ff */
[----:B------:R-:W-:Y:S02]  /*0920*/  UIADD3 UR20, UPT, UPT, UR26, UR27, URZ ;  /* 0x0000001b1a147290 */ /* 0x000fe4000fffe0ff */
[----:B-1----:R-:W-:Y:S01]  /*0930*/  UIMAD UR7, UR17, UR8, URZ ;  /* 0x00000008110772a4 */ /* 0x002fe2000f8e02ff */
[----:B------:R-:W-:Y:S01]  /*0940*/  IMAD.U32 R0, RZ, RZ, UR17 ;  /* 0x00000011ff007e24 */ /* 0x000fe2000f8e00ff */
[----:B------:R-:W-:-:S02]  /*0950*/  UIADD3 UR16, UPT, UPT, UR9, UR26, -UR21 ;  /* 0x0000001a09107290 */ /* 0x000fc4000fffe815 */
[----:B------:R-:W-:Y:S02]  /*0960*/  UIADD3 UR9, UPT, UPT, UR20, -UR24, URZ ;  /* 0x8000001814097290 */ /* 0x000fe4000fffe0ff */
[----:B------:R-:W-:Y:S01]  /*0970*/  VIADDMNMX R0, R0, UR7, R3, PT ;  /* 0x0000000700007c46 */ /* 0x000fe2000b800103 */
[----:B--2---:R-:W-:Y:S02]  /*0980*/  UIADD3 UR16, UPT, UPT, UR16, 0x40, UR13 ;  /* 0x0000004010107890 */ /* 0x004fe4000fffe00d */
[----:B------:R-:W-:Y:S01]  /*0990*/  USHF.R.S32.HI UR17, URZ, 0x1f, UR9 ;  /* 0x0000001fff117899 */ /* 0x000fe20008011409 */
[----:B------:R-:W-:Y:S01]  /*09a0*/  R2UR UR22, R0 ;  /* 0x00000000001672ca */ /* 0x000fe200000e0000 */
[----:B------:R-:W-:Y:S02]  /*09b0*/  USHF.R.S32.HI UR13, URZ, 0x1f, UR16 ;  /* 0x0000001fff0d7899 */ /* 0x000fe40008011410 */
[----:B------:R-:W-:Y:S02]  /*09c0*/  ULEA.HI UR17, UR17, UR9, URZ, 0x6 ;  /* 0x0000000911117291 */ /* 0x000fe4000f8f30ff */
[----:B------:R-:W-:-:S02]  /*09d0*/  ULEA.HI UR13, UR13, UR16, URZ, 0x6 ;  /* 0x000000100d0d7291 */ /* 0x000fc4000f8f30ff */
[----:B------:R-:W-:Y:S02]  /*09e0*/  USHF.R.S32.HI UR16, URZ, 0x6, UR17 ;  /* 0x00000006ff107899 */ /* 0x000fe40008011411 */
[----:B------:R-:W-:Y:S02]  /*09f0*/  USHF.R.S32.HI UR13, URZ, 0x6, UR13 ;  /* 0x00000006ff0d7899 */ /* 0x000fe4000801140d */
[----:B------:R-:W-:Y:S02]  /*0a00*/  UISETP.LT.AND UP1, UPT, UR7, UR16, UPT ;  /* 0x000000100700728c */ /* 0x000fe4000bf21270 */
[----:B------:R-:W-:Y:S02]  /*0a10*/  UISETP.LT.AND UP0, UPT, UR22, UR13, UPT ;  /* 0x0000000d1600728c */ /* 0x000fe4000bf01270 */
[----:B------:R-:W-:Y:S02]  /*0a20*/  USEL UR7, UR7, UR16, !UP1 ;  /* 0x0000001007077287 */ /* 0x000fe4000c800000 */
[----:B------:R-:W-:-:S02]  /*0a30*/  USEL UR22, UR22, UR13, UP0 ;  /* 0x0000000d16167287 */ /* 0x000fc40008000000 */
[----:B------:R-:W-:Y:S02]  /*0a40*/  UIADD3 UR9, UPT, UPT, -UR23, URZ, URZ ;  /* 0x000000ff17097290 */ /* 0x000fe4000fffe1ff */
[----:B------:R-:W-:Y:S02]  /*0a50*/  UISETP.GE.AND UP0, UPT, UR7, UR22, UPT ;  /* 0x000000160700728c */ /* 0x000fe4000bf06270 */
[----:B------:R-:W-:-:S07]  /*0a60*/  UIMAD UR28, UR12, UR9, UR28 ;  /* 0x000000090c1c72a4 */ /* 0x000fce000f8e021c */
        /* <DEDUP_REMOVED lines=42> */
.L_x_6865:
[----:B------:R-:W-:Y:S05]  /*0d10*/  BSYNC.RECONVERGENT B0 ;  /* 0x0000000000007941 */ /* 0x000fea0003800200 */
.L_x_6864:
        /* <DEDUP_REMOVED lines=31> */
.L_x_6867:
[----:B------:R-:W-:Y:S05]  /*0f10*/  BSYNC.RECONVERGENT B0 ;  /* 0x0000000000007941 */ /* 0x000fea0003800200 */
.L_x_6866:
        /* <DEDUP_REMOVED lines=24> */
.L_x_6869:
[----:B------:R-:W-:Y:S05]  /*10a0*/  BSYNC.RECONVERGENT B0 ;  /* 0x0000000000007941 */ /* 0x000fea0003800200 */
.L_x_6868:
        /* <DEDUP_REMOVED lines=24> */
.L_x_6871:
[----:B------:R-:W-:Y:S05]  /*1230*/  BSYNC.RECONVERGENT B0 ;  /* 0x0000000000007941 */ /* 0x000fea0003800200 */
.L_x_6870:
        /* <DEDUP_REMOVED lines=24> */
.L_x_6873:
[----:B------:R-:W-:Y:S05]  /*13c0*/  BSYNC.RECONVERGENT B0 ;  /* 0x0000000000007941 */ /* 0x000fea0003800200 */
.L_x_6872:
        /* <DEDUP_REMOVED lines=24> */
.L_x_6875:
[----:B------:R-:W-:Y:S05]  /*1550*/  BSYNC.RECONVERGENT B0 ;  /* 0x0000000000007941 */ /* 0x000fea0003800200 */
.L_x_6874:
        /* <DEDUP_REMOVED lines=23> */
.L_x_6877:
[----:B------:R-:W-:Y:S05]  /*16d0*/  BSYNC.RECONVERGENT B0 ;  /* 0x0000000000007941 */ /* 0x000fea0003800200 */
.L_x_6876:
        /* <DEDUP_REMOVED lines=23> */
.L_x_6879:
[----:B------:R-:W-:Y:S05]  /*1850*/  BSYNC.RECONVERGENT B0 ;  /* 0x0000000000007941 */ /* 0x000fea0003800200 */
.L_x_6878:
        /* <DEDUP_REMOVED lines=33> */
.L_x_6863:
        /* <DEDUP_REMOVED lines=13> */
.L_x_6880:
        /* <DEDUP_REMOVED lines=82> */
[----:B------:R-:W-:Y:S01]  /*2060*/  IMAD.IADD R11, R5, 0x1, R10 ;  /* 0x00000001050b7824 */ /* 0x000fe200078e020a */
[----:B------:R-:W-:Y:S01]  /*2070*/  SHF.R.S32.HI R7, RZ, 0x1f, R0 ;  /* 0x0000001fff077819 */ /* 0x000fe20000011400 */
[----:B------:R-:W-:Y:S01]  /*2080*/  IMAD.MOV.U32 R10, RZ, RZ, R4 ;  /* 0x000000ffff0a7224 */ /* 0x000fe200078e0004 */
[----:B------:R-:W-:Y:S02]  /*2090*/  MOV R4, UR16 ;  /* 0x0000001000047c02 */ /* 0x000fe40008000f00 */
[----:B------:R-:W-:Y:S01]  /*20a0*/  MOV R14, R6 ;  /* 0x00000006000e7202 */ /* 0x000fe20000000f00 */
[----:B------:R-:W-:Y:S01]  /*20b0*/  IMAD.WIDE.U32 R10, R0, R2, R10 ;  /* 0x00000002000a7225 */ /* 0x000fe200078e000a */
[----:B------:R-:W-:-:S03]  /*20c0*/  MOV R5, UR17 ;  /* 0x0000001100057c02 */ /* 0x000fc60008000f00 */
        /* <DEDUP_REMOVED lines=18> */
.L_x_6881:
        /* <DEDUP_REMOVED lines=15> */
.L_x_6883:
[----:B------:R-:W2:Y:S01]  /*22e0*/  LDC.64 R4, c[0x0][0x3b8] ;  /* 0x0000ee00ff047b82 */ /* 0x000ea20000000a00 */
[----:B------:R-:W-:-:S06]  /*22f0*/  UIADD3 UR8, UPT, UPT, UR10, UR11, URZ ;  /* 0x0000000b0a087290 */ /* 0x000fcc000fffe0ff */
[----:B--2---:R-:W-:Y:S02]  /*2300*/  IMAD R15, R5, UR8, RZ ;  /* 0x00000008050f7c24 */ /* 0x004fe4000f8e02ff */
[----:B-1----:R-:W-:-:S05]  /*2310*/  IMAD.WIDE.U32 R2, R4, UR8, RZ ;  /* 0x0000000804027c25 */ /* 0x002fca000f8e00ff */
[----:B------:R-:W-:Y:S02]  /*2320*/  IADD3 R15, PT, PT, R3, R15, RZ ;  /* 0x0000000f030f7210 */ /* 0x000fe40007ffe0ff */
[----:B------:R-:W-:Y:S02]  /*2330*/  MOV R14, R2 ;  /* 0x00000002000e7202 */ /* 0x000fe40000000f00 */
.L_x_6884:
        /* <DEDUP_REMOVED lines=14> */
.L_x_6885:
[----:B------:R-:W1:Y:S01]  /*2420*/  LDC.64 R2, c[0x0][0x3c0] ;  /* 0x0000f000ff027b82 */ /* 0x000e620000000a00 */
[----:B------:R-:W-:-:S06]  /*2430*/  UIADD3 UR10, UPT, UPT, UR10, UR11, URZ ;  /* 0x0000000b0a0a7290 */ /* 0x000fcc000fffe0ff */
[----:B-1---5:R-:W-:Y:S02]  /*2440*/  IMAD R7, R3, UR10, RZ ;  /* 0x0000000a03077c24 */ /* 0x022fe4000f8e02ff */
[----:B------:R-:W-:-:S05]  /*2450*/  IMAD.WIDE.U32 R8, R2, UR10, RZ ;  /* 0x0000000a02087c25 */ /* 0x000fca000f8e00ff */
[----:B------:R-:W-:Y:S02]  /*2460*/  IADD3 R7, PT, PT, R9, R7, RZ ;  /* 0x0000000709077210 */ /* 0x000fe40007ffe0ff */
[----:B------:R-:W-:-:S07]  /*2470*/  MOV R6, R8 ;  /* 0x0000000800067202 */ /* 0x000fce0000000f00 */
.L_x_6886:
        /* <DEDUP_REMOVED lines=53> */
.L_x_6882:
        /* <DEDUP_REMOVED lines=19> */
[----:B--2---:R-:W-:Y:S01]  /*2900*/  IMAD.U32 R108, RZ, RZ, UR8 ;  /* 0x00000008ff6c7e24 */ /* 0x004fe2000f8e00ff */
[----:B------:R-:W-:Y:S01]  /*2910*/  SHF.R.U32.HI R110, RZ, 0x3, R89 ;  /* 0x00000003ff6e7819 */ /* 0x000fe20000011659 */
[----:B------:R-:W-:Y:S01]  /*2920*/  IMAD.X R9, RZ, RZ, R9, P0 ;  /* 0x000000ffff097224 */ /* 0x000fe200000e0609 */
[----:B------:R-:W-:Y:S01]  /*2930*/  LOP3.LUT R11, R62, 0x200, RZ, 0xc0, !PT ;  /* 0x000002003e0b7812 */ /* 0x000fe200078ec0ff */
[----:B------:R-:W-:Y:S01]  /*2940*/  UIADD3 UR30, UPT, UPT, UR22, -0x1, URZ ;  /* 0xffffffff161e7890 */ /* 0x000fe2000fffe0ff */
[----:B------:R-:W-:Y:S01]  /*2950*/  LOP3.LUT R97, R97, 0x1c, RZ, 0xc0, !PT ;  /* 0x0000001c61617812 */ /* 0x000fe200078ec0ff */
[----:B----4-:R-:W-:Y:S01]  /*2960*/  @!UP0 UIMAD.WIDE.U32 UR18, UR23, UR10, URZ ;  /* 0x0000000a171282a5 */ /* 0x010fe2000f8e00ff */
[----:B------:R-:W-:Y:S01]  /*2970*/  LOP3.LUT R102, R11, 0x7c00, R102, 0xf8, !PT ;  /* 0x00007c000b667812 */ /* 0x000fe200078ef866 */
[----:B------:R-:W-:Y:S01]  /*2980*/  IMAD.WIDE.U32 R10, R110, R4, R18 ;  /* 0x000000046e0a7225 */ /* 0x000fe200078e0012 */
[----:B------:R-:W-:Y:S01]  /*2990*/  SHF.L.U64.HI R78, R2, 0x4, R3 ;  /* 0x00000004024e7819 */ /* 0x000fe20000010203 */
[----:B------:R-:W-:Y:S01]  /*29a0*/  @!UP0 UIMAD UR11, UR23, UR11, UR19 ;  /* 0x0000000b170b82a4 */ /* 0x000fe2000f8e0213 */
[----:B------:R-:W-:Y:S01]  /*29b0*/  LOP3.LUT R104, R62, 0x1c0, RZ, 0xc0, !PT ;  /* 0x000001c03e687812 */ /* 0x000fe200078ec0ff */
[----:B------:R-:W-:Y:S01]  /*29c0*/  @UP0 UIMAD UR11, UR6, UR15, UR17 ;  /* 0x0000000f060b02a4 */ /* 0x000fe2000f8e0211 */
[----:B------:R-:W-:Y:S01]  /*29d0*/  IMAD.WIDE.U32 R8, R110, R2, R8 ;  /* 0x000000026e087225 */ /* 0x000fe200078e0008 */
[----:B------:R-:W-:Y:S01]  /*29e0*/  @!UP0 UMOV UR10, UR18 ;  /* 0x00000012000a8c82 */ /* 0x000fe20008000000 */
[----:B------:R-:W-:Y:S01]  /*29f0*/  @UP0 UMOV UR10, UR16 ;  /* 0x00000010000a0c82 */ /* 0x000fe20008000000 */
[----:B------:R-:W-:Y:S01]  /*2a00*/  UIMAD UR6, UR31, UR8, URZ ;  /* 0x000000081f0672a4 */ /* 0x000fe2000f8e02ff */
[----:B------:R-:W-:Y:S01]  /*2a10*/  IADD3 R20, P2, PT, R14, UR10, RZ ;  /* 0x0000000a0e147c10 */ /* 0x000fe2000ff5e0ff */
[----:B------:R-:W-:Y:S01]  /*2a20*/  IMAD R69, R110, R5, R11 ;  /* 0x000000056e457224 */ /* 0x000fe200078e020b */
[----:B------:R-:W-:Y:S01]  /*2a30*/  SHF.L.U64.HI R64, R4, 0x4, R5 ;  /* 0x0000000404407819 */ /* 0x000fe20000010205 */
[----:B------:R-:W-:Y:S01]  /*2a40*/  UIMAD UR6, UR28, UR9, UR6 ;  /* 0x000000091c0672a4 */ /* 0x000fe2000f8e0206 */
[----:B------:R-:W-:Y:S01]  /*2a50*/  IMAD.SHL.U32 R68, R10, 0x2, RZ ;  /* 0x000000020a447824 */ /* 0x000fe200078e00ff */
[----:B------:R-:W2:Y:S01]  /*2a60*/  LDCU.64 UR8, c[0x0][0x390] ;  /* 0x00007200ff0877ac */ /* 0x000ea20008000a00 */
[----:B------:R-:W-:Y:S01]  /*2a70*/  IMAD.X R21, RZ, RZ, UR11, P2 ;  /* 0x0000000bff157e24 */ /* 0x000fe200090e06ff */
[----:B-1----:R-:W-:Y:S01]  /*2a80*/  LEA.HI R99, R0, R0, RZ, 0x1 ;  /* 0x0000000000637211 */ /* 0x002fe200078f08ff */
[----:B------:R-:W-:Y:S01]  /*2a90*/  IMAD R67, R110, R3, R9 ;  /* 0x000000036e437224 */ /* 0x000fe200078e0209 */
[----:B------:R-:W1:Y:S01]  /*2aa0*/  LDCU.64 UR10, c[0x0][0x388] ;  /* 0x00007100ff0a77ac */ /* 0x000e620008000a00 */
[----:B------:R-:W-:Y:S01]  /*2ab0*/  IMAD.WIDE.U32 R108, R108, UR28, R20 ;  /* 0x0000001c6c6c7c25 */ /* 0x000fe2000f8e0014 */
[----:B------:R-:W-:-:S02]  /*2ac0*/  SHF.R.S32.HI R99, RZ, 0x1, R99 ;  /* 0x00000001ff637819 */ /* 0x000fc40000011463 */
[----:B------:R-:W-:Y:S01]  /*2ad0*/  SHF.L.U64.HI R69, R10, 0x1, R69 ;  /* 0x000000010a457819 */ /* 0x000fe20000010245 */
[----:B------:R-:W-:Y:S01]  /*2ae0*/  VIADD R109, R109, UR6 ;  /* 0x000000066d6d7c36 */ /* 0x000fe20008000000 */
[----:B------:R-:W-:Y:S01]  /*2af0*/  USHF.R.S32.HI UR6, URZ, 0x1f, UR25 ;  /* 0x0000001fff067899 */ /* 0x000fe20008011419 */
[C---:B------:R-:W-:Y:S01]  /*2b00*/  IMAD.SHL.U32 R66, R8.reuse, 0x2, RZ ;  /* 0x0000000208427824 */ /* 0x040fe200078e00ff */
[----:B------:R-:W-:Y:S01]  /*2b10*/  SHF.L.U64.HI R67, R8, 0x1, R67 ;  /* 0x0000000108437819 */ /* 0x000fe20000010243 */
[----:B---3--:R-:W-:Y:S01]  /*2b20*/  IMAD.WIDE.U32 R6, R7, 0x40, R110 ;  /* 0x0000004007067825 */ /* 0x008fe200078e006e */
[----:B------:R-:W-:Y:S01]  /*2b30*/  ULEA.HI UR6, UR6, UR25, URZ, 0x6 ;  /* 0x0000001906067291 */ /* 0x000fe2000f8f30ff */
[----:B------:R-:W-:Y:S01]  /*2b40*/  SHF.R.U32.HI R3, RZ, 0x1, R89 ;  /* 0x00000001ff037819 */ /* 0x000fe20000011659 */
[----:B------:R-:W-:Y:S01]  /*2b50*/  USHF.L.U32 UR32, UR22, 0x6, URZ ;  /* 0x0000000616207899 */ /* 0x000fe200080006ff */
[----:B------:R-:W-:Y:S01]  /*2b60*/  IMAD R98, R110, R99, R97 ;  /* 0x000000636e627224 */ /* 0x000fe200078e0261 */
[----:B------:R-:W-:Y:S01]  /*2b70*/  USHF.R.S32.HI UR6, URZ, 0x6, UR6 ;  /* 0x00000006ff067899 */ /* 0x000fe20008011406 */
[----:B--2---:R-:W-:Y:S01]  /*2b80*/  IADD3 R66, P0, PT, R66, UR8, RZ ;  /* 0x0000000842427c10 */ /* 0x004fe2000ff1e0ff */
[----:B------:R-:W-:Y:S01]  /*2b90*/  IMAD R65, R7, UR14, RZ ;  /* 0x0000000e07417c24 */ /* 0x000fe2000f8e02ff */
[----:B------:R-:W-:Y:S01]  /*2ba0*/  LOP3.LUT R0, R104, 0x8, R3, 0xf8, !PT ;  /* 0x0000000868007812 */ /* 0x000fe200078ef803 */
[----:B------:R-:W-:Y:S01]  /*2bb0*/  UISETP.LT.AND UP0, UPT, UR7, UR6, UPT ;  /* 0x000000060700728c */ /* 0x000fe2000bf01270 */
[----:B-1----:R-:W-:Y:S01]  /*2bc0*/  IADD3 R68, P1, PT, R68, UR10, RZ ;  /* 0x0000000a44447c10 */ /* 0x002fe2000ff3e0ff */
[----:B------:R-:W-:Y:S01]  /*2bd0*/  IMAD.IADD R97, R97, 0x1, R98 ;  /* 0x0000000161617824 */ /* 0x000fe200078e0262 */
[----:B------:R-:W-:Y:S01]  /*2be0*/  IADD3.X R67, PT, PT, R67, UR9, RZ, P0, !PT ;  /* 0x0000000943437c10 */ /* 0x000fe200087fe4ff */
[----:B------:R-:W-:Y:S01]  /*2bf0*/  USEL UR6, UR7, UR6, !UP0 ;  /* 0x0000000607067287 */ /* 0x000fe2000c000000 */
[----:B------:R-:W-:Y:S01]  /*2c00*/  IADD3.X R69, PT, PT, R69, UR11, RZ, P1, !PT ;  /* 0x0000000b45457c10 */ /* 0x000fe20008ffe4ff */
[----:B------:R-:W-:Y:S01]  /*2c10*/  IMAD R65, R6, UR15, R65 ;  /* 0x0000000f06417c24 */ /* 0x000fe2000f8e0241 */
[----:B------:R-:W-:Y:S01]  /*2c20*/  SHF.L.U32 R63, R4, 0x4, RZ ;  /* 0x00000004043f7819 */ /* 0x000fe200000006ff */
[----:B------:R-:W-:Y:S01]  /*2c30*/  UISETP.GT.AND UP0, UPT, UR22, UR6, UPT ;  /* 0x000000061600728c */ /* 0x000fe2000bf04270 */
[----:B------:R-:W-:Y:S01]  /*2c40*/  IMAD.WIDE.U32 R108, R6, UR14, R108 ;  /* 0x0000000e066c7c25 */ /* 0x000fe2000f8e006c */
[----:B------:R-:W-:Y:S01]  /*2c50*/  LOP3.LUT R100, R89, 0x4, RZ, 0xc0, !PT ;  /* 0x0000000459647812 */ /* 0x000fe200078ec0ff */
[----:B------:R-:W-:Y:S01]  /*2c60*/  USHF.L.U32 UR29, UR30, 0x6, URZ ;  /* 0x000000061e1d7899 */ /* 0x000fe200080006ff */
[----:B------:R-:W-:Y:S01]  /*2c70*/  LOP3.LUT R11, R14, 0x40, RZ, 0xfc, !PT ;  /* 0x000000400e0b7812 */ /* 0x000fe200078efcff */
[----:B------:R-:W-:Y:S01]  /*2c80*/  IMAD.SHL.U32 R83, R2, 0x10, RZ ;  /* 0x0000001002537824 */ /* 0x000fe200078e00ff */
[C---:B------:R-:W-:Y:S01]  /*2c90*/  LOP3.LUT R10, R14.reuse, 0x80, RZ, 0xfc, !PT ;  /* 0x000000800e0a7812 */ /* 0x040fe200078efcff */
[----:B------:R-:W-:Y:S01]  /*2ca0*/  IMAD.MOV.U32 R226, RZ, RZ, R68 ;  /* 0x000000ffffe27224 */ /* 0x000fe200078e0044 */
[----:B------:R-:W-:Y:S01]  /*2cb0*/  LOP3.LUT R9, R14, 0xc0, RZ, 0xfc, !PT ;  /* 0x000000c00e097812 */ /* 0x000fe200078efcff */
[----:B------:R-:W-:Y:S01]  /*2cc0*/  IMAD.MOV.U32 R227, RZ, RZ, R69 ;  /* 0x000000ffffe37224 */ /* 0x000fe200078e0045 */
[----:B------:R-:W-:Y:S01]  /*2cd0*/  LOP3.LUT R61, R0, 0x38, R101, 0x78, !PT ;  /* 0x00000038003d7812 */ /* 0x000fe200078e7865 */
[----:B------:R-:W-:Y:S01]  /*2ce0*/  IMAD.MOV.U32 R229, RZ, RZ, R67 ;  /* 0x000000ffffe57224 */ /* 0x000fe200078e0043 */
[----:B------:R-:W-:Y:S01]  /*2cf0*/  SHF.R.S32.HI R88, RZ, 0x1f, R98 ;  /* 0x0000001fff587819 */ /* 0x000fe20000011462 */
[----:B------:R-:W-:Y:S01]  /*2d00*/  IMAD.IADD R65, R109, 0x1, R65 ;  /* 0x000000016d417824 */ /* 0x000fe200078e0241 */
[----:B------:R-:W-:-:S02]  /*2d10*/  SHF.R.S32.HI R86, RZ, 0x1f, R97 ;  /* 0x0000001fff567819 */ /* 0x000fc40000011461 */
        /* <DEDUP_REMOVED lines=107> */
.L_x_6971:
        /* <DEDUP_REMOVED lines=10> */
[----:B------:R-:W2:Y:S04]  /*3470*/  @!P1 LDG.E.128 R4, desc[UR4][R70.64] ;  /* 0x0000000446049981 */ /* 0x000ea8000c1e1d00 */
[----:B--2---:R1:W-:Y:S01]  /*3480*/  @!P1 STG.E.128 desc[UR4][R66.64], R4 ;  /* 0x0000000442009986 */ /* 0x0043e2000c101d04 */
[----:B------:R-:W-:Y:S03]  /*3490*/  ISETP.GE.AND P1, PT, R10, UR33, PT ;  /* 0x000000210a007c0c */ /* 0x000fe6000bf26270 */
[----:B------:R-:W2:Y:S04]  /*34a0*/  @!P0 LDG.E.128 R24, desc[UR4][R70.64+0x80] ;  /* 0x0000800446188981 */ /* 0x000ea8000c1e1d00 */
[----:B--2---:R2:W-:Y:S01]  /*34b0*/  @!P0 STG.E.128 desc[UR4][R66.64+0x80], R24 ;  /* 0x0000801842008986 */ /* 0x0045e2000c101d04 */
[----:B------:R-:W-:Y:S05]  /*34c0*/  ISETP.GE.AND P0, PT, R9, UR33, PT ;  /* 0x0000002109007c0c */ /* 0x000fea000bf06270 */
[----:B------:R-:W4:Y:S04]  /*34d0*/  @!P1 LDG.E.128 R20, desc[UR4][R70.64+0x100] ;  /* 0x0001000446149981 */ /* 0x000f28000c1e1d00 */
[----:B----4-:R2:W-:Y:S04]  /*34e0*/  @!P1 STG.E.128 desc[UR4][R66.64+0x100], R20 ;  /* 0x0001001442009986 */ /* 0x0105e8000c101d04 */
[----:B-1----:R-:W4:Y:S04]  /*34f0*/  @!P0 LDG.E.128 R4, desc[UR4][R70.64+0x180] ;  /* 0x0001800446048981 */ /* 0x002f28000c1e1d00 */
[----:B----4-:R2:W-:Y:S02]  /*3500*/  @!P0 STG.E.128 desc[UR4][R66.64+0x180], R4 ;  /* 0x0001800442008986 */ /* 0x0105e4000c101d04 */
.L_x_6889:
[----:B-1-3--:R-:W-:Y:S05]  /*3510*/  BSYNC.RECONVERGENT B0 ;  /* 0x0000000000007941 */ /* 0x00afea0003800200 */
.L_x_6888:
        /* <DEDUP_REMOVED lines=12> */
[----:B--2---:R-:W2:Y:S04]  /*35e0*/  @!P0 LDG.E.128 R24, desc[UR4][R34.64+0x80] ;  /* 0x0000800422188981 */ /* 0x004ea8000c1e1d00 */
[----:B--2---:R1:W-:Y:S01]  /*35f0*/  @!P0 STG.E.128 desc[UR4][R32.64+0x80], R24 ;  /* 0x0000801820008986 */ /* 0x0043e2000c101d04 */
[----:B------:R-:W-:Y:S03]  /*3600*/  ISETP.GE.AND P0, PT, R9, UR33, PT ;  /* 0x0000002109007c0c */ /* 0x000fe6000bf06270 */
[----:B------:R-:W2:Y:S04]  /*3610*/  @!P1 LDG.E.128 R20, desc[UR4][R34.64+0x100] ;  /* 0x0001000422149981 */ /* 0x000ea8000c1e1d00 */
[----:B--2---:R1:W-:Y:S06]  /*3620*/  @!P1 STG.E.128 desc[UR4][R32.64+0x100], R20 ;  /* 0x0001001420009986 */ /* 0x0043ec000c101d04 */
[----:B------:R-:W2:Y:S04]  /*3630*/  @!P0 LDG.E.128 R4, desc[UR4][R34.64+0x180] ;  /* 0x0001800422048981 */ /* 0x000ea8000c1e1d00 */
[----:B--2---:R1:W-:Y:S02]  /*3640*/  @!P0 STG.E.128 desc[UR4][R32.64+0x180], R4 ;  /* 0x0001800420008986 */ /* 0x0043e4000c101d04 */
.L_x_6891:
[----:B------:R-:W-:Y:S05]  /*3650*/  BSYNC.RECONVERGENT B0 ;  /* 0x0000000000007941 */ /* 0x000fea0003800200 */
.L_x_6890:
        /* <DEDUP_REMOVED lines=23> */
.L_x_6893:
[----:B------:R-:W-:Y:S05]  /*37d0*/  BSYNC.RECONVERGENT B0 ;  /* 0x0000000000007941 */ /* 0x000fea0003800200 */
.L_x_6892:
        /* <DEDUP_REMOVED lines=8> */
[----:B-1-3--:R-:W-:Y:S04]  /*3860*/  IMAD.WIDE.U32 R32, R2, 0x60, R70 ;  /* 0x0000006002207825 */ /* 0x00afe800078e0046 */
[----:B------:R-:W-:Y:S05]  /*3870*/  IMAD R3, R3, 0x60, RZ ;  /* 0x0000006003037824 */ /* 0x000fea00078e02ff */
        /* <DEDUP_REMOVED lines=15> */
.L_x_6895:
[----:B------:R-:W-:Y:S05]  /*3970*/  BSYNC.RECONVERGENT B0 ;  /* 0x0000000000007941 */ /* 0x000fea0003800200 */
.L_x_6894:
        /* <DEDUP_REMOVED lines=13> */
[----:B--2---:R-:W2:Y:S04]  /*3a50*/  @!P0 LDG.E.128 R24, desc[UR4][R12.64+0x80] ;  /* 0x000080040c188981 */ /* 0x004ea8000c1e1d00 */
[----:B--2---:R1:W-:Y:S01]  /*3a60*/  @!P0 STG.E.128 desc[UR4][R68.64+0x80], R24 ;  /* 0x0000801844008986 */ /* 0x0043e2000c101d04 */
[----:B------:R-:W-:Y:S05]  /*3a70*/  ISETP.GE.AND P0, PT, R9, UR33, PT ;  /* 0x0000002109007c0c */ /* 0x000fea000bf06270 */
[----:B------:R-:W2:Y:S04]  /*3a80*/  @!P1 LDG.E.128 R20, desc[UR4][R12.64+0x100] ;  /* 0x000100040c149981 */ /* 0x000ea8000c1e1d00 */
[----:B--2---:R1:W-:Y:S04]  /*3a90*/  @!P1 STG.E.128 desc[UR4][R68.64+0x100], R20 ;  /* 0x0001001444009986 */ /* 0x0043e8000c101d04 */
[----:B------:R-:W2:Y:S04]  /*3aa0*/  @!P0 LDG.E.128 R4, desc[UR4][R12.64+0x180] ;  /* 0x000180040c048981 */ /* 0x000ea8000c1e1d00 */
[----:B--2---:R1:W-:Y:S02]  /*3ab0*/  @!P0 STG.E.128 desc[UR4][R68.64+0x180], R4 ;  /* 0x0001800444008986 */ /* 0x0043e4000c101d04 */
.L_x_6899:
[----:B------:R-:W-:Y:S05]  /*3ac0*/  BSYNC.RECONVERGENT B0 ;  /* 0x0000000000007941 */ /* 0x000fea0003800200 */
.L_x_6898:
        /* <DEDUP_REMOVED lines=18> */
.L_x_6901:
[----:B------:R-:W-:Y:S05]  /*3bf0*/  BSYNC.RECONVERGENT B0 ;  /* 0x0000000000007941 */ /* 0x000fea0003800200 */
.L_x_6900:
        /* <DEDUP_REMOVED lines=20> */
.L_x_6903:
[----:B------:R-:W-:Y:S05]  /*3d40*/  BSYNC.RECONVERGENT B0 ;  /* 0x0000000000007941 */ /* 0x000fea0003800200 */
.L_x_6902:
        /* <DEDUP_REMOVED lines=25> */
.L_x_6897:
        /* <DEDUP_REMOVED lines=60> */
.L_x_6909:
[----:B------:R-:W-:Y:S05]  /*42a0*/  BSYNC.RECONVERGENT B0 ;  /* 0x0000000000007941 */ /* 0x000fea0003800200 */
.L_x_6908:
        /* <DEDUP_REMOVED lines=52> */
.L_x_6911:
[----:B------:R-:W-:Y:S05]  /*45f0*/  BSYNC.RECONVERGENT B0 ;  /* 0x0000000000007941 */ /* 0x000fea0003800200 */
.L_x_6910:
        /* <DEDUP_REMOVED lines=52> */
.L_x_6913:
[----:B------:R-:W-:Y:S05]  /*4940*/  BSYNC.RECONVERGENT B0 ;  /* 0x0000000000007941 */ /* 0x000fea0003800200 */
.L_x_6912:
        /* <DEDUP_REMOVED lines=51> */
.L_x_6907:
[----:B------:R-:W-:Y:S05]  /*4c80*/  BSYNC.RECONVERGENT B1 ;  /* 0x0000000000017941 */ /* 0x000fea0003800200 */
.L_x_6906:
        /* <DEDUP_REMOVED lines=69> */
.L_x_6917:
[----:B------:R-:W-:Y:S05]  /*50e0*/  BSYNC.RECONVERGENT B0 ;  /* 0x0000000000007941 */ /* 0x000fea0003800200 */
.L_x_6916:
        /* <DEDUP_REMOVED lines=52> */
.L_x_6919:
[----:B------:R-:W-:Y:S05]  /*5430*/  BSYNC.RECONVERGENT B0 ;  /* 0x0000000000007941 */ /* 0x000fea0003800200 */
.L_x_6918:
        /* <DEDUP_REMOVED lines=52> */
.L_x_6921:
[----:B------:R-:W-:Y:S05]  /*5780*/  BSYNC.RECONVERGENT B0 ;  /* 0x0000000000007941 */ /* 0x000fea0003800200 */
.L_x_6920:
        /* <DEDUP_REMOVED lines=51> */
.L_x_6915:
[----:B------:R-:W-:Y:S05]  /*5ac0*/  BSYNC.RECONVERGENT B1 ;  /* 0x0000000000017941 */ /* 0x000fea0003800200 */
.L_x_6914:
        /* <DEDUP_REMOVED lines=69> */
.L_x_6925:
[----:B------:R-:W-:Y:S05]  /*5f20*/  BSYNC.RECONVERGENT B0 ;  /* 0x0000000000007941 */ /* 0x000fea0003800200 */
.L_x_6924:
        /* <DEDUP_REMOVED lines=52> */
.L_x_6927:
[----:B------:R-:W-:Y:S05]  /*6270*/  BSYNC.RECONVERGENT B0 ;  /* 0x0000000000007941 */ /* 0x000fea0003800200 */
.L_x_6926:
        /* <DEDUP_REMOVED lines=52> */
.L_x_6929:
[----:B------:R-:W-:Y:S05]  /*65c0*/  BSYNC.RECONVERGENT B0 ;  /* 0x0000000000007941 */ /* 0x000fea0003800200 */
.L_x_6928:
        /* <DEDUP_REMOVED lines=51> */
.L_x_6923:
[----:B------:R-:W-:Y:S05]  /*6900*/  BSYNC.RECONVERGENT B1 ;  /* 0x0000000000017941 */ /* 0x000fea0003800200 */
.L_x_6922:
        /* <DEDUP_REMOVED lines=71> */
.L_x_6933:
[----:B------:R-:W-:Y:S05]  /*6d80*/  BSYNC.RECONVERGENT B0 ;  /* 0x0000000000007941 */ /* 0x000fea0003800200 */
.L_x_6932:
        /* <DEDUP_REMOVED lines=52> */
.L_x_6935:
[----:B------:R-:W-:Y:S05]  /*70d0*/  BSYNC.RECONVERGENT B0 ;  /* 0x0000000000007941 */ /* 0x000fea0003800200 */
.L_x_6934:
        /* <DEDUP_REMOVED lines=52> */
.L_x_6937:
[----:B------:R-:W-:Y:S05]  /*7420*/  BSYNC.RECONVERGENT B0 ;  /* 0x0000000000007941 */ /* 0x000fea0003800200 */
.L_x_6936:
        /* <DEDUP_REMOVED lines=51> */
.L_x_6931:
[----:B------:R-:W-:Y:S05]  /*7760*/  BSYNC.RECONVERGENT B1 ;  /* 0x0000000000017941 */ /* 0x000fea0003800200 */
.L_x_6930:
        /* <DEDUP_REMOVED lines=8> */
.L_x_6905:
        /* <DEDUP_REMOVED lines=99> */
.L_x_6941:
[----:B------:R-:W-:Y:S05]  /*7e20*/  BSYNC.RECONVERGENT B0 ;  /* 0x0000000000007941 */ /* 0x000fea0003800200 */
.L_x_6940:
        /* <DEDUP_REMOVED lines=93> */
.L_x_6943:
[----:B------:R-:W-:Y:S05]  /*8400*/  BSYNC.RECONVERGENT B0 ;  /* 0x0000000000007941 */ /* 0x000fea0003800200 */
.L_x_6942:
        /* <DEDUP_REMOVED lines=93> */
.L_x_6945:
[----:B------:R-:W-:Y:S05]  /*89e0*/  BSYNC.RECONVERGENT B0 ;  /* 0x0000000000007941 */ /* 0x000fea0003800200 */
.L_x_6944:
        /* <DEDUP_REMOVED lines=92> */
.L_x_6939:
[----:B------:R-:W-:Y:S05]  /*8fb0*/  BSYNC.RECONVERGENT B1 ;  /* 0x0000000000017941 */ /* 0x000fea0003800200 */
.L_x_6938:
        /* <DEDUP_REMOVED lines=100> */
.L_x_6949:
[----:B------:R-:W-:Y:S05]  /*9600*/  BSYNC.RECONVERGENT B0 ;  /* 0x0000000000007941 */ /* 0x000fea0003800200 */
.L_x_6948:
        /* <DEDUP_REMOVED lines=93> */
.L_x_6951:
[----:B------:R-:W-:Y:S05]  /*9be0*/  BSYNC.RECONVERGENT B0 ;  /* 0x0000000000007941 */ /* 0x000fea0003800200 */
.L_x_6950:
        /* <DEDUP_REMOVED lines=93> */
.L_x_6953:
[----:B------:R-:W-:Y:S05]  /*a1c0*/  BSYNC.RECONVERGENT B0 ;  /* 0x0000000000007941 */ /* 0x000fea0003800200 */
.L_x_6952:
        /* <DEDUP_REMOVED lines=92> */
.L_x_6947:
[----:B------:R-:W-:Y:S05]  /*a790*/  BSYNC.RECONVERGENT B1 ;  /* 0x0000000000017941 */ /* 0x000fea0003800200 */
.L_x_6946:
        /* <DEDUP_REMOVED lines=102> */
.L_x_6957:
[----:B------:R-:W-:Y:S05]  /*ae00*/  BSYNC.RECONVERGENT B0 ;  /* 0x0000000000007941 */ /* 0x000fea0003800200 */
.L_x_6956:
        /* <DEDUP_REMOVED lines=92> */
.L_x_6959:
[----:B------:R-:W-:Y:S05]  /*b3d0*/  BSYNC.RECONVERGENT B0 ;  /* 0x0000000000007941 */ /* 0x000fea0003800200 */
.L_x_6958:
        /* <DEDUP_REMOVED lines=92> */
.L_x_6961:
[----:B------:R-:W-:Y:S05]  /*b9a0*/  BSYNC.RECONVERGENT B0 ;  /* 0x0000000000007941 */ /* 0x000fea0003800200 */
.L_x_6960:
        /* <DEDUP_REMOVED lines=90> */
.L_x_6955:
[----:B------:R-:W-:Y:S05]  /*bf50*/  BSYNC.RECONVERGENT B1 ;  /* 0x0000000000017941 */ /* 0x000fea0003800200 */
.L_x_6954:
        /* <DEDUP_REMOVED lines=105> */
.L_x_6965:
[----:B------:R-:W-:Y:S05]  /*c5f0*/  BSYNC.RECONVERGENT B0 ;  /* 0x0000000000007941 */ /* 0x000fea0003800200 */
.L_x_6964:
        /* <DEDUP_REMOVED lines=92> */
.L_x_6967:
[----:B------:R-:W-:Y:S05]  /*cbc0*/  BSYNC.RECONVERGENT B0 ;  /* 0x0000000000007941 */ /* 0x000fea0003800200 */
.L_x_6966:
        /* <DEDUP_REMOVED lines=91> */
.L_x_6969:
[----:B------:R-:W-:Y:S05]  /*d180*/  BSYNC.RECONVERGENT B0 ;  /* 0x0000000000007941 */ /* 0x000fea0003800200 */
.L_x_6968:
        /* <DEDUP_REMOVED lines=90> */
.L_x_6963:
[----:B------:R-:W-:Y:S05]  /*d730*/  BSYNC.RECONVERGENT B1 ;  /* 0x0000000000017941 */ /* 0x000fea0003800200 */
.L_x_6962:
[----:B------:R-:W5:Y:S08]  /*d740*/  LDC R3, c[0x0][0x450] ;  /* 0x00011400ff037b82 */ /* 0x000f700000000800 */
[----:B------:R-:W1:Y:S01]  /*d750*/  LDC R18, c[0x0][0x450] ;  /* 0x00011400ff127b82 */ /* 0x000e620000000800 */
[----:B-----5:R-:W-:Y:S05]  /*d760*/  IMAD.U32 R3, R3, -0x20, RZ ;  /* 0xffffffe003037824 */ /* 0x020fea00078e00ff */
[C---:B------:R-:W-:Y:S02]  /*d770*/  LEA R74, P1, R3.reuse, R74, 0x1 ;  /* 0x0000004a034a7211 */ /* 0x040fe400078208ff */
[C---:B------:R-:W-:Y:S02]  /*d780*/  LEA R72, P0, R3.reuse, R72, 0x1 ;  /* 0x0000004803487211 */ /* 0x040fe400078008ff */
[C---:B------:R-:W-:Y:S02]  /*d790*/  LEA.HI.X.SX32 R75, R3.reuse, R75, 0x1, P1 ;  /* 0x0000004b034b7211 */ /* 0x040fe400008f0eff */
[----:B-1----:R-:W-:Y:S09]  /*d7a0*/  LEA.HI.X.SX32 R73, R3, R73, 0x1, P0 ;  /* 0x0000004903497211 */ /* 0x002ff200000f0eff */
.L_x_6904:
[----:B------:R-:W-:Y:S05]  /*d7b0*/  BSYNC.RECONVERGENT B2 ;  /* 0x0000000000027941 */ /* 0x000fea0003800200 */
.L_x_6896:
        /* <DEDUP_REMOVED lines=89> */
.L_x_6970:
[----:B------:R-:W-:Y:S01]  /*dd50*/  UISETP.GT.AND UP0, UPT, UR18, UR6, UPT ;  /* 0x000000061200728c */ /* 0x000fe2000bf04270 */
[----:B------:R-:W-:Y:S02]  /*dd60*/  IADD3 R70, P1, PT, R70, R77, RZ ;  /* 0x0000004d46467210 */ /* 0x000fe40007f3e0ff */
[----:B------:R-:W-:Y:S03]  /*dd70*/  IADD3 R12, P0, PT, R12, R81, RZ ;  /* 0x000000510c0c7210 */ /* 0x000fe60007f1e0ff */
[----:B------:R-:W-:Y:S02]  /*dd80*/  IMAD.X R71, R71, 0x1, R76, P1 ;  /* 0x0000000147477824 */ /* 0x000fe400008e064c */
[----:B------:R-:W-:Y:S01]  /*dd90*/  IMAD.X R13, R13, 0x1, R79, P0 ;  /* 0x000000010d0d7824 */ /* 0x000fe200000e064f */
[----:B------:R-:W-:Y:S07]  /*dda0*/  BRA.U UP0, `(.L_x_6971) ;  /* 0xffffff5500887547 */ /* 0x000fee000b83ffff */
.L_x_6887:
        /* <DEDUP_REMOVED lines=57> */
.L_x_6975:
[----:B------:R-:W-:Y:S05]  /*e140*/  BSYNC.RECONVERGENT B0 ;  /* 0x0000000000007941 */ /* 0x000fea0003800200 */
.L_x_6974:
        /* <DEDUP_REMOVED lines=29> */
.L_x_6977:
[----:B------:R-:W-:Y:S05]  /*e320*/  BSYNC.RECONVERGENT B0 ;  /* 0x0000000000007941 */ /* 0x000fea0003800200 */
.L_x_6976:
        /* <DEDUP_REMOVED lines=29> */
.L_x_6979:
[----:B------:R-:W-:Y:S05]  /*e500*/  BSYNC.RECONVERGENT B0 ;  /* 0x0000000000007941 */ /* 0x000fea0003800200 */
.L_x_6978:
        /* <DEDUP_REMOVED lines=30> */
.L_x_6973:
        /* <DEDUP_REMOVED lines=82> */
.L_x_6987:
[----:B------:R-:W-:Y:S05]  /*ec10*/  BSYNC.RECONVERGENT B0 ;  /* 0x0000000000007941 */ /* 0x000fea0003800200 */
.L_x_6986:
[----:B-----5:R-:W-:Y:S01]  /*ec20*/  IMAD.MOV.U32 R6, RZ, RZ, R18 ;  /* 0x000000ffff067224 */ /* 0x020fe200078e0012 */
[----:B------:R-:W-:Y:S01]  /*ec30*/  MOV R4, R16 ;  /* 0x0000001000047202 */ /* 0x000fe20000000f00 */
[----:B------:R-:W-:Y:S01]  /*ec40*/  IMAD.MOV.U32 R7, RZ, RZ, R19 ;  /* 0x000000ffff077224 */ /* 0x000fe200078e0013 */
[----:B------:R-:W-:Y:S02]  /*ec50*/  MOV R5, R17 ;  /* 0x0000001100057202 */ /* 0x000fe40000000f00 */
.L_x_6985:
[----:B------:R-:W-:Y:S05]  /*ec60*/  BSYNC.RECONVERGENT B1 ;  /* 0x0000000000017941 */ /* 0x000fea0003800200 */
.L_x_6984:
        /* <DEDUP_REMOVED lines=49> */
.L_x_6991:
[----:B------:R-:W-:Y:S05]  /*ef80*/  BSYNC.RECONVERGENT B0 ;  /* 0x0000000000007941 */ /* 0x000fea0003800200 */
.L_x_6990:
[----:B-----5:R4:W-:Y:S02]  /*ef90*/  STS.128 [R2+0x2000], R16 ;  /* 0x0020001002007388 */ /* 0x0209e40000000c00 */
.L_x_6989:
[----:B------:R-:W-:Y:S05]  /*efa0*/  BSYNC.RECONVERGENT B1 ;  /* 0x0000000000017941 */ /* 0x000fea0003800200 */
.L_x_6988:
        /* <DEDUP_REMOVED lines=48> */
.L_x_6995:
[----:B------:R-:W-:Y:S05]  /*f2b0*/  BSYNC.RECONVERGENT B0 ;  /* 0x0000000000007941 */ /* 0x000fea0003800200 */
.L_x_6994:
[----:B-----5:R1:W-:Y:S02]  /*f2c0*/  STS.128 [R2+0x4000], R16 ;  /* 0x0040001002007388 */ /* 0x0203e40000000c00 */
.L_x_6993:
[----:B------:R-:W-:Y:S05]  /*f2d0*/  BSYNC.RECONVERGENT B1 ;  /* 0x0000000000017941 */ /* 0x000fea0003800200 */
.L_x_6992:
        /* <DEDUP_REMOVED lines=10> */
[----:B------:R-:W-:Y:S02]  /*f380*/  HADD2.F32 R20, -RZ, R19.H1_H1 ;  /* 0x30000013ff147230 */ /* 0x000fe40000004100 */
[--C-:B------:R-:W-:Y:S02]  /*f390*/  HADD2.F32 R37, -RZ, R17.reuse.H1_H1 ;  /* 0x30000011ff257230 */ /* 0x100fe40000004100 */
[----:B------:R-:W-:-:S02]  /*f3a0*/  HADD2.F32 R35, -RZ, R17.H0_H0 ;  /* 0x20000011ff237230 */ /* 0x000fc40000004100 */
        /* <DEDUP_REMOVED lines=19> */
[----:B------:R-:W-:Y:S02]  /*f4e0*/  HADD2.F32 R7, -RZ, R7.H0_H0 ;  /* 0x20000007ff077230 */ /* 0x000fe40000004100 */
        /* <DEDUP_REMOVED lines=14> */
.L_x_6997:
[----:B------:R-:W-:Y:S05]  /*f5d0*/  BSYNC.RECONVERGENT B0 ;  /* 0x0000000000007941 */ /* 0x000fea0003800200 */
.L_x_6996:
[----:B-----5:R4:W-:Y:S02]  /*f5e0*/  STS.128 [R2+0x6000], R16 ;  /* 0x0060001002007388 */ /* 0x0209e40000000c00 */
.L_x_6983:
[----:B------:R-:W-:Y:S05]  /*f5f0*/  BSYNC.RECONVERGENT B2 ;  /* 0x0000000000027941 */ /* 0x000fea0003800200 */
.L_x_6982:
        /* <DEDUP_REMOVED lines=64> */
.L_x_7003:
[----:B------:R-:W-:Y:S05]  /*fa00*/  BSYNC.RECONVERGENT B0 ;  /* 0x0000000000007941 */ /* 0x000fea0003800200 */
.L_x_7002:
[----:B-----5:R1:W-:Y:S02]  /*fa10*/  STS.128 [R2+0x800], R16 ;  /* 0x0008001002007388 */ /* 0x0203e40000000c00 */
.L_x_7001:
[----:B------:R-:W-:Y:S05]  /*fa20*/  BSYNC.RECONVERGENT B1 ;  /* 0x0000000000017941 */ /* 0x000fea0003800200 */
.L_x_7000:
        /* <DEDUP_REMOVED lines=57> */
.L_x_7007:
[----:B------:R-:W-:Y:S05]  /*fdc0*/  BSYNC.RECONVERGENT B0 ;  /* 0x0000000000007941 */ /* 0x000fea0003800200 */
.L_x_7006:
[----:B-----5:R4:W-:Y:S02]  /*fdd0*/  STS.128 [R2+0x2800], R16 ;  /* 0x0028001002007388 */ /* 0x0209e40000000c00 */
.L_x_7005:
[----:B------:R-:W-:Y:S05]  /*fde0*/  BSYNC.RECONVERGENT B1 ;  /* 0x0000000000017941 */ /* 0x000fea0003800200 */
.L_x_7004:
        /* <DEDUP_REMOVED lines=57> */
.L_x_7011:
[----:B------:R-:W-:Y:S05]  /*10180*/  BSYNC.RECONVERGENT B0 ;  /* 0x0000000000007941 */ /* 0x000fea0003800200 */
.L_x_7010:
[----:B-----5:R4:W-:Y:S02]  /*10190*/  STS.128 [R2+0x4800], R16 ;  /* 0x0048001002007388 */ /* 0x0209e40000000c00 */
.L_x_7009:
[----:B------:R-:W-:Y:S05]  /*101a0*/  BSYNC.RECONVERGENT B1 ;  /* 0x0000000000017941 */ /* 0x000fea0003800200 */
.L_x_7008:
        /* <DEDUP_REMOVED lines=9> */
[----:B------:R-:W3:Y:S03]  /*10240*/  LDCU.64 UR8, c[0x0][0x4d0] ;  /* 0x00009a00ff0877ac */ /* 0x000ee60008000a00 */
[----:B--2---:R-:W-:Y:S02]  /*10250*/  SHF.L.U32 R4, R3, 0x1, RZ ;  /* 0x0000000103047819 */ /* 0x004fe400000006ff */
[----:B------:R-:W-:-:S04]  /*10260*/  LEA.HI.X.SX32 R30, R30, R23, 0x1, P0 ;  /* 0x000000171e1e7211 */ /* 0x000fc800000f0eff */
[----:B------:R-:W-:Y:S02]  /*10270*/  SHF.L.U64.HI R30, R3, 0x1, R30 ;  /* 0x00000001031e7819 */ /* 0x000fe4000001021e */
[C---:B----4-:R-:W-:Y:S02]  /*10280*/  IADD3 R6, P1, PT, R4.reuse, UR10, RZ ;  /* 0x0000000a04067c10 */ /* 0x050fe4000ff3e0ff */
[----:B---3--:R-:W-:Y:S02]  /*10290*/  IADD3 R4, P0, PT, R4, UR8, RZ ;  /* 0x0000000804047c10 */ /* 0x008fe4000ff1e0ff */
[C---:B------:R-:W-:Y:S02]  /*102a0*/  IADD3.X R7, PT, PT, R30.reuse, UR11, RZ, P1, !PT ;  /* 0x0000000b1e077c10 */ /* 0x040fe40008ffe4ff */
[----:B------:R-:W-:-:S04]  /*102b0*/  IADD3.X R5, PT, PT, R30, UR9, RZ, P0, !PT ;  /* 0x000000091e057c10 */ /* 0x000fc800087fe4ff */
[----:B------:R-:W2:Y:S04]  /*102c0*/  LDG.E.64 R6, desc[UR4][R6.64+0xc0] ;  /* 0x0000c00406067981 */ /* 0x000ea8000c1e1b00 */
[----:B------:R-:W3:Y:S01]  /*102d0*/  LDG.E.64 R4, desc[UR4][R4.64+0xc0] ;  /* 0x0000c00404047981 */ /* 0x000ee2000c1e1b00 */
[----:B-----5:R-:W-:Y:S01]  /*102e0*/  MOV R22, R18 ;  /* 0x0000001200167202 */ /* 0x020fe20000000f00 */
[----:B------:R-:W-:Y:S02]  /*102f0*/  HADD2.F32 R20, -RZ, R19.H1_H1 ;  /* 0x30000013ff147230 */ /* 0x000fe40000004100 */
[--C-:B------:R-:W-:Y:S02]  /*10300*/  HADD2.F32 R31, -RZ, R17.reuse.H1_H1 ;  /* 0x30000011ff1f7230 */ /* 0x100fe40000004100 */
[----:B-1----:R-:W-:-:S02]  /*10310*/  HADD2.F32 R27, -RZ, R17.H0_H0 ;  /* 0x20000011ff1b7230 */ /* 0x002fc40000004100 */
        /* <DEDUP_REMOVED lines=34> */
.L_x_7013:
[----:B------:R-:W-:Y:S05]  /*10540*/  BSYNC.RECONVERGENT B0 ;  /* 0x0000000000007941 */ /* 0x000fea0003800200 */
.L_x_7012:
[----:B-----5:R4:W-:Y:S02]  /*10550*/  STS.128 [R2+0x6800], R16 ;  /* 0x0068001002007388 */ /* 0x0209e40000000c00 */
.L_x_6999:
[----:B------:R-:W-:Y:S05]  /*10560*/  BSYNC.RECONVERGENT B2 ;  /* 0x0000000000027941 */ /* 0x000fea0003800200 */
.L_x_6998:
        /* <DEDUP_REMOVED lines=29> */
[----:B------:R-:W-:Y:S02]  /*10740*/  HADD2.F32 R35, -RZ, R17.H1_H1 ;  /* 0x30000011ff237230 */ /* 0x000fe40000004100 */
[----:B------:R-:W-:Y:S02]  /*10750*/  HADD2.F32 R29, -RZ, R19.H1_H1 ;  /* 0x30000013ff1d7230 */ /* 0x000fe40000004100 */
[----:B------:R-:W-:-:S02]  /*10760*/  HADD2.F32 R33, -RZ, R17.H0_H0 ;  /* 0x20000011ff217230 */ /* 0x000fc40000004100 */
[----:B------:R-:W-:Y:S02]  /*10770*/  HADD2.F32 R34, -RZ, R19.H0_H0 ;  /* 0x20000013ff227230 */ /* 0x000fe40000004100 */
[----:B----4-:R-:W-:Y:S02]  /*10780*/  HADD2.F32 R20, -RZ, R7.H1_H1 ;  /* 0x30000007ff147230 */ /* 0x010fe40000004100 */
[----:B------:R-:W-:Y:S02]  /*10790*/  HADD2.F32 R22, -RZ, R6.H1_H1 ;  /* 0x30000006ff167230 */ /* 0x000fe40000004100 */
[----:B---3--:R-:W-:Y:S02]  /*107a0*/  HADD2.F32 R18, -RZ, R4.H1_H1 ;  /* 0x30000004ff127230 */ /* 0x008fe40000004100 */
        /* <DEDUP_REMOVED lines=12> */
[----:B------:R-:W-:Y:S01]  /*10870*/  FFMA.FTZ R19, R34, R20, -R19 ;  /* 0x0000001422137223 */ /* 0x000fe20000010813 */
[----:B------:R-:W-:Y:S02]  /*10880*/  HADD2.F32 R7, -RZ, R7.H0_H0 ;  /* 0x20000007ff077230 */ /* 0x000fe40000004100 */
[----:B------:R-:W-:Y:S02]  /*10890*/  HADD2.F32 R29, -RZ, R16.H0_H0 ;  /* 0x20000010ff1d7230 */ /* 0x000fe40000004100 */
[C---:B------:R-:W-:Y:S01]  /*108a0*/  FMUL.FTZ R16, R17.reuse, R4 ;  /* 0x0000000411107220 */ /* 0x040fe20000410000 */
[----:B------:R-:W-:Y:S02]  /*108b0*/  HADD2.F32 R20, -RZ, R31.H0_H0 ;  /* 0x2000001fff147230 */ /* 0x000fe40000004100 */
[----:B------:R-:W-:Y:S01]  /*108c0*/  FMUL.FTZ R31, R17, R6 ;  /* 0x00000006111f7220 */ /* 0x000fe20000410000 */
        /* <DEDUP_REMOVED lines=12> */
.L_x_7019:
[----:B------:R-:W-:Y:S05]  /*10990*/  BSYNC.RECONVERGENT B0 ;  /* 0x0000000000007941 */ /* 0x000fea0003800200 */
.L_x_7018:
[----:B-----5:R4:W-:Y:S02]  /*109a0*/  STS.128 [R2+0x1000], R16 ;  /* 0x0010001002007388 */ /* 0x0209e40000000c00 */
.L_x_7017:
[----:B------:R-:W-:Y:S05]  /*109b0*/  BSYNC.RECONVERGENT B1 ;  /* 0x0000000000017941 */ /* 0x000fea0003800200 */
.L_x_7016:
        /* <DEDUP_REMOVED lines=21> */
[----:B------:R-:W-:Y:S02]  /*10b10*/  HADD2.F32 R35, -RZ, R17.H1_H1 ;  /* 0x30000011ff237230 */ /* 0x000fe40000004100 */
[----:B------:R-:W-:Y:S02]  /*10b20*/  HADD2.F32 R29, -RZ, R19.H1_H1 ;  /* 0x30000013ff1d7230 */ /* 0x000fe40000004100 */
[----:B------:R-:W-:-:S02]  /*10b30*/  HADD2.F32 R33, -RZ, R17.H0_H0 ;  /* 0x20000011ff217230 */ /* 0x000fc40000004100 */
[----:B------:R-:W-:Y:S02]  /*10b40*/  HADD2.F32 R34, -RZ, R19.H0_H0 ;  /* 0x20000013ff227230 */ /* 0x000fe40000004100 */
[----:B--2---:R-:W-:Y:S02]  /*10b50*/  HADD2.F32 R20, -RZ, R7.H1_H1 ;  /* 0x30000007ff147230 */ /* 0x004fe40000004100 */
        /* <DEDUP_REMOVED lines=32> */
.L_x_7023:
[----:B------:R-:W-:Y:S05]  /*10d60*/  BSYNC.RECONVERGENT B0 ;  /* 0x0000000000007941 */ /* 0x000fea0003800200 */
.L_x_7022:
[----:B-----5:R1:W-:Y:S02]  /*10d70*/  STS.128 [R2+0x3000], R16 ;  /* 0x0030001002007388 */ /* 0x0203e40000000c00 */
.L_x_7021:
[----:B------:R-:W-:Y:S05]  /*10d80*/  BSYNC.RECONVERGENT B1 ;  /* 0x0000000000017941 */ /* 0x000fea0003800200 */
.L_x_7020:
        /* <DEDUP_REMOVED lines=22> */
[----:B------:R-:W-:Y:S02]  /*10ef0*/  HADD2.F32 R29, -RZ, R19.H1_H1 ;  /* 0x30000013ff1d7230 */ /* 0x000fe40000004100 */
[----:B------:R-:W-:-:S02]  /*10f00*/  HADD2.F32 R33, -RZ, R17.H0_H0 ;  /* 0x20000011ff217230 */ /* 0x000fc40000004100 */
[----:B------:R-:W-:Y:S02]  /*10f10*/  HADD2.F32 R34, -RZ, R19.H0_H0 ;  /* 0x20000013ff227230 */ /* 0x000fe40000004100 */
[----:B--2---:R-:W-:Y:S02]  /*10f20*/  HADD2.F32 R20, -RZ, R7.H1_H1 ;  /* 0x30000007ff147230 */ /* 0x004fe40000004100 */
        /* <DEDUP_REMOVED lines=32> */
.L_x_7027:
[----:B------:R-:W-:Y:S05]  /*11130*/  BSYNC.RECONVERGENT B0 ;  /* 0x0000000000007941 */ /* 0x000fea0003800200 */
.L_x_7026:
[----:B-----5:R4:W-:Y:S02]  /*11140*/  STS.128 [R2+0x5000], R16 ;  /* 0x0050001002007388 */ /* 0x0209e40000000c00 */
.L_x_7025:
[----:B------:R-:W-:Y:S05]  /*11150*/  BSYNC.RECONVERGENT B1 ;  /* 0x0000000000017941 */ /* 0x000fea0003800200 */
.L_x_7024:
        /* <DEDUP_REMOVED lines=22> */
[----:B-1----:R-:W-:-:S02]  /*112c0*/  HADD2.F32 R27, -RZ, R17.H0_H0 ;  /* 0x20000011ff1b7230 */ /* 0x002fc40000004100 */
        /* <DEDUP_REMOVED lines=34> */
.L_x_7029:
[----:B------:R-:W-:Y:S05]  /*114f0*/  BSYNC.RECONVERGENT B0 ;  /* 0x0000000000007941 */ /* 0x000fea0003800200 */
.L_x_7028:
[----:B-----5:R4:W-:Y:S02]  /*11500*/  STS.128 [R2+0x7000], R16 ;  /* 0x0070001002007388 */ /* 0x0209e40000000c00 */
.L_x_7015:
[----:B------:R-:W-:Y:S05]  /*11510*/  BSYNC.RECONVERGENT B2 ;  /* 0x0000000000027941 */ /* 0x000fea0003800200 */
.L_x_7014:
[----:B------:R-:W-:-:S04]  /*11520*/  IADD3 R32, PT, PT, R110, 0x30, RZ ;  /* 0x000000306e207810 */ /* 0x000fc80007ffe0ff */
[----:B------:R-:W-:-:S13]  /*11530*/  ISETP.GE.AND P0, PT, R32, UR14, PT ;  /* 0x0000000e20007c0c */ /* 0x000fda000bf06270 */
[----:B------:R-:W-:Y:S05]  /*11540*/  @P0 BRA `(.L_x_6980) ;  /* 0x0000006800d80947 */ /* 0x000fea0003800000 */
[----:B------:R-:W2:Y:S01]  /*11550*/  LDC R3, c[0x0][0x440] ;  /* 0x00011000ff037b82 */ /* 0x000ea20000000800 */
[----:B-1-34-:R-:W-:Y:S01]  /*11560*/  IMAD.WIDE.U32 R24, R12, 0x60, R24 ;  /* 0x000000600c187825 */ /* 0x01afe200078e0018 */
[----:B------:R-:W-:Y:S03]  /*11570*/  BSSY.RECONVERGENT B1, `(.L_x_7030) ;  /* 0x0000040000017945 */ /* 0x000fe60003800200 */
[----:B------:R-:W-:Y:S01]  /*11580*/  IMAD R13, R13, 0x60, RZ ;  /* 0x000000600d0d7824 */ /* 0x000fe200078e02ff */
[----:B------:R-:W-:Y:S01]  /*11590*/  MOV R12, R24 ;  /* 0x00000018000c7202 */ /* 0x000fe20000000f00 */
        /* <DEDUP_REMOVED lines=20> */
[----:B------:R4:W2:Y:S01]  /*116e0*/  LDG.E.64 R6, desc[UR4][R34.64] ;  /* 0x0000000422067981 */ /* 0x0008a2000c1e1b00 */
[--C-:B-----5:R-:W-:Y:S01]  /*116f0*/  HADD2.F32 R27, -RZ, R17.reuse.H0_H0 ;  /* 0x20000011ff1b7230 */ /* 0x120fe20000004100 */
[----:B------:R-:W-:Y:S01]  /*11700*/  MOV R25, R18 ;  /* 0x0000001200197202 */ /* 0x000fe20000000f00 */
[----:B------:R-:W-:Y:S02]  /*11710*/  HADD2.F32 R29, -RZ, R17.H1_H1 ;  /* 0x30000011ff1d7230 */ /* 0x000fe40000004100 */
[--C-:B------:R-:W-:Y:S02]  /*11720*/  HADD2.F32 R24, -RZ, R19.reuse.H1_H1 ;  /* 0x30000013ff187230 */ /* 0x100fe40000004100 */
[----:B----4-:R-:W-:-:S02]  /*11730*/  HADD2.F32 R34, -RZ, R19.H0_H0 ;  /* 0x20000013ff227230 */ /* 0x010fc40000004100 */
[----:B---3--:R-:W-:Y:S02]  /*11740*/  HADD2.F32 R17, -RZ, R5.H1_H1 ;  /* 0x30000005ff117230 */ /* 0x008fe40000004100 */
[----:B------:R-:W-:Y:S02]  /*11750*/  HADD2.F32 R18, -RZ, R4.H1_H1 ;  /* 0x30000004ff127230 */ /* 0x000fe40000004100 */
[----:B--2---:R-:W-:Y:S02]  /*11760*/  HADD2.F32 R20, -RZ, R7.H1_H1 ;  /* 0x30000007ff147230 */ /* 0x004fe40000004100 */
        /* <DEDUP_REMOVED lines=30> */
.L_x_7033:
[----:B------:R-:W-:Y:S05]  /*11950*/  BSYNC.RECONVERGENT B0 ;  /* 0x0000000000007941 */ /* 0x000fea0003800200 */
.L_x_7032:
[----:B-----5:R3:W-:Y:S02]  /*11960*/  STS.128 [R2+0x1800], R16 ;  /* 0x0018001002007388 */ /* 0x0207e40000000c00 */
.L_x_7031:
[----:B------:R-:W-:Y:S05]  /*11970*/  BSYNC.RECONVERGENT B1 ;  /* 0x0000000000017941 */ /* 0x000fea0003800200 */
.L_x_7030:
        /* <DEDUP_REMOVED lines=58> */
.L_x_7037:
[----:B------:R-:W-:Y:S05]  /*11d20*/  BSYNC.RECONVERGENT B0 ;  /* 0x0000000000007941 */ /* 0x000fea0003800200 */
.L_x_7036:
[----:B-----5:R1:W-:Y:S02]  /*11d30*/  STS.128 [R2+0x3800], R16 ;  /* 0x0038001002007388 */ /* 0x0203e40000000c00 */
.L_x_7035:
[----:B------:R-:W-:Y:S05]  /*11d40*/  BSYNC.RECONVERGENT B1 ;  /* 0x0000000000017941 */ /* 0x000fea0003800200 */
.L_x_7034:
        /* <DEDUP_REMOVED lines=58> */
.L_x_7041:
[----:B------:R-:W-:Y:S05]  /*120f0*/  BSYNC.RECONVERGENT B0 ;  /* 0x0000000000007941 */ /* 0x000fea0003800200 */
.L_x_7040:
[----:B-----5:R3:W-:Y:S02]  /*12100*/  STS.128 [R2+0x5800], R16 ;  /* 0x0058001002007388 */ /* 0x0207e40000000c00 */
.L_x_7039:
[----:B------:R-:W-:Y:S05]  /*12110*/  BSYNC.RECONVERGENT B1 ;  /* 0x0000000000017941 */ /* 0x000fea0003800200 */
.L_x_7038:
        /* <DEDUP_REMOVED lines=20> */
[--C-:B-1----:R-:W-:Y:S02]  /*12260*/  HADD2.F32 R13, -RZ, R19.reuse.H1_H1 ;  /* 0x30000013ff0d7230 */ /* 0x102fe40000004100 */
        /* <DEDUP_REMOVED lines=12> */
[----:B------:R-:W-:Y:S02]  /*12330*/  HADD2.F32 R4, -RZ, R4.H0_H0 ;  /* 0x20000004ff047230 */ /* 0x000fe40000004100 */
[----:B------:R-:W-:Y:S01]  /*12340*/  FMUL.FTZ R20, R20, R12 ;  /* 0x0000000c14147220 */ /* 0x000fe20000410000 */
[----:B------:R-:W-:Y:S01]  /*12350*/  FFMA.FTZ R0, R24, R0, R13 ;  /* 0x0000000018007223 */ /* 0x000fe2000001000d */
[----:B------:R-:W-:Y:S02]  /*12360*/  HADD2.F32 R13, -RZ, R16.H1_H1 ;  /* 0x30000010ff0d7230 */ /* 0x000fe40000004100 */
[C---:B------:R-:W-:Y:S01]  /*12370*/  FFMA.FTZ R22, R17.reuse, R12, -R22 ;  /* 0x0000000c11167223 */ /* 0x040fe20000010816 */
        /* <DEDUP_REMOVED lines=18> */
.L_x_7043:
[----:B------:R-:W-:Y:S05]  /*124a0*/  BSYNC.RECONVERGENT B0 ;  /* 0x0000000000007941 */ /* 0x000fea0003800200 */
.L_x_7042:
[----:B-----5:R3:W-:Y:S01]  /*124b0*/  STS.128 [R2+0x7800], R16 ;  /* 0x0078001002007388 */ /* 0x0207e20000000c00 */
[----:B------:R-:W-:Y:S05]  /*124c0*/  BRA `(.L_x_6980) ;  /* 0x0000005800f87947 */ /* 0x000fea0003800000 */
.L_x_6981:
        /* <DEDUP_REMOVED lines=95> */
.L_x_7049:
[----:B------:R-:W-:Y:S05]  /*12ac0*/  BSYNC.RECONVERGENT B0 ;  /* 0x0000000000007941 */ /* 0x000fea0003800200 */
.L_x_7048:
[----:B-----5:R-:W-:Y:S01]  /*12ad0*/  IMAD.MOV.U32 R6, RZ, RZ, R38 ;  /* 0x000000ffff067224 */ /* 0x020fe200078e0026 */
[----:B------:R-:W-:Y:S01]  /*12ae0*/  MOV R4, R36 ;  /* 0x0000002400047202 */ /* 0x000fe20000000f00 */
[----:B------:R-:W-:Y:S01]  /*12af0*/  IMAD.MOV.U32 R7, RZ, RZ, R39 ;  /* 0x000000ffff077224 */ /* 0x000fe200078e0027 */
[----:B------:R-:W-:Y:S02]  /*12b00*/  MOV R5, R37 ;  /* 0x0000002500057202 */ /* 0x000fe40000000f00 */
.L_x_7047:
[----:B------:R-:W-:Y:S05]  /*12b10*/  BSYNC.RECONVERGENT B1 ;  /* 0x0000000000017941 */ /* 0x000fea0003800200 */
.L_x_7046:
        /* <DEDUP_REMOVED lines=87> */
.L_x_7053:
[----:B------:R-:W-:Y:S05]  /*13090*/  BSYNC.RECONVERGENT B0 ;  /* 0x0000000000007941 */ /* 0x000fea0003800200 */
.L_x_7052:
[----:B-----5:R4:W-:Y:S02]  /*130a0*/  STS.128 [R2+0x2000], R36 ;  /* 0x0020002402007388 */ /* 0x0209e40000000c00 */
.L_x_7051:
[----:B------:R-:W-:Y:S05]  /*130b0*/  BSYNC.RECONVERGENT B1 ;  /* 0x0000000000017941 */ /* 0x000fea0003800200 */
.L_x_7050:
        /* <DEDUP_REMOVED lines=86> */
.L_x_7057:
[----:B------:R-:W-:Y:S05]  /*13620*/  BSYNC.RECONVERGENT B0 ;  /* 0x0000000000007941 */ /* 0x000fea0003800200 */
.L_x_7056:
[----:B-----5:R1:W-:Y:S02]  /*13630*/  STS.128 [R2+0x4000], R36 ;  /* 0x0040002402007388 */ /* 0x0203e40000000c00 */
.L_x_7055:
[----:B------:R-:W-:Y:S05]  /*13640*/  BSYNC.RECONVERGENT B1 ;  /* 0x0000000000017941 */ /* 0x000fea0003800200 */
.L_x_7054:
        /* <DEDUP_REMOVED lines=85> */
.L_x_7059:
[----:B------:R-:W-:Y:S05]  /*13ba0*/  BSYNC.RECONVERGENT B0 ;  /* 0x0000000000007941 */ /* 0x000fea0003800200 */
.L_x_7058:
[----:B-----5:R4:W-:Y:S02]  /*13bb0*/  STS.128 [R2+0x6000], R36 ;  /* 0x0060002402007388 */ /* 0x0209e40000000c00 */
.L_x_7045:
[----:B------:R-:W-:Y:S05]  /*13bc0*/  BSYNC.RECONVERGENT B2 ;  /* 0x0000000000027941 */ /* 0x000fea0003800200 */
.L_x_7044:
[----:B------:R-:W-:Y:S01]  /*13bd0*/  IADD3 R28, PT, PT, R110, 0x10, RZ ;  /* 0x000000106e1c7810 */ /* 0x000fe20007ffe0ff */
[----:B------:R-:W-:Y:S03]  /*13be0*/  BSSY.RECONVERGENT B2, `(.L_x_7060) ;  /* 0x000016c000027945 */ /* 0x000fe60003800200 */
[----:B------:R-:W-:-:S13]  /*13bf0*/  ISETP.GE.AND P0, PT, R28, UR10, PT ;  /* 0x0000000a1c007c0c */ /* 0x000fda000bf06270 */
[----:B------:R-:W-:Y:S05]  /*13c00*/  @P0 BRA `(.L_x_7061) ;  /* 0x0000001400a40947 */ /* 0x000fea0003800000 */
[----:B-1--4-:R-:W1:Y:S01]  /*13c10*/  LDC R36, c[0x0][0x440] ;  /* 0x00011000ff247b82 */ /* 0x012e620000000800 */
[C---:B------:R-:W-:Y:S01]  /*13c20*/  LEA R38, P0, R33.reuse, R24, 0x1 ;  /* 0x0000001821267211 */ /* 0x040fe200078008ff */
        /* <DEDUP_REMOVED lines=10> */
[----:B------:R-:W-:Y:S02]  /*13cd0*/  ISETP.GE.U32.AND P0, PT, R14, R29, PT ;  /* 0x0000001d0e00720c */ /* 0x000fe40003f06070 */
[--C-:B--2---:R-:W-:Y:S02]  /*13ce0*/  SHF.R.S32.HI R4, RZ, 0x1f, R30.reuse ;  /* 0x0000001fff047819 */ /* 0x104fe4000001141e */
        /* <DEDUP_REMOVED lines=16> */
[----:B--2---:R-:W-:Y:S02]  /*13df0*/  HADD2.F32 R37, -RZ, R20.H1_H1 ;  /* 0x30000014ff257230 */ /* 0x004fe40000004100 */
[----:B------:R-:W-:Y:S02]  /*13e00*/  HADD2.F32 R40, -RZ, R21.H1_H1 ;  /* 0x30000015ff287230 */ /* 0x000fe40000004100 */
[----:B------:R-:W-:Y:S02]  /*13e10*/  HADD2.F32 R41, -RZ, R22.H1_H1 ;  /* 0x30000016ff297230 */ /* 0x000fe40000004100 */
[----:B------:R-:W-:Y:S02]  /*13e20*/  HADD2.F32 R31, -RZ, R20.H0_H0 ;  /* 0x20000014ff1f7230 */ /* 0x000fe40000004100 */
        /* <DEDUP_REMOVED lines=12> */
[--C-:B------:R-:W-:Y:S02]  /*13ef0*/  HADD2.F32 R45, -RZ, R7.reuse.H0_H0 ;  /* 0x20000007ff2d7230 */ /* 0x100fe40000004100 */
[----:B------:R-:W-:Y:S01]  /*13f00*/  @!P0 FADD.FTZ R6, -R6, -RZ ;  /* 0x800000ff06068221 */ /* 0x000fe20000010100 */
[----:B------:R-:W-:Y:S01]  /*13f10*/  FMUL.FTZ R40, R40, R5 ;  /* 0x0000000528287220 */ /* 0x000fe20000410000 */
[----:B------:R-:W-:Y:S02]  /*13f20*/  HADD2.F32 R46, -RZ, R7.H1_H1 ;  /* 0x30000007ff2e7230 */ /* 0x000fe40000004100 */
[----:B------:R-:W-:Y:S01]  /*13f30*/  FMUL.FTZ R31, R31, R42 ;  /* 0x0000002a1f1f7220 */ /* 0x000fe20000410000 */
[--C-:B-----5:R-:W-:Y:S02]  /*13f40*/  HADD2.F32 R4, -RZ, R32.reuse.H0_H0 ;  /* 0x20000020ff047230 */ /* 0x120fe40000004100 */
[----:B------:R-:W-:Y:S01]  /*13f50*/  FMUL.FTZ R41, R41, R6 ;  /* 0x0000000629297220 */ /* 0x000fe20000410000 */
[----:B------:R-:W-:-:S02]  /*13f60*/  HADD2.F32 R32, -RZ, R32.H1_H1 ;  /* 0x30000020ff207230 */ /* 0x000fc40000004100 */
[----:B------:R-:W-:Y:S01]  /*13f70*/  FMUL.FTZ R20, R20, R43 ;  /* 0x0000002b14147220 */ /* 0x000fe20000410000 */
[--C-:B----4-:R-:W-:Y:S02]  /*13f80*/  HADD2.F32 R5, -RZ, R16.reuse.H0_H0 ;  /* 0x20000010ff057230 */ /* 0x110fe40000004100 */
[----:B------:R-:W-:Y:S01]  /*13f90*/  @!P0 FADD.FTZ R44, -R44, -RZ ;  /* 0x800000ff2c2c8221 */ /* 0x000fe20000010100 */
[----:B------:R-:W-:Y:S02]  /*13fa0*/  HADD2.F32 R16, -RZ, R16.H1_H1 ;  /* 0x30000010ff107230 */ /* 0x000fe40000004100 */
[----:B------:R-:W-:Y:S01]  /*13fb0*/  @!P0 FADD.FTZ R45, -R45, -RZ ;  /* 0x800000ff2d2d8221 */ /* 0x000fe20000010100 */
[----:B------:R-:W-:Y:S02]  /*13fc0*/  HADD2.F32 R21, -RZ, R22.H0_H0 ;  /* 0x20000016ff157230 */ /* 0x000fe40000004100 */
[----:B------:R-:W-:Y:S01]  /*13fd0*/  @!P0 FADD.FTZ R46, -R46, -RZ ;  /* 0x800000ff2e2e8221 */ /* 0x000fe20000010100 */
[----:B------:R-:W-:-:S02]  /*13fe0*/  HADD2.F32 R7, -RZ, R33.H0_H0 ;  /* 0x20000021ff077230 */ /* 0x000fc40000004100 */
[----:B------:R-:W-:Y:S01]  /*13ff0*/  FFMA.FTZ R37, R32, R16, R37 ;  /* 0x0000001020257223 */ /* 0x000fe20000010025 */
[----:B------:R-:W-:Y:S02]  /*14000*/  HADD2.F32 R6, -RZ, R17.H0_H0 ;  /* 0x20000011ff067230 */ /* 0x000fe40000004100 */
[----:B------:R-:W-:Y:S01]  /*14010*/  FMUL.FTZ R21, R21, R44 ;  /* 0x0000002c15157220 */ /* 0x000fe20000410000 */
[--C-:B------:R-:W-:Y:S02]  /*14020*/  HADD2.F32 R22, -RZ, R23.reuse.H0_H0 ;  /* 0x20000017ff167230 */ /* 0x100fe40000004100 */
[----:B------:R-:W-:Y:S01]  /*14030*/  FFMA.FTZ R4, R4, R5, R31 ;  /* 0x0000000504047223 */ /* 0x000fe2000001001f */
[----:B------:R-:W-:Y:S02]  /*14040*/  HADD2.F32 R23, -RZ, R23.H1_H1 ;  /* 0x30000017ff177230 */ /* 0x000fe40000004100 */
[----:B------:R-:W-:Y:S01]  /*14050*/  FFMA.FTZ R6, R7, R6, R20 ;  /* 0x0000000607067223 */ /* 0x000fe20000010014 */
[----:B------:R-:W-:-:S02]  /*14060*/  HADD2.F32 R42, -RZ, R18.H0_H0 ;  /* 0x20000012ff2a7230 */ /* 0x000fc40000004100 */
[----:B------:R-:W-:Y:S01]  /*14070*/  FMUL.FTZ R22, R22, R45 ;  /* 0x0000002d16167220 */ /* 0x000fe20000410000 */
[----:B------:R-:W-:Y:S02]  /*14080*/  HADD2.F32 R16, -RZ, R34.H0_H0 ;  /* 0x20000022ff107230 */ /* 0x000fe40000004100 */
[----:B------:R-:W-:Y:S01]  /*14090*/  FMUL.FTZ R23, R23, R46 ;  /* 0x0000002e17177220 */ /* 0x000fe20000410000 */
[----:B------:R-:W-:Y:S01]  /*140a0*/  HADD2.F32 R17, -RZ, R17.H1_H1 ;  /* 0x30000011ff117230 */ /* 0x000fe20000004100 */
[----:B------:R-:W-:Y:S01]  /*140b0*/  F2FP.F16.F32.PACK_AB R32, R37, R4 ;  /* 0x000000042520723e */ /* 0x000fe200000000ff */
[----:B------:R-:W-:Y:S02]  /*140c0*/  HADD2.F32 R18, -RZ, R18.H1_H1 ;  /* 0x30000012ff127230 */ /* 0x000fe40000004100 */
[----:B------:R-:W-:Y:S01]  /*140d0*/  FFMA.FTZ R16, R16, R42, R21 ;  /* 0x0000002a10107223 */ /* 0x000fe20000010015 */
[--C-:B------:R-:W-:Y:S02]  /*140e0*/  HADD2.F32 R43, -RZ, R19.reuse.H0_H0 ;  /* 0x20000013ff2b7230 */ /* 0x100fe40000004100 */
[----:B------:R-:W-:-:S02]  /*140f0*/  HADD2.F32 R44, -RZ, R19.H1_H1 ;  /* 0x30000013ff2c7230 */ /* 0x000fc40000004100 */
[----:B------:R-:W-:Y:S02]  /*14100*/  HADD2.F32 R33, -RZ, R33.H1_H1 ;  /* 0x30000021ff217230 */ /* 0x000fe40000004100 */
[----:B------:R-:W-:Y:S02]  /*14110*/  HADD2.F32 R34, -RZ, R34.H1_H1 ;  /* 0x30000022ff227230 */ /* 0x000fe40000004100 */
[--C-:B------:R-:W-:Y:S02]  /*14120*/  HADD2.F32 R5, -RZ, R35.reuse.H0_H0 ;  /* 0x20000023ff057230 */ /* 0x100fe40000004100 */
[----:B------:R-:W-:Y:S01]  /*14130*/  FFMA.FTZ R17, R33, R17, R40 ;  /* 0x0000001121117223 */ /* 0x000fe20000010028 */
[----:B------:R-:W-:Y:S02]  /*14140*/  HADD2.F32 R20, -RZ, R35.H1_H1 ;  /* 0x30000023ff147230 */ /* 0x000fe40000004100 */
[----:B------:R-:W-:Y:S01]  /*14150*/  FFMA.FTZ R41, R34, R18, R41 ;  /* 0x0000001222297223 */ /* 0x000fe20000010029 */
[----:B------:R-:W-:Y:S01]  /*14160*/  FFMA.FTZ R5, R5, R43, R22 ;  /* 0x0000002b05057223 */ /* 0x000fe20000010016 */
[----:B------:R-:W-:Y:S01]  /*14170*/  F2FP.F16.F32.PACK_AB R33, R17, R6 ;  /* 0x000000061121723e */ /* 0x000fe200000000ff */
[----:B------:R-:W-:-:S02]  /*14180*/  FFMA.FTZ R20, R20, R44, R23 ;  /* 0x0000002c14147223 */ /* 0x000fc40000010017 */
[----:B------:R-:W-:-:S03]  /*14190*/  F2FP.F16.F32.PACK_AB R34, R41, R16 ;  /* 0x000000102922723e */ /* 0x000fc600000000ff */
[----:B------:R-:W-:-:S03]  /*141a0*/  F2FP.F16.F32.PACK_AB R35, R20, R5 ;  /* 0x000000051423723e */ /* 0x000fc600000000ff */
.L_x_7065:
[----:B------:R-:W-:Y:S05]  /*141b0*/  BSYNC.RECONVERGENT B0 ;  /* 0x0000000000007941 */ /* 0x000fea0003800200 */
.L_x_7064:
[----:B-----5:R1:W-:Y:S02]  /*141c0*/  STS.128 [R2+0x800], R32 ;  /* 0x0008002002007388 */ /* 0x0203e40000000c00 */
.L_x_7063:
[----:B------:R-:W-:Y:S05]  /*141d0*/  BSYNC.RECONVERGENT B1 ;  /* 0x0000000000017941 */ /* 0x000fea0003800200 */
.L_x_7062:
        /* <DEDUP_REMOVED lines=52> */
[--C-:B---3--:R-:W-:Y:S02]  /*14520*/  HADD2.F32 R5, -RZ, R16.reuse.H0_H0 ;  /* 0x20000010ff057230 */ /* 0x108fe40000004100 */
        /* <DEDUP_REMOVED lines=34> */
.L_x_7069:
[----:B------:R-:W-:Y:S05]  /*14750*/  BSYNC.RECONVERGENT B0 ;  /* 0x0000000000007941 */ /* 0x000fea0003800200 */
.L_x_7068:
[----:B-----5:R1:W-:Y:S02]  /*14760*/  STS.128 [R2+0x2800], R32 ;  /* 0x0028002002007388 */ /* 0x0203e40000000c00 */
.L_x_7067:
[----:B------:R-:W-:Y:S05]  /*14770*/  BSYNC.RECONVERGENT B1 ;  /* 0x0000000000017941 */ /* 0x000fea0003800200 */
.L_x_7066:
        /* <DEDUP_REMOVED lines=87> */
.L_x_7073:
[----:B------:R-:W-:Y:S05]  /*14cf0*/  BSYNC.RECONVERGENT B0 ;  /* 0x0000000000007941 */ /* 0x000fea0003800200 */
.L_x_7072:
[----:B-----5:R1:W-:Y:S02]  /*14d00*/  STS.128 [R2+0x4800], R32 ;  /* 0x0048002002007388 */ /* 0x0203e40000000c00 */
.L_x_7071:
[----:B------:R-:W-:Y:S05]  /*14d10*/  BSYNC.RECONVERGENT B1 ;  /* 0x0000000000017941 */ /* 0x000fea0003800200 */
.L_x_7070:
        /* <DEDUP_REMOVED lines=33> */
[----:B-1--4-:R-:W-:Y:S02]  /*14f30*/  HADD2.F32 R38, -RZ, R23.H1_H1 ;  /* 0x30000017ff267230 */ /* 0x012fe40000004100 */
        /* <DEDUP_REMOVED lines=16> */
[----:B---3--:R-:W-:Y:S02]  /*15040*/  HADD2.F32 R4, -RZ, R16.H0_H0 ;  /* 0x20000010ff047230 */ /* 0x008fe40000004100 */
        /* <DEDUP_REMOVED lines=35> */
.L_x_7075:
[----:B------:R-:W-:Y:S05]  /*15280*/  BSYNC.RECONVERGENT B0 ;  /* 0x0000000000007941 */ /* 0x000fea0003800200 */
.L_x_7074:
[----:B-----5:R1:W-:Y:S02]  /*15290*/  STS.128 [R2+0x6800], R32 ;  /* 0x0068002002007388 */ /* 0x0203e40000000c00 */
.L_x_7061:
[----:B------:R-:W-:Y:S05]  /*152a0*/  BSYNC.RECONVERGENT B2 ;  /* 0x0000000000027941 */ /* 0x000fea0003800200 */
.L_x_7060:
        /* <DEDUP_REMOVED lines=96> */
.L_x_7081:
[----:B------:R-:W-:Y:S05]  /*158b0*/  BSYNC.RECONVERGENT B0 ;  /* 0x0000000000007941 */ /* 0x000fea0003800200 */
.L_x_7080:
[----:B-----5:R4:W-:Y:S02]  /*158c0*/  STS.128 [R2+0x1000], R32 ;  /* 0x0010002002007388 */ /* 0x0209e40000000c00 */
.L_x_7079:
[----:B------:R-:W-:Y:S05]  /*158d0*/  BSYNC.RECONVERGENT B1 ;  /* 0x0000000000017941 */ /* 0x000fea0003800200 */
.L_x_7078:
        /* <DEDUP_REMOVED lines=88> */
.L_x_7085:
[----:B------:R-:W-:Y:S05]  /*15e60*/  BSYNC.RECONVERGENT B0 ;  /* 0x0000000000007941 */ /* 0x000fea0003800200 */
.L_x_7084:
[----:B-----5:R1:W-:Y:S02]  /*15e70*/  STS.128 [R2+0x3000], R32 ;  /* 0x0030002002007388 */ /* 0x0203e40000000c00 */
.L_x_7083:
[----:B------:R-:W-:Y:S05]  /*15e80*/  BSYNC.RECONVERGENT B1 ;  /* 0x0000000000017941 */ /* 0x000fea0003800200 */
.L_x_7082:
        /* <DEDUP_REMOVED lines=88> */
.L_x_7089:
[----:B------:R-:W-:Y:S05]  /*16410*/  BSYNC.RECONVERGENT B0 ;  /* 0x0000000000007941 */ /* 0x000fea0003800200 */
.L_x_7088:
[----:B-----5:R4:W-:Y:S02]  /*16420*/  STS.128 [R2+0x5000], R32 ;  /* 0x0050002002007388 */ /* 0x0209e40000000c00 */
.L_x_7087:
[----:B------:R-:W-:Y:S05]  /*16430*/  BSYNC.RECONVERGENT B1 ;  /* 0x0000000000017941 */ /* 0x000fea0003800200 */
.L_x_7086:
        /* <DEDUP_REMOVED lines=86> */
.L_x_7091:
[----:B------:R-:W-:Y:S05]  /*169a0*/  BSYNC.RECONVERGENT B0 ;  /* 0x0000000000007941 */ /* 0x000fea0003800200 */
.L_x_7090:
[----:B-----5:R4:W-:Y:S02]  /*169b0*/  STS.128 [R2+0x7000], R32 ;  /* 0x0070002002007388 */ /* 0x0209e40000000c00 */
.L_x_7077:
[----:B------:R-:W-:Y:S05]  /*169c0*/  BSYNC.RECONVERGENT B2 ;  /* 0x0000000000027941 */ /* 0x000fea0003800200 */
.L_x_7076:
[----:B-1--4-:R-:W-:-:S04]  /*169d0*/  IADD3 R32, PT, PT, R110, 0x30, RZ ;  /* 0x000000306e207810 */ /* 0x012fc80007ffe0ff */
[----:B------:R-:W-:-:S13]  /*169e0*/  ISETP.GE.AND P0, PT, R32, UR10, PT ;  /* 0x0000000a20007c0c */ /* 0x000fda000bf06270 */
[----:B------:R-:W-:Y:S05]  /*169f0*/  @P0 BRA `(.L_x_6980) ;  /* 0x0000001400ac0947 */ /* 0x000fea0003800000 */
[----:B------:R-:W1:Y:S01]  /*16a00*/  LDC R31, c[0x0][0x440] ;  /* 0x00011000ff1f7b82 */ /* 0x000e620000000800 */
[----:B---3--:R-:W-:Y:S01]  /*16a10*/  IMAD.WIDE.U32 R24, R12, 0x60, R24 ;  /* 0x000000600c187825 */ /* 0x008fe200078e0018 */
[----:B------:R-:W-:Y:S03]  /*16a20*/  BSSY.RECONVERGENT B1, `(.L_x_7092) ;  /* 0x000005c000017945 */ /* 0x000fe60003800200 */
[----:B------:R-:W-:Y:S02]  /*16a30*/  IMAD R13, R13, 0x60, RZ ;  /* 0x000000600d0d7824 */ /* 0x000fe400078e02ff */
[----:B------:R-:W-:-:S03]  /*16a40*/  IMAD R12, R99, 0x30, RZ ;  /* 0x00000030630c7824 */ /* 0x000fc600078e02ff */
[----:B------:R-:W-:Y:S02]  /*16a50*/  IADD3 R25, PT, PT, R13, R25, RZ ;  /* 0x000000190d197210 */ /* 0x000fe40007ffe0ff */
[----:B-1----:R-:W-:-:S13]  /*16a60*/  ISETP.GE.AND P0, PT, R14, R31, PT ;  /* 0x0000001f0e00720c */ /* 0x002fda0003f06270 */
[----:B------:R1:W-:Y:S01]  /*16a70*/  @P0 STS.128 [R2+0x1800], RZ ;  /* 0x001800ff02000388 */ /* 0x0003e20000000c00 */
[----:B------:R-:W-:Y:S05]  /*16a80*/  @P0 BRA `(.L_x_7093) ;  /* 0x0000000400540947 */ /* 0x000fea0003800000 */
[----:B--2---:R2:W5:Y:S01]  /*16a90*/  LDG.E.128 R36, desc[UR4][R24.64] ;  /* 0x0000000418247981 */ /* 0x004562000c1e1d00 */
        /* <DEDUP_REMOVED lines=22> */
[----:B---3--:R-:W-:Y:S02]  /*16c00*/  HADD2.F32 R33, -RZ, R20.H1_H1 ;  /* 0x30000014ff217230 */ /* 0x008fe40000004100 */
[----:B------:R-:W-:Y:S02]  /*16c10*/  HADD2.F32 R34, -RZ, R21.H1_H1 ;  /* 0x30000015ff227230 */ /* 0x000fe40000004100 */
[----:B------:R-:W-:Y:S02]  /*16c20*/  HADD2.F32 R35, -RZ, R22.H1_H1 ;  /* 0x30000016ff237230 */ /* 0x000fe40000004100 */
[----:B------:R-:W-:Y:S02]  /*16c30*/  HADD2.F32 R13, -RZ, R20.H0_H0 ;  /* 0x20000014ff0d7230 */ /* 0x000fe40000004100 */
        /* <DEDUP_REMOVED lines=56> */
.L_x_7095:
[----:B------:R-:W-:Y:S05]  /*16fc0*/  BSYNC.RECONVERGENT B0 ;  /* 0x0000000000007941 */ /* 0x000fea0003800200 */
.L_x_7094:
[----:B-----5:R3:W-:Y:S02]  /*16fd0*/  STS.128 [R2+0x1800], R36 ;  /* 0x0018002402007388 */ /* 0x0207e40000000c00 */
.L_x_7093:
[----:B------:R-:W-:Y:S05]  /*16fe0*/  BSYNC.RECONVERGENT B1 ;  /* 0x0000000000017941 */ /* 0x000fea0003800200 */
.L_x_7092:
[----:B------:R-:W-:Y:S01]  /*16ff0*/  ISETP.GE.AND P0, PT, R11, R31, PT ;  /* 0x0000001f0b00720c */ /* 0x000fe20003f06270 */
[----:B------:R-:W-:-:S12]  /*17000*/  BSSY.RECONVERGENT B1, `(.L_x_7096) ;  /* 0x0000058000017945 */ /* 0x000fd80003800200 */
[----:B------:R4:W-:Y:S01]  /*17010*/  @P0 STS.128 [R2+0x3800], RZ ;  /* 0x003800ff02000388 */ /* 0x0009e20000000c00 */
[----:B------:R-:W-:Y:S05]  /*17020*/  @P0 BRA `(.L_x_7097) ;  /* 0x0000000400540947 */ /* 0x000fea0003800000 */
[----:B--23--:R2:W5:Y:S01]  /*17030*/  LDG.E.128 R36, desc[UR4][R24.64+0x80] ;  /* 0x0000800418247981 */ /* 0x00c562000c1e1d00 */
        /* <DEDUP_REMOVED lines=17> */
[----:B------:R-:W1:Y:S05]  /*17150*/  LDCU.64 UR8, c[0x0][0x4c8] ;  /* 0x00009900ff0877ac */ /* 0x000e6a0008000a00 */
[----:B------:R-:W4:Y:S01]  /*17160*/  LDG.E.128 R4, desc[UR4][R4.64+0x80] ;  /* 0x0000800404047981 */ /* 0x000f22000c1e1d00 */
[----:B-1----:R-:W-:-:S04]  /*17170*/  IADD3 R16, P1, PT, R16, UR8, RZ ;  /* 0x0000000810107c10 */ /* 0x002fc8000ff3e0ff */
[----:B------:R-:W-:-:S06]  /*17180*/  IADD3.X R17, PT, PT, R13, UR9, RZ, P1, !PT ;  /* 0x000000090d117c10 */ /* 0x000fcc0008ffe4ff */
[----:B------:R-:W2:Y:S01]  /*17190*/  LDG.E.128 R16, desc[UR4][R16.64+0x80] ;  /* 0x0000800410107981 */ /* 0x000ea2000c1e1d00 */
[----:B---3--:R-:W-:Y:S02]  /*171a0*/  HADD2.F32 R33, -RZ, R20.H1_H1 ;  /* 0x30000014ff217230 */ /* 0x008fe40000004100 */
        /* <DEDUP_REMOVED lines=24> */
[--C-:B--2---:R-:W-:Y:S02]  /*17330*/  HADD2.F32 R5, -RZ, R16.reuse.H0_H0 ;  /* 0x20000010ff057230 */ /* 0x104fe40000004100 */
        /* <DEDUP_REMOVED lines=34> */
.L_x_7099:
[----:B------:R-:W-:Y:S05]  /*17560*/  BSYNC.RECONVERGENT B0 ;  /* 0x0000000000007941 */ /* 0x000fea0003800200 */
.L_x_7098:
[----:B-----5:R3:W-:Y:S02]  /*17570*/  STS.128 [R2+0x3800], R36 ;  /* 0x0038002402007388 */ /* 0x0207e40000000c00 */
.L_x_7097:
[----:B------:R-:W-:Y:S05]  /*17580*/  BSYNC.RECONVERGENT B1 ;  /* 0x0000000000017941 */ /* 0x000fea0003800200 */
.L_x_7096:
        /* <DEDUP_REMOVED lines=87> */
.L_x_7103:
[----:B------:R-:W-:Y:S05]  /*17b00*/  BSYNC.RECONVERGENT B0 ;  /* 0x0000000000007941 */ /* 0x000fea0003800200 */
.L_x_7102:
[----:B-----5:R3:W-:Y:S02]  /*17b10*/  STS.128 [R2+0x5800], R36 ;  /* 0x0058002402007388 */ /* 0x0207e40000000c00 */
.L_x_7101:
[----:B------:R-:W-:Y:S05]  /*17b20*/  BSYNC.RECONVERGENT B1 ;  /* 0x0000000000017941 */ /* 0x000fea0003800200 */
.L_x_7100:
[----:B------:R-:W-:-:S13]  /*17b30*/  ISETP.GE.AND P0, PT, R9, R31, PT ;  /* 0x0000001f0900720c */ /* 0x000fda0003f06270 */
        /* <DEDUP_REMOVED lines=25> */
[----:B---3--:R-:W-:Y:S02]  /*17cd0*/  HADD2.F32 R12, -RZ, R23.H0_H0 ;  /* 0x20000017ff0c7230 */ /* 0x008fe40000004100 */
[----:B------:R-:W-:Y:S02]  /*17ce0*/  HADD2.F32 R0, -RZ, R20.H0_H0 ;  /* 0x20000014ff007230 */ /* 0x000fe40000004100 */
[----:B------:R-:W-:Y:S02]  /*17cf0*/  HADD2.F32 R3, -RZ, R21.H0_H0 ;  /* 0x20000015ff037230 */ /* 0x000fe40000004100 */
[----:B------:R-:W-:Y:S02]  /*17d00*/  HADD2.F32 R8, -RZ, R22.H0_H0 ;  /* 0x20000016ff087230 */ /* 0x000fe40000004100 */
[--C-:B----4-:R-:W-:Y:S02]  /*17d10*/  HADD2.F32 R13, -RZ, R4.reuse.H0_H0 ;  /* 0x20000004ff0d7230 */ /* 0x110fe40000004100 */
[----:B--2---:R-:W-:-:S02]  /*17d20*/  HADD2.F32 R25, -RZ, R4.H1_H1 ;  /* 0x30000004ff197230 */ /* 0x004fc40000004100 */
        /* <DEDUP_REMOVED lines=24> */
[----:B------:R-:W-:Y:S02]  /*17eb0*/  HADD2.F32 R4, -RZ, R16.H0_H0 ;  /* 0x20000010ff047230 */ /* 0x000fe40000004100 */
        /* <DEDUP_REMOVED lines=29> */
.L_x_7105:
[----:B------:R-:W-:Y:S05]  /*18090*/  BSYNC.RECONVERGENT B0 ;  /* 0x0000000000007941 */ /* 0x000fea0003800200 */
.L_x_7104:
[----:B-----5:R3:W-:Y:S02]  /*180a0*/  STS.128 [R2+0x7800], R36 ;  /* 0x0078002402007388 */ /* 0x0207e40000000c00 */
.L_x_6980:
[----:B------:R-:W-:Y:S05]  /*180b0*/  BSYNC.RECONVERGENT B3 ;  /* 0x0000000000037941 */ /* 0x000fea0003800200 */
.L_x_6972:
        /* <DEDUP_REMOVED lines=35> */
.L_x_7107:
[----:B------:R-:W-:Y:S05]  /*182f0*/  BSYNC.RECONVERGENT B0 ;  /* 0x0000000000007941 */ /* 0x000fea0003800200 */
.L_x_7106:
        /* <DEDUP_REMOVED lines=29> */
.L_x_7109:
[----:B------:R-:W-:Y:S05]  /*184d0*/  BSYNC.RECONVERGENT B0 ;  /* 0x0000000000007941 */ /* 0x000fea0003800200 */
.L_x_7108:
        /* <DEDUP_REMOVED lines=31> */
.L_x_7111:
[----:B------:R-:W-:Y:S05]  /*186d0*/  BSYNC.RECONVERGENT B0 ;  /* 0x0000000000007941 */ /* 0x000fea0003800200 */
.L_x_7110:
[----:B------:R-:W-:Y:S04]  /*186e0*/  BSSY.RECONVERGENT B0, `(.L_x_7112) ;  /* 0x000001f000007945 */ /* 0x000fe80003800200 */
[----:B------:R-:W-:Y:S05]  /*186f0*/  @P5 BRA `(.L_x_7113) ;  /* 0x0000000000745947 */ /* 0x000fea0003800000 */
[----:B-12---:R-:W3:Y:S01]  /*18700*/  LDC.64 R4, c[0x0][0x3b8] ;  /* 0x0000ee00ff047b82 */ /* 0x006ee20000000a00 */
        /* <DEDUP_REMOVED lines=28> */
.L_x_7113:
[----:B------:R-:W-:Y:S05]  /*188d0*/  BSYNC.RECONVERGENT B0 ;  /* 0x0000000000007941 */ /* 0x000fea0003800200 */
.L_x_7112:
[----:B------:R-:W2:Y:S01]  /*188e0*/  LDCU.64 UR10, c[0x0][0x540] ;  /* 0x0000a800ff0a77ac */ /* 0x000ea20008000a00 */
[----:B------:R-:W0:Y:S01]  /*188f0*/  LDGDEPBAR ;  /* 0x00000000000079af */ /* 0x000e220000000000 */
[----:B------:R-:W3:Y:S01]  /*18900*/  LDCU.64 UR8, c[0x0][0x538] ;  /* 0x0000a700ff0877ac */ /* 0x000ee20008000a00 */
[----:B------:R-:W-:Y:S01]  /*18910*/  UMOV UR16, UR28 ;  /* 0x0000001c00107c82 */ /* 0x000fe20008000000 */
[----:B------:R-:W-:Y:S02]  /*18920*/  UMOV UR17, UR31 ;  /* 0x0000001f00117c82 */ /* 0x000fe40008000000 */
[----:B--2---:R-:W-:-:S04]  /*18930*/  UIMAD.WIDE.U32 UR16, UR23, UR10, UR16 ;  /* 0x0000000a171072a5 */ /* 0x004fc8000f8e0010 */
[----:B------:R-:W-:Y:S02]  /*18940*/  UIMAD UR11, UR23, UR11, UR17 ;  /* 0x0000000b170b72a4 */ /* 0x000fe4000f8e0211 */
[----:B---3--:R-:W-:Y:S01]  /*18950*/  ULEA UR8, UP0, UR16, UR8, 0x2 ;  /* 0x0000000810087291 */ /* 0x008fe2000f8010ff */
[----:B------:R-:W-:-:S04]  /*18960*/  DEPBAR.LE SB0, 0x0 ;  /* 0x000080000000791a */ /* 0x000fc80000000000 */
[----:B------:R-:W-:Y:S01]  /*18970*/  ULEA.HI.X UR9, UR16, UR9, UR11, 0x2, UP0 ;  /* 0x0000000910097291 */ /* 0x000fe200080f140b */
[----:B-1----:R-:W-:-:S05]  /*18980*/  IMAD.U32 R4, RZ, RZ, UR8 ;  /* 0x00000008ff047e24 */ /* 0x002fca000f8e00ff */
[----:B------:R-:W-:Y:S01]  /*18990*/  IMAD.U32 R5, RZ, RZ, UR9 ;  /* 0x00000009ff057e24 */ /* 0x000fe2000f8e00ff */
[----:B------:R-:W1:Y:S04]  /*189a0*/  LDCU UR8, c[0x0][0x458] ;  /* 0x00008b00ff0877ac */ /* 0x000e680008000800 */
        /* <DEDUP_REMOVED lines=39> */
.L_x_7115:
[----:B------:R2:W-:Y:S04]  /*18c20*/  STS.128 [R2+0x10000], RZ ;  /* 0x010000ff02007388 */ /* 0x0005e80000000c00 */
[----:B------:R2:W-:Y:S04]  /*18c30*/  STS.128 [R2+0x12000], RZ ;  /* 0x012000ff02007388 */ /* 0x0005e80000000c00 */
[----:B------:R2:W-:Y:S04]  /*18c40*/  STS.128 [R2+0x14000], RZ ;  /* 0x014000ff02007388 */ /* 0x0005e80000000c00 */
[----:B------:R2:W-:Y:S02]  /*18c50*/  STS.128 [R2+0x16000], RZ ;  /* 0x016000ff02007388 */ /* 0x0005e40000000c00 */
.L_x_7116:
[----:B------:R-:W-:Y:S05]  /*18c60*/  BSYNC.RECONVERGENT B0 ;  /* 0x0000000000007941 */ /* 0x000fea0003800200 */
.L_x_7114:
[----:B------:R-:W-:Y:S01]  /*18c70*/  ISETP.GE.AND P0, PT, R28, UR15, PT ;  /* 0x0000000f1c007c0c */ /* 0x000fe2000bf06270 */
[----:B------:R-:W-:Y:S01]  /*18c80*/  BSSY.RECONVERGENT B0, `(.L_x_7117) ;  /* 0x0000028000007945 */ /* 0x000fe20003800200 */
[--C-:B------:R-:W-:Y:S02]  /*18c90*/  SHF.R.U32.HI R0, RZ, 0x4, R89.reuse ;  /* 0x00000004ff007819 */ /* 0x100fe40000011659 */
        /* <DEDUP_REMOVED lines=38> */
.L_x_7118:
[----:B------:R-:W-:Y:S05]  /*18f00*/  BSYNC.RECONVERGENT B0 ;  /* 0x0000000000007941 */ /* 0x000fea0003800200 */
.L_x_7117:
        /* <DEDUP_REMOVED lines=8> */
[----:B-1----:R-:W1:Y:S01]  /*18f90*/  LDC.64 R4, c[0x0][0x3c0] ;  /* 0x0000f000ff047b82 */ /* 0x002e620000000a00 */
        /* <DEDUP_REMOVED lines=27> */
.L_x_7120:
[----:B------:R-:W-:Y:S05]  /*19150*/  BSYNC.RECONVERGENT B0 ;  /* 0x0000000000007941 */ /* 0x000fea0003800200 */
.L_x_7119:
[----:B------:R1:W-:Y:S01]  /*19160*/  @P5 STS.128 [R2+0x11800], RZ ;  /* 0x011800ff02005388 */ /* 0x0003e20000000c00 */
[----:B------:R-:W-:Y:S03]  /*19170*/  BSSY.RECONVERGENT B0, `(.L_x_7121) ;  /* 0x0000022000007945 */ /* 0x000fe60003800200 */
[----:B------:R1:W-:Y:S04]  /*19180*/  @P5 STS.128 [R2+0x13800], RZ ;  /* 0x013800ff02005388 */ /* 0x0003e80000000c00 */
[----:B------:R1:W-:Y:S04]  /*19190*/  @P5 STS.128 [R2+0x15800], RZ ;  /* 0x015800ff02005388 */ /* 0x0003e80000000c00 */
[----:B------:R1:W-:Y:S01]  /*191a0*/  @P5 STS.128 [R2+0x17800], RZ ;  /* 0x017800ff02005388 */ /* 0x0003e20000000c00 */
[----:B------:R-:W-:Y:S05]  /*191b0*/  @P5 BRA `(.L_x_7122) ;  /* 0x0000000000745947 */ /* 0x000fea0003800000 */
[----:B-1----:R-:W1:Y:S01]  /*191c0*/  LDC.64 R4, c[0x0][0x3c0] ;  /* 0x0000f000ff047b82 */ /* 0x002e620000000a00 */
[----:B------:R-:W2:Y:S02]  /*191d0*/  LDCU UR8, c[0x0][0x440] ;  /* 0x00008800ff0877ac */ /* 0x000ea40008000800 */
        /* <DEDUP_REMOVED lines=27> */
.L_x_7122:
[----:B------:R-:W-:Y:S05]  /*19390*/  BSYNC.RECONVERGENT B0 ;  /* 0x0000000000007941 */ /* 0x000fea0003800200 */
.L_x_7121:
[----:B----4-:R-:W-:Y:S01]  /*193a0*/  LDSM.16.M88.4 R16, [R91] ;  /* 0x000000005b10783b */ /* 0x010fe20000000200 */
[----:B------:R-:W-:Y:S01]  /*193b0*/  IMAD.MOV.U32 R165, RZ, RZ, 0x20 ;  /* 0x00000020ffa57424 */ /* 0x000fe200078e00ff */
[----:B------:R-:W-:Y:S01]  /*193c0*/  LOP3.LUT P0, RZ, R89, 0x2, RZ, 0xc0, !PT ;  /* 0x0000000259ff7812 */ /* 0x000fe2000780c0ff */
[----:B------:R-:W-:Y:S01]  /*193d0*/  VIADD R13, R67, UR6 ;  /* 0x00000006430d7c36 */ /* 0x000fe20008000000 */
[----:B------:R-:W4:Y:S01]  /*193e0*/  LDSM.16.M88.4 R36, [R67+UR6+0x8000] ;  /* 0x008000064324783b */ /* 0x000f220008000200 */
[----:B------:R-:W-:Y:S01]  /*193f0*/  IMAD.MOV.U32 R188, RZ, RZ, 0x40 ;  /* 0x00000040ffbc7424 */ /* 0x000fe200078e00ff */
[----:B------:R-:W-:Y:S01]  /*19400*/  SEL R8, R165, 0xffffffe0, !P0 ;  /* 0xffffffe0a5087807 */ /* 0x000fe20004000000 */
[----:B------:R-:W2:Y:S01]  /*19410*/  LDCU UR8, c[0x0][0x508] ;  /* 0x0000a100ff0877ac */ /* 0x000ea20008000800 */
[----:B------:R-:W3:Y:S01]  /*19420*/  LDSM.16.M88.4 R28, [R67+UR6+0x8800] ;  /* 0x00880006431c783b */ /* 0x000ee20008000200 */
[----:B------:R-:W-:Y:S01]  /*19430*/  ISETP.NE.AND P0, PT, R100, RZ, PT ;  /* 0x000000ff6400720c */ /* 0x000fe20003f05270 */
[----:B------:R-:W-:Y:S01]  /*19440*/  IMAD.U32 R232, RZ, RZ, UR27 ;  /* 0x0000001bffe87e24 */ /* 0x000fe2000f8e00ff */
[----:B------:R-:W-:Y:S01]  /*19450*/  SHF.R.U32.HI R212, RZ, 0x1, R89 ;  /* 0x00000001ffd47819 */ /* 0x000fe20000011659 */
[----:B-----5:R-:W3:Y:S01]  /*19460*/  LDSM.16.M88.4 R72, [R67+UR6+0x9000] ;  /* 0x009000064348783b */ /* 0x020ee20008000200 */
[--C-:B------:R-:W-:Y:S01]  /*19470*/  IMAD.IADD R66, R91, 0x1, R8.reuse ;  /* 0x000000015b427824 */ /* 0x100fe200078e0208 */
[----:B------:R-:W-:Y:S01]  /*19480*/  SEL R188, R188, 0xffffffc0, !P0 ;  /* 0xffffffc0bcbc7807 */ /* 0x000fe20004000000 */
[----:B------:R-:W-:Y:S01]  /*19490*/  IMAD.IADD R0, R13, 0x1, R8 ;  /* 0x000000010d007824 */ /* 0x000fe200078e0208 */
[----:B-1----:R-:W1:Y:S01]  /*194a0*/  LDSM.16.M88.4 R4, [R67+UR6+0x9800] ;  /* 0x009800064304783b */ /* 0x002e620008000200 */
[----:B------:R-:W-:Y:S01]  /*194b0*/  LOP3.LUT R12, R12, 0x6, RZ, 0xc0, !PT ;  /* 0x000000060c0c7812 */ /* 0x000fe200078ec0ff */
[----:B------:R-:W-:Y:S01]  /*194c0*/  UISETP.GT.AND UP0, UPT, UR30, UR7, UPT ;  /* 0x000000071e00728c */ /* 0x000fe2000bf04270 */
[--C-:B------:R-:W-:Y:S01]  /*194d0*/  IMAD.IADD R65, R91, 0x1, R188.reuse ;  /* 0x000000015b417824 */ /* 0x100fe200078e02bc */
[----:B------:R-:W-:Y:S01]  /*194e0*/  LDSM.16.M88.4 R56, [R66] ;  /* 0x000000004238783b */ /* 0x000fe20000000200 */
[----:B------:R-:W-:-:S02]  /*194f0*/  IMAD.IADD R13, R13, 0x1, R188 ;  /* 0x000000010d0d7824 */ /* 0x000fc400078e02bc */
[C---:B------:R-:W-:Y:S01]  /*19500*/  IMAD.IADD R60, R8.reuse, 0x1, R65 ;  /* 0x00000001083c7824 */ /* 0x040fe200078e0241 */
[----:B------:R-:W1:Y:S01]  /*19510*/  LDSM.16.M88.4 R52, [R0+0x8000] ;  /* 0x008000000034783b */ /* 0x000e620000000200 */
[----:B------:R-:W-:Y:S01]  /*19520*/  IMAD.IADD R3, R8, 0x1, R13 ;  /* 0x0000000108037824 */ /* 0x000fe200078e020d */
[----:B--2---:R-:W-:Y:S02]  /*19530*/  UIADD3 UR8, UPT, UPT, UR27, UR8, -UR21 ;  /* 0x000000081b087290 */ /* 0x004fe4000fffe815 */
[----:B------:R-:W2:Y:S04]  /*19540*/  LDSM.16.M88.4 R44, [R0+0x8800] ;  /* 0x00880000002c783b */ /* 0x000ea80000000200 */
[----:B------:R-:W2:Y:S04]  /*19550*/  LDSM.16.M88.4 R80, [R0+0x9000] ;  /* 0x009000000050783b */ /* 0x000ea80000000200 */
[----:B------:R-:W2:Y:S04]  /*19560*/  LDSM.16.M88.4 R48, [R0+0x9800] ;  /* 0x009800000030783b */ /* 0x000ea80000000200 */
[----:B------:R-:W-:Y:S01]  /*19570*/  LDSM.16.M88.4 R20, [R65] ;  /* 0x000000004114783b */ /* 0x000fe20000000200 */
[C---:B----4-:R-:W-:Y:S03]  /*19580*/  HMMA.16816.F32 R40, R16.reuse, R36, RZ ;  /* 0x000000241028723c */ /* 0x050fe600000018ff */
[----:B------:R-:W-:Y:S04]  /*19590*/  LDSM.16.M88.4 R24, [R13+0x8800] ;  /* 0x008800000d18783b */ /* 0x000fe80000000200 */
[----:B------:R-:W-:Y:S01]  /*195a0*/  LDSM.16.M88.4 R84, [R0+0xb800] ;  /* 0x00b800000054783b */ /* 0x000fe20000000200 */
[C---:B---3--:R-:W-:Y:S03]  /*195b0*/  HMMA.16816.F32 R32, R16.reuse, R28, RZ ;  /* 0x0000001c1020723c */ /* 0x048fe600000018ff */
[----:B------:R-:W-:Y:S04]  /*195c0*/  LDSM.16.M88.4 R96, [R3+0xa800] ;  /* 0x00a800000360783b */ /* 0x000fe80000000200 */
[----:B------:R-:W-:Y:S01]  /*195d0*/  LDSM.16.M88.4 R92, [R3+0xb000] ;  /* 0x00b00000035c783b */ /* 0x000fe20000000200 */
[C---:B------:R-:W-:Y:S03]  /*195e0*/  HMMA.16816.F32 R76, R16.reuse, R72, RZ ;  /* 0x00000048104c723c */ /* 0x040fe600000018ff */
[----:B------:R-:W0:Y:S05]  /*195f0*/  LDGDEPBAR ;  /* 0x00000000000079af */ /* 0x000e2a0000000000 */
[C---:B------:R-:W-:Y:S08]  /*19600*/  HMMA.16816.F32 R36, R16.reuse, R38, RZ ;  /* 0x000000261024723c */ /* 0x040ff000000018ff */
[C---:B------:R-:W-:Y:S08]  /*19610*/  HMMA.16816.F32 R28, R16.reuse, R30, RZ ;  /* 0x0000001e101c723c */ /* 0x040ff000000018ff */
[C---:B------:R-:W-:Y:S08]  /*19620*/  HMMA.16816.F32 R72, R16.reuse, R74, RZ ;  /* 0x0000004a1048723c */ /* 0x040ff000000018ff */
[C---:B-1----:R-:W-:Y:S08]  /*19630*/  HMMA.16816.F32 R68, R16.reuse, R4, RZ ;  /* 0x000000041044723c */ /* 0x042ff000000018ff */
[----:B------:R-:W-:Y:S01]  /*19640*/  HMMA.16816.F32 R16, R16, R6, RZ ;  /* 0x000000061010723c */ /* 0x000fe200000018ff */
[----:B------:R-:W1:Y:S07]  /*19650*/  LDSM.16.M88.4 R4, [R13+0x8000] ;  /* 0x008000000d04783b */ /* 0x000e6e0000000200 */
[C---:B------:R-:W-:Y:S08]  /*19660*/  HMMA.16816.F32 R40, R56.reuse, R52, R40 ;  /* 0x000000343828723c */ /* 0x040ff00000001828 */
        /* <DEDUP_REMOVED lines=18> */
[C---:B---3--:R-:W-:Y:S08]  /*19790*/  HMMA.16816.F32 R76, R20.reuse, R52, R76 ;  /* 0x00000034144c723c */ /* 0x048ff0000000184c */
[C---:B------:R-:W-:Y:S01]  /*197a0*/  HMMA.16816.F32 R72, R20.reuse, R54, R72 ;  /* 0x000000361448723c */ /* 0x040fe20000001848 */
[----:B------:R-:W3:Y:S07]  /*197b0*/  LDSM.16.M88.4 R52, [R3+0x9800] ;  /* 0x009800000334783b */ /* 0x000eee0000000200 */
[C---:B--2---:R-:W-:Y:S08]  /*197c0*/  HMMA.16816.F32 R68, R20.reuse, R44, R68 ;  /* 0x0000002c1444723c */ /* 0x044ff00000001844 */
[----:B------:R-:W-:Y:S01]  /*197d0*/  HMMA.16816.F32 R56, R20, R46, R56 ;  /* 0x0000002e1438723c */ /* 0x000fe20000001838 */
[----:B------:R-:W-:Y:S04]  /*197e0*/  LDSM.16.M88.4 R20, [R91+0x2000] ;  /* 0x002000005b14783b */ /* 0x000fe80000000200 */
[----:B------:R-:W-:Y:S03]  /*197f0*/  LDSM.16.M88.4 R44, [R67+UR6+0xa000] ;  /* 0x00a00006432c783b */ /* 0x000fe60008000200 */
[C---:B----4-:R-:W-:Y:S08]  /*19800*/  HMMA.16816.F32 R40, R48.reuse, R16, R40 ;  /* 0x000000103028723c */ /* 0x050ff00000001828 */
[C---:B------:R-:W-:Y:S01]  /*19810*/  HMMA.16816.F32 R36, R48.reuse, R18, R36 ;  /* 0x000000123024723c */ /* 0x040fe20000001824 */
[----:B------:R-:W2:Y:S07]  /*19820*/  LDSM.16.M88.4 R16, [R67+UR6+0xa800] ;  /* 0x00a800064310783b */ /* 0x000eae0008000200 */
[C---:B-1----:R-:W-:Y:S08]  /*19830*/  HMMA.16816.F32 R32, R48.reuse, R4, R32 ;  /* 0x000000043020723c */ /* 0x042ff00000001820 */
[C---:B------:R-:W-:Y:S01]  /*19840*/  HMMA.16816.F32 R28, R48.reuse, R6, R28 ;  /* 0x00000006301c723c */ /* 0x040fe2000000181c */
[----:B------:R-:W1:Y:S07]  /*19850*/  LDSM.16.M88.4 R4, [R67+UR6+0xb000] ;  /* 0x00b000064304783b */ /* 0x000e6e0008000200 */
[C---:B------:R-:W-:Y:S08]  /*19860*/  HMMA.16816.F32 R76, R48.reuse, R24, R76 ;  /* 0x00000018304c723c */ /* 0x040ff0000000184c */
[C---:B------:R-:W-:Y:S01]  /*19870*/  HMMA.16816.F32 R72, R48.reuse, R26, R72 ;  /* 0x0000001a3048723c */ /* 0x040fe20000001848 */
[----:B------:R-:W4:Y:S07]  /*19880*/  LDSM.16.M88.4 R24, [R67+UR6+0xb800] ;  /* 0x00b800064318783b */ /* 0x000f2e0008000200 */
[C---:B---3--:R-:W-:Y:S08]  /*19890*/  HMMA.16816.F32 R68, R48.reuse, R52, R68 ;  /* 0x000000343044723c */ /* 0x048ff00000001844 */
[----:B------:R-:W-:Y:S01]  /*198a0*/  HMMA.16816.F32 R56, R48, R54, R56 ;  /* 0x000000363038723c */ /* 0x000fe20000001838 */
[----:B------:R-:W-:Y:S04]  /*198b0*/  LDSM.16.M88.4 R48, [R66+0x2000] ;  /* 0x002000004230783b */ /* 0x000fe80000000200 */
[----:B------:R-:W3:Y:S03]  /*198c0*/  LDSM.16.M88.4 R52, [R0+0xa000] ;  /* 0x00a000000034783b */ /* 0x000ee60000000200 */
        /* <DEDUP_REMOVED lines=13> */
[C---:B---3--:R-:W-:Y:S08]  /*199a0*/  HMMA.16816.F32 R40, R48.reuse, R52, R40 ;  /* 0x000000343028723c */ /* 0x048ff00000001828 */
[C---:B------:R-:W-:Y:S01]  /*199b0*/  HMMA.16816.F32 R36, R48.reuse, R54, R36 ;  /* 0x000000363024723c */ /* 0x040fe20000001824 */
[----:B------:R-:W3:Y:S07]  /*199c0*/  LDSM.16.M88.4 R52, [R13+0xb800] ;  /* 0x00b800000d34783b */ /* 0x000eee0000000200 */
[C---:B--2---:R-:W-:Y:S08]  /*199d0*/  HMMA.16816.F32 R32, R48.reuse, R16, R32 ;  /* 0x000000103020723c */ /* 0x044ff00000001820 */
[C---:B------:R-:W-:Y:S01]  /*199e0*/  HMMA.16816.F32 R28, R48.reuse, R18, R28 ;  /* 0x00000012301c723c */ /* 0x040fe2000000181c */
[----:B------:R-:W-:Y:S07]  /*199f0*/  LDSM.16.M88.4 R16, [R60+0x2000] ;  /* 0x002000003c10783b */ /* 0x000fee0000000200 */
[C---:B-1----:R-:W-:Y:S08]  /*19a00*/  HMMA.16816.F32 R76, R48.reuse, R4, R76 ;  /* 0x00000004304c723c */ /* 0x042ff0000000184c */
[C---:B------:R-:W-:Y:S01]  /*19a10*/  HMMA.16816.F32 R72, R48.reuse, R6, R72 ;  /* 0x000000063048723c */ /* 0x040fe20000001848 */
[----:B------:R-:W1:Y:S07]  /*19a20*/  LDSM.16.M88.4 R4, [R3+0xa000] ;  /* 0x00a000000304783b */ /* 0x000e6e0000000200 */
[C---:B------:R-:W-:Y:S08]  /*19a30*/  HMMA.16816.F32 R68, R48.reuse, R84, R68 ;  /* 0x000000543044723c */ /* 0x040ff00000001844 */
[----:B------:R-:W-:Y:S01]  /*19a40*/  HMMA.16816.F32 R56, R48, R86, R56 ;  /* 0x000000563038723c */ /* 0x000fe20000001838 */
[----:B------:R-:W2:Y:S04]  /*19a50*/  LDSM.16.M88.4 R48, [R3+0xb800] ;  /* 0x00b800000330783b */ /* 0x000ea80000000200 */
        /* <DEDUP_REMOVED lines=10> */
[C---:B---3--:R-:W-:Y:S08]  /*19b00*/  HMMA.16816.F32 R68, R24.reuse, R52, R68 ;  /* 0x000000341844723c */ /* 0x048ff00000001844 */
[----:B------:R-:W-:Y:S01]  /*19b10*/  HMMA.16816.F32 R56, R24, R54, R56 ;  /* 0x000000361838723c */ /* 0x000fe20000001838 */
[----:B------:R-:W3:Y:S04]  /*19b20*/  LDSM.16.M88.4 R52, [R67+UR6+0xd800] ;  /* 0x00d800064334783b */ /* 0x000ee80008000200 */
        /* <DEDUP_REMOVED lines=45> */
[----:B------:R-:W1:Y:S07]  /*19e00*/  LDSM.16.M88.4 R4, [R67+UR6+0xe000] ;  /* 0x00e000064304783b */ /* 0x000e6e0008000200 */
[C---:B------:R-:W-:Y:S08]  /*19e10*/  HMMA.16816.F32 R76, R52.reuse, R84, R76 ;  /* 0x00000054344c723c */ /* 0x040ff0000000184c */
[C---:B------:R-:W-:Y:S01]  /*19e20*/  HMMA.16816.F32 R72, R52.reuse, R86, R72 ;  /* 0x000000563448723c */ /* 0x040fe20000001848 */
[----:B------:R-:W-:Y:S07]  /*19e30*/  LDSM.16.M88.4 R84, [R67+UR6+0xf000] ;  /* 0x00f000064354783b */ /* 0x000fee0008000200 */
[C---:B------:R-:W-:Y:S08]  /*19e40*/  HMMA.16816.F32 R68, R52.reuse, R80, R68 ;  /* 0x000000503444723c */ /* 0x040ff00000001844 */
[----:B------:R-:W-:Y:S01]  /*19e50*/  HMMA.16816.F32 R56, R52, R82, R56 ;  /* 0x000000523438723c */ /* 0x000fe20000001838 */
[----:B------:R-:W-:Y:S04]  /*19e60*/  LDSM.16.M88.4 R52, [R0+0xe000] ;  /* 0x00e000000034783b */ /* 0x000fe80000000200 */
[----:B------:R-:W1:Y:S03]  /*19e70*/  LDSM.16.M88.4 R80, [R67+UR6+0xf800] ;  /* 0x00f800064350783b */ /* 0x000e660008000200 */
[C---:B--2---:R-:W-:Y:S08]  /*19e80*/  HMMA.16816.F32 R40, R16.reuse, R48, R40 ;  /* 0x000000301028723c */ /* 0x044ff00000001828 */
        /* <DEDUP_REMOVED lines=8> */
[C---:B---3--:R-:W-:Y:S08]  /*19f10*/  HMMA.16816.F32 R68, R16.reuse, R20, R68 ;  /* 0x000000141044723c */ /* 0x048ff00000001844 */
[----:B------:R-:W-:Y:S01]  /*19f20*/  HMMA.16816.F32 R56, R16, R22, R56 ;  /* 0x000000161038723c */ /* 0x000fe20000001838 */
[----:B------:R-:W3:Y:S04]  /*19f30*/  LDSM.16.M88.4 R16, [R66+0x6000] ;  /* 0x006000004210783b */ /* 0x000ee80000000200 */
[----:B------:R-:W-:Y:S03]  /*19f40*/  LDSM.16.M88.4 R20, [R13+0xe000] ;  /* 0x00e000000d14783b */ /* 0x000fe60000000200 */
[----:B-1----:R-:W-:Y:S01]  /*19f50*/  HMMA.16816.F32 R40, R92, R4, R40 ;  /* 0x000000045c28723c */ /* 0x002fe20000001828 */
[----:B--2---:R-:W-:-:S07]  /*19f60*/  LOP3.LUT R0, R212, 0x1f0, RZ, 0xc0, !PT ;  /* 0x000001f0d4007812 */ /* 0x004fce00078ec0ff */
[C---:B------:R-:W-:Y:S01]  /*19f70*/  HMMA.16816.F32 R36, R92.reuse, R6, R36 ;  /* 0x000000065c24723c */ /* 0x040fe20000001824 */
[----:B------:R-:W1:Y:S07]  /*19f80*/  LDSM.16.M88.4 R4, [R65+0x6000] ;  /* 0x006000004104783b */ /* 0x000e6e0000000200 */
[C---:B------:R-:W-:Y:S08]  /*19f90*/  HMMA.16816.F32 R32, R92.reuse, R96, R32 ;  /* 0x000000605c20723c */ /* 0x040ff00000001820 */
[C---:B------:R-:W-:Y:S08]  /*19fa0*/  HMMA.16816.F32 R28, R92.reuse, R98, R28 ;  /* 0x000000625c1c723c */ /* 0x040ff0000000181c */
[----:B------:R-:W-:Y:S08]  /*19fb0*/  HMMA.16816.F32 R56, R92, R82, R56 ;  /* 0x000000525c38723c */ /* 0x000ff00000001838 */
[C---:B---3--:R-:W-:Y:S08]  /*19fc0*/  HMMA.16816.F32 R40, R16.reuse, R52, R40 ;  /* 0x000000341028723c */ /* 0x048ff00000001828 */
[C---:B------:R-:W-:Y:S08]  /*19fd0*/  HMMA.16816.F32 R32, R16.reuse, R48, R32 ;  /* 0x000000301020723c */ /* 0x040ff00000001820 */
[C---:B------:R-:W-:Y:S01]  /*19fe0*/  HMMA.16816.F32 R36, R16.reuse, R54, R36 ;  /* 0x000000361024723c */ /* 0x040fe20000001824 */
[----:B------:R-:W-:Y:S07]  /*19ff0*/  LDSM.16.M88.4 R52, [R3+0xe000] ;  /* 0x00e000000334783b */ /* 0x000fee0000000200 */
[----:B------:R-:W-:Y:S01]  /*1a000*/  HMMA.16816.F32 R48, R16, R50, R28 ;  /* 0x000000321030723c */ /* 0x000fe2000000181c */
[----:B------:R2:W3:Y:S07]  /*1a010*/  LDSM.16.M88.4 R28, [R60+0x6000] ;  /* 0x006000003c1c783b */ /* 0x0004ee0000000200 */
[C---:B------:R-:W-:Y:S08]  /*1a020*/  HMMA.16816.F32 R76, R92.reuse, R84, R76 ;  /* 0x000000545c4c723c */ /* 0x040ff0000000184c */
[C---:B------:R-:W-:Y:S08]  /*1a030*/  HMMA.16816.F32 R72, R92.reuse, R86, R72 ;  /* 0x000000565c48723c */ /* 0x040ff00000001848 */
[----:B------:R-:W-:Y:S08]  /*1a040*/  HMMA.16816.F32 R68, R92, R80, R68 ;  /* 0x000000505c44723c */ /* 0x000ff00000001844 */
[----:B-1----:R-:W-:Y:S01]  /*1a050*/  HMMA.16816.F32 R40, R4, R20, R40 ;  /* 0x000000140428723c */ /* 0x002fe20000001828 */
[----:B------:R-:W-:-:S04]  /*1a060*/  SHF.R.U32.HI R21, RZ, 0x2, R89 ;  /* 0x00000002ff157819 */ /* 0x000fc80000011659 */
[----:B------:R-:W-:-:S03]  /*1a070*/  LOP3.LUT R21, R21, 0x7, RZ, 0xc0, !PT ;  /* 0x0000000715157812 */ /* 0x000fc600078ec0ff */
[----:B------:R-:W-:Y:S01]  /*1a080*/  HMMA.16816.F32 R56, R16, R26, R56 ;  /* 0x0000001a1038723c */ /* 0x000fe20000001838 */
[----:B------:R-:W-:Y:S01]  /*1a090*/  IADD3 R21, PT, PT, R21, UR26, R0 ;  /* 0x0000001a15157c10 */ /* 0x000fe2000fffe000 */
[----:B------:R-:W-:-:S04]  /*1a0a0*/  VIADD R27, R12, UR29 ;  /* 0x0000001d0c1b7c36 */ /* 0x000fc80008000000 */
[----:B------:R-:W-:Y:S02]  /*1a0b0*/  VIADD R167, R21, UR27 ;  /* 0x0000001b15a77c36 */ /* 0x000fe40008000000 */
[C---:B------:R-:W-:Y:S01]  /*1a0c0*/  HMMA.16816.F32 R76, R16.reuse, R44, R76 ;  /* 0x0000002c104c723c */ /* 0x040fe2000000184c */
[----:B--2---:R-:W-:Y:S02]  /*1a0d0*/  VIADD R60, R27, 0x38 ;  /* 0x000000381b3c7836 */ /* 0x004fe40000000000 */
[C---:B------:R-:W-:Y:S01]  /*1a0e0*/  VIADD R166, R167.reuse, 0x8 ;  /* 0x00000008a7a67836 */ /* 0x040fe20000000000 */
[----:B------:R-:W-:Y:S01]  /*1a0f0*/  VIADDMNMX R235, R167, -UR24, RZ, !PT ;  /* 0x80000018a7eb7c46 */ /* 0x000fe2000f8001ff */
[----:B------:R-:W-:Y:S02]  /*1a100*/  VIADD R65, R60, UR21 ;  /* 0x000000153c417c36 */ /* 0x000fe40008000000 */
[C---:B------:R-:W-:Y:S01]  /*1a110*/  VIADD R12, R27.reuse, 0x1 ;  /* 0x000000011b0c7836 */ /* 0x040fe20000000000 */
[----:B------:R-:W-:Y:S01]  /*1a120*/  HMMA.16816.F32 R72, R16, R46, R72 ;  /* 0x0000002e1048723c */ /* 0x000fe20000001848 */
[----:B------:R-:W-:Y:S01]  /*1a130*/  VIADDMNMX R233, R166, -UR24, RZ, !PT ;  /* 0x80000018a6e97c46 */ /* 0x000fe2000f8001ff */
[----:B------:R-:W-:Y:S01]  /*1a140*/  VIADD R26, R27, 0x8 ;  /* 0x000000081b1a7836 */ /* 0x000fe20000000000 */
[----:B------:R-:W-:-:S02]  /*1a150*/  IADD3 R20, PT, PT, R167, 0x37, -R65 ;  /* 0x00000037a7147810 */ /* 0x000fc40007ffe841 */
[C---:B------:R-:W-:Y:S02]  /*1a160*/  ISETP.GE.AND P5, PT, R12.reuse, R235, PT ;  /* 0x000000eb0c00720c */ /* 0x040fe40003fa6270 */
[----:B------:R-:W-:Y:S01]  /*1a170*/  IABS R20, R20 ;  /* 0x0000001400147213 */ /* 0x000fe20000000000 */
[----:B------:R-:W-:Y:S01]  /*1a180*/  HMMA.16816.F32 R68, R16, R24, R68 ;  /* 0x000000181044723c */ /* 0x000fe20000001844 */
[----:B------:R-:W-:Y:S01]  /*1a190*/  VIADD R17, R21, UR8 ;  /* 0x0000000815117c36 */ /* 0x000fe20008000000 */
[----:B------:R-:W-:Y:S01]  /*1a1a0*/  ISETP.GE.AND P2, PT, R12, R233, PT ;  /* 0x000000e90c00720c */ /* 0x000fe20003f46270 */
[----:B------:R-:W-:Y:S01]  /*1a1b0*/  VIADD R16, R27, UR21 ;  /* 0x000000151b107c36 */ /* 0x000fe20008000000 */
[----:B------:R-:W-:Y:S02]  /*1a1c0*/  I2FP.F32.S32 R20, R20 ;  /* 0x0000001400147245 */ /* 0x000fe40000201400 */
[C---:B------:R-:W-:Y:S01]  /*1a1d0*/  VIADDMNMX R234, R17.reuse, 0x1, R232, PT ;  /* 0x0000000111ea7846 */ /* 0x040fe200038001e8 */
[----:B------:R-:W-:Y:S01]  /*1a1e0*/  IMAD.IADD R21, R166, 0x1, -R16 ;  /* 0x00000001a6157824 */ /* 0x000fe200078e0a10 */
[----:B------:R-:W-:Y:S01]  /*1a1f0*/  HMMA.16816.F32 R36, R4, R22, R36 ;  /* 0x000000160424723c */ /* 0x000fe20000001824 */
[----:B------:R-:W-:Y:S01]  /*1a200*/  VIADDMNMX R232, R17, 0x9, R232, PT ;  /* 0x0000000911e87846 */ /* 0x000fe200038001e8 */
[----:B------:R-:W-:Y:S01]  /*1a210*/  IMAD.IADD R23, R167, 0x1, -R16 ;  /* 0x00000001a7177824 */ /* 0x000fe200078e0a10 */
[----:B------:R-:W-:Y:S01]  /*1a220*/  ISETP.GE.AND P3, PT, R12, R234, PT ;  /* 0x000000ea0c00720c */ /* 0x000fe20003f66270 */
[----:B------:R-:W1:Y:S01]  /*1a230*/  LDSM.16.M88.4 R16, [R13+0xe800] ;  /* 0x00e800000d10783b */ /* 0x000e620000000200 */
[----:B------:R-:W-:-:S02]  /*1a240*/  IABS R21, R21 ;  /* 0x0000001500157213 */ /* 0x000fc40000000000 */
[----:B------:R-:W-:Y:S01]  /*1a250*/  IABS R23, R23 ;  /* 0x0000001700177213 */ /* 0x000fe20000000000 */
[----:B---3--:R-:W-:Y:S01]  /*1a260*/  HMMA.16816.F32 R40, R28, R52, R40 ;  /* 0x000000341c28723c */ /* 0x008fe20000001828 */
[----:B------:R-:W-:Y:S02]  /*1a270*/  I2FP.F32.S32 R21, R21 ;  /* 0x0000001500157245 */ /* 0x000fe40000201400 */
[----:B------:R-:W-:Y:S02]  /*1a280*/  I2FP.F32.S32 R23, R23 ;  /* 0x0000001700177245 */ /* 0x000fe40000201400 */
[----:B------:R-:W-:Y:S02]  /*1a290*/  ISETP.GE.AND P6, PT, R12, R232, PT ;  /* 0x000000e80c00720c */ /* 0x000fe40003fc6270 */
[----:B------:R-:W-:Y:S02]  /*1a2a0*/  IADD3 R24, PT, PT, R166, 0x37, -R65 ;  /* 0x00000037a6187810 */ /* 0x000fe40007ffe841 */
[----:B------:R-:W-:-:S02]  /*1a2b0*/  ISETP.GE.AND P0, PT, R27, R235, PT ;  /* 0x000000eb1b00720c */ /* 0x000fc40003f06270 */
[----:B------:R-:W-:Y:S01]  /*1a2c0*/  IADD3 R25, PT, PT, R167, 0x30, -R65 ;  /* 0x00000030a7197810 */ /* 0x000fe20007ffe841 */
[----:B------:R-:W-:Y:S01]  /*1a2d0*/  HMMA.16816.F32 R36, R28, R54, R36 ;  /* 0x000000361c24723c */ /* 0x000fe20000001824 */
[----:B------:R-:W-:Y:S02]  /*1a2e0*/  IABS R24, R24 ;  /* 0x0000001800187213 */ /* 0x000fe40000000000 */
[----:B------:R-:W-:Y:S02]  /*1a2f0*/  ISETP.GE.AND P1, PT, R27, R234, PT ;  /* 0x000000ea1b00720c */ /* 0x000fe40003f26270 */
[----:B------:R-:W-:Y:S02]  /*1a300*/  IABS R25, R25 ;  /* 0x0000001900197213 */ /* 0x000fe40000000000 */
[----:B------:R-:W-:Y:S01]  /*1a310*/  FFMA.FTZ R40, R23, -UR14, R40 ;  /* 0x8000000e17287c23 */ /* 0x000fe20008010028 */
[----:B------:R-:W-:Y:S01]  /*1a320*/  FFMA.FTZ R12, R21, -UR14, R42 ;  /* 0x8000000e150c7c23 */ /* 0x000fe2000801002a */
[----:B------:R-:W-:Y:S01]  /*1a330*/  FFMA.FTZ R41, R20, -UR14, R41 ;  /* 0x8000000e14297c23 */ /* 0x000fe20008010029 */
[----:B------:R-:W-:Y:S01]  /*1a340*/  I2FP.F32.S32 R24, R24 ;  /* 0x0000001800187245 */ /* 0x000fe20000201400 */
[----:B------:R-:W2:Y:S01]  /*1a350*/  LDSM.16.M88.4 R20, [R3+0xe800] ;  /* 0x00e800000314783b */ /* 0x000ea20000000200 */
[----:B------:R-:W-:-:S02]  /*1a360*/  FSEL R40, R40, -INF , P0 ;  /* 0xff80000028287808 */ /* 0x000fc40000000000 */
[C---:B------:R-:W-:Y:S01]  /*1a370*/  ISETP.GE.AND P0, PT, R27.reuse, R233, PT ;  /* 0x000000e91b00720c */ /* 0x040fe20003f06270 */
[----:B------:R-:W-:Y:S01]  /*1a380*/  FFMA.FTZ R24, R24, -UR14, R43 ;  /* 0x8000000e18187c23 */ /* 0x000fe2000801002b */
[----:B------:R-:W-:Y:S02]  /*1a390*/  FSEL R53, R40, -INF , !P1 ;  /* 0xff80000028357808 */ /* 0x000fe40004800000 */
[C---:B------:R-:W-:Y:S02]  /*1a3a0*/  ISETP.GE.AND P1, PT, R27.reuse, R232, PT ;  /* 0x000000e81b00720c */ /* 0x040fe40003f26270 */
[----:B------:R-:W-:Y:S02]  /*1a3b0*/  FSEL R12, R12, -INF , P0 ;  /* 0xff8000000c0c7808 */ /* 0x000fe40000000000 */
[----:B------:R-:W-:Y:S01]  /*1a3c0*/  I2FP.F32.S32 R25, R25 ;  /* 0x0000001900197245 */ /* 0x000fe20000201400 */
[----:B-1----:R-:W-:Y:S01]  /*1a3d0*/  HMMA.16816.F32 R32, R4, R16, R32 ;  /* 0x000000100420723c */ /* 0x002fe20000001820 */
[----:B------:R-:W-:Y:S01]  /*1a3e0*/  FSEL R12, R12, -INF , !P1 ;  /* 0xff8000000c0c7808 */ /* 0x000fe20004800000 */
[----:B------:R-:W-:Y:S01]  /*1a3f0*/  VIADD R16, R27, 0x9 ;  /* 0x000000091b107836 */ /* 0x000fe20000000000 */
[----:B------:R-:W-:Y:S01]  /*1a400*/  FSEL R55, R41, -INF , P5 ;  /* 0xff80000029377808 */ /* 0x000fe20002800000 */
[----:B------:R-:W-:Y:S01]  /*1a410*/  FFMA.FTZ R25, R25, -UR14, R36 ;  /* 0x8000000e19197c23 */ /* 0x000fe20008010024 */
[----:B------:R-:W-:-:S02]  /*1a420*/  ISETP.GE.AND P4, PT, R26, R235, PT ;  /* 0x000000eb1a00720c */ /* 0x000fc40003f86270 */
[C---:B------:R-:W-:Y:S01]  /*1a430*/  ISETP.GE.AND P0, PT, R26.reuse, R233, PT ;  /* 0x000000e91a00720c */ /* 0x040fe20003f06270 */
[----:B------:R-:W-:Y:S01]  /*1a440*/  HMMA.16816.F32 R40, R4, R18, R48 ;  /* 0x000000120428723c */ /* 0x000fe20000001830 */
[C---:B------:R-:W-:Y:S01]  /*1a450*/  ISETP.GE.AND P1, PT, R26.reuse, R234, PT ;  /* 0x000000ea1a00720c */ /* 0x040fe20003f26270 */
[----:B------:R-:W-:Y:S01]  /*1a460*/  VIADD R18, R27, 0x11 ;  /* 0x000000111b127836 */ /* 0x000fe20000000000 */
[----:B------:R-:W-:Y:S02]  /*1a470*/  ISETP.GE.AND P5, PT, R26, R232, PT ;  /* 0x000000e81a00720c */ /* 0x000fe40003fa6270 */
[--C-:B------:R-:W-:Y:S02]  /*1a480*/  IADD3 R17, PT, PT, R166, 0x30, -R65.reuse ;  /* 0x00000030a6117810 */ /* 0x100fe40007ffe841 */
[----:B------:R-:W-:Y:S02]  /*1a490*/  IADD3 R26, PT, PT, R167, 0x2f, -R65 ;  /* 0x0000002fa71a7810 */ /* 0x000fe40007ffe841 */
[----:B------:R-:W-:-:S02]  /*1a4a0*/  FSEL R24, R24, -INF , P2 ;  /* 0xff80000018187808 */ /* 0x000fc40001000000 */
[----:B------:R-:W-:Y:S02]  /*1a4b0*/  IABS R17, R17 ;  /* 0x0000001100117213 */ /* 0x000fe40000000000 */
[----:B------:R-:W-:Y:S02]  /*1a4c0*/  IABS R26, R26 ;  /* 0x0000001a001a7213 */ /* 0x000fe40000000000 */
[----:B------:R-:W-:Y:S02]  /*1a4d0*/  FSEL R55, R55, -INF , !P3 ;  /* 0xff80000037377808 */ /* 0x000fe40005800000 */
[----:B------:R-:W-:Y:S01]  /*1a4e0*/  FSEL R52, R24, -INF , !P6 ;  /* 0xff80000018347808 */ /* 0x000fe20007000000 */
[----:B--2---:R-:W-:Y:S01]  /*1a4f0*/  HMMA.16816.F32 R32, R28, R20, R32 ;  /* 0x000000141c20723c */ /* 0x004fe20000001820 */
[----:B------:R-:W-:Y:S01]  /*1a500*/  IADD3 R21, PT, PT, R166, 0x2f, -R65 ;  /* 0x0000002fa6157810 */ /* 0x000fe20007ffe841 */
[----:B------:R-:W-:Y:S01]  /*1a510*/  VIADD R20, R27, 0x10 ;  /* 0x000000101b147836 */ /* 0x000fe20000000000 */
[----:B------:R-:W-:-:S02]  /*1a520*/  FSEL R67, R25, -INF , P4 ;  /* 0xff80000019437808 */ /* 0x000fc40002000000 */
[----:B------:R-:W-:Y:S02]  /*1a530*/  IABS R21, R21 ;  /* 0x0000001500157213 */ /* 0x000fe40000000000 */
[C---:B------:R-:W-:Y:S01]  /*1a540*/  ISETP.GE.AND P3, PT, R16.reuse, R235, PT ;  /* 0x000000eb1000720c */ /* 0x040fe20003f66270 */
[----:B------:R-:W-:Y:S01]  /*1a550*/  HMMA.16816.F32 R40, R28, R22, R40 ;  /* 0x000000161c28723c */ /* 0x000fe20000001828 */
[C---:B------:R-:W-:Y:S02]  /*1a560*/  ISETP.GE.AND P2, PT, R16.reuse, R233, PT ;  /* 0x000000e91000720c */ /* 0x040fe40003f46270 */
[C---:B------:R-:W-:Y:S02]  /*1a570*/  ISETP.GE.AND P6, PT, R16.reuse, R234, PT ;  /* 0x000000ea1000720c */ /* 0x040fe40003fc6270 */
[----:B------:R-:W-:Y:S02]  /*1a580*/  ISETP.GE.AND P4, PT, R16, R232, PT ;  /* 0x000000e81000720c */ /* 0x000fe40003f86270 */
[----:B------:R-:W-:-:S02]  /*1a590*/  I2FP.F32.S32 R17, R17 ;  /* 0x0000001100117245 */ /* 0x000fc40000201400 */
        /* <DEDUP_REMOVED lines=8> */
[----:B------:R-:W1:Y:S01]  /*1a620*/  LDSM.16.M88.4 R36, [R13+0xf000] ;  /* 0x00f000000d24783b */ /* 0x000e620000000200 */
[----:B------:R-:W-:-:S02]  /*1a630*/  FSEL R54, R17, -INF , P0 ;  /* 0xff80000011367808 */ /* 0x000fc40000000000 */
[----:B------:R-:W-:Y:S01]  /*1a640*/  FSEL R16, R16, -INF , P3 ;  /* 0xff80000010107808 */ /* 0x000fe20001800000 */
[----:B------:R-:W-:Y:S01]  /*1a650*/  IMAD.MOV.U32 R17, RZ, RZ, R24 ;  /* 0x000000ffff117224 */ /* 0x000fe200078e0018 */
[----:B------:R-:W-:Y:S02]  /*1a660*/  FSEL R54, R54, -INF , !P5 ;  /* 0xff80000036367808 */ /* 0x000fe40006800000 */
[C---:B------:R-:W-:Y:S02]  /*1a670*/  ISETP.GE.AND P1, PT, R20.reuse, R235, PT ;  /* 0x000000eb1400720c */ /* 0x040fe40003f26270 */
[C---:B------:R-:W-:Y:S02]  /*1a680*/  ISETP.GE.AND P0, PT, R20.reuse, R233, PT ;  /* 0x000000e91400720c */ /* 0x040fe40003f06270 */
[C---:B------:R-:W-:Y:S02]  /*1a690*/  ISETP.GE.AND P5, PT, R20.reuse, R234, PT ;  /* 0x000000ea1400720c */ /* 0x040fe40003fa6270 */
[----:B------:R-:W-:-:S02]  /*1a6a0*/  ISETP.GE.AND P3, PT, R20, R232, PT ;  /* 0x000000e81400720c */ /* 0x000fc40003f66270 */
[----:B------:R-:W-:Y:S02]  /*1a6b0*/  I2FP.F32.S32 R19, R17 ;  /* 0x0000001100137245 */ /* 0x000fe40000201400 */
[--C-:B------:R-:W-:Y:S02]  /*1a6c0*/  IADD3 R20, PT, PT, R167, 0x27, -R65.reuse ;  /* 0x00000027a7147810 */ /* 0x100fe40007ffe841 */
[C-C-:B------:R-:W-:Y:S01]  /*1a6d0*/  IADD3 R17, PT, PT, R166.reuse, 0x28, -R65.reuse ;  /* 0x00000028a6117810 */ /* 0x140fe20007ffe841 */
[----:B------:R-:W-:Y:S01]  /*1a6e0*/  FFMA.FTZ R19, R19, -UR14, R32 ;  /* 0x8000000e13137c23 */ /* 0x000fe20008010020 */
[----:B------:R-:W-:Y:S02]  /*1a6f0*/  IABS R32, R20 ;  /* 0x0000001400207213 */ /* 0x000fe40000000000 */
[----:B------:R-:W2:Y:S01]  /*1a700*/  LDSM.16.M88.4 R20, [R3+0xf000] ;  /* 0x00f000000314783b */ /* 0x000ea20000000200 */
[----:B------:R-:W-:Y:S02]  /*1a710*/  IABS R17, R17 ;  /* 0x0000001100117213 */ /* 0x000fe40000000000 */
[----:B------:R-:W-:-:S02]  /*1a720*/  IADD3 R26, PT, PT, R166, 0x27, -R65 ;  /* 0x00000027a61a7810 */ /* 0x000fc40007ffe841 */
[----:B------:R-:W-:Y:S02]  /*1a730*/  FSEL R66, R66, -INF , P2 ;  /* 0xff80000042427808 */ /* 0x000fe40001000000 */
[----:B------:R-:W-:Y:S02]  /*1a740*/  I2FP.F32.S32 R17, R17 ;  /* 0x0000001100117245 */ /* 0x000fe40000201400 */
[----:B------:R-:W-:Y:S02]  /*1a750*/  FSEL R49, R16, -INF , !P6 ;  /* 0xff80000010317808 */ /* 0x000fe40007000000 */
[----:B------:R-:W-:Y:S01]  /*1a760*/  FSEL R16, R19, -INF , P1 ;  /* 0xff80000013107808 */ /* 0x000fe20000800000 */
[----:B------:R-:W-:Y:S01]  /*1a770*/  VIADD R19, R27, 0x18 ;  /* 0x000000181b137836 */ /* 0x000fe20000000000 */
[----:B------:R-:W-:Y:S02]  /*1a780*/  IABS R26, R26 ;  /* 0x0000001a001a7213 */ /* 0x000fe40000000000 */
[----:B------:R-:W-:-:S02]  /*1a790*/  FSEL R66, R66, -INF , !P4 ;  /* 0xff80000042427808 */ /* 0x000fc40006000000 */
[C---:B------:R-:W-:Y:S01]  /*1a7a0*/  ISETP.GE.AND P6, PT, R18.reuse, R235, PT ;  /* 0x000000eb1200720c */ /* 0x040fe20003fc6270 */
[C---:B-1----:R-:W-:Y:S01]  /*1a7b0*/  HMMA.16816.F32 R76, R4.reuse, R36, R76 ;  /* 0x00000024044c723c */ /* 0x042fe2000000184c */
[C---:B------:R-:W-:Y:S01]  /*1a7c0*/  ISETP.GE.AND P2, PT, R18.reuse, R233, PT ;  /* 0x000000e91200720c */ /* 0x040fe20003f46270 */
[----:B------:R-:W-:Y:S01]  /*1a7d0*/  VIADD R36, R27, 0x20 ;  /* 0x000000201b247836 */ /* 0x000fe20000000000 */
[C---:B------:R-:W-:Y:S02]  /*1a7e0*/  ISETP.GE.AND P4, PT, R18.reuse, R234, PT ;  /* 0x000000ea1200720c */ /* 0x040fe40003f86270 */
[----:B------:R-:W-:Y:S01]  /*1a7f0*/  ISETP.GE.AND P1, PT, R18, R232, PT ;  /* 0x000000e81200720c */ /* 0x000fe20003f26270 */
[----:B------:R-:W-:Y:S01]  /*1a800*/  FFMA.FTZ R18, R17, -UR14, R34 ;  /* 0x8000000e11127c23 */ /* 0x000fe20008010022 */
[----:B------:R-:W-:Y:S01]  /*1a810*/  I2FP.F32.S32 R32, R32 ;  /* 0x0000002000207245 */ /* 0x000fe20000201400 */
[----:B------:R-:W-:Y:S01]  /*1a820*/  HMMA.16816.F32 R44, R4, R38, R72 ;  /* 0x00000026042c723c */ /* 0x000fe20000001848 */
[----:B------:R-:W-:Y:S01]  /*1a830*/  FSEL R17, R16, -INF , !P5 ;  /* 0xff80000010117808 */ /* 0x000fe20006800000 */
[----:B------:R-:W-:Y:S01]  /*1a840*/  IMAD.MOV.U32 R16, RZ, RZ, R26 ;  /* 0x000000ffff107224 */ /* 0x000fe200078e001a */
[----:B------:R-:W-:Y:S01]  /*1a850*/  IADD3 R24, PT, PT, R167, 0x20, -R65 ;  /* 0x00000020a7187810 */ /* 0x000fe20007ffe841 */
[----:B------:R-:W-:Y:S01]  /*1a860*/  FFMA.FTZ R25, R32, -UR14, R33 ;  /* 0x8000000e20197c23 */ /* 0x000fe20008010021 */
[----:B------:R-:W-:-:S02]  /*1a870*/  FSEL R18, R18, -INF , P0 ;  /* 0xff80000012127808 */ /* 0x000fc40000000000 */
[----:B------:R-:W-:Y:S02]  /*1a880*/  IABS R24, R24 ;  /* 0x0000001800187213 */ /* 0x000fe40000000000 */
[----:B------:R-:W-:Y:S02]  /*1a890*/  I2FP.F32.S32 R16, R16 ;  /* 0x0000001000107245 */ /* 0x000fe40000201400 */
[----:B------:R-:W-:Y:S02]  /*1a8a0*/  FSEL R18, R18, -INF , !P3 ;  /* 0xff80000012127808 */ /* 0x000fe40005800000 */
[----:B------:R-:W-:Y:S01]  /*1a8b0*/  FSEL R25, R25, -INF , P6 ;  /* 0xff80000019197808 */ /* 0x000fe20003000000 */
[----:B------:R-:W-:Y:S01]  /*1a8c0*/  FFMA.FTZ R35, R16, -UR14, R35 ;  /* 0x8000000e10237c23 */ /* 0x000fe20008010023 */
[----:B------:R-:W-:Y:S01]  /*1a8d0*/  ISETP.GE.AND P5, PT, R19, R235, PT ;  /* 0x000000eb1300720c */ /* 0x000fe20003fa6270 */
[----:B------:R-:W-:Y:S01]  /*1a8e0*/  VIADD R16, R27, 0x19 ;  /* 0x000000191b107836 */ /* 0x000fe20000000000 */
[----:B------:R-:W-:-:S02]  /*1a8f0*/  ISETP.GE.AND P0, PT, R19, R233, PT ;  /* 0x000000e91300720c */ /* 0x000fc40003f06270 */
[C---:B------:R-:W-:Y:S01]  /*1a900*/  ISETP.GE.AND P3, PT, R19.reuse, R234, PT ;  /* 0x000000ea1300720c */ /* 0x040fe20003f66270 */
[----:B--2---:R-:W-:Y:S01]  /*1a910*/  HMMA.16816.F32 R44, R28, R22, R44 ;  /* 0x000000161c2c723c */ /* 0x004fe2000000182c */
[----:B------:R-:W-:Y:S02]  /*1a920*/  ISETP.GE.AND P6, PT, R19, R232, PT ;  /* 0x000000e81300720c */ /* 0x000fe40003fc6270 */
[----:B------:R-:W-:Y:S02]  /*1a930*/  I2FP.F32.S32 R19, R24 ;  /* 0x0000001800137245 */ /* 0x000fe40000201400 */
[--C-:B------:R-:W-:Y:S02]  /*1a940*/  IADD3 R26, PT, PT, R166, 0x20, -R65.reuse ;  /* 0x00000020a61a7810 */ /* 0x100fe40007ffe841 */
[----:B------:R-:W-:Y:S01]  /*1a950*/  IADD3 R32, PT, PT, R167, 0x1f, -R65 ;  /* 0x0000001fa7207810 */ /* 0x000fe20007ffe841 */
[----:B------:R-:W-:Y:S01]  /*1a960*/  FFMA.FTZ R24, R19, -UR14, R40 ;  /* 0x8000000e13187c23 */ /* 0x000fe20008010028 */
[----:B------:R-:W-:-:S02]  /*1a970*/  IABS R26, R26 ;  /* 0x0000001a001a7213 */ /* 0x000fc40000000000 */
[----:B------:R-:W-:Y:S02]  /*1a980*/  FSEL R35, R35, -INF , P2 ;  /* 0xff80000023237808 */ /* 0x000fe40001000000 */
[----:B------:R-:W-:Y:S02]  /*1a990*/  IABS R32, R32 ;  /* 0x0000002000207213 */ /* 0x000fe40000000000 */
[----:B------:R-:W-:Y:S02]  /*1a9a0*/  I2FP.F32.S32 R19, R26 ;  /* 0x0000001a00137245 */ /* 0x000fe40000201400 */
[----:B------:R-:W-:Y:S02]  /*1a9b0*/  FSEL R25, R25, -INF , !P4 ;  /* 0xff80000019197808 */ /* 0x000fe40006000000 */
[----:B------:R-:W-:Y:S01]  /*1a9c0*/  FSEL R26, R35, -INF , !P1 ;  /* 0xff800000231a7808 */ /* 0x000fe20004800000 */
[----:B------:R-:W-:Y:S01]  /*1a9d0*/  FFMA.FTZ R42, R19, -UR14, R42 ;  /* 0x8000000e132a7c23 */ /* 0x000fe2000801002a */
[----:B------:R-:W-:-:S02]  /*1a9e0*/  FSEL R24, R24, -INF , P5 ;  /* 0xff80000018187808 */ /* 0x000fc40002800000 */
[C---:B------:R-:W-:Y:S02]  /*1a9f0*/  ISETP.GE.AND P4, PT, R16.reuse, R235, PT ;  /* 0x000000eb1000720c */ /* 0x040fe40003f86270 */
[C---:B------:R-:W-:Y:S02]  /*1aa00*/  ISETP.GE.AND P2, PT, R16.reuse, R233, PT ;  /* 0x000000e91000720c */ /* 0x040fe40003f46270 */
[C---:B------:R-:W-:Y:S02]  /*1aa10*/  ISETP.GE.AND P1, PT, R16.reuse, R234, PT ;  /* 0x000000ea1000720c */ /* 0x040fe40003f26270 */
[----:B------:R-:W-:Y:S02]  /*1aa20*/  ISETP.GE.AND P5, PT, R16, R232, PT ;  /* 0x000000e81000720c */ /* 0x000fe40003fa6270 */
[----:B------:R-:W-:Y:S02]  /*1aa30*/  I2FP.F32.S32 R16, R32 ;  /* 0x0000002000107245 */ /* 0x000fe40000201400 */
[----:B------:R-:W-:Y:S01]  /*1aa40*/  HMMA.16816.F32 R32, R28, R20, R76 ;  /* 0x000000141c20723c */ /* 0x000fe2000000184c */
[----:B------:R-:W-:-:S02]  /*1aa50*/  IADD3 R20, PT, PT, R166, 0x1f, -R65 ;  /* 0x0000001fa6147810 */ /* 0x000fc40007ffe841 */
[----:B------:R-:W-:Y:S01]  /*1aa60*/  IADD3 R21, PT, PT, R167, 0x18, -R65 ;  /* 0x00000018a7157810 */ /* 0x000fe20007ffe841 */
[----:B------:R-:W-:Y:S01]  /*1aa70*/  FFMA.FTZ R19, R16, -UR14, R41 ;  /* 0x8000000e10137c23 */ /* 0x000fe20008010029 */
[----:B------:R-:W-:Y:S02]  /*1aa80*/  IABS R20, R20 ;  /* 0x0000001400147213 */ /* 0x000fe40000000000 */
[----:B------:R-:W-:Y:S02]  /*1aa90*/  IABS R16, R21 ;  /* 0x0000001500107213 */ /* 0x000fe40000000000 */
[----:B------:R-:W-:Y:S02]  /*1aaa0*/  FSEL R42, R42, -INF , P0 ;  /* 0xff8000002a2a7808 */ /* 0x000fe40000000000 */
[----:B------:R-:W-:Y:S01]  /*1aab0*/  FSEL R21, R24, -INF , !P3 ;  /* 0xff80000018157808 */ /* 0x000fe20005800000 */
[----:B------:R-:W-:Y:S01]  /*1aac0*/  IMAD.MOV.U32 R24, RZ, RZ, R20 ;  /* 0x000000ffff187224 */ /* 0x000fe200078e0014 */
[----:B------:R-:W-:Y:S01]  /*1aad0*/  FSEL R19, R19, -INF , P4 ;  /* 0xff80000013137808 */ /* 0x000fe20002000000 */
[----:B------:R-:W-:Y:S01]  /*1aae0*/  IMAD.MOV.U32 R20, RZ, RZ, R16 ;  /* 0x000000ffff147224 */ /* 0x000fe200078e0010 */
[----:B------:R-:W-:-:S02]  /*1aaf0*/  FSEL R16, R42, -INF , !P6 ;  /* 0xff8000002a107808 */ /* 0x000fc40007000000 */
[C---:B------:R-:W-:Y:S02]  /*1ab00*/  ISETP.GE.AND P3, PT, R36.reuse, R235, PT ;  /* 0x000000eb2400720c */ /* 0x040fe40003f66270 */
[C---:B------:R-:W-:Y:S02]  /*1ab10*/  ISETP.GE.AND P0, PT, R36.reuse, R233, PT ;  /* 0x000000e92400720c */ /* 0x040fe40003f06270 */
[C---:B------:R-:W-:Y:S02]  /*1ab20*/  ISETP.GE.AND P6, PT, R36.reuse, R234, PT ;  /* 0x000000ea2400720c */ /* 0x040fe40003fc6270 */
[----:B------:R-:W-:Y:S02]  /*1ab30*/  ISETP.GE.AND P4, PT, R36, R232, PT ;  /* 0x000000e82400720c */ /* 0x000fe40003f86270 */
[----:B------:R1:W2:Y:S01]  /*1ab40*/  LDSM.16.M88.4 R36, [R13+0xf800] ;  /* 0x00f800000d24783b */ /* 0x0002a20000000200 */
[----:B------:R-:W-:Y:S02]  /*1ab50*/  I2FP.F32.S32 R219, R20 ;  /* 0x0000001400db7245 */ /* 0x000fe40000201400 */
[----:B------:R-:W-:-:S02]  /*1ab60*/  IADD3 R20, PT, PT, R166, 0x18, -R65 ;  /* 0x00000018a6147810 */ /* 0x000fc40007ffe841 */
[--C-:B------:R-:W-:Y:S01]  /*1ab70*/  IADD3 R40, PT, PT, R167, 0x17, -R65.reuse ;  /* 0x00000017a7287810 */ /* 0x100fe20007ffe841 */
[----:B------:R-:W-:Y:S01]  /*1ab80*/  FFMA.FTZ R219, R219, -UR14, R32 ;  /* 0x8000000edbdb7c23 */ /* 0x000fe20008010020 */
[----:B------:R-:W-:Y:S01]  /*1ab90*/  IABS R20, R20 ;  /* 0x0000001400147213 */ /* 0x000fe20000000000 */
[----:B------:R-:W-:Y:S01]  /*1aba0*/  VIADD R32, R27, 0x21 ;  /* 0x000000211b207836 */ /* 0x000fe20000000000 */
[----:B------:R-:W-:Y:S02]  /*1abb0*/  I2FP.F32.S32 R24, R24 ;  /* 0x0000001800187245 */ /* 0x000fe40000201400 */
[----:B------:R-:W-:Y:S01]  /*1abc0*/  IABS R40, R40 ;  /* 0x0000002800287213 */ /* 0x000fe20000000000 */
[----:B------:R-:W-:Y:S01]  /*1abd0*/  IMAD.MOV.U32 R41, RZ, RZ, R20 ;  /* 0x000000ffff297224 */ /* 0x000fe200078e0014 */
[----:B------:R-:W-:Y:S01]  /*1abe0*/  IADD3 R22, PT, PT, R166, 0x17, -R65 ;  /* 0x00000017a6167810 */ /* 0x000fe20007ffe841 */
[----:B------:R-:W-:Y:S01]  /*1abf0*/  FFMA.FTZ R24, R24, -UR14, R43 ;  /* 0x8000000e18187c23 */ /* 0x000fe2000801002b */
[----:B------:R-:W-:Y:S01]  /*1ac00*/  IADD3 R23, PT, PT, R167, 0x10, -R65 ;  /* 0x00000010a7177810 */ /* 0x000fe20007ffe841 */
[----:B------:R-:W-:Y:S01]  /*1ac10*/  IMAD.MOV.U32 R20, RZ, RZ, R40 ;  /* 0x000000ffff147224 */ /* 0x000fe200078e0028 */
[----:B------:R-:W-:-:S02]  /*1ac20*/  IABS R22, R22 ;  /* 0x0000001600167213 */ /* 0x000fc40000000000 */
[----:B------:R-:W-:Y:S02]  /*1ac30*/  IABS R23, R23 ;  /* 0x0000001700177213 */ /* 0x000fe40000000000 */
[----:B------:R-:W-:Y:S02]  /*1ac40*/  I2FP.F32.S32 R20, R20 ;  /* 0x0000001400147245 */ /* 0x000fe40000201400 */
[----:B-1----:R-:W-:Y:S02]  /*1ac50*/  I2FP.F32.S32 R13, R41 ;  /* 0x00000029000d7245 */ /* 0x002fe40000201400 */
[----:B------:R1:W3:Y:S01]  /*1ac60*/  LDSM.16.M88.4 R40, [R3+0xf800] ;  /* 0x00f800000328783b */ /* 0x0002e20000000200 */
[----:B------:R-:W-:Y:S01]  /*1ac70*/  FFMA.FTZ R33, R20, -UR14, R33 ;  /* 0x8000000e14217c23 */ /* 0x000fe20008010021 */
[----:B------:R-:W-:Y:S01]  /*1ac80*/  I2FP.F32.S32 R20, R22 ;  /* 0x0000001600147245 */ /* 0x000fe20000201400 */
[----:B------:R-:W-:Y:S01]  /*1ac90*/  FFMA.FTZ R34, R13, -UR14, R34 ;  /* 0x8000000e0d227c23 */ /* 0x000fe20008010022 */
[----:B------:R-:W-:Y:S01]  /*1aca0*/  IADD3 R22, PT, PT, R166, 0x10, -R65 ;  /* 0x00000010a6167810 */ /* 0x000fe20007ffe841 */
[----:B------:R-:W-:Y:S01]  /*1acb0*/  VIADD R13, R27, 0x28 ;  /* 0x000000281b0d7836 */ /* 0x000fe20000000000 */
[----:B------:R-:W-:Y:S01]  /*1acc0*/  FSEL R24, R24, -INF , P2 ;  /* 0xff80000018187808 */ /* 0x000fe20001000000 */
[----:B------:R-:W-:Y:S01]  /*1acd0*/  FFMA.FTZ R20, R20, -UR14, R35 ;  /* 0x8000000e14147c23 */ /* 0x000fe20008010023 */
[----:B------:R-:W-:Y:S01]  /*1ace0*/  ISETP.GE.AND P2, PT, R32, R233, PT ;  /* 0x000000e92000720c */ /* 0x000fe20003f46270 */
[----:B------:R-:W-:-:S04]  /*1acf0*/  DEPBAR.LE SB0, 0x0 ;  /* 0x000080000000791a */ /* 0x000fc80000000000 */
[----:B------:R-:W-:Y:S01]  /*1ad00*/  IABS R22, R22 ;  /* 0x0000001600167213 */ /* 0x000fe20000000000 */
[C---:B--2---:R-:W-:Y:S01]  /*1ad10*/  HMMA.16816.F32 R68, R4.reuse, R36, R68 ;  /* 0x000000240444723c */ /* 0x044fe20000001844 */
[----:B------:R-:W-:Y:S02]  /*1ad20*/  FSEL R19, R19, -INF , !P1 ;  /* 0xff80000013137808 */ /* 0x000fe40004800000 */
[----:B------:R-:W-:Y:S02]  /*1ad30*/  ISETP.GE.AND P1, PT, R32, R235, PT ;  /* 0x000000eb2000720c */ /* 0x000fe40003f26270 */
[----:B------:R-:W-:Y:S02]  /*1ad40*/  FSEL R219, R219, -INF , P3 ;  /* 0xff800000dbdb7808 */ /* 0x000fe40001800000 */
[----:B------:R-:W-:Y:S01]  /*1ad50*/  FSEL R34, R34, -INF , P0 ;  /* 0xff80000022227808 */ /* 0x000fe20000000000 */
[----:B------:R-:W-:Y:S01]  /*1ad60*/  HMMA.16816.F32 R56, R4, R38, R56 ;  /* 0x000000260438723c */ /* 0x000fe20000001838 */
[----:B-1----:R-:W-:Y:S01]  /*1ad70*/  I2FP.F32.S32 R3, R23 ;  /* 0x0000001700037245 */ /* 0x002fe20000201400 */
[----:B------:R-:W-:Y:S01]  /*1ad80*/  VIADD R4, R27, 0x31 ;  /* 0x000000311b047836 */ /* 0x000fe20000000000 */
[----:B------:R-:W-:-:S02]  /*1ad90*/  IADD3 R23, PT, PT, R167, 0xf, -R65 ;  /* 0x0000000fa7177810 */ /* 0x000fc40007ffe841 */
[----:B------:R-:W-:Y:S01]  /*1ada0*/  FSEL R218, R20, -INF , P2 ;  /* 0xff80000014da7808 */ /* 0x000fe20001000000 */
[----:B------:R-:W-:Y:S01]  /*1adb0*/  FFMA.FTZ R44, R3, -UR14, R44 ;  /* 0x8000000e032c7c23 */ /* 0x000fe2000801002c */
[----:B------:R-:W-:Y:S02]  /*1adc0*/  IABS R3, R23 ;  /* 0x0000001700037213 */ /* 0x000fe40000000000 */
[----:B------:R-:W-:Y:S02]  /*1add0*/  FSEL R219, R219, -INF , !P6 ;  /* 0xff800000dbdb7808 */ /* 0x000fe40007000000 */
[----:B------:R-:W-:Y:S02]  /*1ade0*/  I2FP.F32.S32 R20, R3 ;  /* 0x0000000300147245 */ /* 0x000fe40000201400 */
[----:B------:R-:W-:Y:S02]  /*1adf0*/  I2FP.F32.S32 R3, R22 ;  /* 0x0000001600037245 */ /* 0x000fe40000201400 */
[----:B------:R-:W-:Y:S01]  /*1ae00*/  FSEL R220, R34, -INF , !P4 ;  /* 0xff80000022dc7808 */ /* 0x000fe20006000000 */
[----:B------:R-:W-:Y:S01]  /*1ae10*/  FFMA.FTZ R45, R20, -UR14, R45 ;  /* 0x8000000e142d7c23 */ /* 0x000fe2000801002d */
[----:B------:R-:W-:Y:S01]  /*1ae20*/  FSEL R215, R33, -INF , P1 ;  /* 0xff80000021d77808 */ /* 0x000fe20000800000 */
[----:B---3--:R-:W-:Y:S01]  /*1ae30*/  HMMA.16816.F32 R68, R28, R40, R68 ;  /* 0x000000281c44723c */ /* 0x008fe20000001844 */
[----:B------:R-:W-:Y:S01]  /*1ae40*/  FSEL R24, R24, -INF , !P5 ;  /* 0xff80000018187808 */ /* 0x000fe20006800000 */
[----:B------:R-:W-:Y:S01]  /*1ae50*/  FFMA.FTZ R3, R3, -UR14, R46 ;  /* 0x8000000e03037c23 */ /* 0x000fe2000801002e */
[----:B------:R-:W-:-:S02]  /*1ae60*/  ISETP.GE.AND P6, PT, R13, R235, PT ;  /* 0x000000eb0d00720c */ /* 0x000fc40003fc6270 */
[C---:B------:R-:W-:Y:S02]  /*1ae70*/  ISETP.GE.AND P0, PT, R13.reuse, R233, PT ;  /* 0x000000e90d00720c */ /* 0x040fe40003f06270 */
[C---:B------:R-:W-:Y:S01]  /*1ae80*/  ISETP.GE.AND P4, PT, R13.reuse, R234, PT ;  /* 0x000000ea0d00720c */ /* 0x040fe20003f86270 */
[----:B------:R-:W-:Y:S01]  /*1ae90*/  HMMA.16816.F32 R56, R28, R42, R56 ;  /* 0x0000002a1c38723c */ /* 0x000fe20000001838 */
[----:B------:R-:W-:Y:S01]  /*1aea0*/  ISETP.GE.AND P1, PT, R13, R232, PT ;  /* 0x000000e80d00720c */ /* 0x000fe20003f26270 */
[----:B------:R-:W-:Y:S01]  /*1aeb0*/  VIADD R13, R27, 0x29 ;  /* 0x000000291b0d7836 */ /* 0x000fe20000000000 */
[C---:B------:R-:W-:Y:S02]  /*1aec0*/  ISETP.GE.AND P5, PT, R32.reuse, R234, PT ;  /* 0x000000ea2000720c */ /* 0x040fe40003fa6270 */
[----:B------:R-:W-:Y:S02]  /*1aed0*/  ISETP.GE.AND P3, PT, R32, R232, PT ;  /* 0x000000e82000720c */ /* 0x000fe40003f66270 */
[----:B------:R-:W-:-:S02]  /*1aee0*/  FSEL R215, R215, -INF , !P5 ;  /* 0xff800000d7d77808 */ /* 0x000fc40006800000 */
[----:B------:R-:W-:Y:S02]  /*1aef0*/  FSEL R218, R218, -INF , !P3 ;  /* 0xff800000dada7808 */ /* 0x000fe40005800000 */
[----:B------:R-:W-:Y:S02]  /*1af00*/  FSEL R205, R44, -INF , P6 ;  /* 0xff8000002ccd7808 */ /* 0x000fe40003000000 */
[----:B------:R-:W-:Y:S02]  /*1af10*/  IADD3 R20, PT, PT, R166, 0xf, -R65 ;  /* 0x0000000fa6147810 */ /* 0x000fe40007ffe841 */
[C---:B------:R-:W-:Y:S02]  /*1af20*/  ISETP.GE.AND P5, PT, R13.reuse, R235, PT ;  /* 0x000000eb0d00720c */ /* 0x040fe40003fa6270 */
[C---:B------:R-:W-:Y:S02]  /*1af30*/  ISETP.GE.AND P2, PT, R13.reuse, R233, PT ;  /* 0x000000e90d00720c */ /* 0x040fe40003f46270 */
[----:B------:R-:W-:-:S02]  /*1af40*/  ISETP.GE.AND P3, PT, R13, R234, PT ;  /* 0x000000ea0d00720c */ /* 0x000fc40003f66270 */
[----:B------:R-:W-:Y:S01]  /*1af50*/  ISETP.GE.AND P6, PT, R13, R232, PT ;  /* 0x000000e80d00720c */ /* 0x000fe20003fc6270 */
[C---:B------:R-:W-:Y:S01]  /*1af60*/  VIADD R13, R27.reuse, 0x30 ;  /* 0x000000301b0d7836 */ /* 0x040fe20000000000 */
[--C-:B------:R-:W-:Y:S01]  /*1af70*/  IADD3 R22, PT, PT, R166, 0x8, -R65.reuse ;  /* 0x00000008a6167810 */ /* 0x100fe20007ffe841 */
[----:B------:R-:W-:Y:S01]  /*1af80*/  VIADD R27, R27, 0x39 ;  /* 0x000000391b1b7836 */ /* 0x000fe20000000000 */
[----:B------:R-:W-:Y:S02]  /*1af90*/  FSEL R214, R3, -INF , P0 ;  /* 0xff80000003d67808 */ /* 0x000fe40000000000 */
[----:B------:R-:W-:Y:S02]  /*1afa0*/  IADD3 R23, PT, PT, R167, 0x8, -R65 ;  /* 0x00000008a7177810 */ /* 0x000fe40007ffe841 */
[----:B------:R-:W-:Y:S02]  /*1afb0*/  IABS R20, R20 ;  /* 0x0000001400147213 */ /* 0x000fe40000000000 */
[----:B------:R-:W-:-:S02]  /*1afc0*/  IABS R3, R22 ;  /* 0x0000001600037213 */ /* 0x000fc40000000000 */
[----:B------:R-:W-:Y:S02]  /*1afd0*/  FSEL R205, R205, -INF , !P4 ;  /* 0xff800000cdcd7808 */ /* 0x000fe40006000000 */
[----:B------:R-:W-:Y:S02]  /*1afe0*/  FSEL R214, R214, -INF , !P1 ;  /* 0xff800000d6d67808 */ /* 0x000fe40004800000 */
[----:B------:R-:W-:Y:S02]  /*1aff0*/  FSEL R203, R45, -INF , P5 ;  /* 0xff8000002dcb7808 */ /* 0x000fe40002800000 */
[C---:B------:R-:W-:Y:S02]  /*1b000*/  ISETP.GE.AND P4, PT, R13.reuse, R235, PT ;  /* 0x000000eb0d00720c */ /* 0x040fe40003f86270 */
[C---:B------:R-:W-:Y:S01]  /*1b010*/  ISETP.GE.AND P0, PT, R13.reuse, R233, PT ;  /* 0x000000e90d00720c */ /* 0x040fe20003f06270 */
[----:B------:R-:W-:Y:S01]  /*1b020*/  BAR.SYNC.DEFER_BLOCKING 0x0 ;  /* 0x0000000000007b1d */ /* 0x000fe20000010000 */
[----:B------:R-:W-:-:S02]  /*1b030*/  ISETP.GE.AND P1, PT, R13, R234, PT ;  /* 0x000000ea0d00720c */ /* 0x000fc40003f26270 */
[----:B------:R-:W-:Y:S02]  /*1b040*/  ISETP.GE.AND P5, PT, R13, R232, PT ;  /* 0x000000e80d00720c */ /* 0x000fe40003fa6270 */
[----:B------:R-:W-:Y:S02]  /*1b050*/  IABS R23, R23 ;  /* 0x0000001700177213 */ /* 0x000fe40000000000 */
[----:B------:R-:W-:Y:S02]  /*1b060*/  I2FP.F32.S32 R20, R20 ;  /* 0x0000001400147245 */ /* 0x000fe40000201400 */
[----:B------:R-:W-:Y:S02]  /*1b070*/  IADD3 R13, PT, PT, R167, 0x7, -R65 ;  /* 0x00000007a70d7810 */ /* 0x000fe40007ffe841 */
[----:B------:R-:W-:Y:S01]  /*1b080*/  I2FP.F32.S32 R3, R3 ;  /* 0x0000000300037245 */ /* 0x000fe20000201400 */
[----:B------:R-:W-:Y:S01]  /*1b090*/  FFMA.FTZ R20, R20, -UR14, R47 ;  /* 0x8000000e14147c23 */ /* 0x000fe2000801002f */
[----:B------:R-:W-:-:S02]  /*1b0a0*/  I2FP.F32.S32 R23, R23 ;  /* 0x0000001700177245 */ /* 0x000fc40000201400 */
[----:B------:R-:W-:Y:S01]  /*1b0b0*/  IABS R13, R13 ;  /* 0x0000000d000d7213 */ /* 0x000fe20000000000 */
[----:B------:R-:W-:Y:S01]  /*1b0c0*/  FFMA.FTZ R3, R3, -UR14, R70 ;  /* 0x8000000e03037c23 */ /* 0x000fe20008010046 */
[----:B------:R-:W-:Y:S01]  /*1b0d0*/  FSEL R20, R20, -INF , P2 ;  /* 0xff80000014147808 */ /* 0x000fe20001000000 */
[----:B------:R-:W-:Y:S01]  /*1b0e0*/  FFMA.FTZ R23, R23, -UR14, R68 ;  /* 0x8000000e17177c23 */ /* 0x000fe20008010044 */
[----:B------:R-:W-:Y:S02]  /*1b0f0*/  I2FP.F32.S32 R6, R13 ;  /* 0x0000000d00067245 */ /* 0x000fe40000201400 */
[----:B------:R-:W-:Y:S02]  /*1b100*/  FSEL R3, R3, -INF , P0 ;  /* 0xff80000003037808 */ /* 0x000fe40000000000 */
[----:B------:R-:W-:Y:S01]  /*1b110*/  FSEL R203, R203, -INF , !P3 ;  /* 0xff800000cbcb7808 */ /* 0x000fe20005800000 */
[----:B------:R-:W-:Y:S01]  /*1b120*/  FFMA.FTZ R6, R6, -UR14, R69 ;  /* 0x8000000e06067c23 */ /* 0x000fe20008010045 */
[----:B------:R-:W-:-:S02]  /*1b130*/  ISETP.GE.AND P3, PT, R4, R235, PT ;  /* 0x000000eb0400720c */ /* 0x000fc40003f66270 */
[----:B------:R-:W-:Y:S02]  /*1b140*/  FSEL R210, R20, -INF , !P6 ;  /* 0xff80000014d27808 */ /* 0x000fe40007000000 */
[----:B------:R-:W-:Y:S02]  /*1b150*/  FSEL R23, R23, -INF , P4 ;  /* 0xff80000017177808 */ /* 0x000fe40002000000 */
[C---:B------:R-:W-:Y:S02]  /*1b160*/  ISETP.GE.AND P2, PT, R4.reuse, R233, PT ;  /* 0x000000e90400720c */ /* 0x040fe40003f46270 */
[C---:B------:R-:W-:Y:S02]  /*1b170*/  ISETP.GE.AND P6, PT, R4.reuse, R234, PT ;  /* 0x000000ea0400720c */ /* 0x040fe40003fc6270 */
[----:B------:R-:W-:Y:S02]  /*1b180*/  ISETP.GE.AND P4, PT, R4, R232, PT ;  /* 0x000000e80400720c */ /* 0x000fe40003f86270 */
[----:B------:R-:W-:Y:S01]  /*1b190*/  FSEL R206, R3, -INF , !P5 ;  /* 0xff80000003ce7808 */ /* 0x000fe20006800000 */
[--C-:B------:R-:W-:Y:S01]  /*1b1a0*/  IMAD.IADD R3, R167, 0x1, -R65.reuse ;  /* 0x00000001a7037824 */ /* 0x100fe200078e0a41 */
[----:B------:R-:W-:-:S02]  /*1b1b0*/  IADD3 R4, PT, PT, R166, 0x7, -R65 ;  /* 0x00000007a6047810 */ /* 0x000fc40007ffe841 */
[----:B------:R-:W-:Y:S01]  /*1b1c0*/  FSEL R211, R6, -INF , P3 ;  /* 0xff80000006d37808 */ /* 0x000fe20001800000 */
[C-C-:B------:R-:W-:Y:S01]  /*1b1d0*/  IMAD.IADD R6, R166.reuse, 0x1, -R65.reuse ;  /* 0x00000001a6067824 */ /* 0x140fe200078e0a41 */
[----:B------:R-:W-:Y:S02]  /*1b1e0*/  IABS R4, R4 ;  /* 0x0000000400047213 */ /* 0x000fe40000000000 */
[--C-:B------:R-:W-:Y:S02]  /*1b1f0*/  IADD3 R5, PT, PT, R167, -0x1, -R65.reuse ;  /* 0xffffffffa7057810 */ /* 0x100fe40007ffe841 */
[----:B------:R-:W-:Y:S02]  /*1b200*/  IABS R3, R3 ;  /* 0x0000000300037213 */ /* 0x000fe40000000000 */
[----:B------:R-:W-:Y:S02]  /*1b210*/  IADD3 R65, PT, PT, R166, -0x1, -R65 ;  /* 0xffffffffa6417810 */ /* 0x000fe40007ffe841 */
[----:B------:R-:W-:-:S02]  /*1b220*/  IABS R6, R6 ;  /* 0x0000000600067213 */ /* 0x000fc40000000000 */
[----:B------:R-:W-:Y:S02]  /*1b230*/  I2FP.F32.S32 R4, R4 ;  /* 0x0000000400047245 */ /* 0x000fe40000201400 */
[----:B------:R-:W-:Y:S02]  /*1b240*/  IABS R5, R5 ;  /* 0x0000000500057213 */ /* 0x000fe40000000000 */
[----:B------:R-:W-:Y:S01]  /*1b250*/  I2FP.F32.S32 R3, R3 ;  /* 0x0000000300037245 */ /* 0x000fe20000201400 */
[----:B------:R-:W-:Y:S01]  /*1b260*/  FFMA.FTZ R4, R4, -UR14, R71 ;  /* 0x8000000e04047c23 */ /* 0x000fe20008010047 */
[----:B------:R-:W-:Y:S02]  /*1b270*/  IABS R65, R65 ;  /* 0x0000004100417213 */ /* 0x000fe40000000000 */
[----:B------:R-:W-:Y:S01]  /*1b280*/  I2FP.F32.S32 R7, R6 ;  /* 0x0000000600077245 */ /* 0x000fe20000201400 */
[----:B------:R-:W-:Y:S01]  /*1b290*/  FFMA.FTZ R3, R3, -UR14, R56 ;  /* 0x8000000e03037c23 */ /* 0x000fe20008010038 */
[----:B------:R-:W-:-:S02]  /*1b2a0*/  I2FP.F32.S32 R6, R5 ;  /* 0x0000000500067245 */ /* 0x000fc40000201400 */
[----:B------:R-:W-:Y:S01]  /*1b2b0*/  I2FP.F32.S32 R20, R65 ;  /* 0x0000004100147245 */ /* 0x000fe20000201400 */
[----:B------:R-:W-:Y:S01]  /*1b2c0*/  FFMA.FTZ R7, R7, -UR14, R58 ;  /* 0x8000000e07077c23 */ /* 0x000fe2000801003a */
[----:B------:R-:W-:Y:S01]  /*1b2d0*/  ISETP.GE.AND P0, PT, R60, R235, PT ;  /* 0x000000eb3c00720c */ /* 0x000fe20003f06270 */
[----:B------:R-:W-:Y:S01]  /*1b2e0*/  FFMA.FTZ R6, R6, -UR14, R57 ;  /* 0x8000000e06067c23 */ /* 0x000fe20008010039 */
[----:B------:R-:W-:Y:S01]  /*1b2f0*/  FSEL R213, R23, -INF , !P1 ;  /* 0xff80000017d57808 */ /* 0x000fe20004800000 */
[----:B------:R-:W-:Y:S01]  /*1b300*/  FFMA.FTZ R59, R20, -UR14, R59 ;  /* 0x8000000e143b7c23 */ /* 0x000fe2000801003b */
[----:B------:R-:W-:Y:S02]  /*1b310*/  FSEL R4, R4, -INF , P2 ;  /* 0xff80000004047808 */ /* 0x000fe40001000000 */
[----:B------:R-:W-:Y:S02]  /*1b320*/  ISETP.GE.AND P1, PT, R60, R233, PT ;  /* 0x000000e93c00720c */ /* 0x000fe40003f26270 */
[----:B------:R-:W-:-:S02]  /*1b330*/  ISETP.GE.AND P2, PT, R27, R235, PT ;  /* 0x000000eb1b00720c */ /* 0x000fc40003f46270 */
[----:B------:R-:W-:Y:S02]  /*1b340*/  FSEL R3, R3, -INF , P0 ;  /* 0xff80000003037808 */ /* 0x000fe40000000000 */
[----:B------:R-:W-:Y:S02]  /*1b350*/  ISETP.GE.AND P0, PT, R27, R233, PT ;  /* 0x000000e91b00720c */ /* 0x000fe40003f06270 */
[----:B------:R-:W-:Y:S02]  /*1b360*/  FSEL R7, R7, -INF , P1 ;  /* 0xff80000007077808 */ /* 0x000fe40000800000 */
[----:B------:R-:W-:Y:S02]  /*1b370*/  FSEL R6, R6, -INF , P2 ;  /* 0xff80000006067808 */ /* 0x000fe40001000000 */
[C---:B------:R-:W-:Y:S02]  /*1b380*/  ISETP.GE.AND P5, PT, R60.reuse, R234, PT ;  /* 0x000000ea3c00720c */ /* 0x040fe40003fa6270 */
[----:B------:R-:W-:-:S02]  /*1b390*/  ISETP.GE.AND P3, PT, R60, R232, PT ;  /* 0x000000e83c00720c */ /* 0x000fc40003f66270 */
[C---:B------:R-:W-:Y:S02]  /*1b3a0*/  ISETP.GE.AND P1, PT, R27.reuse, R234, PT ;  /* 0x000000ea1b00720c */ /* 0x040fe40003f26270 */
[----:B------:R-:W-:Y:S02]  /*1b3b0*/  ISETP.GE.AND P2, PT, R27, R232, PT ;  /* 0x000000e81b00720c */ /* 0x000fe40003f46270 */
[----:B------:R-:W-:Y:S02]  /*1b3c0*/  FSEL R199, R59, -INF , P0 ;  /* 0xff8000003bc77808 */ /* 0x000fe40000000000 */
[----:B------:R-:W-:Y:S02]  /*1b3d0*/  FSEL R211, R211, -INF , !P6 ;  /* 0xff800000d3d37808 */ /* 0x000fe40007000000 */
[----:B------:R-:W-:Y:S02]  /*1b3e0*/  FSEL R201, R4, -INF , !P4 ;  /* 0xff80000004c97808 */ /* 0x000fe40006000000 */
[----:B------:R-:W-:-:S02]  /*1b3f0*/  FSEL R208, R3, -INF , !P5 ;  /* 0xff80000003d07808 */ /* 0x000fc40006800000 */
        /* <DEDUP_REMOVED lines=16> */
.L_x_7124:
        /* <DEDUP_REMOVED lines=62> */
.L_x_7125:
        /* <DEDUP_REMOVED lines=95> */
.L_x_7123:
[----:B-1----:R-:W-:Y:S01]  /*1bed0*/  FMNMX3.FTZ R6, R53, R55, R67, !PT ;  /* 0x0000003735067276 */ /* 0x002fe20007810043 */
        /* <DEDUP_REMOVED lines=86> */
[----:B------:R-:W-:Y:S01]  /*1c440*/  LDSM.16.MT88.4 R24, [R217+0x14800] ;  /* 0x01480000d918783b */ /* 0x000fe20000004200 */
[----:B------:R-:W2:Y:S01]  /*1c450*/  MUFU.EX2 R189, R189 ;  /* 0x000000bd00bd7308 */ /* 0x000ea20000000800 */
[----:B------:R-:W-:Y:S01]  /*1c460*/  FFMA.FTZ R241, R207, UR4, -R216 ;  /* 0x00000004cff17c23 */ /* 0x000fe200080108d8 */
[----:B------:R-:W-:Y:S01]  /*1c470*/  FFMA.FTZ R201, R201, UR4, -R209 ;  /* 0x00000004c9c97c23 */ /* 0x000fe200080108d1 */
[----:B------:R-:W-:Y:S01]  /*1c480*/  LDSM.16.MT88.4 R176, [R217+0x10800] ;  /* 0x01080000d9b0783b */ /* 0x000fe20000004200 */
[----:B------:R-:W-:Y:S01]  /*1c490*/  MUFU.EX2 R187, R187 ;  /* 0x000000bb00bb7308 */ /* 0x000fe20000000800 */
[----:B------:R-:W-:Y:S01]  /*1c4a0*/  FADD.FTZ R195, R196, R195 ;  /* 0x000000c3c4c37221 */ /* 0x000fe20000010000 */
[----:B-1----:R-:W-:Y:S01]  /*1c4b0*/  F2FP.F16.F32.PACK_AB R129, R193, R194 ;  /* 0x000000c2c181723e */ /* 0x002fe200000000ff */
[----:B------:R-:W-:Y:S01]  /*1c4c0*/  LDSM.16.MT88.4 R172, [R221+0x10800] ;  /* 0x01080000ddac783b */ /* 0x000fe20000004200 */
[----:B------:R-:W1:Y:S01]  /*1c4d0*/  MUFU.EX2 R186, R186 ;  /* 0x000000ba00ba7308 */ /* 0x000e620000000800 */
[----:B------:R-:W-:-:S02]  /*1c4e0*/  FADD.FTZ R193, R194, R193 ;  /* 0x000000c1c2c17221 */ /* 0x000fc40000010000 */
[----:B------:R-:W-:Y:S01]  /*1c4f0*/  LDSM.16.MT88.4 R168, [R217+0x12800] ;  /* 0x01280000d9a8783b */ /* 0x000fe20000004200 */
[----:B------:R-:W-:Y:S01]  /*1c500*/  MUFU.EX2 R183, R183 ;  /* 0x000000b700b77308 */ /* 0x000fe20000000800 */
[----:B--2---:R-:W-:Y:S02]  /*1c510*/  F2FP.F16.F32.PACK_AB R131, R189, R190 ;  /* 0x000000bebd83723e */ /* 0x004fe400000000ff */
[----:B------:R-:W-:Y:S01]  /*1c520*/  LDSM.16.MT88.4 R32, [R221+0x12800] ;  /* 0x01280000dd20783b */ /* 0x000fe20000004200 */
[----:B------:R-:W-:Y:S03]  /*1c530*/  MUFU.EX2 R182, R182 ;  /* 0x000000b600b67308 */ /* 0x000fe60000000800 */
[----:B------:R-:W-:Y:S01]  /*1c540*/  LDSM.16.MT88.4 R28, [R197+0x12800] ;  /* 0x01280000c51c783b */ /* 0x000fe20000004200 */
[----:B------:R-:W-:Y:S01]  /*1c550*/  MUFU.EX2 R185, R185 ;  /* 0x000000b900b97308 */ /* 0x000fe20000000800 */
[C---:B------:R-:W-:Y:S03]  /*1c560*/  HMMA.16816.F32 R152, R128.reuse, R148, RZ ;  /* 0x000000948098723c */ /* 0x040fe600000018ff */
[----:B------:R-:W2:Y:S04]  /*1c570*/  MUFU.EX2 R184, R184 ;  /* 0x000000b800b87308 */ /* 0x000ea80000000800 */
        /* <DEDUP_REMOVED lines=37> */
[----:B-1----:R-:W-:-:S02]  /*1c7d0*/  F2FP.F16.F32.PACK_AB R4, R186, R187 ;  /* 0x000000bbba04723e */ /* 0x002fc400000000ff */
[----:B--2---:R-:W-:-:S05]  /*1c7e0*/  F2FP.F16.F32.PACK_AB R5, R184, R185 ;  /* 0x000000b9b805723e */ /* 0x004fca00000000ff */
[----:B------:R-:W-:Y:S01]  /*1c7f0*/  HMMA.16816.F32 R128, R128, R6, RZ ;  /* 0x000000068080723c */ /* 0x000fe200000018ff */
[----:B------:R-:W-:Y:S02]  /*1c800*/  F2FP.F16.F32.PACK_AB R6, R182, R183 ;  /* 0x000000b7b606723e */ /* 0x000fe400000000ff */
[----:B-----5:R-:W-:-:S07]  /*1c810*/  F2FP.F16.F32.PACK_AB R7, R180, R181 ;  /* 0x000000b5b407723e */ /* 0x020fce00000000ff */
[C---:B------:R-:W-:Y:S08]  /*1c820*/  HMMA.16816.F32 R152, R4.reuse, R12, R152 ;  /* 0x0000000c0498723c */ /* 0x040ff00000001898 */
[C---:B------:R-:W-:Y:S01]  /*1c830*/  HMMA.16816.F32 R148, R4.reuse, R14, R148 ;  /* 0x0000000e0494723c */ /* 0x040fe20000001894 */
[----:B------:R-:W1:Y:S07]  /*1c840*/  LDSM.16.MT88.4 R12, [R197+0x10800] ;  /* 0x01080000c50c783b */ /* 0x000e6e0000004200 */
[C---:B------:R-:W-:Y:S08]  /*1c850*/  HMMA.16816.F32 R76, R4.reuse, R8, R76 ;  /* 0x00000008044c723c */ /* 0x040ff0000000184c */
[C---:B------:R-:W-:Y:S01]  /*1c860*/  HMMA.16816.F32 R80, R4.reuse, R10, R80 ;  /* 0x0000000a0450723c */ /* 0x040fe20000001850 */
[----:B------:R-:W2:Y:S07]  /*1c870*/  LDSM.16.MT88.4 R8, [R197+0x14800] ;  /* 0x01480000c508783b */ /* 0x000eae0000004200 */
[C---:B----4-:R-:W-:Y:S08]  /*1c880*/  HMMA.16816.F32 R108, R4.reuse, R16, R108 ;  /* 0x00000010046c723c */ /* 0x050ff0000000186c */
        /* <DEDUP_REMOVED lines=17> */
[----:B------:R-:W-:Y:S01]  /*1c9a0*/  HMMA.16816.F32 R68, R4, R24, R68 ;  /* 0x000000180444723c */ /* 0x000fe20000001844 */
[----:B------:R-:W-:Y:S01]  /*1c9b0*/  FFMA.FTZ R24, R215, UR4, -R216 ;  /* 0x00000004d7187c23 */ /* 0x000fe200080108d8 */
[--C-:B------:R-:W-:Y:S01]  /*1c9c0*/  FFMA.FTZ R215, R220, UR4, -R209.reuse ;  /* 0x00000004dcd77c23 */ /* 0x100fe200080108d1 */
[----:B------:R-:W-:-:S02]  /*1c9d0*/  FFMA.FTZ R25, R214, UR4, -R209 ;  /* 0x00000004d6197c23 */ /* 0x000fc400080108d1 */
[----:B------:R-:W5:Y:S03]  /*1c9e0*/  MUFU.EX2 R205, R24 ;  /* 0x0000001800cd7308 */ /* 0x000f660000000800 */
[C---:B--2---:R-:W-:Y:S01]  /*1c9f0*/  HMMA.16816.F32 R124, R4.reuse, R8, R124 ;  /* 0x00000008047c723c */ /* 0x044fe2000000187c */
[----:B------:R-:W-:Y:S04]  /*1ca00*/  MUFU.EX2 R215, R215 ;  /* 0x000000d700d77308 */ /* 0x000fe80000000800 */
[----:B------:R2:W3:Y:S03]  /*1ca10*/  MUFU.EX2 R214, R218 ;  /* 0x000000da00d67308 */ /* 0x0004e60000000800 */
[C---:B------:R-:W-:Y:S01]  /*1ca20*/  HMMA.16816.F32 R128, R4.reuse, R10, R128 ;  /* 0x0000000a0480723c */ /* 0x040fe20000001880 */
[----:B------:R4:W1:Y:S01]  /*1ca30*/  MUFU.EX2 R210, R25 ;  /* 0x0000001900d27308 */ /* 0x0008620000000800 */
[----:B------:R-:W1:Y:S06]  /*1ca40*/  LDSM.16.MT88.4 R8, [R198+0x17000] ;  /* 0x01700000c608783b */ /* 0x000e6c0000004200 */
[----:B------:R-:W-:Y:S01]  /*1ca50*/  HMMA.16816.F32 R160, R4, R176, R160 ;  /* 0x000000b004a0723c */ /* 0x000fe200000018a0 */
[----:B--2---:R-:W-:-:S07]  /*1ca60*/  IADD3 R218, PT, PT, R188, R217, RZ ;  /* 0x000000d9bcda7210 */ /* 0x004fce0007ffe0ff */
        /* <DEDUP_REMOVED lines=17> */
[----:B------:R-:W-:Y:S01]  /*1cb80*/  HMMA.16816.F32 R88, R4, R22, R88 ;  /* 0x000000160458723c */ /* 0x000fe20000001858 */
[----:B-----5:R-:W-:Y:S01]  /*1cb90*/  F2FP.F16.F32.PACK_AB R4, R205, R202 ;  /* 0x000000cacd04723e */ /* 0x020fe200000000ff */
[----:B------:R-:W2:Y:S01]  /*1cba0*/  LDSM.16.MT88.4 R20, [R198+0x11000] ;  /* 0x01100000c614783b */ /* 0x000ea20000004200 */
[----:B---3--:R-:W-:-:S02]  /*1cbb0*/  F2FP.F16.F32.PACK_AB R5, R214, R215 ;  /* 0x000000d7d605723e */ /* 0x008fc400000000ff */
[----:B------:R-:W-:Y:S02]  /*1cbc0*/  F2FP.F16.F32.PACK_AB R6, R203, R204 ;  /* 0x000000cccb06723e */ /* 0x000fe400000000ff */
[----:B-1----:R-:W-:-:S07]  /*1cbd0*/  F2FP.F16.F32.PACK_AB R7, R219, R210 ;  /* 0x000000d2db07723e */ /* 0x002fce00000000ff */
[C---:B------:R-:W-:Y:S08]  /*1cbe0*/  HMMA.16816.F32 R44, R4.reuse, R16, R44 ;  /* 0x00000010042c723c */ /* 0x040ff0000000182c */
        /* <DEDUP_REMOVED lines=32> */
[----:B------:R-:W3:Y:S04]  /*1cdf0*/  MUFU.EX2 R177, R177 ;  /* 0x000000b100b17308 */ /* 0x000ee80000000800 */
[----:B------:R-:W3:Y:S01]  /*1ce00*/  MUFU.EX2 R200, R201 ;  /* 0x000000c900c87308 */ /* 0x000ee20000000800 */
[C---:B----4-:R-:W-:Y:S03]  /*1ce10*/  HMMA.16816.F32 R92, R4.reuse, R8, R92 ;  /* 0x00000008045c723c */ /* 0x050fe6000000185c */
[----:B------:R4:W-:Y:S04]  /*1ce20*/  MUFU.EX2 R199, R28 ;  /* 0x0000001c00c77308 */ /* 0x0009e80000000800 */
[----:B------:R-:W3:Y:S01]  /*1ce30*/  MUFU.EX2 R206, R206 ;  /* 0x000000ce00ce7308 */ /* 0x000ee20000000800 */
        /* <DEDUP_REMOVED lines=13> */
[C---:B--2---:R-:W-:Y:S08]  /*1cf10*/  HMMA.16816.F32 R60, R4.reuse, R20, R60 ;  /* 0x00000014043c723c */ /* 0x044ff0000000183c */
[C---:B------:R-:W-:Y:S01]  /*1cf20*/  HMMA.16816.F32 R64, R4.reuse, R22, R64 ;  /* 0x000000160440723c */ /* 0x040fe20000001840 */
[----:B------:R-:W-:Y:S07]  /*1cf30*/  LDSM.16.MT88.4 R20, [R198+0x15800] ;  /* 0x01580000c614783b */ /* 0x000fee0000004200 */
[C---:B-1----:R-:W-:Y:S08]  /*1cf40*/  HMMA.16816.F32 R100, R4.reuse, R16, R100 ;  /* 0x000000100464723c */ /* 0x042ff00000001864 */
        /* <DEDUP_REMOVED lines=33> */
[----:B----4-:R-:W-:Y:S01]  /*1d160*/  HMMA.16816.F32 R60, R4, R20, R60 ;  /* 0x00000014043c723c */ /* 0x010fe2000000183c */
[----:B------:R-:W-:Y:S01]  /*1d170*/  FADD.FTZ R20, R190, R193 ;  /* 0x000000c1be147221 */ /* 0x000fe20000010000 */
[----:B------:R-:W-:-:S03]  /*1d180*/  FADD.FTZ R187, R187, R12 ;  /* 0x0000000cbbbb7221 */ /* 0x000fc60000010000 */
[----:B------:R-:W-:Y:S01]  /*1d190*/  FADD.FTZ R20, R189, R20 ;  /* 0x00000014bd147221 */ /* 0x000fe20000010000 */
[----:B------:R-:W-:Y:S02]  /*1d1a0*/  FADD.FTZ R186, R186, R187 ;  /* 0x000000bbbaba7221 */ /* 0x000fe40000010000 */
[----:B------:R-:W-:Y:S01]  /*1d1b0*/  HMMA.16816.F32 R52, R4, R172, R52 ;  /* 0x000000ac0434723c */ /* 0x000fe20000001834 */
[----:B------:R-:W-:-:S04]  /*1d1c0*/  FADD.FTZ R185, R185, R20 ;  /* 0x00000014b9b97221 */ /* 0x000fc80000010000 */
[----:B------:R-:W-:-:S03]  /*1d1d0*/  FADD.FTZ R184, R184, R185 ;  /* 0x000000b9b8b87221 */ /* 0x000fc60000010000 */
[----:B---3--:R-:W-:Y:S01]  /*1d1e0*/  HMMA.16816.F32 R100, R4, R8, R100 ;  /* 0x000000080464723c */ /* 0x008fe20000001864 */
        /* <DEDUP_REMOVED lines=107> */
.L_x_7127:
        /* <DEDUP_REMOVED lines=8> */
.L_x_7128:
        /* <DEDUP_REMOVED lines=11> */
[----:B------:R-:W-:Y:S02]  /*1d9d0*/  LOP3.LUT R9, R10, 0x40, RZ, 0xfc, !PT ;  /* 0x000000400a097812 */ /* 0x000fe400078efcff */
[----:B------:R-:W-:Y:S02]  /*1d9e0*/  LOP3.LUT R5, R6, 0x7c00, R5, 0xf8, !PT ;  /* 0x00007c0006057812 */ /* 0x000fe400078ef805 */
[C---:B---3--:R-:W-:Y:S02]  /*1d9f0*/  ISETP.GE.AND P4, PT, R10.reuse, UR5, PT ;  /* 0x000000050a007c0c */ /* 0x048fe4000bf86270 */
[C---:B------:R-:W-:Y:S02]  /*1da00*/  LOP3.LUT R6, R10.reuse, 0x80, RZ, 0xfc, !PT ;  /* 0x000000800a067812 */ /* 0x040fe400078efcff */
[----:B------:R-:W-:-:S02]  /*1da10*/  LOP3.LUT R10, R10, 0xc0, RZ, 0xfc, !PT ;  /* 0x000000c00a0a7812 */ /* 0x000fc400078efcff */
[----:B------:R-:W-:Y:S02]  /*1da20*/  ISETP.GE.AND P3, PT, R9, UR5, PT ;  /* 0x0000000509007c0c */ /* 0x000fe4000bf66270 */
[----:B------:R-:W-:Y:S02]  /*1da30*/  ISETP.GE.AND P2, PT, R6, UR5, PT ;  /* 0x0000000506007c0c */ /* 0x000fe4000bf46270 */
[----:B------:R-:W-:Y:S01]  /*1da40*/  ISETP.GE.AND P1, PT, R10, UR5, PT ;  /* 0x000000050a007c0c */ /* 0x000fe2000bf26270 */
[----:B------:R-:W-:Y:S01]  /*1da50*/  USHF.L.U32 UR5, UR8, 0x5, URZ ;  /* 0x0000000508057899 */ /* 0x000fe200080006ff */
[C---:B------:R-:W-:Y:S01]  /*1da60*/  LOP3.LUT R7, R8.reuse, 0x1c0, RZ, 0xc0, !PT ;  /* 0x000001c008077812 */ /* 0x040fe200078ec0ff */
[----:B------:R-:W-:Y:S01]  /*1da70*/  @!PT LDS RZ, [RZ] ;  /* 0x00000000fffff984 */ /* 0x000fe20000000800 */
[----:B------:R-:W-:Y:S01]  /*1da80*/  @!PT LDS RZ, [RZ] ;  /* 0x00000000fffff984 */ /* 0x000fe20000000800 */
[----:B------:R-:W-:Y:S01]  /*1da90*/  @!PT LDS RZ, [RZ] ;  /* 0x00000000fffff984 */ /* 0x000fe20000000800 */
[----:B-1----:R-:W-:Y:S01]  /*1daa0*/  @!P4 LDGSTS.E.BYPASS.LTC128B.128 [R2+0x10000], desc[UR10][R228.64] ;  /* 0x10000000e402cfae */ /* 0x002fe2000b981a0a */
[----:B------:R-:W-:Y:S02]  /*1dab0*/  LOP3.LUT R225, R8, 0x400, RZ, 0xc0, !PT ;  /* 0x0000040008e17812 */ /* 0x000fe400078ec0ff */
[C---:B------:R-:W-:Y:S01]  /*1dac0*/  LOP3.LUT R4, R7.reuse, 0x8, R4, 0xf8, !PT ;  /* 0x0000000807047812 */ /* 0x040fe200078ef804 */
[----:B------:R-:W-:Y:S01]  /*1dad0*/  @P4 STS.128 [R2+0x10000], RZ ;  /* 0x010000ff02004388 */ /* 0x000fe20000000c00 */
[----:B------:R-:W-:-:S02]  /*1dae0*/  LOP3.LUT R12, R7, 0x8, R213, 0xf8, !PT ;  /* 0x00000008070c7812 */ /* 0x000fc400078ef8d5 */
[----:B------:R-:W-:Y:S01]  /*1daf0*/  IADD3 R10, P0, PT, R228, UR5, RZ ;  /* 0x00000005e40a7c10 */ /* 0x000fe2000ff1e0ff */
[----:B------:R-:W-:Y:S01]  /*1db00*/  @!PT LDS RZ, [RZ] ;  /* 0x00000000fffff984 */ /* 0x000fe20000000800 */
[----:B------:R-:W-:Y:S01]  /*1db10*/  @!PT LDS RZ, [RZ] ;  /* 0x00000000fffff984 */ /* 0x000fe20000000800 */
[----:B------:R-:W-:Y:S01]  /*1db20*/  @!PT LDS RZ, [RZ] ;  /* 0x00000000fffff984 */ /* 0x000fe20000000800 */
[----:B------:R-:W-:Y:S01]  /*1db30*/  @!P3 LDGSTS.E.BYPASS.LTC128B.128 [R2+0x12000], desc[UR10][R228.64+0x80] ;  /* 0x12000080e402bfae */ /* 0x000fe2000b981a0a */
[--C-:B------:R-:W-:Y:S02]  /*1db40*/  LOP3.LUT R4, R4, 0x38, R11.reuse, 0x78, !PT ;  /* 0x0000003804047812 */ /* 0x100fe400078e780b */
[----:B------:R-:W-:Y:S01]  /*1db50*/  LOP3.LUT R12, R12, 0x38, R11, 0x78, !PT ;  /* 0x000000380c0c7812 */ /* 0x000fe200078e780b */
        /* <DEDUP_REMOVED lines=8> */
[----:B------:R-:W-:Y:S01]  /*1dbe0*/  IMAD R225, R12, 0x2, R225 ;  /* 0x000000020ce17824 */ /* 0x000fe200078e02e1 */
[----:B------:R-:W-:Y:S01]  /*1dbf0*/  IADD3.X R9, PT, PT, R11, UR4, RZ, P0, !PT ;  /* 0x000000040b097c10 */ /* 0x000fe200087fe4ff */
        /* <DEDUP_REMOVED lines=9> */
[----:B------:R-:W-:Y:S01]  /*1dc90*/  USHF.L.U32 UR4, UR22, 0x6, URZ ;  /* 0x0000000616047899 */ /* 0x000fe200080006ff */
[----:B------:R-:W-:Y:S01]  /*1dca0*/  LOP3.LUT R4, R213, 0x2, RZ, 0xc0, !PT ;  /* 0x00000002d5047812 */ /* 0x000fe200078ec0ff */
[----:B------:R-:W-:Y:S01]  /*1dcb0*/  @P1 STS.128 [R2+0x16000], RZ ;  /* 0x016000ff02001388 */ /* 0x000fe20000000c00 */
[----:B------:R-:W-:-:S02]  /*1dcc0*/  IMAD.IADD R216, R188, 0x1, R237 ;  /* 0x00000001bcd87824 */ /* 0x000fc400078e02ed */
[----:B------:R-:W-:Y:S01]  /*1dcd0*/  ISETP.NE.AND P0, PT, R4, RZ, PT ;  /* 0x000000ff0400720c */ /* 0x000fe20003f05270 */
[----:B------:R-:W-:Y:S01]  /*1dce0*/  @!PT LDS RZ, [RZ] ;  /* 0x00000000fffff984 */ /* 0x000fe20000000800 */
[----:B------:R-:W-:Y:S01]  /*1dcf0*/  @!PT LDS RZ, [RZ] ;  /* 0x00000000fffff984 */ /* 0x000fe20000000800 */
[----:B------:R-:W-:Y:S01]  /*1dd00*/  @!PT LDS RZ, [RZ] ;  /* 0x00000000fffff984 */ /* 0x000fe20000000800 */
[----:B------:R-:W-:Y:S03]  /*1dd10*/  @!P4 LDGSTS.E.BYPASS.LTC128B.128 [R2+0x10800], desc[UR10][R10.64] ;  /* 0x108000000a02cfae */ /* 0x000fe6000b981a0a */
[----:B------:R-:W-:Y:S01]  /*1dd20*/  SEL R215, R165, 0xffffffe0, !P0 ;  /* 0xffffffe0a5d77807 */ /* 0x000fe20004000000 */
[----:B------:R-:W-:Y:S04]  /*1dd30*/  @P4 STS.128 [R2+0x10800], RZ ;  /* 0x010800ff02004388 */ /* 0x000fe80000000c00 */
[----:B------:R-:W-:Y:S01]  /*1dd40*/  @!PT LDS RZ, [RZ] ;  /* 0x00000000fffff984 */ /* 0x000fe20000000800 */
[----:B------:R-:W-:Y:S01]  /*1dd50*/  @!PT LDS RZ, [RZ] ;  /* 0x00000000fffff984 */ /* 0x000fe20000000800 */
[----:B------:R-:W-:Y:S01]  /*1dd60*/  @!PT LDS RZ, [RZ] ;  /* 0x00000000fffff984 */ /* 0x000fe20000000800 */
[----:B------:R-:W-:Y:S01]  /*1dd70*/  @!P3 LDGSTS.E.BYPASS.LTC128B.128 [R2+0x12800], desc[UR10][R10.64+0x80] ;  /* 0x128000800a02bfae */ /* 0x000fe2000b981a0a */
[----:B------:R-:W-:-:S02]  /*1dd80*/  IMAD.IADD R224, R215, 0x1, R237 ;  /* 0x00000001d7e07824 */ /* 0x000fc400078e02ed */
[----:B------:R-:W-:Y:S01]  /*1dd90*/  IMAD.IADD R218, R214, 0x1, R215 ;  /* 0x00000001d6da7824 */ /* 0x000fe200078e02d7 */
[----:B------:R-:W-:Y:S01]  /*1dda0*/  @P3 STS.128 [R2+0x12800], RZ ;  /* 0x012800ff02003388 */ /* 0x000fe20000000c00 */
[----:B------:R-:W-:Y:S02]  /*1ddb0*/  IMAD.IADD R214, R188, 0x1, R214 ;  /* 0x00000001bcd67824 */ /* 0x000fe400078e02d6 */
        /* <DEDUP_REMOVED lines=244> */
[----:B------:R-:W-:-:S06]  /*1ed00*/  LOP3.LUT R14, R14, UR4, RZ, 0xfc, !PT ;  /* 0x000000040e0e7c12 */ /* 0x000fcc000f8efcff */
[C---:B------:R-:W-:Y:S08]  /*1ed10*/  HMMA.16816.F32 R196, R32.reuse, R172, R196 ;  /* 0x000000ac20c4723c */ /* 0x040ff000000018c4 */
[----:B------:R-:W-:Y:S01]  /*1ed20*/  HMMA.16816.F32 R192, R32, R174, R192 ;  /* 0x000000ae20c0723c */ /* 0x000fe200000018c0 */
[----:B------:R-:W-:-:S05]  /*1ed30*/  VIADD R32, R14, UR21 ;  /* 0x000000150e207c36 */ /* 0x000fca0008000000 */
[C-C-:B------:R-:W-:Y:S02]  /*1ed40*/  IADD3 R15, PT, PT, R167.reuse, 0x7f, -R32.reuse ;  /* 0x0000007fa70f7810 */ /* 0x140fe40007ffe820 */
[C---:B-1----:R-:W-:Y:S01]  /*1ed50*/  HMMA.16816.F32 R28, R20.reuse, R8, R28 ;  /* 0x00000008141c723c */ /* 0x042fe2000000181c */
[C-C-:B------:R-:W-:Y:S02]  /*1ed60*/  IADD3 R8, PT, PT, R167.reuse, 0x78, -R32.reuse ;  /* 0x00000078a7087810 */ /* 0x140fe40007ffe820 */
[C-C-:B------:R-:W-:Y:S02]  /*1ed70*/  IADD3 R221, PT, PT, R167.reuse, 0x77, -R32.reuse ;  /* 0x00000077a7dd7810 */ /* 0x140fe40007ffe820 */
[C-C-:B------:R-:W-:Y:S02]  /*1ed80*/  IADD3 R219, PT, PT, R167.reuse, 0x70, -R32.reuse ;  /* 0x00000070a7db7810 */ /* 0x140fe40007ffe820 */
[C-C-:B------:R-:W-:Y:S01]  /*1ed90*/  IADD3 R175, PT, PT, R167.reuse, 0x6f, -R32.reuse ;  /* 0x0000006fa7af7810 */ /* 0x140fe20007ffe820 */
[----:B--2---:R-:W-:Y:S01]  /*1eda0*/  HMMA.16816.F32 R204, R20, R186, R204 ;  /* 0x000000ba14cc723c */ /* 0x004fe200000018cc */
[----:B------:R-:W-:-:S02]  /*1edb0*/  IADD3 R187, PT, PT, R167, 0x80, -R32 ;  /* 0x00000080a7bb7810 */ /* 0x000fc40007ffe820 */
[C-C-:B------:R-:W-:Y:S02]  /*1edc0*/  IADD3 R216, PT, PT, R167.reuse, 0x68, -R32.reuse ;  /* 0x00000068a7d87810 */ /* 0x140fe40007ffe820 */
[----:B------:R-:W-:Y:S02]  /*1edd0*/  IABS R187, R187 ;  /* 0x000000bb00bb7213 */ /* 0x000fe40000000000 */
[C-C-:B------:R-:W-:Y:S01]  /*1ede0*/  IADD3 R171, PT, PT, R167.reuse, 0x67, -R32.reuse ;  /* 0x00000067a7ab7810 */ /* 0x140fe20007ffe820 */
[----:B------:R-:W-:Y:S01]  /*1edf0*/  HMMA.16816.F32 R24, R180, R178, R24 ;  /* 0x000000b2b418723c */ /* 0x000fe20000001818 */
[C-C-:B------:R-:W-:Y:S02]  /*1ee00*/  IADD3 R169, PT, PT, R167.reuse, 0x60, -R32.reuse ;  /* 0x00000060a7a97810 */ /* 0x140fe40007ffe820 */
[C-C-:B------:R-:W-:Y:S02]  /*1ee10*/  IADD3 R173, PT, PT, R167.reuse, 0x5f, -R32.reuse ;  /* 0x0000005fa7ad7810 */ /* 0x140fe40007ffe820 */
[----:B------:R-:W-:-:S02]  /*1ee20*/  IADD3 R179, PT, PT, R167, 0x58, -R32 ;  /* 0x00000058a7b37810 */ /* 0x000fc40007ffe820 */
[C-C-:B------:R-:W-:Y:S01]  /*1ee30*/  IADD3 R177, PT, PT, R167.reuse, 0x57, -R32.reuse ;  /* 0x00000057a7b17810 */ /* 0x140fe20007ffe820 */
[C---:B---3--:R-:W-:Y:S01]  /*1ee40*/  HMMA.16816.F32 R200, R180.reuse, R4, R200 ;  /* 0x00000004b4c8723c */ /* 0x048fe200000018c8 */
[C-C-:B------:R-:W-:Y:S02]  /*1ee50*/  IADD3 R176, PT, PT, R167.reuse, 0x50, -R32.reuse ;  /* 0x00000050a7b07810 */ /* 0x140fe40007ffe820 */
[C-C-:B------:R-:W-:Y:S02]  /*1ee60*/  IADD3 R172, PT, PT, R167.reuse, 0x4f, -R32.reuse ;  /* 0x0000004fa7ac7810 */ /* 0x140fe40007ffe820 */
[C-C-:B------:R-:W-:Y:S02]  /*1ee70*/  IADD3 R34, PT, PT, R167.reuse, 0x48, -R32.reuse ;  /* 0x00000048a7227810 */ /* 0x140fe40007ffe820 */
[--C-:B------:R-:W-:Y:S01]  /*1ee80*/  IADD3 R170, PT, PT, R167, 0x47, -R32.reuse ;  /* 0x00000047a7aa7810 */ /* 0x100fe20007ffe820 */
[----:B------:R-:W-:Y:S01]  /*1ee90*/  HMMA.16816.F32 R16, R180, R6, R16 ;  /* 0x00000006b410723c */ /* 0x000fe20000001810 */
[--C-:B------:R-:W-:Y:S01]  /*1eea0*/  IADD3 R35, PT, PT, R166, 0x80, -R32.reuse ;  /* 0x00000080a6237810 */ /* 0x100fe20007ffe820 */
[----:B------:R-:W-:Y:S01]  /*1eeb0*/  VIADD R6, R14, 0xffffff88 ;  /* 0xffffff880e067836 */ /* 0x000fe20000000000 */
        /* <DEDUP_REMOVED lines=15> */
[----:B------:R-:W-:-:S02]  /*1efb0*/  IADD3 R33, PT, PT, R166, 0x48, -R32 ;  /* 0x00000048a6217810 */ /* 0x000fc40007ffe820 */
[----:B------:R-:W-:Y:S02]  /*1efc0*/  I2FP.F32.S32 R187, R187 ;  /* 0x000000bb00bb7245 */ /* 0x000fe40000201400 */
[----:B------:R-:W-:Y:S01]  /*1efd0*/  IADD3 R166, PT, PT, R166, 0x47, -R32 ;  /* 0x00000047a6a67810 */ /* 0x000fe20007ffe820 */
[C---:B------:R-:W-:Y:S01]  /*1efe0*/  VIADD R32, R14.reuse, 0xffffff80 ;  /* 0xffffff800e207836 */ /* 0x040fe20000000000 */
[----:B------:R-:W-:Y:S01]  /*1eff0*/  IABS R35, R35 ;  /* 0x0000002300237213 */ /* 0x000fe20000000000 */
[----:B------:R-:W-:Y:S01]  /*1f000*/  FFMA.FTZ R187, R187, -UR14, R28 ;  /* 0x8000000ebbbb7c23 */ /* 0x000fe2000801001c */
[----:B------:R-:W-:Y:S01]  /*1f010*/  IABS R34, R34 ;  /* 0x0000002200227213 */ /* 0x000fe20000000000 */
[----:B------:R-:W-:Y:S01]  /*1f020*/  VIADD R28, R14, 0xffffffb8 ;  /* 0xffffffb80e1c7836 */ /* 0x000fe20000000000 */
[----:B------:R-:W-:Y:S01]  /*1f030*/  ISETP.GE.AND P5, PT, R32, R235, PT ;  /* 0x000000eb2000720c */ /* 0x000fe20003fa6270 */
[----:B------:R-:W-:Y:S01]  /*1f040*/  HMMA.16816.F32 R188, R20, R184, R188 ;  /* 0x000000b814bc723c */ /* 0x000fe200000018bc */
[----:B------:R-:W-:-:S02]  /*1f050*/  I2FP.F32.S32 R35, R35 ;  /* 0x0000002300237245 */ /* 0x000fc40000201400 */
[----:B------:R-:W-:Y:S02]  /*1f060*/  IABS R33, R33 ;  /* 0x0000002100217213 */ /* 0x000fe40000000000 */
[----:B------:R-:W-:Y:S01]  /*1f070*/  FSEL R187, R187, -INF , P5 ;  /* 0xff800000bbbb7808 */ /* 0x000fe20002800000 */
[----:B------:R-:W-:Y:S01]  /*1f080*/  FFMA.FTZ R30, R35, -UR14, R30 ;  /* 0x8000000e231e7c23 */ /* 0x000fe2000801001e */
[C---:B------:R-:W-:Y:S02]  /*1f090*/  ISETP.GE.AND P6, PT, R32.reuse, R234, PT ;  /* 0x000000ea2000720c */ /* 0x040fe40003fc6270 */
[C---:B------:R-:W-:Y:S02]  /*1f0a0*/  ISETP.GE.AND P0, PT, R32.reuse, R232, PT ;  /* 0x000000e82000720c */ /* 0x040fe40003f06270 */
[----:B------:R-:W-:Y:S02]  /*1f0b0*/  I2FP.F32.S32 R223, R34 ;  /* 0x0000002200df7245 */ /* 0x000fe40000201400 */
[----:B------:R-:W-:-:S02]  /*1f0c0*/  ISETP.GE.AND P5, PT, R32, R233, PT ;  /* 0x000000e92000720c */ /* 0x000fc40003fa6270 */
[----:B------:R-:W-:Y:S01]  /*1f0d0*/  I2FP.F32.S32 R5, R33 ;  /* 0x0000002100057245 */ /* 0x000fe20000201400 */
[----:B------:R-:W-:Y:S01]  /*1f0e0*/  FFMA.FTZ R204, R223, -UR14, R204 ;  /* 0x8000000edfcc7c23 */ /* 0x000fe200080100cc */
[----:B------:R-:W1:Y:S01]  /*1f0f0*/  LDSM.16.M88.4 R32, [R215+0xe800] ;  /* 0x00e80000d720783b */ /* 0x000e620000000200 */
[----:B------:R-:W-:Y:S02]  /*1f100*/  IABS R15, R15 ;  /* 0x0000000f000f7213 */ /* 0x000fe40000000000 */
[----:B------:R-:W-:Y:S01]  /*1f110*/  FSEL R187, R187, -INF , !P6 ;  /* 0xff800000bbbb7808 */ /* 0x000fe20007000000 */
[----:B------:R-:W-:Y:S01]  /*1f120*/  FFMA.FTZ R5, R5, -UR14, R206 ;  /* 0x8000000e05057c23 */ /* 0x000fe200080100ce */
[----:B------:R-:W-:Y:S01]  /*1f130*/  ISETP.GE.AND P6, PT, R28, R235, PT ;  /* 0x000000eb1c00720c */ /* 0x000fe20003fc6270 */
[----:B------:R-:W-:Y:S01]  /*1f140*/  IMAD.MOV.U32 R4, RZ, RZ, R15 ;  /* 0x000000ffff047224 */ /* 0x000fe200078e000f */
[----:B------:R-:W-:Y:S02]  /*1f150*/  FSEL R30, R30, -INF , P5 ;  /* 0xff8000001e1e7808 */ /* 0x000fe40002800000 */
[----:B------:R-:W-:-:S02]  /*1f160*/  FSEL R204, R204, -INF , P6 ;  /* 0xff800000cccc7808 */ /* 0x000fc40003000000 */
[----:B------:R-:W-:Y:S02]  /*1f170*/  ISETP.GE.AND P6, PT, R28, R233, PT ;  /* 0x000000e91c00720c */ /* 0x000fe40003fc6270 */
[----:B------:R-:W-:Y:S02]  /*1f180*/  FSEL R15, R30, -INF , !P0 ;  /* 0xff8000001e0f7808 */ /* 0x000fe40004000000 */
[C---:B------:R-:W-:Y:S02]  /*1f190*/  ISETP.GE.AND P5, PT, R28.reuse, R234, PT ;  /* 0x000000ea1c00720c */ /* 0x040fe40003fa6270 */
[----:B------:R-:W-:Y:S01]  /*1f1a0*/  ISETP.GE.AND P0, PT, R28, R232, PT ;  /* 0x000000e81c00720c */ /* 0x000fe20003f06270 */
[----:B------:R-:W-:Y:S01]  /*1f1b0*/  VIADD R28, R14, 0xffffff81 ;  /* 0xffffff810e1c7836 */ /* 0x000fe20000000000 */
[----:B------:R-:W-:Y:S02]  /*1f1c0*/  I2FP.F32.S32 R4, R4 ;  /* 0x0000000400047245 */ /* 0x000fe40000201400 */
[----:B------:R-:W-:-:S02]  /*1f1d0*/  IABS R8, R8 ;  /* 0x0000000800087213 */ /* 0x000fc40000000000 */
[----:B------:R-:W-:Y:S01]  /*1f1e0*/  IABS R30, R9 ;  /* 0x00000009001e7213 */ /* 0x000fe20000000000 */
[----:B------:R-:W-:Y:S01]  /*1f1f0*/  FFMA.FTZ R4, R4, -UR14, R29 ;  /* 0x8000000e04047c23 */ /* 0x000fe2000801001d */
[----:B------:R-:W-:Y:S02]  /*1f200*/  FSEL R5, R5, -INF , P6 ;  /* 0xff80000005057808 */ /* 0x000fe40003000000 */
[----:B------:R-:W-:Y:S02]  /*1f210*/  FSEL R204, R204, -INF , !P5 ;  /* 0xff800000cccc7808 */ /* 0x000fe40006800000 */
[----:B------:R-:W-:Y:S02]  /*1f220*/  FSEL R186, R5, -INF , !P0 ;  /* 0xff80000005ba7808 */ /* 0x000fe40004000000 */
[----:B------:R-:W-:Y:S02]  /*1f230*/  I2FP.F32.S32 R30, R30 ;  /* 0x0000001e001e7245 */ /* 0x000fe40000201400 */
[----:B------:R-:W-:-:S02]  /*1f240*/  ISETP.GE.AND P5, PT, R28, R235, PT ;  /* 0x000000eb1c00720c */ /* 0x000fc40003fa6270 */
[----:B------:R-:W-:Y:S01]  /*1f250*/  I2FP.F32.S32 R5, R8 ;  /* 0x0000000800057245 */ /* 0x000fe20000201400 */
[----:B------:R-:W-:Y:S01]  /*1f260*/  FFMA.FTZ R30, R30, -UR14, R31 ;  /* 0x8000000e1e1e7c23 */ /* 0x000fe2000801001f */
[----:B------:R-:W2:Y:S01]  /*1f270*/  LDSM.16.M88.4 R8, [R214+0xf000] ;  /* 0x00f00000d608783b */ /* 0x000ea20000000200 */
[----:B------:R-:W-:Y:S02]  /*1f280*/  ISETP.GE.AND P6, PT, R28, R234, PT ;  /* 0x000000ea1c00720c */ /* 0x000fe40003fc6270 */
[----:B------:R-:W-:Y:S01]  /*1f290*/  FSEL R4, R4, -INF , P5 ;  /* 0xff80000004047808 */ /* 0x000fe20002800000 */
[----:B------:R-:W-:Y:S01]  /*1f2a0*/  FFMA.FTZ R5, R5, -UR14, R24 ;  /* 0x8000000e05057c23 */ /* 0x000fe20008010018 */
[----:B------:R-:W-:Y:S01]  /*1f2b0*/  ISETP.GE.AND P5, PT, R28, R233, PT ;  /* 0x000000e91c00720c */ /* 0x000fe20003fa6270 */
[----:B-1----:R-:W-:Y:S01]  /*1f2c0*/  HMMA.16816.F32 R200, R20, R32, R200 ;  /* 0x0000002014c8723c */ /* 0x002fe200000018c8 */
[----:B------:R-:W-:Y:S02]  /*1f2d0*/  FSEL R31, R4, -INF , !P6 ;  /* 0xff800000041f7808 */ /* 0x000fe40007000000 */
[----:B------:R-:W-:-:S02]  /*1f2e0*/  ISETP.GE.AND P0, PT, R28, R232, PT ;  /* 0x000000e81c00720c */ /* 0x000fc40003f06270 */
[----:B------:R-:W-:Y:S02]  /*1f2f0*/  ISETP.GE.AND P6, PT, R6, R235, PT ;  /* 0x000000eb0600720c */ /* 0x000fe40003fc6270 */
[----:B------:R-:W-:Y:S01]  /*1f300*/  FSEL R29, R30, -INF , P5 ;  /* 0xff8000001e1d7808 */ /* 0x000fe20002800000 */
[----:B------:R-:W-:Y:S01]  /*1f310*/  HMMA.16816.F32 R16, R20, R34, R16 ;  /* 0x000000221410723c */ /* 0x000fe20000001810 */
[----:B------:R-:W-:Y:S02]  /*1f320*/  IABS R221, R221 ;  /* 0x000000dd00dd7213 */ /* 0x000fe40000000000 */
[----:B------:R-:W-:Y:S02]  /*1f330*/  IABS R222, R222 ;  /* 0x000000de00de7213 */ /* 0x000fe40000000000 */
[----:B------:R-:W-:Y:S02]  /*1f340*/  FSEL R29, R29, -INF , !P0 ;  /* 0xff8000001d1d7808 */ /* 0x000fe40004000000 */
[----:B------:R-:W-:-:S02]  /*1f350*/  FSEL R5, R5, -INF , P6 ;  /* 0xff80000005057808 */ /* 0x000fc40003000000 */
[C---:B------:R-:W-:Y:S02]  /*1f360*/  ISETP.GE.AND P5, PT, R6.reuse, R234, PT ;  /* 0x000000ea0600720c */ /* 0x040fe40003fa6270 */
[C---:B------:R-:W-:Y:S02]  /*1f370*/  ISETP.GE.AND P0, PT, R6.reuse, R232, PT ;  /* 0x000000e80600720c */ /* 0x040fe40003f06270 */
[----:B------:R-:W-:Y:S02]  /*1f380*/  I2FP.F32.S32 R4, R221 ;  /* 0x000000dd00047245 */ /* 0x000fe40000201400 */
[----:B------:R-:W-:Y:S02]  /*1f390*/  I2FP.F32.S32 R7, R222 ;  /* 0x000000de00077245 */ /* 0x000fe40000201400 */
[----:B------:R-:W-:Y:S01]  /*1f3a0*/  ISETP.GE.AND P6, PT, R6, R233, PT ;  /* 0x000000e90600720c */ /* 0x000fe20003fc6270 */
[----:B------:R-:W-:Y:S02]  /*1f3b0*/  VIADD R6, R14, 0xffffff89 ;  /* 0xffffff890e067836 */ /* 0x000fe40000000000 */
[----:B------:R-:W-:Y:S01]  /*1f3c0*/  FFMA.FTZ R4, R4, -UR14, R25 ;  /* 0x8000000e04047c23 */ /* 0x000fe20008010019 */
[----:B------:R-:W-:Y:S01]  /*1f3d0*/  FFMA.FTZ R7, R7, -UR14, R26 ;  /* 0x8000000e07077c23 */ /* 0x000fe2000801001a */
[----:B------:R-:W-:-:S02]  /*1f3e0*/  FSEL R33, R5, -INF , !P5 ;  /* 0xff80000005217808 */ /* 0x000fc40006800000 */
[----:B------:R-:W-:Y:S02]  /*1f3f0*/  IABS R220, R220 ;  /* 0x000000dc00dc7213 */ /* 0x000fe40000000000 */
[----:B------:R-:W-:Y:S01]  /*1f400*/  ISETP.GE.AND P5, PT, R6, R235, PT ;  /* 0x000000eb0600720c */ /* 0x000fe20003fa6270 */
[C---:B--2---:R-:W-:Y:S01]  /*1f410*/  HMMA.16816.F32 R196, R180.reuse, R8, R196 ;  /* 0x00000008b4c4723c */ /* 0x044fe200000018c4 */
[----:B------:R-:W-:Y:S01]  /*1f420*/  IABS R219, R219 ;  /* 0x000000db00db7213 */ /* 0x000fe20000000000 */
[----:B------:R-:W-:Y:S01]  /*1f430*/  VIADD R8, R14, 0xffffff90 ;  /* 0xffffff900e087836 */ /* 0x000fe20000000000 */
[----:B------:R-:W-:Y:S02]  /*1f440*/  I2FP.F32.S32 R24, R220 ;  /* 0x000000dc00187245 */ /* 0x000fe40000201400 */
[----:B------:R-:W-:Y:S02]  /*1f450*/  FSEL R7, R7, -INF , P6 ;  /* 0xff80000007077808 */ /* 0x000fe40003000000 */
[----:B------:R-:W-:Y:S01]  /*1f460*/  I2FP.F32.S32 R5, R219 ;  /* 0x000000db00057245 */ /* 0x000fe20000201400 */
[----:B------:R-:W-:Y:S01]  /*1f470*/  FFMA.FTZ R24, R24, -UR14, R27 ;  /* 0x8000000e18187c23 */ /* 0x000fe2000801001b */
[----:B------:R-:W-:Y:S01]  /*1f480*/  FSEL R4, R4, -INF , P5 ;  /* 0xff80000004047808 */ /* 0x000fe20002800000 */
[----:B------:R-:W-:Y:S01]  /*1f490*/  HMMA.16816.F32 R192, R180, R10, R192 ;  /* 0x0000000ab4c0723c */ /* 0x000fe200000018c0 */
[----:B------:R-:W-:Y:S01]  /*1f4a0*/  ISETP.GE.AND P6, PT, R6, R234, PT ;  /* 0x000000ea0600720c */ /* 0x000fe20003fc6270 */
[----:B------:R-:W-:Y:S01]  /*1f4b0*/  FFMA.FTZ R200, R5, -UR14, R200 ;  /* 0x8000000e05c87c23 */ /* 0x000fe200080100c8 */
[----:B------:R-:W-:-:S02]  /*1f4c0*/  FSEL R25, R7, -INF , !P0 ;  /* 0xff80000007197808 */ /* 0x000fc40004000000 */
[C---:B------:R-:W-:Y:S02]  /*1f4d0*/  ISETP.GE.AND P0, PT, R6.reuse, R232, PT ;  /* 0x000000e80600720c */ /* 0x040fe40003f06270 */
[----:B------:R-:W-:Y:S02]  /*1f4e0*/  ISETP.GE.AND P5, PT, R6, R233, PT ;  /* 0x000000e90600720c */ /* 0x000fe40003fa6270 */
[----:B------:R-:W-:Y:S02]  /*1f4f0*/  FSEL R27, R4, -INF , !P6 ;  /* 0xff800000041b7808 */ /* 0x000fe40007000000 */
[----:B------:R-:W1:Y:S01]  /*1f500*/  LDSM.16.M88.4 R4, [R215+0xf000] ;  /* 0x00f00000d704783b */ /* 0x000e620000000200 */
[----:B------:R-:W-:Y:S01]  /*1f510*/  IABS R175, R175 ;  /* 0x000000af00af7213 */ /* 0x000fe20000000000 */
[----:B------:R-:W-:-:S04]  /*1f520*/  DEPBAR.LE SB0, 0x0 ;  /* 0x000080000000791a */ /* 0x000fc80000000000 */
[----:B------:R-:W-:Y:S02]  /*1f530*/  IABS R218, R218 ;  /* 0x000000da00da7213 */ /* 0x000fe40000000000 */
[----:B------:R-:W-:Y:S01]  /*1f540*/  FSEL R9, R24, -INF , P5 ;  /* 0xff80000018097808 */ /* 0x000fe20002800000 */
[----:B------:R-:W-:Y:S01]  /*1f550*/  IMAD.MOV.U32 R24, RZ, RZ, R175 ;  /* 0x000000ffff187224 */ /* 0x000fe200078e00af */
[----:B------:R-:W-:Y:S01]  /*1f560*/  ISETP.GE.AND P6, PT, R8, R235, PT ;  /* 0x000000eb0800720c */ /* 0x000fe20003fc6270 */
[----:B------:R-:W-:Y:S01]  /*1f570*/  IMAD.MOV.U32 R175, RZ, RZ, R218 ;  /* 0x000000ffffaf7224 */ /* 0x000fe200078e00da */
[----:B------:R-:W-:Y:S02]  /*1f580*/  FSEL R9, R9, -INF , !P0 ;  /* 0xff80000009097808 */ /* 0x000fe40004000000 */
[----:B------:R-:W-:Y:S02]  /*1f590*/  FSEL R200, R200, -INF , P6 ;  /* 0xff800000c8c87808 */ /* 0x000fe40003000000 */
[----:B------:R-:W-:-:S02]  /*1f5a0*/  I2FP.F32.S32 R175, R175 ;  /* 0x000000af00af7245 */ /* 0x000fc40000201400 */
[C---:B------:R-:W-:Y:S02]  /*1f5b0*/  ISETP.GE.AND P5, PT, R8.reuse, R234, PT ;  /* 0x000000ea0800720c */ /* 0x040fe40003fa6270 */
[C---:B------:R-:W-:Y:S01]  /*1f5c0*/  ISETP.GE.AND P0, PT, R8.reuse, R232, PT ;  /* 0x000000e80800720c */ /* 0x040fe20003f06270 */
[----:B------:R-:W-:Y:S01]  /*1f5d0*/  FFMA.FTZ R202, R175, -UR14, R202 ;  /* 0x8000000eafca7c23 */ /* 0x000fe200080100ca */
[----:B------:R-:W-:Y:S02]  /*1f5e0*/  I2FP.F32.S32 R24, R24 ;  /* 0x0000001800187245 */ /* 0x000fe40000201400 */
[----:B------:R-:W-:Y:S01]  /*1f5f0*/  ISETP.GE.AND P6, PT, R8, R233, PT ;  /* 0x000000e90800720c */ /* 0x000fe20003fc6270 */
[----:B------:R-:W-:Y:S01]  /*1f600*/  VIADD R8, R14, 0xffffff91 ;  /* 0xffffff910e087836 */ /* 0x000fe20000000000 */
[----:B------:R-:W-:Y:S01]  /*1f610*/  IABS R167, R167 ;  /* 0x000000a700a77213 */ /* 0x000fe20000000000 */
[----:B------:R-:W-:Y:S01]  /*1f620*/  FFMA.FTZ R24, R24, -UR14, R201 ;  /* 0x8000000e18187c23 */ /* 0x000fe200080100c9 */
[----:B------:R-:W-:-:S02]  /*1f630*/  FSEL R175, R200, -INF , !P5 ;  /* 0xff800000c8af7808 */ /* 0x000fc40006800000 */
[----:B------:R-:W-:Y:S01]  /*1f640*/  ISETP.GE.AND P5, PT, R8, R235, PT ;  /* 0x000000eb0800720c */ /* 0x000fe20003fa6270 */
[----:B------:R-:W-:Y:S01]  /*1f650*/  IMAD.MOV.U32 R26, RZ, RZ, R167 ;  /* 0x000000ffff1a7224 */ /* 0x000fe200078e00a7 */
[----:B------:R-:W-:Y:S02]  /*1f660*/  FSEL R202, R202, -INF , P6 ;  /* 0xff800000caca7808 */ /* 0x000fe40003000000 */
[----:B------:R-:W-:Y:S02]  /*1f670*/  IABS R216, R216 ;  /* 0x000000d800d87213 */ /* 0x000fe40000000000 */
[----:B------:R-:W-:Y:S02]  /*1f680*/  FSEL R167, R202, -INF , !P0 ;  /* 0xff800000caa77808 */ /* 0x000fe40004000000 */
[----:B------:R-:W-:Y:S02]  /*1f690*/  I2FP.F32.S32 R26, R26 ;  /* 0x0000001a001a7245 */ /* 0x000fe40000201400 */
[----:B------:R-:W-:Y:S01]  /*1f6a0*/  FSEL R24, R24, -INF , P5 ;  /* 0xff80000018187808 */ /* 0x000fe20002800000 */
[C---:B-1----:R-:W-:Y:S01]  /*1f6b0*/  HMMA.16816.F32 R196, R20.reuse, R4, R196 ;  /* 0x0000000414c4723c */ /* 0x042fe200000018c4 */
[----:B------:R-:W-:Y:S01]  /*1f6c0*/  IABS R171, R171 ;  /* 0x000000ab00ab7213 */ /* 0x000fe20000000000 */
[----:B------:R-:W-:Y:S01]  /*1f6d0*/  FFMA.FTZ R26, R26, -UR14, R203 ;  /* 0x8000000e1a1a7c23 */ /* 0x000fe200080100cb */
[----:B------:R-:W-:Y:S01]  /*1f6e0*/  ISETP.GE.AND P6, PT, R8, R234, PT ;  /* 0x000000ea0800720c */ /* 0x000fe20003fc6270 */
[----:B------:R-:W-:Y:S01]  /*1f6f0*/  VIADD R4, R14, 0xffffff99 ;  /* 0xffffff990e047836 */ /* 0x000fe20000000000 */
[C---:B------:R-:W-:Y:S01]  /*1f700*/  ISETP.GE.AND P0, PT, R8.reuse, R232, PT ;  /* 0x000000e80800720c */ /* 0x040fe20003f06270 */
[----:B------:R-:W-:Y:S01]  /*1f710*/  IMAD.MOV.U32 R10, RZ, RZ, R171 ;  /* 0x000000ffff0a7224 */ /* 0x000fe200078e00ab */
[----:B------:R-:W-:Y:S01]  /*1f720*/  I2FP.F32.S32 R35, R216 ;  /* 0x000000d800237245 */ /* 0x000fe20000201400 */
[----:B------:R-:W-:Y:S01]  /*1f730*/  HMMA.16816.F32 R192, R20, R6, R192 ;  /* 0x0000000614c0723c */ /* 0x000fe200000018c0 */
[----:B------:R-:W-:Y:S01]  /*1f740*/  ISETP.GE.AND P5, PT, R8, R233, PT ;  /* 0x000000e90800720c */ /* 0x000fe20003fa6270 */
[----:B------:R-:W-:Y:S01]  /*1f750*/  VIADD R8, R14, 0xffffff98 ;  /* 0xffffff980e087836 */ /* 0x000fe20000000000 */
[----:B------:R-:W-:Y:S01]  /*1f760*/  IABS R213, R213 ;  /* 0x000000d500d57213 */ /* 0x000fe20000000000 */
[----:B------:R-:W-:Y:S01]  /*1f770*/  FFMA.FTZ R16, R35, -UR14, R16 ;  /* 0x8000000e23107c23 */ /* 0x000fe20008010010 */
[----:B------:R-:W-:Y:S01]  /*1f780*/  FSEL R201, R24, -INF , !P6 ;  /* 0xff80000018c97808 */ /* 0x000fe20007000000 */
[----:B------:R-:W-:Y:S01]  /*1f790*/  VIADD R6, R14, 0xffffffa8 ;  /* 0xffffffa80e067836 */ /* 0x000fe20000000000 */
[----:B------:R-:W-:-:S02]  /*1f7a0*/  I2FP.F32.S32 R11, R213 ;  /* 0x000000d5000b7245 */ /* 0x000fc40000201400 */
[----:B------:R-:W-:Y:S02]  /*1f7b0*/  ISETP.GE.AND P6, PT, R8, R235, PT ;  /* 0x000000eb0800720c */ /* 0x000fe40003fc6270 */
[----:B------:R-:W-:Y:S01]  /*1f7c0*/  FSEL R26, R26, -INF , P5 ;  /* 0xff8000001a1a7808 */ /* 0x000fe20002800000 */
[----:B------:R-:W-:Y:S01]  /*1f7d0*/  FFMA.FTZ R11, R11, -UR14, R18 ;  /* 0x8000000e0b0b7c23 */ /* 0x000fe20008010012 */
[----:B------:R-:W-:Y:S02]  /*1f7e0*/  I2FP.F32.S32 R10, R10 ;  /* 0x0000000a000a7245 */ /* 0x000fe40000201400 */
[----:B------:R-:W-:Y:S02]  /*1f7f0*/  ISETP.GE.AND P5, PT, R8, R234, PT ;  /* 0x000000ea0800720c */ /* 0x000fe40003fa6270 */
[----:B------:R-:W-:Y:S01]  /*1f800*/  FSEL R16, R16, -INF , P6 ;  /* 0xff80000010107808 */ /* 0x000fe20003000000 */
[----:B------:R-:W-:Y:S01]  /*1f810*/  FFMA.FTZ R10, R10, -UR14, R17 ;  /* 0x8000000e0a0a7c23 */ /* 0x000fe20008010011 */
[----:B------:R-:W-:-:S02]  /*1f820*/  IABS R169, R169 ;  /* 0x000000a900a97213 */ /* 0x000fc40000000000 */
[----:B------:R-:W-:Y:S02]  /*1f830*/  ISETP.GE.AND P6, PT, R8, R233, PT ;  /* 0x000000e90800720c */ /* 0x000fe40003fc6270 */
[----:B------:R-:W-:Y:S01]  /*1f840*/  IABS R211, R211 ;  /* 0x000000d300d37213 */ /* 0x000fe20000000000 */
[----:B------:R-:W-:Y:S01]  /*1f850*/  IMAD.MOV.U32 R5, RZ, RZ, R169 ;  /* 0x000000ffff057224 */ /* 0x000fe200078e00a9 */
[----:B------:R-:W-:Y:S02]  /*1f860*/  FSEL R171, R26, -INF , !P0 ;  /* 0xff8000001aab7808 */ /* 0x000fe40004000000 */
[----:B------:R-:W-:Y:S02]  /*1f870*/  ISETP.GE.AND P0, PT, R8, R232, PT ;  /* 0x000000e80800720c */ /* 0x000fe40003f06270 */
[----:B------:R-:W-:Y:S02]  /*1f880*/  FSEL R203, R16, -INF , !P5 ;  /* 0xff80000010cb7808 */ /* 0x000fe40006800000 */
        /* <DEDUP_REMOVED lines=13> */
[----:B------:R-:W-:Y:S02]  /*1f960*/  FSEL R243, R10, -INF , !P6 ;  /* 0xff8000000af37808 */ /* 0x000fe40007000000 */
[----:B------:R-:W-:Y:S01]  /*1f970*/  FSEL R10, R8, -INF , P5 ;  /* 0xff800000080a7808 */ /* 0x000fe20002800000 */
[----:B------:R-:W-:Y:S01]  /*1f980*/  IMAD.MOV.U32 R8, RZ, RZ, R173 ;  /* 0x000000ffff087224 */ /* 0x000fe200078e00ad */
[----:B------:R-:W-:-:S02]  /*1f990*/  ISETP.GE.AND P6, PT, R4, R235, PT ;  /* 0x000000eb0400720c */ /* 0x000fc40003fc6270 */
[----:B------:R-:W-:Y:S02]  /*1f9a0*/  IABS R210, R210 ;  /* 0x000000d200d27213 */ /* 0x000fe40000000000 */
[----:B------:R-:W-:Y:S02]  /*1f9b0*/  ISETP.GE.AND P5, PT, R4, R234, PT ;  /* 0x000000ea0400720c */ /* 0x000fe40003fa6270 */
[----:B------:R-:W-:Y:S02]  /*1f9c0*/  FSEL R173, R10, -INF , !P0 ;  /* 0xff8000000aad7808 */ /* 0x000fe40004000000 */
[----:B------:R-:W-:Y:S02]  /*1f9d0*/  I2FP.F32.S32 R11, R210 ;  /* 0x000000d2000b7245 */ /* 0x000fe40000201400 */
[----:B------:R-:W-:Y:S02]  /*1f9e0*/  FSEL R5, R5, -INF , P6 ;  /* 0xff80000005057808 */ /* 0x000fe40003000000 */
[----:B------:R-:W-:Y:S01]  /*1f9f0*/  IABS R179, R179 ;  /* 0x000000b300b37213 */ /* 0x000fe20000000000 */
[----:B------:R-:W-:Y:S01]  /*1fa00*/  FFMA.FTZ R11, R11, -UR14, R198 ;  /* 0x8000000e0b0b7c23 */ /* 0x000fe200080100c6 */
[----:B------:R-:W-:-:S02]  /*1fa10*/  ISETP.GE.AND P0, PT, R4, R232, PT ;  /* 0x000000e80400720c */ /* 0x000fc40003f06270 */
[----:B------:R-:W-:Y:S02]  /*1fa20*/  I2FP.F32.S32 R8, R8 ;  /* 0x0000000800087245 */ /* 0x000fe40000201400 */
[----:B------:R-:W-:Y:S01]  /*1fa30*/  ISETP.GE.AND P6, PT, R4, R233, PT ;  /* 0x000000e90400720c */ /* 0x000fe20003fc6270 */
[----:B------:R-:W-:Y:S01]  /*1fa40*/  VIADD R4, R14, 0xffffffa1 ;  /* 0xffffffa10e047836 */ /* 0x000fe20000000000 */
[----:B------:R-:W-:Y:S01]  /*1fa50*/  IABS R209, R209 ;  /* 0x000000d100d17213 */ /* 0x000fe20000000000 */
[----:B------:R-:W-:Y:S01]  /*1fa60*/  FFMA.FTZ R8, R8, -UR14, R197 ;  /* 0x8000000e08087c23 */ /* 0x000fe200080100c5 */
[----:B------:R-:W-:Y:S01]  /*1fa70*/  FSEL R223, R5, -INF , !P5 ;  /* 0xff80000005df7808 */ /* 0x000fe20006800000 */
[----:B------:R-:W-:Y:S01]  /*1fa80*/  IMAD.MOV.U32 R5, RZ, RZ, R179 ;  /* 0x000000ffff057224 */ /* 0x000fe200078e00b3 */
[----:B------:R-:W-:Y:S02]  /*1fa90*/  I2FP.F32.S32 R10, R209 ;  /* 0x000000d1000a7245 */ /* 0x000fe40000201400 */
[----:B------:R-:W-:-:S02]  /*1faa0*/  ISETP.GE.AND P5, PT, R4, R235, PT ;  /* 0x000000eb0400720c */ /* 0x000fc40003fa6270 */
[----:B------:R-:W-:Y:S01]  /*1fab0*/  FSEL R11, R11, -INF , P6 ;  /* 0xff8000000b0b7808 */ /* 0x000fe20003000000 */
[----:B------:R-:W-:Y:S01]  /*1fac0*/  FFMA.FTZ R10, R10, -UR14, R199 ;  /* 0x8000000e0a0a7c23 */ /* 0x000fe200080100c7 */
[----:B------:R-:W-:Y:S02]  /*1fad0*/  I2FP.F32.S32 R5, R5 ;  /* 0x0000000500057245 */ /* 0x000fe40000201400 */
[----:B------:R-:W-:Y:S02]  /*1fae0*/  ISETP.GE.AND P6, PT, R4, R234, PT ;  /* 0x000000ea0400720c */ /* 0x000fe40003fc6270 */
[----:B------:R-:W-:Y:S01]  /*1faf0*/  FSEL R8, R8, -INF , P5 ;  /* 0xff80000008087808 */ /* 0x000fe20002800000 */
[----:B------:R-:W-:Y:S01]  /*1fb00*/  FFMA.FTZ R192, R5, -UR14, R192 ;  /* 0x8000000e05c07c23 */ /* 0x000fe200080100c0 */
[----:B------:R-:W-:Y:S02]  /*1fb10*/  IABS R177, R177 ;  /* 0x000000b100b17213 */ /* 0x000fe40000000000 */
[----:B------:R-:W-:-:S02]  /*1fb20*/  ISETP.GE.AND P5, PT, R4, R233, PT ;  /* 0x000000e90400720c */ /* 0x000fc40003fa6270 */
[----:B------:R-:W-:Y:S02]  /*1fb30*/  IABS R208, R208 ;  /* 0x000000d000d07213 */ /* 0x000fe40000000000 */
[----:B------:R-:W-:Y:S02]  /*1fb40*/  FSEL R179, R11, -INF , !P0 ;  /* 0xff8000000bb37808 */ /* 0x000fe40004000000 */
[----:B------:R-:W-:Y:S01]  /*1fb50*/  ISETP.GE.AND P0, PT, R4, R232, PT ;  /* 0x000000e80400720c */ /* 0x000fe20003f06270 */
[----:B------:R-:W-:Y:S01]  /*1fb60*/  IMAD.MOV.U32 R4, RZ, RZ, R177 ;  /* 0x000000ffff047224 */ /* 0x000fe200078e00b1 */
[----:B------:R-:W-:Y:S02]  /*1fb70*/  FSEL R225, R8, -INF , !P6 ;  /* 0xff80000008e17808 */ /* 0x000fe40007000000 */
[----:B------:R-:W-:Y:S02]  /*1fb80*/  ISETP.GE.AND P6, PT, R6, R235, PT ;  /* 0x000000eb0600720c */ /* 0x000fe40003fc6270 */
[----:B------:R-:W-:-:S02]  /*1fb90*/  FSEL R10, R10, -INF , P5 ;  /* 0xff8000000a0a7808 */ /* 0x000fc40002800000 */
        /* <DEDUP_REMOVED lines=9> */
[----:B------:R-:W-:Y:S01]  /*1fc30*/  IABS R178, R178 ;  /* 0x000000b200b27213 */ /* 0x000fe20000000000 */
[----:B------:R-:W-:Y:S01]  /*1fc40*/  FFMA.FTZ R4, R4, -UR14, R193 ;  /* 0x8000000e04047c23 */ /* 0x000fe200080100c1 */
[----:B------:R-:W-:Y:S02]  /*1fc50*/  FSEL R237, R237, -INF , !P5 ;  /* 0xff800000eded7808 */ /* 0x000fe40006800000 */
[----:B------:R-:W-:Y:S02]  /*1fc60*/  FSEL R5, R5, -INF , P6 ;  /* 0xff80000005057808 */ /* 0x000fe40003000000 */
[----:B------:R-:W-:Y:S02]  /*1fc70*/  ISETP.GE.AND P5, PT, R6, R235, PT ;  /* 0x000000eb0600720c */ /* 0x000fe40003fa6270 */
[----:B------:R-:W-:-:S02]  /*1fc80*/  IABS R176, R176 ;  /* 0x000000b000b07213 */ /* 0x000fc40000000000 */
[----:B------:R-:W-:Y:S02]  /*1fc90*/  I2FP.F32.S32 R178, R178 ;  /* 0x000000b200b27245 */ /* 0x000fe40000201400 */
[----:B------:R-:W-:Y:S02]  /*1fca0*/  FSEL R183, R5, -INF , !P0 ;  /* 0xff80000005b77808 */ /* 0x000fe40004000000 */
[----:B------:R-:W-:Y:S01]  /*1fcb0*/  I2FP.F32.S32 R5, R176 ;  /* 0x000000b000057245 */ /* 0x000fe20000201400 */
[----:B------:R-:W-:Y:S01]  /*1fcc0*/  FFMA.FTZ R178, R178, -UR14, R195 ;  /* 0x8000000eb2b27c23 */ /* 0x000fe200080100c3 */
[----:B------:R-:W-:Y:S01]  /*1fcd0*/  FSEL R221, R4, -INF , P5 ;  /* 0xff80000004dd7808 */ /* 0x000fe20002800000 */
[----:B------:R-:W-:Y:S01]  /*1fce0*/  VIADD R4, R14, 0xffffffb0 ;  /* 0xffffffb00e047836 */ /* 0x000fe20000000000 */
[C---:B------:R-:W-:Y:S01]  /*1fcf0*/  ISETP.GE.AND P6, PT, R6.reuse, R234, PT ;  /* 0x000000ea0600720c */ /* 0x040fe20003fc6270 */
[----:B------:R-:W-:Y:S01]  /*1fd00*/  FFMA.FTZ R5, R5, -UR14, R188 ;  /* 0x8000000e05057c23 */ /* 0x000fe200080100bc */
[----:B------:R-:W-:-:S02]  /*1fd10*/  ISETP.GE.AND P5, PT, R6, R233, PT ;  /* 0x000000e90600720c */ /* 0x000fc40003fa6270 */
[----:B------:R-:W-:Y:S02]  /*1fd20*/  FSEL R221, R221, -INF , !P6 ;  /* 0xff800000dddd7808 */ /* 0x000fe40007000000 */
[----:B------:R-:W-:Y:S01]  /*1fd30*/  ISETP.GE.AND P0, PT, R6, R232, PT ;  /* 0x000000e80600720c */ /* 0x000fe20003f06270 */
[----:B------:R-:W-:Y:S01]  /*1fd40*/  BAR.SYNC.DEFER_BLOCKING 0x0 ;  /* 0x0000000000007b1d */ /* 0x000fe20000010000 */
[----:B------:R-:W-:Y:S02]  /*1fd50*/  ISETP.GE.AND P6, PT, R4, R235, PT ;  /* 0x000000eb0400720c */ /* 0x000fe40003fc6270 */
[----:B------:R-:W-:Y:S02]  /*1fd60*/  FSEL R178, R178, -INF , P5 ;  /* 0xff800000b2b27808 */ /* 0x000fe40002800000 */
[----:B------:R-:W-:Y:S02]  /*1fd70*/  IABS R172, R172 ;  /* 0x000000ac00ac7213 */ /* 0x000fe40000000000 */
[----:B------:R-:W-:-:S02]  /*1fd80*/  IABS R174, R174 ;  /* 0x000000ae00ae7213 */ /* 0x000fc40000000000 */
[----:B------:R-:W-:Y:S02]  /*1fd90*/  FSEL R181, R178, -INF , !P0 ;  /* 0xff800000b2b57808 */ /* 0x000fe40004000000 */
[----:B------:R-:W-:Y:S02]  /*1fda0*/  FSEL R5, R5, -INF , P6 ;  /* 0xff80000005057808 */ /* 0x000fe40003000000 */
[C---:B------:R-:W-:Y:S02]  /*1fdb0*/  ISETP.GE.AND P5, PT, R4.reuse, R234, PT ;  /* 0x000000ea0400720c */ /* 0x040fe40003fa6270 */
[----:B------:R-:W-:Y:S02]  /*1fdc0*/  ISETP.GE.AND P0, PT, R4, R232, PT ;  /* 0x000000e80400720c */ /* 0x000fe40003f06270 */
[----:B------:R-:W-:Y:S02]  /*1fdd0*/  I2FP.F32.S32 R172, R172 ;  /* 0x000000ac00ac7245 */ /* 0x000fe40000201400 */
[----:B------:R-:W-:-:S02]  /*1fde0*/  I2FP.F32.S32 R7, R174 ;  /* 0x000000ae00077245 */ /* 0x000fc40000201400 */
        /* <DEDUP_REMOVED lines=8> */
[----:B------:R-:W-:Y:S02]  /*1fe70*/  ISETP.GE.AND P5, PT, R4, R235, PT ;  /* 0x000000eb0400720c */ /* 0x000fe40003fa6270 */
[----:B------:R-:W-:Y:S01]  /*1fe80*/  IABS R170, R170 ;  /* 0x000000aa00aa7213 */ /* 0x000fe20000000000 */
[----:B------:R-:W-:Y:S01]  /*1fe90*/  FFMA.FTZ R168, R168, -UR14, R191 ;  /* 0x8000000ea8a87c23 */ /* 0x000fe200080100bf */
[----:B------:R-:W-:-:S02]  /*1fea0*/  FSEL R7, R7, -INF , P6 ;  /* 0xff80000007077808 */ /* 0x000fc40003000000 */
[----:B------:R-:W-:Y:S02]  /*1feb0*/  IABS R166, R166 ;  /* 0x000000a600a67213 */ /* 0x000fe40000000000 */
[----:B------:R-:W-:Y:S02]  /*1fec0*/  FSEL R172, R172, -INF , P5 ;  /* 0xff800000acac7808 */ /* 0x000fe40002800000 */
[----:B------:R-:W-:Y:S02]  /*1fed0*/  ISETP.GE.AND P5, PT, R4, R233, PT ;  /* 0x000000e90400720c */ /* 0x000fe40003fa6270 */
[----:B------:R-:W-:Y:S02]  /*1fee0*/  I2FP.F32.S32 R170, R170 ;  /* 0x000000aa00aa7245 */ /* 0x000fe40000201400 */
[----:B------:R-:W-:Y:S02]  /*1fef0*/  FSEL R211, R7, -INF , !P0 ;  /* 0xff80000007d37808 */ /* 0x000fe40004000000 */
[----:B------:R-:W-:Y:S01]  /*1ff00*/  I2FP.F32.S32 R166, R166 ;  /* 0x000000a600a67245 */ /* 0x000fe20000201400 */
[----:B------:R-:W-:Y:S01]  /*1ff10*/  FFMA.FTZ R205, R170, -UR14, R205 ;  /* 0x8000000eaacd7c23 */ /* 0x000fe200080100cd */
[----:B------:R-:W-:-:S02]  /*1ff20*/  ISETP.GE.AND P0, PT, R4, R232, PT ;  /* 0x000000e80400720c */ /* 0x000fc40003f06270 */
[----:B------:R-:W-:Y:S01]  /*1ff30*/  FSEL R168, R168, -INF , P5 ;  /* 0xff800000a8a87808 */ /* 0x000fe20002800000 */
[----:B------:R-:W-:Y:S01]  /*1ff40*/  FFMA.FTZ R166, R166, -UR14, R207 ;  /* 0x8000000ea6a67c23 */ /* 0x000fe200080100cf */
[----:B------:R-:W-:Y:S02]  /*1ff50*/  ISETP.GE.AND P6, PT, R4, R234, PT ;  /* 0x000000ea0400720c */ /* 0x000fe40003fc6270 */
[----:B------:R-:W-:Y:S02]  /*1ff60*/  ISETP.GE.AND P5, PT, R14, R235, PT ;  /* 0x000000eb0e00720c */ /* 0x000fe40003fa6270 */
[----:B------:R-:W-:Y:S02]  /*1ff70*/  FSEL R209, R168, -INF , !P0 ;  /* 0xff800000a8d17808 */ /* 0x000fe40004000000 */
[----:B------:R-:W-:Y:S02]  /*1ff80*/  ISETP.GE.AND P0, PT, R14, R233, PT ;  /* 0x000000e90e00720c */ /* 0x000fe40003f06270 */
[----:B------:R-:W-:-:S02]  /*1ff90*/  FSEL R219, R172, -INF , !P6 ;  /* 0xff800000acdb7808 */ /* 0x000fc40007000000 */
[----:B------:R-:W-:Y:S02]  /*1ffa0*/  FSEL R205, R205, -INF , P5 ;  /* 0xff800000cdcd7808 */ /* 0x000fe40002800000 */
[C---:B------:R-:W-:Y:S02]  /*1ffb0*/  ISETP.GE.AND P6, PT, R14.reuse, R234, PT ;  /* 0x000000ea0e00720c */ /* 0x040fe40003fc6270 */
[----:B------:R-:W-:Y:S02]  /*1ffc0*/  ISETP.GE.AND P5, PT, R14, R232, PT ;  /* 0x000000e80e00720c */ /* 0x000fe40003fa6270 */
[----:B------:R-:W-:Y:S02]  /*1ffd0*/  FSEL R166, R166, -INF , P0 ;  /* 0xff800000a6a67808 */ /* 0x000fe40000000000 */
[----:B------:R-:W-:Y:S02]  /*1ffe0*/  FSEL R213, R205, -INF , !P6 ;  /* 0xff800000cdd57808 */ /* 0x000fe40007000000 */
[----:B------:R-:W-:Y:S01]  /*1fff0*/  FSEL R207, R166, -INF , !P5 ;  /* 0xff800000a6cf7808 */ /* 0x000fe20006800000 */
[----:B------:R-:W-:Y:S06]  /*20000*/  BRA.U !UP1, `(.L_x_7129) ;  /* 0x0000000909947547 */ /* 0x000fec000b800000 */
        /* <DEDUP_REMOVED lines=65> */
.L_x_7130:
        /* <DEDUP_REMOVED lines=8> */
.L_x_7131:
        /* <DEDUP_REMOVED lines=92> */
.L_x_7129:
[----:B------:R-:W-:Y:S01]  /*20a60*/  FMNMX3.FTZ R8, R164, R187, R31, !PT ;  /* 0x000000bba4087276 */ /* 0x000fe2000781001f */
[----:B--2---:R-:W1:Y:S01]  /*20a70*/  S2R R4, SR_TID.X ;  /* 0x0000000000047919 */ /* 0x004e620000002100 */
[----:B------:R-:W-:Y:S01]  /*20a80*/  FMNMX3.FTZ R6, R3, R15, R29, !PT ;  /* 0x0000000f03067276 */ /* 0x000fe2000781001d */
[----:B------:R-:W2:Y:S01]  /*20a90*/  LDCU UR4, c[0x0][0x45c] ;  /* 0x00008b80ff0477ac */ /* 0x000ea20008000800 */
[----:B------:R-:W-:Y:S02]  /*20aa0*/  FMNMX3.FTZ R8, R8, R33, R27, !PT ;  /* 0x0000002108087276 */ /* 0x000fe4000781001b */
[----:B------:R-:W-:Y:S01]  /*20ab0*/  FMNMX3.FTZ R6, R6, R25, R9, !PT ;  /* 0x0000001906067276 */ /* 0x000fe20007810009 */
[----:B------:R-:W-:Y:S01]  /*20ac0*/  UISETP.GT.AND UP0, UPT, UR30, UR7, UPT ;  /* 0x000000071e00728c */ /* 0x000fe2000bf04270 */
[----:B------:R-:W-:Y:S02]  /*20ad0*/  FMNMX3.FTZ R8, R8, R175, R201, !PT ;  /* 0x000000af08087276 */ /* 0x000fe400078100c9 */
[----:B------:R-:W-:-:S02]  /*20ae0*/  FMNMX3.FTZ R6, R6, R167, R171, !PT ;  /* 0x000000a706067276 */ /* 0x000fc400078100ab */
[----:B------:R-:W-:Y:S02]  /*20af0*/  FMNMX3.FTZ R8, R8, R203, R243, !PT ;  /* 0x000000cb08087276 */ /* 0x000fe400078100f3 */
[----:B------:R-:W-:Y:S02]  /*20b00*/  FMNMX3.FTZ R6, R6, R169, R173, !PT ;  /* 0x000000a906067276 */ /* 0x000fe400078100ad */
[----:B------:R-:W-:Y:S02]  /*20b10*/  FMNMX3.FTZ R8, R8, R223, R225, !PT ;  /* 0x000000df08087276 */ /* 0x000fe400078100e1 */
[----:B------:R-:W-:Y:S01]  /*20b20*/  FMNMX3.FTZ R6, R6, R179, R177, !PT ;  /* 0x000000b306067276 */ /* 0x000fe200078100b1 */
[----:B------:R-:W-:Y:S01]  /*20b30*/  @UP0 UIADD3 UR19, UPT, UPT, UR22, -0x3, URZ ;  /* 0xfffffffd16130890 */ /* 0x000fe2000fffe0ff */
[----:B------:R-:W-:Y:S02]  /*20b40*/  FMNMX3.FTZ R8, R8, R237, R221, !PT ;  /* 0x000000ed08087276 */ /* 0x000fe400078100dd */
[----:B------:R-:W-:-:S02]  /*20b50*/  FMNMX3.FTZ R6, R6, R183, R181, !PT ;  /* 0x000000b706067276 */ /* 0x000fc400078100b5 */
[----:B------:R-:W-:Y:S02]  /*20b60*/  FMNMX3.FTZ R8, R8, R215, R219, !PT ;  /* 0x000000d708087276 */ /* 0x000fe400078100db */
[----:B------:R-:W-:Y:S02]  /*20b70*/  FMNMX3.FTZ R6, R6, R211, R209, !PT ;  /* 0x000000d306067276 */ /* 0x000fe400078100d1 */
[----:B------:R-:W-:Y:S02]  /*20b80*/  FMNMX3.FTZ R8, R8, R204, R213, !PT ;  /* 0x000000cc08087276 */ /* 0x000fe400078100d5 */
[----:B------:R-:W-:Y:S02]  /*20b90*/  FMNMX3.FTZ R6, R6, R186, R207, !PT ;  /* 0x000000ba06067276 */ /* 0x000fe400078100cf */
[C---:B------:R-:W-:Y:S01]  /*20ba0*/  IADD3 R16, PT, PT, R217.reuse, 0x10000, RZ ;  /* 0x00010000d9107810 */ /* 0x040fe20007ffe0ff */
[----:B------:R-:W3:Y:S01]  /*20bb0*/  SHFL.BFLY PT, R7, R8, 0x2, 0x1f ;  /* 0x0c401f0008077f89 */ /* 0x000ee200000e0000 */
[----:B------:R-:W-:-:S03]  /*20bc0*/  IADD3 R205, PT, PT, R217, 0x10040, RZ ;  /* 0x00010040d9cd7810 */ /* 0x000fc60007ffe0ff */
[----:B------:R-:W4:Y:S01]  /*20bd0*/  SHFL.BFLY PT, R5, R6, 0x2, 0x1f ;  /* 0x0c401f0006057f89 */ /* 0x000f2200000e0000 */
[----:B---3--:R-:W-:Y:S02]  /*20be0*/  FMNMX.FTZ R7, R8, R7, !PT ;  /* 0x0000000708077209 */ /* 0x008fe40007810000 */
[----:B----4-:R-:W-:-:S03]  /*20bf0*/  FMNMX.FTZ R5, R6, R5, !PT ;  /* 0x0000000506057209 */ /* 0x010fc60007810000 */
[----:B------:R-:W3:Y:S04]  /*20c00*/  SHFL.BFLY PT, R184, R7, 0x1, 0x1f ;  /* 0x0c201f0007b87f89 */ /* 0x000ee800000e0000 */
[----:B------:R-:W4:Y:S01]  /*20c10*/  SHFL.BFLY PT, R2, R5, 0x1, 0x1f ;  /* 0x0c201f0005027f89 */ /* 0x000f2200000e0000 */
[----:B---3--:R-:W-:Y:S02]  /*20c20*/  FMNMX.FTZ R184, R7, R184, !PT ;  /* 0x000000b807b87209 */ /* 0x008fe40007810000 */
[----:B----4-:R-:W-:-:S03]  /*20c30*/  FMNMX.FTZ R2, R5, R2, !PT ;  /* 0x0000000205027209 */ /* 0x010fc60007810000 */
[C---:B--2---:R-:W-:Y:S01]  /*20c40*/  FMUL.FTZ R210, R184.reuse, UR4 ;  /* 0x00000004b8d27c20 */ /* 0x044fe20008410000 */
        /* <DEDUP_REMOVED lines=14> */
[----:B------:R-:W-:Y:S01]  /*20d30*/  FFMA.FTZ R185, R29, UR4, -R208 ;  /* 0x000000041db97c23 */ /* 0x000fe200080108d0 */
[----:B------:R-:W-:Y:S01]  /*20d40*/  IADD3 R206, PT, PT, R217, R24, RZ ;  /* 0x00000018d9ce7210 */ /* 0x000fe20007ffe0ff */
[----:B------:R-:W-:Y:S01]  /*20d50*/  FMUL.FTZ R3, R6, UR4 ;  /* 0x0000000406037c20 */ /* 0x000fe20008410000 */
        /* <DEDUP_REMOVED lines=19> */
[----:B------:R-:W-:Y:S01]  /*20e90*/  FMUL.FTZ R24, R144, R193 ;  /* 0x000000c190187220 */ /* 0x000fe20000410000 */
[-C--:B--2---:R-:W-:Y:S01]  /*20ea0*/  FMUL.FTZ R34, R138, R3.reuse ;  /* 0x000000038a227220 */ /* 0x084fe20000410000 */
[----:B------:R-:W-:Y:S01]  /*20eb0*/  FMUL.FTZ R35, R139, R3 ;  /* 0x000000038b237220 */ /* 0x000fe20000410000 */
[----:B------:R-:W1:Y:S01]  /*20ec0*/  MUFU.EX2 R187, R187 ;  /* 0x000000bb00bb7308 */ /* 0x000e620000000800 */
[----:B------:R-:W2:Y:S01]  /*20ed0*/  LDSM.16.MT88.4 R136, [R206+0x12000] ;  /* 0x01200000ce88783b */ /* 0x000ea20000004200 */
[----:B------:R-:W-:Y:S01]  /*20ee0*/  FMUL.FTZ R25, R145, R193 ;  /* 0x000000c191197220 */ /* 0x000fe20000410000 */
[-C--:B------:R-:W-:Y:S01]  /*20ef0*/  FMUL.FTZ R26, R146, R3.reuse ;  /* 0x00000003921a7220 */ /* 0x080fe20000410000 */
[----:B------:R-:W-:Y:S01]  /*20f00*/  MUFU.EX2 R188, R188 ;  /* 0x000000bc00bc7308 */ /* 0x000fe20000000800 */
[----:B------:R-:W-:Y:S01]  /*20f10*/  FMUL.FTZ R27, R147, R3 ;  /* 0x00000003931b7220 */ /* 0x000fe20000410000 */
[----:B----4-:R-:W-:Y:S01]  /*20f20*/  F2FP.F16.F32.PACK_AB R4, R189, R192 ;  /* 0x000000c0bd04723e */ /* 0x010fe200000000ff */
[----:B------:R-:W4:Y:S01]  /*20f30*/  LDSM.16.MT88.4 R144, [R205+0x2000] ;  /* 0x00200000cd90783b */ /* 0x000f220000004200 */
[----:B------:R-:W5:Y:S01]  /*20f40*/  MUFU.EX2 R185, R185 ;  /* 0x000000b900b97308 */ /* 0x000f620000000800 */
[-C--:B------:R-:W-:Y:S01]  /*20f50*/  FMUL.FTZ R140, R140, R193.reuse ;  /* 0x000000c18c8c7220 */ /* 0x080fe20000410000 */
[----:B------:R-:W-:Y:S01]  /*20f60*/  FMUL.FTZ R141, R141, R193 ;  /* 0x000000c18d8d7220 */ /* 0x000fe20000410000 */
[-C--:B------:R-:W-:Y:S01]  /*20f70*/  FMUL.FTZ R142, R142, R3.reuse ;  /* 0x000000038e8e7220 */ /* 0x080fe20000410000 */
[----:B------:R-:W-:Y:S01]  /*20f80*/  MUFU.EX2 R191, R191 ;  /* 0x000000bf00bf7308 */ /* 0x000fe20000000800 */
[----:B------:R-:W-:Y:S01]  /*20f90*/  FMUL.FTZ R143, R143, R3 ;  /* 0x000000038f8f7220 */ /* 0x000fe20000410000 */
[----:B-1----:R-:W-:Y:S01]  /*20fa0*/  F2FP.F16.F32.PACK_AB R6, R187, R190 ;  /* 0x000000bebb06723e */ /* 0x002fe200000000ff */
[-C--:B------:R-:W-:Y:S01]  /*20fb0*/  FMUL.FTZ R44, R44, R193.reuse ;  /* 0x000000c12c2c7220 */ /* 0x080fe20000410000 */
[----:B------:R-:W1:Y:S01]  /*20fc0*/  MUFU.EX2 R194, R194 ;  /* 0x000000c200c27308 */ /* 0x000e620000000800 */
[----:B------:R-:W-:Y:S01]  /*20fd0*/  FMUL.FTZ R45, R45, R193 ;  /* 0x000000c12d2d7220 */ /* 0x000fe20000410000 */
[-C--:B------:R-:W-:Y:S01]  /*20fe0*/  FMUL.FTZ R46, R46, R3.reuse ;  /* 0x000000032e2e7220 */ /* 0x080fe20000410000 */
[----:B------:R-:W-:Y:S01]  /*20ff0*/  FMUL.FTZ R47, R47, R3 ;  /* 0x000000032f2f7220 */ /* 0x000fe20000410000 */
[-C--:B------:R-:W-:Y:S01]  /*21000*/  FMUL.FTZ R48, R48, R193.reuse ;  /* 0x000000c130307220 */ /* 0x080fe20000410000 */
[----:B------:R-:W-:Y:S01]  /*21010*/  FMUL.FTZ R49, R49, R193 ;  /* 0x000000c131317220 */ /* 0x000fe20000410000 */
[----:B-----5:R-:W-:Y:S01]  /*21020*/  F2FP.F16.F32.PACK_AB R5, R185, R188 ;  /* 0x000000bcb905723e */ /* 0x020fe200000000ff */
[-C--:B------:R-:W-:Y:S01]  /*21030*/  FMUL.FTZ R50, R50, R3.reuse ;  /* 0x0000000332327220 */ /* 0x080fe20000410000 */
[----:B------:R-:W-:Y:S01]  /*21040*/  FMUL.FTZ R51, R51, R3 ;  /* 0x0000000333337220 */ /* 0x000fe20000410000 */
[-C--:B------:R-:W-:Y:S01]  /*21050*/  FMUL.FTZ R52, R52, R193.reuse ;  /* 0x000000c134347220 */ /* 0x080fe20000410000 */
[----:B------:R-:W-:Y:S01]  /*21060*/  FMUL.FTZ R53, R53, R193 ;  /* 0x000000c135357220 */ /* 0x000fe20000410000 */
[-C--:B------:R-:W-:Y:S01]  /*21070*/  FMUL.FTZ R54, R54, R3.reuse ;  /* 0x0000000336367220 */ /* 0x080fe20000410000 */
[----:B------:R-:W-:Y:S01]  /*21080*/  FMUL.FTZ R55, R55, R3 ;  /* 0x0000000337377220 */ /* 0x000fe20000410000 */
[----:B------:R-:W-:Y:S01]  /*21090*/  FMUL.FTZ R56, R56, R193 ;  /* 0x000000c138387220 */ /* 0x000fe20000410000 */
[----:B-1----:R-:W-:Y:S01]  /*210a0*/  F2FP.F16.F32.PACK_AB R7, R194, R191 ;  /* 0x000000bfc207723e */ /* 0x002fe200000000ff */
        /* <DEDUP_REMOVED lines=28> */
[----:B------:R-:W-:Y:S01]  /*21270*/  LDSM.16.MT88.4 R152, [R195] ;  /* 0x00000000c398783b */ /* 0x000fe20000004200 */
[----:B------:R-:W-:Y:S01]  /*21280*/  FMUL.FTZ R77, R77, R193 ;  /* 0x000000c14d4d7220 */ /* 0x000fe20000410000 */
[C---:B------:R-:W-:Y:S01]  /*21290*/  HMMA.16816.F32 R48, R4.reuse, R138, R48 ;  /* 0x0000008a0430723c */ /* 0x040fe20000001830 */
[-C--:B------:R-:W-:Y:S01]  /*212a0*/  FMUL.FTZ R78, R78, R3.reuse ;  /* 0x000000034e4e7220 */ /* 0x080fe20000410000 */
[----:B------:R-:W2:Y:S01]  /*212b0*/  LDSM.16.MT88.4 R136, [R217+0x14000] ;  /* 0x01400000d988783b */ /* 0x000ea20000004200 */
        /* <DEDUP_REMOVED lines=64> */
[----:B------:R-:W-:Y:S01]  /*216c0*/  FFMA.FTZ R196, R243, UR4, -R210 ;  /* 0x00000004f3c47c23 */ /* 0x000fe200080108d2 */
[--C-:B------:R-:W-:Y:S01]  /*216d0*/  FFMA.FTZ R198, R167, UR4, -R208.reuse ;  /* 0x00000004a7c67c23 */ /* 0x100fe200080108d0 */
[--C-:B------:R-:W-:Y:S01]  /*216e0*/  FFMA.FTZ R203, R171, UR4, -R208.reuse ;  /* 0x00000004abcb7c23 */ /* 0x100fe200080108d0 */
[--C-:B------:R-:W-:Y:S01]  /*216f0*/  FFMA.FTZ R197, R169, UR4, -R208.reuse ;  /* 0x00000004a9c57c23 */ /* 0x100fe200080108d0 */
[----:B------:R-:W-:Y:S01]  /*21700*/  FFMA.FTZ R202, R173, UR4, -R208 ;  /* 0x00000004adca7c23 */ /* 0x000fe200080108d0 */
[--C-:B------:R-:W-:Y:S01]  /*21710*/  FFMA.FTZ R175, R175, UR4, -R210.reuse ;  /* 0x00000004afaf7c23 */ /* 0x100fe200080108d2 */
[C---:B------:R-:W-:Y:S01]  /*21720*/  HMMA.16816.F32 R80, R4.reuse, R146, R80 ;  /* 0x000000920450723c */ /* 0x040fe20000001850 */
[----:B------:R-:W3:Y:S01]  /*21730*/  LDSM.16.MT88.4 R144, [R217+0x16000] ;  /* 0x01600000d990783b */ /* 0x000ee20000004200 */
[----:B------:R-:W-:Y:S01]  /*21740*/  MUFU.EX2 R200, R200 ;  /* 0x000000c800c87308 */ /* 0x000fe20000000800 */
[-C--:B------:R-:W-:Y:S01]  /*21750*/  FMUL.FTZ R8, R160, R193.reuse ;  /* 0x000000c1a0087220 */ /* 0x080fe20000410000 */
[----:B------:R-:W-:Y:S01]  /*21760*/  FMUL.FTZ R9, R161, R193 ;  /* 0x000000c1a1097220 */ /* 0x000fe20000410000 */
[-C--:B------:R-:W-:Y:S01]  /*21770*/  FMUL.FTZ R10, R162, R3.reuse ;  /* 0x00000003a20a7220 */ /* 0x080fe20000410000 */
[----:B------:R4:W5:Y:S01]  /*21780*/  MUFU.EX2 R201, R175 ;  /* 0x000000af00c97308 */ /* 0x0009620000000800 */
[----:B------:R-:W-:Y:S01]  /*21790*/  FMUL.FTZ R11, R163, R3 ;  /* 0x00000003a30b7220 */ /* 0x000fe20000410000 */
[C---:B-1----:R-:W-:Y:S01]  /*217a0*/  HMMA.16816.F32 R84, R4.reuse, R140, R84 ;  /* 0x0000008c0454723c */ /* 0x042fe20000001854 */
[-C--:B------:R-:W-:Y:S01]  /*217b0*/  FMUL.FTZ R156, R156, R193.reuse ;  /* 0x000000c19c9c7220 */ /* 0x080fe20000410000 */
[----:B------:R-:W-:Y:S01]  /*217c0*/  MUFU.EX2 R199, R199 ;  /* 0x000000c700c77308 */ /* 0x000fe20000000800 */
        /* <DEDUP_REMOVED lines=11> */
[----:B------:R-:W5:Y:S01]  /*21880*/  MUFU.EX2 R203, R203 ;  /* 0x000000cb00cb7308 */ /* 0x000f620000000800 */
[-C--:B------:R-:W-:Y:S01]  /*21890*/  FMUL.FTZ R40, R40, R193.reuse ;  /* 0x000000c128287220 */ /* 0x080fe20000410000 */
[C---:B------:R-:W-:Y:S01]  /*218a0*/  HMMA.16816.F32 R20, R4.reuse, R22, R148 ;  /* 0x000000160414723c */ /* 0x040fe20000001894 */
[----:B------:R-:W-:Y:S01]  /*218b0*/  LDSM.16.MT88.4 R148, [R217+0x12000] ;  /* 0x01200000d994783b */ /* 0x000fe20000004200 */
[----:B------:R-:W-:Y:S01]  /*218c0*/  MUFU.EX2 R197, R197 ;  /* 0x000000c500c57308 */ /* 0x000fe20000000800 */
[----:B------:R-:W-:Y:S01]  /*218d0*/  FMUL.FTZ R41, R41, R193 ;  /* 0x000000c129297220 */ /* 0x000fe20000410000 */
[-C--:B------:R-:W-:Y:S01]  /*218e0*/  FMUL.FTZ R42, R42, R3.reuse ;  /* 0x000000032a2a7220 */ /* 0x080fe20000410000 */
[----:B------:R-:W-:Y:S01]  /*218f0*/  FMUL.FTZ R43, R43, R3 ;  /* 0x000000032b2b7220 */ /* 0x000fe20000410000 */
[----:B------:R-:W5:Y:S01]  /*21900*/  MUFU.EX2 R202, R202 ;  /* 0x000000ca00ca7308 */ /* 0x000f620000000800 */
        /* <DEDUP_REMOVED lines=11> */
[--C-:B------:R-:W-:Y:S01]  /*219c0*/  FFMA.FTZ R214, R223, UR4, -R210.reuse ;  /* 0x00000004dfd67c23 */ /* 0x100fe200080108d2 */
[--C-:B------:R-:W-:Y:S01]  /*219d0*/  FFMA.FTZ R223, R225, UR4, -R210.reuse ;  /* 0x00000004e1df7c23 */ /* 0x100fe200080108d2 */
[----:B------:R-:W-:Y:S01]  /*219e0*/  FFMA.FTZ R216, R221, UR4, -R210 ;  /* 0x00000004ddd87c23 */ /* 0x000fe200080108d2 */
[----:B----4-:R-:W-:Y:S01]  /*219f0*/  LDSM.16.MT88.4 R172, [R217+0x12800] ;  /* 0x01280000d9ac783b */ /* 0x010fe20000004200 */
        /* <DEDUP_REMOVED lines=9> */
[----:B------:R-:W4:Y:S01]  /*21a90*/  MUFU.EX2 R223, R223 ;  /* 0x000000df00df7308 */ /* 0x000f220000000800 */
[C---:B------:R-:W-:Y:S01]  /*21aa0*/  HMMA.16816.F32 R132, R4.reuse, R154, R132 ;  /* 0x0000009a0484723c */ /* 0x040fe20000001884 */
[----:B------:R-:W5:Y:S01]  /*21ab0*/  LDSM.16.MT88.4 R152, [R195+0x6000] ;  /* 0x00600000c398783b */ /* 0x000f620000004200 */
[----:B------:R-:W-:Y:S01]  /*21ac0*/  FFMA.FTZ R207, R207, UR4, -R208 ;  /* 0x00000004cfcf7c23 */ /* 0x000fe200080108d0 */
[----:B------:R-:W-:Y:S01]  /*21ad0*/  MUFU.EX2 R216, R216 ;  /* 0x000000d800d87308 */ /* 0x000fe20000000800 */
[----:B------:R-:W-:Y:S01]  /*21ae0*/  FFMA.FTZ R192, R241, R193, R192 ;  /* 0x000000c1f1c07223 */ /* 0x000fe200000100c0 */
[----:B------:R-:W-:Y:S01]  /*21af0*/  LDSM.16.MT88.4 R160, [R217+0x14800] ;  /* 0x01480000d9a0783b */ /* 0x000fe20000004200 */
[----:B------:R-:W-:Y:S01]  /*21b00*/  PLOP3.LUT P0, PT, PT, PT, UP0, 0x80, 0x8 ;  /* 0x000000000008781c */ /* 0x000fe20003f0f008 */
[----:B------:R-:W-:Y:S01]  /*21b10*/  MUFU.EX2 R220, R220 ;  /* 0x000000dc00dc7308 */ /* 0x000fe20000000800 */
[C---:B---3--:R-:W-:Y:S01]  /*21b20*/  HMMA.16816.F32 R100, R4.reuse, R144, R100 ;  /* 0x000000900464723c */ /* 0x048fe20000001864 */
[----:B------:R-:W-:Y:S01]  /*21b30*/  LDSM.16.MT88.4 R176, [R195+0x1000] ;  /* 0x00100000c3b0783b */ /* 0x000fe20000004200 */
[----:B------:R-:W-:Y:S01]  /*21b40*/  FADD.FTZ R189, R189, R192 ;  /* 0x000000c0bdbd7221 */ /* 0x000fe20000010000 */
[----:B------:R-:W3:Y:S03]  /*21b50*/  MUFU.EX2 R225, R225 ;  /* 0x000000e100e17308 */ /* 0x000ee60000000800 */
[----:B------:R-:W-:Y:S01]  /*21b60*/  FADD.FTZ R190, R190, R189 ;  /* 0x000000bdbebe7221 */ /* 0x000fe20000010000 */
[----:B------:R-:W-:Y:S01]  /*21b70*/  MUFU.EX2 R218, R218 ;  /* 0x000000da00da7308 */ /* 0x000fe20000000800 */
[C---:B------:R-:W-:Y:S01]  /*21b80*/  HMMA.16816.F32 R104, R4.reuse, R146, R104 ;  /* 0x000000920468723c */ /* 0x040fe20000001868 */
[----:B------:R-:W4:Y:S01]  /*21b90*/  LDSM.16.MT88.4 R144, [R206+0x10800] ;  /* 0x01080000ce90783b */ /* 0x000f220000004200 */
[----:B------:R-:W-:Y:S01]  /*21ba0*/  FADD.FTZ R190, R187, R190 ;  /* 0x000000bebbbe7221 */ /* 0x000fe20000010000 */
[----:B------:R-:W-:Y:S04]  /*21bb0*/  MUFU.EX2 R209, R209 ;  /* 0x000000d100d17308 */ /* 0x000fe80000000800 */
        /* <DEDUP_REMOVED lines=13> */
[----:B------:R-:W3:Y:S07]  /*21c90*/  LDSM.16.MT88.4 R148, [R217+0x10800] ;  /* 0x01080000d994783b */ /* 0x000eee0000004200 */
[C---:B-----5:R-:W-:Y:S08]  /*21ca0*/  HMMA.16816.F32 R124, R4.reuse, R152, R124 ;  /* 0x00000098047c723c */ /* 0x060ff0000000187c */
        /* <DEDUP_REMOVED lines=38> */
[----:B------:R2:W4:Y:S03]  /*21f10*/  MUFU.EX2 R221, R136 ;  /* 0x0000008800dd7308 */ /* 0x0005260000000800 */
        /* <DEDUP_REMOVED lines=13> */
[C---:B------:R-:W-:Y:S01]  /*21ff0*/  HMMA.16816.F32 R88, R128.reuse, R150, R88 ;  /* 0x000000968058723c */ /* 0x040fe20000001858 */
[----:B------:R-:W-:Y:S07]  /*22000*/  LDSM.16.MT88.4 R148, [R206+0x15000] ;  /* 0x01500000ce94783b */ /* 0x000fee0000004200 */
[C---:B------:R-:W-:Y:S01]  /*22010*/  HMMA.16816.F32 R112, R128.reuse, R138, R112 ;  /* 0x0000008a8070723c */ /* 0x040fe20000001870 */
[----:B--2---:R-:W2:Y:S07]  /*22020*/  LDSM.16.MT88.4 R136, [R205+0x1000] ;  /* 0x00100000cd88783b */ /* 0x004eae0000004200 */
[C---:B-----5:R-:W-:Y:S08]  /*22030*/  HMMA.16816.F32 R116, R128.reuse, R152, R116 ;  /* 0x000000988074723c */ /* 0x060ff00000001874 */
[C---:B------:R-:W-:Y:S01]  /*22040*/  HMMA.16816.F32 R120, R128.reuse, R154, R120 ;  /* 0x0000009a8078723c */ /* 0x040fe20000001878 */
[----:B------:R-:W-:Y:S07]  /*22050*/  LDSM.16.MT88.4 R152, [R217+0x15000] ;  /* 0x01500000d998783b */ /* 0x000fee0000004200 */
[C---:B----4-:R-:W-:Y:S08]  /*22060*/  HMMA.16816.F32 R124, R128.reuse, R144, R124 ;  /* 0x00000090807c723c */ /* 0x050ff0000000187c */
[----:B------:R-:W-:Y:S01]  /*22070*/  HMMA.16816.F32 R128, R128, R146, R4 ;  /* 0x000000928080723c */ /* 0x000fe20000001804 */
[----:B------:R-:W-:Y:S01]  /*22080*/  F2FP.F16.F32.PACK_AB R4, R223, R214 ;  /* 0x000000d6df04723e */ /* 0x000fe200000000ff */
[----:B------:R-:W-:Y:S01]  /*22090*/  LDSM.16.MT88.4 R144, [R205+0x5000] ;  /* 0x00500000cd90783b */ /* 0x000fe20000004200 */
[----:B------:R-:W-:Y:S01]  /*220a0*/  F2FP.F16.F32.PACK_AB R5, R225, R220 ;  /* 0x000000dce105723e */ /* 0x000fe200000000ff */
[----:B------:R-:W-:Y:S01]  /*220b0*/  FADD.FTZ R214, R214, R199 ;  /* 0x000000c7d6d67221 */ /* 0x000fe20000010000 */
[----:B------:R-:W-:-:S02]  /*220c0*/  F2FP.F16.F32.PACK_AB R6, R216, R221 ;  /* 0x000000ddd806723e */ /* 0x000fc400000000ff */
[----:B-1----:R-:W-:Y:S01]  /*220d0*/  F2FP.F16.F32.PACK_AB R7, R237, R218 ;  /* 0x000000daed07723e */ /* 0x002fe200000000ff */
[----:B------:R-:W-:-:S04]  /*220e0*/  FADD.FTZ R214, R223, R214 ;  /* 0x000000d6dfd67221 */ /* 0x000fc80000010000 */
        /* <DEDUP_REMOVED lines=59> */
[----:B------:R-:W-:Y:S01]  /*224a0*/  LDSM.16.MT88.4 R140, [R205+0x1800] ;  /* 0x00180000cd8c783b */ /* 0x000fe20000004200 */
[----:B-----5:R-:W-:Y:S01]  /*224b0*/  F2FP.F16.F32.PACK_AB R5, R209, R204 ;  /* 0x000000ccd105723e */ /* 0x020fe200000000ff */
[----:B------:R-:W-:Y:S01]  /*224c0*/  FADD.FTZ R180, R180, R221 ;  /* 0x000000ddb4b47221 */ /* 0x000fe20000010000 */
[----:B------:R-:W-:-:S02]  /*224d0*/  F2FP.F16.F32.PACK_AB R6, R182, R183 ;  /* 0x000000b7b606723e */ /* 0x000fc400000000ff */
[----:B------:R-:W-:Y:S01]  /*224e0*/  F2FP.F16.F32.PACK_AB R7, R207, R186 ;  /* 0x000000bacf07723e */ /* 0x000fe200000000ff */
[----:B------:R-:W-:-:S04]  /*224f0*/  FADD.FTZ R180, R181, R180 ;  /* 0x000000b4b5b47221 */ /* 0x000fc80000010000 */
[----:B------:R-:W-:Y:S02]  /*22500*/  FADD.FTZ R183, R183, R180 ;  /* 0x000000b4b7b77221 */ /* 0x000fe40000010000 */
[----:B------:R-:W-:Y:S01]  /*22510*/  HMMA.16816.F32 R152, R4, R148, R16 ;  /* 0x000000940498723c */ /* 0x000fe20000001810 */
[----:B------:R-:W1:Y:S01]  /*22520*/  LDSM.16.MT88.4 R16, [R195+0x3800] ;  /* 0x00380000c310783b */ /* 0x000e620000004200 */
[----:B------:R-:W-:-:S06]  /*22530*/  FADD.FTZ R241, R182, R183 ;  /* 0x000000b7b6f17221 */ /* 0x000fcc0000010000 */
[C---:B---3--:R-:W-:Y:S08]  /*22540*/  HMMA.16816.F32 R108, R4.reuse, R8, R108 ;  /* 0x00000008046c723c */ /* 0x048ff0000000186c */
[C---:B------:R-:W-:Y:S01]  /*22550*/  HMMA.16816.F32 R112, R4.reuse, R10, R112 ;  /* 0x0000000a0470723c */ /* 0x040fe20000001870 */
[----:B------:R-:W2:Y:S07]  /*22560*/  LDSM.16.MT88.4 R8, [R217+0x15800] ;  /* 0x01580000d908783b */ /* 0x000eae0000004200 */
[C---:B------:R-:W-:Y:S08]  /*22570*/  HMMA.16816.F32 R76, R4.reuse, R12, R76 ;  /* 0x0000000c044c723c */ /* 0x040ff0000000184c */
[C---:B------:R-:W-:Y:S01]  /*22580*/  HMMA.16816.F32 R80, R4.reuse, R14, R80 ;  /* 0x0000000e0450723c */ /* 0x040fe20000001850 */
[----:B------:R-:W3:Y:S07]  /*22590*/  LDSM.16.MT88.4 R12, [R195+0x5800] ;  /* 0x00580000c30c783b */ /* 0x000eee0000004200 */
[C---:B------:R-:W-:Y:S08]  /*225a0*/  HMMA.16816.F32 R44, R4.reuse, R144, R44 ;  /* 0x00000090042c723c */ /* 0x040ff0000000182c */
[----:B-1----:R-:W-:Y:S01]  /*225b0*/  HMMA.16816.F32 R60, R4, R16, R60 ;  /* 0x00000010043c723c */ /* 0x002fe2000000183c */
[----:B------:R-:W-:-:S04]  /*225c0*/  FFMA.FTZ R16, R239, R3, R188 ;  /* 0x00000003ef107223 */ /* 0x000fc800000100bc */
[----:B------:R-:W-:-:S03]  /*225d0*/  FADD.FTZ R16, R185, R16 ;  /* 0x00000010b9107221 */ /* 0x000fc60000010000 */
[----:B------:R-:W-:Y:S01]  /*225e0*/  HMMA.16816.F32 R48, R4, R146, R48 ;  /* 0x000000920430723c */ /* 0x000fe20000001830 */
[----:B------:R-:W-:-:S04]  /*225f0*/  FADD.FTZ R3, R191, R16 ;  /* 0x00000010bf037221 */ /* 0x000fc80000010000 */
[----:B------:R-:W-:-:S03]  /*22600*/  FADD.FTZ R3, R194, R3 ;  /* 0x00000003c2037221 */ /* 0x000fc60000010000 */
        /* <DEDUP_REMOVED lines=45> */
.L_x_7126:
[----:B------:R-:W-:-:S12]  /*228e0*/  UIADD3 UR19, UPT, UPT, UR30, -0x1, URZ ;  /* 0xffffffff1e137890 */ /* 0x000fd8000fffe0ff */
.L_x_7132:
        /* <DEDUP_REMOVED lines=47> */
.L_x_7137:
        /* <DEDUP_REMOVED lines=106> */
.L_x_7134:
        /* <DEDUP_REMOVED lines=393> */
.L_x_7136:
        /* <DEDUP_REMOVED lines=91> */
.L_x_7135:
        /* <DEDUP_REMOVED lines=72> */
[----:B------:R-:W-:Y:S02]  /*25540*/  ISETP.GE.AND P3, PT, R174, R235, PT ;  /* 0x000000ebae00720c */ /* 0x000fe40003f66270 */
        /* <DEDUP_REMOVED lines=13> */
[-C--:B------:R-:W-:Y:S01]  /*25620*/  ISETP.GE.AND P3, PT, R174, R233.reuse, PT ;  /* 0x000000e9ae00720c */ /* 0x080fe20003f66270 */
        /* <DEDUP_REMOVED lines=16> */
[----:B------:R-:W-:Y:S02]  /*25730*/  ISETP.GE.AND P3, PT, R169, R233, PT ;  /* 0x000000e9a900720c */ /* 0x000fe40003f66270 */
        /* <DEDUP_REMOVED lines=13> */
[C---:B------:R-:W-:Y:S02]  /*25810*/  IADD3 R16, PT, PT, R237.reuse, 0x1, RZ ;  /* 0x00000001ed107810 */ /* 0x040fe40007ffe0ff */
        /* <DEDUP_REMOVED lines=12> */
[-C--:B------:R-:W-:Y:S02]  /*258e0*/  ISETP.GE.AND P3, PT, R166, R233.reuse, PT ;  /* 0x000000e9a600720c */ /* 0x080fe40003f66270 */
        /* <DEDUP_REMOVED lines=12> */
[C---:B------:R-:W-:Y:S02]  /*259b0*/  ISETP.GE.AND P3, PT, R237.reuse, R233, PT ;  /* 0x000000e9ed00720c */ /* 0x040fe40003f66270 */
[----:B------:R-:W-:Y:S02]  /*259c0*/  ISETP.GE.AND P1, PT, R10, R235, PT ;  /* 0x000000eb0a00720c */ /* 0x000fe40003f26270 */
[----:B------:R-:W-:Y:S02]  /*259d0*/  I2FP.F32.S32 R6, R3 ;  /* 0x0000000300067245 */ /* 0x000fe40000201400 */
[C---:B------:R-:W-:Y:S02]  /*259e0*/  IADD3 R12, PT, PT, R237.reuse, 0x9, RZ ;  /* 0x00000009ed0c7810 */ /* 0x040fe40007ffe0ff */
        /* <DEDUP_REMOVED lines=563> */
.L_x_7133:
[----:B------:R-:W1:Y:S01]  /*27d20*/  SHFL.BFLY PT, R6, R241, 0x2, 0x1f ;  /* 0x0c401f00f1067f89 */ /* 0x000e6200000e0000 */
[----:B------:R-:W2:Y:S01]  /*27d30*/  S2UR UR9, SR_CTAID.X ;  /* 0x00000000000979c3 */ /* 0x000ea20000002500 */
[----:B------:R-:W-:Y:S01]  /*27d40*/  LOP3.LUT R2, R212, 0x30, RZ, 0xc0, !PT ;  /* 0x00000030d4027812 */ /* 0x000fe200078ec0ff */
[----:B------:R-:W3:Y:S01]  /*27d50*/  LDCU.64 UR4, c[0x0][0x430] ;  /* 0x00008600ff0477ac */ /* 0x000ee20008000a00 */
[----:B------:R-:W4:Y:S01]  /*27d60*/  SHFL.BFLY PT, R8, R239, 0x2, 0x1f ;  /* 0x0c401f00ef087f89 */ /* 0x000f2200000e0000 */
[----:B------:R-:W-:Y:S01]  /*27d70*/  BSSY.RECONVERGENT B0, `(.L_x_7138) ;  /* 0x000013f000007945 */ /* 0x000fe20003800200 */
[----:B------:R-:W5:Y:S01]  /*27d80*/  LDCU UR10, c[0x0][0x3e0] ;  /* 0x00007c00ff0a77ac */ /* 0x000f620008000800 */
[----:B------:R-:W5:Y:S02]  /*27d90*/  S2R R0, SR_TID.X ;  /* 0x0000000000007919 */ /* 0x000f640000002100 */
        /* <DEDUP_REMOVED lines=11> */
[----:B-----5:R-:W-:Y:S01]  /*27e50*/  SHF.R.U32.HI R165, RZ, 0x2, R0 ;  /* 0x00000002ffa57819 */ /* 0x020fe20000011600 */
[----:B------:R-:W-:Y:S01]  /*27e60*/  UIMAD UR11, UR10, UR11, UR12 ;  /* 0x0000000b0a0b72a4 */ /* 0x000fe2000f8e020c */
[C---:B------:R-:W-:Y:S01]  /*27e70*/  SHF.L.U32 R10, R0.reuse, 0x1, RZ ;  /* 0x00000001000a7819 */ /* 0x040fe200000006ff */
[----:B------:R-:W3:Y:S01]  /*27e80*/  LDCU.64 UR12, c[0x0][0x358] ;  /* 0x00006b00ff0c77ac */ /* 0x000ee20008000a00 */
[----:B------:R-:W-:Y:S02]  /*27e90*/  SHF.L.U32 R4, R0, 0x4, RZ ;  /* 0x0000000400047819 */ /* 0x000fe400000006ff */
[----:B------:R-:W-:Y:S01]  /*27ea0*/  LOP3.LUT R165, R2, 0x7, R165, 0xf8, !PT ;  /* 0x0000000702a57812 */ /* 0x000fe200078ef8a5 */
[----:B------:R-:W-:Y:S01]  /*27eb0*/  UIMAD UR10, UR4, UR10, UR11 ;  /* 0x0000000a040a72a4 */ /* 0x000fe2000f8e020b */
[----:B------:R-:W-:-:S02]  /*27ec0*/  SHF.L.U32 R15, R0, 0x5, RZ ;  /* 0x00000005000f7819 */ /* 0x000fc400000006ff */
[----:B------:R-:W-:Y:S01]  /*27ed0*/  LOP3.LUT R2, R10, 0x6, RZ, 0xc0, !PT ;  /* 0x000000060a027812 */ /* 0x000fe200078ec0ff */
[----:B------:R-:W-:Y:S01]  /*27ee0*/  UIMAD UR10, UR10, UR5, UR9 ;  /* 0x000000050a0a72a4 */ /* 0x000fe2000f8e0209 */
[----:B------:R-:W-:Y:S01]  /*27ef0*/  LOP3.LUT R7, R4, 0x1c0, RZ, 0xc0, !PT ;  /* 0x000001c004077812 */ /* 0x000fe200078ec0ff */
[----:B-1----:R-:W-:Y:S01]  /*27f00*/  FADD.FTZ R6, R6, R9 ;  /* 0x0000000906067221 */ /* 0x002fe20000010000 */
[----:B------:R-:W-:Y:S01]  /*27f10*/  BAR.SYNC.DEFER_BLOCKING 0x0 ;  /* 0x0000000000007b1d */ /* 0x000fe20000010000 */
[----:B------:R-:W-:Y:S01]  /*27f20*/  R2P PR, R0, 0x1c ;  /* 0x0000001c00007804 */ /* 0x000fe20000000000 */
[----:B------:R-:W-:Y:S01]  /*27f30*/  UIMAD UR8, UR10, UR8, URZ ;  /* 0x000000080a0872a4 */ /* 0x000fe2000f8e02ff */
[----:B--2---:R-:W-:Y:S01]  /*27f40*/  FADD.FTZ R5, R8, R5 ;  /* 0x0000000508057221 */ /* 0x004fe20000010000 */
[----:B------:R-:W-:Y:S02]  /*27f50*/  LOP3.LUT R15, R2, 0x7c00, R15, 0xf8, !PT ;  /* 0x00007c00020f7812 */ /* 0x000fe400078ef80f */
[----:B------:R-:W1:Y:S01]  /*27f60*/  MUFU.RCP R11, R6 ;  /* 0x00000006000b7308 */ /* 0x000e620000001000 */
[----:B------:R-:W-:-:S02]  /*27f70*/  MOV R8, 0x40 ;  /* 0x0000004000087802 */ /* 0x000fc40000000f00 */
[C---:B------:R-:W-:Y:S02]  /*27f80*/  SHF.L.U32 R2, R0.reuse, 0x2, RZ ;  /* 0x0000000200027819 */ /* 0x040fe400000006ff */
[----:B------:R-:W-:Y:S02]  /*27f90*/  LOP3.LUT P6, RZ, R0, 0x3, RZ, 0xc0, !PT ;  /* 0x0000000300ff7812 */ /* 0x000fe400078cc0ff */
[----:B------:R-:W-:Y:S01]  /*27fa0*/  LOP3.LUT R10, R7, 0x38, R10, 0xf8, !PT ;  /* 0x00000038070a7812 */ /* 0x000fe200078ef80a */
[----:B------:R-:W2:Y:S01]  /*27fb0*/  MUFU.RCP R9, R5 ;  /* 0x0000000500097308 */ /* 0x000ea20000001000 */
[----:B------:R-:W-:Y:S02]  /*27fc0*/  SHF.R.U32.HI R0, RZ, 0x4, R0 ;  /* 0x00000004ff007819 */ /* 0x000fe40000011600 */
[----:B------:R-:W-:Y:S02]  /*27fd0*/  MOV R7, 0x20 ;  /* 0x0000002000077802 */ /* 0x000fe40000000f00 */
[----:B------:R-:W-:-:S02]  /*27fe0*/  SEL R8, R8, 0xffffffc0, !P3 ;  /* 0xffffffc008087807 */ /* 0x000fc40005800000 */
[----:B------:R-:W-:Y:S02]  /*27ff0*/  FSETP.NE.FTZ.AND P3, PT, R6, RZ, PT ;  /* 0x000000ff0600720b */ /* 0x000fe40003f75000 */
[----:B------:R-:W-:Y:S02]  /*28000*/  IADD3 R12, PT, PT, R0, 0x10, RZ ;  /* 0x00000010000c7810 */ /* 0x000fe40007ffe0ff */
[----:B------:R-:W-:Y:S02]  /*28010*/  SEL R7, R7, 0xffffffe0, !P2 ;  /* 0xffffffe007077807 */ /* 0x000fe40005000000 */
[----:B------:R-:W-:Y:S02]  /*28020*/  LOP3.LUT R10, R15, R10, RZ, 0xfc, !PT ;  /* 0x0000000a0f0a7212 */ /* 0x000fe400078efcff */
[----:B------:R-:W-:Y:S02]  /*28030*/  FSETP.NE.FTZ.AND P2, PT, R5, RZ, PT ;  /* 0x000000ff0500720b */ /* 0x000fe40003f55000 */
[----:B-1----:R-:W-:-:S02]  /*28040*/  FSEL R11, R11, 1, P3 ;  /* 0x3f8000000b0b7808 */ /* 0x002fc40001800000 */
[----:B------:R-:W-:Y:S01]  /*28050*/  ISETP.GE.AND P1, PT, R12, UR7, PT ;  /* 0x000000070c007c0c */ /* 0x000fe2000bf26270 */
[----:B------:R-:W1:Y:S01]  /*28060*/  @P3 MUFU.LG2 R6, R6 ;  /* 0x0000000600063308 */ /* 0x000e620000000c00 */
[----:B------:R-:W-:Y:S01]  /*28070*/  LOP3.LUT R13, R2, 0x1f8, RZ, 0xc0, !PT ;  /* 0x000001f8020d7812 */ /* 0x000fe200078ec0ff */
[C---:B------:R-:W-:Y:S01]  /*28080*/  FMUL.FTZ R160, R11.reuse, R160 ;  /* 0x000000a00ba07220 */ /* 0x040fe20000410000 */
[----:B------:R-:W-:Y:S01]  /*28090*/  IADD3 R12, PT, PT, R0, 0x18, RZ ;  /* 0x00000018000c7810 */ /* 0x000fe20007ffe0ff */
[C---:B------:R-:W-:Y:S01]  /*280a0*/  FMUL.FTZ R161, R11.reuse, R161 ;  /* 0x000000a10ba17220 */ /* 0x040fe20000410000 */
[----:B------:R-:W-:Y:S01]  /*280b0*/  LEA R10, R10, UR6, 0x2 ;  /* 0x000000060a0a7c11 */ /* 0x000fe2000f8e10ff */
        /* <DEDUP_REMOVED lines=63> */
[----:B------:R-:W-:Y:S01]  /*284b0*/  LOP3.LUT R13, R13, 0x38, R212, 0x78, !PT ;  /* 0x000000380d0d7812 */ /* 0x000fe200078e78d4 */
[C---:B------:R-:W-:Y:S01]  /*284c0*/  FMUL.FTZ R162, R9.reuse, R162 ;  /* 0x000000a209a27220 */ /* 0x040fe20000410000 */
[----:B------:R-:W-:Y:S01]  /*284d0*/  LOP3.LUT R166, R4, 0x10, RZ, 0xc0, !PT ;  /* 0x0000001004a67812 */ /* 0x000fe200078ec0ff */
[C---:B------:R-:W-:Y:S01]  /*284e0*/  FMUL.FTZ R163, R9.reuse, R163 ;  /* 0x000000a309a37220 */ /* 0x040fe20000410000 */
[----:B------:R-:W-:Y:S01]  /*284f0*/  ISETP.GE.AND P0, PT, R12, UR7, PT ;  /* 0x000000070c007c0c */ /* 0x000fe2000bf06270 */
        /* <DEDUP_REMOVED lines=198> */
.L_x_7139:
[----:B------:R-:W-:Y:S05]  /*29160*/  BSYNC.RECONVERGENT B0 ;  /* 0x0000000000007941 */ /* 0x000fea0003800200 */
.L_x_7138:
        /* <DEDUP_REMOVED lines=25> */
.L_x_7141:
[----:B------:R-:W-:Y:S05]  /*29300*/  BSYNC.RECONVERGENT B0 ;  /* 0x0000000000007941 */ /* 0x000fea0003800200 */
.L_x_7140:
        /* <DEDUP_REMOVED lines=26> */
.L_x_7143:
[----:B------:R-:W-:Y:S05]  /*294b0*/  BSYNC.RECONVERGENT B0 ;  /* 0x0000000000007941 */ /* 0x000fea0003800200 */
.L_x_7142:
        /* <DEDUP_REMOVED lines=24> */
.L_x_7145:
[----:B------:R-:W-:Y:S05]  /*29640*/  BSYNC.RECONVERGENT B0 ;  /* 0x0000000000007941 */ /* 0x000fea0003800200 */
.L_x_7144:
        /* <DEDUP_REMOVED lines=23> */
.L_x_7147:
[----:B------:R-:W-:Y:S05]  /*297c0*/  BSYNC.RECONVERGENT B0 ;  /* 0x0000000000007941 */ /* 0x000fea0003800200 */
.L_x_7146:
        /* <DEDUP_REMOVED lines=24> */
.L_x_7149:
[----:B------:R-:W-:Y:S05]  /*29950*/  BSYNC.RECONVERGENT B0 ;  /* 0x0000000000007941 */ /* 0x000fea0003800200 */
.L_x_7148:
        /* <DEDUP_REMOVED lines=24> */
.L_x_7151:
[----:B------:R-:W-:Y:S05]  /*29ae0*/  BSYNC.RECONVERGENT B0 ;  /* 0x0000000000007941 */ /* 0x000fea0003800200 */
.L_x_7150:
        /* <DEDUP_REMOVED lines=24> */
.L_x_7153:
[----:B------:R-:W-:Y:S05]  /*29c70*/  BSYNC.RECONVERGENT B0 ;  /* 0x0000000000007941 */ /* 0x000fea0003800200 */
.L_x_7152:
        /* <DEDUP_REMOVED lines=24> */
.L_x_7154:
        /* <DEDUP_REMOVED lines=16> */
.L_x_7522:


//--------------------- .text._ZN5flash24flash_fwd_splitkv_kernelI23Flash_fwd_kernel_traitsILi256ELi64ELi64ELi4ELb0ELb0EN7cutlass6half_tE19Flash_kernel_traitsILi256ELi64ELi64ELi4ES3_EELb0ELb1ELb1ELb0ELb0ELb1ELb1ELb1EEEvNS_16Flash_fwd_paramsE --------------------------
	.section	.text._ZN5flash24flash_fwd_splitkv_kernelI23Flash_fwd_kernel_traitsILi256ELi64ELi64ELi4ELb0ELb0EN7cutlass6half_tE19Flash_kernel_traitsILi256ELi64ELi64ELi4ES3_EELb0ELb1ELb1ELb0ELb0ELb1ELb1ELb1EEEvNS_16Flash_fwd_paramsE,"ax",@progbits
	.align	128
        .global         _ZN5flash24flash_fwd_splitkv_kernelI23Flash_fwd_kernel_traitsILi256ELi64ELi64ELi4ELb0ELb0EN7cutlass6half_tE19Flash_kernel_traitsILi256ELi64ELi64ELi4ES3_EELb0ELb1ELb1ELb0ELb0ELb1ELb1ELb1EEEvNS_16Flash_fwd_paramsE
        .type           _ZN5flash24flash_fwd_splitkv_kernelI23Flash_fwd_kernel_traitsILi256ELi64ELi64ELi4ELb0ELb0EN7cutlass6half_tE19Flash_kernel_traitsILi256ELi64ELi64ELi4ES3_EELb0ELb1ELb1ELb0ELb0ELb1ELb1ELb1EEEvNS_16Flash_fwd_paramsE,@function
        .size           _ZN5flash24flash_fwd_splitkv_kernelI23Flash_fwd_kernel_traitsILi256ELi64ELi64ELi4ELb0ELb0EN7cutlass6half_tE19Flash_kernel_traitsILi256ELi64ELi64ELi4ES3_EELb0ELb1ELb1ELb0ELb0ELb1ELb1ELb1EEEvNS_16Flash_fwd_paramsE,(.L_x_7523 - _ZN5flash24flash_fwd_splitkv_kernelI23Flash_fwd_kernel_traitsILi256ELi64ELi64ELi4ELb0ELb0EN7cutlass6half_tE19Flash_kernel_traitsILi256ELi64ELi64ELi4ES3_EELb0ELb1ELb1ELb0ELb0ELb1ELb1ELb1EEEvNS_16Flash_fwd_paramsE)
        .other          _ZN5flash24flash_fwd_splitkv_kernelI23Flash_fwd_kernel_traitsILi256ELi64ELi64ELi4ELb0ELb0EN7cutlass6half_tE19Flash_kernel_traitsILi256ELi64ELi64ELi4ES3_EELb0ELb1ELb1ELb0ELb0ELb1ELb1ELb1EEEvNS_16Flash_fwd_paramsE,@"STO_CUDA_ENTRY STV_DEFAULT"
_ZN5flash24flash_fwd_splitkv_kernelI23Flash_fwd_kernel_traitsILi256ELi64ELi64ELi4ELb0ELb0EN7cutlass6half_tE19Flash_kernel_traitsILi256ELi64ELi64ELi4ES3_EELb0ELb1ELb1ELb0ELb0ELb1ELb1ELb1EEEvNS_16Flash_fwd_paramsE:
.text._ZN5flash24flash_fwd_splitkv_kernelI23Flash_fwd_kernel_traitsILi256ELi64ELi64ELi4ELb0ELb0EN7cutlass6half_tE19Flash_kernel_traitsILi256ELi64ELi64ELi4ES3_EELb0ELb1ELb1ELb0ELb0ELb1ELb1ELb1EEEvNS_16Flash_fwd_paramsE:
        /* <DEDUP_REMOVED lines=86> */
.L_x_7155:
        /* <DEDUP_REMOVED lines=123> */
.L_x_7158:
[----:B------:R-:W-:Y:S05]  /*0d10*/  BSYNC.RECONVERGENT B0 ;  /* 0x0000000000007941 */ /* 0x000fea0003800200 */
.L_x_7157:
        /* <DEDUP_REMOVED lines=31> */
.L_x_7160:
[----:B------:R-:W-:Y:S05]  /*0f10*/  BSYNC.RECONVERGENT B0 ;  /* 0x0000000000007941 */ /* 0x000fea0003800200 */
.L_x_7159:
        /* <DEDUP_REMOVED lines=24> */
.L_x_7162:
[----:B------:R-:W-:Y:S05]  /*10a0*/  BSYNC.RECONVERGENT B0 ;  /* 0x0000000000007941 */ /* 0x000fea0003800200 */
.L_x_7161:
        /* <DEDUP_REMOVED lines=24> */
.L_x_7164:
[----:B------:R-:W-:Y:S05]  /*1230*/  BSYNC.RECONVERGENT B0 ;  /* 0x0000000000007941 */ /* 0x000fea0003800200 */
.L_x_7163:
        /* <DEDUP_REMOVED lines=24> */
.L_x_7166:
[----:B------:R-:W-:Y:S05]  /*13c0*/  BSYNC.RECONVERGENT B0 ;  /* 0x0000000000007941 */ /* 0x000fea0003800200 */
.L_x_7165:
        /* <DEDUP_REMOVED lines=24> */
.L_x_7168:
[----:B------:R-:W-:Y:S05]  /*1550*/  BSYNC.RECONVERGENT B0 ;  /* 0x0000000000007941 */ /* 0x000fea0003800200 */
.L_x_7167:
        /* <DEDUP_REMOVED lines=23> */
.L_x_7170:
[----:B------:R-:W-:Y:S05]  /*16d0*/  BSYNC.RECONVERGENT B0 ;  /* 0x0000000000007941 */ /* 0x000fea0003800200 */
.L_x_7169:
        /* <DEDUP_REMOVED lines=23> */
.L_x_7172:
[----:B------:R-:W-:Y:S05]  /*1850*/  BSYNC.RECONVERGENT B0 ;  /* 0x0000000000007941 */ /* 0x000fea0003800200 */
.L_x_7171:
        /* <DEDUP_REMOVED lines=33> */
.L_x_7156:
        /* <DEDUP_REMOVED lines=13> */
.L_x_7173:
        /* <DEDUP_REMOVED lines=107> */
.L_x_7174:
        /* <DEDUP_REMOVED lines=15> */
.L_x_7176:
[----:B------:R-:W2:Y:S01]  /*22e0*/  LDC.64 R4, c[0x0][0x3b8] ;  /* 0x0000ee00ff047b82 */ /* 0x000ea20000000a00 */
[----:B------:R-:W-:-:S06]  /*22f0*/  UIADD3 UR8, UPT, UPT, UR10, UR11, URZ ;  /* 0x0000000b0a087290 */ /* 0x000fcc000fffe0ff */
[----:B--2---:R-:W-:Y:S02]  /*2300*/  IMAD R15, R5, UR8, RZ ;  /* 0x00000008050f7c24 */ /* 0x004fe4000f8e02ff */
[----:B-1----:R-:W-:-:S05]  /*2310*/  IMAD.WIDE.U32 R2, R4, UR8, RZ ;  /* 0x0000000804027c25 */ /* 0x002fca000f8e00ff */
[----:B------:R-:W-:Y:S02]  /*2320*/  IADD3 R15, PT, PT, R3, R15, RZ ;  /* 0x0000000f030f7210 */ /* 0x000fe40007ffe0ff */
[----:B------:R-:W-:Y:S02]  /*2330*/  MOV R14, R2 ;  /* 0x00000002000e7202 */ /* 0x000fe40000000f00 */
.L_x_7177:
        /* <DEDUP_REMOVED lines=14> */
.L_x_7178:
[----:B------:R-:W1:Y:S01]  /*2420*/  LDC.64 R2, c[0x0][0x3c0] ;  /* 0x0000f000ff027b82 */ /* 0x000e620000000a00 */
[----:B------:R-:W-:-:S06]  /*2430*/  UIADD3 UR10, UPT, UPT, UR10, UR11, URZ ;  /* 0x0000000b0a0a7290 */ /* 0x000fcc000fffe0ff */
[----:B-1---5:R-:W-:Y:S02]  /*2440*/  IMAD R7, R3, UR10, RZ ;  /* 0x0000000a03077c24 */ /* 0x022fe4000f8e02ff */
[----:B------:R-:W-:-:S05]  /*2450*/  IMAD.WIDE.U32 R8, R2, UR10, RZ ;  /* 0x0000000a02087c25 */ /* 0x000fca000f8e00ff */
[----:B------:R-:W-:Y:S02]  /*2460*/  IADD3 R7, PT, PT, R9, R7, RZ ;  /* 0x0000000709077210 */ /* 0x000fe40007ffe0ff */
[----:B------:R-:W-:-:S07]  /*2470*/  MOV R6, R8 ;  /* 0x0000000800067202 */ /* 0x000fce0000000f00 */
.L_x_7179:
        /* <DEDUP_REMOVED lines=53> */
.L_x_7175:
        /* <DEDUP_REMOVED lines=192> */
.L_x_7264:
        /* <DEDUP_REMOVED lines=20> */
.L_x_7182:
[----:B-1-3--:R-:W-:Y:S05]  /*3510*/  BSYNC.RECONVERGENT B0 ;  /* 0x0000000000007941 */ /* 0x00afea0003800200 */
.L_x_7181:
        /* <DEDUP_REMOVED lines=19> */
.L_x_7184:
[----:B------:R-:W-:Y:S05]  /*3650*/  BSYNC.RECONVERGENT B0 ;  /* 0x0000000000007941 */ /* 0x000fea0003800200 */
.L_x_7183:
        /* <DEDUP_REMOVED lines=23> */
.L_x_7186:
[----:B------:R-:W-:Y:S05]  /*37d0*/  BSYNC.RECONVERGENT B0 ;  /* 0x0000000000007941 */ /* 0x000fea0003800200 */
.L_x_7185:
        /* <DEDUP_REMOVED lines=25> */
.L_x_7188:
[----:B------:R-:W-:Y:S05]  /*3970*/  BSYNC.RECONVERGENT B0 ;  /* 0x0000000000007941 */ /* 0x000fea0003800200 */
.L_x_7187:
        /* <DEDUP_REMOVED lines=20> */
.L_x_7192:
[----:B------:R-:W-:Y:S05]  /*3ac0*/  BSYNC.RECONVERGENT B0 ;  /* 0x0000000000007941 */ /* 0x000fea0003800200 */
.L_x_7191:
        /* <DEDUP_REMOVED lines=18> */
.L_x_7194:
[----:B------:R-:W-:Y:S05]  /*3bf0*/  BSYNC.RECONVERGENT B0 ;  /* 0x0000000000007941 */ /* 0x000fea0003800200 */
.L_x_7193:
        /* <DEDUP_REMOVED lines=20> */
.L_x_7196:
[----:B------:R-:W-:Y:S05]  /*3d40*/  BSYNC.RECONVERGENT B0 ;  /* 0x0000000000007941 */ /* 0x000fea0003800200 */
.L_x_7195:
        /* <DEDUP_REMOVED lines=25> */
.L_x_7190:
        /* <DEDUP_REMOVED lines=60> */
.L_x_7202:
[----:B------:R-:W-:Y:S05]  /*42a0*/  BSYNC.RECONVERGENT B0 ;  /* 0x0000000000007941 */ /* 0x000fea0003800200 */
.L_x_7201:
        /* <DEDUP_REMOVED lines=52> */
.L_x_7204:
[----:B------:R-:W-:Y:S05]  /*45f0*/  BSYNC.RECONVERGENT B0 ;  /* 0x0000000000007941 */ /* 0x000fea0003800200 */
.L_x_7203:
        /* <DEDUP_REMOVED lines=52> */
.L_x_7206:
[----:B------:R-:W-:Y:S05]  /*4940*/  BSYNC.RECONVERGENT B0 ;  /* 0x0000000000007941 */ /* 0x000fea0003800200 */
.L_x_7205:
        /* <DEDUP_REMOVED lines=51> */
.L_x_7200:
[----:B------:R-:W-:Y:S05]  /*4c80*/  BSYNC.RECONVERGENT B1 ;  /* 0x0000000000017941 */ /* 0x000fea0003800200 */
.L_x_7199:
        /* <DEDUP_REMOVED lines=69> */
.L_x_7210:
[----:B------:R-:W-:Y:S05]  /*50e0*/  BSYNC.RECONVERGENT B0 ;  /* 0x0000000000007941 */ /* 0x000fea0003800200 */
.L_x_7209:
        /* <DEDUP_REMOVED lines=52> */
.L_x_7212:
[----:B------:R-:W-:Y:S05]  /*5430*/  BSYNC.RECONVERGENT B0 ;  /* 0x0000000000007941 */ /* 0x000fea0003800200 */
.L_x_7211:
        /* <DEDUP_REMOVED lines=52> */
.L_x_7214:
[----:B------:R-:W-:Y:S05]  /*5780*/  BSYNC.RECONVERGENT B0 ;  /* 0x0000000000007941 */ /* 0x000fea0003800200 */
.L_x_7213:
        /* <DEDUP_REMOVED lines=51> */
.L_x_7208:
[----:B------:R-:W-:Y:S05]  /*5ac0*/  BSYNC.RECONVERGENT B1 ;  /* 0x0000000000017941 */ /* 0x000fea0003800200 */
.L_x_7207:
        /* <DEDUP_REMOVED lines=69> */
.L_x_7218:
[----:B------:R-:W-:Y:S05]  /*5f20*/  BSYNC.RECONVERGENT B0 ;  /* 0x0000000000007941 */ /* 0x000fea0003800200 */
.L_x_7217:
        /* <DEDUP_REMOVED lines=52> */
.L_x_7220:
[----:B------:R-:W-:Y:S05]  /*6270*/  BSYNC.RECONVERGENT B0 ;  /* 0x0000000000007941 */ /* 0x000fea0003800200 */
.L_x_7219:
        /* <DEDUP_REMOVED lines=52> */
.L_x_7222:
[----:B------:R-:W-:Y:S05]  /*65c0*/  BSYNC.RECONVERGENT B0 ;  /* 0x0000000000007941 */ /* 0x000fea0003800200 */
.L_x_7221:
        /* <DEDUP_REMOVED lines=51> */
.L_x_7216:
[----:B------:R-:W-:Y:S05]  /*6900*/  BSYNC.RECONVERGENT B1 ;  /* 0x0000000000017941 */ /* 0x000fea0003800200 */
.L_x_7215:
        /* <DEDUP_REMOVED lines=71> */
.L_x_7226:
[----:B------:R-:W-:Y:S05]  /*6d80*/  BSYNC.RECONVERGENT B0 ;  /* 0x0000000000007941 */ /* 0x000fea0003800200 */
.L_x_7225:
        /* <DEDUP_REMOVED lines=52> */
.L_x_7228:
[----:B------:R-:W-:Y:S05]  /*70d0*/  BSYNC.RECONVERGENT B0 ;  /* 0x0000000000007941 */ /* 0x000fea0003800200 */
.L_x_7227:
        /* <DEDUP_REMOVED lines=52> */
.L_x_7230:
[----:B------:R-:W-:Y:S05]  /*7420*/  BSYNC.RECONVERGENT B0 ;  /* 0x0000000000007941 */ /* 0x000fea0003800200 */
.L_x_7229:
        /* <DEDUP_REMOVED lines=51> */
.L_x_7224:
[----:B------:R-:W-:Y:S05]  /*7760*/  BSYNC.RECONVERGENT B1 ;  /* 0x0000000000017941 */ /* 0x000fea0003800200 */
.L_x_7223:
        /* <DEDUP_REMOVED lines=8> */
.L_x_7198:
        /* <DEDUP_REMOVED lines=99> */
.L_x_7234:
[----:B------:R-:W-:Y:S05]  /*7e20*/  BSYNC.RECONVERGENT B0 ;  /* 0x0000000000007941 */ /* 0x000fea0003800200 */
.L_x_7233:
        /* <DEDUP_REMOVED lines=93> */
.L_x_7236:
[----:B------:R-:W-:Y:S05]  /*8400*/  BSYNC.RECONVERGENT B0 ;  /* 0x0000000000007941 */ /* 0x000fea0003800200 */
.L_x_7235:
        /* <DEDUP_REMOVED lines=93> */
.L_x_7238:
[----:B------:R-:W-:Y:S05]  /*89e0*/  BSYNC.RECONVERGENT B0 ;  /* 0x0000000000007941 */ /* 0x000fea0003800200 */
.L_x_7237:
        /* <DEDUP_REMOVED lines=92> */
.L_x_7232:
[----:B------:R-:W-:Y:S05]  /*8fb0*/  BSYNC.RECONVERGENT B1 ;  /* 0x0000000000017941 */ /* 0x000fea0003800200 */
.L_x_7231:
        /* <DEDUP_REMOVED lines=100> */
.L_x_7242:
[----:B------:R-:W-:Y:S05]  /*9600*/  BSYNC.RECONVERGENT B0 ;  /* 0x0000000000007941 */ /* 0x000fea0003800200 */
.L_x_7241:
        /* <DEDUP_REMOVED lines=93> */
.L_x_7244:
[----:B------:R-:W-:Y:S05]  /*9be0*/  BSYNC.RECONVERGENT B0 ;  /* 0x0000000000007941 */ /* 0x000fea0003800200 */
.L_x_7243:
        /* <DEDUP_REMOVED lines=93> */
.L_x_7246:
[----:B------:R-:W-:Y:S05]  /*a1c0*/  BSYNC.RECONVERGENT B0 ;  /* 0x0000000000007941 */ /* 0x000fea0003800200 */
.L_x_7245:
        /* <DEDUP_REMOVED lines=92> */
.L_x_7240:
[----:B------:R-:W-:Y:S05]  /*a790*/  BSYNC.RECONVERGENT B1 ;  /* 0x0000000000017941 */ /* 0x000fea0003800200 */
.L_x_7239:
        /* <DEDUP_REMOVED lines=102> */
.L_x_7250:
[----:B------:R-:W-:Y:S05]  /*ae00*/  BSYNC.RECONVERGENT B0 ;  /* 0x0000000000007941 */ /* 0x000fea0003800200 */
.L_x_7249:
        /* <DEDUP_REMOVED lines=92> */
.L_x_7252:
[----:B------:R-:W-:Y:S05]  /*b3d0*/  BSYNC.RECONVERGENT B0 ;  /* 0x0000000000007941 */ /* 0x000fea0003800200 */
.L_x_7251:
        /* <DEDUP_REMOVED lines=92> */
.L_x_7254:
[----:B------:R-:W-:Y:S05]  /*b9a0*/  BSYNC.RECONVERGENT B0 ;  /* 0x0000000000007941 */ /* 0x000fea0003800200 */
.L_x_7253:
        /* <DEDUP_REMOVED lines=90> */
.L_x_7248:
[----:B------:R-:W-:Y:S05]  /*bf50*/  BSYNC.RECONVERGENT B1 ;  /* 0x0000000000017941 */ /* 0x000fea0003800200 */
.L_x_7247:
        /* <DEDUP_REMOVED lines=105> */
.L_x_7258:
[----:B------:R-:W-:Y:S05]  /*c5f0*/  BSYNC.RECONVERGENT B0 ;  /* 0x0000000000007941 */ /* 0x000fea0003800200 */
.L_x_7257:
        /* <DEDUP_REMOVED lines=92> */
.L_x_7260:
[----:B------:R-:W-:Y:S05]  /*cbc0*/  BSYNC.RECONVERGENT B0 ;  /* 0x0000000000007941 */ /* 0x000fea0003800200 */
.L_x_7259:
        /* <DEDUP_REMOVED lines=91> */
.L_x_7262:
[----:B------:R-:W-:Y:S05]  /*d180*/  BSYNC.RECONVERGENT B0 ;  /* 0x0000000000007941 */ /* 0x000fea0003800200 */
.L_x_7261:
        /* <DEDUP_REMOVED lines=90> */
.L_x_7256:
[----:B------:R-:W-:Y:S05]  /*d730*/  BSYNC.RECONVERGENT B1 ;  /* 0x0000000000017941 */ /* 0x000fea0003800200 */
.L_x_7255:
[----:B------:R-:W5:Y:S08]  /*d740*/  LDC R3, c[0x0][0x450] ;  /* 0x00011400ff037b82 */ /* 0x000f700000000800 */
[----:B------:R-:W1:Y:S01]  /*d750*/  LDC R18, c[0x0][0x450] ;  /* 0x00011400ff127b82 */ /* 0x000e620000000800 */
[----:B-----5:R-:W-:Y:S05]  /*d760*/  IMAD.U32 R3, R3, -0x20, RZ ;  /* 0xffffffe003037824 */ /* 0x020fea00078e00ff */
[C---:B------:R-:W-:Y:S02]  /*d770*/  LEA R74, P1, R3.reuse, R74, 0x1 ;  /* 0x0000004a034a7211 */ /* 0x040fe400078208ff */
[C---:B------:R-:W-:Y:S02]  /*d780*/  LEA R72, P0, R3.reuse, R72, 0x1 ;  /* 0x0000004803487211 */ /* 0x040fe400078008ff */
[C---:B------:R-:W-:Y:S02]  /*d790*/  LEA.HI.X.SX32 R75, R3.reuse, R75, 0x1, P1 ;  /* 0x0000004b034b7211 */ /* 0x040fe400008f0eff */
[----:B-1----:R-:W-:Y:S09]  /*d7a0*/  LEA.HI.X.SX32 R73, R3, R73, 0x1, P0 ;  /* 0x0000004903497211 */ /* 0x002ff200000f0eff */
.L_x_7197:
[----:B------:R-:W-:Y:S05]  /*d7b0*/  BSYNC.RECONVERGENT B2 ;  /* 0x0000000000027941 */ /* 0x000fea0003800200 */
.L_x_7189:
        /* <DEDUP_REMOVED lines=89> */
.L_x_7263:
[----:B------:R-:W-:Y:S01]  /*dd50*/  UISETP.GT.AND UP0, UPT, UR18, UR6, UPT ;  /* 0x000000061200728c */ /* 0x000fe2000bf04270 */
[----:B------:R-:W-:Y:S02]  /*dd60*/  IADD3 R70, P1, PT, R70, R77, RZ ;  /* 0x0000004d46467210 */ /* 0x000fe40007f3e0ff */
[----:B------:R-:W-:Y:S03]  /*dd70*/  IADD3 R12, P0, PT, R12, R81, RZ ;  /* 0x000000510c0c7210 */ /* 0x000fe60007f1e0ff */
[----:B------:R-:W-:Y:S02]  /*dd80*/  IMAD.X R71, R71, 0x1, R76, P1 ;  /* 0x0000000147477824 */ /* 0x000fe400008e064c */
[----:B------:R-:W-:Y:S01]  /*dd90*/  IMAD.X R13, R13, 0x1, R79, P0 ;  /* 0x000000010d0d7824 */ /* 0x000fe200000e064f */
[----:B------:R-:W-:Y:S07]  /*dda0*/  BRA.U UP0, `(.L_x_7264) ;  /* 0xffffff5500887547 */ /* 0x000fee000b83ffff */
.L_x_7180:
        /* <DEDUP_REMOVED lines=57> */
.L_x_7268:
[----:B------:R-:W-:Y:S05]  /*e140*/  BSYNC.RECONVERGENT B0 ;  /* 0x0000000000007941 */ /* 0x000fea0003800200 */
.L_x_7267:
        /* <DEDUP_REMOVED lines=29> */
.L_x_7270:
[----:B------:R-:W-:Y:S05]  /*e320*/  BSYNC.RECONVERGENT B0 ;  /* 0x0000000000007941 */ /* 0x000fea0003800200 */
.L_x_7269:
        /* <DEDUP_REMOVED lines=29> */
.L_x_7272:
[----:B------:R-:W-:Y:S05]  /*e500*/  BSYNC.RECONVERGENT B0 ;  /* 0x0000000000007941 */ /* 0x000fea0003800200 */
.L_x_7271:
        /* <DEDUP_REMOVED lines=30> */
.L_x_7266:
        /* <DEDUP_REMOVED lines=82> */
.L_x_7280:
[----:B------:R-:W-:Y:S05]  /*ec10*/  BSYNC.RECONVERGENT B0 ;  /* 0x0000000000007941 */ /* 0x000fea0003800200 */
.L_x_7279:
[----:B-----5:R-:W-:Y:S01]  /*ec20*/  IMAD.MOV.U32 R6, RZ, RZ, R18 ;  /* 0x000000ffff067224 */ /* 0x020fe200078e0012 */
[----:B------:R-:W-:Y:S01]  /*ec30*/  MOV R4, R16 ;  /* 0x0000001000047202 */ /* 0x000fe20000000f00 */
[----:B------:R-:W-:Y:S01]  /*ec40*/  IMAD.MOV.U32 R7, RZ, RZ, R19 ;  /* 0x000000ffff077224 */ /* 0x000fe200078e0013 */
[----:B------:R-:W-:Y:S02]  /*ec50*/  MOV R5, R17 ;  /* 0x0000001100057202 */ /* 0x000fe40000000f00 */
.L_x_7278:
[----:B------:R-:W-:Y:S05]  /*ec60*/  BSYNC.RECONVERGENT B1 ;  /* 0x0000000000017941 */ /* 0x000fea0003800200 */
.L_x_7277:
        /* <DEDUP_REMOVED lines=49> */
.L_x_7284:
[----:B------:R-:W-:Y:S05]  /*ef80*/  BSYNC.RECONVERGENT B0 ;  /* 0x0000000000007941 */ /* 0x000fea0003800200 */
.L_x_7283:
[----:B-----5:R4:W-:Y:S02]  /*ef90*/  STS.128 [R2+0x2000], R16 ;  /* 0x0020001002007388 */ /* 0x0209e40000000c00 */
.L_x_7282:
[----:B------:R-:W-:Y:S05]  /*efa0*/  BSYNC.RECONVERGENT B1 ;  /* 0x0000000000017941 */ /* 0x000fea0003800200 */
.L_x_7281:
        /* <DEDUP_REMOVED lines=48> */
.L_x_7288:
[----:B------:R-:W-:Y:S05]  /*f2b0*/  BSYNC.RECONVERGENT B0 ;  /* 0x0000000000007941 */ /* 0x000fea0003800200 */
.L_x_7287:
[----:B-----5:R1:W-:Y:S02]  /*f2c0*/  STS.128 [R2+0x4000], R16 ;  /* 0x0040001002007388 */ /* 0x0203e40000000c00 */
.L_x_7286:
[----:B------:R-:W-:Y:S05]  /*f2d0*/  BSYNC.RECONVERGENT B1 ;  /* 0x0000000000017941 */ /* 0x000fea0003800200 */
.L_x_7285:
        /* <DEDUP_REMOVED lines=47> */
.L_x_7290:
[----:B------:R-:W-:Y:S05]  /*f5d0*/  BSYNC.RECONVERGENT B0 ;  /* 0x0000000000007941 */ /* 0x000fea0003800200 */
.L_x_7289:
[----:B-----5:R4:W-:Y:S02]  /*f5e0*/  STS.128 [R2+0x6000], R16 ;  /* 0x0060001002007388 */ /* 0x0209e40000000c00 */
.L_x_7276:
[----:B------:R-:W-:Y:S05]  /*f5f0*/  BSYNC.RECONVERGENT B2 ;  /* 0x0000000000027941 */ /* 0x000fea0003800200 */
.L_x_7275:
        /* <DEDUP_REMOVED lines=64> */
.L_x_7296:
[----:B------:R-:W-:Y:S05]  /*fa00*/  BSYNC.RECONVERGENT B0 ;  /* 0x0000000000007941 */ /* 0x000fea0003800200 */
.L_x_7295:
[----:B-----5:R1:W-:Y:S02]  /*fa10*/  STS.128 [R2+0x800], R16 ;  /* 0x0008001002007388 */ /* 0x0203e40000000c00 */
.L_x_7294:
[----:B------:R-:W-:Y:S05]  /*fa20*/  BSYNC.RECONVERGENT B1 ;  /* 0x0000000000017941 */ /* 0x000fea0003800200 */
.L_x_7293:
        /* <DEDUP_REMOVED lines=57> */
.L_x_7300:
[----:B------:R-:W-:Y:S05]  /*fdc0*/  BSYNC.RECONVERGENT B0 ;  /* 0x0000000000007941 */ /* 0x000fea0003800200 */
.L_x_7299:
[----:B-----5:R4:W-:Y:S02]  /*fdd0*/  STS.128 [R2+0x2800], R16 ;  /* 0x0028001002007388 */ /* 0x0209e40000000c00 */
.L_x_7298:
[----:B------:R-:W-:Y:S05]  /*fde0*/  BSYNC.RECONVERGENT B1 ;  /* 0x0000000000017941 */ /* 0x000fea0003800200 */
.L_x_7297:
        /* <DEDUP_REMOVED lines=57> */
.L_x_7304:
[----:B------:R-:W-:Y:S05]  /*10180*/  BSYNC.RECONVERGENT B0 ;  /* 0x0000000000007941 */ /* 0x000fea0003800200 */
.L_x_7303:
[----:B-----5:R4:W-:Y:S02]  /*10190*/  STS.128 [R2+0x4800], R16 ;  /* 0x0048001002007388 */ /* 0x0209e40000000c00 */
.L_x_7302:
[----:B------:R-:W-:Y:S05]  /*101a0*/  BSYNC.RECONVERGENT B1 ;  /* 0x0000000000017941 */ /* 0x000fea0003800200 */
.L_x_7301:
        /* <DEDUP_REMOVED lines=57> */
.L_x_7306:
[----:B------:R-:W-:Y:S05]  /*10540*/  BSYNC.RECONVERGENT B0 ;  /* 0x0000000000007941 */ /* 0x000fea0003800200 */
.L_x_7305:
[----:B-----5:R4:W-:Y:S02]  /*10550*/  STS.128 [R2+0x6800], R16 ;  /* 0x0068001002007388 */ /* 0x0209e40000000c00 */
.L_x_7292:
[----:B------:R-:W-:Y:S05]  /*10560*/  BSYNC.RECONVERGENT B2 ;  /* 0x0000000000027941 */ /* 0x000fea0003800200 */
.L_x_7291:
        /* <DEDUP_REMOVED lines=66> */
.L_x_7312:
[----:B------:R-:W-:Y:S05]  /*10990*/  BSYNC.RECONVERGENT B0 ;  /* 0x0000000000007941 */ /* 0x000fea0003800200 */
.L_x_7311:
[----:B-----5:R4:W-:Y:S02]  /*109a0*/  STS.128 [R2+0x1000], R16 ;  /* 0x0010001002007388 */ /* 0x0209e40000000c00 */
.L_x_7310:
[----:B------:R-:W-:Y:S05]  /*109b0*/  BSYNC.RECONVERGENT B1 ;  /* 0x0000000000017941 */ /* 0x000fea0003800200 */
.L_x_7309:
        /* <DEDUP_REMOVED lines=58> */
.L_x_7316:
[----:B------:R-:W-:Y:S05]  /*10d60*/  BSYNC.RECONVERGENT B0 ;  /* 0x0000000000007941 */ /* 0x000fea0003800200 */
.L_x_7315:
[----:B-----5:R1:W-:Y:S02]  /*10d70*/  STS.128 [R2+0x3000], R16 ;  /* 0x0030001002007388 */ /* 0x0203e40000000c00 */
.L_x_7314:
[----:B------:R-:W-:Y:S05]  /*10d80*/  BSYNC.RECONVERGENT B1 ;  /* 0x0000000000017941 */ /* 0x000fea0003800200 */
.L_x_7313:
        /* <DEDUP_REMOVED lines=58> */
.L_x_7320:
[----:B------:R-:W-:Y:S05]  /*11130*/  BSYNC.RECONVERGENT B0 ;  /* 0x0000000000007941 */ /* 0x000fea0003800200 */
.L_x_7319:
[----:B-----5:R4:W-:Y:S02]  /*11140*/  STS.128 [R2+0x5000], R16 ;  /* 0x0050001002007388 */ /* 0x0209e40000000c00 */
.L_x_7318:
[----:B------:R-:W-:Y:S05]  /*11150*/  BSYNC.RECONVERGENT B1 ;  /* 0x0000000000017941 */ /* 0x000fea0003800200 */
.L_x_7317:
        /* <DEDUP_REMOVED lines=57> */
.L_x_7322:
[----:B------:R-:W-:Y:S05]  /*114f0*/  BSYNC.RECONVERGENT B0 ;  /* 0x0000000000007941 */ /* 0x000fea0003800200 */
.L_x_7321:
[----:B-----5:R4:W-:Y:S02]  /*11500*/  STS.128 [R2+0x7000], R16 ;  /* 0x0070001002007388 */ /* 0x0209e40000000c00 */
.L_x_7308:
[----:B------:R-:W-:Y:S05]  /*11510*/  BSYNC.RECONVERGENT B2 ;  /* 0x0000000000027941 */ /* 0x000fea0003800200 */
.L_x_7307:
        /* <DEDUP_REMOVED lines=67> */
.L_x_7326:
[----:B------:R-:W-:Y:S05]  /*11950*/  BSYNC.RECONVERGENT B0 ;  /* 0x0000000000007941 */ /* 0x000fea0003800200 */
.L_x_7325:
[----:B-----5:R3:W-:Y:S02]  /*11960*/  STS.128 [R2+0x1800], R16 ;  /* 0x0018001002007388 */ /* 0x0207e40000000c00 */
.L_x_7324:
[----:B------:R-:W-:Y:S05]  /*11970*/  BSYNC.RECONVERGENT B1 ;  /* 0x0000000000017941 */ /* 0x000fea0003800200 */
.L_x_7323:
        /* <DEDUP_REMOVED lines=58> */
.L_x_7330:
[----:B------:R-:W-:Y:S05]  /*11d20*/  BSYNC.RECONVERGENT B0 ;  /* 0x0000000000007941 */ /* 0x000fea0003800200 */
.L_x_7329:
[----:B-----5:R1:W-:Y:S02]  /*11d30*/  STS.128 [R2+0x3800], R16 ;  /* 0x0038001002007388 */ /* 0x0203e40000000c00 */
.L_x_7328:
[----:B------:R-:W-:Y:S05]  /*11d40*/  BSYNC.RECONVERGENT B1 ;  /* 0x0000000000017941 */ /* 0x000fea0003800200 */
.L_x_7327:
        /* <DEDUP_REMOVED lines=58> */
.L_x_7334:
[----:B------:R-:W-:Y:S05]  /*120f0*/  BSYNC.RECONVERGENT B0 ;  /* 0x0000000000007941 */ /* 0x000fea0003800200 */
.L_x_7333:
[----:B-----5:R3:W-:Y:S02]  /*12100*/  STS.128 [R2+0x5800], R16 ;  /* 0x0058001002007388 */ /* 0x0207e40000000c00 */
.L_x_7332:
[----:B------:R-:W-:Y:S05]  /*12110*/  BSYNC.RECONVERGENT B1 ;  /* 0x0000000000017941 */ /* 0x000fea0003800200 */
.L_x_7331:
        /* <DEDUP_REMOVED lines=56> */
.L_x_7336:
[----:B------:R-:W-:Y:S05]  /*124a0*/  BSYNC.RECONVERGENT B0 ;  /* 0x0000000000007941 */ /* 0x000fea0003800200 */
.L_x_7335:
[----:B-----5:R3:W-:Y:S01]  /*124b0*/  STS.128 [R2+0x7800], R16 ;  /* 0x0078001002007388 */ /* 0x0207e20000000c00 */
[----:B------:R-:W-:Y:S05]  /*124c0*/  BRA `(.L_x_7273) ;  /* 0x0000005800f87947 */ /* 0x000fea0003800000 */
.L_x_7274:
        /* <DEDUP_REMOVED lines=95> */
.L_x_7342:
[----:B------:R-:W-:Y:S05]  /*12ac0*/  BSYNC.RECONVERGENT B0 ;  /* 0x0000000000007941 */ /* 0x000fea0003800200 */
.L_x_7341:
[----:B-----5:R-:W-:Y:S01]  /*12ad0*/  IMAD.MOV.U32 R6, RZ, RZ, R38 ;  /* 0x000000ffff067224 */ /* 0x020fe200078e0026 */
[----:B------:R-:W-:Y:S01]  /*12ae0*/  MOV R4, R36 ;  /* 0x0000002400047202 */ /* 0x000fe20000000f00 */
[----:B------:R-:W-:Y:S01]  /*12af0*/  IMAD.MOV.U32 R7, RZ, RZ, R39 ;  /* 0x000000ffff077224 */ /* 0x000fe200078e0027 */
[----:B------:R-:W-:Y:S02]  /*12b00*/  MOV R5, R37 ;  /* 0x0000002500057202 */ /* 0x000fe40000000f00 */
.L_x_7340:
[----:B------:R-:W-:Y:S05]  /*12b10*/  BSYNC.RECONVERGENT B1 ;  /* 0x0000000000017941 */ /* 0x000fea0003800200 */
.L_x_7339:
        /* <DEDUP_REMOVED lines=87> */
.L_x_7346:
[----:B------:R-:W-:Y:S05]  /*13090*/  BSYNC.RECONVERGENT B0 ;  /* 0x0000000000007941 */ /* 0x000fea0003800200 */
.L_x_7345:
[----:B-----5:R4:W-:Y:S02]  /*130a0*/  STS.128 [R2+0x2000], R36 ;  /* 0x0020002402007388 */ /* 0x0209e40000000c00 */
.L_x_7344:
[----:B------:R-:W-:Y:S05]  /*130b0*/  BSYNC.RECONVERGENT B1 ;  /* 0x0000000000017941 */ /* 0x000fea0003800200 */
.L_x_7343:
        /* <DEDUP_REMOVED lines=86> */
.L_x_7350:
[----:B------:R-:W-:Y:S05]  /*13620*/  BSYNC.RECONVERGENT B0 ;  /* 0x0000000000007941 */ /* 0x000fea0003800200 */
.L_x_7349:
[----:B-----5:R1:W-:Y:S02]  /*13630*/  STS.128 [R2+0x4000], R36 ;  /* 0x0040002402007388 */ /* 0x0203e40000000c00 */
.L_x_7348:
[----:B------:R-:W-:Y:S05]  /*13640*/  BSYNC.RECONVERGENT B1 ;  /* 0x0000000000017941 */ /* 0x000fea0003800200 */
.L_x_7347:
        /* <DEDUP_REMOVED lines=85> */
.L_x_7352:
[----:B------:R-:W-:Y:S05]  /*13ba0*/  BSYNC.RECONVERGENT B0 ;  /* 0x0000000000007941 */ /* 0x000fea0003800200 */
.L_x_7351:
[----:B-----5:R4:W-:Y:S02]  /*13bb0*/  STS.128 [R2+0x6000], R36 ;  /* 0x0060002402007388 */ /* 0x0209e40000000c00 */
.L_x_7338:
[----:B------:R-:W-:Y:S05]  /*13bc0*/  BSYNC.RECONVERGENT B2 ;  /* 0x0000000000027941 */ /* 0x000fea0003800200 */
.L_x_7337:
        /* <DEDUP_REMOVED lines=94> */
.L_x_7358:
[----:B------:R-:W-:Y:S05]  /*141b0*/  BSYNC.RECONVERGENT B0 ;  /* 0x0000000000007941 */ /* 0x000fea0003800200 */
.L_x_7357:
[----:B-----5:R1:W-:Y:S02]  /*141c0*/  STS.128 [R2+0x800], R32 ;  /* 0x0008002002007388 */ /* 0x0203e40000000c00 */
.L_x_7356:
[----:B------:R-:W-:Y:S05]  /*141d0*/  BSYNC.RECONVERGENT B1 ;  /* 0x0000000000017941 */ /* 0x000fea0003800200 */
.L_x_7355:
        /* <DEDUP_REMOVED lines=87> */
.L_x_7362:
[----:B------:R-:W-:Y:S05]  /*14750*/  BSYNC.RECONVERGENT B0 ;  /* 0x0000000000007941 */ /* 0x000fea0003800200 */
.L_x_7361:
[----:B-----5:R1:W-:Y:S02]  /*14760*/  STS.128 [R2+0x2800], R32 ;  /* 0x0028002002007388 */ /* 0x0203e40000000c00 */
.L_x_7360:
[----:B------:R-:W-:Y:S05]  /*14770*/  BSYNC.RECONVERGENT B1 ;  /* 0x0000000000017941 */ /* 0x000fea0003800200 */
.L_x_7359:
        /* <DEDUP_REMOVED lines=87> */
.L_x_7366:
[----:B------:R-:W-:Y:S05]  /*14cf0*/  BSYNC.RECONVERGENT B0 ;  /* 0x0000000000007941 */ /* 0x000fea0003800200 */
.L_x_7365:
[----:B-----5:R1:W-:Y:S02]  /*14d00*/  STS.128 [R2+0x4800], R32 ;  /* 0x0048002002007388 */ /* 0x0203e40000000c00 */
.L_x_7364:
[----:B------:R-:W-:Y:S05]  /*14d10*/  BSYNC.RECONVERGENT B1 ;  /* 0x0000000000017941 */ /* 0x000fea0003800200 */
.L_x_7363:
        /* <DEDUP_REMOVED lines=86> */
.L_x_7368:
[----:B------:R-:W-:Y:S05]  /*15280*/  BSYNC.RECONVERGENT B0 ;  /* 0x0000000000007941 */ /* 0x000fea0003800200 */
.L_x_7367:
[----:B-----5:R1:W-:Y:S02]  /*15290*/  STS.128 [R2+0x6800], R32 ;  /* 0x0068002002007388 */ /* 0x0203e40000000c00 */
.L_x_7354:
[----:B------:R-:W-:Y:S05]  /*152a0*/  BSYNC.RECONVERGENT B2 ;  /* 0x0000000000027941 */ /* 0x000fea0003800200 */
.L_x_7353:
        /* <DEDUP_REMOVED lines=96> */
.L_x_7374:
[----:B------:R-:W-:Y:S05]  /*158b0*/  BSYNC.RECONVERGENT B0 ;  /* 0x0000000000007941 */ /* 0x000fea0003800200 */
.L_x_7373:
[----:B-----5:R4:W-:Y:S02]  /*158c0*/  STS.128 [R2+0x1000], R32 ;  /* 0x0010002002007388 */ /* 0x0209e40000000c00 */
.L_x_7372:
[----:B------:R-:W-:Y:S05]  /*158d0*/  BSYNC.RECONVERGENT B1 ;  /* 0x0000000000017941 */ /* 0x000fea0003800200 */
.L_x_7371:
        /* <DEDUP_REMOVED lines=88> */
.L_x_7378:
[----:B------:R-:W-:Y:S05]  /*15e60*/  BSYNC.RECONVERGENT B0 ;  /* 0x0000000000007941 */ /* 0x000fea0003800200 */
.L_x_7377:
[----:B-----5:R1:W-:Y:S02]  /*15e70*/  STS.128 [R2+0x3000], R32 ;  /* 0x0030002002007388 */ /* 0x0203e40000000c00 */
.L_x_7376:
[----:B------:R-:W-:Y:S05]  /*15e80*/  BSYNC.RECONVERGENT B1 ;  /* 0x0000000000017941 */ /* 0x000fea0003800200 */
.L_x_7375:
        /* <DEDUP_REMOVED lines=88> */
.L_x_7382:
[----:B------:R-:W-:Y:S05]  /*16410*/  BSYNC.RECONVERGENT B0 ;  /* 0x0000000000007941 */ /* 0x000fea0003800200 */
.L_x_7381:
[----:B-----5:R4:W-:Y:S02]  /*16420*/  STS.128 [R2+0x5000], R32 ;  /* 0x0050002002007388 */ /* 0x0209e40000000c00 */
.L_x_7380:
[----:B------:R-:W-:Y:S05]  /*16430*/  BSYNC.RECONVERGENT B1 ;  /* 0x0000000000017941 */ /* 0x000fea0003800200 */
.L_x_7379:
        /* <DEDUP_REMOVED lines=86> */
.L_x_7384:
[----:B------:R-:W-:Y:S05]  /*169a0*/  BSYNC.RECONVERGENT B0 ;  /* 0x0000000000007941 */ /* 0x000fea0003800200 */
.L_x_7383:
[----:B-----5:R4:W-:Y:S02]  /*169b0*/  STS.128 [R2+0x7000], R32 ;  /* 0x0070002002007388 */ /* 0x0209e40000000c00 */
.L_x_7370:
[----:B------:R-:W-:Y:S05]  /*169c0*/  BSYNC.RECONVERGENT B2 ;  /* 0x0000000000027941 */ /* 0x000fea0003800200 */
.L_x_7369:
        /* <DEDUP_REMOVED lines=95> */
.L_x_7388:
[----:B------:R-:W-:Y:S05]  /*16fc0*/  BSYNC.RECONVERGENT B0 ;  /* 0x0000000000007941 */ /* 0x000fea0003800200 */
.L_x_7387:
[----:B-----5:R3:W-:Y:S02]  /*16fd0*/  STS.128 [R2+0x1800], R36 ;  /* 0x0018002402007388 */ /* 0x0207e40000000c00 */
.L_x_7386:
[----:B------:R-:W-:Y:S05]  /*16fe0*/  BSYNC.RECONVERGENT B1 ;  /* 0x0000000000017941 */ /* 0x000fea0003800200 */
.L_x_7385:
        /* <DEDUP_REMOVED lines=87> */
.L_x_7392:
[----:B------:R-:W-:Y:S05]  /*17560*/  BSYNC.RECONVERGENT B0 ;  /* 0x0000000000007941 */ /* 0x000fea0003800200 */
.L_x_7391:
[----:B-----5:R3:W-:Y:S02]  /*17570*/  STS.128 [R2+0x3800], R36 ;  /* 0x0038002402007388 */ /* 0x0207e40000000c00 */
.L_x_7390:
[----:B------:R-:W-:Y:S05]  /*17580*/  BSYNC.RECONVERGENT B1 ;  /* 0x0000000000017941 */ /* 0x000fea0003800200 */
.L_x_7389:
        /* <DEDUP_REMOVED lines=87> */
.L_x_7396:
[----:B------:R-:W-:Y:S05]  /*17b00*/  BSYNC.RECONVERGENT B0 ;  /* 0x0000000000007941 */ /* 0x000fea0003800200 */
.L_x_7395:
[----:B-----5:R3:W-:Y:S02]  /*17b10*/  STS.128 [R2+0x5800], R36 ;  /* 0x0058002402007388 */ /* 0x0207e40000000c00 */
.L_x_7394:
[----:B------:R-:W-:Y:S05]  /*17b20*/  BSYNC.RECONVERGENT B1 ;  /* 0x0000000000017941 */ /* 0x000fea0003800200 */
.L_x_7393:
        /* <DEDUP_REMOVED lines=86> */
.L_x_7398:
[----:B------:R-:W-:Y:S05]  /*18090*/  BSYNC.RECONVERGENT B0 ;  /* 0x0000000000007941 */ /* 0x000fea0003800200 */
.L_x_7397:
[----:B-----5:R3:W-:Y:S02]  /*180a0*/  STS.128 [R2+0x7800], R36 ;  /* 0x0078002402007388 */ /* 0x0207e40000000c00 */
.L_x_7273:
[----:B------:R-:W-:Y:S05]  /*180b0*/  BSYNC.RECONVERGENT B3 ;  /* 0x0000000000037941 */ /* 0x000fea0003800200 */
.L_x_7265:
        /* <DEDUP_REMOVED lines=35> */
.L_x_7400:
[----:B------:R-:W-:Y:S05]  /*182f0*/  BSYNC.RECONVERGENT B0 ;  /* 0x0000000000007941 */ /* 0x000fea0003800200 */
.L_x_7399:
        /* <DEDUP_REMOVED lines=29> */
.L_x_7402:
[----:B------:R-:W-:Y:S05]  /*184d0*/  BSYNC.RECONVERGENT B0 ;  /* 0x0000000000007941 */ /* 0x000fea0003800200 */
.L_x_7401:
        /* <DEDUP_REMOVED lines=31> */
.L_x_7404:
[----:B------:R-:W-:Y:S05]  /*186d0*/  BSYNC.RECONVERGENT B0 ;  /* 0x0000000000007941 */ /* 0x000fea0003800200 */
.L_x_7403:
        /* <DEDUP_REMOVED lines=31> */
.L_x_7406:
[----:B------:R-:W-:Y:S05]  /*188d0*/  BSYNC.RECONVERGENT B0 ;  /* 0x0000000000007941 */ /* 0x000fea0003800200 */
.L_x_7405:
        /* <DEDUP_REMOVED lines=52> */
.L_x_7408:
[----:B------:R2:W-:Y:S04]  /*18c20*/  STS.128 [R2+0x10000], RZ ;  /* 0x010000ff02007388 */ /* 0x0005e80000000c00 */
[----:B------:R2:W-:Y:S04]  /*18c30*/  STS.128 [R2+0x12000], RZ ;  /* 0x012000ff02007388 */ /* 0x0005e80000000c00 */
[----:B------:R2:W-:Y:S04]  /*18c40*/  STS.128 [R2+0x14000], RZ ;  /* 0x014000ff02007388 */ /* 0x0005e80000000c00 */
[----:B------:R2:W-:Y:S02]  /*18c50*/  STS.128 [R2+0x16000], RZ ;  /* 0x016000ff02007388 */ /* 0x0005e40000000c00 */
.L_x_7409:
[----:B------:R-:W-:Y:S05]  /*18c60*/  BSYNC.RECONVERGENT B0 ;  /* 0x0000000000007941 */ /* 0x000fea0003800200 */
.L_x_7407:
        /* <DEDUP_REMOVED lines=41> */
.L_x_7411:
[----:B------:R-:W-:Y:S05]  /*18f00*/  BSYNC.RECONVERGENT B0 ;  /* 0x0000000000007941 */ /* 0x000fea0003800200 */
.L_x_7410:
        /* <DEDUP_REMOVED lines=36> */
.L_x_7413:
[----:B------:R-:W-:Y:S05]  /*19150*/  BSYNC.RECONVERGENT B0 ;  /* 0x0000000000007941 */ /* 0x000fea0003800200 */
.L_x_7412:
        /* <DEDUP_REMOVED lines=35> */
.L_x_7415:
[----:B------:R-:W-:Y:S05]  /*19390*/  BSYNC.RECONVERGENT B0 ;  /* 0x0000000000007941 */ /* 0x000fea0003800200 */
.L_x_7414:
[----:B----4-:R-:W-:Y:S01]  /*193a0*/  LDSM.16.M88.4 R16, [R91] ;  /* 0x000000005b10783b */ /* 0x010fe20000000200 */
[----:B------:R-:W-:Y:S01]  /*193b0*/  IMAD.MOV.U32 R165, RZ, RZ, 0x20 ;  /* 0x00000020ffa57424 */ /* 0x000fe200078e00ff */
[----:B------:R-:W-:Y:S01]  /*193c0*/  LOP3.LUT P0, RZ, R89, 0x2, RZ, 0xc0, !PT ;  /* 0x0000000259ff7812 */ /* 0x000fe2000780c0ff */
[----:B------:R-:W-:Y:S01]  /*193d0*/  VIADD R13, R66, UR6 ;  /* 0x00000006420d7c36 */ /* 0x000fe20008000000 */
[----:B------:R-:W4:Y:S01]  /*193e0*/  LDSM.16.M88.4 R48, [R66+UR6+0x8000] ;  /* 0x008000064230783b */ /* 0x000f220008000200 */
[----:B------:R-:W-:Y:S01]  /*193f0*/  IMAD.MOV.U32 R12, RZ, RZ, 0x40 ;  /* 0x00000040ff0c7424 */ /* 0x000fe200078e00ff */
[----:B------:R-:W-:Y:S01]  /*19400*/  SEL R8, R165, 0xffffffe0, !P0 ;  /* 0xffffffe0a5087807 */ /* 0x000fe20004000000 */
[----:B------:R-:W2:Y:S01]  /*19410*/  LDCU.64 UR8, c[0x0][0x508] ;  /* 0x0000a100ff0877ac */ /* 0x000ea20008000a00 */
[----:B------:R-:W3:Y:S01]  /*19420*/  LDSM.16.M88.4 R40, [R66+UR6+0x8800] ;  /* 0x008800064228783b */ /* 0x000ee20008000200 */
[----:B------:R-:W-:Y:S01]  /*19430*/  ISETP.NE.AND P0, PT, R100, RZ, PT ;  /* 0x000000ff6400720c */ /* 0x000fe20003f05270 */
[----:B------:R-:W-:Y:S01]  /*19440*/  IMAD.U32 R232, RZ, RZ, UR27 ;  /* 0x0000001bffe87e24 */ /* 0x000fe2000f8e00ff */
[--C-:B------:R-:W-:Y:S01]  /*19450*/  SHF.R.U32.HI R167, RZ, 0x2, R89.reuse ;  /* 0x00000002ffa77819 */ /* 0x100fe20000011659 */
[--C-:B------:R-:W-:Y:S01]  /*19460*/  IMAD.IADD R88, R91, 0x1, R8.reuse ;  /* 0x000000015b587824 */ /* 0x100fe200078e0208 */
[----:B------:R-:W3:Y:S01]  /*19470*/  LDSM.16.M88.4 R76, [R66+UR6+0x9000] ;  /* 0x00900006424c783b */ /* 0x000ee20008000200 */
[----:B------:R-:W-:Y:S01]  /*19480*/  IMAD.IADD R65, R13, 0x1, R8 ;  /* 0x000000010d417824 */ /* 0x000fe200078e0208 */
[----:B------:R-:W-:Y:S01]  /*19490*/  SEL R12, R12, 0xffffffc0, !P0 ;  /* 0xffffffc00c0c7807 */ /* 0x000fe20004000000 */
[----:B------:R-:W-:Y:S01]  /*194a0*/  UISETP.GT.AND UP0, UPT, UR30, UR7, UPT ;  /* 0x000000071e00728c */ /* 0x000fe2000bf04270 */
[----:B------:R-:W3:Y:S01]  /*194b0*/  LDSM.16.M88.4 R36, [R66+UR6+0x9800] ;  /* 0x009800064224783b */ /* 0x000ee20008000200 */
[----:B------:R-:W-:-:S02]  /*194c0*/  SHF.R.U32.HI R212, RZ, 0x1, R89 ;  /* 0x00000001ffd47819 */ /* 0x000fc40000011659 */
[--C-:B------:R-:W-:Y:S01]  /*194d0*/  IMAD.IADD R67, R91, 0x1, R12.reuse ;  /* 0x000000015b437824 */ /* 0x100fe200078e020c */
[----:B------:R-:W-:Y:S01]  /*194e0*/  LDSM.16.M88.4 R68, [R88] ;  /* 0x000000005844783b */ /* 0x000fe20000000200 */
[----:B------:R-:W-:Y:S01]  /*194f0*/  IMAD.IADD R13, R13, 0x1, R12 ;  /* 0x000000010d0d7824 */ /* 0x000fe200078e020c */
[----:B------:R-:W-:Y:S01]  /*19500*/  LOP3.LUT R167, R167, 0x7, RZ, 0xc0, !PT ;  /* 0x00000007a7a77812 */ /* 0x000fe200078ec0ff */
[C---:B------:R-:W-:Y:S01]  /*19510*/  IMAD.IADD R0, R8.reuse, 0x1, R67 ;  /* 0x0000000108007824 */ /* 0x040fe200078e0243 */
[----:B------:R-:W3:Y:S01]  /*19520*/  LDSM.16.M88.4 R24, [R65+0x8000] ;  /* 0x008000004118783b */ /* 0x000ee20000000200 */
[----:B------:R-:W-:Y:S01]  /*19530*/  IMAD.IADD R3, R8, 0x1, R13 ;  /* 0x0000000108037824 */ /* 0x000fe200078e020d */
[----:B--2---:R-:W-:Y:S02]  /*19540*/  UIADD3 UR8, UPT, UPT, UR27, UR8, -UR21 ;  /* 0x000000081b087290 */ /* 0x004fe4000fffe815 */
[----:B------:R-:W2:Y:S04]  /*19550*/  LDSM.16.M88.4 R20, [R65+0x8800] ;  /* 0x008800004114783b */ /* 0x000ea80000000200 */
[----:B-1----:R-:W1:Y:S04]  /*19560*/  LDSM.16.M88.4 R4, [R65+0x9000] ;  /* 0x009000004104783b */ /* 0x002e680000000200 */
[----:B------:R-:W1:Y:S04]  /*19570*/  LDSM.16.M88.4 R84, [R65+0x9800] ;  /* 0x009800004154783b */ /* 0x000e680000000200 */
[----:B------:R-:W-:Y:S01]  /*19580*/  LDSM.16.M88.4 R28, [R67] ;  /* 0x00000000431c783b */ /* 0x000fe20000000200 */
[C---:B----4-:R-:W-:Y:S03]  /*19590*/  HMMA.16816.F32 R32, R16.reuse, R48, RZ ;  /* 0x000000301020723c */ /* 0x050fe600000018ff */
[----:B------:R-:W4:Y:S04]  /*195a0*/  LDSM.16.M88.4 R52, [R13+0x8000] ;  /* 0x008000000d34783b */ /* 0x000f280000000200 */
[----:B------:R-:W-:Y:S01]  /*195b0*/  LDSM.16.M88.4 R56, [R13+0x9800] ;  /* 0x009800000d38783b */ /* 0x000fe20000000200 */
[C---:B------:R-:W-:Y:S03]  /*195c0*/  HMMA.16816.F32 R48, R16.reuse, R50, RZ ;  /* 0x000000321030723c */ /* 0x040fe600000018ff */
[----:B------:R-:W-:Y:S04]  /*195d0*/  LDSM.16.M88.4 R92, [R3+0x9000] ;  /* 0x00900000035c783b */ /* 0x000fe80000000200 */
[----:B------:R-:W-:Y:S01]  /*195e0*/  LDSM.16.M88.4 R96, [R91+0x6000] ;  /* 0x006000005b60783b */ /* 0x000fe20000000200 */
[C---:B---3--:R-:W-:Y:S03]  /*195f0*/  HMMA.16816.F32 R44, R16.reuse, R40, RZ ;  /* 0x00000028102c723c */ /* 0x048fe600000018ff */
[----:B------:R-:W-:Y:S04]  /*19600*/  LDSM.16.M88.4 R100, [R65+0xe000] ;  /* 0x00e000004164783b */ /* 0x000fe80000000200 */
[----:B------:R-:W-:Y:S01]  /*19610*/  LDSM.16.M88.4 R104, [R66+UR6+0xe800] ;  /* 0x00e800064268783b */ /* 0x000fe20008000200 */
[C---:B------:R-:W-:Y:S03]  /*19620*/  HMMA.16816.F32 R80, R16.reuse, R76, RZ ;  /* 0x0000004c1050723c */ /* 0x040fe600000018ff */
[----:B------:R-:W0:Y:S05]  /*19630*/  LDGDEPBAR ;  /* 0x00000000000079af */ /* 0x000e2a0000000000 */
[C---:B------:R-:W-:Y:S08]  /*19640*/  HMMA.16816.F32 R40, R16.reuse, R42, RZ ;  /* 0x0000002a1028723c */ /* 0x040ff000000018ff */
[C---:B------:R-:W-:Y:S08]  /*19650*/  HMMA.16816.F32 R76, R16.reuse, R78, RZ ;  /* 0x0000004e104c723c */ /* 0x040ff000000018ff */
[C---:B-----5:R-:W-:Y:S08]  /*19660*/  HMMA.16816.F32 R72, R16.reuse, R36, RZ ;  /* 0x000000241048723c */ /* 0x060ff000000018ff */
[----:B------:R-:W-:Y:S01]  /*19670*/  HMMA.16816.F32 R16, R16, R38, RZ ;  /* 0x000000261010723c */ /* 0x000fe200000018ff */
[----:B------:R-:W3:Y:S07]  /*19680*/  LDSM.16.M88.4 R36, [R13+0x8800] ;  /* 0x008800000d24783b */ /* 0x000eee0000000200 */
[C---:B------:R-:W-:Y:S08]  /*19690*/  HMMA.16816.F32 R32, R68.reuse, R24, R32 ;  /* 0x000000184420723c */ /* 0x040ff00000001820 */
[C---:B------:R-:W-:Y:S01]  /*196a0*/  HMMA.16816.F32 R48, R68.reuse, R26, R48 ;  /* 0x0000001a4430723c */ /* 0x040fe20000001830 */
[----:B------:R-:W3:Y:S07]  /*196b0*/  LDSM.16.M88.4 R24, [R13+0x9000] ;  /* 0x009000000d18783b */ /* 0x000eee0000000200 */
[C---:B--2---:R-:W-:Y:S08]  /*196c0*/  HMMA.16816.F32 R44, R68.reuse, R20, R44 ;  /* 0x00000014442c723c */ /* 0x044ff0000000182c */
[C---:B------:R-:W-:Y:S01]  /*196d0*/  HMMA.16816.F32 R40, R68.reuse, R22, R40 ;  /* 0x000000164428723c */ /* 0x040fe20000001828 */
[----:B------:R-:W-:Y:S07]  /*196e0*/  LDSM.16.M88.4 R20, [R3+0x8000] ;  /* 0x008000000314783b */ /* 0x000fee0000000200 */
[C---:B-1----:R-:W-:Y:S08]  /*196f0*/  HMMA.16816.F32 R80, R68.reuse, R4, R80 ;  /* 0x000000044450723c */ /* 0x042ff00000001850 */
[C---:B------:R-:W-:Y:S01]  /*19700*/  HMMA.16816.F32 R76, R68.reuse, R6, R76 ;  /* 0x00000006444c723c */ /* 0x040fe2000000184c */
[----:B------:R-:W1:Y:S07]  /*19710*/  LDSM.16.M88.4 R4, [R0] ;  /* 0x000000000004783b */ /* 0x000e6e0000000200 */
[C---:B------:R-:W-:Y:S08]  /*19720*/  HMMA.16816.F32 R72, R68.reuse, R84, R72 ;  /* 0x000000544448723c */ /* 0x040ff00000001848 */
[----:B------:R-:W-:Y:S01]  /*19730*/  HMMA.16816.F32 R68, R68, R86, R16 ;  /* 0x000000564444723c */ /* 0x000fe20000001810 */
[----:B------:R-:W2:Y:S04]  /*19740*/  LDSM.16.M88.4 R16, [R3+0x8800] ;  /* 0x008800000310783b */ /* 0x000ea80000000200 */
[----:B------:R-:W-:Y:S03]  /*19750*/  LDSM.16.M88.4 R84, [R66+UR6+0xa800] ;  /* 0x00a800064254783b */ /* 0x000fe60008000200 */
[C---:B----4-:R-:W-:Y:S08]  /*19760*/  HMMA.16816.F32 R32, R28.reuse, R52, R32 ;  /* 0x000000341c20723c */ /* 0x050ff00000001820 */
[C---:B------:R-:W-:Y:S01]  /*19770*/  HMMA.16816.F32 R48, R28.reuse, R54, R48 ;  /* 0x000000361c30723c */ /* 0x040fe20000001830 */
[----:B------:R-:W4:Y:S07]  /*19780*/  LDSM.16.M88.4 R52, [R3+0x9800] ;  /* 0x009800000334783b */ /* 0x000f2e0000000200 */
[C---:B---3--:R-:W-:Y:S08]  /*19790*/  HMMA.16816.F32 R44, R28.reuse, R36, R44 ;  /* 0x000000241c2c723c */ /* 0x048ff0000000182c */
[C---:B------:R-:W-:Y:S01]  /*197a0*/  HMMA.16816.F32 R40, R28.reuse, R38, R40 ;  /* 0x000000261c28723c */ /* 0x040fe20000001828 */
[----:B------:R-:W-:Y:S07]  /*197b0*/  LDSM.16.M88.4 R36, [R66+UR6+0xa000] ;  /* 0x00a000064224783b */ /* 0x000fee0008000200 */
[C---:B------:R-:W-:Y:S08]  /*197c0*/  HMMA.16816.F32 R80, R28.reuse, R24, R80 ;  /* 0x000000181c50723c */ /* 0x040ff00000001850 */
[C---:B------:R-:W-:Y:S01]  /*197d0*/  HMMA.16816.F32 R76, R28.reuse, R26, R76 ;  /* 0x0000001a1c4c723c */ /* 0x040fe2000000184c */
[----:B------:R-:W3:Y:S07]  /*197e0*/  LDSM.16.M88.4 R24, [R91+0x2000] ;  /* 0x002000005b18783b */ /* 0x000eee0000000200 */
[C---:B------:R-:W-:Y:S08]  /*197f0*/  HMMA.16816.F32 R72, R28.reuse, R56, R72 ;  /* 0x000000381c48723c */ /* 0x040ff00000001848 */
[----:B------:R-:W-:Y:S01]  /*19800*/  HMMA.16816.F32 R68, R28, R58, R68 ;  /* 0x0000003a1c44723c */ /* 0x000fe20000001844 */
[----:B------:R-:W3:Y:S04]  /*19810*/  LDSM.16.M88.4 R28, [R66+UR6+0xb800] ;  /* 0x00b80006421c783b */ /* 0x000ee80008000200 */
        /* <DEDUP_REMOVED lines=10> */
[C---:B----4-:R-:W-:Y:S08]  /*198c0*/  HMMA.16816.F32 R72, R4.reuse, R52, R72 ;  /* 0x000000340448723c */ /* 0x050ff00000001848 */
[----:B------:R-:W-:Y:S01]  /*198d0*/  HMMA.16816.F32 R68, R4, R54, R68 ;  /* 0x000000360444723c */ /* 0x000fe20000001844 */
[----:B------:R-:W2:Y:S04]  /*198e0*/  LDSM.16.M88.4 R4, [R65+0xa800] ;  /* 0x00a800004104783b */ /* 0x000ea80000000200 */
[----:B------:R-:W4:Y:S03]  /*198f0*/  LDSM.16.M88.4 R52, [R65+0xb000] ;  /* 0x00b000004134783b */ /* 0x000f260000000200 */
[C---:B---3--:R-:W-:Y:S08]  /*19900*/  HMMA.16816.F32 R32, R24.reuse, R36, R32 ;  /* 0x000000241820723c */ /* 0x048ff00000001820 */
[C---:B------:R-:W-:Y:S01]  /*19910*/  HMMA.16816.F32 R48, R24.reuse, R38, R48 ;  /* 0x000000261830723c */ /* 0x040fe20000001830 */
[----:B------:R-:W3:Y:S07]  /*19920*/  LDSM.16.M88.4 R36, [R65+0xb800] ;  /* 0x00b800004124783b */ /* 0x000eee0000000200 */
[C---:B------:R-:W-:Y:S08]  /*19930*/  HMMA.16816.F32 R44, R24.reuse, R84, R44 ;  /* 0x00000054182c723c */ /* 0x040ff0000000182c */
[C---:B------:R-:W-:Y:S01]  /*19940*/  HMMA.16816.F32 R40, R24.reuse, R86, R40 ;  /* 0x000000561828723c */ /* 0x040fe20000001828 */
[----:B------:R-:W-:Y:S07]  /*19950*/  LDSM.16.M88.4 R84, [R3+0xa800] ;  /* 0x00a800000354783b */ /* 0x000fee0000000200 */
[C---:B------:R-:W-:Y:S08]  /*19960*/  HMMA.16816.F32 R72, R24.reuse, R28, R72 ;  /* 0x0000001c1848723c */ /* 0x040ff00000001848 */
[----:B------:R-:W-:Y:S01]  /*19970*/  HMMA.16816.F32 R68, R24, R30, R68 ;  /* 0x0000001e1844723c */ /* 0x000fe20000001844 */
[----:B------:R-:W-:Y:S07]  /*19980*/  LDSM.16.M88.4 R28, [R67+0x2000] ;  /* 0x00200000431c783b */ /* 0x000fee0000000200 */
        /* <DEDUP_REMOVED lines=10> */
[C---:B----4-:R-:W-:Y:S08]  /*19a30*/  HMMA.16816.F32 R80, R16.reuse, R52, R80 ;  /* 0x000000341050723c */ /* 0x050ff00000001850 */
[C---:B------:R-:W-:Y:S01]  /*19a40*/  HMMA.16816.F32 R76, R16.reuse, R54, R76 ;  /* 0x00000036104c723c */ /* 0x040fe2000000184c */
[----:B------:R-:W-:Y:S07]  /*19a50*/  LDSM.16.M88.4 R52, [R3+0xa000] ;  /* 0x00a000000334783b */ /* 0x000fee0000000200 */
[C---:B---3--:R-:W-:Y:S08]  /*19a60*/  HMMA.16816.F32 R72, R16.reuse, R36, R72 ;  /* 0x000000241048723c */ /* 0x048ff00000001848 */
        /* <DEDUP_REMOVED lines=14> */
[----:B------:R-:W4:Y:S04]  /*19b50*/  LDSM.16.M88.4 R28, [R66+UR6+0xd000] ;  /* 0x00d00006421c783b */ /* 0x000f280008000200 */
[----:B------:R-:W-:Y:S03]  /*19b60*/  LDSM.16.M88.4 R92, [R66+UR6+0xf000] ;  /* 0x00f00006425c783b */ /* 0x000fe60008000200 */
[C---:B---3--:R-:W-:Y:S08]  /*19b70*/  HMMA.16816.F32 R32, R16.reuse, R52, R32 ;  /* 0x000000341020723c */ /* 0x048ff00000001820 */
[C---:B------:R-:W-:Y:S01]  /*19b80*/  HMMA.16816.F32 R48, R16.reuse, R54, R48 ;  /* 0x000000361030723c */ /* 0x040fe20000001830 */
[----:B------:R-:W3:Y:S07]  /*19b90*/  LDSM.16.M88.4 R52, [R66+UR6+0xd800] ;  /* 0x00d800064234783b */ /* 0x000eee0008000200 */
[C---:B------:R-:W-:Y:S08]  /*19ba0*/  HMMA.16816.F32 R44, R16.reuse, R84, R44 ;  /* 0x00000054102c723c */ /* 0x040ff0000000182c */
        /* <DEDUP_REMOVED lines=31> */
[C---:B----4-:R-:W-:Y:S08]  /*19da0*/  HMMA.16816.F32 R72, R16.reuse, R28, R72 ;  /* 0x0000001c1048723c */ /* 0x050ff00000001848 */
[----:B------:R-:W-:Y:S01]  /*19db0*/  HMMA.16816.F32 R68, R16, R30, R68 ;  /* 0x0000001e1044723c */ /* 0x000fe20000001844 */
[----:B------:R-:W-:Y:S04]  /*19dc0*/  LDSM.16.M88.4 R16, [R0+0x4000] ;  /* 0x004000000010783b */ /* 0x000fe80000000200 */
        /* <DEDUP_REMOVED lines=8> */
[C---:B------:R-:W-:Y:S01]  /*19e50*/  HMMA.16816.F32 R76, R52.reuse, R6, R76 ;  /* 0x00000006344c723c */ /* 0x040fe2000000184c */
[----:B------:R-:W2:Y:S07]  /*19e60*/  LDSM.16.M88.4 R4, [R66+UR6+0xe000] ;  /* 0x00e000064204783b */ /* 0x000eae0008000200 */
        /* <DEDUP_REMOVED lines=15> */
[----:B------:R-:W1:Y:S04]  /*19f60*/  LDSM.16.M88.4 R16, [R67+0x6000] ;  /* 0x006000004310783b */ /* 0x000e680000000200 */
[----:B------:R-:W-:Y:S03]  /*19f70*/  LDSM.16.M88.4 R20, [R3+0xe000] ;  /* 0x00e000000314783b */ /* 0x000fe60000000200 */
[C---:B--2---:R-:W-:Y:S08]  /*19f80*/  HMMA.16816.F32 R32, R96.reuse, R4, R32 ;  /* 0x000000046020723c */ /* 0x044ff00000001820 */
[C---:B------:R-:W-:Y:S01]  /*19f90*/  HMMA.16816.F32 R48, R96.reuse, R6, R48 ;  /* 0x000000066030723c */ /* 0x040fe20000001830 */
[----:B------:R2:W4:Y:S07]  /*19fa0*/  LDSM.16.M88.4 R4, [R0+0x6000] ;  /* 0x006000000004783b */ /* 0x00052e0000000200 */
[----:B------:R-:W-:Y:S08]  /*19fb0*/  HMMA.16816.F32 R44, R96, R104, R44 ;  /* 0x00000068602c723c */ /* 0x000ff0000000182c */
[----:B---3--:R-:W-:Y:S08]  /*19fc0*/  HMMA.16816.F32 R32, R24, R100, R32 ;  /* 0x000000641820723c */ /* 0x008ff00000001820 */
[----:B------:R-:W-:Y:S01]  /*19fd0*/  HMMA.16816.F32 R40, R96, R106, R40 ;  /* 0x0000006a6028723c */ /* 0x000fe20000001828 */
[----:B--2---:R-:W-:-:S04]  /*19fe0*/  LOP3.LUT R0, R212, 0x1f0, RZ, 0xc0, !PT ;  /* 0x000001f0d4007812 */ /* 0x004fc800078ec0ff */
[----:B------:R-:W-:-:S03]  /*19ff0*/  IADD3 R167, PT, PT, R167, UR26, R0 ;  /* 0x0000001aa7a77c10 */ /* 0x000fc6000fffe000 */
[----:B------:R-:W-:Y:S08]  /*1a000*/  HMMA.16816.F32 R80, R96, R92, R80 ;  /* 0x0000005c6050723c */ /* 0x000ff00000001850 */
[----:B-1----:R-:W-:Y:S08]  /*1a010*/  HMMA.16816.F32 R32, R16, R36, R32 ;  /* 0x000000241020723c */ /* 0x002ff00000001820 */
[C---:B------:R-:W-:Y:S08]  /*1a020*/  HMMA.16816.F32 R76, R96.reuse, R94, R76 ;  /* 0x0000005e604c723c */ /* 0x040ff0000000184c */
[C---:B------:R-:W-:Y:S08]  /*1a030*/  HMMA.16816.F32 R72, R96.reuse, R84, R72 ;  /* 0x000000546048723c */ /* 0x040ff00000001848 */
[----:B------:R-:W-:Y:S08]  /*1a040*/  HMMA.16816.F32 R68, R96, R86, R68 ;  /* 0x000000566044723c */ /* 0x000ff00000001844 */
[----:B------:R-:W-:Y:S08]  /*1a050*/  HMMA.16816.F32 R48, R24, R102, R48 ;  /* 0x000000661830723c */ /* 0x000ff00000001830 */
[----:B----4-:R-:W-:Y:S01]  /*1a060*/  HMMA.16816.F32 R32, R4, R20, R32 ;  /* 0x000000140420723c */ /* 0x010fe20000001820 */
[----:B------:R-:W-:-:S02]  /*1a070*/  VIADD R21, R167, UR8 ;  /* 0x00000008a7157c36 */ /* 0x000fc40008000000 */
[----:B------:R-:W-:-:S03]  /*1a080*/  VIADD R167, R167, UR27 ;  /* 0x0000001ba7a77c36 */ /* 0x000fc60008000000 */
[--C-:B------:R-:W-:Y:S01]  /*1a090*/  VIADDMNMX R234, R21, 0x1, R232.reuse, PT ;  /* 0x0000000115ea7846 */ /* 0x100fe200038001e8 */
[----:B------:R-:W-:Y:S01]  /*1a0a0*/  VIADD R166, R167, 0x8 ;  /* 0x00000008a7a67836 */ /* 0x000fe20000000000 */
[----:B------:R-:W-:Y:S01]  /*1a0b0*/  HMMA.16816.F32 R44, R24, R56, R44 ;  /* 0x00000038182c723c */ /* 0x000fe2000000182c */
[----:B------:R-:W-:Y:S02]  /*1a0c0*/  VIADDMNMX R232, R21, 0x9, R232, PT ;  /* 0x0000000915e87846 */ /* 0x000fe400038001e8 */
[----:B------:R-:W-:Y:S02]  /*1a0d0*/  VIADDMNMX R235, R167, -UR24, RZ, !PT ;  /* 0x80000018a7eb7c46 */ /* 0x000fe4000f8001ff */
[----:B------:R-:W-:-:S03]  /*1a0e0*/  VIADDMNMX R233, R166, -UR24, RZ, !PT ;  /* 0x80000018a6e97c46 */ /* 0x000fc6000f8001ff */
[C---:B------:R-:W-:Y:S08]  /*1a0f0*/  HMMA.16816.F32 R40, R24.reuse, R58, R40 ;  /* 0x0000003a1828723c */ /* 0x040ff00000001828 */
[----:B------:R-:W-:Y:S01]  /*1a100*/  HMMA.16816.F32 R80, R24, R52, R80 ;  /* 0x000000341850723c */ /* 0x000fe20000001850 */
[----:B------:R-:W-:-:S05]  /*1a110*/  LOP3.LUT R52, R60, 0x6, RZ, 0xc0, !PT ;  /* 0x000000063c347812 */ /* 0x000fca00078ec0ff */
[----:B------:R-:W-:Y:S02]  /*1a120*/  VIADD R52, R52, UR29 ;  /* 0x0000001d34347c36 */ /* 0x000fe40008000000 */
[C---:B------:R-:W-:Y:S02]  /*1a130*/  HMMA.16816.F32 R76, R24.reuse, R54, R76 ;  /* 0x00000036184c723c */ /* 0x040fe4000000184c */
[C---:B------:R-:W-:Y:S01]  /*1a140*/  VIADD R54, R52.reuse, 0x38 ;  /* 0x0000003834367836 */ /* 0x040fe20000000000 */
[C---:B------:R-:W-:Y:S01]  /*1a150*/  ISETP.GE.AND P0, PT, R52.reuse, R235, PT ;  /* 0x000000eb3400720c */ /* 0x040fe20003f06270 */
[C---:B------:R-:W-:Y:S01]  /*1a160*/  VIADD R36, R52.reuse, 0x11 ;  /* 0x0000001134247836 */ /* 0x040fe20000000000 */
[----:B------:R-:W-:Y:S01]  /*1a170*/  ISETP.GE.AND P1, PT, R52, R234, PT ;  /* 0x000000ea3400720c */ /* 0x000fe20003f26270 */
[----:B------:R-:W-:Y:S02]  /*1a180*/  VIADD R55, R54, UR21 ;  /* 0x0000001536377c36 */ /* 0x000fe40008000000 */
[----:B------:R-:W-:Y:S01]  /*1a190*/  HMMA.16816.F32 R72, R24, R28, R72 ;  /* 0x0000001c1848723c */ /* 0x000fe20000001848 */
[----:B------:R-:W-:Y:S01]  /*1a1a0*/  FMUL.FTZ R29, R34, UR9 ;  /* 0x00000009221d7c20 */ /* 0x000fe20008410000 */
[----:B------:R-:W-:Y:S01]  /*1a1b0*/  FMUL.FTZ R28, R32, UR9 ;  /* 0x00000009201c7c20 */ /* 0x000fe20008410000 */
[----:B------:R-:W-:Y:S01]  /*1a1c0*/  FMUL.FTZ R32, R33, UR9 ;  /* 0x0000000921207c20 */ /* 0x000fe20008410000 */
[----:B------:R-:W-:Y:S01]  /*1a1d0*/  VIADD R34, R52, 0x1 ;  /* 0x0000000134227836 */ /* 0x000fe20000000000 */
[----:B------:R-:W-:-:S02]  /*1a1e0*/  IADD3 R37, PT, PT, R166, 0x28, -R55 ;  /* 0x00000028a6257810 */ /* 0x000fc40007ffe837 */
[----:B------:R-:W-:Y:S01]  /*1a1f0*/  MUFU.TANH R29, R29 ;  /* 0x0000001d001d7308 */ /* 0x000fe20000002400 */
[----:B------:R-:W-:Y:S01]  /*1a200*/  HMMA.16816.F32 R68, R24, R30, R68 ;  /* 0x0000001e1844723c */ /* 0x000fe20000001844 */
[----:B------:R-:W1:Y:S01]  /*1a210*/  LDSM.16.M88.4 R24, [R13+0xe800] ;  /* 0x00e800000d18783b */ /* 0x000e620000000200 */
[----:B------:R-:W-:Y:S01]  /*1a220*/  VIADD R30, R52, UR21 ;  /* 0x00000015341e7c36 */ /* 0x000fe20008000000 */
[C---:B------:R-:W-:Y:S02]  /*1a230*/  IADD3 R31, PT, PT, R167.reuse, 0x37, -R55 ;  /* 0x00000037a71f7810 */ /* 0x040fe40007ffe837 */
[----:B------:R-:W-:Y:S01]  /*1a240*/  ISETP.GE.AND P5, PT, R34, R235, PT ;  /* 0x000000eb2200720c */ /* 0x000fe20003fa6270 */
[--C-:B------:R-:W-:Y:S01]  /*1a250*/  IMAD.IADD R20, R167, 0x1, -R30.reuse ;  /* 0x00000001a7147824 */ /* 0x100fe200078e0a1e */
[----:B------:R-:W2:Y:S01]  /*1a260*/  MUFU.TANH R28, R28 ;  /* 0x0000001c001c7308 */ /* 0x000ea20000002400 */
[----:B------:R-:W-:Y:S01]  /*1a270*/  HMMA.16816.F32 R48, R16, R38, R48 ;  /* 0x000000261030723c */ /* 0x000fe20000001830 */
[----:B------:R-:W-:Y:S01]  /*1a280*/  IMAD.IADD R30, R166, 0x1, -R30 ;  /* 0x00000001a61e7824 */ /* 0x000fe200078e0a1e */
[----:B------:R-:W-:-:S02]  /*1a290*/  IABS R31, R31 ;  /* 0x0000001f001f7213 */ /* 0x000fc40000000000 */
[----:B------:R-:W-:Y:S02]  /*1a2a0*/  IABS R33, R20 ;  /* 0x0000001400217213 */ /* 0x000fe40000000000 */
[----:B------:R-:W-:Y:S01]  /*1a2b0*/  IABS R30, R30 ;  /* 0x0000001e001e7213 */ /* 0x000fe20000000000 */
[----:B------:R-:W3:Y:S01]  /*1a2c0*/  MUFU.TANH R32, R32 ;  /* 0x0000002000207308 */ /* 0x000ee20000002400 */
[----:B------:R-:W-:Y:S02]  /*1a2d0*/  I2FP.F32.S32 R33, R33 ;  /* 0x0000002100217245 */ /* 0x000fe40000201400 */
[----:B------:R-:W-:Y:S02]  /*1a2e0*/  I2FP.F32.S32 R30, R30 ;  /* 0x0000001e001e7245 */ /* 0x000fe40000201400 */
[----:B------:R-:W-:Y:S02]  /*1a2f0*/  I2FP.F32.S32 R31, R31 ;  /* 0x0000001f001f7245 */ /* 0x000fe40000201400 */
[----:B------:R-:W-:-:S02]  /*1a300*/  ISETP.GE.AND P3, PT, R34, R234, PT ;  /* 0x000000ea2200720c */ /* 0x000fc40003f66270 */
[----:B------:R-:W-:Y:S01]  /*1a310*/  ISETP.GE.AND P2, PT, R34, R233, PT ;  /* 0x000000e92200720c */ /* 0x000fe20003f46270 */
[----:B--2---:R-:W-:Y:S01]  /*1a320*/  FFMA.FTZ R28, R33, -UR14, R28 ;  /* 0x8000000e211c7c23 */ /* 0x004fe2000801001c */
[----:B------:R-:W-:Y:S02]  /*1a330*/  IADD3 R33, PT, PT, R167, 0x30, -R55 ;  /* 0x00000030a7217810 */ /* 0x000fe40007ffe837 */
[----:B------:R-:W-:Y:S01]  /*1a340*/  HMMA.16816.F32 R48, R4, R22, R48 ;  /* 0x000000160430723c */ /* 0x000fe20000001830 */
[----:B------:R-:W2:Y:S01]  /*1a350*/  LDSM.16.M88.4 R20, [R3+0xe800] ;  /* 0x00e800000314783b */ /* 0x000ea20000000200 */
[----:B------:R-:W-:Y:S02]  /*1a360*/  IABS R33, R33 ;  /* 0x0000002100217213 */ /* 0x000fe40000000000 */
[----:B------:R-:W-:Y:S02]  /*1a370*/  FSEL R53, R28, -INF , P0 ;  /* 0xff8000001c357808 */ /* 0x000fe40000000000 */
[----:B------:R-:W-:Y:S01]  /*1a380*/  ISETP.GE.AND P0, PT, R52, R233, PT ;  /* 0x000000e93400720c */ /* 0x000fe20003f06270 */
[----:B------:R-:W-:Y:S01]  /*1a390*/  IMAD.MOV.U32 R28, RZ, RZ, R33 ;  /* 0x000000ffff1c7224 */ /* 0x000fe200078e0021 */
[----:B------:R-:W-:-:S02]  /*1a3a0*/  FSEL R53, R53, -INF , !P1 ;  /* 0xff80000035357808 */ /* 0x000fc40004800000 */
[----:B------:R-:W-:Y:S02]  /*1a3b0*/  ISETP.GE.AND P1, PT, R52, R232, PT ;  /* 0x000000e83400720c */ /* 0x000fe40003f26270 */
[----:B------:R-:W-:Y:S01]  /*1a3c0*/  I2FP.F32.S32 R28, R28 ;  /* 0x0000001c001c7245 */ /* 0x000fe20000201400 */
[C---:B-1----:R-:W-:Y:S01]  /*1a3d0*/  HMMA.16816.F32 R44, R16.reuse, R24, R44 ;  /* 0x00000018102c723c */ /* 0x042fe2000000182c */
[----:B------:R-:W-:Y:S01]  /*1a3e0*/  FFMA.FTZ R25, R30, -UR14, R29 ;  /* 0x8000000e1e197c23 */ /* 0x000fe2000801001d */
[----:B------:R-:W-:Y:S01]  /*1a3f0*/  FMUL.FTZ R24, R35, UR9 ;  /* 0x0000000923187c20 */ /* 0x000fe20008410000 */
[----:B---3--:R-:W-:Y:S01]  /*1a400*/  FFMA.FTZ R30, R31, -UR14, R32 ;  /* 0x8000000e1f1e7c23 */ /* 0x008fe20008010020 */
[----:B------:R-:W-:Y:S01]  /*1a410*/  IADD3 R32, PT, PT, R166, 0x37, -R55 ;  /* 0x00000037a6207810 */ /* 0x000fe20007ffe837 */
[----:B------:R-:W-:Y:S02]  /*1a420*/  VIADD R31, R52, 0x8 ;  /* 0x00000008341f7836 */ /* 0x000fe40000000000 */
[----:B------:R-:W-:Y:S01]  /*1a430*/  FMUL.FTZ R29, R48, UR9 ;  /* 0x00000009301d7c20 */ /* 0x000fe20008410000 */
[----:B------:R-:W-:Y:S01]  /*1a440*/  FSEL R48, R25, -INF , P0 ;  /* 0xff80000019307808 */ /* 0x000fe20000000000 */
[----:B------:R-:W1:Y:S01]  /*1a450*/  MUFU.TANH R24, R24 ;  /* 0x0000001800187308 */ /* 0x000e620000002400 */
[----:B------:R-:W-:Y:S01]  /*1a460*/  IABS R32, R32 ;  /* 0x0000002000207213 */ /* 0x000fe20000000000 */
[----:B------:R-:W-:Y:S01]  /*1a470*/  FMUL.FTZ R50, R50, UR9 ;  /* 0x0000000932327c20 */ /* 0x000fe20008410000 */
[----:B------:R-:W-:Y:S01]  /*1a480*/  FSEL R48, R48, -INF , !P1 ;  /* 0xff80000030307808 */ /* 0x000fe20004800000 */
[----:B------:R-:W-:Y:S01]  /*1a490*/  HMMA.16816.F32 R40, R16, R26, R40 ;  /* 0x0000001a1028723c */ /* 0x000fe20000001828 */
[----:B------:R-:W-:-:S02]  /*1a4a0*/  I2FP.F32.S32 R25, R32 ;  /* 0x0000002000197245 */ /* 0x000fc40000201400 */
[----:B------:R-:W-:Y:S01]  /*1a4b0*/  FSEL R30, R30, -INF , P5 ;  /* 0xff8000001e1e7808 */ /* 0x000fe20002800000 */
[----:B------:R-:W3:Y:S01]  /*1a4c0*/  MUFU.TANH R29, R29 ;  /* 0x0000001d001d7308 */ /* 0x000ee20000002400 */
[C---:B------:R-:W-:Y:S02]  /*1a4d0*/  ISETP.GE.AND P4, PT, R31.reuse, R235, PT ;  /* 0x000000eb1f00720c */ /* 0x040fe40003f86270 */
[C---:B------:R-:W-:Y:S02]  /*1a4e0*/  ISETP.GE.AND P0, PT, R31.reuse, R233, PT ;  /* 0x000000e91f00720c */ /* 0x040fe40003f06270 */
[C---:B------:R-:W-:Y:S02]  /*1a4f0*/  ISETP.GE.AND P1, PT, R31.reuse, R234, PT ;  /* 0x000000ea1f00720c */ /* 0x040fe40003f26270 */
[----:B------:R-:W-:Y:S02]  /*1a500*/  ISETP.GE.AND P5, PT, R31, R232, PT ;  /* 0x000000e81f00720c */ /* 0x000fe40003fa6270 */
[----:B------:R-:W-:Y:S01]  /*1a510*/  IADD3 R31, PT, PT, R166, 0x30, -R55 ;  /* 0x00000030a61f7810 */ /* 0x000fe20007ffe837 */
[----:B-1----:R-:W-:Y:S01]  /*1a520*/  FFMA.FTZ R25, R25, -UR14, R24 ;  /* 0x8000000e19197c23 */ /* 0x002fe20008010018 */
[----:B------:R-:W-:Y:S01]  /*1a530*/  FMUL.FTZ R24, R49, UR9 ;  /* 0x0000000931187c20 */ /* 0x000fe20008410000 */
[----:B--2---:R-:W-:Y:S01]  /*1a540*/  HMMA.16816.F32 R44, R4, R20, R44 ;  /* 0x00000014042c723c */ /* 0x004fe2000000182c */
[----:B------:R1:W2:Y:S01]  /*1a550*/  MUFU.TANH R21, R50 ;  /* 0x0000003200157308 */ /* 0x0002a20000002400 */
[----:B------:R-:W-:-:S02]  /*1a560*/  IABS R31, R31 ;  /* 0x0000001f001f7213 */ /* 0x000fc40000000000 */
[----:B------:R-:W-:Y:S01]  /*1a570*/  FSEL R49, R30, -INF , !P3 ;  /* 0xff8000001e317808 */ /* 0x000fe20005800000 */
[----:B---3--:R-:W-:Y:S01]  /*1a580*/  FFMA.FTZ R20, R28, -UR14, R29 ;  /* 0x8000000e1c147c23 */ /* 0x008fe2000801001d */
[----:B------:R-:W-:Y:S01]  /*1a590*/  IADD3 R28, PT, PT, R167, 0x2f, -R55 ;  /* 0x0000002fa71c7810 */ /* 0x000fe20007ffe837 */
[----:B------:R-:W-:Y:S02]  /*1a5a0*/  IMAD.MOV.U32 R30, RZ, RZ, R31 ;  /* 0x000000ffff1e7224 */ /* 0x000fe400078e001f */
[----:B------:R-:W3:Y:S01]  /*1a5b0*/  MUFU.TANH R24, R24 ;  /* 0x0000001800187308 */ /* 0x000ee20000002400 */
[----:B------:R-:W-:Y:S01]  /*1a5c0*/  ISETP.GE.AND P6, PT, R34, R232, PT ;  /* 0x000000e82200720c */ /* 0x000fe20003fc6270 */
[----:B------:R-:W-:Y:S01]  /*1a5d0*/  VIADD R29, R52, 0x9 ;  /* 0x00000009341d7836 */ /* 0x000fe20000000000 */
[----:B------:R-:W-:Y:S01]  /*1a5e0*/  IABS R28, R28 ;  /* 0x0000001c001c7213 */ /* 0x000fe20000000000 */
[----:B------:R-:W-:Y:S01]  /*1a5f0*/  FMUL.FTZ R34, R51, UR9 ;  /* 0x0000000933227c20 */ /* 0x000fe20008410000 */
[----:B------:R-:W-:-:S02]  /*1a600*/  FSEL R20, R20, -INF , P4 ;  /* 0xff80000014147808 */ /* 0x000fc40002000000 */
[C---:B------:R-:W-:Y:S01]  /*1a610*/  ISETP.GE.AND P3, PT, R29.reuse, R235, PT ;  /* 0x000000eb1d00720c */ /* 0x040fe20003f66270 */
[----:B------:R-:W4:Y:S01]  /*1a620*/  MUFU.TANH R26, R34 ;  /* 0x00000022001a7308 */ /* 0x000f220000002400 */
[----:B------:R-:W-:Y:S01]  /*1a630*/  ISETP.GE.AND P4, PT, R29, R232, PT ;  /* 0x000000e81d00720c */ /* 0x000fe20003f86270 */
[----:B------:R-:W-:Y:S01]  /*1a640*/  FMUL.FTZ R27, R44, UR9 ;  /* 0x000000092c1b7c20 */ /* 0x000fe20008410000 */
[----:B-1----:R-:W-:Y:S01]  /*1a650*/  FSEL R50, R25, -INF , P2 ;  /* 0xff80000019327808 */ /* 0x002fe20001000000 */
[----:B------:R-:W-:Y:S01]  /*1a660*/  IMAD.MOV.U32 R25, RZ, RZ, R28 ;  /* 0x000000ffff197224 */ /* 0x000fe200078e001c */
[----:B------:R-:W-:Y:S01]  /*1a670*/  I2FP.F32.S32 R28, R30 ;  /* 0x0000001e001c7245 */ /* 0x000fe20000201400 */
[----:B------:R-:W-:Y:S01]  /*1a680*/  FMUL.FTZ R45, R45, UR9 ;  /* 0x000000092d2d7c20 */ /* 0x000fe20008410000 */
[----:B------:R-:W-:Y:S01]  /*1a690*/  FSEL R50, R50, -INF , !P6 ;  /* 0xff80000032327808 */ /* 0x000fe20007000000 */
[----:B------:R-:W1:Y:S01]  /*1a6a0*/  MUFU.TANH R27, R27 ;  /* 0x0000001b001b7308 */ /* 0x000e620000002400 */
[C---:B------:R-:W-:Y:S01]  /*1a6b0*/  ISETP.GE.AND P2, PT, R29.reuse, R233, PT ;  /* 0x000000e91d00720c */ /* 0x040fe20003f46270 */
[----:B--2---:R-:W-:Y:S01]  /*1a6c0*/  FFMA.FTZ R33, R28, -UR14, R21 ;  /* 0x8000000e1c217c23 */ /* 0x004fe20008010015 */
[----:B------:R-:W-:Y:S01]  /*1a6d0*/  ISETP.GE.AND P6, PT, R29, R234, PT ;  /* 0x000000ea1d00720c */ /* 0x000fe20003fc6270 */
[----:B------:R-:W-:Y:S01]  /*1a6e0*/  VIADD R21, R52, 0x10 ;  /* 0x0000001034157836 */ /* 0x000fe20000000000 */
[----:B------:R-:W2:Y:S01]  /*1a6f0*/  LDSM.16.M88.4 R28, [R13+0xf000] ;  /* 0x00f000000d1c783b */ /* 0x000ea20000000200 */
[----:B------:R-:W-:Y:S01]  /*1a700*/  I2FP.F32.S32 R25, R25 ;  /* 0x0000001900197245 */ /* 0x000fe20000201400 */
[----:B------:R-:W-:Y:S01]  /*1a710*/  FMUL.FTZ R46, R46, UR9 ;  /* 0x000000092e2e7c20 */ /* 0x000fe20008410000 */
[--C-:B------:R-:W-:Y:S01]  /*1a720*/  IADD3 R32, PT, PT, R167, 0x28, -R55.reuse ;  /* 0x00000028a7207810 */ /* 0x100fe20007ffe837 */
[----:B------:R-:W-:Y:S01]  /*1a730*/  FMUL.FTZ R47, R47, UR9 ;  /* 0x000000092f2f7c20 */ /* 0x000fe20008410000 */
[----:B------:R-:W-:Y:S01]  /*1a740*/  FSEL R44, R33, -INF , P0 ;  /* 0xff800000212c7808 */ /* 0x000fe20000000000 */
[----:B---3--:R-:W-:Y:S01]  /*1a750*/  FFMA.FTZ R24, R25, -UR14, R24 ;  /* 0x8000000e19187c23 */ /* 0x008fe20008010018 */
[----:B------:R-:W-:-:S02]  /*1a760*/  IADD3 R25, PT, PT, R166, 0x2f, -R55 ;  /* 0x0000002fa6197810 */ /* 0x000fc40007ffe837 */
[----:B------:R-:W-:Y:S01]  /*1a770*/  IABS R32, R32 ;  /* 0x0000002000207213 */ /* 0x000fe20000000000 */
[----:B------:R-:W-:Y:S01]  /*1a780*/  MUFU.TANH R47, R47 ;  /* 0x0000002f002f7308 */ /* 0x000fe20000002400 */
[----:B------:R-:W-:Y:S02]  /*1a790*/  IABS R25, R25 ;  /* 0x0000001900197213 */ /* 0x000fe40000000000 */
[----:B------:R-:W-:Y:S02]  /*1a7a0*/  I2FP.F32.S32 R32, R32 ;  /* 0x0000002000207245 */ /* 0x000fe40000201400 */
[----:B------:R-:W-:Y:S02]  /*1a7b0*/  I2FP.F32.S32 R33, R25 ;  /* 0x0000001900217245 */ /* 0x000fe40000201400 */
[----:B------:R-:W-:Y:S01]  /*1a7c0*/  FSEL R51, R20, -INF , !P1 ;  /* 0xff80000014337808 */ /* 0x000fe20004800000 */
[----:B------:R-:W-:Y:S01]  /*1a7d0*/  MUFU.TANH R25, R46 ;  /* 0x0000002e00197308 */ /* 0x000fe20000002400 */
[----:B------:R-:W-:-:S02]  /*1a7e0*/  FSEL R44, R44, -INF , !P5 ;  /* 0xff8000002c2c7808 */ /* 0x000fc40006800000 */
[----:B------:R-:W-:Y:S02]  /*1a7f0*/  FSEL R24, R24, -INF , P3 ;  /* 0xff80000018187808 */ /* 0x000fe40001800000 */
[C---:B------:R-:W-:Y:S02]  /*1a800*/  ISETP.GE.AND P1, PT, R21.reuse, R235, PT ;  /* 0x000000eb1500720c */ /* 0x040fe40003f26270 */
[C---:B------:R-:W-:Y:S02]  /*1a810*/  ISETP.GE.AND P0, PT, R21.reuse, R233, PT ;  /* 0x000000e91500720c */ /* 0x040fe40003f06270 */
[C---:B------:R-:W-:Y:S02]  /*1a820*/  ISETP.GE.AND P5, PT, R21.reuse, R234, PT ;  /* 0x000000ea1500720c */ /* 0x040fe40003fa6270 */
[----:B------:R-:W-:Y:S02]  /*1a830*/  ISETP.GE.AND P3, PT, R21, R232, PT ;  /* 0x000000e81500720c */ /* 0x000fe40003f66270 */
[----:B------:R-:W-:Y:S01]  /*1a840*/  HMMA.16816.F32 R20, R4, R22, R40 ;  /* 0x000000160414723c */ /* 0x000fe20000001828 */
[----:B----4-:R-:W-:Y:S01]  /*1a850*/  FFMA.FTZ R40, R33, -UR14, R26 ;  /* 0x8000000e21287c23 */ /* 0x010fe2000801001a */
[----:B-1----:R-:W-:Y:S01]  /*1a860*/  FFMA.FTZ R42, R32, -UR14, R27 ;  /* 0x8000000e202a7c23 */ /* 0x002fe2000801001b */
[----:B------:R-:W1:Y:S01]  /*1a870*/  MUFU.TANH R26, R45 ;  /* 0x0000002d001a7308 */ /* 0x000e620000002400 */
[----:B------:R-:W3:Y:S01]  /*1a880*/  LDSM.16.M88.4 R32, [R3+0xf000] ;  /* 0x00f000000320783b */ /* 0x000ee20000000200 */
[----:B------:R-:W-:-:S02]  /*1a890*/  IADD3 R27, PT, PT, R167, 0x27, -R55 ;  /* 0x00000027a71b7810 */ /* 0x000fc40007ffe837 */
[----:B------:R-:W-:Y:S02]  /*1a8a0*/  IABS R37, R37 ;  /* 0x0000002500257213 */ /* 0x000fe40000000000 */
[----:B------:R-:W-:Y:S01]  /*1a8b0*/  IABS R27, R27 ;  /* 0x0000001b001b7213 */ /* 0x000fe20000000000 */
[----:B--2---:R-:W-:Y:S01]  /*1a8c0*/  HMMA.16816.F32 R76, R16, R30, R76 ;  /* 0x0000001e104c723c */ /* 0x004fe2000000184c */
[----:B------:R-:W-:Y:S02]  /*1a8d0*/  FSEL R40, R40, -INF , P2 ;  /* 0xff80000028287808 */ /* 0x000fe40001000000 */
[----:B------:R-:W-:Y:S02]  /*1a8e0*/  I2FP.F32.S32 R27, R27 ;  /* 0x0000001b001b7245 */ /* 0x000fe40000201400 */
[----:B------:R-:W-:Y:S01]  /*1a8f0*/  FSEL R41, R24, -INF , !P6 ;  /* 0xff80000018297808 */ /* 0x000fe20007000000 */
[----:B------:R-:W-:Y:S01]  /*1a900*/  IMAD.MOV.U32 R24, RZ, RZ, R37 ;  /* 0x000000ffff187224 */ /* 0x000fe200078e0025 */
[----:B------:R-:W-:-:S02]  /*1a910*/  FSEL R40, R40, -INF , !P4 ;  /* 0xff80000028287808 */ /* 0x000fc40006000000 */
[----:B------:R-:W-:Y:S01]  /*1a920*/  FSEL R42, R42, -INF , P1 ;  /* 0xff8000002a2a7808 */ /* 0x000fe20000800000 */
[----:B------:R-:W-:Y:S01]  /*1a930*/  FMUL.FTZ R21, R21, UR9 ;  /* 0x0000000915157c20 */ /* 0x000fe20008410000 */
[C---:B------:R-:W-:Y:S02]  /*1a940*/  ISETP.GE.AND P6, PT, R36.reuse, R235, PT ;  /* 0x000000eb2400720c */ /* 0x040fe40003fc6270 */
[C---:B------:R-:W-:Y:S02]  /*1a950*/  ISETP.GE.AND P2, PT, R36.reuse, R233, PT ;  /* 0x000000e92400720c */ /* 0x040fe40003f46270 */
[C---:B------:R-:W-:Y:S02]  /*1a960*/  ISETP.GE.AND P4, PT, R36.reuse, R234, PT ;  /* 0x000000ea2400720c */ /* 0x040fe40003f86270 */
[----:B------:R-:W-:Y:S02]  /*1a970*/  ISETP.GE.AND P1, PT, R36, R232, PT ;  /* 0x000000e82400720c */ /* 0x000fe40003f26270 */
[----:B------:R-:W-:Y:S01]  /*1a980*/  HMMA.16816.F32 R36, R16, R28, R80 ;  /* 0x0000001c1024723c */ /* 0x000fe20000001850 */
[----:B-1----:R-:W-:Y:S01]  /*1a990*/  FFMA.FTZ R29, R27, -UR14, R26 ;  /* 0x8000000e1b1d7c23 */ /* 0x002fe2000801001a */
[----:B------:R-:W-:-:S02]  /*1a9a0*/  IADD3 R26, PT, PT, R166, 0x27, -R55 ;  /* 0x00000027a61a7810 */ /* 0x000fc40007ffe837 */
[----:B------:R-:W-:Y:S02]  /*1a9b0*/  I2FP.F32.S32 R24, R24 ;  /* 0x0000001800187245 */ /* 0x000fe40000201400 */
[----:B------:R-:W-:Y:S02]  /*1a9c0*/  IABS R26, R26 ;  /* 0x0000001a001a7213 */ /* 0x000fe40000000000 */
[----:B------:R-:W-:Y:S01]  /*1a9d0*/  IADD3 R27, PT, PT, R167, 0x20, -R55 ;  /* 0x00000020a71b7810 */ /* 0x000fe20007ffe837 */
[----:B------:R-:W-:Y:S01]  /*1a9e0*/  FFMA.FTZ R28, R24, -UR14, R25 ;  /* 0x8000000e181c7c23 */ /* 0x000fe20008010019 */
[----:B------:R-:W-:Y:S01]  /*1a9f0*/  FSEL R25, R42, -INF , !P5 ;  /* 0xff8000002a197808 */ /* 0x000fe20006800000 */
[----:B------:R-:W-:Y:S02]  /*1aa00*/  IMAD.MOV.U32 R42, RZ, RZ, R26 ;  /* 0x000000ffff2a7224 */ /* 0x000fe400078e001a */
[----:B------:R-:W-:Y:S01]  /*1aa10*/  FMUL.FTZ R24, R20, UR9 ;  /* 0x0000000914187c20 */ /* 0x000fe20008410000 */
[----:B------:R-:W-:Y:S01]  /*1aa20*/  VIADD R20, R52, 0x18 ;  /* 0x0000001834147836 */ /* 0x000fe20000000000 */
[----:B------:R-:W-:-:S02]  /*1aa30*/  FSEL R26, R28, -INF , P0 ;  /* 0xff8000001c1a7808 */ /* 0x000fc40000000000 */
[----:B------:R-:W-:Y:S01]  /*1aa40*/  I2FP.F32.S32 R28, R42 ;  /* 0x0000002a001c7245 */ /* 0x000fe20000201400 */
[----:B------:R-:W-:Y:S01]  /*1aa50*/  FMUL.FTZ R42, R22, UR9 ;  /* 0x00000009162a7c20 */ /* 0x000fe20008410000 */
[----:B------:R-:W1:Y:S01]  /*1aa60*/  MUFU.TANH R24, R24 ;  /* 0x0000001800187308 */ /* 0x000e620000002400 */
[----:B------:R-:W-:Y:S01]  /*1aa70*/  FSEL R26, R26, -INF , !P3 ;  /* 0xff8000001a1a7808 */ /* 0x000fe20005800000 */
[----:B---3--:R-:W-:Y:S01]  /*1aa80*/  HMMA.16816.F32 R36, R4, R32, R36 ;  /* 0x000000200424723c */ /* 0x008fe20000001824 */
[----:B------:R-:W-:Y:S01]  /*1aa90*/  FFMA.FTZ R47, R28, -UR14, R47 ;  /* 0x8000000e1c2f7c23 */ /* 0x000fe2000801002f */
[----:B------:R-:W-:Y:S01]  /*1aaa0*/  FSEL R22, R29, -INF , P6 ;  /* 0xff8000001d167808 */ /* 0x000fe20003000000 */
[----:B------:R-:W-:Y:S01]  /*1aab0*/  VIADD R32, R52, 0x19 ;  /* 0x0000001934207836 */ /* 0x000fe20000000000 */
[C---:B------:R-:W-:Y:S02]  /*1aac0*/  ISETP.GE.AND P5, PT, R20.reuse, R235, PT ;  /* 0x000000eb1400720c */ /* 0x040fe40003fa6270 */
[----:B------:R-:W2:Y:S01]  /*1aad0*/  MUFU.TANH R28, R21 ;  /* 0x00000015001c7308 */ /* 0x000ea20000002400 */
[----:B------:R-:W-:-:S02]  /*1aae0*/  ISETP.GE.AND P0, PT, R20, R233, PT ;  /* 0x000000e91400720c */ /* 0x000fc40003f06270 */
[C---:B------:R-:W-:Y:S02]  /*1aaf0*/  ISETP.GE.AND P3, PT, R20.reuse, R234, PT ;  /* 0x000000ea1400720c */ /* 0x040fe40003f66270 */
[----:B------:R-:W-:Y:S02]  /*1ab00*/  ISETP.GE.AND P6, PT, R20, R232, PT ;  /* 0x000000e81400720c */ /* 0x000fe40003fc6270 */
[--C-:B------:R-:W-:Y:S01]  /*1ab10*/  IADD3 R29, PT, PT, R167, 0x1f, -R55.reuse ;  /* 0x0000001fa71d7810 */ /* 0x100fe20007ffe837 */
[----:B------:R3:W4:Y:S01]  /*1ab20*/  MUFU.TANH R20, R42 ;  /* 0x0000002a00147308 */ /* 0x0007220000002400 */
[----:B------:R-:W-:Y:S02]  /*1ab30*/  IADD3 R33, PT, PT, R166, 0x20, -R55 ;  /* 0x00000020a6217810 */ /* 0x000fe40007ffe837 */
[----:B------:R-:W-:Y:S02]  /*1ab40*/  IABS R29, R29 ;  /* 0x0000001d001d7213 */ /* 0x000fe40000000000 */
[----:B------:R-:W-:Y:S01]  /*1ab50*/  IABS R27, R27 ;  /* 0x0000001b001b7213 */ /* 0x000fe20000000000 */
[----:B------:R-:W-:Y:S01]  /*1ab60*/  FMUL.FTZ R36, R36, UR9 ;  /* 0x0000000924247c20 */ /* 0x000fe20008410000 */
[----:B------:R-:W-:-:S02]  /*1ab70*/  IABS R33, R33 ;  /* 0x0000002100217213 */ /* 0x000fc40000000000 */
[----:B------:R-:W-:Y:S02]  /*1ab80*/  I2FP.F32.S32 R29, R29 ;  /* 0x0000001d001d7245 */ /* 0x000fe40000201400 */
[----:B------:R-:W-:Y:S01]  /*1ab90*/  I2FP.F32.S32 R27, R27 ;  /* 0x0000001b001b7245 */ /* 0x000fe20000201400 */
[----:B------:R-:W-:Y:S01]  /*1aba0*/  MUFU.TANH R36, R36 ;  /* 0x0000002400247308 */ /* 0x000fe20000002400 */
[----:B------:R-:W-:Y:S02]  /*1abb0*/  I2FP.F32.S32 R33, R33 ;  /* 0x0000002100217245 */ /* 0x000fe40000201400 */
[--C-:B------:R-:W-:Y:S01]  /*1abc0*/  IADD3 R46, PT, PT, R166, 0x18, -R55.reuse ;  /* 0x00000018a62e7810 */ /* 0x100fe20007ffe837 */
[----:B-1----:R-:W-:Y:S01]  /*1abd0*/  FFMA.FTZ R43, R27, -UR14, R24 ;  /* 0x8000000e1b2b7c23 */ /* 0x002fe20008010018 */
[----:B------:R-:W-:Y:S01]  /*1abe0*/  FSEL R27, R22, -INF , !P4 ;  /* 0xff800000161b7808 */ /* 0x000fe20006000000 */
[----:B---3--:R-:W-:Y:S01]  /*1abf0*/  FMUL.FTZ R42, R23, UR9 ;  /* 0x00000009172a7c20 */ /* 0x008fe20008410000 */
[----:B--2---:R-:W-:Y:S01]  /*1ac00*/  FFMA.FTZ R23, R29, -UR14, R28 ;  /* 0x8000000e1d177c23 */ /* 0x004fe2000801001c */
[--C-:B------:R-:W-:Y:S01]  /*1ac10*/  IADD3 R28, PT, PT, R166, 0x1f, -R55.reuse ;  /* 0x0000001fa61c7810 */ /* 0x100fe20007ffe837 */
[----:B----4-:R-:W-:Y:S01]  /*1ac20*/  FFMA.FTZ R22, R33, -UR14, R20 ;  /* 0x8000000e21167c23 */ /* 0x010fe20008010014 */
[----:B------:R-:W-:Y:S01]  /*1ac30*/  IADD3 R33, PT, PT, R167, 0x18, -R55 ;  /* 0x00000018a7217810 */ /* 0x000fe20007ffe837 */
[----:B------:R1:W2:Y:S01]  /*1ac40*/  MUFU.TANH R20, R42 ;  /* 0x0000002a00147308 */ /* 0x0002a20000002400 */
[----:B------:R-:W-:-:S02]  /*1ac50*/  FSEL R24, R47, -INF , P2 ;  /* 0xff8000002f187808 */ /* 0x000fc40001000000 */
[----:B------:R-:W-:Y:S02]  /*1ac60*/  IABS R33, R33 ;  /* 0x0000002100217213 */ /* 0x000fe40000000000 */
[----:B------:R-:W-:Y:S02]  /*1ac70*/  FSEL R24, R24, -INF , !P1 ;  /* 0xff80000018187808 */ /* 0x000fe40004800000 */
[----:B------:R-:W-:Y:S01]  /*1ac80*/  FSEL R21, R43, -INF , P5 ;  /* 0xff8000002b157808 */ /* 0x000fe20002800000 */
[----:B------:R-:W-:Y:S01]  /*1ac90*/  FMUL.FTZ R43, R37, UR9 ;  /* 0x00000009252b7c20 */ /* 0x000fe20008410000 */
[C---:B------:R-:W-:Y:S02]  /*1aca0*/  ISETP.GE.AND P4, PT, R32.reuse, R235, PT ;  /* 0x000000eb2000720c */ /* 0x040fe40003f86270 */
[C---:B------:R-:W-:Y:S02]  /*1acb0*/  ISETP.GE.AND P2, PT, R32.reuse, R233, PT ;  /* 0x000000e92000720c */ /* 0x040fe40003f46270 */
[C---:B------:R-:W-:Y:S01]  /*1acc0*/  ISETP.GE.AND P1, PT, R32.reuse, R234, PT ;  /* 0x000000ea2000720c */ /* 0x040fe20003f26270 */
[----:B------:R-:W-:Y:S01]  /*1acd0*/  MUFU.TANH R43, R43 ;  /* 0x0000002b002b7308 */ /* 0x000fe20000002400 */
[----:B------:R-:W-:Y:S01]  /*1ace0*/  ISETP.GE.AND P5, PT, R32, R232, PT ;  /* 0x000000e82000720c */ /* 0x000fe20003fa6270 */
[----:B------:R-:W-:Y:S01]  /*1acf0*/  VIADD R32, R52, 0x20 ;  /* 0x0000002034207836 */ /* 0x000fe20000000000 */
[----:B------:R-:W-:-:S02]  /*1ad00*/  FSEL R22, R22, -INF , P0 ;  /* 0xff80000016167808 */ /* 0x000fc40000000000 */
[----:B-1----:R-:W-:Y:S02]  /*1ad10*/  IABS R42, R28 ;  /* 0x0000001c002a7213 */ /* 0x002fe40000000000 */
[----:B------:R1:W3:Y:S01]  /*1ad20*/  LDSM.16.M88.4 R28, [R13+0xf800] ;  /* 0x00f800000d1c783b */ /* 0x0002e20000000200 */
[----:B------:R-:W-:Y:S02]  /*1ad30*/  FSEL R21, R21, -INF , !P3 ;  /* 0xff80000015157808 */ /* 0x000fe40005800000 */
[----:B------:R-:W-:Y:S01]  /*1ad40*/  I2FP.F32.S32 R45, R42 ;  /* 0x0000002a002d7245 */ /* 0x000fe20000201400 */
[----:B------:R-:W-:Y:S01]  /*1ad50*/  FMUL.FTZ R42, R38, UR9 ;  /* 0x00000009262a7c20 */ /* 0x000fe20008410000 */
[----:B------:R-:W-:Y:S02]  /*1ad60*/  FSEL R22, R22, -INF , !P6 ;  /* 0xff80000016167808 */ /* 0x000fe40007000000 */
[----:B------:R-:W-:Y:S01]  /*1ad70*/  FSEL R23, R23, -INF , P4 ;  /* 0xff80000017177808 */ /* 0x000fe20002000000 */
[----:B--2---:R-:W-:Y:S01]  /*1ad80*/  FFMA.FTZ R20, R45, -UR14, R20 ;  /* 0x8000000e2d147c23 */ /* 0x004fe20008010014 */
[C---:B------:R-:W-:Y:S01]  /*1ad90*/  ISETP.GE.AND P3, PT, R32.reuse, R235, PT ;  /* 0x000000eb2000720c */ /* 0x040fe20003f66270 */
[----:B------:R-:W2:Y:S01]  /*1ada0*/  MUFU.TANH R42, R42 ;  /* 0x0000002a002a7308 */ /* 0x000ea20000002400 */
[----:B------:R-:W-:Y:S01]  /*1adb0*/  ISETP.GE.AND P0, PT, R32, R233, PT ;  /* 0x000000e92000720c */ /* 0x000fe20003f06270 */
[----:B------:R-:W-:Y:S01]  /*1adc0*/  VIADD R45, R52, 0x21 ;  /* 0x00000021342d7836 */ /* 0x000fe20000000000 */
[----:B------:R-:W-:-:S02]  /*1add0*/  ISETP.GE.AND P6, PT, R32, R234, PT ;  /* 0x000000ea2000720c */ /* 0x000fc40003fc6270 */
[----:B------:R-:W-:Y:S02]  /*1ade0*/  ISETP.GE.AND P4, PT, R32, R232, PT ;  /* 0x000000e82000720c */ /* 0x000fe40003f86270 */
[----:B------:R-:W-:Y:S02]  /*1adf0*/  IABS R46, R46 ;  /* 0x0000002e002e7213 */ /* 0x000fe40000000000 */
[----:B------:R-:W-:Y:S02]  /*1ae00*/  IADD3 R47, PT, PT, R167, 0x17, -R55 ;  /* 0x00000017a72f7810 */ /* 0x000fe40007ffe837 */
[----:B------:R-:W-:Y:S01]  /*1ae10*/  FSEL R23, R23, -INF , !P1 ;  /* 0xff80000017177808 */ /* 0x000fe20004800000 */
[----:B-1----:R-:W-:Y:S01]  /*1ae20*/  IMAD.MOV.U32 R13, RZ, RZ, R33 ;  /* 0x000000ffff0d7224 */ /* 0x002fe200078e0021 */
[----:B------:R-:W-:Y:S01]  /*1ae30*/  IABS R47, R47 ;  /* 0x0000002f002f7213 */ /* 0x000fe20000000000 */
[----:B------:R-:W-:Y:S01]  /*1ae40*/  HMMA.16816.F32 R32, R4, R34, R76 ;  /* 0x000000220420723c */ /* 0x000fe2000000184c */
[----:B------:R-:W-:-:S02]  /*1ae50*/  ISETP.GE.AND P1, PT, R45, R235, PT ;  /* 0x000000eb2d00720c */ /* 0x000fc40003f26270 */
[----:B------:R-:W-:Y:S01]  /*1ae60*/  I2FP.F32.S32 R205, R13 ;  /* 0x0000000d00cd7245 */ /* 0x000fe20000201400 */
[----:B------:R-:W-:Y:S01]  /*1ae70*/  FMUL.FTZ R13, R39, UR9 ;  /* 0x00000009270d7c20 */ /* 0x000fe20008410000 */
[----:B------:R-:W-:Y:S02]  /*1ae80*/  FSEL R20, R20, -INF , P2 ;  /* 0xff80000014147808 */ /* 0x000fe40001000000 */
[----:B------:R-:W-:Y:S01]  /*1ae90*/  ISETP.GE.AND P2, PT, R45, R233, PT ;  /* 0x000000e92d00720c */ /* 0x000fe20003f46270 */
[----:B------:R-:W-:Y:S01]  /*1aea0*/  FFMA.FTZ R205, R205, -UR14, R36 ;  /* 0x8000000ecdcd7c23 */ /* 0x000fe20008010024 */
[----:B------:R-:W-:Y:S01]  /*1aeb0*/  FSEL R20, R20, -INF , !P5 ;  /* 0xff80000014147808 */ /* 0x000fe20006800000 */
[----:B------:R1:W4:Y:S01]  /*1aec0*/  LDSM.16.M88.4 R36, [R3+0xf800] ;  /* 0x00f800000324783b */ /* 0x0003220000000200 */
[----:B------:R-:W-:Y:S01]  /*1aed0*/  MUFU.TANH R13, R13 ;  /* 0x0000000d000d7308 */ /* 0x000fe20000002400 */
[----:B------:R-:W-:Y:S01]  /*1aee0*/  ISETP.GE.AND P5, PT, R45, R234, PT ;  /* 0x000000ea2d00720c */ /* 0x000fe20003fa6270 */
[----:B------:R-:W-:-:S04]  /*1aef0*/  DEPBAR.LE SB0, 0x0 ;  /* 0x000080000000791a */ /* 0x000fc80000000000 */
[C---:B---3--:R-:W-:Y:S01]  /*1af00*/  HMMA.16816.F32 R72, R16.reuse, R28, R72 ;  /* 0x0000001c1048723c */ /* 0x048fe20000001848 */
[--C-:B------:R-:W-:Y:S01]  /*1af10*/  IADD3 R29, PT, PT, R167, 0x10, -R55.reuse ;  /* 0x00000010a71d7810 */ /* 0x100fe20007ffe837 */
[----:B------:R-:W-:Y:S01]  /*1af20*/  VIADD R28, R52, 0x28 ;  /* 0x00000028341c7836 */ /* 0x000fe20000000000 */
[----:B------:R-:W-:Y:S01]  /*1af30*/  FSEL R205, R205, -INF , P3 ;  /* 0xff800000cdcd7808 */ /* 0x000fe20001800000 */
[----:B------:R-:W-:Y:S01]  /*1af40*/  FMUL.FTZ R33, R33, UR9 ;  /* 0x0000000921217c20 */ /* 0x000fe20008410000 */
[----:B------:R-:W-:Y:S01]  /*1af50*/  IABS R29, R29 ;  /* 0x0000001d001d7213 */ /* 0x000fe20000000000 */
[----:B------:R-:W-:Y:S01]  /*1af60*/  FMUL.FTZ R34, R34, UR9 ;  /* 0x0000000922227c20 */ /* 0x000fe20008410000 */
[----:B------:R-:W-:Y:S01]  /*1af70*/  FSEL R205, R205, -INF , !P6 ;  /* 0xff800000cdcd7808 */ /* 0x000fe20007000000 */
[----:B------:R-:W-:Y:S01]  /*1af80*/  HMMA.16816.F32 R68, R16, R30, R68 ;  /* 0x0000001e1044723c */ /* 0x000fe20000001844 */
[----:B------:R-:W-:Y:S01]  /*1af90*/  ISETP.GE.AND P6, PT, R28, R235, PT ;  /* 0x000000eb1c00720c */ /* 0x000fe20003fc6270 */
[----:B------:R-:W-:Y:S01]  /*1afa0*/  FMUL.FTZ R35, R35, UR9 ;  /* 0x0000000923237c20 */ /* 0x000fe20008410000 */
[--C-:B------:R-:W-:Y:S01]  /*1afb0*/  IADD3 R17, PT, PT, R167, 0x8, -R55.reuse ;  /* 0x00000008a7117810 */ /* 0x100fe20007ffe837 */
[----:B------:R-:W-:Y:S01]  /*1afc0*/  MUFU.TANH R34, R34 ;  /* 0x0000002200227308 */ /* 0x000fe20000002400 */
[----:B------:R-:W-:-:S02]  /*1afd0*/  IADD3 R16, PT, PT, R166, 0xf, -R55 ;  /* 0x0000000fa6107810 */ /* 0x000fc40007ffe837 */
[----:B------:R-:W-:Y:S02]  /*1afe0*/  IABS R17, R17 ;  /* 0x0000001100117213 */ /* 0x000fe40000000000 */
[----:B-1----:R-:W-:Y:S02]  /*1aff0*/  I2FP.F32.S32 R3, R46 ;  /* 0x0000002e00037245 */ /* 0x002fe40000201400 */
[----:B------:R-:W-:Y:S01]  /*1b000*/  I2FP.F32.S32 R46, R47 ;  /* 0x0000002f002e7245 */ /* 0x000fe20000201400 */
[----:B------:R-:W-:Y:S01]  /*1b010*/  MUFU.TANH R35, R35 ;  /* 0x0000002300237308 */ /* 0x000fe20000002400 */
[----:B------:R-:W-:Y:S01]  /*1b020*/  BAR.SYNC.DEFER_BLOCKING 0x0 ;  /* 0x0000000000007b1d */ /* 0x000fe20000010000 */
[----:B--2---:R-:W-:Y:S01]  /*1b030*/  FFMA.FTZ R42, R3, -UR14, R42 ;  /* 0x8000000e032a7c23 */ /* 0x004fe2000801002a */
[----:B------:R-:W-:Y:S01]  /*1b040*/  FMUL.FTZ R3, R32, UR9 ;  /* 0x0000000920037c20 */ /* 0x000fe20008410000 */
[----:B------:R-:W-:Y:S01]  /*1b050*/  IADD3 R32, PT, PT, R166, 0x17, -R55 ;  /* 0x00000017a6207810 */ /* 0x000fe20007ffe837 */
[----:B------:R-:W-:Y:S01]  /*1b060*/  FFMA.FTZ R43, R46, -UR14, R43 ;  /* 0x8000000e2e2b7c23 */ /* 0x000fe2000801002b */
[----:B------:R-:W-:-:S02]  /*1b070*/  ISETP.GE.AND P3, PT, R45, R232, PT ;  /* 0x000000e82d00720c */ /* 0x000fc40003f66270 */
[----:B------:R-:W-:Y:S01]  /*1b080*/  FSEL R42, R42, -INF , P0 ;  /* 0xff8000002a2a7808 */ /* 0x000fe20000000000 */
[----:B------:R-:W1:Y:S01]  /*1b090*/  MUFU.TANH R3, R3 ;  /* 0x0000000300037308 */ /* 0x000e620000002400 */
[----:B------:R-:W-:Y:S02]  /*1b0a0*/  IABS R32, R32 ;  /* 0x0000002000207213 */ /* 0x000fe40000000000 */
[----:B------:R-:W-:Y:S01]  /*1b0b0*/  FSEL R214, R42, -INF , !P4 ;  /* 0xff8000002ad67808 */ /* 0x000fe20006000000 */
[----:B----4-:R-:W-:Y:S01]  /*1b0c0*/  HMMA.16816.F32 R72, R4, R36, R72 ;  /* 0x000000240448723c */ /* 0x010fe20000001848 */
[----:B------:R-:W-:Y:S02]  /*1b0d0*/  FSEL R203, R43, -INF , P1 ;  /* 0xff8000002bcb7808 */ /* 0x000fe40000800000 */
[C---:B------:R-:W-:Y:S02]  /*1b0e0*/  ISETP.GE.AND P0, PT, R28.reuse, R233, PT ;  /* 0x000000e91c00720c */ /* 0x040fe40003f06270 */
[----:B------:R-:W-:-:S02]  /*1b0f0*/  ISETP.GE.AND P4, PT, R28, R234, PT ;  /* 0x000000ea1c00720c */ /* 0x000fc40003f86270 */
[----:B------:R-:W-:Y:S01]  /*1b100*/  ISETP.GE.AND P1, PT, R28, R232, PT ;  /* 0x000000e81c00720c */ /* 0x000fe20003f26270 */
[----:B------:R-:W-:Y:S01]  /*1b110*/  IMAD.MOV.U32 R28, RZ, RZ, R32 ;  /* 0x000000ffff1c7224 */ /* 0x000fe200078e0020 */
[----:B------:R-:W-:Y:S01]  /*1b120*/  I2FP.F32.S32 R32, R29 ;  /* 0x0000001d00207245 */ /* 0x000fe20000201400 */
[----:B------:R-:W-:Y:S01]  /*1b130*/  VIADD R29, R52, 0x29 ;  /* 0x00000029341d7836 */ /* 0x000fe20000000000 */
[----:B------:R-:W-:Y:S01]  /*1b140*/  FSEL R203, R203, -INF , !P5 ;  /* 0xff800000cbcb7808 */ /* 0x000fe20006800000 */
[----:B------:R-:W-:Y:S01]  /*1b150*/  HMMA.16816.F32 R68, R4, R38, R68 ;  /* 0x000000260444723c */ /* 0x000fe20000001844 */
[----:B------:R-:W-:Y:S01]  /*1b160*/  I2FP.F32.S32 R28, R28 ;  /* 0x0000001c001c7245 */ /* 0x000fe20000201400 */
[----:B-1----:R-:W-:Y:S01]  /*1b170*/  FFMA.FTZ R179, R32, -UR14, R3 ;  /* 0x8000000e20b37c23 */ /* 0x002fe20008010003 */
[----:B------:R-:W-:Y:S01]  /*1b180*/  IADD3 R32, PT, PT, R166, 0x10, -R55 ;  /* 0x00000010a6207810 */ /* 0x000fe20007ffe837 */
[----:B------:R-:W1:Y:S01]  /*1b190*/  MUFU.TANH R3, R33 ;  /* 0x0000002100037308 */ /* 0x000e620000002400 */
[----:B------:R-:W-:Y:S01]  /*1b1a0*/  ISETP.GE.AND P5, PT, R29, R235, PT ;  /* 0x000000eb1d00720c */ /* 0x000fe20003fa6270 */
[----:B------:R-:W-:Y:S01]  /*1b1b0*/  FFMA.FTZ R13, R28, -UR14, R13 ;  /* 0x8000000e1c0d7c23 */ /* 0x000fe2000801000d */
[--C-:B------:R-:W-:Y:S01]  /*1b1c0*/  IADD3 R28, PT, PT, R167, 0xf, -R55.reuse ;  /* 0x0000000fa71c7810 */ /* 0x100fe20007ffe837 */
[----:B------:R-:W-:Y:S01]  /*1b1d0*/  FMUL.FTZ R18, R74, UR9 ;  /* 0x000000094a127c20 */ /* 0x000fe20008410000 */
[----:B------:R-:W-:Y:S01]  /*1b1e0*/  IABS R32, R32 ;  /* 0x0000002000207213 */ /* 0x000fe20000000000 */
[----:B------:R-:W-:Y:S01]  /*1b1f0*/  FMUL.FTZ R73, R73, UR9 ;  /* 0x0000000949497c20 */ /* 0x000fe20008410000 */
[----:B------:R-:W-:Y:S01]  /*1b200*/  IABS R28, R28 ;  /* 0x0000001c001c7213 */ /* 0x000fe20000000000 */
[----:B------:R-:W-:Y:S01]  /*1b210*/  FMUL.FTZ R75, R75, UR9 ;  /* 0x000000094b4b7c20 */ /* 0x000fe20008410000 */
[----:B------:R-:W-:Y:S01]  /*1b220*/  FSEL R210, R13, -INF , P2 ;  /* 0xff8000000dd27808 */ /* 0x000fe20001000000 */
[----:B------:R-:W-:Y:S01]  /*1b230*/  MUFU.TANH R18, R18 ;  /* 0x0000001200127308 */ /* 0x000fe20000002400 */
[----:B------:R-:W-:Y:S01]  /*1b240*/  I2FP.F32.S32 R28, R28 ;  /* 0x0000001c001c7245 */ /* 0x000fe20000201400 */
[----:B------:R-:W-:Y:S01]  /*1b250*/  VIADD R5, R52, 0x31 ;  /* 0x0000003134057836 */ /* 0x000fe20000000000 */
[----:B------:R-:W-:Y:S01]  /*1b260*/  I2FP.F32.S32 R13, R32 ;  /* 0x00000020000d7245 */ /* 0x000fe20000201400 */
[----:B------:R-:W-:Y:S01]  /*1b270*/  IMAD.IADD R7, R166, 0x1, -R55 ;  /* 0x00000001a6077824 */ /* 0x000fe200078e0a37 */
[----:B------:R-:W-:Y:S01]  /*1b280*/  FSEL R179, R179, -INF , P6 ;  /* 0xff800000b3b37808 */ /* 0x000fe20003000000 */
[----:B------:R-:W-:Y:S01]  /*1b290*/  FMUL.FTZ R68, R68, UR9 ;  /* 0x0000000944447c20 */ /* 0x000fe20008410000 */
[----:B------:R-:W-:Y:S01]  /*1b2a0*/  I2FP.F32.S32 R6, R17 ;  /* 0x0000001100067245 */ /* 0x000fe20000201400 */
[----:B-1----:R-:W-:Y:S01]  /*1b2b0*/  FFMA.FTZ R28, R28, -UR14, R3 ;  /* 0x8000000e1c1c7c23 */ /* 0x002fe20008010003 */
[----:B------:R-:W-:Y:S01]  /*1b2c0*/  FMUL.FTZ R3, R72, UR9 ;  /* 0x0000000948037c20 */ /* 0x000fe20008410000 */
[----:B------:R-:W-:Y:S01]  /*1b2d0*/  FFMA.FTZ R34, R13, -UR14, R34 ;  /* 0x8000000e0d227c23 */ /* 0x000fe20008010022 */
[----:B------:R-:W-:Y:S01]  /*1b2e0*/  VIADD R13, R52, 0x30 ;  /* 0x00000030340d7836 */ /* 0x000fe20000000000 */
[----:B------:R-:W-:Y:S01]  /*1b2f0*/  FSEL R179, R179, -INF , !P4 ;  /* 0xff800000b3b37808 */ /* 0x000fe20006000000 */
[----:B------:R-:W-:Y:S01]  /*1b300*/  MUFU.TANH R73, R73 ;  /* 0x0000004900497308 */ /* 0x000fe20000002400 */
[----:B------:R-:W-:Y:S01]  /*1b310*/  FSEL R177, R28, -INF , P5 ;  /* 0xff8000001cb17808 */ /* 0x000fe20002800000 */
[----:B------:R-:W-:Y:S01]  /*1b320*/  FMUL.FTZ R69, R69, UR9 ;  /* 0x0000000945457c20 */ /* 0x000fe20008410000 */
[----:B------:R-:W-:Y:S01]  /*1b330*/  FSEL R34, R34, -INF , P0 ;  /* 0xff80000022227808 */ /* 0x000fe20000000000 */
[----:B------:R-:W-:Y:S01]  /*1b340*/  FMUL.FTZ R71, R71, UR9 ;  /* 0x0000000947477c20 */ /* 0x000fe20008410000 */
[C---:B------:R-:W-:Y:S01]  /*1b350*/  ISETP.GE.AND P4, PT, R13.reuse, R235, PT ;  /* 0x000000eb0d00720c */ /* 0x040fe20003f86270 */
[----:B------:R-:W-:Y:S01]  /*1b360*/  FMUL.FTZ R70, R70, UR9 ;  /* 0x0000000946467c20 */ /* 0x000fe20008410000 */
[----:B------:R-:W-:Y:S01]  /*1b370*/  FSEL R178, R34, -INF , !P1 ;  /* 0xff80000022b27808 */ /* 0x000fe20004800000 */
[----:B------:R-:W1:Y:S01]  /*1b380*/  MUFU.TANH R3, R3 ;  /* 0x0000000300037308 */ /* 0x000e620000002400 */
[C---:B------:R-:W-:Y:S01]  /*1b390*/  ISETP.GE.AND P0, PT, R13.reuse, R233, PT ;  /* 0x000000e90d00720c */ /* 0x040fe20003f06270 */
[----:B------:R-:W-:Y:S01]  /*1b3a0*/  VIADD R52, R52, 0x39 ;  /* 0x0000003934347836 */ /* 0x000fe20000000000 */
[----:B------:R-:W-:-:S02]  /*1b3b0*/  ISETP.GE.AND P1, PT, R13, R234, PT ;  /* 0x000000ea0d00720c */ /* 0x000fc40003f26270 */
[----:B------:R-:W-:Y:S02]  /*1b3c0*/  ISETP.GE.AND P5, PT, R13, R232, PT ;  /* 0x000000e80d00720c */ /* 0x000fe40003fa6270 */
[--C-:B------:R-:W-:Y:S01]  /*1b3d0*/  IADD3 R13, PT, PT, R166, 0x8, -R55.reuse ;  /* 0x00000008a60d7810 */ /* 0x100fe20007ffe837 */
[----:B------:R-:W2:Y:S01]  /*1b3e0*/  MUFU.TANH R75, R75 ;  /* 0x0000004b004b7308 */ /* 0x000ea20000002400 */
[----:B------:R-:W-:Y:S02]  /*1b3f0*/  IADD3 R4, PT, PT, R167, 0x7, -R55 ;  /* 0x00000007a7047810 */ /* 0x000fe40007ffe837 */
[----:B------:R-:W-:Y:S02]  /*1b400*/  IABS R13, R13 ;  /* 0x0000000d000d7213 */ /* 0x000fe40000000000 */
[----:B------:R-:W-:Y:S02]  /*1b410*/  IABS R16, R16 ;  /* 0x0000001000107213 */ /* 0x000fe40000000000 */
[----:B------:R-:W-:Y:S01]  /*1b420*/  I2FP.F32.S32 R13, R13 ;  /* 0x0000000d000d7245 */ /* 0x000fe20000201400 */
[----:B------:R-:W-:Y:S01]  /*1b430*/  MUFU.TANH R69, R69 ;  /* 0x0000004500457308 */ /* 0x000fe20000002400 */
[----:B------:R-:W-:Y:S01]  /*1b440*/  IABS R4, R4 ;  /* 0x0000000400047213 */ /* 0x000fe20000000000 */
[----:B-1----:R-:W-:Y:S01]  /*1b450*/  FFMA.FTZ R3, R6, -UR14, R3 ;  /* 0x8000000e06037c23 */ /* 0x002fe20008010003 */
[----:B------:R-:W-:Y:S01]  /*1b460*/  FSEL R210, R210, -INF , !P3 ;  /* 0xff800000d2d27808 */ /* 0x000fe20005800000 */
[----:B------:R-:W-:Y:S01]  /*1b470*/  FFMA.FTZ R13, R13, -UR14, R18 ;  /* 0x8000000e0d0d7c23 */ /* 0x000fe20008010012 */
[----:B------:R-:W-:Y:S01]  /*1b480*/  I2FP.F32.S32 R16, R16 ;  /* 0x0000001000107245 */ /* 0x000fe20000201400 */
[----:B------:R-:W-:Y:S01]  /*1b490*/  IMAD.IADD R6, R167, 0x1, -R55 ;  /* 0x00000001a7067824 */ /* 0x000fe200078e0a37 */
[----:B------:R-:W-:Y:S01]  /*1b4a0*/  I2FP.F32.S32 R4, R4 ;  /* 0x0000000400047245 */ /* 0x000fe20000201400 */
[----:B------:R-:W-:Y:S01]  /*1b4b0*/  MUFU.TANH R71, R71 ;  /* 0x0000004700477308 */ /* 0x000fe20000002400 */
[----:B------:R-:W-:Y:S01]  /*1b4c0*/  FSEL R3, R3, -INF , P4 ;  /* 0xff80000003037808 */ /* 0x000fe20002000000 */
[----:B------:R-:W-:Y:S01]  /*1b4d0*/  FFMA.FTZ R16, R16, -UR14, R35 ;  /* 0x8000000e10107c23 */ /* 0x000fe20008010023 */
[----:B------:R-:W-:Y:S01]  /*1b4e0*/  ISETP.GE.AND P3, PT, R29, R234, PT ;  /* 0x000000ea1d00720c */ /* 0x000fe20003f66270 */
[----:B------:R-:W-:Y:S01]  /*1b4f0*/  FFMA.FTZ R4, R4, -UR14, R73 ;  /* 0x8000000e04047c23 */ /* 0x000fe20008010049 */
[----:B------:R-:W-:-:S02]  /*1b500*/  FSEL R213, R3, -INF , !P1 ;  /* 0xff80000003d57808 */ /* 0x000fc40004800000 */
[----:B------:R-:W-:Y:S01]  /*1b510*/  FSEL R177, R177, -INF , !P3 ;  /* 0xff800000b1b17808 */ /* 0x000fe20005800000 */
[----:B------:R-:W1:Y:S01]  /*1b520*/  MUFU.TANH R3, R68 ;  /* 0x0000004400037308 */ /* 0x000e620000002400 */
[----:B------:R-:W-:Y:S02]  /*1b530*/  ISETP.GE.AND P2, PT, R29, R233, PT ;  /* 0x000000e91d00720c */ /* 0x000fe40003f46270 */
[----:B------:R-:W-:Y:S02]  /*1b540*/  ISETP.GE.AND P3, PT, R5, R235, PT ;  /* 0x000000eb0500720c */ /* 0x000fe40003f66270 */
[----:B------:R-:W-:Y:S02]  /*1b550*/  FSEL R13, R13, -INF , P0 ;  /* 0xff8000000d0d7808 */ /* 0x000fe40000000000 */
[----:B------:R-:W-:Y:S02]  /*1b560*/  ISETP.GE.AND P6, PT, R29, R232, PT ;  /* 0x000000e81d00720c */ /* 0x000fe40003fc6270 */
[----:B------:R-:W-:-:S02]  /*1b570*/  FSEL R16, R16, -INF , P2 ;  /* 0xff80000010107808 */ /* 0x000fc40001000000 */
[----:B------:R-:W-:Y:S02]  /*1b580*/  FSEL R206, R13, -INF , !P5 ;  /* 0xff8000000dce7808 */ /* 0x000fe40006800000 */
[----:B------:R-:W-:Y:S02]  /*1b590*/  FSEL R211, R4, -INF , P3 ;  /* 0xff80000004d37808 */ /* 0x000fe40001800000 */
[----:B------:R-:W3:Y:S01]  /*1b5a0*/  MUFU.TANH R4, R70 ;  /* 0x0000004600047308 */ /* 0x000ee20000002400 */
[----:B------:R-:W-:Y:S02]  /*1b5b0*/  IADD3 R13, PT, PT, R166, 0x7, -R55 ;  /* 0x00000007a60d7810 */ /* 0x000fe40007ffe837 */
[----:B------:R-:W-:Y:S02]  /*1b5c0*/  FSEL R176, R16, -INF , !P6 ;  /* 0xff80000010b07808 */ /* 0x000fe40007000000 */
[C---:B------:R-:W-:Y:S02]  /*1b5d0*/  ISETP.GE.AND P2, PT, R5.reuse, R233, PT ;  /* 0x000000e90500720c */ /* 0x040fe40003f46270 */
[----:B------:R-:W-:-:S02]  /*1b5e0*/  ISETP.GE.AND P6, PT, R5, R234, PT ;  /* 0x000000ea0500720c */ /* 0x000fc40003fc6270 */
[----:B------:R-:W-:Y:S02]  /*1b5f0*/  ISETP.GE.AND P4, PT, R5, R232, PT ;  /* 0x000000e80500720c */ /* 0x000fe40003f86270 */
[----:B------:R-:W-:Y:S02]  /*1b600*/  IABS R6, R6 ;  /* 0x0000000600067213 */ /* 0x000fe40000000000 */
[----:B------:R-:W-:Y:S02]  /*1b610*/  IABS R13, R13 ;  /* 0x0000000d000d7213 */ /* 0x000fe40000000000 */
[--C-:B------:R-:W-:Y:S02]  /*1b620*/  IADD3 R5, PT, PT, R167, -0x1, -R55.reuse ;  /* 0xffffffffa7057810 */ /* 0x100fe40007ffe837 */
[----:B------:R-:W-:Y:S02]  /*1b630*/  IADD3 R55, PT, PT, R166, -0x1, -R55 ;  /* 0xffffffffa6377810 */ /* 0x000fe40007ffe837 */
[----:B------:R-:W-:-:S02]  /*1b640*/  I2FP.F32.S32 R16, R13 ;  /* 0x0000000d00107245 */ /* 0x000fc40000201400 */
[----:B------:R-:W-:Y:S02]  /*1b650*/  I2FP.F32.S32 R6, R6 ;  /* 0x0000000600067245 */ /* 0x000fe40000201400 */
[----:B------:R-:W-:Y:S01]  /*1b660*/  IABS R5, R5 ;  /* 0x0000000500057213 */ /* 0x000fe20000000000 */
[----:B--2---:R-:W-:Y:S01]  /*1b670*/  FFMA.FTZ R16, R16, -UR14, R75 ;  /* 0x8000000e10107c23 */ /* 0x004fe2000801004b */
[----:B------:R-:W-:Y:S01]  /*1b680*/  IABS R7, R7 ;  /* 0x0000000700077213 */ /* 0x000fe20000000000 */
[----:B-1----:R-:W-:Y:S01]  /*1b690*/  FFMA.FTZ R3, R6, -UR14, R3 ;  /* 0x8000000e06037c23 */ /* 0x002fe20008010003 */
[----:B------:R-:W-:Y:S02]  /*1b6a0*/  IABS R55, R55 ;  /* 0x0000003700377213 */ /* 0x000fe40000000000 */
[----:B------:R-:W-:Y:S02]  /*1b6b0*/  I2FP.F32.S32 R7, R7 ;  /* 0x0000000700077245 */ /* 0x000fe40000201400 */
[----:B------:R-:W-:-:S02]  /*1b6c0*/  I2FP.F32.S32 R18, R5 ;  /* 0x0000000500127245 */ /* 0x000fc40000201400 */
[----:B------:R-:W-:Y:S01]  /*1b6d0*/  I2FP.F32.S32 R6, R55 ;  /* 0x0000003700067245 */ /* 0x000fe20000201400 */
[----:B---3--:R-:W-:Y:S01]  /*1b6e0*/  FFMA.FTZ R4, R7, -UR14, R4 ;  /* 0x8000000e07047c23 */ /* 0x008fe20008010004 */
[----:B------:R-:W-:Y:S01]  /*1b6f0*/  ISETP.GE.AND P0, PT, R54, R235, PT ;  /* 0x000000eb3600720c */ /* 0x000fe20003f06270 */
[----:B------:R-:W-:Y:S01]  /*1b700*/  FFMA.FTZ R18, R18, -UR14, R69 ;  /* 0x8000000e12127c23 */ /* 0x000fe20008010045 */
[----:B------:R-:W-:Y:S01]  /*1b710*/  FSEL R16, R16, -INF , P2 ;  /* 0xff80000010107808 */ /* 0x000fe20001000000 */
[----:B------:R-:W-:Y:S01]  /*1b720*/  FFMA.FTZ R71, R6, -UR14, R71 ;  /* 0x8000000e06477c23 */ /* 0x000fe20008010047 */
[----:B------:R-:W-:Y:S02]  /*1b730*/  ISETP.GE.AND P1, PT, R54, R233, PT ;  /* 0x000000e93600720c */ /* 0x000fe40003f26270 */
[----:B------:R-:W-:Y:S02]  /*1b740*/  ISETP.GE.AND P2, PT, R52, R235, PT ;  /* 0x000000eb3400720c */ /* 0x000fe40003f46270 */
[----:B------:R-:W-:-:S02]  /*1b750*/  FSEL R3, R3, -INF , P0 ;  /* 0xff80000003037808 */ /* 0x000fc40000000000 */
[----:B------:R-:W-:Y:S02]  /*1b760*/  ISETP.GE.AND P0, PT, R52, R233, PT ;  /* 0x000000e93400720c */ /* 0x000fe40003f06270 */
[----:B------:R-:W-:Y:S02]  /*1b770*/  FSEL R4, R4, -INF , P1 ;  /* 0xff80000004047808 */ /* 0x000fe40000800000 */
[----:B------:R-:W-:Y:S02]  /*1b780*/  FSEL R18, R18, -INF , P2 ;  /* 0xff80000012127808 */ /* 0x000fe40001000000 */
[C---:B------:R-:W-:Y:S02]  /*1b790*/  ISETP.GE.AND P5, PT, R54.reuse, R234, PT ;  /* 0x000000ea3600720c */ /* 0x040fe40003fa6270 */
[----:B------:R-:W-:Y:S02]  /*1b7a0*/  ISETP.GE.AND P3, PT, R54, R232, PT ;  /* 0x000000e83600720c */ /* 0x000fe40003f66270 */
[----:B------:R-:W-:-:S02]  /*1b7b0*/  ISETP.GE.AND P1, PT, R52, R234, PT ;  /* 0x000000ea3400720c */ /* 0x000fc40003f26270 */
[----:B------:R-:W-:Y:S02]  /*1b7c0*/  ISETP.GE.AND P2, PT, R52, R232, PT ;  /* 0x000000e83400720c */ /* 0x000fe40003f46270 */
[----:B------:R-:W-:Y:S02]  /*1b7d0*/  FSEL R199, R71, -INF , P0 ;  /* 0xff80000047c77808 */ /* 0x000fe40000000000 */
        /* <DEDUP_REMOVED lines=19> */
.L_x_7417:
        /* <DEDUP_REMOVED lines=62> */
.L_x_7418:
        /* <DEDUP_REMOVED lines=95> */
.L_x_7416:
        /* <DEDUP_REMOVED lines=51> */
[--C-:B------:R-:W-:Y:S01]  /*1c610*/  FFMA.FTZ R190, R41, UR4, -R216.reuse ;  /* 0x0000000429be7c23 */ /* 0x100fe200080108d8 */
[----:B------:R-:W-:Y:S01]  /*1c620*/  LDSM.16.MT88.4 R120, [R197+0x16000] ;  /* 0x01600000c578783b */ /* 0x000fe20000004200 */
[--C-:B------:R-:W-:Y:S01]  /*1c630*/  FFMA.FTZ R195, R53, UR4, -R216.reuse ;  /* 0x0000000435c37c23 */ /* 0x100fe200080108d8 */
[--C-:B------:R-:W-:Y:S01]  /*1c640*/  FFMA.FTZ R193, R48, UR4, -R209.reuse ;  /* 0x0000000430c17c23 */ /* 0x100fe200080108d1 */
[--C-:B------:R-:W-:Y:S01]  /*1c650*/  FFMA.FTZ R192, R50, UR4, -R209.reuse ;  /* 0x0000000432c07c23 */ /* 0x100fe200080108d1 */
[--C-:B------:R-:W-:Y:S01]  /*1c660*/  FFMA.FTZ R188, R40, UR4, -R209.reuse ;  /* 0x0000000428bc7c23 */ /* 0x100fe200080108d1 */
[----:B------:R-:W-:Y:S01]  /*1c670*/  LDSM.16.MT88.4 R48, [R198+0x12000] ;  /* 0x01200000c630783b */ /* 0x000fe20000004200 */
[--C-:B------:R-:W-:Y:S01]  /*1c680*/  FFMA.FTZ R189, R44, UR4, -R209.reuse ;  /* 0x000000042cbd7c23 */ /* 0x100fe200080108d1 */
[----:B------:R-:W-:Y:S01]  /*1c690*/  MUFU.EX2 R195, R195 ;  /* 0x000000c300c37308 */ /* 0x000fe20000000800 */
        /* <DEDUP_REMOVED lines=13> */
[----:B------:R-:W4:Y:S01]  /*1c770*/  LDSM.16.MT88.4 R12, [R217+0x10800] ;  /* 0x01080000d90c783b */ /* 0x000f220000004200 */
        /* <DEDUP_REMOVED lines=26> */
[----:B------:R-:W-:Y:S01]  /*1c920*/  FFMA.FTZ R201, R201, UR4, -R209 ;  /* 0x00000004c9c97c23 */ /* 0x000fe200080108d1 */
[----:B-----5:R-:W-:Y:S01]  /*1c930*/  F2FP.F16.F32.PACK_AB R131, R188, R189 ;  /* 0x000000bdbc83723e */ /* 0x020fe200000000ff */
        /* <DEDUP_REMOVED lines=113> */
[----:B------:R-:W-:-:S02]  /*1d050*/  F2FP.F16.F32.PACK_AB R5, R214, R215 ;  /* 0x000000d7d605723e */ /* 0x000fc400000000ff */
[----:B------:R-:W-:Y:S02]  /*1d060*/  F2FP.F16.F32.PACK_AB R6, R203, R204 ;  /* 0x000000cccb06723e */ /* 0x000fe400000000ff */
[----:B------:R-:W-:-:S07]  /*1d070*/  F2FP.F16.F32.PACK_AB R7, R219, R210 ;  /* 0x000000d2db07723e */ /* 0x000fce00000000ff */
[C---:B--2---:R-:W-:Y:S08]  /*1d080*/  HMMA.16816.F32 R152, R4.reuse, R16, R152 ;  /* 0x000000100498723c */ /* 0x044ff00000001898 */
        /* <DEDUP_REMOVED lines=32> */
[----:B------:R-:W1:Y:S04]  /*1d290*/  MUFU.EX2 R177, R177 ;  /* 0x000000b100b17308 */ /* 0x000e680000000800 */
[----:B------:R-:W1:Y:S01]  /*1d2a0*/  MUFU.EX2 R200, R201 ;  /* 0x000000c900c87308 */ /* 0x000e620000000800 */
[C---:B---3--:R-:W-:Y:S03]  /*1d2b0*/  HMMA.16816.F32 R100, R4.reuse, R12, R100 ;  /* 0x0000000c0464723c */ /* 0x048fe60000001864 */
[----:B------:R3:W-:Y:S04]  /*1d2c0*/  MUFU.EX2 R199, R28 ;  /* 0x0000001c00c77308 */ /* 0x0007e80000000800 */
[----:B------:R-:W1:Y:S01]  /*1d2d0*/  MUFU.EX2 R206, R206 ;  /* 0x000000ce00ce7308 */ /* 0x000e620000000800 */
        /* <DEDUP_REMOVED lines=23> */
[----:B------:R-:W-:-:S02]  /*1d450*/  F2FP.F16.F32.PACK_AB R5, R200, R179 ;  /* 0x000000b3c805723e */ /* 0x000fc400000000ff */
[----:B------:R-:W-:Y:S02]  /*1d460*/  F2FP.F16.F32.PACK_AB R6, R241, R178 ;  /* 0x000000b2f106723e */ /* 0x000fe400000000ff */
[----:B------:R-:W-:-:S07]  /*1d470*/  F2FP.F16.F32.PACK_AB R7, R206, R199 ;  /* 0x000000c7ce07723e */ /* 0x000fce00000000ff */
        /* <DEDUP_REMOVED lines=130> */
.L_x_7420:
        /* <DEDUP_REMOVED lines=8> */
.L_x_7421:
        /* <DEDUP_REMOVED lines=14> */
[C---:B------:R-:W-:Y:S02]  /*1de00*/  LOP3.LUT R5, R6.reuse, 0x8, R5, 0xf8, !PT ;  /* 0x0000000806057812 */ /* 0x040fe400078ef805 */
[----:B------:R-:W-:-:S02]  /*1de10*/  LOP3.LUT R11, R6, 0x8, R213, 0xf8, !PT ;  /* 0x00000008060b7812 */ /* 0x000fc400078ef8d5 */
[C---:B---3--:R-:W-:Y:S02]  /*1de20*/  ISETP.GE.AND P5, PT, R9.reuse, UR5, PT ;  /* 0x0000000509007c0c */ /* 0x048fe4000bfa6270 */
[C---:B------:R-:W-:Y:S02]  /*1de30*/  LOP3.LUT R6, R9.reuse, 0x80, RZ, 0xfc, !PT ;  /* 0x0000008009067812 */ /* 0x040fe400078efcff */
[----:B------:R-:W-:Y:S02]  /*1de40*/  LOP3.LUT R9, R9, 0xc0, RZ, 0xfc, !PT ;  /* 0x000000c009097812 */ /* 0x000fe400078efcff */
[----:B------:R-:W-:Y:S02]  /*1de50*/  ISETP.GE.AND P4, PT, R8, UR5, PT ;  /* 0x0000000508007c0c */ /* 0x000fe4000bf86270 */
[----:B------:R-:W-:Y:S02]  /*1de60*/  ISETP.GE.AND P3, PT, R6, UR5, PT ;  /* 0x0000000506007c0c */ /* 0x000fe4000bf66270 */
[----:B------:R-:W-:Y:S01]  /*1de70*/  ISETP.GE.AND P2, PT, R9, UR5, PT ;  /* 0x0000000509007c0c */ /* 0x000fe2000bf46270 */
[----:B------:R-:W-:Y:S01]  /*1de80*/  USHF.L.U32 UR5, UR8, 0x5, URZ ;  /* 0x0000000508057899 */ /* 0x000fe200080006ff */
[----:B------:R-:W-:Y:S01]  /*1de90*/  LOP3.LUT R11, R11, 0x38, R10, 0x78, !PT ;  /* 0x000000380b0b7812 */ /* 0x000fe200078e780a */
[----:B------:R-:W-:Y:S01]  /*1dea0*/  @!PT LDS RZ, [RZ] ;  /* 0x00000000fffff984 */ /* 0x000fe20000000800 */
[----:B------:R-:W-:Y:S01]  /*1deb0*/  @!PT LDS RZ, [RZ] ;  /* 0x00000000fffff984 */ /* 0x000fe20000000800 */
[----:B------:R-:W-:Y:S01]  /*1dec0*/  @!PT LDS RZ, [RZ] ;  /* 0x00000000fffff984 */ /* 0x000fe20000000800 */
[----:B-1----:R-:W-:Y:S01]  /*1ded0*/  @!P5 LDGSTS.E.BYPASS.LTC128B.128 [R2+0x10000], desc[UR10][R228.64] ;  /* 0x10000000e402dfae */ /* 0x002fe2000b981a0a */
[----:B------:R-:W-:-:S02]  /*1dee0*/  LOP3.LUT R6, R7, 0x400, RZ, 0xc0, !PT ;  /* 0x0000040007067812 */ /* 0x000fc400078ec0ff */
        /* <DEDUP_REMOVED lines=22> */
[----:B------:R-:W-:Y:S01]  /*1e050*/  IADD3.X R7, PT, PT, R9, UR4, RZ, P0, !PT ;  /* 0x0000000409077c10 */ /* 0x000fe200087fe4ff */
[----:B------:R-:W-:Y:S01]  /*1e060*/  USHF.L.U32 UR4, UR22, 0x6, URZ ;  /* 0x0000000616047899 */ /* 0x000fe200080006ff */
        /* <DEDUP_REMOVED lines=72> */
[----:B------:R-:W-:Y:S04]  /*1e4f0*/  LDSM.16.M88.4 R180, [R220] ;  /* 0x00000000dcb4783b */ /* 0x000fe80000000200 */
[----:B-1----:R-:W1:Y:S04]  /*1e500*/  LDSM.16.M88.4 R8, [R218+0x8000] ;  /* 0x00800000da08783b */ /* 0x002e680000000200 */
[----:B------:R-:W5:Y:S04]  /*1e510*/  LDSM.16.M88.4 R24, [R221+UR6+0x8800] ;  /* 0x00880006dd18783b */ /* 0x000f680008000200 */
[----:B------:R-:W5:Y:S04]  /*1e520*/  LDSM.16.M88.4 R196, [R221+UR6+0x9000] ;  /* 0x00900006ddc4783b */ /* 0x000f680008000200 */
[----:B------:R-:W5:Y:S04]  /*1e530*/  LDSM.16.M88.4 R172, [R218+0x8800] ;  /* 0x00880000daac783b */ /* 0x000f680000000200 */
[----:B--2---:R-:W2:Y:S04]  /*1e540*/  LDSM.16.M88.4 R4, [R218+0x9000] ;  /* 0x00900000da04783b */ /* 0x004ea80000000200 */
[----:B------:R-:W2:Y:S04]  /*1e550*/  LDSM.16.M88.4 R184, [R218+0x9800] ;  /* 0x00980000dab8783b */ /* 0x000ea80000000200 */
[----:B------:R-:W-:Y:S01]  /*1e560*/  LDSM.16.M88.4 R208, [R221+UR6+0xa800] ;  /* 0x00a80006ddd0783b */ /* 0x000fe20008000200 */
[C---:B---3--:R-:W-:Y:S03]  /*1e570*/  HMMA.16816.F32 R168, R16.reuse, R32, RZ ;  /* 0x0000002010a8723c */ /* 0x048fe600000018ff */
[----:B------:R-:W0:Y:S05]  /*1e580*/  LDGDEPBAR ;  /* 0x00000000000079af */ /* 0x000e2a0000000000 */
[C---:B------:R-:W-:Y:S08]  /*1e590*/  HMMA.16816.F32 R32, R16.reuse, R34, RZ ;  /* 0x000000221020723c */ /* 0x040ff000000018ff */
[----:B----4-:R-:W-:Y:S01]  /*1e5a0*/  HMMA.16816.F32 R192, R16, R12, RZ ;  /* 0x0000000c10c0723c */ /* 0x010fe200000018ff */
[----:B------:R-:W-:-:S04]  /*1e5b0*/  LOP3.LUT R12, R213, 0x4, RZ, 0xc0, !PT ;  /* 0x00000004d50c7812 */ /* 0x000fc800078ec0ff */
[----:B------:R-:W-:-:S03]  /*1e5c0*/  ISETP.NE.AND P0, PT, R12, RZ, PT ;  /* 0x000000ff0c00720c */ /* 0x000fc60003f05270 */
[----:B-1----:R-:W-:Y:S01]  /*1e5d0*/  HMMA.16816.F32 R168, R180, R8, R168 ;  /* 0x00000008b4a8723c */ /* 0x002fe200000018a8 */
[----:B------:R-:W-:-:S05]  /*1e5e0*/  IMAD.MOV.U32 R8, RZ, RZ, 0x40 ;  /* 0x00000040ff087424 */ /* 0x000fca00078e00ff */
[----:B------:R-:W-:Y:S02]  /*1e5f0*/  SEL R8, R8, 0xffffffc0, !P0 ;  /* 0xffffffc008087807 */ /* 0x000fe40004000000 */
[C---:B-----5:R-:W-:Y:S03]  /*1e600*/  HMMA.16816.F32 R28, R16.reuse, R24, RZ ;  /* 0x00000018101c723c */ /* 0x060fe600000018ff */
[C---:B------:R-:W-:Y:S02]  /*1e610*/  IMAD.IADD R219, R8.reuse, 0x1, R222 ;  /* 0x0000000108db7824 */ /* 0x040fe400078e02de */
[----:B------:R-:W-:Y:S02]  /*1e620*/  IMAD.IADD R215, R8, 0x1, R215 ;  /* 0x0000000108d77824 */ /* 0x000fe400078e02d7 */
[C---:B------:R-:W-:Y:S01]  /*1e630*/  IMAD.IADD R216, R214.reuse, 0x1, R219 ;  /* 0x00000001d6d87824 */ /* 0x040fe200078e02db */
[----:B------:R-:W-:Y:S01]  /*1e640*/  HMMA.16816.F32 R20, R16, R196, RZ ;  /* 0x000000c41014723c */ /* 0x000fe200000018ff */
[----:B------:R-:W-:Y:S01]  /*1e650*/  LDSM.16.M88.4 R188, [R219] ;  /* 0x00000000dbbc783b */ /* 0x000fe20000000200 */
[----:B------:R-:W-:-:S03]  /*1e660*/  IMAD.IADD R214, R214, 0x1, R215 ;  /* 0x00000001d6d67824 */ /* 0x000fc600078e02d7 */
[----:B------:R-:W-:Y:S03]  /*1e670*/  LDSM.16.M88.4 R204, [R215+0x9000] ;  /* 0x00900000d7cc783b */ /* 0x000fe60000000200 */
[C---:B------:R-:W-:Y:S01]  /*1e680*/  HMMA.16816.F32 R24, R16.reuse, R26, RZ ;  /* 0x0000001a1018723c */ /* 0x040fe200000018ff */
[----:B------:R-:W-:Y:S04]  /*1e690*/  LDSM.16.M88.4 R200, [R215+0x9800] ;  /* 0x00980000d7c8783b */ /* 0x000fe80000000200 */
[----:B------:R-:W-:Y:S03]  /*1e6a0*/  LDSM.16.M88.4 R176, [R216] ;  /* 0x00000000d8b0783b */ /* 0x000fe60000000200 */
[C---:B------:R-:W-:Y:S08]  /*1e6b0*/  HMMA.16816.F32 R196, R16.reuse, R198, RZ ;  /* 0x000000c610c4723c */ /* 0x040ff000000018ff */
[----:B------:R-:W-:Y:S01]  /*1e6c0*/  HMMA.16816.F32 R16, R16, R14, RZ ;  /* 0x0000000e1010723c */ /* 0x000fe200000018ff */
[----:B------:R-:W1:Y:S07]  /*1e6d0*/  LDSM.16.M88.4 R12, [R215+0x8000] ;  /* 0x00800000d70c783b */ /* 0x000e6e0000000200 */
[C---:B------:R-:W-:Y:S01]  /*1e6e0*/  HMMA.16816.F32 R32, R180.reuse, R10, R32 ;  /* 0x0000000ab420723c */ /* 0x040fe20000001820 */
[----:B------:R-:W3:Y:S07]  /*1e6f0*/  LDSM.16.M88.4 R8, [R215+0x8800] ;  /* 0x00880000d708783b */ /* 0x000eee0000000200 */
[C---:B------:R-:W-:Y:S08]  /*1e700*/  HMMA.16816.F32 R28, R180.reuse, R172, R28 ;  /* 0x000000acb41c723c */ /* 0x040ff0000000181c */
[C---:B------:R-:W-:Y:S01]  /*1e710*/  HMMA.16816.F32 R24, R180.reuse, R174, R24 ;  /* 0x000000aeb418723c */ /* 0x040fe20000001818 */
[----:B------:R-:W4:Y:S07]  /*1e720*/  LDSM.16.M88.4 R172, [R214+0x8000] ;  /* 0x00800000d6ac783b */ /* 0x000f2e0000000200 */
        /* <DEDUP_REMOVED lines=9> */
[----:B------:R-:W-:Y:S07]  /*1e7c0*/  LDSM.16.M88.4 R12, [R222+0x2000] ;  /* 0x00200000de0c783b */ /* 0x000fee0000000200 */
[C---:B---3--:R-:W-:Y:S08]  /*1e7d0*/  HMMA.16816.F32 R28, R188.reuse, R8, R28 ;  /* 0x00000008bc1c723c */ /* 0x048ff0000000181c */
[C---:B------:R-:W-:Y:S01]  /*1e7e0*/  HMMA.16816.F32 R24, R188.reuse, R10, R24 ;  /* 0x0000000abc18723c */ /* 0x040fe20000001818 */
[----:B------:R-:W1:Y:S07]  /*1e7f0*/  LDSM.16.M88.4 R8, [R221+UR6+0xa000] ;  /* 0x00a00006dd08783b */ /* 0x000e6e0008000200 */
[C---:B------:R-:W-:Y:S08]  /*1e800*/  HMMA.16816.F32 R20, R188.reuse, R204, R20 ;  /* 0x000000ccbc14723c */ /* 0x040ff00000001814 */
        /* <DEDUP_REMOVED lines=11> */
[----:B------:R-:W2:Y:S07]  /*1e8c0*/  LDSM.16.M88.4 R4, [R218+0xa000] ;  /* 0x00a00000da04783b */ /* 0x000eae0000000200 */
        /* <DEDUP_REMOVED lines=41> */
[----:B------:R-:W2:Y:S07]  /*1eb60*/  LDSM.16.M88.4 R4, [R221+UR6+0xc000] ;  /* 0x00c00006dd04783b */ /* 0x000eae0008000200 */
        /* <DEDUP_REMOVED lines=12> */
[----:B------:R-:W3:Y:S07]  /*1ec30*/  LDSM.16.M88.4 R12, [R218+0xc800] ;  /* 0x00c80000da0c783b */ /* 0x000eee0000000200 */
[C---:B--2---:R-:W-:Y:S08]  /*1ec40*/  HMMA.16816.F32 R168, R180.reuse, R4, R168 ;  /* 0x00000004b4a8723c */ /* 0x044ff000000018a8 */
[C---:B------:R-:W-:Y:S01]  /*1ec50*/  HMMA.16816.F32 R32, R180.reuse, R6, R32 ;  /* 0x00000006b420723c */ /* 0x040fe20000001820 */
[----:B------:R-:W2:Y:S07]  /*1ec60*/  LDSM.16.M88.4 R4, [R218+0xd000] ;  /* 0x00d00000da04783b */ /* 0x000eae0000000200 */
        /* <DEDUP_REMOVED lines=8> */
[C---:B------:R-:W-:Y:S01]  /*1ecf0*/  HMMA.16816.F32 R24, R180.reuse, R186, R24 ;  /* 0x000000bab418723c */ /* 0x040fe20000001818 */
[----:B------:R-:W5:Y:S07]  /*1ed00*/  LDSM.16.M88.4 R184, [R219+0x4000] ;  /* 0x00400000dbb8783b */ /* 0x000f6e0000000200 */
        /* <DEDUP_REMOVED lines=67> */
[----:B------:R-:W2:Y:S04]  /*1f140*/  LDCU UR4, c[0x0][0x50c] ;  /* 0x0000a180ff0477ac */ /* 0x000ea80008000800 */
[C---:B------:R-:W-:Y:S01]  /*1f150*/  VIADD R222, R6.reuse, 0xffffff80 ;  /* 0xffffff8006de7836 */ /* 0x040fe20000000000 */
[----:B----4-:R-:W-:Y:S01]  /*1f160*/  HMMA.16816.F32 R168, R184, R32, R168 ;  /* 0x00000020b8a8723c */ /* 0x010fe200000018a8 */
[----:B------:R-:W-:-:S03]  /*1f170*/  VIADD R32, R6, UR21 ;  /* 0x0000001506207c36 */ /* 0x000fc60008000000 */
[----:B------:R-:W-:Y:S02]  /*1f180*/  ISETP.GE.AND P6, PT, R222, R235, PT ;  /* 0x000000ebde00720c */ /* 0x000fe40003fc6270 */
        /* <DEDUP_REMOVED lines=9> */
[--C-:B------:R-:W-:Y:S01]  /*1f220*/  IADD3 R183, PT, PT, R167, 0x67, -R32.reuse ;  /* 0x00000067a7b77810 */ /* 0x100fe20007ffe820 */
[----:B------:R-:W-:Y:S01]  /*1f230*/  FMUL.FTZ R169, R169, UR4 ;  /* 0x00000004a9a97c20 */ /* 0x000fe20008410000 */
[--C-:B------:R-:W-:Y:S01]  /*1f240*/  IADD3 R181, PT, PT, R167, 0x60, -R32.reuse ;  /* 0x00000060a7b57810 */ /* 0x100fe20007ffe820 */
[----:B------:R-:W-:Y:S01]  /*1f250*/  FMUL.FTZ R171, R171, UR4 ;  /* 0x00000004abab7c20 */ /* 0x000fe20008410000 */
[C---:B------:R-:W-:Y:S01]  /*1f260*/  HMMA.16816.F32 R20, R188.reuse, R176, R20 ;  /* 0x000000b0bc14723c */ /* 0x040fe20000001814 */
[C-C-:B------:R-:W-:Y:S01]  /*1f270*/  IADD3 R177, PT, PT, R167.reuse, 0x58, -R32.reuse ;  /* 0x00000058a7b17810 */ /* 0x140fe20007ffe820 */
[----:B------:R-:W2:Y:S01]  /*1f280*/  MUFU.TANH R220, R220 ;  /* 0x000000dc00dc7308 */ /* 0x000ea20000002400 */
[----:B------:R-:W-:Y:S01]  /*1f290*/  FMUL.FTZ R33, R204, UR4 ;  /* 0x00000004cc217c20 */ /* 0x000fe20008410000 */
[----:B------:R-:W-:Y:S01]  /*1f2a0*/  FMUL.FTZ R204, R170, UR4 ;  /* 0x00000004aacc7c20 */ /* 0x000fe20008410000 */
[--C-:B------:R-:W-:Y:S01]  /*1f2b0*/  IADD3 R174, PT, PT, R167, 0x57, -R32.reuse ;  /* 0x00000057a7ae7810 */ /* 0x100fe20007ffe820 */
[----:B------:R-:W-:Y:S01]  /*1f2c0*/  FMUL.FTZ R205, R205, UR4 ;  /* 0x00000004cdcd7c20 */ /* 0x000fe20008410000 */
[C-C-:B------:R-:W-:Y:S01]  /*1f2d0*/  IADD3 R18, PT, PT, R167.reuse, 0x4f, -R32.reuse ;  /* 0x0000004fa7127810 */ /* 0x140fe20007ffe820 */
[----:B------:R-:W-:Y:S01]  /*1f2e0*/  HMMA.16816.F32 R196, R188, R178, R196 ;  /* 0x000000b2bcc4723c */ /* 0x000fe200000018c4 */
[--C-:B------:R-:W-:Y:S01]  /*1f2f0*/  IADD3 R7, PT, PT, R167, 0x47, -R32.reuse ;  /* 0x00000047a7077810 */ /* 0x100fe20007ffe820 */
[----:B------:R-:W3:Y:S01]  /*1f300*/  MUFU.TANH R33, R33 ;  /* 0x0000002100217308 */ /* 0x000ee20000002400 */
[C-C-:B------:R-:W-:Y:S01]  /*1f310*/  IADD3 R216, PT, PT, R166.reuse, 0x7f, -R32.reuse ;  /* 0x0000007fa6d87810 */ /* 0x140fe20007ffe820 */
[----:B------:R-:W-:Y:S01]  /*1f320*/  FMUL.FTZ R207, R207, UR4 ;  /* 0x00000004cfcf7c20 */ /* 0x000fe20008410000 */
[----:B------:R-:W-:-:S02]  /*1f330*/  IADD3 R213, PT, PT, R166, 0x78, -R32 ;  /* 0x00000078a6d57810 */ /* 0x000fc40007ffe820 */
[C-C-:B------:R-:W-:Y:S01]  /*1f340*/  IADD3 R210, PT, PT, R166.reuse, 0x77, -R32.reuse ;  /* 0x00000077a6d27810 */ /* 0x140fe20007ffe820 */
[----:B------:R-:W-:Y:S01]  /*1f350*/  HMMA.16816.F32 R192, R188, R172, R192 ;  /* 0x000000acbcc0723c */ /* 0x000fe200000018c0 */
[C-C-:B------:R-:W-:Y:S01]  /*1f360*/  IADD3 R190, PT, PT, R167.reuse, 0x68, -R32.reuse ;  /* 0x00000068a7be7810 */ /* 0x140fe20007ffe820 */
[----:B------:R-:W-:Y:S01]  /*1f370*/  MUFU.TANH R169, R169 ;  /* 0x000000a900a97308 */ /* 0x000fe20000002400 */
[C-C-:B------:R-:W-:Y:S02]  /*1f380*/  IADD3 R173, PT, PT, R167.reuse, 0x5f, -R32.reuse ;  /* 0x0000005fa7ad7810 */ /* 0x140fe40007ffe820 */
[C-C-:B------:R-:W-:Y:S02]  /*1f390*/  IADD3 R172, PT, PT, R167.reuse, 0x50, -R32.reuse ;  /* 0x00000050a7ac7810 */ /* 0x140fe40007ffe820 */
[--C-:B------:R-:W-:Y:S01]  /*1f3a0*/  IADD3 R189, PT, PT, R167, 0x48, -R32.reuse ;  /* 0x00000048a7bd7810 */ /* 0x100fe20007ffe820 */
[----:B-1----:R-:W-:Y:S01]  /*1f3b0*/  HMMA.16816.F32 R28, R12, R8, R28 ;  /* 0x000000080c1c723c */ /* 0x002fe2000000181c */
[C-C-:B------:R-:W-:Y:S01]  /*1f3c0*/  IADD3 R191, PT, PT, R166.reuse, 0x80, -R32.reuse ;  /* 0x00000080a6bf7810 */ /* 0x140fe20007ffe820 */
[----:B------:R-:W-:Y:S01]  /*1f3d0*/  MUFU.TANH R171, R171 ;  /* 0x000000ab00ab7308 */ /* 0x000fe20000002400 */
        /* <DEDUP_REMOVED lines=9> */
[----:B------:R-:W-:Y:S01]  /*1f470*/  HMMA.16816.F32 R24, R12, R10, R24 ;  /* 0x0000000a0c18723c */ /* 0x000fe20000001818 */
[C-C-:B------:R-:W-:Y:S01]  /*1f480*/  IADD3 R176, PT, PT, R166.reuse, 0x57, -R32.reuse ;  /* 0x00000057a6b07810 */ /* 0x140fe20007ffe820 */
[----:B------:R-:W-:Y:S01]  /*1f490*/  MUFU.TANH R207, R207 ;  /* 0x000000cf00cf7308 */ /* 0x000fe20000002400 */
[----:B------:R-:W-:-:S02]  /*1f4a0*/  IADD3 R168, PT, PT, R166, 0x50, -R32 ;  /* 0x00000050a6a87810 */ /* 0x000fc40007ffe820 */
[C-C-:B------:R-:W-:Y:S02]  /*1f4b0*/  IADD3 R19, PT, PT, R166.reuse, 0x4f, -R32.reuse ;  /* 0x0000004fa6137810 */ /* 0x140fe40007ffe820 */
[C-C-:B------:R-:W-:Y:S01]  /*1f4c0*/  IADD3 R170, PT, PT, R166.reuse, 0x48, -R32.reuse ;  /* 0x00000048a6aa7810 */ /* 0x140fe20007ffe820 */
[----:B------:R-:W-:Y:S01]  /*1f4d0*/  HMMA.16816.F32 R192, R12, R4, R192 ;  /* 0x000000040cc0723c */ /* 0x000fe200000018c0 */
[----:B------:R-:W-:Y:S01]  /*1f4e0*/  IADD3 R166, PT, PT, R166, 0x47, -R32 ;  /* 0x00000047a6a67810 */ /* 0x000fe20007ffe820 */
[----:B------:R-:W-:Y:S01]  /*1f4f0*/  VIADD R5, R6, 0xffffff99 ;  /* 0xffffff9906057836 */ /* 0x000fe20000000000 */
[----:B------:R1:W4:Y:S01]  /*1f500*/  MUFU.TANH R32, R204 ;  /* 0x000000cc00207308 */ /* 0x0003220000002400 */
[----:B------:R-:W-:Y:S02]  /*1f510*/  IABS R189, R189 ;  /* 0x000000bd00bd7213 */ /* 0x000fe40000000000 */
[----:B------:R-:W-:Y:S02]  /*1f520*/  IABS R191, R191 ;  /* 0x000000bf00bf7213 */ /* 0x000fe40000000000 */
[----:B------:R-:W-:-:S02]  /*1f530*/  IABS R221, R221 ;  /* 0x000000dd00dd7213 */ /* 0x000fc40000000000 */
[----:B------:R-:W-:Y:S02]  /*1f540*/  I2FP.F32.S32 R8, R189 ;  /* 0x000000bd00087245 */ /* 0x000fe40000201400 */
[----:B------:R-:W-:Y:S02]  /*1f550*/  I2FP.F32.S32 R9, R191 ;  /* 0x000000bf00097245 */ /* 0x000fe40000201400 */
[----:B------:R-:W-:Y:S02]  /*1f560*/  I2FP.F32.S32 R221, R221 ;  /* 0x000000dd00dd7245 */ /* 0x000fe40000201400 */
[C---:B------:R-:W-:Y:S02]  /*1f570*/  ISETP.GE.AND P1, PT, R222.reuse, R234, PT ;  /* 0x000000eade00720c */ /* 0x040fe40003f26270 */
[----:B------:R-:W-:Y:S01]  /*1f580*/  ISETP.GE.AND P0, PT, R222, R232, PT ;  /* 0x000000e8de00720c */ /* 0x000fe20003f06270 */
[----:B--2---:R-:W-:Y:S01]  /*1f590*/  FFMA.FTZ R220, R221, -UR14, R220 ;  /* 0x8000000edddc7c23 */ /* 0x004fe200080100dc */
[----:B------:R-:W-:Y:S01]  /*1f5a0*/  IABS R211, R211 ;  /* 0x000000d300d37213 */ /* 0x000fe20000000000 */
[----:B-1----:R-:W-:Y:S01]  /*1f5b0*/  FMUL.FTZ R204, R206, UR4 ;  /* 0x00000004cecc7c20 */ /* 0x002fe20008410000 */
[----:B---3--:R-:W-:Y:S01]  /*1f5c0*/  FFMA.FTZ R206, R8, -UR14, R33 ;  /* 0x8000000e08ce7c23 */ /* 0x008fe20008010021 */
[----:B----4-:R-:W-:Y:S01]  /*1f5d0*/  FFMA.FTZ R191, R9, -UR14, R32 ;  /* 0x8000000e09bf7c23 */ /* 0x010fe20008010020 */
[----:B------:R-:W-:Y:S01]  /*1f5e0*/  FSEL R189, R220, -INF , P6 ;  /* 0xff800000dcbd7808 */ /* 0x000fe20003000000 */
[----:B------:R-:W1:Y:S01]  /*1f5f0*/  LDSM.16.M88.4 R32, [R214+0xe800] ;  /* 0x00e80000d620783b */ /* 0x000e620000000200 */
[----:B------:R2:W3:Y:S01]  /*1f600*/  MUFU.TANH R8, R204 ;  /* 0x000000cc00087308 */ /* 0x0004e20000002400 */
[----:B------:R-:W-:Y:S01]  /*1f610*/  VIADD R9, R6, 0xffffffb8 ;  /* 0xffffffb806097836 */ /* 0x000fe20000000000 */
[----:B------:R-:W-:Y:S01]  /*1f620*/  ISETP.GE.AND P6, PT, R222, R233, PT ;  /* 0x000000e9de00720c */ /* 0x000fe20003fc6270 */
[----:B------:R-:W-:Y:S01]  /*1f630*/  HMMA.16816.F32 R192, R184, R16, R192 ;  /* 0x00000010b8c0723c */ /* 0x000fe200000018c0 */
[----:B------:R-:W-:-:S02]  /*1f640*/  IABS R220, R170 ;  /* 0x000000aa00dc7213 */ /* 0x000fc40000000000 */
[----:B------:R-:W-:Y:S02]  /*1f650*/  FSEL R189, R189, -INF , !P1 ;  /* 0xff800000bdbd7808 */ /* 0x000fe40004800000 */
[----:B------:R-:W-:Y:S02]  /*1f660*/  ISETP.GE.AND P1, PT, R9, R235, PT ;  /* 0x000000eb0900720c */ /* 0x000fe40003f26270 */
[----:B------:R-:W-:Y:S02]  /*1f670*/  FSEL R191, R191, -INF , P6 ;  /* 0xff800000bfbf7808 */ /* 0x000fe40003000000 */
[----:B------:R-:W-:Y:S01]  /*1f680*/  IABS R170, R219 ;  /* 0x000000db00aa7213 */ /* 0x000fe20000000000 */
[----:B------:R-:W-:Y:S01]  /*1f690*/  IMAD.MOV.U32 R219, RZ, RZ, R220 ;  /* 0x000000ffffdb7224 */ /* 0x000fe200078e00dc */
[----:B------:R-:W-:Y:S02]  /*1f6a0*/  FSEL R191, R191, -INF , !P0 ;  /* 0xff800000bfbf7808 */ /* 0x000fe40004000000 */
[----:B------:R-:W-:-:S02]  /*1f6b0*/  FSEL R206, R206, -INF , P1 ;  /* 0xff800000cece7808 */ /* 0x000fc40000800000 */
[C---:B------:R-:W-:Y:S02]  /*1f6c0*/  ISETP.GE.AND P6, PT, R9.reuse, R234, PT ;  /* 0x000000ea0900720c */ /* 0x040fe40003fc6270 */
[C---:B------:R-:W-:Y:S02]  /*1f6d0*/  ISETP.GE.AND P0, PT, R9.reuse, R232, PT ;  /* 0x000000e80900720c */ /* 0x040fe40003f06270 */
[----:B------:R-:W-:Y:S01]  /*1f6e0*/  ISETP.GE.AND P1, PT, R9, R233, PT ;  /* 0x000000e90900720c */ /* 0x000fe20003f26270 */
[----:B------:R-:W-:Y:S01]  /*1f6f0*/  IMAD.MOV.U32 R9, RZ, RZ, R170 ;  /* 0x000000ffff097224 */ /* 0x000fe200078e00aa */
[----:B------:R-:W-:Y:S01]  /*1f700*/  I2FP.F32.S32 R219, R219 ;  /* 0x000000db00db7245 */ /* 0x000fe20000201400 */
[----:B------:R-:W-:Y:S01]  /*1f710*/  FMUL.FTZ R170, R200, UR4 ;  /* 0x00000004c8aa7c20 */ /* 0x000fe20008410000 */
[----:B------:R-:W-:Y:S01]  /*1f720*/  VIADD R200, R6, 0xffffff81 ;  /* 0xffffff8106c87836 */ /* 0x000fe20000000000 */
[----:B------:R-:W-:Y:S01]  /*1f730*/  FSEL R206, R206, -INF , !P6 ;  /* 0xff800000cece7808 */ /* 0x000fe20007000000 */
[----:B------:R-:W-:Y:S01]  /*1f740*/  FMUL.FTZ R192, R192, UR4 ;  /* 0x00000004c0c07c20 */ /* 0x000fe20008410000 */
[----:B--2---:R-:W-:Y:S01]  /*1f750*/  I2FP.F32.S32 R204, R9 ;  /* 0x0000000900cc7245 */ /* 0x004fe20000201400 */
[----:B---3--:R-:W-:Y:S01]  /*1f760*/  FFMA.FTZ R219, R219, -UR14, R8 ;  /* 0x8000000edbdb7c23 */ /* 0x008fe20008010008 */
[----:B------:R-:W2:Y:S01]  /*1f770*/  MUFU.TANH R170, R170 ;  /* 0x000000aa00aa7308 */ /* 0x000ea20000002400 */
[----:B------:R3:W4:Y:S01]  /*1f780*/  LDSM.16.M88.4 R8, [R215+0xf000] ;  /* 0x00f00000d708783b */ /* 0x0007220000000200 */
[----:B------:R-:W-:Y:S01]  /*1f790*/  ISETP.GE.AND P6, PT, R200, R235, PT ;  /* 0x000000ebc800720c */ /* 0x000fe20003fc6270 */
[----:B------:R-:W-:Y:S01]  /*1f7a0*/  FFMA.FTZ R169, R204, -UR14, R169 ;  /* 0x8000000ecca97c23 */ /* 0x000fe200080100a9 */
[----:B------:R-:W-:Y:S01]  /*1f7b0*/  FSEL R204, R219, -INF , P1 ;  /* 0xff800000dbcc7808 */ /* 0x000fe20000800000 */
[----:B------:R-:W-:Y:S01]  /*1f7c0*/  FMUL.FTZ R194, R194, UR4 ;  /* 0x00000004c2c27c20 */ /* 0x000fe20008410000 */
[----:B------:R-:W-:Y:S01]  /*1f7d0*/  ISETP.GE.AND P1, PT, R200, R234, PT ;  /* 0x000000eac800720c */ /* 0x000fe20003f26270 */
[----:B------:R-:W-:Y:S01]  /*1f7e0*/  FMUL.FTZ R193, R193, UR4 ;  /* 0x00000004c1c17c20 */ /* 0x000fe20008410000 */
[C---:B-1----:R-:W-:Y:S01]  /*1f7f0*/  HMMA.16816.F32 R28, R184.reuse, R32, R28 ;  /* 0x00000020b81c723c */ /* 0x042fe2000000181c */
[----:B------:R-:W-:Y:S01]  /*1f800*/  FMUL.FTZ R33, R202, UR4 ;  /* 0x00000004ca217c20 */ /* 0x000fe20008410000 */
[----:B------:R-:W-:Y:S01]  /*1f810*/  FSEL R247, R169, -INF , P6 ;  /* 0xff800000a9f77808 */ /* 0x000fe20003000000 */
[----:B------:R-:W-:Y:S01]  /*1f820*/  FMUL.FTZ R32, R203, UR4 ;  /* 0x00000004cb207c20 */ /* 0x000fe20008410000 */
[----:B------:R-:W-:Y:S01]  /*1f830*/  FSEL R204, R204, -INF , !P0 ;  /* 0xff800000cccc7808 */ /* 0x000fe20004000000 */
[----:B------:R-:W-:Y:S01]  /*1f840*/  MUFU.TANH R192, R192 ;  /* 0x000000c000c07308 */ /* 0x000fe20000002400 */
[C---:B------:R-:W-:Y:S01]  /*1f850*/  ISETP.GE.AND P0, PT, R200.reuse, R232, PT ;  /* 0x000000e8c800720c */ /* 0x040fe20003f06270 */
[----:B------:R-:W-:Y:S01]  /*1f860*/  FMUL.FTZ R195, R195, UR4 ;  /* 0x00000004c3c37c20 */ /* 0x000fe20008410000 */
[----:B------:R-:W-:Y:S01]  /*1f870*/  ISETP.GE.AND P6, PT, R200, R233, PT ;  /* 0x000000e9c800720c */ /* 0x000fe20003fc6270 */
[----:B------:R-:W-:Y:S01]  /*1f880*/  HMMA.16816.F32 R24, R184, R34, R24 ;  /* 0x00000022b818723c */ /* 0x000fe20000001818 */
[----:B------:R-:W-:-:S02]  /*1f890*/  IABS R202, R213 ;  /* 0x000000d500ca7213 */ /* 0x000fc40000000000 */
[----:B------:R-:W-:Y:S01]  /*1f8a0*/  FSEL R247, R247, -INF , !P1 ;  /* 0xff800000f7f77808 */ /* 0x000fe20004800000 */
[----:B------:R-:W1:Y:S01]  /*1f8b0*/  MUFU.TANH R33, R33 ;  /* 0x0000002100217308 */ /* 0x000e620000002400 */
[----:B------:R-:W-:Y:S02]  /*1f8c0*/  I2FP.F32.S32 R202, R202 ;  /* 0x000000ca00ca7245 */ /* 0x000fe40000201400 */
[----:B---3--:R-:W-:Y:S02]  /*1f8d0*/  IABS R215, R218 ;  /* 0x000000da00d77213 */ /* 0x008fe40000000000 */
[----:B------:R-:W-:Y:S01]  /*1f8e0*/  IABS R218, R216 ;  /* 0x000000d800da7213 */ /* 0x000fe20000000000 */
[----:B------:R-:W-:Y:S01]  /*1f8f0*/  FMUL.FTZ R216, R201, UR4 ;  /* 0x00000004c9d87c20 */ /* 0x000fe20008410000 */
[----:B------:R-:W-:Y:S01]  /*1f900*/  I2FP.F32.S32 R201, R215 ;  /* 0x000000d700c97245 */ /* 0x000fe20000201400 */
[----:B------:R-:W-:Y:S01]  /*1f910*/  MUFU.TANH R32, R32 ;  /* 0x0000002000207308 */ /* 0x000fe20000002400 */
[----:B------:R-:W-:Y:S01]  /*1f920*/  IABS R210, R210 ;  /* 0x000000d200d27213 */ /* 0x000fe20000000000 */
[----:B------:R-:W-:-:S02]  /*1f930*/  IMAD.MOV.U32 R200, RZ, RZ, R218 ;  /* 0x000000ffffc87224 */ /* 0x000fc400078e00da */
[----:B------:R-:W-:Y:S01]  /*1f940*/  FMUL.FTZ R30, R30, UR4 ;  /* 0x000000041e1e7c20 */ /* 0x000fe20008410000 */
[----:B--2---:R-:W-:Y:S01]  /*1f950*/  FFMA.FTZ R170, R201, -UR14, R170 ;  /* 0x8000000ec9aa7c23 */ /* 0x004fe200080100aa */
[----:B------:R-:W-:Y:S02]  /*1f960*/  VIADD R201, R6, 0xffffff88 ;  /* 0xffffff8806c97836 */ /* 0x000fe40000000000 */
[----:B------:R-:W-:Y:S01]  /*1f970*/  FMUL.FTZ R29, R29, UR4 ;  /* 0x000000041d1d7c20 */ /* 0x000fe20008410000 */
[----:B------:R-:W-:Y:S01]  /*1f980*/  I2FP.F32.S32 R200, R200 ;  /* 0x000000c800c87245 */ /* 0x000fe20000201400 */
[----:B------:R-:W2:Y:S01]  /*1f990*/  MUFU.TANH R169, R216 ;  /* 0x000000d800a97308 */ /* 0x000ea20000002400 */
[----:B------:R-:W-:Y:S01]  /*1f9a0*/  FMUL.FTZ R24, R24, UR4 ;  /* 0x0000000418187c20 */ /* 0x000fe20008410000 */
[C---:B------:R-:W-:Y:S01]  /*1f9b0*/  ISETP.GE.AND P1, PT, R201.reuse, R235, PT ;  /* 0x000000ebc900720c */ /* 0x040fe20003f26270 */
[----:B-1----:R-:W-:Y:S01]  /*1f9c0*/  FFMA.FTZ R33, R202, -UR14, R33 ;  /* 0x8000000eca217c23 */ /* 0x002fe20008010021 */
[C---:B----4-:R-:W-:Y:S01]  /*1f9d0*/  HMMA.16816.F32 R20, R12.reuse, R8, R20 ;  /* 0x000000080c14723c */ /* 0x050fe20000001814 */
[----:B------:R-:W-:Y:S01]  /*1f9e0*/  FMUL.FTZ R8, R28, UR4 ;  /* 0x000000041c087c20 */ /* 0x000fe20008410000 */
[----:B------:R-:W-:Y:S01]  /*1f9f0*/  FFMA.FTZ R171, R200, -UR14, R171 ;  /* 0x8000000ec8ab7c23 */ /* 0x000fe200080100ab */
[----:B------:R-:W-:Y:S01]  /*1fa00*/  I2FP.F32.S32 R200, R211 ;  /* 0x000000d300c87245 */ /* 0x000fe20000201400 */
[----:B------:R-:W-:Y:S01]  /*1fa10*/  MUFU.TANH R30, R30 ;  /* 0x0000001e001e7308 */ /* 0x000fe20000002400 */
[----:B------:R-:W-:Y:S01]  /*1fa20*/  FSEL R170, R170, -INF , P1 ;  /* 0xff800000aaaa7808 */ /* 0x000fe20000800000 */
[----:B------:R-:W-:Y:S01]  /*1fa30*/  FMUL.FTZ R26, R26, UR4 ;  /* 0x000000041a1a7c20 */ /* 0x000fe20008410000 */
[----:B------:R-:W-:Y:S01]  /*1fa40*/  ISETP.GE.AND P1, PT, R201, R233, PT ;  /* 0x000000e9c900720c */ /* 0x000fe20003f26270 */
[----:B------:R-:W-:Y:S01]  /*1fa50*/  HMMA.16816.F32 R196, R12, R10, R196 ;  /* 0x0000000a0cc4723c */ /* 0x000fe200000018c4 */
[----:B------:R-:W-:Y:S01]  /*1fa60*/  FSEL R171, R171, -INF , P6 ;  /* 0xff800000abab7808 */ /* 0x000fe20003000000 */
[----:B------:R-:W-:Y:S01]  /*1fa70*/  FMUL.FTZ R11, R31, UR4 ;  /* 0x000000041f0b7c20 */ /* 0x000fe20008410000 */
[----:B------:R-:W-:Y:S01]  /*1fa80*/  FSEL R9, R33, -INF , P1 ;  /* 0xff80000021097808 */ /* 0x000fe20000800000 */
[----:B------:R-:W1:Y:S01]  /*1fa90*/  MUFU.TANH R8, R8 ;  /* 0x0000000800087308 */ /* 0x000e620000002400 */
[----:B------:R-:W-:Y:S01]  /*1faa0*/  ISETP.GE.AND P6, PT, R201, R234, PT ;  /* 0x000000eac900720c */ /* 0x000fe20003fc6270 */
[----:B--2---:R-:W-:Y:S01]  /*1fab0*/  FFMA.FTZ R200, R200, -UR14, R169 ;  /* 0x8000000ec8c87c23 */ /* 0x004fe200080100a9 */
[C---:B------:R-:W-:Y:S01]  /*1fac0*/  VIADD R169, R6.reuse, 0xffffff89 ;  /* 0xffffff8906a97836 */ /* 0x040fe20000000000 */
[----:B------:R-:W-:Y:S01]  /*1fad0*/  I2FP.F32.S32 R33, R210 ;  /* 0x000000d200217245 */ /* 0x000fe20000201400 */
[----:B------:R-:W-:Y:S01]  /*1fae0*/  VIADD R10, R6, 0xffffff91 ;  /* 0xffffff91060a7836 */ /* 0x000fe20000000000 */
[----:B------:R-:W-:Y:S01]  /*1faf0*/  FSEL R203, R171, -INF , !P0 ;  /* 0xff800000abcb7808 */ /* 0x000fe20004000000 */
[----:B------:R-:W-:Y:S01]  /*1fb00*/  FMUL.FTZ R4, R27, UR4 ;  /* 0x000000041b047c20 */ /* 0x000fe20008410000 */
[----:B------:R-:W-:Y:S01]  /*1fb10*/  FSEL R249, R170, -INF , !P6 ;  /* 0xff800000aaf97808 */ /* 0x000fe20007000000 */
[----:B------:R-:W-:Y:S01]  /*1fb20*/  FFMA.FTZ R171, R33, -UR14, R32 ;  /* 0x8000000e21ab7c23 */ /* 0x000fe20008010020 */
[----:B------:R-:W-:Y:S01]  /*1fb30*/  ISETP.GE.AND P0, PT, R201, R232, PT ;  /* 0x000000e8c900720c */ /* 0x000fe20003f06270 */
[----:B------:R-:W2:Y:S01]  /*1fb40*/  LDSM.16.M88.4 R32, [R214+0xf000] ;  /* 0x00f00000d620783b */ /* 0x000ea20000000200 */
[----:B------:R-:W-:Y:S01]  /*1fb50*/  ISETP.GE.AND P6, PT, R169, R235, PT ;  /* 0x000000eba900720c */ /* 0x000fe20003fc6270 */
[----:B------:R-:W-:Y:S01]  /*1fb60*/  VIADD R170, R6, 0xffffff90 ;  /* 0xffffff9006aa7836 */ /* 0x000fe20000000000 */
[----:B------:R-:W-:Y:S01]  /*1fb70*/  IABS R28, R209 ;  /* 0x000000d1001c7213 */ /* 0x000fe20000000000 */
[----:B------:R-:W-:Y:S01]  /*1fb80*/  MUFU.TANH R11, R11 ;  /* 0x0000000b000b7308 */ /* 0x000fe20000002400 */
[----:B------:R-:W-:Y:S01]  /*1fb90*/  FSEL R9, R9, -INF , !P0 ;  /* 0xff80000009097808 */ /* 0x000fe20004000000 */
[----:B------:R-:W-:-:S04]  /*1fba0*/  DEPBAR.LE SB0, 0x0 ;  /* 0x000080000000791a */ /* 0x000fc80000000000 */
[----:B------:R-:W-:Y:S02]  /*1fbb0*/  FSEL R251, R200, -INF , P6 ;  /* 0xff800000c8fb7808 */ /* 0x000fe40003000000 */
[C---:B------:R-:W-:Y:S01]  /*1fbc0*/  ISETP.GE.AND P1, PT, R169.reuse, R234, PT ;  /* 0x000000eaa900720c */ /* 0x040fe20003f26270 */
[----:B------:R-:W-:Y:S01]  /*1fbd0*/  MUFU.TANH R26, R26 ;  /* 0x0000001a001a7308 */ /* 0x000fe20000002400 */
[C---:B------:R-:W-:Y:S02]  /*1fbe0*/  ISETP.GE.AND P0, PT, R169.reuse, R232, PT ;  /* 0x000000e8a900720c */ /* 0x040fe40003f06270 */
[----:B------:R-:W-:Y:S02]  /*1fbf0*/  ISETP.GE.AND P6, PT, R169, R233, PT ;  /* 0x000000e9a900720c */ /* 0x000fe40003fc6270 */
[----:B------:R-:W-:Y:S02]  /*1fc00*/  I2FP.F32.S32 R169, R28 ;  /* 0x0000001c00a97245 */ /* 0x000fe40000201400 */
[----:B------:R-:W-:Y:S01]  /*1fc10*/  FSEL R200, R171, -INF , P6 ;  /* 0xff800000abc87808 */ /* 0x000fe20003000000 */
[----:B------:R-:W3:Y:S01]  /*1fc20*/  MUFU.TANH R28, R29 ;  /* 0x0000001d001c7308 */ /* 0x000ee20000002400 */
[----:B------:R-:W-:Y:S01]  /*1fc30*/  FSEL R251, R251, -INF , !P1 ;  /* 0xff800000fbfb7808 */ /* 0x000fe20004800000 */
[----:B-1----:R-:W-:Y:S01]  /*1fc40*/  FFMA.FTZ R8, R169, -UR14, R8 ;  /* 0x8000000ea9087c23 */ /* 0x002fe20008010008 */
[----:B------:R-:W-:-:S02]  /*1fc50*/  IABS R169, R208 ;  /* 0x000000d000a97213 */ /* 0x000fc40000000000 */
[----:B------:R-:W-:Y:S02]  /*1fc60*/  IABS R171, R175 ;  /* 0x000000af00ab7213 */ /* 0x000fe40000000000 */
[----:B------:R-:W-:Y:S01]  /*1fc70*/  I2FP.F32.S32 R169, R169 ;  /* 0x000000a900a97245 */ /* 0x000fe20000201400 */
[----:B------:R-:W-:Y:S01]  /*1fc80*/  MUFU.TANH R4, R4 ;  /* 0x0000000400047308 */ /* 0x000fe20000002400 */
[C---:B------:R-:W-:Y:S02]  /*1fc90*/  ISETP.GE.AND P1, PT, R170.reuse, R235, PT ;  /* 0x000000ebaa00720c */ /* 0x040fe40003f26270 */
[----:B------:R-:W-:Y:S01]  /*1fca0*/  I2FP.F32.S32 R171, R171 ;  /* 0x000000ab00ab7245 */ /* 0x000fe20000201400 */
[----:B------:R-:W-:Y:S01]  /*1fcb0*/  FFMA.FTZ R30, R169, -UR14, R30 ;  /* 0x8000000ea91e7c23 */ /* 0x000fe2000801001e */
[----:B------:R-:W-:Y:S02]  /*1fcc0*/  ISETP.GE.AND P6, PT, R170, R234, PT ;  /* 0x000000eaaa00720c */ /* 0x000fe40003fc6270 */
[----:B------:R-:W-:Y:S01]  /*1fcd0*/  FSEL R175, R8, -INF , P1 ;  /* 0xff80000008af7808 */ /* 0x000fe20000800000 */
[----:B------:R-:W-:Y:S01]  /*1fce0*/  MUFU.TANH R194, R194 ;  /* 0x000000c200c27308 */ /* 0x000fe20000002400 */
[----:B------:R-:W-:Y:S01]  /*1fcf0*/  ISETP.GE.AND P1, PT, R170, R233, PT ;  /* 0x000000e9aa00720c */ /* 0x000fe20003f26270 */
[----:B---3--:R-:W-:Y:S01]  /*1fd00*/  FFMA.FTZ R28, R171, -UR14, R28 ;  /* 0x8000000eab1c7c23 */ /* 0x008fe2000801001c */
[----:B------:R-:W-:Y:S01]  /*1fd10*/  FSEL R29, R200, -INF , !P0 ;  /* 0xff800000c81d7808 */ /* 0x000fe20004000000 */
[----:B--2---:R-:W-:Y:S01]  /*1fd20*/  HMMA.16816.F32 R20, R184, R32, R20 ;  /* 0x00000020b814723c */ /* 0x004fe20000001814 */
[----:B------:R-:W-:-:S02]  /*1fd30*/  FSEL R175, R175, -INF , !P6 ;  /* 0xff800000afaf7808 */ /* 0x000fc40007000000 */
[----:B------:R-:W-:Y:S01]  /*1fd40*/  ISETP.GE.AND P0, PT, R170, R232, PT ;  /* 0x000000e8aa00720c */ /* 0x000fe20003f06270 */
[----:B------:R1:W2:Y:S01]  /*1fd50*/  MUFU.TANH R8, R24 ;  /* 0x0000001800087308 */ /* 0x0002a20000002400 */
[----:B------:R-:W-:Y:S02]  /*1fd60*/  ISETP.GE.AND P6, PT, R10, R235, PT ;  /* 0x000000eb0a00720c */ /* 0x000fe40003fc6270 */
[----:B------:R-:W-:Y:S01]  /*1fd70*/  FSEL R30, R30, -INF , P1 ;  /* 0xff8000001e1e7808 */ /* 0x000fe20000800000 */
[----:B------:R-:W-:Y:S01]  /*1fd80*/  HMMA.16816.F32 R196, R184, R34, R196 ;  /* 0x00000022b8c4723c */ /* 0x000fe200000018c4 */
[----:B------:R-:W-:Y:S02]  /*1fd90*/  FSEL R28, R28, -INF , P6 ;  /* 0xff8000001c1c7808 */ /* 0x000fe40003000000 */
[C---:B------:R-:W-:Y:S01]  /*1fda0*/  ISETP.GE.AND P1, PT, R10.reuse, R234, PT ;  /* 0x000000ea0a00720c */ /* 0x040fe20003f26270 */
[----:B------:R-:W-:Y:S01]  /*1fdb0*/  MUFU.TANH R193, R193 ;  /* 0x000000c100c17308 */ /* 0x000fe20000002400 */
[----:B------:R-:W-:-:S02]  /*1fdc0*/  ISETP.GE.AND P6, PT, R10, R233, PT ;  /* 0x000000e90a00720c */ /* 0x000fc40003fc6270 */
[----:B------:R-:W-:Y:S02]  /*1fdd0*/  IABS R190, R190 ;  /* 0x000000be00be7213 */ /* 0x000fe40000000000 */
[----:B------:R-:W-:Y:S02]  /*1fde0*/  IABS R188, R188 ;  /* 0x000000bc00bc7213 */ /* 0x000fe40000000000 */
[----:B------:R-:W-:Y:S01]  /*1fdf0*/  I2FP.F32.S32 R31, R190 ;  /* 0x000000be001f7245 */ /* 0x000fe20000201400 */
[----:B------:R-:W-:Y:S01]  /*1fe00*/  FMUL.FTZ R20, R20, UR4 ;  /* 0x0000000414147c20 */ /* 0x000fe20008410000 */
[----:B------:R-:W-:Y:S01]  /*1fe10*/  FSEL R201, R28, -INF , !P1 ;  /* 0xff8000001cc97808 */ /* 0x000fe20004800000 */
[----:B------:R-:W-:Y:S01]  /*1fe20*/  FMUL.FTZ R22, R22, UR4 ;  /* 0x0000000416167c20 */ /* 0x000fe20008410000 */
[----:B-1----:R-:W-:Y:S01]  /*1fe30*/  IABS R24, R167 ;  /* 0x000000a700187213 */ /* 0x002fe20000000000 */
[----:B--2---:R-:W-:Y:S01]  /*1fe40*/  FFMA.FTZ R8, R31, -UR14, R8 ;  /* 0x8000000e1f087c23 */ /* 0x004fe20008010008 */
[----:B------:R-:W-:Y:S01]  /*1fe50*/  FSEL R167, R30, -INF , !P0 ;  /* 0xff8000001ea77808 */ /* 0x000fe20004000000 */
[----:B------:R-:W-:Y:S01]  /*1fe60*/  MUFU.TANH R20, R20 ;  /* 0x0000001400147308 */ /* 0x000fe20000002400 */
[----:B------:R-:W-:Y:S01]  /*1fe70*/  ISETP.GE.AND P0, PT, R10, R232, PT ;  /* 0x000000e80a00720c */ /* 0x000fe20003f06270 */
[----:B------:R-:W-:Y:S01]  /*1fe80*/  FMUL.FTZ R21, R21, UR4 ;  /* 0x0000000415157c20 */ /* 0x000fe20008410000 */
[----:B------:R-:W-:Y:S01]  /*1fe90*/  I2FP.F32.S32 R10, R24 ;  /* 0x00000018000a7245 */ /* 0x000fe20000201400 */
[----:B------:R-:W-:Y:S01]  /*1fea0*/  VIADD R24, R6, 0xffffff98 ;  /* 0xffffff9806187836 */ /* 0x000fe20000000000 */
[----:B------:R-:W-:Y:S01]  /*1feb0*/  IABS R182, R182 ;  /* 0x000000b600b67213 */ /* 0x000fe20000000000 */
[----:B------:R-:W-:Y:S01]  /*1fec0*/  FMUL.FTZ R23, R23, UR4 ;  /* 0x0000000417177c20 */ /* 0x000fe20008410000 */
[----:B------:R-:W-:Y:S01]  /*1fed0*/  IABS R173, R173 ;  /* 0x000000ad00ad7213 */ /* 0x000fe20000000000 */
[----:B------:R-:W-:Y:S01]  /*1fee0*/  FFMA.FTZ R11, R10, -UR14, R11 ;  /* 0x8000000e0a0b7c23 */ /* 0x000fe2000801000b */
[----:B------:R-:W-:Y:S01]  /*1fef0*/  FMUL.FTZ R10, R25, UR4 ;  /* 0x00000004190a7c20 */ /* 0x000fe20008410000 */
[----:B------:R-:W-:Y:S01]  /*1ff00*/  I2FP.F32.S32 R25, R188 ;  /* 0x000000bc00197245 */ /* 0x000fe20000201400 */
[----:B------:R-:W-:Y:S01]  /*1ff10*/  MUFU.TANH R22, R22 ;  /* 0x0000001600167308 */ /* 0x000fe20000002400 */
[----:B------:R-:W-:Y:S01]  /*1ff20*/  ISETP.GE.AND P1, PT, R24, R235, PT ;  /* 0x000000eb1800720c */ /* 0x000fe20003f26270 */
[----:B------:R-:W-:Y:S01]  /*1ff30*/  FMUL.FTZ R196, R196, UR4 ;  /* 0x00000004c4c47c20 */ /* 0x000fe20008410000 */
[----:B------:R-:W-:Y:S01]  /*1ff40*/  FSEL R169, R11, -INF , P6 ;  /* 0xff8000000ba97808 */ /* 0x000fe20003000000 */
[----:B------:R-:W-:Y:S01]  /*1ff50*/  FFMA.FTZ R25, R25, -UR14, R26 ;  /* 0x8000000e19197c23 */ /* 0x000fe2000801001a */
[----:B------:R-:W-:Y:S01]  /*1ff60*/  IABS R11, R183 ;  /* 0x000000b7000b7213 */ /* 0x000fe20000000000 */
[----:B------:R-:W-:Y:S01]  /*1ff70*/  FMUL.FTZ R198, R198, UR4 ;  /* 0x00000004c6c67c20 */ /* 0x000fe20008410000 */
[----:B------:R-:W-:Y:S01]  /*1ff80*/  FSEL R8, R8, -INF , P1 ;  /* 0xff80000008087808 */ /* 0x000fe20000800000 */
[----:B------:R-:W1:Y:S01]  /*1ff90*/  MUFU.TANH R10, R10 ;  /* 0x0000000a000a7308 */ /* 0x000e620000002400 */
[----:B------:R-:W-:Y:S01]  /*1ffa0*/  I2FP.F32.S32 R11, R11 ;  /* 0x0000000b000b7245 */ /* 0x000fe20000201400 */
[----:B------:R-:W-:Y:S01]  /*1ffb0*/  FMUL.FTZ R197, R197, UR4 ;  /* 0x00000004c5c57c20 */ /* 0x000fe20008410000 */
[----:B------:R-:W-:Y:S01]  /*1ffc0*/  ISETP.GE.AND P1, PT, R24, R233, PT ;  /* 0x000000e91800720c */ /* 0x000fe20003f26270 */
[----:B------:R-:W-:Y:S01]  /*1ffd0*/  FMUL.FTZ R199, R199, UR4 ;  /* 0x00000004c7c77c20 */ /* 0x000fe20008410000 */
[----:B------:R-:W-:-:S02]  /*1ffe0*/  FSEL R169, R169, -INF , !P0 ;  /* 0xff800000a9a97808 */ /* 0x000fc40004000000 */
[----:B------:R-:W-:Y:S01]  /*1fff0*/  FSEL R25, R25, -INF , P1 ;  /* 0xff80000019197808 */ /* 0x000fe20000800000 */
[----:B------:R-:W2:Y:S01]  /*20000*/  MUFU.TANH R21, R21 ;  /* 0x0000001500157308 */ /* 0x000ea20000002400 */
[C---:B------:R-:W-:Y:S02]  /*20010*/  ISETP.GE.AND P6, PT, R24.reuse, R234, PT ;  /* 0x000000ea1800720c */ /* 0x040fe40003fc6270 */
[----:B------:R-:W-:Y:S02]  /*20020*/  ISETP.GE.AND P0, PT, R24, R232, PT ;  /* 0x000000e81800720c */ /* 0x000fe40003f06270 */
[----:B------:R-:W-:Y:S02]  /*20030*/  ISETP.GE.AND P1, PT, R5, R235, PT ;  /* 0x000000eb0500720c */ /* 0x000fe40003f26270 */
[----:B------:R-:W-:Y:S01]  /*20040*/  FSEL R243, R8, -INF , !P6 ;  /* 0xff80000008f37808 */ /* 0x000fe20007000000 */
[----:B------:R-:W3:Y:S01]  /*20050*/  MUFU.TANH R23, R23 ;  /* 0x0000001700177308 */ /* 0x000ee20000002400 */
[----:B------:R-:W-:Y:S01]  /*20060*/  FSEL R171, R25, -INF , !P0 ;  /* 0xff80000019ab7808 */ /* 0x000fe20004000000 */
[----:B-1----:R-:W-:Y:S01]  /*20070*/  FFMA.FTZ R10, R11, -UR14, R10 ;  /* 0x8000000e0b0a7c23 */ /* 0x002fe2000801000a */
[----:B------:R-:W-:-:S02]  /*20080*/  ISETP.GE.AND P6, PT, R5, R234, PT ;  /* 0x000000ea0500720c */ /* 0x000fc40003fc6270 */
[C---:B------:R-:W-:Y:S02]  /*20090*/  ISETP.GE.AND P0, PT, R5.reuse, R232, PT ;  /* 0x000000e80500720c */ /* 0x040fe40003f06270 */
[----:B------:R-:W-:Y:S01]  /*200a0*/  FSEL R245, R10, -INF , P1 ;  /* 0xff8000000af57808 */ /* 0x000fe20000800000 */
[----:B------:R-:W1:Y:S01]  /*200b0*/  MUFU.TANH R196, R196 ;  /* 0x000000c400c47308 */ /* 0x000e620000002400 */
[----:B------:R-:W-:Y:S01]  /*200c0*/  ISETP.GE.AND P1, PT, R5, R233, PT ;  /* 0x000000e90500720c */ /* 0x000fe20003f26270 */
[----:B------:R-:W-:Y:S01]  /*200d0*/  IMAD.MOV.U32 R5, RZ, RZ, R182 ;  /* 0x000000ffff057224 */ /* 0x000fe200078e00b6 */
[----:B------:R-:W-:Y:S02]  /*200e0*/  IABS R8, R181 ;  /* 0x000000b500087213 */ /* 0x000fe40000000000 */
[----:B------:R-:W-:Y:S02]  /*200f0*/  FSEL R245, R245, -INF , !P6 ;  /* 0xff800000f5f57808 */ /* 0x000fe40007000000 */
[----:B------:R-:W-:Y:S01]  /*20100*/  I2FP.F32.S32 R5, R5 ;  /* 0x0000000500057245 */ /* 0x000fe20000201400 */
[----:B------:R-:W4:Y:S01]  /*20110*/  MUFU.TANH R198, R198 ;  /* 0x000000c600c67308 */ /* 0x000f220000002400 */
[----:B------:R-:W-:Y:S01]  /*20120*/  I2FP.F32.S32 R11, R8 ;  /* 0x00000008000b7245 */ /* 0x000fe20000201400 */
[----:B------:R-:W-:Y:S01]  /*20130*/  VIADD R8, R6, 0xffffffa0 ;  /* 0xffffffa006087836 */ /* 0x000fe20000000000 */
[----:B------:R-:W-:Y:S01]  /*20140*/  IABS R179, R179 ;  /* 0x000000b300b37213 */ /* 0x000fe20000000000 */
[----:B------:R-:W-:Y:S01]  /*20150*/  FFMA.FTZ R4, R5, -UR14, R4 ;  /* 0x8000000e05047c23 */ /* 0x000fe20008010004 */
[----:B------:R-:W-:Y:S01]  /*20160*/  IABS R5, R180 ;  /* 0x000000b400057213 */ /* 0x000fe20000000000 */
[----:B------:R-:W-:Y:S01]  /*20170*/  FFMA.FTZ R11, R11, -UR14, R20 ;  /* 0x8000000e0b0b7c23 */ /* 0x000fe20008010014 */
[----:B------:R-:W-:Y:S01]  /*20180*/  ISETP.GE.AND P6, PT, R8, R235, PT ;  /* 0x000000eb0800720c */ /* 0x000fe20003fc6270 */
[----:B------:R-:W5:Y:S01]  /*20190*/  MUFU.TANH R197, R197 ;  /* 0x000000c500c57308 */ /* 0x000f620000002400 */
[----:B------:R-:W-:Y:S01]  /*201a0*/  FSEL R10, R4, -INF , P1 ;  /* 0xff800000040a7808 */ /* 0x000fe20000800000 */
[----:B------:R-:W-:Y:S01]  /*201b0*/  IMAD.MOV.U32 R4, RZ, RZ, R173 ;  /* 0x000000ffff047224 */ /* 0x000fe200078e00ad */
[----:B------:R-:W-:-:S02]  /*201c0*/  I2FP.F32.S32 R5, R5 ;  /* 0x0000000500057245 */ /* 0x000fc40000201400 */
[----:B------:R-:W-:Y:S02]  /*201d0*/  FSEL R173, R10, -INF , !P0 ;  /* 0xff8000000aad7808 */ /* 0x000fe40004000000 */
[----:B------:R-:W-:Y:S01]  /*201e0*/  FSEL R11, R11, -INF , P6 ;  /* 0xff8000000b0b7808 */ /* 0x000fe20003000000 */
[----:B------:R-:W-:Y:S01]  /*201f0*/  FFMA.FTZ R5, R5, -UR14, R22 ;  /* 0x8000000e05057c23 */ /* 0x000fe20008010016 */
[C---:B------:R-:W-:Y:S01]  /*20200*/  ISETP.GE.AND P1, PT, R8.reuse, R234, PT ;  /* 0x000000ea0800720c */ /* 0x040fe20003f26270 */
[----:B------:R-:W5:Y:S01]  /*20210*/  MUFU.TANH R199, R199 ;  /* 0x000000c700c77308 */ /* 0x000f620000002400 */
[C---:B------:R-:W-:Y:S02]  /*20220*/  ISETP.GE.AND P0, PT, R8.reuse, R232, PT ;  /* 0x000000e80800720c */ /* 0x040fe40003f06270 */
[----:B------:R-:W-:Y:S02]  /*20230*/  I2FP.F32.S32 R4, R4 ;  /* 0x0000000400047245 */ /* 0x000fe40000201400 */
[----:B------:R-:W-:Y:S01]  /*20240*/  ISETP.GE.AND P6, PT, R8, R233, PT ;  /* 0x000000e90800720c */ /* 0x000fe20003fc6270 */
[----:B------:R-:W-:Y:S01]  /*20250*/  VIADD R8, R6, 0xffffffa1 ;  /* 0xffffffa106087836 */ /* 0x000fe20000000000 */
[----:B------:R-:W-:Y:S01]  /*20260*/  FSEL R237, R11, -INF , !P1 ;  /* 0xff8000000bed7808 */ /* 0x000fe20004800000 */
[----:B--2---:R-:W-:Y:S01]  /*20270*/  FFMA.FTZ R4, R4, -UR14, R21 ;  /* 0x8000000e04047c23 */ /* 0x004fe20008010015 */
[----:B------:R-:W-:Y:S01]  /*20280*/  IABS R177, R177 ;  /* 0x000000b100b17213 */ /* 0x000fe20000000000 */
[----:B------:R-:W2:Y:S01]  /*20290*/  MUFU.TANH R195, R195 ;  /* 0x000000c300c37308 */ /* 0x000ea20000002400 */
[----:B------:R-:W-:-:S02]  /*202a0*/  FSEL R5, R5, -INF , P6 ;  /* 0xff80000005057808 */ /* 0x000fc40003000000 */
[----:B------:R-:W-:Y:S02]  /*202b0*/  I2FP.F32.S32 R10, R179 ;  /* 0x000000b3000a7245 */ /* 0x000fe40000201400 */
[----:B------:R-:W-:Y:S02]  /*202c0*/  ISETP.GE.AND P1, PT, R8, R235, PT ;  /* 0x000000eb0800720c */ /* 0x000fe40003f26270 */
[----:B------:R-:W-:Y:S01]  /*202d0*/  FSEL R183, R5, -INF , !P0 ;  /* 0xff80000005b77808 */ /* 0x000fe20004000000 */
[----:B---3--:R-:W-:Y:S01]  /*202e0*/  FFMA.FTZ R10, R10, -UR14, R23 ;  /* 0x8000000e0a0a7c23 */ /* 0x008fe20008010017 */
[----:B------:R-:W-:Y:S01]  /*202f0*/  I2FP.F32.S32 R177, R177 ;  /* 0x000000b100b17245 */ /* 0x000fe20000201400 */
[----:B------:R-:W-:Y:S01]  /*20300*/  VIADD R5, R6, 0xffffffa8 ;  /* 0xffffffa806057836 */ /* 0x000fe20000000000 */
[----:B------:R-:W-:Y:S02]  /*20310*/  ISETP.GE.AND P6, PT, R8, R234, PT ;  /* 0x000000ea0800720c */ /* 0x000fe40003fc6270 */
[----:B------:R-:W-:Y:S01]  /*20320*/  FSEL R4, R4, -INF , P1 ;  /* 0xff80000004047808 */ /* 0x000fe20000800000 */
[----:B-1----:R-:W-:Y:S01]  /*20330*/  FFMA.FTZ R177, R177, -UR14, R196 ;  /* 0x8000000eb1b17c23 */ /* 0x002fe200080100c4 */
[----:B------:R-:W-:-:S02]  /*20340*/  ISETP.GE.AND P1, PT, R8, R233, PT ;  /* 0x000000e90800720c */ /* 0x000fc40003f26270 */
[----:B------:R-:W-:Y:S01]  /*20350*/  FSEL R225, R4, -INF , !P6 ;  /* 0xff80000004e17808 */ /* 0x000fe20007000000 */
[----:B------:R-:W-:Y:S01]  /*20360*/  VIADD R4, R6, 0xffffffa9 ;  /* 0xffffffa906047836 */ /* 0x000fe20000000000 */
[----:B------:R-:W-:Y:S02]  /*20370*/  ISETP.GE.AND P0, PT, R8, R232, PT ;  /* 0x000000e80800720c */ /* 0x000fe40003f06270 */
[----:B------:R-:W-:Y:S02]  /*20380*/  ISETP.GE.AND P6, PT, R5, R235, PT ;  /* 0x000000eb0500720c */ /* 0x000fe40003fc6270 */
[----:B------:R-:W-:Y:S02]  /*20390*/  FSEL R10, R10, -INF , P1 ;  /* 0xff8000000a0a7808 */ /* 0x000fe40000800000 */
[----:B------:R-:W-:Y:S02]  /*203a0*/  IABS R178, R178 ;  /* 0x000000b200b27213 */ /* 0x000fe40000000000 */
[----:B------:R-:W-:-:S02]  /*203b0*/  FSEL R181, R10, -INF , !P0 ;  /* 0xff8000000ab57808 */ /* 0x000fc40004000000 */
[----:B------:R-:W-:Y:S02]  /*203c0*/  FSEL R177, R177, -INF , P6 ;  /* 0xff800000b1b17808 */ /* 0x000fe40003000000 */
[C---:B------:R-:W-:Y:S02]  /*203d0*/  ISETP.GE.AND P1, PT, R5.reuse, R234, PT ;  /* 0x000000ea0500720c */ /* 0x040fe40003f26270 */
[C---:B------:R-:W-:Y:S02]  /*203e0*/  ISETP.GE.AND P0, PT, R5.reuse, R232, PT ;  /* 0x000000e80500720c */ /* 0x040fe40003f06270 */
[----:B------:R-:W-:Y:S02]  /*203f0*/  ISETP.GE.AND P6, PT, R5, R233, PT ;  /* 0x000000e90500720c */ /* 0x000fe40003fc6270 */
[----:B------:R-:W-:Y:S02]  /*20400*/  IABS R174, R174 ;  /* 0x000000ae00ae7213 */ /* 0x000fe40000000000 */
[----:B------:R-:W-:-:S02]  /*20410*/  I2FP.F32.S32 R5, R178 ;  /* 0x000000b200057245 */ /* 0x000fc40000201400 */
[----:B------:R-:W-:Y:S02]  /*20420*/  I2FP.F32.S32 R174, R174 ;  /* 0x000000ae00ae7245 */ /* 0x000fe40000201400 */
[----:B------:R-:W-:Y:S01]  /*20430*/  IABS R176, R176 ;  /* 0x000000b000b07213 */ /* 0x000fe20000000000 */
[----:B----4-:R-:W-:Y:S01]  /*20440*/  FFMA.FTZ R5, R5, -UR14, R198 ;  /* 0x8000000e05057c23 */ /* 0x010fe200080100c6 */
[----:B------:R-:W-:Y:S01]  /*20450*/  FSEL R223, R177, -INF , !P1 ;  /* 0xff800000b1df7808 */ /* 0x000fe20004800000 */
[----:B-----5:R-:W-:Y:S01]  /*20460*/  FFMA.FTZ R174, R174, -UR14, R197 ;  /* 0x8000000eaeae7c23 */ /* 0x020fe200080100c5 */
        /* <DEDUP_REMOVED lines=14> */
[----:B------:R-:W-:Y:S01]  /*20550*/  FSEL R221, R174, -INF , !P6 ;  /* 0xff800000aedd7808 */ /* 0x000fe20007000000 */
[----:B------:R-:W-:Y:S01]  /*20560*/  BAR.SYNC.DEFER_BLOCKING 0x0 ;  /* 0x0000000000007b1d */ /* 0x000fe20000010000 */
        /* <DEDUP_REMOVED lines=15> */
[----:B------:R-:W-:Y:S01]  /*20660*/  VIADD R6, R6, 0xffffffb9 ;  /* 0xffffffb906067836 */ /* 0x000fe20000000000 */
[----:B------:R-:W-:Y:S02]  /*20670*/  I2FP.F32.S32 R8, R19 ;  /* 0x0000001300087245 */ /* 0x000fe40000201400 */
[----:B------:R-:W-:Y:S02]  /*20680*/  ISETP.GE.AND P1, PT, R4, R235, PT ;  /* 0x000000eb0400720c */ /* 0x000fe40003f26270 */
[----:B------:R-:W-:Y:S01]  /*20690*/  FSEL R11, R11, -INF , P6 ;  /* 0xff8000000b0b7808 */ /* 0x000fe20003000000 */
[----:B--2---:R-:W-:Y:S01]  /*206a0*/  FFMA.FTZ R8, R8, -UR14, R195 ;  /* 0x8000000e08087c23 */ /* 0x004fe200080100c3 */
[----:B------:R-:W-:-:S02]  /*206b0*/  IABS R7, R7 ;  /* 0x0000000700077213 */ /* 0x000fc40000000000 */
[----:B------:R-:W-:Y:S02]  /*206c0*/  IABS R166, R166 ;  /* 0x000000a600a67213 */ /* 0x000fe40000000000 */
[----:B------:R-:W-:Y:S02]  /*206d0*/  FSEL R18, R18, -INF , P1 ;  /* 0xff80000012127808 */ /* 0x000fe40000800000 */
[----:B------:R-:W-:Y:S02]  /*206e0*/  FSEL R211, R11, -INF , !P0 ;  /* 0xff8000000bd37808 */ /* 0x000fe40004000000 */
[C---:B------:R-:W-:Y:S02]  /*206f0*/  ISETP.GE.AND P1, PT, R4.reuse, R233, PT ;  /* 0x000000e90400720c */ /* 0x040fe40003f26270 */
[C---:B------:R-:W-:Y:S02]  /*20700*/  ISETP.GE.AND P6, PT, R4.reuse, R234, PT ;  /* 0x000000ea0400720c */ /* 0x040fe40003fc6270 */
[----:B------:R-:W-:-:S02]  /*20710*/  ISETP.GE.AND P0, PT, R4, R232, PT ;  /* 0x000000e80400720c */ /* 0x000fc40003f06270 */
[----:B------:R-:W-:Y:S02]  /*20720*/  I2FP.F32.S32 R4, R7 ;  /* 0x0000000700047245 */ /* 0x000fe40000201400 */
[----:B------:R-:W-:Y:S02]  /*20730*/  I2FP.F32.S32 R166, R166 ;  /* 0x000000a600a67245 */ /* 0x000fe40000201400 */
[----:B------:R-:W-:Y:S01]  /*20740*/  FSEL R8, R8, -INF , P1 ;  /* 0xff80000008087808 */ /* 0x000fe20000800000 */
[----:B------:R-:W-:Y:S01]  /*20750*/  FFMA.FTZ R205, R4, -UR14, R205 ;  /* 0x8000000e04cd7c23 */ /* 0x000fe200080100cd */
[----:B------:R-:W-:Y:S01]  /*20760*/  ISETP.GE.AND P1, PT, R6, R235, PT ;  /* 0x000000eb0600720c */ /* 0x000fe20003f26270 */
[----:B------:R-:W-:Y:S01]  /*20770*/  FFMA.FTZ R166, R166, -UR14, R207 ;  /* 0x8000000ea6a67c23 */ /* 0x000fe200080100cf */
[----:B------:R-:W-:Y:S02]  /*20780*/  FSEL R209, R8, -INF , !P0 ;  /* 0xff80000008d17808 */ /* 0x000fe40004000000 */
[----:B------:R-:W-:-:S02]  /*20790*/  ISETP.GE.AND P0, PT, R6, R233, PT ;  /* 0x000000e90600720c */ /* 0x000fc40003f06270 */
[----:B------:R-:W-:Y:S02]  /*207a0*/  FSEL R215, R18, -INF , !P6 ;  /* 0xff80000012d77808 */ /* 0x000fe40007000000 */
[----:B------:R-:W-:Y:S02]  /*207b0*/  FSEL R205, R205, -INF , P1 ;  /* 0xff800000cdcd7808 */ /* 0x000fe40000800000 */
[C---:B------:R-:W-:Y:S02]  /*207c0*/  ISETP.GE.AND P6, PT, R6.reuse, R234, PT ;  /* 0x000000ea0600720c */ /* 0x040fe40003fc6270 */
[----:B------:R-:W-:Y:S02]  /*207d0*/  ISETP.GE.AND P1, PT, R6, R232, PT ;  /* 0x000000e80600720c */ /* 0x000fe40003f26270 */
[----:B------:R-:W-:Y:S02]  /*207e0*/  FSEL R166, R166, -INF , P0 ;  /* 0xff800000a6a67808 */ /* 0x000fe40000000000 */
[----:B------:R-:W-:-:S02]  /*207f0*/  FSEL R213, R205, -INF , !P6 ;  /* 0xff800000cdd57808 */ /* 0x000fc40007000000 */
        /* <DEDUP_REMOVED lines=68> */
.L_x_7423:
        /* <DEDUP_REMOVED lines=8> */
.L_x_7424:
        /* <DEDUP_REMOVED lines=92> */
.L_x_7422:
[----:B------:R-:W-:Y:S01]  /*21280*/  FMNMX3.FTZ R8, R164, R189, R247, !PT ;  /* 0x000000bda4087276 */ /* 0x000fe200078100f7 */
[----:B--2---:R-:W1:Y:S01]  /*21290*/  S2R R4, SR_TID.X ;  /* 0x0000000000047919 */ /* 0x004e620000002100 */
[----:B------:R-:W-:Y:S01]  /*212a0*/  FMNMX3.FTZ R6, R3, R191, R203, !PT ;  /* 0x000000bf03067276 */ /* 0x000fe200078100cb */
[----:B------:R-:W2:Y:S01]  /*212b0*/  LDCU UR4, c[0x0][0x45c] ;  /* 0x00008b80ff0477ac */ /* 0x000ea20008000800 */
[----:B------:R-:W-:Y:S01]  /*212c0*/  FMNMX3.FTZ R8, R8, R249, R251, !PT ;  /* 0x000000f908087276 */ /* 0x000fe200078100fb */
[----:B------:R-:W-:Y:S01]  /*212d0*/  LDSM.16.MT88.4 R12, [R217+0x10000] ;  /* 0x01000000d90c783b */ /* 0x000fe20000004200 */
        /* <DEDUP_REMOVED lines=40> */
[----:B------:R-:W-:Y:S01]  /*21560*/  IADD3 R203, PT, PT, R217, 0x10040, RZ ;  /* 0x00010040d9cb7810 */ /* 0x000fe20007ffe0ff */
[----:B------:R-:W-:Y:S01]  /*21570*/  FMUL.FTZ R3, R6, UR4 ;  /* 0x0000000406037c20 */ /* 0x000fe20008410000 */
        /* <DEDUP_REMOVED lines=24> */
[----:B------:R-:W-:Y:S01]  /*21700*/  FMUL.FTZ R25, R145, R194 ;  /* 0x000000c291197220 */ /* 0x000fe20000410000 */
[-C--:B------:R-:W-:Y:S01]  /*21710*/  FMUL.FTZ R26, R146, R3.reuse ;  /* 0x00000003921a7220 */ /* 0x080fe20000410000 */
[----:B------:R-:W-:Y:S01]  /*21720*/  MUFU.EX2 R186, R186 ;  /* 0x000000ba00ba7308 */ /* 0x000fe20000000800 */
[-C--:B------:R-:W-:Y:S01]  /*21730*/  FMUL.FTZ R27, R147, R3.reuse ;  /* 0x00000003931b7220 */ /* 0x080fe20000410000 */
[----:B----4-:R-:W-:Y:S01]  /*21740*/  F2FP.F16.F32.PACK_AB R4, R189, R190 ;  /* 0x000000bebd04723e */ /* 0x010fe200000000ff */
[----:B------:R-:W4:Y:S01]  /*21750*/  LDSM.16.MT88.4 R144, [R203+0x2000] ;  /* 0x00200000cb90783b */ /* 0x000f220000004200 */
[----:B------:R-:W5:Y:S01]  /*21760*/  MUFU.EX2 R185, R185 ;  /* 0x000000b900b97308 */ /* 0x000f620000000800 */
[-C--:B------:R-:W-:Y:S01]  /*21770*/  FMUL.FTZ R140, R140, R194.reuse ;  /* 0x000000c28c8c7220 */ /* 0x080fe20000410000 */
[----:B------:R-:W-:Y:S01]  /*21780*/  FMUL.FTZ R141, R141, R194 ;  /* 0x000000c28d8d7220 */ /* 0x000fe20000410000 */
[-C--:B------:R-:W-:Y:S01]  /*21790*/  FMUL.FTZ R142, R142, R3.reuse ;  /* 0x000000038e8e7220 */ /* 0x080fe20000410000 */
        /* <DEDUP_REMOVED lines=161> */
[----:B------:R-:W-:Y:S01]  /*221b0*/  FMUL.FTZ R131, R131, R3 ;  /* 0x0000000383837220 */ /* 0x000fe20000410000 */
        /* <DEDUP_REMOVED lines=28> */
[----:B------:R-:W-:Y:S01]  /*22380*/  MUFU.EX2 R209, R209 ;  /* 0x000000d100d17308 */ /* 0x000fe20000000800 */
[----:B------:R-:W-:Y:S01]  /*22390*/  FADD.FTZ R187, R187, R188 ;  /* 0x000000bcbbbb7221 */ /* 0x000fe20000010000 */
[C---:B------:R-:W-:Y:S01]  /*223a0*/  HMMA.16816.F32 R104, R4.reuse, R146, R104 ;  /* 0x000000920468723c */ /* 0x040fe20000001868 */
[----:B------:R-:W3:Y:S01]  /*223b0*/  LDSM.16.MT88.4 R144, [R205+0x10800] ;  /* 0x01080000cd90783b */ /* 0x000ee20000004200 */
[----:B------:R-:W-:Y:S04]  /*223c0*/  MUFU.EX2 R204, R204 ;  /* 0x000000cc00cc7308 */ /* 0x000fe80000000800 */
        /* <DEDUP_REMOVED lines=116> */
[C---:B------:R-:W-:Y:S01]  /*22b10*/  HMMA.16816.F32 R132, R4.reuse, R178, R132 ;  /* 0x000000b20484723c */ /* 0x040fe20000001884 */
[----:B------:R-:W-:Y:S02]  /*22b20*/  LDSM.16.MT88.4 R176, [R203+0x3800] ;  /* 0x00380000cbb0783b */ /* 0x000fe40000004200 */
[----:B------:R-:W5:Y:S04]  /*22b30*/  MUFU.EX2 R181, R181 ;  /* 0x000000b500b57308 */ /* 0x000f680000000800 */
        /* <DEDUP_REMOVED lines=15> */
[C---:B---3--:R-:W-:Y:S08]  /*22c30*/  HMMA.16816.F32 R100, R4.reuse, R12, R100 ;  /* 0x0000000c0464723c */ /* 0x048ff00000001864 */
[C---:B------:R-:W-:Y:S01]  /*22c40*/  HMMA.16816.F32 R104, R4.reuse, R14, R104 ;  /* 0x0000000e0468723c */ /* 0x040fe20000001868 */
[----:B------:R-:W-:Y:S07]  /*22c50*/  LDSM.16.MT88.4 R12, [R205+0x15800] ;  /* 0x01580000cd0c783b */ /* 0x000fee0000004200 */
[C---:B----4-:R-:W-:Y:S08]  /*22c60*/  HMMA.16816.F32 R116, R4.reuse, R32, R116 ;  /* 0x000000200474723c */ /* 0x050ff00000001874 */
[C---:B------:R-:W-:Y:S01]  /*22c70*/  HMMA.16816.F32 R120, R4.reuse, R34, R120 ;  /* 0x000000220478723c */ /* 0x040fe20000001878 */
[----:B------:R-:W-:Y:S07]  /*22c80*/  LDSM.16.MT88.4 R32, [R195+0x1800] ;  /* 0x00180000c320783b */ /* 0x000fee0000004200 */
[C---:B-1----:R-:W-:Y:S08]  /*22c90*/  HMMA.16816.F32 R124, R4.reuse, R140, R124 ;  /* 0x0000008c047c723c */ /* 0x042ff0000000187c */
[----:B------:R-:W-:Y:S01]  /*22ca0*/  HMMA.16816.F32 R128, R4, R142, R128 ;  /* 0x0000008e0480723c */ /* 0x000fe20000001880 */
[----:B-----5:R-:W-:Y:S01]  /*22cb0*/  F2FP.F16.F32.PACK_AB R4, R181, R180 ;  /* 0x000000b4b504723e */ /* 0x020fe200000000ff */
[----:B------:R-:W-:Y:S01]  /*22cc0*/  LDSM.16.MT88.4 R140, [R203+0x1800] ;  /* 0x00180000cb8c783b */ /* 0x000fe20000004200 */
[----:B--2---:R-:W-:Y:S01]  /*22cd0*/  F2FP.F16.F32.PACK_AB R5, R209, R206 ;  /* 0x000000ced105723e */ /* 0x004fe200000000ff */
        /* <DEDUP_REMOVED lines=25> */
[C---:B------:R-:W-:Y:S01]  /*22e70*/  HMMA.16816.F32 R144, R4.reuse, R140, R24 ;  /* 0x0000008c0490723c */ /* 0x040fe20000001818 */
[----:B------:R-:W4:Y:S01]  /*22e80*/  LDSM.16.MT88.4 R24, [R217+0x17800] ;  /* 0x01780000d918783b */ /* 0x000f220000004200 */
[----:B------:R-:W-:Y:S01]  /*22e90*/  FADD.FTZ R196, R196, R3 ;  /* 0x00000003c4c47221 */ /* 0x000fe20000010000 */
[-C--:B------:R-:W-:Y:S02]  /*22ea0*/  MOV R3, R2.reuse ;  /* 0x0000000200037202 */ /* 0x080fe40000000f00 */
[----:B------:R-:W-:Y:S01]  /*22eb0*/  @P0 MOV R3, R2 ;  /* 0x0000000200030202 */ /* 0x000fe20000000f00 */
[----:B------:R-:W-:Y:S02]  /*22ec0*/  FADD.FTZ R201, R201, R196 ;  /* 0x000000c4c9c97221 */ /* 0x000fe40000010000 */
[----:B--2---:R-:W-:Y:S02]  /*22ed0*/  HMMA.16816.F32 R68, R4, R8, R68 ;  /* 0x000000080444723c */ /* 0x004fe40000001844 */
[----:B------:R-:W-:-:S04]  /*22ee0*/  FADD.FTZ R220, R220, R201 ;  /* 0x000000c9dcdc7221 */ /* 0x000fc80000010000 */
        /* <DEDUP_REMOVED lines=33> */
.L_x_7419:
[----:B------:R-:W-:-:S12]  /*23100*/  UIADD3 UR22, UPT, UPT, UR30, -0x1, URZ ;  /* 0xffffffff1e167890 */ /* 0x000fd8000fffe0ff */
.L_x_7425:
        /* <DEDUP_REMOVED lines=48> */
.L_x_7430:
        /* <DEDUP_REMOVED lines=106> */
.L_x_7427:
        /* <DEDUP_REMOVED lines=456> */
.L_x_7429:
        /* <DEDUP_REMOVED lines=91> */
.L_x_7428:
        /* <DEDUP_REMOVED lines=10> */
[C---:B------:R-:W-:Y:S02]  /*25d80*/  ISETP.GE.AND P5, PT, R22.reuse, R233, PT ;  /* 0x000000e91600720c */ /* 0x040fe40003fa6270 */
[C---:B------:R-:W-:Y:S02]  /*25d90*/  ISETP.GE.AND P4, PT, R22.reuse, R235, PT ;  /* 0x000000eb1600720c */ /* 0x040fe40003f86270 */
        /* <DEDUP_REMOVED lines=11> */
[----:B------:R-:W-:Y:S02]  /*25e50*/  FSEL R19, R168, -INF , P4 ;  /* 0xff800000a8137808 */ /* 0x000fe40002000000 */
[----:B------:R-:W-:Y:S02]  /*25e60*/  FSEL R170, R170, -INF , P5 ;  /* 0xff800000aaaa7808 */ /* 0x000fe40002800000 */
[----:B------:R-:W-:Y:S02]  /*25e70*/  IABS R22, R22 ;  /* 0x0000001600167213 */ /* 0x000fe40000000000 */
[C---:B------:R-:W-:Y:S02]  /*25e80*/  ISETP.GE.AND P4, PT, R11.reuse, R232, PT ;  /* 0x000000e80b00720c */ /* 0x040fe40003f86270 */
[C---:B------:R-:W-:Y:S02]  /*25e90*/  ISETP.GE.AND P3, PT, R11.reuse, R235, PT ;  /* 0x000000eb0b00720c */ /* 0x040fe40003f66270 */
[C---:B------:R-:W-:Y:S02]  /*25ea0*/  ISETP.GE.AND P1, PT, R11.reuse, R233, PT ;  /* 0x000000e90b00720c */ /* 0x040fe40003f26270 */
        /* <DEDUP_REMOVED lines=56> */
[----:B------:R-:W-:Y:S02]  /*26230*/  FSEL R169, R169, -INF , P3 ;  /* 0xff800000a9a97808 */ /* 0x000fe40001800000 */
[----:B------:R-:W-:Y:S02]  /*26240*/  IABS R11, R11 ;  /* 0x0000000b000b7213 */ /* 0x000fe40000000000 */
[----:B------:R-:W-:Y:S02]  /*26250*/  I2FP.F32.S32 R24, R24 ;  /* 0x0000001800187245 */ /* 0x000fe40000201400 */
[----:B------:R-:W-:Y:S02]  /*26260*/  ISETP.GE.AND P3, PT, R27, R235, PT ;  /* 0x000000eb1b00720c */ /* 0x000fe40003f66270 */
[----:B------:R-:W-:Y:S01]  /*26270*/  FSEL R171, R171, -INF , P1 ;  /* 0xff800000abab7808 */ /* 0x000fe20000800000 */
[----:B------:R-:W-:Y:S01]  /*26280*/  FFMA.FTZ R181, R24, -UR14, R181 ;  /* 0x8000000e18b57c23 */ /* 0x000fe200080100b5 */
[----:B------:R-:W-:Y:S02]  /*26290*/  IABS R22, R22 ;  /* 0x0000001600167213 */ /* 0x000fe40000000000 */
[----:B------:R-:W-:Y:S02]  /*262a0*/  I2FP.F32.S32 R23, R23 ;  /* 0x0000001700177245 */ /* 0x000fe40000201400 */
[----:B------:R-:W-:Y:S02]  /*262b0*/  ISETP.GE.AND P1, PT, R26, R235, PT ;  /* 0x000000eb1a00720c */ /* 0x000fe40003f26270 */
[----:B------:R-:W-:Y:S01]  /*262c0*/  I2FP.F32.S32 R11, R11 ;  /* 0x0000000b000b7245 */ /* 0x000fe20000201400 */
[C---:B------:R-:W-:Y:S01]  /*262d0*/  FFMA.FTZ R219, R23.reuse, -UR14, R20 ;  /* 0x8000000e17db7c23 */ /* 0x040fe20008010014 */
[----:B------:R-:W-:Y:S01]  /*262e0*/  I2FP.F32.S32 R22, R22 ;  /* 0x0000001600167245 */ /* 0x000fe20000201400 */
[----:B------:R-:W-:Y:S01]  /*262f0*/  FFMA.FTZ R183, R23, -UR14, R183 ;  /* 0x8000000e17b77c23 */ /* 0x000fe200080100b7 */
[----:B------:R-:W-:Y:S01]  /*26300*/  FSEL R164, R164, -INF , P3 ;  /* 0xff800000a4a47808 */ /* 0x000fe20001800000 */
[----:B------:R-:W-:Y:S01]  /*26310*/  FFMA.FTZ R180, R11, -UR14, R180 ;  /* 0x8000000e0bb47c23 */ /* 0x000fe200080100b4 */
[-C--:B------:R-:W-:Y:S01]  /*26320*/  ISETP.GE.AND P3, PT, R27, R233.reuse, PT ;  /* 0x000000e91b00720c */ /* 0x080fe20003f66270 */
[C---:B------:R-:W-:Y:S01]  /*26330*/  FFMA.FTZ R199, R22.reuse, -UR14, R9 ;  /* 0x8000000e16c77c23 */ /* 0x040fe20008010009 */
[----:B------:R-:W-:Y:S01]  /*26340*/  FSEL R24, R165, -INF , P1 ;  /* 0xff800000a5187808 */ /* 0x000fe20000800000 */
[----:B------:R-:W-:Y:S01]  /*26350*/  FFMA.FTZ R166, R22, -UR14, R166 ;  /* 0x8000000e16a67c23 */ /* 0x000fe200080100a6 */
[C---:B------:R-:W-:Y:S02]  /*26360*/  IADD3 R25, PT, PT, R237.reuse, -0x10, RZ ;  /* 0xfffffff0ed197810 */ /* 0x040fe40007ffe0ff */
        /* <DEDUP_REMOVED lines=8> */
[----:B------:R-:W-:Y:S02]  /*263f0*/  FSEL R201, R13, -INF , P1 ;  /* 0xff8000000dc97808 */ /* 0x000fe40000800000 */
[----:B------:R-:W-:Y:S02]  /*26400*/  IADD3 R22, PT, PT, R237, -0x8, RZ ;  /* 0xfffffff8ed167810 */ /* 0x000fe40007ffe0ff */
[----:B------:R-:W-:Y:S02]  /*26410*/  ISETP.GE.AND P1, PT, R23, R233, PT ;  /* 0x000000e91700720c */ /* 0x000fe40003f26270 */
[----:B------:R-:W-:Y:S02]  /*26420*/  FSEL R14, R14, -INF , P3 ;  /* 0xff8000000e0e7808 */ /* 0x000fe40001800000 */
[-C--:B------:R-:W-:Y:S02]  /*26430*/  ISETP.GE.AND P3, PT, R22, R235.reuse, PT ;  /* 0x000000eb1600720c */ /* 0x080fe40003f66270 */
[----:B------:R-:W-:Y:S02]  /*26440*/  FSEL R203, R15, -INF , P1 ;  /* 0xff8000000fcb7808 */ /* 0x000fe40000800000 */
[----:B------:R-:W-:Y:S02]  /*26450*/  IADD3 R28, PT, PT, R238, -0x39, RZ ;  /* 0xffffffc7ee1c7810 */ /* 0x000fe40007ffe0ff */
[----:B------:R-:W-:Y:S02]  /*26460*/  ISETP.GE.AND P1, PT, R21, R235, PT ;  /* 0x000000eb1500720c */ /* 0x000fe40003f26270 */
[----:B------:R-:W-:Y:S02]  /*26470*/  FSEL R179, R4, -INF , P3 ;  /* 0xff80000004b37808 */ /* 0x000fe40001800000 */
[----:B------:R-:W-:Y:S02]  /*26480*/  IABS R28, R28 ;  /* 0x0000001c001c7213 */ /* 0x000fe40000000000 */
[-C--:B------:R-:W-:Y:S02]  /*26490*/  ISETP.GE.AND P3, PT, R22, R233.reuse, PT ;  /* 0x000000e91600720c */ /* 0x080fe40003f66270 */
[----:B------:R-:W-:Y:S02]  /*264a0*/  FSEL R177, R5, -INF , P1 ;  /* 0xff80000005b17808 */ /* 0x000fe40000800000 */
[----:B------:R-:W-:Y:S02]  /*264b0*/  IADD3 R20, PT, PT, R237, 0x1, RZ ;  /* 0x00000001ed147810 */ /* 0x000fe40007ffe0ff */
[----:B------:R-:W-:Y:S02]  /*264c0*/  ISETP.GE.AND P1, PT, R21, R233, PT ;  /* 0x000000e91500720c */ /* 0x000fe40003f26270 */
[----:B------:R-:W-:Y:S02]  /*264d0*/  I2FP.F32.S32 R165, R28 ;  /* 0x0000001c00a57245 */ /* 0x000fe40000201400 */
[----:B------:R-:W-:Y:S02]  /*264e0*/  FSEL R16, R16, -INF , P3 ;  /* 0xff80000010107808 */ /* 0x000fe40001800000 */
[-C--:B------:R-:W-:Y:S01]  /*264f0*/  ISETP.GE.AND P3, PT, R20, R235.reuse, PT ;  /* 0x000000eb1400720c */ /* 0x080fe20003f66270 */
[----:B------:R-:W-:Y:S01]  /*26500*/  FFMA.FTZ R197, R165, -UR14, R8 ;  /* 0x8000000ea5c57c23 */ /* 0x000fe20008010008 */
[----:B------:R-:W-:Y:S01]  /*26510*/  FSEL R173, R17, -INF , P1 ;  /* 0xff80000011ad7808 */ /* 0x000fe20000800000 */
[----:B------:R-:W-:Y:S01]  /*26520*/  FFMA.FTZ R165, R165, -UR14, R10 ;  /* 0x8000000ea5a57c23 */ /* 0x000fe2000801000a */
[----:B------:R-:W-:Y:S02]  /*26530*/  ISETP.GE.AND P1, PT, R237, R235, PT ;  /* 0x000000ebed00720c */ /* 0x000fe40003f26270 */
[----:B------:R-:W-:Y:S02]  /*26540*/  FSEL R243, R3, -INF , P3 ;  /* 0xff80000003f37808 */ /* 0x000fe40001800000 */
[----:B------:R-:W-:Y:S01]  /*26550*/  FSEL R245, R6, -INF , P1 ;  /* 0xff80000006f57808 */ /* 0x000fe20000800000 */
[C---:B------:R-:W-:Y:S01]  /*26560*/  VIADD R6, R237.reuse, 0x11 ;  /* 0x00000011ed067836 */ /* 0x040fe20000000000 */
[CC--:B------:R-:W-:Y:S02]  /*26570*/  ISETP.GE.AND P3, PT, R237.reuse, R233.reuse, PT ;  /* 0x000000e9ed00720c */ /* 0x0c0fe40003f66270 */
[----:B------:R-:W-:Y:S02]  /*26580*/  ISETP.GE.AND P1, PT, R20, R233, PT ;  /* 0x000000e91400720c */ /* 0x000fe40003f26270 */
[C---:B------:R-:W-:Y:S02]  /*26590*/  IADD3 R10, PT, PT, R237.reuse, 0x9, RZ ;  /* 0x00000009ed0a7810 */ /* 0x040fe40007ffe0ff */
[----:B------:R-:W-:Y:S02]  /*265a0*/  IADD3 R12, PT, PT, R237, 0x8, RZ ;  /* 0x00000008ed0c7810 */ /* 0x000fe40007ffe0ff */
[----:B------:R-:W-:Y:S02]  /*265b0*/  FSEL R223, R7, -INF , P3 ;  /* 0xff80000007df7808 */ /* 0x000fe40001800000 */
[----:B------:R-:W-:Y:S02]  /*265c0*/  FSEL R18, R18, -INF , P1 ;  /* 0xff80000012127808 */ /* 0x000fe40000800000 */
[-C--:B------:R-:W-:Y:S02]  /*265d0*/  ISETP.GE.AND P3, PT, R10, R235.reuse, PT ;  /* 0x000000eb0a00720c */ /* 0x080fe40003f66270 */
[----:B------:R-:W-:Y:S02]  /*265e0*/  ISETP.GE.AND P1, PT, R12, R235, PT ;  /* 0x000000eb0c00720c */ /* 0x000fe40003f26270 */
[----:B------:R-:W-:Y:S02]  /*265f0*/  FSEL R219, R219, -INF , P3 ;  /* 0xff800000dbdb7808 */ /* 0x000fe40001800000 */
[----:B------:R-:W-:Y:S02]  /*26600*/  FSEL R225, R225, -INF , P1 ;  /* 0xff800000e1e17808 */ /* 0x000fe40000800000 */
[-C--:B------:R-:W-:Y:S02]  /*26610*/  ISETP.GE.AND P3, PT, R10, R233.reuse, PT ;  /* 0x000000e90a00720c */ /* 0x080fe40003f66270 */
[----:B------:R-:W-:Y:S02]  /*26620*/  ISETP.GE.AND P1, PT, R12, R233, PT ;  /* 0x000000e90c00720c */ /* 0x000fe40003f26270 */
[----:B------:R-:W-:Y:S02]  /*26630*/  IADD3 R8, PT, PT, R237, 0x10, RZ ;  /* 0x00000010ed087810 */ /* 0x000fe40007ffe0ff */
[----:B------:R-:W-:Y:S02]  /*26640*/  FSEL R15, R170, -INF , !P0 ;  /* 0xff800000aa0f7808 */ /* 0x000fe40004000000 */
[----:B------:R-:W-:Y:S02]  /*26650*/  FSEL R209, R209, -INF , P3 ;  /* 0xff800000d1d17808 */ /* 0x000fe40001800000 */
[----:B------:R-:W-:Y:S02]  /*26660*/  ISETP.GE.AND P0, PT, R6, R235, PT ;  /* 0x000000eb0600720c */ /* 0x000fe40003f06270 */
[C---:B------:R-:W-:Y:S02]  /*26670*/  ISETP.GE.AND P3, PT, R8.reuse, R233, PT ;  /* 0x000000e90800720c */ /* 0x040fe40003f66270 */
[----:B------:R-:W-:Y:S02]  /*26680*/  FSEL R211, R211, -INF , P1 ;  /* 0xff800000d3d37808 */ /* 0x000fe40000800000 */
[C---:B------:R-:W-:Y:S02]  /*26690*/  IADD3 R3, PT, PT, R237.reuse, 0x19, RZ ;  /* 0x00000019ed037810 */ /* 0x040fe40007ffe0ff */
[----:B------:R-:W-:Y:S02]  /*266a0*/  IADD3 R4, PT, PT, R237, 0x18, RZ ;  /* 0x00000018ed047810 */ /* 0x000fe40007ffe0ff */
[-C--:B------:R-:W-:Y:S02]  /*266b0*/  ISETP.GE.AND P1, PT, R8, R235.reuse, PT ;  /* 0x000000eb0800720c */ /* 0x080fe40003f26270 */
[----:B------:R-:W-:Y:S02]  /*266c0*/  FSEL R195, R195, -INF , P3 ;  /* 0xff800000c3c37808 */ /* 0x000fe40001800000 */
[----:B------:R-:W-:Y:S02]  /*266d0*/  FSEL R197, R197, -INF , P0 ;  /* 0xff800000c5c57808 */ /* 0x000fe40000000000 */
[-C--:B------:R-:W-:Y:S02]  /*266e0*/  ISETP.GE.AND P3, PT, R3, R235.reuse, PT ;  /* 0x000000eb0300720c */ /* 0x080fe40003f66270 */
[----:B------:R-:W-:Y:S02]  /*266f0*/  FSEL R199, R199, -INF , P1 ;  /* 0xff800000c7c77808 */ /* 0x000fe40000800000 */
[----:B------:R-:W-:Y:S02]  /*26700*/  ISETP.GE.AND P0, PT, R4, R235, PT ;  /* 0x000000eb0400720c */ /* 0x000fe40003f06270 */
[-C--:B------:R-:W-:Y:S02]  /*26710*/  ISETP.GE.AND P1, PT, R6, R233.reuse, PT ;  /* 0x000000e90600720c */ /* 0x080fe40003f26270 */
[----:B------:R-:W-:Y:S02]  /*26720*/  FSEL R181, R181, -INF , P0 ;  /* 0xff800000b5b57808 */ /* 0x000fe40000000000 */
[----:B------:R-:W-:Y:S02]  /*26730*/  FSEL R180, R180, -INF , P3 ;  /* 0xff800000b4b47808 */ /* 0x000fe40001800000 */
[----:B------:R-:W-:Y:S02]  /*26740*/  FSEL R183, R183, -INF , P1 ;  /* 0xff800000b7b77808 */ /* 0x000fe40000800000 */
[-C--:B------:R-:W-:Y:S02]  /*26750*/  ISETP.GE.AND P0, PT, R3, R233.reuse, PT ;  /* 0x000000e90300720c */ /* 0x080fe40003f06270 */
[-C--:B------:R-:W-:Y:S02]  /*26760*/  ISETP.GE.AND P3, PT, R27, R234.reuse, PT ;  /* 0x000000ea1b00720c */ /* 0x080fe40003f66270 */
[----:B------:R-:W-:Y:S02]  /*26770*/  ISETP.GE.AND P1, PT, R4, R233, PT ;  /* 0x000000e90400720c */ /* 0x000fe40003f26270 */
[----:B------:R-:W-:Y:S02]  /*26780*/  FSEL R7, R164, -INF , !P3 ;  /* 0xff800000a4077808 */ /* 0x000fe40005800000 */
[----:B------:R-:W-:Y:S02]  /*26790*/  FSEL R165, R165, -INF , P0 ;  /* 0xff800000a5a57808 */ /* 0x000fe40000000000 */
[----:B------:R-:W-:Y:S02]  /*267a0*/  FSEL R13, R171, -INF , !P4 ;  /* 0xff800000ab0d7808 */ /* 0x000fe40006000000 */
[-C--:B------:R-:W-:Y:S02]  /*267b0*/  ISETP.GE.AND P3, PT, R23, R234.reuse, PT ;  /* 0x000000ea1700720c */ /* 0x080fe40003f66270 */
[----:B------:R-:W-:Y:S02]  /*267c0*/  ISETP.GE.AND P0, PT, R26, R234, PT ;  /* 0x000000ea1a00720c */ /* 0x000fe40003f06270 */
[----:B------:R-:W-:Y:S02]  /*267d0*/  FSEL R166, R166, -INF , P1 ;  /* 0xff800000a6a67808 */ /* 0x000fe40000800000 */
        /* <DEDUP_REMOVED lines=533> */
.L_x_7426:
        /* <DEDUP_REMOVED lines=324> */
.L_x_7432:
[----:B------:R-:W-:Y:S05]  /*29d70*/  BSYNC.RECONVERGENT B0 ;  /* 0x0000000000007941 */ /* 0x000fea0003800200 */
.L_x_7431:
        /* <DEDUP_REMOVED lines=25> */
.L_x_7434:
[----:B------:R-:W-:Y:S05]  /*29f10*/  BSYNC.RECONVERGENT B0 ;  /* 0x0000000000007941 */ /* 0x000fea0003800200 */
.L_x_7433:
        /* <DEDUP_REMOVED lines=26> */
.L_x_7436:
[----:B------:R-:W-:Y:S05]  /*2a0c0*/  BSYNC.RECONVERGENT B0 ;  /* 0x0000000000007941 */ /* 0x000fea0003800200 */
.L_x_7435:
        /* <DEDUP_REMOVED lines=24> */
.L_x_7438:
[----:B------:R-:W-:Y:S05]  /*2a250*/  BSYNC.RECONVERGENT B0 ;  /* 0x0000000000007941 */ /* 0x000fea0003800200 */
.L_x_7437:
        /* <DEDUP_REMOVED lines=23> */
.L_x_7440:
[----:B------:R-:W-:Y:S05]  /*2a3d0*/  BSYNC.RECONVERGENT B0 ;  /* 0x0000000000007941 */ /* 0x000fea0003800200 */
.L_x_7439:
        /* <DEDUP_REMOVED lines=24> */
.L_x_7442:
[----:B------:R-:W-:Y:S05]  /*2a560*/  BSYNC.RECONVERGENT B0 ;  /* 0x0000000000007941 */ /* 0x000fea0003800200 */
.L_x_7441:
        /* <DEDUP_REMOVED lines=24> */
.L_x_7444:
[----:B------:R-:W-:Y:S05]  /*2a6f0*/  BSYNC.RECONVERGENT B0 ;  /* 0x0000000000007941 */ /* 0x000fea0003800200 */
.L_x_7443:
        /* <DEDUP_REMOVED lines=24> */
.L_x_7446:
[----:B------:R-:W-:Y:S05]  /*2a880*/  BSYNC.RECONVERGENT B0 ;  /* 0x0000000000007941 */ /* 0x000fea0003800200 */
.L_x_7445:
        /* <DEDUP_REMOVED lines=24> */
.L_x_7447:
        /* <DEDUP_REMOVED lines=15> */
.L_x_7523:


//--------------------- .nv.shared._ZN5flash32flash_fwd_splitkv_combine_kernelI23Flash_fwd_kernel_traitsILi256ELi64ELi64ELi4ELb0ELb0EN7cutlass6half_tE19Flash_kernel_traitsILi256ELi64ELi64ELi4ES3_EELi4ELi7ELb0EEEvNS_16Flash_fwd_paramsE --------------------------
	.section	.nv.shared._ZN5flash32flash_fwd_splitkv_combine_kernelI23Flash_fwd_kernel_traitsILi256ELi64ELi64ELi4ELb0ELb0EN7cutlass6half_tE19Flash_kernel_traitsILi256ELi64ELi64ELi4ES3_EELi4ELi7ELb0EEEvNS_16Flash_fwd_paramsE,"aw",@nobits
	.sectionflags	@""
	.align	16
.nv.shared._ZN5flash32flash_fwd_splitkv_combine_kernelI23Flash_fwd_kernel_traitsILi256ELi64ELi64ELi4ELb0ELb0EN7cutlass6half_tE19Flash_kernel_traitsILi256ELi64ELi64ELi4ES3_EELi4ELi7ELb0EEEvNS_16Flash_fwd_paramsE:
	.zero		3584


//--------------------- .nv.shared.reserved.0     --------------------------
	.section	.nv.shared.reserved.0,"aw",@nobits
	.weak		__nv_reservedSMEM_offset_0_alias
	.size		__nv_reservedSMEM_offset_0_alias, 0, 64
	.other		__nv_reservedSMEM_offset_0_alias,@"STO_CUDA_RESERVED_SHARED STV_DEFAULT"
__nv_reservedSMEM_offset_0_alias:
	.zero		0
	.zero		64


//--------------------- .nv.global                --------------------------
	.section	.nv.global,"aw",@nobits
.nv.global:
	.type		_ZN72_INTERNAL_4026b63c_36_flash_fwd_split_hdim256_fp16_sm80_cu_6987f922_32654cute1_E,@object
	.size		_ZN72_INTERNAL_4026b63c_36_flash_fwd_split_hdim256_fp16_sm80_cu_6987f922_32654cute1_E,(_ZN72_INTERNAL_4026b63c_36_flash_fwd_split_hdim256_fp16_sm80_cu_6987f922_32654cuda3std3__45__cpo6cbeginE - _ZN72_INTERNAL_4026b63c_36_flash_fwd_split_hdim256_fp16_sm80_cu_6987f922_32654cute1_E)
_ZN72_INTERNAL_4026b63c_36_flash_fwd_split_hdim256_fp16_sm80_cu_6987f922_32654cute1_E:
	.zero		1
	.type		_ZN72_INTERNAL_4026b63c_36_flash_fwd_split_hdim256_fp16_sm80_cu_6987f922_32654cuda3std3__45__cpo6cbeginE,@object
	.size		_ZN72_INTERNAL_4026b63c_36_flash_fwd_split_hdim256_fp16_sm80_cu_6987f922_32654cuda3std3__45__cpo6cbeginE,(_ZN72_INTERNAL_4026b63c_36_flash_fwd_split_hdim256_fp16_sm80_cu_6987f922_32654cuda3std3__48in_placeE - _ZN72_INTERNAL_4026b63c_36_flash_fwd_split_hdim256_fp16_sm80_cu_6987f922_32654cuda3std3__45__cpo6cbeginE)
_ZN72_INTERNAL_4026b63c_36_flash_fwd_split_hdim256_fp16_sm80_cu_6987f922_32654cuda3std3__45__cpo6cbeginE:
	.zero		1
	.type		_ZN72_INTERNAL_4026b63c_36_flash_fwd_split_hdim256_fp16_sm80_cu_6987f922_32654cuda3std3__48in_placeE,@object
	.size		_ZN72_INTERNAL_4026b63c_36_flash_fwd_split_hdim256_fp16_sm80_cu_6987f922_32654cuda3std3__48in_placeE,(_ZN72_INTERNAL_4026b63c_36_flash_fwd_split_hdim256_fp16_sm80_cu_6987f922_32654cuda3std6ranges3__45__cpo9iter_moveE - _ZN72_INTERNAL_4026b63c_36_flash_fwd_split_hdim256_fp16_sm80_cu_6987f922_32654cuda3std3__48in_placeE)
_ZN72_INTERNAL_4026b63c_36_flash_fwd_split_hdim256_fp16_sm80_cu_6987f922_32654cuda3std3__48in_placeE:
	.zero		1
	.type		_ZN72_INTERNAL_4026b63c_36_flash_fwd_split_hdim256_fp16_sm80_cu_6987f922_32654cuda3std6ranges3__45__cpo9iter_moveE,@object
	.size		_ZN72_INTERNAL_4026b63c_36_flash_fwd_split_hdim256_fp16_sm80_cu_6987f922_32654cuda3std6ranges3__45__cpo9iter_moveE,(_ZN72_INTERNAL_4026b63c_36_flash_fwd_split_hdim256_fp16_sm80_cu_6987f922_32654cuda3std3__45__cpo5beginE - _ZN72_INTERNAL_4026b63c_36_flash_fwd_split_hdim256_fp16_sm80_cu_6987f922_32654cuda3std6ranges3__45__cpo9iter_moveE)
_ZN72_INTERNAL_4026b63c_36_flash_fwd_split_hdim256_fp16_sm80_cu_6987f922_32654cuda3std6ranges3__45__cpo9iter_moveE:
	.zero		1
	.type		_ZN72_INTERNAL_4026b63c_36_flash_fwd_split_hdim256_fp16_sm80_cu_6987f922_32654cuda3std3__45__cpo5beginE,@object
	.size		_ZN72_INTERNAL_4026b63c_36_flash_fwd_split_hdim256_fp16_sm80_cu_6987f922_32654cuda3std3__45__cpo5beginE,(_ZN72_INTERNAL_4026b63c_36_flash_fwd_split_hdim256_fp16_sm80_cu_6987f922_32654cuda3std3__474_GLOBAL__N__4026b63c_36_flash_fwd_split_hdim256_fp16_sm80_cu_6987f922_32656ignoreE - _ZN72_INTERNAL_4026b63c_36_flash_fwd_split_hdim256_fp16_sm80_cu_6987f922_32654cuda3std3__45__cpo5beginE)
_ZN72_INTERNAL_4026b63c_36_flash_fwd_split_hdim256_fp16_sm80_cu_6987f922_32654cuda3std3__45__cpo5beginE:
	.zero		1
	.type		_ZN72_INTERNAL_4026b63c_36_flash_fwd_split_hdim256_fp16_sm80_cu_6987f922_32654cuda3std3__474_GLOBAL__N__4026b63c_36_flash_fwd_split_hdim256_fp16_sm80_cu_6987f922_32656ignoreE,@object
	.size		_ZN72_INTERNAL_4026b63c_36_flash_fwd_split_hdim256_fp16_sm80_cu_6987f922_32654cuda3std3__474_GLOBAL__N__4026b63c_36_flash_fwd_split_hdim256_fp16_sm80_cu_6987f922_32656ignoreE,(_ZN72_INTERNAL_4026b63c_36_flash_fwd_split_hdim256_fp16_sm80_cu_6987f922_32654cute7productE - _ZN72_INTERNAL_4026b63c_36_flash_fwd_split_hdim256_fp16_sm80_cu_6987f922_32654cuda3std3__474_GLOBAL__N__4026b63c_36_flash_fwd_split_hdim256_fp16_sm80_cu_6987f922_32656ignoreE)
_ZN72_INTERNAL_4026b63c_36_flash_fwd_split_hdim256_fp16_sm80_cu_6987f922_32654cuda3std3__474_GLOBAL__N__4026b63c_36_flash_fwd_split_hdim256_fp16_sm80_cu_6987f922_32656ignoreE:
	.zero		1
	.type		_ZN72_INTERNAL_4026b63c_36_flash_fwd_split_hdim256_fp16_sm80_cu_6987f922_32654cute7productE,@object
	.size		_ZN72_INTERNAL_4026b63c_36_flash_fwd_split_hdim256_fp16_sm80_cu_6987f922_32654cute7productE,(_ZN72_INTERNAL_4026b63c_36_flash_fwd_split_hdim256_fp16_sm80_cu_6987f922_32654cuda3std3__45__cpo3endE - _ZN72_INTERNAL_4026b63c_36_flash_fwd_split_hdim256_fp16_sm80_cu_6987f922_32654cute7productE)
_ZN72_INTERNAL_4026b63c_36_flash_fwd_split_hdim256_fp16_sm80_cu_6987f922_32654cute7productE:
	.zero		1
	.type		_ZN72_INTERNAL_4026b63c_36_flash_fwd_split_hdim256_fp16_sm80_cu_6987f922_32654cuda3std3__45__cpo3endE,@object
	.size		_ZN72_INTERNAL_4026b63c_36_flash_fwd_split_hdim256_fp16_sm80_cu_6987f922_32654cuda3std3__45__cpo3endE,(_ZN72_INTERNAL_4026b63c_36_flash_fwd_split_hdim256_fp16_sm80_cu_6987f922_32654cuda3std3__419piecewise_constructE - _ZN72_INTERNAL_4026b63c_36_flash_fwd_split_hdim256_fp16_sm80_cu_6987f922_32654cuda3std3__45__cpo3endE)
_ZN72_INTERNAL_4026b63c_36_flash_fwd_split_hdim256_fp16_sm80_cu_6987f922_32654cuda3std3__45__cpo3endE:
	.zero		1
	.type		_ZN72_INTERNAL_4026b63c_36_flash_fwd_split_hdim256_fp16_sm80_cu_6987f922_32654cuda3std3__419piecewise_constructE,@object
	.size		_ZN72_INTERNAL_4026b63c_36_flash_fwd_split_hdim256_fp16_sm80_cu_6987f922_32654cuda3std3__419piecewise_constructE,(_ZN72_INTERNAL_4026b63c_36_flash_fwd_split_hdim256_fp16_sm80_cu_6987f922_32654cuda3std3__45__cpo4cendE - _ZN72_INTERNAL_4026b63c_36_flash_fwd_split_hdim256_fp16_sm80_cu_6987f922_32654cuda3std3__419piecewise_constructE)
_ZN72_INTERNAL_4026b63c_36_flash_fwd_split_hdim256_fp16_sm80_cu_6987f922_32654cuda3std3__419piecewise_constructE:
	.zero		1
	.type		_ZN72_INTERNAL_4026b63c_36_flash_fwd_split_hdim256_fp16_sm80_cu_6987f922_32654cuda3std3__45__cpo4cendE,@object
	.size		_ZN72_INTERNAL_4026b63c_36_flash_fwd_split_hdim256_fp16_sm80_cu_6987f922_32654cuda3std3__45__cpo4cendE,(_ZN72_INTERNAL_4026b63c_36_flash_fwd_split_hdim256_fp16_sm80_cu_6987f922_32654cuda3std6ranges3__45__cpo4swapE - _ZN72_INTERNAL_4026b63c_36_flash_fwd_split_hdim256_fp16_sm80_cu_6987f922_32654cuda3std3__45__cpo4cendE)
_ZN72_INTERNAL_4026b63c_36_flash_fwd_split_hdim256_fp16_sm80_cu_6987f922_32654cuda3std3__45__cpo4cendE:
	.zero		1
	.type		_ZN72_INTERNAL_4026b63c_36_flash_fwd_split_hdim256_fp16_sm80_cu_6987f922_32654cuda3std6ranges3__45__cpo4swapE,@object
	.size		_ZN72_INTERNAL_4026b63c_36_flash_fwd_split_hdim256_fp16_sm80_cu_6987f922_32654cuda3std6ranges3__45__cpo4swapE,(.L_7 - _ZN72_INTERNAL_4026b63c_36_flash_fwd_split_hdim256_fp16_sm80_cu_6987f922_32654cuda3std6ranges3__45__cpo4swapE)
_ZN72_INTERNAL_4026b63c_36_flash_fwd_split_hdim256_fp16_sm80_cu_6987f922_32654cuda3std6ranges3__45__cpo4swapE:
	.zero		1
.L_7:


//--------------------- .nv.shared._ZN5flash32flash_fwd_splitkv_combine_kernelI23Flash_fwd_kernel_traitsILi256ELi64ELi64ELi4ELb0ELb0EN7cutlass6half_tE19Flash_kernel_traitsILi256ELi64ELi64ELi4ES3_EELi4ELi6ELb0EEEvNS_16Flash_fwd_paramsE --------------------------
	.section	.nv.shared._ZN5flash32flash_fwd_splitkv_combine_kernelI23Flash_fwd_kernel_traitsILi256ELi64ELi64ELi4ELb0ELb0EN7cutlass6half_tE19Flash_kernel_traitsILi256ELi64ELi64ELi4ES3_EELi4ELi6ELb0EEEvNS_16Flash_fwd_paramsE,"aw",@nobits
	.sectionflags	@""
	.align	16
.nv.shared._ZN5flash32flash_fwd_splitkv_combine_kernelI23Flash_fwd_kernel_traitsILi256ELi64ELi64ELi4ELb0ELb0EN7cutlass6half_tE19Flash_kernel_traitsILi256ELi64ELi64ELi4ES3_EELi4ELi6ELb0EEEvNS_16Flash_fwd_paramsE:
	.zero		2304


//--------------------- .nv.shared._ZN5flash32flash_fwd_splitkv_combine_kernelI23Flash_fwd_kernel_traitsILi256ELi64ELi64ELi4ELb0ELb0EN7cutlass6half_tE19Flash_kernel_traitsILi256ELi64ELi64ELi4ES3_EELi4ELi5ELb0EEEvNS_16Flash_fwd_paramsE --------------------------
	.section	.nv.shared._ZN5flash32flash_fwd_splitkv_combine_kernelI23Flash_fwd_kernel_traitsILi256ELi64ELi64ELi4ELb0ELb0EN7cutlass6half_tE19Flash_kernel_traitsILi256ELi64ELi64ELi4ES3_EELi4ELi5ELb0EEEvNS_16Flash_fwd_paramsE,"aw",@nobits
	.sectionflags	@""
	.align	16
.nv.shared._ZN5flash32flash_fwd_splitkv_combine_kernelI23Flash_fwd_kernel_traitsILi256ELi64ELi64ELi4ELb0ELb0EN7cutlass6half_tE19Flash_kernel_traitsILi256ELi64ELi64ELi4ES3_EELi4ELi5ELb0EEEvNS_16Flash_fwd_paramsE:
	.zero		1664


//--------------------- .nv.shared._ZN5flash32flash_fwd_splitkv_combine_kernelI23Flash_fwd_kernel_traitsILi256ELi64ELi64ELi4ELb0ELb0EN7cutlass6half_tE19Flash_kernel_traitsILi256ELi64ELi64ELi4ES3_EELi4ELi4ELb0EEEvNS_16Flash_fwd_paramsE --------------------------
	.section	.nv.shared._ZN5flash32flash_fwd_splitkv_combine_kernelI23Flash_fwd_kernel_traitsILi256ELi64ELi64ELi4ELb0ELb0EN7cutlass6half_tE19Flash_kernel_traitsILi256ELi64ELi64ELi4ES3_EELi4ELi4ELb0EEEvNS_16Flash_fwd_paramsE,"aw",@nobits
	.sectionflags	@""
	.align	16
.nv.shared._ZN5flash32flash_fwd_splitkv_combine_kernelI23Flash_fwd_kernel_traitsILi256ELi64ELi64ELi4ELb0ELb0EN7cutlass6half_tE19Flash_kernel_traitsILi256ELi64ELi64ELi4ES3_EELi4ELi4ELb0EEEvNS_16Flash_fwd_paramsE:
	.zero		1344


//--------------------- .nv.shared._ZN5flash32flash_fwd_splitkv_combine_kernelI23Flash_fwd_kernel_traitsILi256ELi64ELi64ELi4ELb0ELb0EN7cutlass6half_tE19Flash_kernel_traitsILi256ELi64ELi64ELi4ES3_EELi4ELi3ELb0EEEvNS_16Flash_fwd_paramsE --------------------------
	.section	.nv.shared._ZN5flash32flash_fwd_splitkv_combine_kernelI23Flash_fwd_kernel_traitsILi256ELi64ELi64ELi4ELb0ELb0EN7cutlass6half_tE19Flash_kernel_traitsILi256ELi64ELi64ELi4ES3_EELi4ELi3ELb0EEEvNS_16Flash_fwd_paramsE,"aw",@nobits
	.sectionflags	@""
	.align	16
.nv.shared._ZN5flash32flash_fwd_splitkv_combine_kernelI23Flash_fwd_kernel_traitsILi256ELi64ELi64ELi4ELb0ELb0EN7cutlass6half_tE19Flash_kernel_traitsILi256ELi64ELi64ELi4ES3_EELi4ELi3ELb0EEEvNS_16Flash_fwd_paramsE:
	.zero		1184


//--------------------- .nv.shared._ZN5flash32flash_fwd_splitkv_combine_kernelI23Flash_fwd_kernel_traitsILi256ELi64ELi64ELi4ELb0ELb0EN7cutlass6half_tE19Flash_kernel_traitsILi256ELi64ELi64ELi4ES3_EELi4ELi2ELb0EEEvNS_16Flash_fwd_paramsE --------------------------
	.section	.nv.shared._ZN5flash32flash_fwd_splitkv_combine_kernelI23Flash_fwd_kernel_traitsILi256ELi64ELi64ELi4ELb0ELb0EN7cutlass6half_tE19Flash_kernel_traitsILi256ELi64ELi64ELi4ES3_EELi4ELi2ELb0EEEvNS_16Flash_fwd_paramsE,"aw",@nobits
	.sectionflags	@""
	.align	16
.nv.shared._ZN5flash32flash_fwd_splitkv_combine_kernelI23Flash_fwd_kernel_traitsILi256ELi64ELi64ELi4ELb0ELb0EN7cutlass6half_tE19Flash_kernel_traitsILi256ELi64ELi64ELi4ES3_EELi4ELi2ELb0EEEvNS_16Flash_fwd_paramsE:
	.zero		1104


//--------------------- .nv.shared._ZN5flash32flash_fwd_splitkv_combine_kernelI23Flash_fwd_kernel_traitsILi256ELi64ELi64ELi4ELb0ELb0EN7cutlass6half_tE19Flash_kernel_traitsILi256ELi64ELi64ELi4ES3_EELi4ELi1ELb0EEEvNS_16Flash_fwd_paramsE --------------------------
	.section	.nv.shared._ZN5flash32flash_fwd_splitkv_combine_kernelI23Flash_fwd_kernel_traitsILi256ELi64ELi64ELi4ELb0ELb0EN7cutlass6half_tE19Flash_kernel_traitsILi256ELi64ELi64ELi4ES3_EELi4ELi1ELb0EEEvNS_16Flash_fwd_paramsE,"aw",@nobits
	.sectionflags	@""
	.align	16
.nv.shared._ZN5flash32flash_fwd_splitkv_combine_kernelI23Flash_fwd_kernel_traitsILi256ELi64ELi64ELi4ELb0ELb0EN7cutlass6half_tE19Flash_kernel_traitsILi256ELi64ELi64ELi4ES3_EELi4ELi1ELb0EEEvNS_16Flash_fwd_paramsE:
	.zero		1072


//--------------------- .nv.shared._ZN5flash32flash_fwd_splitkv_combine_kernelI23Flash_fwd_kernel_traitsILi256ELi64ELi64ELi4ELb0ELb0EN7cutlass6half_tE19Flash_kernel_traitsILi256ELi64ELi64ELi4ES3_EELi4ELi7ELb1EEEvNS_16Flash_fwd_paramsE --------------------------
	.section	.nv.shared._ZN5flash32flash_fwd_splitkv_combine_kernelI23Flash_fwd_kernel_traitsILi256ELi64ELi64ELi4ELb0ELb0EN7cutlass6half_tE19Flash_kernel_traitsILi256ELi64ELi64ELi4ES3_EELi4ELi7ELb1EEEvNS_16Flash_fwd_paramsE,"aw",@nobits
	.sectionflags	@""
	.align	16
.nv.shared._ZN5flash32flash_fwd_splitkv_combine_kernelI23Flash_fwd_kernel_traitsILi256ELi64ELi64ELi4ELb0ELb0EN7cutlass6half_tE19Flash_kernel_traitsILi256ELi64ELi64ELi4ES3_EELi4ELi7ELb1EEEvNS_16Flash_fwd_paramsE:
	.zero		3584


//--------------------- .nv.shared._ZN5flash32flash_fwd_splitkv_combine_kernelI23Flash_fwd_kernel_traitsILi256ELi64ELi64ELi4ELb0ELb0EN7cutlass6half_tE19Flash_kernel_traitsILi256ELi64ELi64ELi4ES3_EELi4ELi6ELb1EEEvNS_16Flash_fwd_paramsE --------------------------
	.section	.nv.shared._ZN5flash32flash_fwd_splitkv_combine_kernelI23Flash_fwd_kernel_traitsILi256ELi64ELi64ELi4ELb0ELb0EN7cutlass6half_tE19Flash_kernel_traitsILi256ELi64ELi64ELi4ES3_EELi4ELi6ELb1EEEvNS_16Flash_fwd_paramsE,"aw",@nobits
	.sectionflags	@""
	.align	16
.nv.shared._ZN5flash32flash_fwd_splitkv_combine_kernelI23Flash_fwd_kernel_traitsILi256ELi64ELi64ELi4ELb0ELb0EN7cutlass6half_tE19Flash_kernel_traitsILi256ELi64ELi64ELi4ES3_EELi4ELi6ELb1EEEvNS_16Flash_fwd_paramsE:
	.zero		2304


//--------------------- .nv.shared._ZN5flash32flash_fwd_splitkv_combine_kernelI23Flash_fwd_kernel_traitsILi256ELi64ELi64ELi4ELb0ELb0EN7cutlass6half_tE19Flash_kernel_traitsILi256ELi64ELi64ELi4ES3_EELi4ELi5ELb1EEEvNS_16Flash_fwd_paramsE --------------------------
	.section	.nv.shared._ZN5flash32flash_fwd_splitkv_combine_kernelI23Flash_fwd_kernel_traitsILi256ELi64ELi64ELi4ELb0ELb0EN7cutlass6half_tE19Flash_kernel_traitsILi256ELi64ELi64ELi4ES3_EELi4ELi5ELb1EEEvNS_16Flash_fwd_paramsE,"aw",@nobits
	.sectionflags	@""
	.align	16
.nv.shared._ZN5flash32flash_fwd_splitkv_combine_kernelI23Flash_fwd_kernel_traitsILi256ELi64ELi64ELi4ELb0ELb0EN7cutlass6half_tE19Flash_kernel_traitsILi256ELi64ELi64ELi4ES3_EELi4ELi5ELb1EEEvNS_16Flash_fwd_paramsE:
	.zero		1664


//--------------------- .nv.shared._ZN5flash32flash_fwd_splitkv_combine_kernelI23Flash_fwd_kernel_traitsILi256ELi64ELi64ELi4ELb0ELb0EN7cutlass6half_tE19Flash_kernel_traitsILi256ELi64ELi64ELi4ES3_EELi4ELi4ELb1EEEvNS_16Flash_fwd_paramsE --------------------------
	.section	.nv.shared._ZN5flash32flash_fwd_splitkv_combine_kernelI23Flash_fwd_kernel_traitsILi256ELi64ELi64ELi4ELb0ELb0EN7cutlass6half_tE19Flash_kernel_traitsILi256ELi64ELi64ELi4ES3_EELi4ELi4ELb1EEEvNS_16Flash_fwd_paramsE,"aw",@nobits
	.sectionflags	@""
	.align	16
.nv.shared._ZN5flash32flash_fwd_splitkv_combine_kernelI23Flash_fwd_kernel_traitsILi256ELi64ELi64ELi4ELb0ELb0EN7cutlass6half_tE19Flash_kernel_traitsILi256ELi64ELi64ELi4ES3_EELi4ELi4ELb1EEEvNS_16Flash_fwd_paramsE:
	.zero		1344


//--------------------- .nv.shared._ZN5flash32flash_fwd_splitkv_combine_kernelI23Flash_fwd_kernel_traitsILi256ELi64ELi64ELi4ELb0ELb0EN7cutlass6half_tE19Flash_kernel_traitsILi256ELi64ELi64ELi4ES3_EELi4ELi3ELb1EEEvNS_16Flash_fwd_paramsE --------------------------
	.section	.nv.shared._ZN5flash32flash_fwd_splitkv_combine_kernelI23Flash_fwd_kernel_traitsILi256ELi64ELi64ELi4ELb0ELb0EN7cutlass6half_tE19Flash_kernel_traitsILi256ELi64ELi64ELi4ES3_EELi4ELi3ELb1EEEvNS_16Flash_fwd_paramsE,"aw",@nobits
	.sectionflags	@""
	.align	16
.nv.shared._ZN5flash32flash_fwd_splitkv_combine_kernelI23Flash_fwd_kernel_traitsILi256ELi64ELi64ELi4ELb0ELb0EN7cutlass6half_tE19Flash_kernel_traitsILi256ELi64ELi64ELi4ES3_EELi4ELi3ELb1EEEvNS_16Flash_fwd_paramsE:
	.zero		1184


//--------------------- .nv.shared._ZN5flash32flash_fwd_splitkv_combine_kernelI23Flash_fwd_kernel_traitsILi256ELi64ELi64ELi4ELb0ELb0EN7cutlass6half_tE19Flash_kernel_traitsILi256ELi64ELi64ELi4ES3_EELi4ELi2ELb1EEEvNS_16Flash_fwd_paramsE --------------------------
	.section	.nv.shared._ZN5flash32flash_fwd_splitkv_combine_kernelI23Flash_fwd_kernel_traitsILi256ELi64ELi64ELi4ELb0ELb0EN7cutlass6half_tE19Flash_kernel_traitsILi256ELi64ELi64ELi4ES3_EELi4ELi2ELb1EEEvNS_16Flash_fwd_paramsE,"aw",@nobits
	.sectionflags	@""
	.align	16
.nv.shared._ZN5flash32flash_fwd_splitkv_combine_kernelI23Flash_fwd_kernel_traitsILi256ELi64ELi64ELi4ELb0ELb0EN7cutlass6half_tE19Flash_kernel_traitsILi256ELi64ELi64ELi4ES3_EELi4ELi2ELb1EEEvNS_16Flash_fwd_paramsE:
	.zero		1104


//--------------------- .nv.shared._ZN5flash32flash_fwd_splitkv_combine_kernelI23Flash_fwd_kernel_traitsILi256ELi64ELi64ELi4ELb0ELb0EN7cutlass6half_tE19Flash_kernel_traitsILi256ELi64ELi64ELi4ES3_EELi4ELi1ELb1EEEvNS_16Flash_fwd_paramsE --------------------------
	.section	.nv.shared._ZN5flash32flash_fwd_splitkv_combine_kernelI23Flash_fwd_kernel_traitsILi256ELi64ELi64ELi4ELb0ELb0EN7cutlass6half_tE19Flash_kernel_traitsILi256ELi64ELi64ELi4ES3_EELi4ELi1ELb1EEEvNS_16Flash_fwd_paramsE,"aw",@nobits
	.sectionflags	@""
	.align	16
.nv.shared._ZN5flash32flash_fwd_splitkv_combine_kernelI23Flash_fwd_kernel_traitsILi256ELi64ELi64ELi4ELb0ELb0EN7cutlass6half_tE19Flash_kernel_traitsILi256ELi64ELi64ELi4ES3_EELi4ELi1ELb1EEEvNS_16Flash_fwd_paramsE:
	.zero		1072


//--------------------- .nv.shared._ZN5flash24flash_fwd_splitkv_kernelI23Flash_fwd_kernel_traitsILi256ELi64ELi64ELi4ELb0ELb0EN7cutlass6half_tE19Flash_kernel_traitsILi256ELi64ELi64ELi4ES3_EELb0ELb0ELb0ELb0ELb0ELb0ELb0ELb0EEEvNS_16Flash_fwd_paramsE --------------------------
	.section	.nv.shared._ZN5flash24flash_fwd_splitkv_kernelI23Flash_fwd_kernel_traitsILi256ELi64ELi64ELi4ELb0ELb0EN7cutlass6half_tE19Flash_kernel_traitsILi256ELi64ELi64ELi4ES3_EELb0ELb0ELb0ELb0ELb0ELb0ELb0ELb0EEEvNS_16Flash_fwd_paramsE,"aw",@nobits
	.sectionflags	@""
	.align	16
	.zero		1024


//--------------------- .nv.shared._ZN5flash24flash_fwd_splitkv_kernelI23Flash_fwd_kernel_traitsILi256ELi64ELi64ELi4ELb0ELb0EN7cutlass6half_tE19Flash_kernel_traitsILi256ELi64ELi64ELi4ES3_EELb0ELb0ELb0ELb0ELb0ELb1ELb0ELb0EEEvNS_16Flash_fwd_paramsE --------------------------
	.section	.nv.shared._ZN5flash24flash_fwd_splitkv_kernelI23Flash_fwd_kernel_traitsILi256ELi64ELi64ELi4ELb0ELb0EN7cutlass6half_tE19Flash_kernel_traitsILi256ELi64ELi64ELi4ES3_EELb0ELb0ELb0ELb0ELb0ELb1ELb0ELb0EEEvNS_16Flash_fwd_paramsE,"aw",@nobits
	.sectionflags	@""
	.align	16
	.zero		1024


//--------------------- .nv.shared._ZN5flash24flash_fwd_splitkv_kernelI23Flash_fwd_kernel_traitsILi256ELi64ELi64ELi4ELb0ELb0EN7cutlass6half_tE19Flash_kernel_traitsILi256ELi64ELi64ELi4ES3_EELb0ELb0ELb0ELb0ELb0ELb0ELb0ELb1EEEvNS_16Flash_fwd_paramsE --------------------------
	.section	.nv.shared._ZN5flash24flash_fwd_splitkv_kernelI23Flash_fwd_kernel_traitsILi256ELi64ELi64ELi4ELb0ELb0EN7cutlass6half_tE19Flash_kernel_traitsILi256ELi64ELi64ELi4ES3_EELb0ELb0ELb0ELb0ELb0ELb0ELb0ELb1EEEvNS_16Flash_fwd_paramsE,"aw",@nobits
	.sectionflags	@""
	.align	16
	.zero		1024


//--------------------- .nv.shared._ZN5flash24flash_fwd_splitkv_kernelI23Flash_fwd_kernel_traitsILi256ELi64ELi64ELi4ELb0ELb0EN7cutlass6half_tE19Flash_kernel_traitsILi256ELi64ELi64ELi4ES3_EELb0ELb0ELb0ELb0ELb0ELb1ELb0ELb1EEEvNS_16Flash_fwd_paramsE --------------------------
	.section	.nv.shared._ZN5flash24flash_fwd_splitkv_kernelI23Flash_fwd_kernel_traitsILi256ELi64ELi64ELi4ELb0ELb0EN7cutlass6half_tE19Flash_kernel_traitsILi256ELi64ELi64ELi4ES3_EELb0ELb0ELb0ELb0ELb0ELb1ELb0ELb1EEEvNS_16Flash_fwd_paramsE,"aw",@nobits
	.sectionflags	@""
	.align	16
	.zero		1024


//--------------------- .nv.shared._ZN5flash24flash_fwd_splitkv_kernelI23Flash_fwd_kernel_traitsILi256ELi64ELi64ELi4ELb0ELb0EN7cutlass6half_tE19Flash_kernel_traitsILi256ELi64ELi64ELi4ES3_EELb0ELb0ELb0ELb0ELb0ELb0ELb1ELb0EEEvNS_16Flash_fwd_paramsE --------------------------
	.section	.nv.shared._ZN5flash24flash_fwd_splitkv_kernelI23Flash_fwd_kernel_traitsILi256ELi64ELi64ELi4ELb0ELb0EN7cutlass6half_tE19Flash_kernel_traitsILi256ELi64ELi64ELi4ES3_EELb0ELb0ELb0ELb0ELb0ELb0ELb1ELb0EEEvNS_16Flash_fwd_paramsE,"aw",@nobits
	.sectionflags	@""
	.align	16
	.zero		1024


//--------------------- .nv.shared._ZN5flash24flash_fwd_splitkv_kernelI23Flash_fwd_kernel_traitsILi256ELi64ELi64ELi4ELb0ELb0EN7cutlass6half_tE19Flash_kernel_traitsILi256ELi64ELi64ELi4ES3_EELb0ELb0ELb0ELb0ELb0ELb1ELb1ELb0EEEvNS_16Flash_fwd_paramsE --------------------------
	.section	.nv.shared._ZN5flash24flash_fwd_splitkv_kernelI23Flash_fwd_kernel_traitsILi256ELi64ELi64ELi4ELb0ELb0EN7cutlass6half_tE19Flash_kernel_traitsILi256ELi64ELi64ELi4ES3_EELb0ELb0ELb0ELb0ELb0ELb1ELb1ELb0EEEvNS_16Flash_fwd_paramsE,"aw",@nobits
	.sectionflags	@""
	.align	16
	.zero		1024


//--------------------- .nv.shared._ZN5flash24flash_fwd_splitkv_kernelI23Flash_fwd_kernel_traitsILi256ELi64ELi64ELi4ELb0ELb0EN7cutlass6half_tE19Flash_kernel_traitsILi256ELi64ELi64ELi4ES3_EELb0ELb0ELb0ELb0ELb0ELb0ELb1ELb1EEEvNS_16Flash_fwd_paramsE --------------------------
	.section	.nv.shared._ZN5flash24flash_fwd_splitkv_kernelI23Flash_fwd_kernel_traitsILi256ELi64ELi64ELi4ELb0ELb0EN7cutlass6half_tE19Flash_kernel_traitsILi256ELi64ELi64ELi4ES3_EELb0ELb0ELb0ELb0ELb0ELb0ELb1ELb1EEEvNS_16Flash_fwd_paramsE,"aw",@nobits
	.sectionflags	@""
	.align	16
	.zero		1024


//--------------------- .nv.shared._ZN5flash24flash_fwd_splitkv_kernelI23Flash_fwd_kernel_traitsILi256ELi64ELi64ELi4ELb0ELb0EN7cutlass6half_tE19Flash_kernel_traitsILi256ELi64ELi64ELi4ES3_EELb0ELb0ELb0ELb0ELb0ELb1ELb1ELb1EEEvNS_16Flash_fwd_paramsE --------------------------
	.section	.nv.shared._ZN5flash24flash_fwd_splitkv_kernelI23Flash_fwd_kernel_traitsILi256ELi64ELi64ELi4ELb0ELb0EN7cutlass6half_tE19Flash_kernel_traitsILi256ELi64ELi64ELi4ES3_EELb0ELb0ELb0ELb0ELb0ELb1ELb1ELb1EEEvNS_16Flash_fwd_paramsE,"aw",@nobits
	.sectionflags	@""
	.align	16
	.zero		1024


//--------------------- .nv.shared._ZN5flash24flash_fwd_splitkv_kernelI23Flash_fwd_kernel_traitsILi256ELi64ELi64ELi4ELb0ELb0EN7cutlass6half_tE19Flash_kernel_traitsILi256ELi64ELi64ELi4ES3_EELb0ELb1ELb0ELb0ELb0ELb0ELb0ELb0EEEvNS_16Flash_fwd_paramsE --------------------------
	.section	.nv.shared._ZN5flash24flash_fwd_splitkv_kernelI23Flash_fwd_kernel_traitsILi256ELi64ELi64ELi4ELb0ELb0EN7cutlass6half_tE19Flash_kernel_traitsILi256ELi64ELi64ELi4ES3_EELb0ELb1ELb0ELb0ELb0ELb0ELb0ELb0EEEvNS_16Flash_fwd_paramsE,"aw",@nobits
	.sectionflags	@""
	.align	16
	.zero		1024


//--------------------- .nv.shared._ZN5flash24flash_fwd_splitkv_kernelI23Flash_fwd_kernel_traitsILi256ELi64ELi64ELi4ELb0ELb0EN7cutlass6half_tE19Flash_kernel_traitsILi256ELi64ELi64ELi4ES3_EELb0ELb1ELb0ELb0ELb0ELb1ELb0ELb0EEEvNS_16Flash_fwd_paramsE --------------------------
	.section	.nv.shared._ZN5flash24flash_fwd_splitkv_kernelI23Flash_fwd_kernel_traitsILi256ELi64ELi64ELi4ELb0ELb0EN7cutlass6half_tE19Flash_kernel_traitsILi256ELi64ELi64ELi4ES3_EELb0ELb1ELb0ELb0ELb0ELb1ELb0ELb0EEEvNS_16Flash_fwd_paramsE,"aw",@nobits
	.sectionflags	@""
	.align	16
	.zero		1024


//--------------------- .nv.shared._ZN5flash24flash_fwd_splitkv_kernelI23Flash_fwd_kernel_traitsILi256ELi64ELi64ELi4ELb0ELb0EN7cutlass6half_tE19Flash_kernel_traitsILi256ELi64ELi64ELi4ES3_EELb0ELb1ELb0ELb0ELb0ELb0ELb0ELb1EEEvNS_16Flash_fwd_paramsE --------------------------
	.section	.nv.shared._ZN5flash24flash_fwd_splitkv_kernelI23Flash_fwd_kernel_traitsILi256ELi64ELi64ELi4ELb0ELb0EN7cutlass6half_tE19Flash_kernel_traitsILi256ELi64ELi64ELi4ES3_EELb0ELb1ELb0ELb0ELb0ELb0ELb0ELb1EEEvNS_16Flash_fwd_paramsE,"aw",@nobits
	.sectionflags	@""
	.align	16
	.zero		1024


//--------------------- .nv.shared._ZN5flash24flash_fwd_splitkv_kernelI23Flash_fwd_kernel_traitsILi256ELi64ELi64ELi4ELb0ELb0EN7cutlass6half_tE19Flash_kernel_traitsILi256ELi64ELi64ELi4ES3_EELb0ELb1ELb0ELb0ELb0ELb1ELb0ELb1EEEvNS_16Flash_fwd_paramsE --------------------------
	.section	.nv.shared._ZN5flash24flash_fwd_splitkv_kernelI23Flash_fwd_kernel_traitsILi256ELi64ELi64ELi4ELb0ELb0EN7cutlass6half_tE19Flash_kernel_traitsILi256ELi64ELi64ELi4ES3_EELb0ELb1ELb0ELb0ELb0ELb1ELb0ELb1EEEvNS_16Flash_fwd_paramsE,"aw",@nobits
	.sectionflags	@""
	.align	16
	.zero		1024


//--------------------- .nv.shared._ZN5flash24flash_fwd_splitkv_kernelI23Flash_fwd_kernel_traitsILi256ELi64ELi64ELi4ELb0ELb0EN7cutlass6half_tE19Flash_kernel_traitsILi256ELi64ELi64ELi4ES3_EELb0ELb1ELb0ELb0ELb0ELb0ELb1ELb0EEEvNS_16Flash_fwd_paramsE --------------------------
	.section	.nv.shared._ZN5flash24flash_fwd_splitkv_kernelI23Flash_fwd_kernel_traitsILi256ELi64ELi64ELi4ELb0ELb0EN7cutlass6half_tE19Flash_kernel_traitsILi256ELi64ELi64ELi4ES3_EELb0ELb1ELb0ELb0ELb0ELb0ELb1ELb0EEEvNS_16Flash_fwd_paramsE,"aw",@nobits
	.sectionflags	@""
	.align	16
	.zero		1024


//--------------------- .nv.shared._ZN5flash24flash_fwd_splitkv_kernelI23Flash_fwd_kernel_traitsILi256ELi64ELi64ELi4ELb0ELb0EN7cutlass6half_tE19Flash_kernel_traitsILi256ELi64ELi64ELi4ES3_EELb0ELb1ELb0ELb0ELb0ELb1ELb1ELb0EEEvNS_16Flash_fwd_paramsE --------------------------
	.section	.nv.shared._ZN5flash24flash_fwd_splitkv_kernelI23Flash_fwd_kernel_traitsILi256ELi64ELi64ELi4ELb0ELb0EN7cutlass6half_tE19Flash_kernel_traitsILi256ELi64ELi64ELi4ES3_EELb0ELb1ELb0ELb0ELb0ELb1ELb1ELb0EEEvNS_16Flash_fwd_paramsE,"aw",@nobits
	.sectionflags	@""
	.align	16
	.zero		1024


//--------------------- .nv.shared._ZN5flash24flash_fwd_splitkv_kernelI23Flash_fwd_kernel_traitsILi256ELi64ELi64ELi4ELb0ELb0EN7cutlass6half_tE19Flash_kernel_traitsILi256ELi64ELi64ELi4ES3_EELb0ELb1ELb0ELb0ELb0ELb0ELb1ELb1EEEvNS_16Flash_fwd_paramsE --------------------------
	.section	.nv.shared._ZN5flash24flash_fwd_splitkv_kernelI23Flash_fwd_kernel_traitsILi256ELi64ELi64ELi4ELb0ELb0EN7cutlass6half_tE19Flash_kernel_traitsILi256ELi64ELi64ELi4ES3_EELb0ELb1ELb0ELb0ELb0ELb0ELb1ELb1EEEvNS_16Flash_fwd_paramsE,"aw",@nobits
	.sectionflags	@""
	.align	16
	.zero		1024


//--------------------- .nv.shared._ZN5flash24flash_fwd_splitkv_kernelI23Flash_fwd_kernel_traitsILi256ELi64ELi64ELi4ELb0ELb0EN7cutlass6half_tE19Flash_kernel_traitsILi256ELi64ELi64ELi4ES3_EELb0ELb1ELb0ELb0ELb0ELb1ELb1ELb1EEEvNS_16Flash_fwd_paramsE --------------------------
	.section	.nv.shared._ZN5flash24flash_fwd_splitkv_kernelI23Flash_fwd_kernel_traitsILi256ELi64ELi64ELi4ELb0ELb0EN7cutlass6half_tE19Flash_kernel_traitsILi256ELi64ELi64ELi4ES3_EELb0ELb1ELb0ELb0ELb0ELb1ELb1ELb1EEEvNS_16Flash_fwd_paramsE,"aw",@nobits
	.sectionflags	@""
	.align	16
	.zero		1024


//--------------------- .nv.shared._ZN5flash24flash_fwd_splitkv_kernelI23Flash_fwd_kernel_traitsILi256ELi64ELi64ELi4ELb0ELb0EN7cutlass6half_tE19Flash_kernel_traitsILi256ELi64ELi64ELi4ES3_EELb0ELb0ELb0ELb0ELb1ELb0ELb0ELb0EEEvNS_16Flash_fwd_paramsE --------------------------
	.section	.nv.shared._ZN5flash24flash_fwd_splitkv_kernelI23Flash_fwd_kernel_traitsILi256ELi64ELi64ELi4ELb0ELb0EN7cutlass6half_tE19Flash_kernel_traitsILi256ELi64ELi64ELi4ES3_EELb0ELb0ELb0ELb0ELb1ELb0ELb0ELb0EEEvNS_16Flash_fwd_paramsE,"aw",@nobits
	.sectionflags	@""
	.align	16
	.zero		1024


//--------------------- .nv.shared._ZN5flash24flash_fwd_splitkv_kernelI23Flash_fwd_kernel_traitsILi256ELi64ELi64ELi4ELb0ELb0EN7cutlass6half_tE19Flash_kernel_traitsILi256ELi64ELi64ELi4ES3_EELb0ELb0ELb0ELb0ELb1ELb1ELb0ELb0EEEvNS_16Flash_fwd_paramsE --------------------------
	.section	.nv.shared._ZN5flash24flash_fwd_splitkv_kernelI23Flash_fwd_kernel_traitsILi256ELi64ELi64ELi4ELb0ELb0EN7cutlass6half_tE19Flash_kernel_traitsILi256ELi64ELi64ELi4ES3_EELb0ELb0ELb0ELb0ELb1ELb1ELb0ELb0EEEvNS_16Flash_fwd_paramsE,"aw",@nobits
	.sectionflags	@""
	.align	16
	.zero		1024


//--------------------- .nv.shared._ZN5flash24flash_fwd_splitkv_kernelI23Flash_fwd_kernel_traitsILi256ELi64ELi64ELi4ELb0ELb0EN7cutlass6half_tE19Flash_kernel_traitsILi256ELi64ELi64ELi4ES3_EELb0ELb0ELb1ELb0ELb0ELb0ELb0ELb0EEEvNS_16Flash_fwd_paramsE --------------------------
	.section	.nv.shared._ZN5flash24flash_fwd_splitkv_kernelI23Flash_fwd_kernel_traitsILi256ELi64ELi64ELi4ELb0ELb0EN7cutlass6half_tE19Flash_kernel_traitsILi256ELi64ELi64ELi4ES3_EELb0ELb0ELb1ELb0ELb0ELb0ELb0ELb0EEEvNS_16Flash_fwd_paramsE,"aw",@nobits
	.sectionflags	@""
	.align	16
	.zero		1024


//--------------------- .nv.shared._ZN5flash24flash_fwd_splitkv_kernelI23Flash_fwd_kernel_traitsILi256ELi64ELi64ELi4ELb0ELb0EN7cutlass6half_tE19Flash_kernel_traitsILi256ELi64ELi64ELi4ES3_EELb0ELb0ELb1ELb0ELb0ELb1ELb0ELb0EEEvNS_16Flash_fwd_paramsE --------------------------
	.section	.nv.shared._ZN5flash24flash_fwd_splitkv_kernelI23Flash_fwd_kernel_traitsILi256ELi64ELi64ELi4ELb0ELb0EN7cutlass6half_tE19Flash_kernel_traitsILi256ELi64ELi64ELi4ES3_EELb0ELb0ELb1ELb0ELb0ELb1ELb0ELb0EEEvNS_16Flash_fwd_paramsE,"aw",@nobits
	.sectionflags	@""
	.align	16
	.zero		1024


//--------------------- .nv.shared._ZN5flash24flash_fwd_splitkv_kernelI23Flash_fwd_kernel_traitsILi256ELi64ELi64ELi4ELb0ELb0EN7cutlass6half_tE19Flash_kernel_traitsILi256ELi64ELi64ELi4ES3_EELb0ELb0ELb0ELb0ELb1ELb0ELb0ELb1EEEvNS_16Flash_fwd_paramsE --------------------------
	.section	.nv.shared._ZN5flash24flash_fwd_splitkv_kernelI23Flash_fwd_kernel_traitsILi256ELi64ELi64ELi4ELb0ELb0EN7cutlass6half_tE19Flash_kernel_traitsILi256ELi64ELi64ELi4ES3_EELb0ELb0ELb0ELb0ELb1ELb0ELb0ELb1EEEvNS_16Flash_fwd_paramsE,"aw",@nobits
	.sectionflags	@""
	.align	16
	.zero		1024


//--------------------- .nv.shared._ZN5flash24flash_fwd_splitkv_kernelI23Flash_fwd_kernel_traitsILi256ELi64ELi64ELi4ELb0ELb0EN7cutlass6half_tE19Flash_kernel_traitsILi256ELi64ELi64ELi4ES3_EELb0ELb0ELb0ELb0ELb1ELb1ELb0ELb1EEEvNS_16Flash_fwd_paramsE --------------------------
	.section	.nv.shared._ZN5flash24flash_fwd_splitkv_kernelI23Flash_fwd_kernel_traitsILi256ELi64ELi64ELi4ELb0ELb0EN7cutlass6half_tE19Flash_kernel_traitsILi256ELi64ELi64ELi4ES3_EELb0ELb0ELb0ELb0ELb1ELb1ELb0ELb1EEEvNS_16Flash_fwd_paramsE,"aw",@nobits
	.sectionflags	@""
	.align	16
	.zero		1024


//--------------------- .nv.shared._ZN5flash24flash_fwd_splitkv_kernelI23Flash_fwd_kernel_traitsILi256ELi64ELi64ELi4ELb0ELb0EN7cutlass6half_tE19Flash_kernel_traitsILi256ELi64ELi64ELi4ES3_EELb0ELb0ELb1ELb0ELb0ELb0ELb0ELb1EEEvNS_16Flash_fwd_paramsE --------------------------
	.section	.nv.shared._ZN5flash24flash_fwd_splitkv_kernelI23Flash_fwd_kernel_traitsILi256ELi64ELi64ELi4ELb0ELb0EN7cutlass6half_tE19Flash_kernel_traitsILi256ELi64ELi64ELi4ES3_EELb0ELb0ELb1ELb0ELb0ELb0ELb0ELb1EEEvNS_16Flash_fwd_paramsE,"aw",@nobits
	.sectionflags	@""
	.align	16
	.zero		1024


//--------------------- .nv.shared._ZN5flash24flash_fwd_splitkv_kernelI23Flash_fwd_kernel_traitsILi256ELi64ELi64ELi4ELb0ELb0EN7cutlass6half_tE19Flash_kernel_traitsILi256ELi64ELi64ELi4ES3_EELb0ELb0ELb1ELb0ELb0ELb1ELb0ELb1EEEvNS_16Flash_fwd_paramsE --------------------------
	.section	.nv.shared._ZN5flash24flash_fwd_splitkv_kernelI23Flash_fwd_kernel_traitsILi256ELi64ELi64ELi4ELb0ELb0EN7cutlass6half_tE19Flash_kernel_traitsILi256ELi64ELi64ELi4ES3_EELb0ELb0ELb1ELb0ELb0ELb1ELb0ELb1EEEvNS_16Flash_fwd_paramsE,"aw",@nobits
	.sectionflags	@""
	.align	16
	.zero		1024


//--------------------- .nv.shared._ZN5flash24flash_fwd_splitkv_kernelI23Flash_fwd_kernel_traitsILi256ELi64ELi64ELi4ELb0ELb0EN7cutlass6half_tE19Flash_kernel_traitsILi256ELi64ELi64ELi4ES3_EELb0ELb0ELb0ELb0ELb1ELb0ELb1ELb0EEEvNS_16Flash_fwd_paramsE --------------------------
	.section	.nv.shared._ZN5flash24flash_fwd_splitkv_kernelI23Flash_fwd_kernel_traitsILi256ELi64ELi64ELi4ELb0ELb0EN7cutlass6half_tE19Flash_kernel_traitsILi256ELi64ELi64ELi4ES3_EELb0ELb0ELb0ELb0ELb1ELb0ELb1ELb0EEEvNS_16Flash_fwd_paramsE,"aw",@nobits
	.sectionflags	@""
	.align	16
	.zero		1024


//--------------------- .nv.shared._ZN5flash24flash_fwd_splitkv_kernelI23Flash_fwd_kernel_traitsILi256ELi64ELi64ELi4ELb0ELb0EN7cutlass6half_tE19Flash_kernel_traitsILi256ELi64ELi64ELi4ES3_EELb0ELb0ELb0ELb0ELb1ELb1ELb1ELb0EEEvNS_16Flash_fwd_paramsE --------------------------
	.section	.nv.shared._ZN5flash24flash_fwd_splitkv_kernelI23Flash_fwd_kernel_traitsILi256ELi64ELi64ELi4ELb0ELb0EN7cutlass6half_tE19Flash_kernel_traitsILi256ELi64ELi64ELi4ES3_EELb0ELb0ELb0ELb0ELb1ELb1ELb1ELb0EEEvNS_16Flash_fwd_paramsE,"aw",@nobits
	.sectionflags	@""
	.align	16
	.zero		1024


//--------------------- .nv.shared._ZN5flash24flash_fwd_splitkv_kernelI23Flash_fwd_kernel_traitsILi256ELi64ELi64ELi4ELb0ELb0EN7cutlass6half_tE19Flash_kernel_traitsILi256ELi64ELi64ELi4ES3_EELb0ELb0ELb1ELb0ELb0ELb0ELb1ELb0EEEvNS_16Flash_fwd_paramsE --------------------------
	.section	.nv.shared._ZN5flash24flash_fwd_splitkv_kernelI23Flash_fwd_kernel_traitsILi256ELi64ELi64ELi4ELb0ELb0EN7cutlass6half_tE19Flash_kernel_traitsILi256ELi64ELi64ELi4ES3_EELb0ELb0ELb1ELb0ELb0ELb0ELb1ELb0EEEvNS_16Flash_fwd_paramsE,"aw",@nobits
	.sectionflags	@""
	.align	16
	.zero		1024


//--------------------- .nv.shared._ZN5flash24flash_fwd_splitkv_kernelI23Flash_fwd_kernel_traitsILi256ELi64ELi64ELi4ELb0ELb0EN7cutlass6half_tE19Flash_kernel_traitsILi256ELi64ELi64ELi4ES3_EELb0ELb0ELb1ELb0ELb0ELb1ELb1ELb0EEEvNS_16Flash_fwd_paramsE --------------------------
	.section	.nv.shared._ZN5flash24flash_fwd_splitkv_kernelI23Flash_fwd_kernel_traitsILi256ELi64ELi64ELi4ELb0ELb0EN7cutlass6half_tE19Flash_kernel_traitsILi256ELi64ELi64ELi4ES3_EELb0ELb0ELb1ELb0ELb0ELb1ELb1ELb0EEEvNS_16Flash_fwd_paramsE,"aw",@nobits
	.sectionflags	@""
	.align	16
	.zero		1024


//--------------------- .nv.shared._ZN5flash24flash_fwd_splitkv_kernelI23Flash_fwd_kernel_traitsILi256ELi64ELi64ELi4ELb0ELb0EN7cutlass6half_tE19Flash_kernel_traitsILi256ELi64ELi64ELi4ES3_EELb0ELb0ELb0ELb0ELb1ELb0ELb1ELb1EEEvNS_16Flash_fwd_paramsE --------------------------
	.section	.nv.shared._ZN5flash24flash_fwd_splitkv_kernelI23Flash_fwd_kernel_traitsILi256ELi64ELi64ELi4ELb0ELb0EN7cutlass6half_tE19Flash_kernel_traitsILi256ELi64ELi64ELi4ES3_EELb0ELb0ELb0ELb0ELb1ELb0ELb1ELb1EEEvNS_16Flash_fwd_paramsE,"aw",@nobits
	.sectionflags	@""
	.align	16
	.zero		1024


//--------------------- .nv.shared._ZN5flash24flash_fwd_splitkv_kernelI23Flash_fwd_kernel_traitsILi256ELi64ELi64ELi4ELb0ELb0EN7cutlass6half_tE19Flash_kernel_traitsILi256ELi64ELi64ELi4ES3_EELb0ELb0ELb0ELb0ELb1ELb1ELb1ELb1EEEvNS_16Flash_fwd_paramsE --------------------------
	.section	.nv.shared._ZN5flash24flash_fwd_splitkv_kernelI23Flash_fwd_kernel_traitsILi256ELi64ELi64ELi4ELb0ELb0EN7cutlass6half_tE19Flash_kernel_traitsILi256ELi64ELi64ELi4ES3_EELb0ELb0ELb0ELb0ELb1ELb1ELb1ELb1EEEvNS_16Flash_fwd_paramsE,"aw",@nobits
	.sectionflags	@""
	.align	16
	.zero		1024


//--------------------- .nv.shared._ZN5flash24flash_fwd_splitkv_kernelI23Flash_fwd_kernel_traitsILi256ELi64ELi64ELi4ELb0ELb0EN7cutlass6half_tE19Flash_kernel_traitsILi256ELi64ELi64ELi4ES3_EELb0ELb0ELb1ELb0ELb0ELb0ELb1ELb1EEEvNS_16Flash_fwd_paramsE --------------------------
	.section	.nv.shared._ZN5flash24flash_fwd_splitkv_kernelI23Flash_fwd_kernel_traitsILi256ELi64ELi64ELi4ELb0ELb0EN7cutlass6half_tE19Flash_kernel_traitsILi256ELi64ELi64ELi4ES3_EELb0ELb0ELb1ELb0ELb0ELb0ELb1ELb1EEEvNS_16Flash_fwd_paramsE,"aw",@nobits
	.sectionflags	@""
	.align	16
	.zero		1024


//--------------------- .nv.shared._ZN5flash24flash_fwd_splitkv_kernelI23Flash_fwd_kernel_traitsILi256ELi64ELi64ELi4ELb0ELb0EN7cutlass6half_tE19Flash_kernel_traitsILi256ELi64ELi64ELi4ES3_EELb0ELb0ELb1ELb0ELb0ELb1ELb1ELb1EEEvNS_16Flash_fwd_paramsE --------------------------
	.section	.nv.shared._ZN5flash24flash_fwd_splitkv_kernelI23Flash_fwd_kernel_traitsILi256ELi64ELi64ELi4ELb0ELb0EN7cutlass6half_tE19Flash_kernel_traitsILi256ELi64ELi64ELi4ES3_EELb0ELb0ELb1ELb0ELb0ELb1ELb1ELb1EEEvNS_16Flash_fwd_paramsE,"aw",@nobits
	.sectionflags	@""
	.align	16
	.zero		1024


//--------------------- .nv.shared._ZN5flash24flash_fwd_splitkv_kernelI23Flash_fwd_kernel_traitsILi256ELi64ELi64ELi4ELb0ELb0EN7cutlass6half_tE19Flash_kernel_traitsILi256ELi64ELi64ELi4ES3_EELb0ELb1ELb0ELb0ELb1ELb0ELb0ELb0EEEvNS_16Flash_fwd_paramsE --------------------------
	.section	.nv.shared._ZN5flash24flash_fwd_splitkv_kernelI23Flash_fwd_kernel_traitsILi256ELi64ELi64ELi4ELb0ELb0EN7cutlass6half_tE19Flash_kernel_traitsILi256ELi64ELi64ELi4ES3_EELb0ELb1ELb0ELb0ELb1ELb0ELb0ELb0EEEvNS_16Flash_fwd_paramsE,"aw",@nobits
	.sectionflags	@""
	.align	16
	.zero		1024


//--------------------- .nv.shared._ZN5flash24flash_fwd_splitkv_kernelI23Flash_fwd_kernel_traitsILi256ELi64ELi64ELi4ELb0ELb0EN7cutlass6half_tE19Flash_kernel_traitsILi256ELi64ELi64ELi4ES3_EELb0ELb1ELb0ELb0ELb1ELb1ELb0ELb0EEEvNS_16Flash_fwd_paramsE --------------------------
	.section	.nv.shared._ZN5flash24flash_fwd_splitkv_kernelI23Flash_fwd_kernel_traitsILi256ELi64ELi64ELi4ELb0ELb0EN7cutlass6half_tE19Flash_kernel_traitsILi256ELi64ELi64ELi4ES3_EELb0ELb1ELb0ELb0ELb1ELb1ELb0ELb0EEEvNS_16Flash_fwd_paramsE,"aw",@nobits
	.sectionflags	@""
	.align	16
	.zero		1024


//--------------------- .nv.shared._ZN5flash24flash_fwd_splitkv_kernelI23Flash_fwd_kernel_traitsILi256ELi64ELi64ELi4ELb0ELb0EN7cutlass6half_tE19Flash_kernel_traitsILi256ELi64ELi64ELi4ES3_EELb0ELb1ELb1ELb0ELb0ELb0ELb0ELb0EEEvNS_16Flash_fwd_paramsE --------------------------
	.section	.nv.shared._ZN5flash24flash_fwd_splitkv_kernelI23Flash_fwd_kernel_traitsILi256ELi64ELi64ELi4ELb0ELb0EN7cutlass6half_tE19Flash_kernel_traitsILi256ELi64ELi64ELi4ES3_EELb0ELb1ELb1ELb0ELb0ELb0ELb0ELb0EEEvNS_16Flash_fwd_paramsE,"aw",@nobits
	.sectionflags	@""
	.align	16
	.zero		1024


//--------------------- .nv.shared._ZN5flash24flash_fwd_splitkv_kernelI23Flash_fwd_kernel_traitsILi256ELi64ELi64ELi4ELb0ELb0EN7cutlass6half_tE19Flash_kernel_traitsILi256ELi64ELi64ELi4ES3_EELb0ELb1ELb1ELb0ELb0ELb1ELb0ELb0EEEvNS_16Flash_fwd_paramsE --------------------------
	.section	.nv.shared._ZN5flash24flash_fwd_splitkv_kernelI23Flash_fwd_kernel_traitsILi256ELi64ELi64ELi4ELb0ELb0EN7cutlass6half_tE19Flash_kernel_traitsILi256ELi64ELi64ELi4ES3_EELb0ELb1ELb1ELb0ELb0ELb1ELb0ELb0EEEvNS_16Flash_fwd_paramsE,"aw",@nobits
	.sectionflags	@""
	.align	16
	.zero		1024


//--------------------- .nv.shared._ZN5flash24flash_fwd_splitkv_kernelI23Flash_fwd_kernel_traitsILi256ELi64ELi64ELi4ELb0ELb0EN7cutlass6half_tE19Flash_kernel_traitsILi256ELi64ELi64ELi4ES3_EELb0ELb1ELb0ELb0ELb1ELb0ELb0ELb1EEEvNS_16Flash_fwd_paramsE --------------------------
	.section	.nv.shared._ZN5flash24flash_fwd_splitkv_kernelI23Flash_fwd_kernel_traitsILi256ELi64ELi64ELi4ELb0ELb0EN7cutlass6half_tE19Flash_kernel_traitsILi256ELi64ELi64ELi4ES3_EELb0ELb1ELb0ELb0ELb1ELb0ELb0ELb1EEEvNS_16Flash_fwd_paramsE,"aw",@nobits
	.sectionflags	@""
	.align	16
	.zero		1024


//--------------------- .nv.shared._ZN5flash24flash_fwd_splitkv_kernelI23Flash_fwd_kernel_traitsILi256ELi64ELi64ELi4ELb0ELb0EN7cutlass6half_tE19Flash_kernel_traitsILi256ELi64ELi64ELi4ES3_EELb0ELb1ELb0ELb0ELb1ELb1ELb0ELb1EEEvNS_16Flash_fwd_paramsE --------------------------
	.section	.nv.shared._ZN5flash24flash_fwd_splitkv_kernelI23Flash_fwd_kernel_traitsILi256ELi64ELi64ELi4ELb0ELb0EN7cutlass6half_tE19Flash_kernel_traitsILi256ELi64ELi64ELi4ES3_EELb0ELb1ELb0ELb0ELb1ELb1ELb0ELb1EEEvNS_16Flash_fwd_paramsE,"aw",@nobits
	.sectionflags	@""
	.align	16
	.zero		1024


//--------------------- .nv.shared._ZN5flash24flash_fwd_splitkv_kernelI23Flash_fwd_kernel_traitsILi256ELi64ELi64ELi4ELb0ELb0EN7cutlass6half_tE19Flash_kernel_traitsILi256ELi64ELi64ELi4ES3_EELb0ELb1ELb1ELb0ELb0ELb0ELb0ELb1EEEvNS_16Flash_fwd_paramsE --------------------------
	.section	.nv.shared._ZN5flash24flash_fwd_splitkv_kernelI23Flash_fwd_kernel_traitsILi256ELi64ELi64ELi4ELb0ELb0EN7cutlass6half_tE19Flash_kernel_traitsILi256ELi64ELi64ELi4ES3_EELb0ELb1ELb1ELb0ELb0ELb0ELb0ELb1EEEvNS_16Flash_fwd_paramsE,"aw",@nobits
	.sectionflags	@""
	.align	16
	.zero		1024


//--------------------- .nv.shared._ZN5flash24flash_fwd_splitkv_kernelI23Flash_fwd_kernel_traitsILi256ELi64ELi64ELi4ELb0ELb0EN7cutlass6half_tE19Flash_kernel_traitsILi256ELi64ELi64ELi4ES3_EELb0ELb1ELb1ELb0ELb0ELb1ELb0ELb1EEEvNS_16Flash_fwd_paramsE --------------------------
	.section	.nv.shared._ZN5flash24flash_fwd_splitkv_kernelI23Flash_fwd_kernel_traitsILi256ELi64ELi64ELi4ELb0ELb0EN7cutlass6half_tE19Flash_kernel_traitsILi256ELi64ELi64ELi4ES3_EELb0ELb1ELb1ELb0ELb0ELb1ELb0ELb1EEEvNS_16Flash_fwd_paramsE,"aw",@nobits
	.sectionflags	@""
	.align	16
	.zero		1024


//--------------------- .nv.shared._ZN5flash24flash_fwd_splitkv_kernelI23Flash_fwd_kernel_traitsILi256ELi64ELi64ELi4ELb0ELb0EN7cutlass6half_tE19Flash_kernel_traitsILi256ELi64ELi64ELi4ES3_EELb0ELb1ELb0ELb0ELb1ELb0ELb1ELb0EEEvNS_16Flash_fwd_paramsE --------------------------
	.section	.nv.shared._ZN5flash24flash_fwd_splitkv_kernelI23Flash_fwd_kernel_traitsILi256ELi64ELi64ELi4ELb0ELb0EN7cutlass6half_tE19Flash_kernel_traitsILi256ELi64ELi64ELi4ES3_EELb0ELb1ELb0ELb0ELb1ELb0ELb1ELb0EEEvNS_16Flash_fwd_paramsE,"aw",@nobits
	.sectionflags	@""
	.align	16
	.zero		1024


//--------------------- .nv.shared._ZN5flash24flash_fwd_splitkv_kernelI23Flash_fwd_kernel_traitsILi256ELi64ELi64ELi4ELb0ELb0EN7cutlass6half_tE19Flash_kernel_traitsILi256ELi64ELi64ELi4ES3_EELb0ELb1ELb0ELb0ELb1ELb1ELb1ELb0EEEvNS_16Flash_fwd_paramsE --------------------------
	.section	.nv.shared._ZN5flash24flash_fwd_splitkv_kernelI23Flash_fwd_kernel_traitsILi256ELi64ELi64ELi4ELb0ELb0EN7cutlass6half_tE19Flash_kernel_traitsILi256ELi64ELi64ELi4ES3_EELb0ELb1ELb0ELb0ELb1ELb1ELb1ELb0EEEvNS_16Flash_fwd_paramsE,"aw",@nobits
	.sectionflags	@""
	.align	16
	.zero		1024


//--------------------- .nv.shared._ZN5flash24flash_fwd_splitkv_kernelI23Flash_fwd_kernel_traitsILi256ELi64ELi64ELi4ELb0ELb0EN7cutlass6half_tE19Flash_kernel_traitsILi256ELi64ELi64ELi4ES3_EELb0ELb1ELb1ELb0ELb0ELb0ELb1ELb0EEEvNS_16Flash_fwd_paramsE --------------------------
	.section	.nv.shared._ZN5flash24flash_fwd_splitkv_kernelI23Flash_fwd_kernel_traitsILi256ELi64ELi64ELi4ELb0ELb0EN7cutlass6half_tE19Flash_kernel_traitsILi256ELi64ELi64ELi4ES3_EELb0ELb1ELb1ELb0ELb0ELb0ELb1ELb0EEEvNS_16Flash_fwd_paramsE,"aw",@nobits
	.sectionflags	@""
	.align	16
	.zero		1024


//--------------------- .nv.shared._ZN5flash24flash_fwd_splitkv_kernelI23Flash_fwd_kernel_traitsILi256ELi64ELi64ELi4ELb0ELb0EN7cutlass6half_tE19Flash_kernel_traitsILi256ELi64ELi64ELi4ES3_EELb0ELb1ELb1ELb0ELb0ELb1ELb1ELb0EEEvNS_16Flash_fwd_paramsE --------------------------
	.section	.nv.shared._ZN5flash24flash_fwd_splitkv_kernelI23Flash_fwd_kernel_traitsILi256ELi64ELi64ELi4ELb0ELb0EN7cutlass6half_tE19Flash_kernel_traitsILi256ELi64ELi64ELi4ES3_EELb0ELb1ELb1ELb0ELb0ELb1ELb1ELb0EEEvNS_16Flash_fwd_paramsE,"aw",@nobits
	.sectionflags	@""
	.align	16
	.zero		1024


//--------------------- .nv.shared._ZN5flash24flash_fwd_splitkv_kernelI23Flash_fwd_kernel_traitsILi256ELi64ELi64ELi4ELb0ELb0EN7cutlass6half_tE19Flash_kernel_traitsILi256ELi64ELi64ELi4ES3_EELb0ELb1ELb0ELb0ELb1ELb0ELb1ELb1EEEvNS_16Flash_fwd_paramsE --------------------------
	.section	.nv.shared._ZN5flash24flash_fwd_splitkv_kernelI23Flash_fwd_kernel_traitsILi256ELi64ELi64ELi4ELb0ELb0EN7cutlass6half_tE19Flash_kernel_traitsILi256ELi64ELi64ELi4ES3_EELb0ELb1ELb0ELb0ELb1ELb0ELb1ELb1EEEvNS_16Flash_fwd_paramsE,"aw",@nobits
	.sectionflags	@""
	.align	16
	.zero		1024


//--------------------- .nv.shared._ZN5flash24flash_fwd_splitkv_kernelI23Flash_fwd_kernel_traitsILi256ELi64ELi64ELi4ELb0ELb0EN7cutlass6half_tE19Flash_kernel_traitsILi256ELi64ELi64ELi4ES3_EELb0ELb1ELb0ELb0ELb1ELb1ELb1ELb1EEEvNS_16Flash_fwd_paramsE --------------------------
	.section	.nv.shared._ZN5flash24flash_fwd_splitkv_kernelI23Flash_fwd_kernel_traitsILi256ELi64ELi64ELi4ELb0ELb0EN7cutlass6half_tE19Flash_kernel_traitsILi256ELi64ELi64ELi4ES3_EELb0ELb1ELb0ELb0ELb1ELb1ELb1ELb1EEEvNS_16Flash_fwd_paramsE,"aw",@nobits
	.sectionflags	@""
	.align	16
	.zero		1024


//--------------------- .nv.shared._ZN5flash24flash_fwd_splitkv_kernelI23Flash_fwd_kernel_traitsILi256ELi64ELi64ELi4ELb0ELb0EN7cutlass6half_tE19Flash_kernel_traitsILi256ELi64ELi64ELi4ES3_EELb0ELb1ELb1ELb0ELb0ELb0ELb1ELb1EEEvNS_16Flash_fwd_paramsE --------------------------
	.section	.nv.shared._ZN5flash24flash_fwd_splitkv_kernelI23Flash_fwd_kernel_traitsILi256ELi64ELi64ELi4ELb0ELb0EN7cutlass6half_tE19Flash_kernel_traitsILi256ELi64ELi64ELi4ES3_EELb0ELb1ELb1ELb0ELb0ELb0ELb1ELb1EEEvNS_16Flash_fwd_paramsE,"aw",@nobits
	.sectionflags	@""
	.align	16
	.zero		1024


//--------------------- .nv.shared._ZN5flash24flash_fwd_splitkv_kernelI23Flash_fwd_kernel_traitsILi256ELi64ELi64ELi4ELb0ELb0EN7cutlass6half_tE19Flash_kernel_traitsILi256ELi64ELi64ELi4ES3_EELb0ELb1ELb1ELb0ELb0ELb1ELb1ELb1EEEvNS_16Flash_fwd_paramsE --------------------------
	.section	.nv.shared._ZN5flash24flash_fwd_splitkv_kernelI23Flash_fwd_kernel_traitsILi256ELi64ELi64ELi4ELb0ELb0EN7cutlass6half_tE19Flash_kernel_traitsILi256ELi64ELi64ELi4ES3_EELb0ELb1ELb1ELb0ELb0ELb1ELb1ELb1EEEvNS_16Flash_fwd_paramsE,"aw",@nobits
	.sectionflags	@""
	.align	16
	.zero		1024


//--------------------- .nv.constant0._ZN5flash32flash_fwd_splitkv_combine_kernelI23Flash_fwd_kernel_traitsILi256ELi64ELi64ELi4ELb0ELb0EN7cutlass6half_tE19Flash_kernel_traitsILi256ELi64ELi64ELi4ES3_EELi4ELi7ELb0EEEvNS_16Flash_fwd_paramsE --------------------------
	.section	.nv.constant0._ZN5flash32flash_fwd_splitkv_combine_kernelI23Flash_fwd_kernel_traitsILi256ELi64ELi64ELi4ELb0ELb0EN7cutlass6half_tE19Flash_kernel_traitsILi256ELi64ELi64ELi4ES3_EELi4ELi7ELb0EEEvNS_16Flash_fwd_paramsE,"a",@progbits
	.sectionflags	@""
	.align	4
.nv.constant0._ZN5flash32flash_fwd_splitkv_combine_kernelI23Flash_fwd_kernel_traitsILi256ELi64ELi64ELi4ELb0ELb0EN7cutlass6half_tE19Flash_kernel_traitsILi256ELi64ELi64ELi4ES3_EELi4ELi7ELb0EEEvNS_16Flash_fwd_paramsE:
	.zero		1360


//--------------------- .nv.constant0._ZN5flash32flash_fwd_splitkv_combine_kernelI23Flash_fwd_kernel_traitsILi256ELi64ELi64ELi4ELb0ELb0EN7cutlass6half_tE19Flash_kernel_traitsILi256ELi64ELi64ELi4ES3_EELi4ELi6ELb0EEEvNS_16Flash_fwd_paramsE --------------------------
	.section	.nv.constant0._ZN5flash32flash_fwd_splitkv_combine_kernelI23Flash_fwd_kernel_traitsILi256ELi64ELi64ELi4ELb0ELb0EN7cutlass6half_tE19Flash_kernel_traitsILi256ELi64ELi64ELi4ES3_EELi4ELi6ELb0EEEvNS_16Flash_fwd_paramsE,"a",@progbits
	.sectionflags	@""
	.align	4
.nv.constant0._ZN5flash32flash_fwd_splitkv_combine_kernelI23Flash_fwd_kernel_traitsILi256ELi64ELi64ELi4ELb0ELb0EN7cutlass6half_tE19Flash_kernel_traitsILi256ELi64ELi64ELi4ES3_EELi4ELi6ELb0EEEvNS_16Flash_fwd_paramsE:
	.zero		1360


//--------------------- .nv.constant0._ZN5flash32flash_fwd_splitkv_combine_kernelI23Flash_fwd_kernel_traitsILi256ELi64ELi64ELi4ELb0ELb0EN7cutlass6half_tE19Flash_kernel_traitsILi256ELi64ELi64ELi4ES3_EELi4ELi5ELb0EEEvNS_16Flash_fwd_paramsE --------------------------
	.section	.nv.constant0._ZN5flash32flash_fwd_splitkv_combine_kernelI23Flash_fwd_kernel_traitsILi256ELi64ELi64ELi4ELb0ELb0EN7cutlass6half_tE19Flash_kernel_traitsILi256ELi64ELi64ELi4ES3_EELi4ELi5ELb0EEEvNS_16Flash_fwd_paramsE,"a",@progbits
	.sectionflags	@""
	.align	4
.nv.constant0._ZN5flash32flash_fwd_splitkv_combine_kernelI23Flash_fwd_kernel_traitsILi256ELi64ELi64ELi4ELb0ELb0EN7cutlass6half_tE19Flash_kernel_traitsILi256ELi64ELi64ELi4ES3_EELi4ELi5ELb0EEEvNS_16Flash_fwd_paramsE:
	.zero		1360


//--------------------- .nv.constant0._ZN5flash32flash_fwd_splitkv_combine_kernelI23Flash_fwd_kernel_traitsILi256ELi64ELi64ELi4ELb0ELb0EN7cutlass6half_tE19Flash_kernel_traitsILi256ELi64ELi64ELi4ES3_EELi4ELi4ELb0EEEvNS_16Flash_fwd_paramsE --------------------------
	.section	.nv.constant0._ZN5flash32flash_fwd_splitkv_combine_kernelI23Flash_fwd_kernel_traitsILi256ELi64ELi64ELi4ELb0ELb0EN7cutlass6half_tE19Flash_kernel_traitsILi256ELi64ELi64ELi4ES3_EELi4ELi4ELb0EEEvNS_16Flash_fwd_paramsE,"a",@progbits
	.sectionflags	@""
	.align	4
.nv.constant0._ZN5flash32flash_fwd_splitkv_combine_kernelI23Flash_fwd_kernel_traitsILi256ELi64ELi64ELi4ELb0ELb0EN7cutlass6half_tE19Flash_kernel_traitsILi256ELi64ELi64ELi4ES3_EELi4ELi4ELb0EEEvNS_16Flash_fwd_paramsE:
	.zero		1360


//--------------------- .nv.constant0._ZN5flash32flash_fwd_splitkv_combine_kernelI23Flash_fwd_kernel_traitsILi256ELi64ELi64ELi4ELb0ELb0EN7cutlass6half_tE19Flash_kernel_traitsILi256ELi64ELi64ELi4ES3_EELi4ELi3ELb0EEEvNS_16Flash_fwd_paramsE --------------------------
	.section	.nv.constant0._ZN5flash32flash_fwd_splitkv_combine_kernelI23Flash_fwd_kernel_traitsILi256ELi64ELi64ELi4ELb0ELb0EN7cutlass6half_tE19Flash_kernel_traitsILi256ELi64ELi64ELi4ES3_EELi4ELi3ELb0EEEvNS_16Flash_fwd_paramsE,"a",@progbits
	.sectionflags	@""
	.align	4
.nv.constant0._ZN5flash32flash_fwd_splitkv_combine_kernelI23Flash_fwd_kernel_traitsILi256ELi64ELi64ELi4ELb0ELb0EN7cutlass6half_tE19Flash_kernel_traitsILi256ELi64ELi64ELi4ES3_EELi4ELi3ELb0EEEvNS_16Flash_fwd_paramsE:
	.zero		1360


//--------------------- .nv.constant0._ZN5flash32flash_fwd_splitkv_combine_kernelI23Flash_fwd_kernel_traitsILi256ELi64ELi64ELi4ELb0ELb0EN7cutlass6half_tE19Flash_kernel_traitsILi256ELi64ELi64ELi4ES3_EELi4ELi2ELb0EEEvNS_16Flash_fwd_paramsE --------------------------
	.section	.nv.constant0._ZN5flash32flash_fwd_splitkv_combine_kernelI23Flash_fwd_kernel_traitsILi256ELi64ELi64ELi4ELb0ELb0EN7cutlass6half_tE19Flash_kernel_traitsILi256ELi64ELi64ELi4ES3_EELi4ELi2ELb0EEEvNS_16Flash_fwd_paramsE,"a",@progbits
	.sectionflags	@""
	.align	4
.nv.constant0._ZN5flash32flash_fwd_splitkv_combine_kernelI23Flash_fwd_kernel_traitsILi256ELi64ELi64ELi4ELb0ELb0EN7cutlass6half_tE19Flash_kernel_traitsILi256ELi64ELi64ELi4ES3_EELi4ELi2ELb0EEEvNS_16Flash_fwd_paramsE:
	.zero		1360


//--------------------- .nv.constant0._ZN5flash32flash_fwd_splitkv_combine_kernelI23Flash_fwd_kernel_traitsILi256ELi64ELi64ELi4ELb0ELb0EN7cutlass6half_tE19Flash_kernel_traitsILi256ELi64ELi64ELi4ES3_EELi4ELi1ELb0EEEvNS_16Flash_fwd_paramsE --------------------------
	.section	.nv.constant0._ZN5flash32flash_fwd_splitkv_combine_kernelI23Flash_fwd_kernel_traitsILi256ELi64ELi64ELi4ELb0ELb0EN7cutlass6half_tE19Flash_kernel_traitsILi256ELi64ELi64ELi4ES3_EELi4ELi1ELb0EEEvNS_16Flash_fwd_paramsE,"a",@progbits
	.sectionflags	@""
	.align	4
.nv.constant0._ZN5flash32flash_fwd_splitkv_combine_kernelI23Flash_fwd_kernel_traitsILi256ELi64ELi64ELi4ELb0ELb0EN7cutlass6half_tE19Flash_kernel_traitsILi256ELi64ELi64ELi4ES3_EELi4ELi1ELb0EEEvNS_16Flash_fwd_paramsE:
	.zero		1360


//--------------------- .nv.constant0._ZN5flash32flash_fwd_splitkv_combine_kernelI23Flash_fwd_kernel_traitsILi256ELi64ELi64ELi4ELb0ELb0EN7cutlass6half_tE19Flash_kernel_traitsILi256ELi64ELi64ELi4ES3_EELi4ELi7ELb1EEEvNS_16Flash_fwd_paramsE --------------------------
	.section	.nv.constant0._ZN5flash32flash_fwd_splitkv_combine_kernelI23Flash_fwd_kernel_traitsILi256ELi64ELi64ELi4ELb0ELb0EN7cutlass6half_tE19Flash_kernel_traitsILi256ELi64ELi64ELi4ES3_EELi4ELi7ELb1EEEvNS_16Flash_fwd_paramsE,"a",@progbits
	.sectionflags	@""
	.align	4
.nv.constant0._ZN5flash32flash_fwd_splitkv_combine_kernelI23Flash_fwd_kernel_traitsILi256ELi64ELi64ELi4ELb0ELb0EN7cutlass6half_tE19Flash_kernel_traitsILi256ELi64ELi64ELi4ES3_EELi4ELi7ELb1EEEvNS_16Flash_fwd_paramsE:
	.zero		1360


//--------------------- .nv.constant0._ZN5flash32flash_fwd_splitkv_combine_kernelI23Flash_fwd_kernel_traitsILi256ELi64ELi64ELi4ELb0ELb0EN7cutlass6half_tE19Flash_kernel_traitsILi256ELi64ELi64ELi4ES3_EELi4ELi6ELb1EEEvNS_16Flash_fwd_paramsE --------------------------
	.section	.nv.constant0._ZN5flash32flash_fwd_splitkv_combine_kernelI23Flash_fwd_kernel_traitsILi256ELi64ELi64ELi4ELb0ELb0EN7cutlass6half_tE19Flash_kernel_traitsILi256ELi64ELi64ELi4ES3_EELi4ELi6ELb1EEEvNS_16Flash_fwd_paramsE,"a",@progbits
	.sectionflags	@""
	.align	4
.nv.constant0._ZN5flash32flash_fwd_splitkv_combine_kernelI23Flash_fwd_kernel_traitsILi256ELi64ELi64ELi4ELb0ELb0EN7cutlass6half_tE19Flash_kernel_traitsILi256ELi64ELi64ELi4ES3_EELi4ELi6ELb1EEEvNS_16Flash_fwd_paramsE:
	.zero		1360


//--------------------- .nv.constant0._ZN5flash32flash_fwd_splitkv_combine_kernelI23Flash_fwd_kernel_traitsILi256ELi64ELi64ELi4ELb0ELb0EN7cutlass6half_tE19Flash_kernel_traitsILi256ELi64ELi64ELi4ES3_EELi4ELi5ELb1EEEvNS_16Flash_fwd_paramsE --------------------------
	.section	.nv.constant0._ZN5flash32flash_fwd_splitkv_combine_kernelI23Flash_fwd_kernel_traitsILi256ELi64ELi64ELi4ELb0ELb0EN7cutlass6half_tE19Flash_kernel_traitsILi256ELi64ELi64ELi4ES3_EELi4ELi5ELb1EEEvNS_16Flash_fwd_paramsE,"a",@progbits
	.sectionflags	@""
	.align	4
.nv.constant0._ZN5flash32flash_fwd_splitkv_combine_kernelI23Flash_fwd_kernel_traitsILi256ELi64ELi64ELi4ELb0ELb0EN7cutlass6half_tE19Flash_kernel_traitsILi256ELi64ELi64ELi4ES3_EELi4ELi5ELb1EEEvNS_16Flash_fwd_paramsE:
	.zero		1360


//--------------------- .nv.constant0._ZN5flash32flash_fwd_splitkv_combine_kernelI23Flash_fwd_kernel_traitsILi256ELi64ELi64ELi4ELb0ELb0EN7cutlass6half_tE19Flash_kernel_traitsILi256ELi64ELi64ELi4ES3_EELi4ELi4ELb1EEEvNS_16Flash_fwd_paramsE --------------------------
	.section	.nv.constant0._ZN5flash32flash_fwd_splitkv_combine_kernelI23Flash_fwd_kernel_traitsILi256ELi64ELi64ELi4ELb0ELb0EN7cutlass6half_tE19Flash_kernel_traitsILi256ELi64ELi64ELi4ES3_EELi4ELi4ELb1EEEvNS_16Flash_fwd_paramsE,"a",@progbits
	.sectionflags	@""
	.align	4
.nv.constant0._ZN5flash32flash_fwd_splitkv_combine_kernelI23Flash_fwd_kernel_traitsILi256ELi64ELi64ELi4ELb0ELb0EN7cutlass6half_tE19Flash_kernel_traitsILi256ELi64ELi64ELi4ES3_EELi4ELi4ELb1EEEvNS_16Flash_fwd_paramsE:
	.zero		1360


//--------------------- .nv.constant0._ZN5flash32flash_fwd_splitkv_combine_kernelI23Flash_fwd_kernel_traitsILi256ELi64ELi64ELi4ELb0ELb0EN7cutlass6half_tE19Flash_kernel_traitsILi256ELi64ELi64ELi4ES3_EELi4ELi3ELb1EEEvNS_16Flash_fwd_paramsE --------------------------
	.section	.nv.constant0._ZN5flash32flash_fwd_splitkv_combine_kernelI23Flash_fwd_kernel_traitsILi256ELi64ELi64ELi4ELb0ELb0EN7cutlass6half_tE19Flash_kernel_traitsILi256ELi64ELi64ELi4ES3_EELi4ELi3ELb1EEEvNS_16Flash_fwd_paramsE,"a",@progbits
	.sectionflags	@""
	.align	4
.nv.constant0._ZN5flash32flash_fwd_splitkv_combine_kernelI23Flash_fwd_kernel_traitsILi256ELi64ELi64ELi4ELb0ELb0EN7cutlass6half_tE19Flash_kernel_traitsILi256ELi64ELi64ELi4ES3_EELi4ELi3ELb1EEEvNS_16Flash_fwd_paramsE:
	.zero		1360


//--------------------- .nv.constant0._ZN5flash32flash_fwd_splitkv_combine_kernelI23Flash_fwd_kernel_traitsILi256ELi64ELi64ELi4ELb0ELb0EN7cutlass6half_tE19Flash_kernel_traitsILi256ELi64ELi64ELi4ES3_EELi4ELi2ELb1EEEvNS_16Flash_fwd_paramsE --------------------------
	.section	.nv.constant0._ZN5flash32flash_fwd_splitkv_combine_kernelI23Flash_fwd_kernel_traitsILi256ELi64ELi64ELi4ELb0ELb0EN7cutlass6half_tE19Flash_kernel_traitsILi256ELi64ELi64ELi4ES3_EELi4ELi2ELb1EEEvNS_16Flash_fwd_paramsE,"a",@progbits
	.sectionflags	@""
	.align	4
.nv.constant0._ZN5flash32flash_fwd_splitkv_combine_kernelI23Flash_fwd_kernel_traitsILi256ELi64ELi64ELi4ELb0ELb0EN7cutlass6half_tE19Flash_kernel_traitsILi256ELi64ELi64ELi4ES3_EELi4ELi2ELb1EEEvNS_16Flash_fwd_paramsE:
	.zero		1360


//--------------------- .nv.constant0._ZN5flash32flash_fwd_splitkv_combine_kernelI23Flash_fwd_kernel_traitsILi256ELi64ELi64ELi4ELb0ELb0EN7cutlass6half_tE19Flash_kernel_traitsILi256ELi64ELi64ELi4ES3_EELi4ELi1ELb1EEEvNS_16Flash_fwd_paramsE --------------------------
	.section	.nv.constant0._ZN5flash32flash_fwd_splitkv_combine_kernelI23Flash_fwd_kernel_traitsILi256ELi64ELi64ELi4ELb0ELb0EN7cutlass6half_tE19Flash_kernel_traitsILi256ELi64ELi64ELi4ES3_EELi4ELi1ELb1EEEvNS_16Flash_fwd_paramsE,"a",@progbits
	.sectionflags	@""
	.align	4
.nv.constant0._ZN5flash32flash_fwd_splitkv_combine_kernelI23Flash_fwd_kernel_traitsILi256ELi64ELi64ELi4ELb0ELb0EN7cutlass6half_tE19Flash_kernel_traitsILi256ELi64ELi64ELi4ES3_EELi4ELi1ELb1EEEvNS_16Flash_fwd_paramsE:
	.zero		1360


//--------------------- .nv.constant0._ZN5flash24flash_fwd_splitkv_kernelI23Flash_fwd_kernel_traitsILi256ELi64ELi64ELi4ELb0ELb0EN7cutlass6half_tE19Flash_kernel_traitsILi256ELi64ELi64ELi4ES3_EELb0ELb0ELb0ELb0ELb0ELb0ELb0ELb0EEEvNS_16Flash_fwd_paramsE --------------------------
	.section	.nv.constant0._ZN5flash24flash_fwd_splitkv_kernelI23Flash_fwd_kernel_traitsILi256ELi64ELi64ELi4ELb0ELb0EN7cutlass6half_tE19Flash_kernel_traitsILi256ELi64ELi64ELi4ES3_EELb0ELb0ELb0ELb0ELb0ELb0ELb0ELb0EEEvNS_16Flash_fwd_paramsE,"a",@progbits
	.sectionflags	@""
	.align	4
.nv.constant0._ZN5flash24flash_fwd_splitkv_kernelI23Flash_fwd_kernel_traitsILi256ELi64ELi64ELi4ELb0ELb0EN7cutlass6half_tE19Flash_kernel_traitsILi256ELi64ELi64ELi4ES3_EELb0ELb0ELb0ELb0ELb0ELb0ELb0ELb0EEEvNS_16Flash_fwd_paramsE:
	.zero		1360


//--------------------- .nv.constant0._ZN5flash24flash_fwd_splitkv_kernelI23Flash_fwd_kernel_traitsILi256ELi64ELi64ELi4ELb0ELb0EN7cutlass6half_tE19Flash_kernel_traitsILi256ELi64ELi64ELi4ES3_EELb0ELb0ELb0ELb0ELb0ELb1ELb0ELb0EEEvNS_16Flash_fwd_paramsE --------------------------
	.section	.nv.constant0._ZN5flash24flash_fwd_splitkv_kernelI23Flash_fwd_kernel_traitsILi256ELi64ELi64ELi4ELb0ELb0EN7cutlass6half_tE19Flash_kernel_traitsILi256ELi64ELi64ELi4ES3_EELb0ELb0ELb0ELb0ELb0ELb1ELb0ELb0EEEvNS_16Flash_fwd_paramsE,"a",@progbits
	.sectionflags	@""
	.align	4
.nv.constant0._ZN5flash24flash_fwd_splitkv_kernelI23Flash_fwd_kernel_traitsILi256ELi64ELi64ELi4ELb0ELb0EN7cutlass6half_tE19Flash_kernel_traitsILi256ELi64ELi64ELi4ES3_EELb0ELb0ELb0ELb0ELb0ELb1ELb0ELb0EEEvNS_16Flash_fwd_paramsE:
	.zero		1360


//--------------------- .nv.constant0._ZN5flash24flash_fwd_splitkv_kernelI23Flash_fwd_kernel_traitsILi256ELi64ELi64ELi4ELb0ELb0EN7cutlass6half_tE19Flash_kernel_traitsILi256ELi64ELi64ELi4ES3_EELb0ELb0ELb0ELb0ELb0ELb0ELb0ELb1EEEvNS_16Flash_fwd_paramsE --------------------------
	.section	.nv.constant0._ZN5flash24flash_fwd_splitkv_kernelI23Flash_fwd_kernel_traitsILi256ELi64ELi64ELi4ELb0ELb0EN7cutlass6half_tE19Flash_kernel_traitsILi256ELi64ELi64ELi4ES3_EELb0ELb0ELb0ELb0ELb0ELb0ELb0ELb1EEEvNS_16Flash_fwd_paramsE,"a",@progbits
	.sectionflags	@""
	.align	4
.nv.constant0._ZN5flash24flash_fwd_splitkv_kernelI23Flash_fwd_kernel_traitsILi256ELi64ELi64ELi4ELb0ELb0EN7cutlass6half_tE19Flash_kernel_traitsILi256ELi64ELi64ELi4ES3_EELb0ELb0ELb0ELb0ELb0ELb0ELb0ELb1EEEvNS_16Flash_fwd_paramsE:
	.zero		1360


//--------------------- .nv.constant0._ZN5flash24flash_fwd_splitkv_kernelI23Flash_fwd_kernel_traitsILi256ELi64ELi64ELi4ELb0ELb0EN7cutlass6half_tE19Flash_kernel_traitsILi256ELi64ELi64ELi4ES3_EELb0ELb0ELb0ELb0ELb0ELb1ELb0ELb1EEEvNS_16Flash_fwd_paramsE --------------------------
	.section	.nv.constant0._ZN5flash24flash_fwd_splitkv_kernelI23Flash_fwd_kernel_traitsILi256ELi64ELi64ELi4ELb0ELb0EN7cutlass6half_tE19Flash_kernel_traitsILi256ELi64ELi64ELi4ES3_EELb0ELb0ELb0ELb0ELb0ELb1ELb0ELb1EEEvNS_16Flash_fwd_paramsE,"a",@progbits
	.sectionflags	@""
	.align	4
.nv.constant0._ZN5flash24flash_fwd_splitkv_kernelI23Flash_fwd_kernel_traitsILi256ELi64ELi64ELi4ELb0ELb0EN7cutlass6half_tE19Flash_kernel_traitsILi256ELi64ELi64ELi4ES3_EELb0ELb0ELb0ELb0ELb0ELb1ELb0ELb1EEEvNS_16Flash_fwd_paramsE:
	.zero		1360


//--------------------- .nv.constant0._ZN5flash24flash_fwd_splitkv_kernelI23Flash_fwd_kernel_traitsILi256ELi64ELi64ELi4ELb0ELb0EN7cutlass6half_tE19Flash_kernel_traitsILi256ELi64ELi64ELi4ES3_EELb0ELb0ELb0ELb0ELb0ELb0ELb1ELb0EEEvNS_16Flash_fwd_paramsE --------------------------
	.section	.nv.constant0._ZN5flash24flash_fwd_splitkv_kernelI23Flash_fwd_kernel_traitsILi256ELi64ELi64ELi4ELb0ELb0EN7cutlass6half_tE19Flash_kernel_traitsILi256ELi64ELi64ELi4ES3_EELb0ELb0ELb0ELb0ELb0ELb0ELb1ELb0EEEvNS_16Flash_fwd_paramsE,"a",@progbits
	.sectionflags	@""
	.align	4
.nv.constant0._ZN5flash24flash_fwd_splitkv_kernelI23Flash_fwd_kernel_traitsILi256ELi64ELi64ELi4ELb0ELb0EN7cutlass6half_tE19Flash_kernel_traitsILi256ELi64ELi64ELi4ES3_EELb0ELb0ELb0ELb0ELb0ELb0ELb1ELb0EEEvNS_16Flash_fwd_paramsE:
	.zero		1360


//--------------------- .nv.constant0._ZN5flash24flash_fwd_splitkv_kernelI23Flash_fwd_kernel_traitsILi256ELi64ELi64ELi4ELb0ELb0EN7cutlass6half_tE19Flash_kernel_traitsILi256ELi64ELi64ELi4ES3_EELb0ELb0ELb0ELb0ELb0ELb1ELb1ELb0EEEvNS_16Flash_fwd_paramsE --------------------------
	.section	.nv.constant0._ZN5flash24flash_fwd_splitkv_kernelI23Flash_fwd_kernel_traitsILi256ELi64ELi64ELi4ELb0ELb0EN7cutlass6half_tE19Flash_kernel_traitsILi256ELi64ELi64ELi4ES3_EELb0ELb0ELb0ELb0ELb0ELb1ELb1ELb0EEEvNS_16Flash_fwd_paramsE,"a",@progbits
	.sectionflags	@""
	.align	4
.nv.constant0._ZN5flash24flash_fwd_splitkv_kernelI23Flash_fwd_kernel_traitsILi256ELi64ELi64ELi4ELb0ELb0EN7cutlass6half_tE19Flash_kernel_traitsILi256ELi64ELi64ELi4ES3_EELb0ELb0ELb0ELb0ELb0ELb1ELb1ELb0EEEvNS_16Flash_fwd_paramsE:
	.zero		1360


//--------------------- .nv.constant0._ZN5flash24flash_fwd_splitkv_kernelI23Flash_fwd_kernel_traitsILi256ELi64ELi64ELi4ELb0ELb0EN7cutlass6half_tE19Flash_kernel_traitsILi256ELi64ELi64ELi4ES3_EELb0ELb0ELb0ELb0ELb0ELb0ELb1ELb1EEEvNS_16Flash_fwd_paramsE --------------------------
	.section	.nv.constant0._ZN5flash24flash_fwd_splitkv_kernelI23Flash_fwd_kernel_traitsILi256ELi64ELi64ELi4ELb0ELb0EN7cutlass6half_tE19Flash_kernel_traitsILi256ELi64ELi64ELi4ES3_EELb0ELb0ELb0ELb0ELb0ELb0ELb1ELb1EEEvNS_16Flash_fwd_paramsE,"a",@progbits
	.sectionflags	@""
	.align	4
.nv.constant0._ZN5flash24flash_fwd_splitkv_kernelI23Flash_fwd_kernel_traitsILi256ELi64ELi64ELi4ELb0ELb0EN7cutlass6half_tE19Flash_kernel_traitsILi256ELi64ELi64ELi4ES3_EELb0ELb0ELb0ELb0ELb0ELb0ELb1ELb1EEEvNS_16Flash_fwd_paramsE:
	.zero		1360


//--------------------- .nv.constant0._ZN5flash24flash_fwd_splitkv_kernelI23Flash_fwd_kernel_traitsILi256ELi64ELi64ELi4ELb0ELb0EN7cutlass6half_tE19Flash_kernel_traitsILi256ELi64ELi64ELi4ES3_EELb0ELb0ELb0ELb0ELb0ELb1ELb1ELb1EEEvNS_16Flash_fwd_paramsE --------------------------
	.section	.nv.constant0._ZN5flash24flash_fwd_splitkv_kernelI23Flash_fwd_kernel_traitsILi256ELi64ELi64ELi4ELb0ELb0EN7cutlass6half_tE19Flash_kernel_traitsILi256ELi64ELi64ELi4ES3_EELb0ELb0ELb0ELb0ELb0ELb1ELb1ELb1EEEvNS_16Flash_fwd_paramsE,"a",@progbits
	.sectionflags	@""
	.align	4
.nv.constant0._ZN5flash24flash_fwd_splitkv_kernelI23Flash_fwd_kernel_traitsILi256ELi64ELi64ELi4ELb0ELb0EN7cutlass6half_tE19Flash_kernel_traitsILi256ELi64ELi64ELi4ES3_EELb0ELb0ELb0ELb0ELb0ELb1ELb1ELb1EEEvNS_16Flash_fwd_paramsE:
	.zero		1360


//--------------------- .nv.constant0._ZN5flash24flash_fwd_splitkv_kernelI23Flash_fwd_kernel_traitsILi256ELi64ELi64ELi4ELb0ELb0EN7cutlass6half_tE19Flash_kernel_traitsILi256ELi64ELi64ELi4ES3_EELb0ELb1ELb0ELb0ELb0ELb0ELb0ELb0EEEvNS_16Flash_fwd_paramsE --------------------------
	.section	.nv.constant0._ZN5flash24flash_fwd_splitkv_kernelI23Flash_fwd_kernel_traitsILi256ELi64ELi64ELi4ELb0ELb0EN7cutlass6half_tE19Flash_kernel_traitsILi256ELi64ELi64ELi4ES3_EELb0ELb1ELb0ELb0ELb0ELb0ELb0ELb0EEEvNS_16Flash_fwd_paramsE,"a",@progbits
	.sectionflags	@""
	.align	4
.nv.constant0._ZN5flash24flash_fwd_splitkv_kernelI23Flash_fwd_kernel_traitsILi256ELi64ELi64ELi4ELb0ELb0EN7cutlass6half_tE19Flash_kernel_traitsILi256ELi64ELi64ELi4ES3_EELb0ELb1ELb0ELb0ELb0ELb0ELb0ELb0EEEvNS_16Flash_fwd_paramsE:
	.zero		1360


//--------------------- .nv.constant0._ZN5flash24flash_fwd_splitkv_kernelI23Flash_fwd_kernel_traitsILi256ELi64ELi64ELi4ELb0ELb0EN7cutlass6half_tE19Flash_kernel_traitsILi256ELi64ELi64ELi4ES3_EELb0ELb1ELb0ELb0ELb0ELb1ELb0ELb0EEEvNS_16Flash_fwd_paramsE --------------------------
	.section	.nv.constant0._ZN5flash24flash_fwd_splitkv_kernelI23Flash_fwd_kernel_traitsILi256ELi64ELi64ELi4ELb0ELb0EN7cutlass6half_tE19Flash_kernel_traitsILi256ELi64ELi64ELi4ES3_EELb0ELb1ELb0ELb0ELb0ELb1ELb0ELb0EEEvNS_16Flash_fwd_paramsE,"a",@progbits
	.sectionflags	@""
	.align	4
.nv.constant0._ZN5flash24flash_fwd_splitkv_kernelI23Flash_fwd_kernel_traitsILi256ELi64ELi64ELi4ELb0ELb0EN7cutlass6half_tE19Flash_kernel_traitsILi256ELi64ELi64ELi4ES3_EELb0ELb1ELb0ELb0ELb0ELb1ELb0ELb0EEEvNS_16Flash_fwd_paramsE:
	.zero		1360


//--------------------- .nv.constant0._ZN5flash24flash_fwd_splitkv_kernelI23Flash_fwd_kernel_traitsILi256ELi64ELi64ELi4ELb0ELb0EN7cutlass6half_tE19Flash_kernel_traitsILi256ELi64ELi64ELi4ES3_EELb0ELb1ELb0ELb0ELb0ELb0ELb0ELb1EEEvNS_16Flash_fwd_paramsE --------------------------
	.section	.nv.constant0._ZN5flash24flash_fwd_splitkv_kernelI23Flash_fwd_kernel_traitsILi256ELi64ELi64ELi4ELb0ELb0EN7cutlass6half_tE19Flash_kernel_traitsILi256ELi64ELi64ELi4ES3_EELb0ELb1ELb0ELb0ELb0ELb0ELb0ELb1EEEvNS_16Flash_fwd_paramsE,"a",@progbits
	.sectionflags	@""
	.align	4
.nv.constant0._ZN5flash24flash_fwd_splitkv_kernelI23Flash_fwd_kernel_traitsILi256ELi64ELi64ELi4ELb0ELb0EN7cutlass6half_tE19Flash_kernel_traitsILi256ELi64ELi64ELi4ES3_EELb0ELb1ELb0ELb0ELb0ELb0ELb0ELb1EEEvNS_16Flash_fwd_paramsE:
	.zero		1360


//--------------------- .nv.constant0._ZN5flash24flash_fwd_splitkv_kernelI23Flash_fwd_kernel_traitsILi256ELi64ELi64ELi4ELb0ELb0EN7cutlass6half_tE19Flash_kernel_traitsILi256ELi64ELi64ELi4ES3_EELb0ELb1ELb0ELb0ELb0ELb1ELb0ELb1EEEvNS_16Flash_fwd_paramsE --------------------------
	.section	.nv.constant0._ZN5flash24flash_fwd_splitkv_kernelI23Flash_fwd_kernel_traitsILi256ELi64ELi64ELi4ELb0ELb0EN7cutlass6half_tE19Flash_kernel_traitsILi256ELi64ELi64ELi4ES3_EELb0ELb1ELb0ELb0ELb0ELb1ELb0ELb1EEEvNS_16Flash_fwd_paramsE,"a",@progbits
	.sectionflags	@""
	.align	4
.nv.constant0._ZN5flash24flash_fwd_splitkv_kernelI23Flash_fwd_kernel_traitsILi256ELi64ELi64ELi4ELb0ELb0EN7cutlass6half_tE19Flash_kernel_traitsILi256ELi64ELi64ELi4ES3_EELb0ELb1ELb0ELb0ELb0ELb1ELb0ELb1EEEvNS_16Flash_fwd_paramsE:
	.zero		1360


//--------------------- .nv.constant0._ZN5flash24flash_fwd_splitkv_kernelI23Flash_fwd_kernel_traitsILi256ELi64ELi64ELi4ELb0ELb0EN7cutlass6half_tE19Flash_kernel_traitsILi256ELi64ELi64ELi4ES3_EELb0ELb1ELb0ELb0ELb0ELb0ELb1ELb0EEEvNS_16Flash_fwd_paramsE --------------------------
	.section	.nv.constant0._ZN5flash24flash_fwd_splitkv_kernelI23Flash_fwd_kernel_traitsILi256ELi64ELi64ELi4ELb0ELb0EN7cutlass6half_tE19Flash_kernel_traitsILi256ELi64ELi64ELi4ES3_EELb0ELb1ELb0ELb0ELb0ELb0ELb1ELb0EEEvNS_16Flash_fwd_paramsE,"a",@progbits
	.sectionflags	@""
	.align	4
.nv.constant0._ZN5flash24flash_fwd_splitkv_kernelI23Flash_fwd_kernel_traitsILi256ELi64ELi64ELi4ELb0ELb0EN7cutlass6half_tE19Flash_kernel_traitsILi256ELi64ELi64ELi4ES3_EELb0ELb1ELb0ELb0ELb0ELb0ELb1ELb0EEEvNS_16Flash_fwd_paramsE:
	.zero		1360


//--------------------- .nv.constant0._ZN5flash24flash_fwd_splitkv_kernelI23Flash_fwd_kernel_traitsILi256ELi64ELi64ELi4ELb0ELb0EN7cutlass6half_tE19Flash_kernel_traitsILi256ELi64ELi64ELi4ES3_EELb0ELb1ELb0ELb0ELb0ELb1ELb1ELb0EEEvNS_16Flash_fwd_paramsE --------------------------
	.section	.nv.constant0._ZN5flash24flash_fwd_splitkv_kernelI23Flash_fwd_kernel_traitsILi256ELi64ELi64ELi4ELb0ELb0EN7cutlass6half_tE19Flash_kernel_traitsILi256ELi64ELi64ELi4ES3_EELb0ELb1ELb0ELb0ELb0ELb1ELb1ELb0EEEvNS_16Flash_fwd_paramsE,"a",@progbits
	.sectionflags	@""
	.align	4
.nv.constant0._ZN5flash24flash_fwd_splitkv_kernelI23Flash_fwd_kernel_traitsILi256ELi64ELi64ELi4ELb0ELb0EN7cutlass6half_tE19Flash_kernel_traitsILi256ELi64ELi64ELi4ES3_EELb0ELb1ELb0ELb0ELb0ELb1ELb1ELb0EEEvNS_16Flash_fwd_paramsE:
	.zero		1360


//--------------------- .nv.constant0._ZN5flash24flash_fwd_splitkv_kernelI23Flash_fwd_kernel_traitsILi256ELi64ELi64ELi4ELb0ELb0EN7cutlass6half_tE19Flash_kernel_traitsILi256ELi64ELi64ELi4ES3_EELb0ELb1ELb0ELb0ELb0ELb0ELb1ELb1EEEvNS_16Flash_fwd_paramsE --------------------------
	.section	.nv.constant0._ZN5flash24flash_fwd_splitkv_kernelI23Flash_fwd_kernel_traitsILi256ELi64ELi64ELi4ELb0ELb0EN7cutlass6half_tE19Flash_kernel_traitsILi256ELi64ELi64ELi4ES3_EELb0ELb1ELb0ELb0ELb0ELb0ELb1ELb1EEEvNS_16Flash_fwd_paramsE,"a",@progbits
	.sectionflags	@""
	.align	4
.nv.constant0._ZN5flash24flash_fwd_splitkv_kernelI23Flash_fwd_kernel_traitsILi256ELi64ELi64ELi4ELb0ELb0EN7cutlass6half_tE19Flash_kernel_traitsILi256ELi64ELi64ELi4ES3_EELb0ELb1ELb0ELb0ELb0ELb0ELb1ELb1EEEvNS_16Flash_fwd_paramsE:
	.zero		1360


//--------------------- .nv.constant0._ZN5flash24flash_fwd_splitkv_kernelI23Flash_fwd_kernel_traitsILi256ELi64ELi64ELi4ELb0ELb0EN7cutlass6half_tE19Flash_kernel_traitsILi256ELi64ELi64ELi4ES3_EELb0ELb1ELb0ELb0ELb0ELb1ELb1ELb1EEEvNS_16Flash_fwd_paramsE --------------------------
	.section	.nv.constant0._ZN5flash24flash_fwd_splitkv_kernelI23Flash_fwd_kernel_traitsILi256ELi64ELi64ELi4ELb0ELb0EN7cutlass6half_tE19Flash_kernel_traitsILi256ELi64ELi64ELi4ES3_EELb0ELb1ELb0ELb0ELb0ELb1ELb1ELb1EEEvNS_16Flash_fwd_paramsE,"a",@progbits
	.sectionflags	@""
	.align	4
.nv.constant0._ZN5flash24flash_fwd_splitkv_kernelI23Flash_fwd_kernel_traitsILi256ELi64ELi64ELi4ELb0ELb0EN7cutlass6half_tE19Flash_kernel_traitsILi256ELi64ELi64ELi4ES3_EELb0ELb1ELb0ELb0ELb0ELb1ELb1ELb1EEEvNS_16Flash_fwd_paramsE:
	.zero		1360


//--------------------- .nv.constant0._ZN5flash24flash_fwd_splitkv_kernelI23Flash_fwd_kernel_traitsILi256ELi64ELi64ELi4ELb0ELb0EN7cutlass6half_tE19Flash_kernel_traitsILi256ELi64ELi64ELi4ES3_EELb0ELb0ELb0ELb0ELb1ELb0ELb0ELb0EEEvNS_16Flash_fwd_paramsE --------------------------
	.section	.nv.constant0._ZN5flash24flash_fwd_splitkv_kernelI23Flash_fwd_kernel_traitsILi256ELi64ELi64ELi4ELb0ELb0EN7cutlass6half_tE19Flash_kernel_traitsILi256ELi64ELi64ELi4ES3_EELb0ELb0ELb0ELb0ELb1ELb0ELb0ELb0EEEvNS_16Flash_fwd_paramsE,"a",@progbits
	.sectionflags	@""
	.align	4
.nv.constant0._ZN5flash24flash_fwd_splitkv_kernelI23Flash_fwd_kernel_traitsILi256ELi64ELi64ELi4ELb0ELb0EN7cutlass6half_tE19Flash_kernel_traitsILi256ELi64ELi64ELi4ES3_EELb0ELb0ELb0ELb0ELb1ELb0ELb0ELb0EEEvNS_16Flash_fwd_paramsE:
	.zero		1360


//--------------------- .nv.constant0._ZN5flash24flash_fwd_splitkv_kernelI23Flash_fwd_kernel_traitsILi256ELi64ELi64ELi4ELb0ELb0EN7cutlass6half_tE19Flash_kernel_traitsILi256ELi64ELi64ELi4ES3_EELb0ELb0ELb0ELb0ELb1ELb1ELb0ELb0EEEvNS_16Flash_fwd_paramsE --------------------------
	.section	.nv.constant0._ZN5flash24flash_fwd_splitkv_kernelI23Flash_fwd_kernel_traitsILi256ELi64ELi64ELi4ELb0ELb0EN7cutlass6half_tE19Flash_kernel_traitsILi256ELi64ELi64ELi4ES3_EELb0ELb0ELb0ELb0ELb1ELb1ELb0ELb0EEEvNS_16Flash_fwd_paramsE,"a",@progbits
	.sectionflags	@""
	.align	4
.nv.constant0._ZN5flash24flash_fwd_splitkv_kernelI23Flash_fwd_kernel_traitsILi256ELi64ELi64ELi4ELb0ELb0EN7cutlass6half_tE19Flash_kernel_traitsILi256ELi64ELi64ELi4ES3_EELb0ELb0ELb0ELb0ELb1ELb1ELb0ELb0EEEvNS_16Flash_fwd_paramsE:
	.zero		1360


//--------------------- .nv.constant0._ZN5flash24flash_fwd_splitkv_kernelI23Flash_fwd_kernel_traitsILi256ELi64ELi64ELi4ELb0ELb0EN7cutlass6half_tE19Flash_kernel_traitsILi256ELi64ELi64ELi4ES3_EELb0ELb0ELb1ELb0ELb0ELb0ELb0ELb0EEEvNS_16Flash_fwd_paramsE --------------------------
	.section	.nv.constant0._ZN5flash24flash_fwd_splitkv_kernelI23Flash_fwd_kernel_traitsILi256ELi64ELi64ELi4ELb0ELb0EN7cutlass6half_tE19Flash_kernel_traitsILi256ELi64ELi64ELi4ES3_EELb0ELb0ELb1ELb0ELb0ELb0ELb0ELb0EEEvNS_16Flash_fwd_paramsE,"a",@progbits
	.sectionflags	@""
	.align	4
.nv.constant0._ZN5flash24flash_fwd_splitkv_kernelI23Flash_fwd_kernel_traitsILi256ELi64ELi64ELi4ELb0ELb0EN7cutlass6half_tE19Flash_kernel_traitsILi256ELi64ELi64ELi4ES3_EELb0ELb0ELb1ELb0ELb0ELb0ELb0ELb0EEEvNS_16Flash_fwd_paramsE:
	.zero		1360


//--------------------- .nv.constant0._ZN5flash24flash_fwd_splitkv_kernelI23Flash_fwd_kernel_traitsILi256ELi64ELi64ELi4ELb0ELb0EN7cutlass6half_tE19Flash_kernel_traitsILi256ELi64ELi64ELi4ES3_EELb0ELb0ELb1ELb0ELb0ELb1ELb0ELb0EEEvNS_16Flash_fwd_paramsE --------------------------
	.section	.nv.constant0._ZN5flash24flash_fwd_splitkv_kernelI23Flash_fwd_kernel_traitsILi256ELi64ELi64ELi4ELb0ELb0EN7cutlass6half_tE19Flash_kernel_traitsILi256ELi64ELi64ELi4ES3_EELb0ELb0ELb1ELb0ELb0ELb1ELb0ELb0EEEvNS_16Flash_fwd_paramsE,"a",@progbits
	.sectionflags	@""
	.align	4
.nv.constant0._ZN5flash24flash_fwd_splitkv_kernelI23Flash_fwd_kernel_traitsILi256ELi64ELi64ELi4ELb0ELb0EN7cutlass6half_tE19Flash_kernel_traitsILi256ELi64ELi64ELi4ES3_EELb0ELb0ELb1ELb0ELb0ELb1ELb0ELb0EEEvNS_16Flash_fwd_paramsE:
	.zero		1360


//--------------------- .nv.constant0._ZN5flash24flash_fwd_splitkv_kernelI23Flash_fwd_kernel_traitsILi256ELi64ELi64ELi4ELb0ELb0EN7cutlass6half_tE19Flash_kernel_traitsILi256ELi64ELi64ELi4ES3_EELb0ELb0ELb0ELb0ELb1ELb0ELb0ELb1EEEvNS_16Flash_fwd_paramsE --------------------------
	.section	.nv.constant0._ZN5flash24flash_fwd_splitkv_kernelI23Flash_fwd_kernel_traitsILi256ELi64ELi64ELi4ELb0ELb0EN7cutlass6half_tE19Flash_kernel_traitsILi256ELi64ELi64ELi4ES3_EELb0ELb0ELb0ELb0ELb1ELb0ELb0ELb1EEEvNS_16Flash_fwd_paramsE,"a",@progbits
	.sectionflags	@""
	.align	4
.nv.constant0._ZN5flash24flash_fwd_splitkv_kernelI23Flash_fwd_kernel_traitsILi256ELi64ELi64ELi4ELb0ELb0EN7cutlass6half_tE19Flash_kernel_traitsILi256ELi64ELi64ELi4ES3_EELb0ELb0ELb0ELb0ELb1ELb0ELb0ELb1EEEvNS_16Flash_fwd_paramsE:
	.zero		1360


//--------------------- .nv.constant0._ZN5flash24flash_fwd_splitkv_kernelI23Flash_fwd_kernel_traitsILi256ELi64ELi64ELi4ELb0ELb0EN7cutlass6half_tE19Flash_kernel_traitsILi256ELi64ELi64ELi4ES3_EELb0ELb0ELb0ELb0ELb1ELb1ELb0ELb1EEEvNS_16Flash_fwd_paramsE --------------------------
	.section	.nv.constant0._ZN5flash24flash_fwd_splitkv_kernelI23Flash_fwd_kernel_traitsILi256ELi64ELi64ELi4ELb0ELb0EN7cutlass6half_tE19Flash_kernel_traitsILi256ELi64ELi64ELi4ES3_EELb0ELb0ELb0ELb0ELb1ELb1ELb0ELb1EEEvNS_16Flash_fwd_paramsE,"a",@progbits
	.sectionflags	@""
	.align	4
.nv.constant0._ZN5flash24flash_fwd_splitkv_kernelI23Flash_fwd_kernel_traitsILi256ELi64ELi64ELi4ELb0ELb0EN7cutlass6half_tE19Flash_kernel_traitsILi256ELi64ELi64ELi4ES3_EELb0ELb0ELb0ELb0ELb1ELb1ELb0ELb1EEEvNS_16Flash_fwd_paramsE:
	.zero		1360


//--------------------- .nv.constant0._ZN5flash24flash_fwd_splitkv_kernelI23Flash_fwd_kernel_traitsILi256ELi64ELi64ELi4ELb0ELb0EN7cutlass6half_tE19Flash_kernel_traitsILi256ELi64ELi64ELi4ES3_EELb0ELb0ELb1ELb0ELb0ELb0ELb0ELb1EEEvNS_16Flash_fwd_paramsE --------------------------
	.section	.nv.constant0._ZN5flash24flash_fwd_splitkv_kernelI23Flash_fwd_kernel_traitsILi256ELi64ELi64ELi4ELb0ELb0EN7cutlass6half_tE19Flash_kernel_traitsILi256ELi64ELi64ELi4ES3_EELb0ELb0ELb1ELb0ELb0ELb0ELb0ELb1EEEvNS_16Flash_fwd_paramsE,"a",@progbits
	.sectionflags	@""
	.align	4
.nv.constant0._ZN5flash24flash_fwd_splitkv_kernelI23Flash_fwd_kernel_traitsILi256ELi64ELi64ELi4ELb0ELb0EN7cutlass6half_tE19Flash_kernel_traitsILi256ELi64ELi64ELi4ES3_EELb0ELb0ELb1ELb0ELb0ELb0ELb0ELb1EEEvNS_16Flash_fwd_paramsE:
	.zero		1360


//--------------------- .nv.constant0._ZN5flash24flash_fwd_splitkv_kernelI23Flash_fwd_kernel_traitsILi256ELi64ELi64ELi4ELb0ELb0EN7cutlass6half_tE19Flash_kernel_traitsILi256ELi64ELi64ELi4ES3_EELb0ELb0ELb1ELb0ELb0ELb1ELb0ELb1EEEvNS_16Flash_fwd_paramsE --------------------------
	.section	.nv.constant0._ZN5flash24flash_fwd_splitkv_kernelI23Flash_fwd_kernel_traitsILi256ELi64ELi64ELi4ELb0ELb0EN7cutlass6half_tE19Flash_kernel_traitsILi256ELi64ELi64ELi4ES3_EELb0ELb0ELb1ELb0ELb0ELb1ELb0ELb1EEEvNS_16Flash_fwd_paramsE,"a",@progbits
	.sectionflags	@""
	.align	4
.nv.constant0._ZN5flash24flash_fwd_splitkv_kernelI23Flash_fwd_kernel_traitsILi256ELi64ELi64ELi4ELb0ELb0EN7cutlass6half_tE19Flash_kernel_traitsILi256ELi64ELi64ELi4ES3_EELb0ELb0ELb1ELb0ELb0ELb1ELb0ELb1EEEvNS_16Flash_fwd_paramsE:
	.zero		1360


//--------------------- .nv.constant0._ZN5flash24flash_fwd_splitkv_kernelI23Flash_fwd_kernel_traitsILi256ELi64ELi64ELi4ELb0ELb0EN7cutlass6half_tE19Flash_kernel_traitsILi256ELi64ELi64ELi4ES3_EELb0ELb0ELb0ELb0ELb1ELb0ELb1ELb0EEEvNS_16Flash_fwd_paramsE --------------------------
	.section	.nv.constant0._ZN5flash24flash_fwd_splitkv_kernelI23Flash_fwd_kernel_traitsILi256ELi64ELi64ELi4ELb0ELb0EN7cutlass6half_tE19Flash_kernel_traitsILi256ELi64ELi64ELi4ES3_EELb0ELb0ELb0ELb0ELb1ELb0ELb1ELb0EEEvNS_16Flash_fwd_paramsE,"a",@progbits
	.sectionflags	@""
	.align	4
.nv.constant0._ZN5flash24flash_fwd_splitkv_kernelI23Flash_fwd_kernel_traitsILi256ELi64ELi64ELi4ELb0ELb0EN7cutlass6half_tE19Flash_kernel_traitsILi256ELi64ELi64ELi4ES3_EELb0ELb0ELb0ELb0ELb1ELb0ELb1ELb0EEEvNS_16Flash_fwd_paramsE:
	.zero		1360


//--------------------- .nv.constant0._ZN5flash24flash_fwd_splitkv_kernelI23Flash_fwd_kernel_traitsILi256ELi64ELi64ELi4ELb0ELb0EN7cutlass6half_tE19Flash_kernel_traitsILi256ELi64ELi64ELi4ES3_EELb0ELb0ELb0ELb0ELb1ELb1ELb1ELb0EEEvNS_16Flash_fwd_paramsE --------------------------
	.section	.nv.constant0._ZN5flash24flash_fwd_splitkv_kernelI23Flash_fwd_kernel_traitsILi256ELi64ELi64ELi4ELb0ELb0EN7cutlass6half_tE19Flash_kernel_traitsILi256ELi64ELi64ELi4ES3_EELb0ELb0ELb0ELb0ELb1ELb1ELb1ELb0EEEvNS_16Flash_fwd_paramsE,"a",@progbits
	.sectionflags	@""
	.align	4
.nv.constant0._ZN5flash24flash_fwd_splitkv_kernelI23Flash_fwd_kernel_traitsILi256ELi64ELi64ELi4ELb0ELb0EN7cutlass6half_tE19Flash_kernel_traitsILi256ELi64ELi64ELi4ES3_EELb0ELb0ELb0ELb0ELb1ELb1ELb1ELb0EEEvNS_16Flash_fwd_paramsE:
	.zero		1360


//--------------------- .nv.constant0._ZN5flash24flash_fwd_splitkv_kernelI23Flash_fwd_kernel_traitsILi256ELi64ELi64ELi4ELb0ELb0EN7cutlass6half_tE19Flash_kernel_traitsILi256ELi64ELi64ELi4ES3_EELb0ELb0ELb1ELb0ELb0ELb0ELb1ELb0EEEvNS_16Flash_fwd_paramsE --------------------------
	.section	.nv.constant0._ZN5flash24flash_fwd_splitkv_kernelI23Flash_fwd_kernel_traitsILi256ELi64ELi64ELi4ELb0ELb0EN7cutlass6half_tE19Flash_kernel_traitsILi256ELi64ELi64ELi4ES3_EELb0ELb0ELb1ELb0ELb0ELb0ELb1ELb0EEEvNS_16Flash_fwd_paramsE,"a",@progbits
	.sectionflags	@""
	.align	4
.nv.constant0._ZN5flash24flash_fwd_splitkv_kernelI23Flash_fwd_kernel_traitsILi256ELi64ELi64ELi4ELb0ELb0EN7cutlass6half_tE19Flash_kernel_traitsILi256ELi64ELi64ELi4ES3_EELb0ELb0ELb1ELb0ELb0ELb0ELb1ELb0EEEvNS_16Flash_fwd_paramsE:
	.zero		1360


//--------------------- .nv.constant0._ZN5flash24flash_fwd_splitkv_kernelI23Flash_fwd_kernel_traitsILi256ELi64ELi64ELi4ELb0ELb0EN7cutlass6half_tE19Flash_kernel_traitsILi256ELi64ELi64ELi4ES3_EELb0ELb0ELb1ELb0ELb0ELb1ELb1ELb0EEEvNS_16Flash_fwd_paramsE --------------------------
	.section	.nv.constant0._ZN5flash24flash_fwd_splitkv_kernelI23Flash_fwd_kernel_traitsILi256ELi64ELi64ELi4ELb0ELb0EN7cutlass6half_tE19Flash_kernel_traitsILi256ELi64ELi64ELi4ES3_EELb0ELb0ELb1ELb0ELb0ELb1ELb1ELb0EEEvNS_16Flash_fwd_paramsE,"a",@progbits
	.sectionflags	@""
	.align	4
.nv.constant0._ZN5flash24flash_fwd_splitkv_kernelI23Flash_fwd_kernel_traitsILi256ELi64ELi64ELi4ELb0ELb0EN7cutlass6half_tE19Flash_kernel_traitsILi256ELi64ELi64ELi4ES3_EELb0ELb0ELb1ELb0ELb0ELb1ELb1ELb0EEEvNS_16Flash_fwd_paramsE:
	.zero		1360


//--------------------- .nv.constant0._ZN5flash24flash_fwd_splitkv_kernelI23Flash_fwd_kernel_traitsILi256ELi64ELi64ELi4ELb0ELb0EN7cutlass6half_tE19Flash_kernel_traitsILi256ELi64ELi64ELi4ES3_EELb0ELb0ELb0ELb0ELb1ELb0ELb1ELb1EEEvNS_16Flash_fwd_paramsE --------------------------
	.section	.nv.constant0._ZN5flash24flash_fwd_splitkv_kernelI23Flash_fwd_kernel_traitsILi256ELi64ELi64ELi4ELb0ELb0EN7cutlass6half_tE19Flash_kernel_traitsILi256ELi64ELi64ELi4ES3_EELb0ELb0ELb0ELb0ELb1ELb0ELb1ELb1EEEvNS_16Flash_fwd_paramsE,"a",@progbits
	.sectionflags	@""
	.align	4
.nv.constant0._ZN5flash24flash_fwd_splitkv_kernelI23Flash_fwd_kernel_traitsILi256ELi64ELi64ELi4ELb0ELb0EN7cutlass6half_tE19Flash_kernel_traitsILi256ELi64ELi64ELi4ES3_EELb0ELb0ELb0ELb0ELb1ELb0ELb1ELb1EEEvNS_16Flash_fwd_paramsE:
	.zero		1360


//--------------------- .nv.constant0._ZN5flash24flash_fwd_splitkv_kernelI23Flash_fwd_kernel_traitsILi256ELi64ELi64ELi4ELb0ELb0EN7cutlass6half_tE19Flash_kernel_traitsILi256ELi64ELi64ELi4ES3_EELb0ELb0ELb0ELb0ELb1ELb1ELb1ELb1EEEvNS_16Flash_fwd_paramsE --------------------------
	.section	.nv.constant0._ZN5flash24flash_fwd_splitkv_kernelI23Flash_fwd_kernel_traitsILi256ELi64ELi64ELi4ELb0ELb0EN7cutlass6half_tE19Flash_kernel_traitsILi256ELi64ELi64ELi4ES3_EELb0ELb0ELb0ELb0ELb1ELb1ELb1ELb1EEEvNS_16Flash_fwd_paramsE,"a",@progbits
	.sectionflags	@""
	.align	4
.nv.constant0._ZN5flash24flash_fwd_splitkv_kernelI23Flash_fwd_kernel_traitsILi256ELi64ELi64ELi4ELb0ELb0EN7cutlass6half_tE19Flash_kernel_traitsILi256ELi64ELi64ELi4ES3_EELb0ELb0ELb0ELb0ELb1ELb1ELb1ELb1EEEvNS_16Flash_fwd_paramsE:
	.zero		1360


//--------------------- .nv.constant0._ZN5flash24flash_fwd_splitkv_kernelI23Flash_fwd_kernel_traitsILi256ELi64ELi64ELi4ELb0ELb0EN7cutlass6half_tE19Flash_kernel_traitsILi256ELi64ELi64ELi4ES3_EELb0ELb0ELb1ELb0ELb0ELb0ELb1ELb1EEEvNS_16Flash_fwd_paramsE --------------------------
	.section	.nv.constant0._ZN5flash24flash_fwd_splitkv_kernelI23Flash_fwd_kernel_traitsILi256ELi64ELi64ELi4ELb0ELb0EN7cutlass6half_tE19Flash_kernel_traitsILi256ELi64ELi64ELi4ES3_EELb0ELb0ELb1ELb0ELb0ELb0ELb1ELb1EEEvNS_16Flash_fwd_paramsE,"a",@progbits
	.sectionflags	@""
	.align	4
.nv.constant0._ZN5flash24flash_fwd_splitkv_kernelI23Flash_fwd_kernel_traitsILi256ELi64ELi64ELi4ELb0ELb0EN7cutlass6half_tE19Flash_kernel_traitsILi256ELi64ELi64ELi4ES3_EELb0ELb0ELb1ELb0ELb0ELb0ELb1ELb1EEEvNS_16Flash_fwd_paramsE:
	.zero		1360


//--------------------- .nv.constant0._ZN5flash24flash_fwd_splitkv_kernelI23Flash_fwd_kernel_traitsILi256ELi64ELi64ELi4ELb0ELb0EN7cutlass6half_tE19Flash_kernel_traitsILi256ELi64ELi64ELi4ES3_EELb0ELb0ELb1ELb0ELb0ELb1ELb1ELb1EEEvNS_16Flash_fwd_paramsE --------------------------
	.section	.nv.constant0._ZN5flash24flash_fwd_splitkv_kernelI23Flash_fwd_kernel_traitsILi256ELi64ELi64ELi4ELb0ELb0EN7cutlass6half_tE19Flash_kernel_traitsILi256ELi64ELi64ELi4ES3_EELb0ELb0ELb1ELb0ELb0ELb1ELb1ELb1EEEvNS_16Flash_fwd_paramsE,"a",@progbits
	.sectionflags	@""
	.align	4
.nv.constant0._ZN5flash24flash_fwd_splitkv_kernelI23Flash_fwd_kernel_traitsILi256ELi64ELi64ELi4ELb0ELb0EN7cutlass6half_tE19Flash_kernel_traitsILi256ELi64ELi64ELi4ES3_EELb0ELb0ELb1ELb0ELb0ELb1ELb1ELb1EEEvNS_16Flash_fwd_paramsE:
	.zero		1360


//--------------------- .nv.constant0._ZN5flash24flash_fwd_splitkv_kernelI23Flash_fwd_kernel_traitsILi256ELi64ELi64ELi4ELb0ELb0EN7cutlass6half_tE19Flash_kernel_traitsILi256ELi64ELi64ELi4ES3_EELb0ELb1ELb0ELb0ELb1ELb0ELb0ELb0EEEvNS_16Flash_fwd_paramsE --------------------------
	.section	.nv.constant0._ZN5flash24flash_fwd_splitkv_kernelI23Flash_fwd_kernel_traitsILi256ELi64ELi64ELi4ELb0ELb0EN7cutlass6half_tE19Flash_kernel_traitsILi256ELi64ELi64ELi4ES3_EELb0ELb1ELb0ELb0ELb1ELb0ELb0ELb0EEEvNS_16Flash_fwd_paramsE,"a",@progbits
	.sectionflags	@""
	.align	4
.nv.constant0._ZN5flash24flash_fwd_splitkv_kernelI23Flash_fwd_kernel_traitsILi256ELi64ELi64ELi4ELb0ELb0EN7cutlass6half_tE19Flash_kernel_traitsILi256ELi64ELi64ELi4ES3_EELb0ELb1ELb0ELb0ELb1ELb0ELb0ELb0EEEvNS_16Flash_fwd_paramsE:
	.zero		1360


//--------------------- .nv.constant0._ZN5flash24flash_fwd_splitkv_kernelI23Flash_fwd_kernel_traitsILi256ELi64ELi64ELi4ELb0ELb0EN7cutlass6half_tE19Flash_kernel_traitsILi256ELi64ELi64ELi4ES3_EELb0ELb1ELb0ELb0ELb1ELb1ELb0ELb0EEEvNS_16Flash_fwd_paramsE --------------------------
	.section	.nv.constant0._ZN5flash24flash_fwd_splitkv_kernelI23Flash_fwd_kernel_traitsILi256ELi64ELi64ELi4ELb0ELb0EN7cutlass6half_tE19Flash_kernel_traitsILi256ELi64ELi64ELi4ES3_EELb0ELb1ELb0ELb0ELb1ELb1ELb0ELb0EEEvNS_16Flash_fwd_paramsE,"a",@progbits
	.sectionflags	@""
	.align	4
.nv.constant0._ZN5flash24flash_fwd_splitkv_kernelI23Flash_fwd_kernel_traitsILi256ELi64ELi64ELi4ELb0ELb0EN7cutlass6half_tE19Flash_kernel_traitsILi256ELi64ELi64ELi4ES3_EELb0ELb1ELb0ELb0ELb1ELb1ELb0ELb0EEEvNS_16Flash_fwd_paramsE:
	.zero		1360


//--------------------- .nv.constant0._ZN5flash24flash_fwd_splitkv_kernelI23Flash_fwd_kernel_traitsILi256ELi64ELi64ELi4ELb0ELb0EN7cutlass6half_tE19Flash_kernel_traitsILi256ELi64ELi64ELi4ES3_EELb0ELb1ELb1ELb0ELb0ELb0ELb0ELb0EEEvNS_16Flash_fwd_paramsE --------------------------
	.section	.nv.constant0._ZN5flash24flash_fwd_splitkv_kernelI23Flash_fwd_kernel_traitsILi256ELi64ELi64ELi4ELb0ELb0EN7cutlass6half_tE19Flash_kernel_traitsILi256ELi64ELi64ELi4ES3_EELb0ELb1ELb1ELb0ELb0ELb0ELb0ELb0EEEvNS_16Flash_fwd_paramsE,"a",@progbits
	.sectionflags	@""
	.align	4
.nv.constant0._ZN5flash24flash_fwd_splitkv_kernelI23Flash_fwd_kernel_traitsILi256ELi64ELi64ELi4ELb0ELb0EN7cutlass6half_tE19Flash_kernel_traitsILi256ELi64ELi64ELi4ES3_EELb0ELb1ELb1ELb0ELb0ELb0ELb0ELb0EEEvNS_16Flash_fwd_paramsE:
	.zero		1360


//--------------------- .nv.constant0._ZN5flash24flash_fwd_splitkv_kernelI23Flash_fwd_kernel_traitsILi256ELi64ELi64ELi4ELb0ELb0EN7cutlass6half_tE19Flash_kernel_traitsILi256ELi64ELi64ELi4ES3_EELb0ELb1ELb1ELb0ELb0ELb1ELb0ELb0EEEvNS_16Flash_fwd_paramsE --------------------------
	.section	.nv.constant0._ZN5flash24flash_fwd_splitkv_kernelI23Flash_fwd_kernel_traitsILi256ELi64ELi64ELi4ELb0ELb0EN7cutlass6half_tE19Flash_kernel_traitsILi256ELi64ELi64ELi4ES3_EELb0ELb1ELb1ELb0ELb0ELb1ELb0ELb0EEEvNS_16Flash_fwd_paramsE,"a",@progbits
	.sectionflags	@""
	.align	4
.nv.constant0._ZN5flash24flash_fwd_splitkv_kernelI23Flash_fwd_kernel_traitsILi256ELi64ELi64ELi4ELb0ELb0EN7cutlass6half_tE19Flash_kernel_traitsILi256ELi64ELi64ELi4ES3_EELb0ELb1ELb1ELb0ELb0ELb1ELb0ELb0EEEvNS_16Flash_fwd_paramsE:
	.zero		1360


//--------------------- .nv.constant0._ZN5flash24flash_fwd_splitkv_kernelI23Flash_fwd_kernel_traitsILi256ELi64ELi64ELi4ELb0ELb0EN7cutlass6half_tE19Flash_kernel_traitsILi256ELi64ELi64ELi4ES3_EELb0ELb1ELb0ELb0ELb1ELb0ELb0ELb1EEEvNS_16Flash_fwd_paramsE --------------------------
	.section	.nv.constant0._ZN5flash24flash_fwd_splitkv_kernelI23Flash_fwd_kernel_traitsILi256ELi64ELi64ELi4ELb0ELb0EN7cutlass6half_tE19Flash_kernel_traitsILi256ELi64ELi64ELi4ES3_EELb0ELb1ELb0ELb0ELb1ELb0ELb0ELb1EEEvNS_16Flash_fwd_paramsE,"a",@progbits
	.sectionflags	@""
	.align	4
.nv.constant0._ZN5flash24flash_fwd_splitkv_kernelI23Flash_fwd_kernel_traitsILi256ELi64ELi64ELi4ELb0ELb0EN7cutlass6half_tE19Flash_kernel_traitsILi256ELi64ELi64ELi4ES3_EELb0ELb1ELb0ELb0ELb1ELb0ELb0ELb1EEEvNS_16Flash_fwd_paramsE:
	.zero		1360


//--------------------- .nv.constant0._ZN5flash24flash_fwd_splitkv_kernelI23Flash_fwd_kernel_traitsILi256ELi64ELi64ELi4ELb0ELb0EN7cutlass6half_tE19Flash_kernel_traitsILi256ELi64ELi64ELi4ES3_EELb0ELb1ELb0ELb0ELb1ELb1ELb0ELb1EEEvNS_16Flash_fwd_paramsE --------------------------
	.section	.nv.constant0._ZN5flash24flash_fwd_splitkv_kernelI23Flash_fwd_kernel_traitsILi256ELi64ELi64ELi4ELb0ELb0EN7cutlass6half_tE19Flash_kernel_traitsILi256ELi64ELi64ELi4ES3_EELb0ELb1ELb0ELb0ELb1ELb1ELb0ELb1EEEvNS_16Flash_fwd_paramsE,"a",@progbits
	.sectionflags	@""
	.align	4
.nv.constant0._ZN5flash24flash_fwd_splitkv_kernelI23Flash_fwd_kernel_traitsILi256ELi64ELi64ELi4ELb0ELb0EN7cutlass6half_tE19Flash_kernel_traitsILi256ELi64ELi64ELi4ES3_EELb0ELb1ELb0ELb0ELb1ELb1ELb0ELb1EEEvNS_16Flash_fwd_paramsE:
	.zero		1360


//--------------------- .nv.constant0._ZN5flash24flash_fwd_splitkv_kernelI23Flash_fwd_kernel_traitsILi256ELi64ELi64ELi4ELb0ELb0EN7cutlass6half_tE19Flash_kernel_traitsILi256ELi64ELi64ELi4ES3_EELb0ELb1ELb1ELb0ELb0ELb0ELb0ELb1EEEvNS_16Flash_fwd_paramsE --------------------------
	.section	.nv.constant0._ZN5flash24flash_fwd_splitkv_kernelI23Flash_fwd_kernel_traitsILi256ELi64ELi64ELi4ELb0ELb0EN7cutlass6half_tE19Flash_kernel_traitsILi256ELi64ELi64ELi4ES3_EELb0ELb1ELb1ELb0ELb0ELb0ELb0ELb1EEEvNS_16Flash_fwd_paramsE,"a",@progbits
	.sectionflags	@""
	.align	4
.nv.constant0._ZN5flash24flash_fwd_splitkv_kernelI23Flash_fwd_kernel_traitsILi256ELi64ELi64ELi4ELb0ELb0EN7cutlass6half_tE19Flash_kernel_traitsILi256ELi64ELi64ELi4ES3_EELb0ELb1ELb1ELb0ELb0ELb0ELb0ELb1EEEvNS_16Flash_fwd_paramsE:
	.zero		1360


//--------------------- .nv.constant0._ZN5flash24flash_fwd_splitkv_kernelI23Flash_fwd_kernel_traitsILi256ELi64ELi64ELi4ELb0ELb0EN7cutlass6half_tE19Flash_kernel_traitsILi256ELi64ELi64ELi4ES3_EELb0ELb1ELb1ELb0ELb0ELb1ELb0ELb1EEEvNS_16Flash_fwd_paramsE --------------------------
	.section	.nv.constant0._ZN5flash24flash_fwd_splitkv_kernelI23Flash_fwd_kernel_traitsILi256ELi64ELi64ELi4ELb0ELb0EN7cutlass6half_tE19Flash_kernel_traitsILi256ELi64ELi64ELi4ES3_EELb0ELb1ELb1ELb0ELb0ELb1ELb0ELb1EEEvNS_16Flash_fwd_paramsE,"a",@progbits
	.sectionflags	@""
	.align	4
.nv.constant0._ZN5flash24flash_fwd_splitkv_kernelI23Flash_fwd_kernel_traitsILi256ELi64ELi64ELi4ELb0ELb0EN7cutlass6half_tE19Flash_kernel_traitsILi256ELi64ELi64ELi4ES3_EELb0ELb1ELb1ELb0ELb0ELb1ELb0ELb1EEEvNS_16Flash_fwd_paramsE:
	.zero		1360


//--------------------- .nv.constant0._ZN5flash24flash_fwd_splitkv_kernelI23Flash_fwd_kernel_traitsILi256ELi64ELi64ELi4ELb0ELb0EN7cutlass6half_tE19Flash_kernel_traitsILi256ELi64ELi64ELi4ES3_EELb0ELb1ELb0ELb0ELb1ELb0ELb1ELb0EEEvNS_16Flash_fwd_paramsE --------------------------
	.section	.nv.constant0._ZN5flash24flash_fwd_splitkv_kernelI23Flash_fwd_kernel_traitsILi256ELi64ELi64ELi4ELb0ELb0EN7cutlass6half_tE19Flash_kernel_traitsILi256ELi64ELi64ELi4ES3_EELb0ELb1ELb0ELb0ELb1ELb0ELb1ELb0EEEvNS_16Flash_fwd_paramsE,"a",@progbits
	.sectionflags	@""
	.align	4
.nv.constant0._ZN5flash24flash_fwd_splitkv_kernelI23Flash_fwd_kernel_traitsILi256ELi64ELi64ELi4ELb0ELb0EN7cutlass6half_tE19Flash_kernel_traitsILi256ELi64ELi64ELi4ES3_EELb0ELb1ELb0ELb0ELb1ELb0ELb1ELb0EEEvNS_16Flash_fwd_paramsE:
	.zero		1360


//--------------------- .nv.constant0._ZN5flash24flash_fwd_splitkv_kernelI23Flash_fwd_kernel_traitsILi256ELi64ELi64ELi4ELb0ELb0EN7cutlass6half_tE19Flash_kernel_traitsILi256ELi64ELi64ELi4ES3_EELb0ELb1ELb0ELb0ELb1ELb1ELb1ELb0EEEvNS_16Flash_fwd_paramsE --------------------------
	.section	.nv.constant0._ZN5flash24flash_fwd_splitkv_kernelI23Flash_fwd_kernel_traitsILi256ELi64ELi64ELi4ELb0ELb0EN7cutlass6half_tE19Flash_kernel_traitsILi256ELi64ELi64ELi4ES3_EELb0ELb1ELb0ELb0ELb1ELb1ELb1ELb0EEEvNS_16Flash_fwd_paramsE,"a",@progbits
	.sectionflags	@""
	.align	4
.nv.constant0._ZN5flash24flash_fwd_splitkv_kernelI23Flash_fwd_kernel_traitsILi256ELi64ELi64ELi4ELb0ELb0EN7cutlass6half_tE19Flash_kernel_traitsILi256ELi64ELi64ELi4ES3_EELb0ELb1ELb0ELb0ELb1ELb1ELb1ELb0EEEvNS_16Flash_fwd_paramsE:
	.zero		1360


//--------------------- .nv.constant0._ZN5flash24flash_fwd_splitkv_kernelI23Flash_fwd_kernel_traitsILi256ELi64ELi64ELi4ELb0ELb0EN7cutlass6half_tE19Flash_kernel_traitsILi256ELi64ELi64ELi4ES3_EELb0ELb1ELb1ELb0ELb0ELb0ELb1ELb0EEEvNS_16Flash_fwd_paramsE --------------------------
	.section	.nv.constant0._ZN5flash24flash_fwd_splitkv_kernelI23Flash_fwd_kernel_traitsILi256ELi64ELi64ELi4ELb0ELb0EN7cutlass6half_tE19Flash_kernel_traitsILi256ELi64ELi64ELi4ES3_EELb0ELb1ELb1ELb0ELb0ELb0ELb1ELb0EEEvNS_16Flash_fwd_paramsE,"a",@progbits
	.sectionflags	@""
	.align	4
.nv.constant0._ZN5flash24flash_fwd_splitkv_kernelI23Flash_fwd_kernel_traitsILi256ELi64ELi64ELi4ELb0ELb0EN7cutlass6half_tE19Flash_kernel_traitsILi256ELi64ELi64ELi4ES3_EELb0ELb1ELb1ELb0ELb0ELb0ELb1ELb0EEEvNS_16Flash_fwd_paramsE:
	.zero		1360


//--------------------- .nv.constant0._ZN5flash24flash_fwd_splitkv_kernelI23Flash_fwd_kernel_traitsILi256ELi64ELi64ELi4ELb0ELb0EN7cutlass6half_tE19Flash_kernel_traitsILi256ELi64ELi64ELi4ES3_EELb0ELb1ELb1ELb0ELb0ELb1ELb1ELb0EEEvNS_16Flash_fwd_paramsE --------------------------
	.section	.nv.constant0._ZN5flash24flash_fwd_splitkv_kernelI23Flash_fwd_kernel_traitsILi256ELi64ELi64ELi4ELb0ELb0EN7cutlass6half_tE19Flash_kernel_traitsILi256ELi64ELi64ELi4ES3_EELb0ELb1ELb1ELb0ELb0ELb1ELb1ELb0EEEvNS_16Flash_fwd_paramsE,"a",@progbits
	.sectionflags	@""
	.align	4
.nv.constant0._ZN5flash24flash_fwd_splitkv_kernelI23Flash_fwd_kernel_traitsILi256ELi64ELi64ELi4ELb0ELb0EN7cutlass6half_tE19Flash_kernel_traitsILi256ELi64ELi64ELi4ES3_EELb0ELb1ELb1ELb0ELb0ELb1ELb1ELb0EEEvNS_16Flash_fwd_paramsE:
	.zero		1360


//--------------------- .nv.constant0._ZN5flash24flash_fwd_splitkv_kernelI23Flash_fwd_kernel_traitsILi256ELi64ELi64ELi4ELb0ELb0EN7cutlass6half_tE19Flash_kernel_traitsILi256ELi64ELi64ELi4ES3_EELb0ELb1ELb0ELb0ELb1ELb0ELb1ELb1EEEvNS_16Flash_fwd_paramsE --------------------------
	.section	.nv.constant0._ZN5flash24flash_fwd_splitkv_kernelI23Flash_fwd_kernel_traitsILi256ELi64ELi64ELi4ELb0ELb0EN7cutlass6half_tE19Flash_kernel_traitsILi256ELi64ELi64ELi4ES3_EELb0ELb1ELb0ELb0ELb1ELb0ELb1ELb1EEEvNS_16Flash_fwd_paramsE,"a",@progbits
	.sectionflags	@""
	.align	4
.nv.constant0._ZN5flash24flash_fwd_splitkv_kernelI23Flash_fwd_kernel_traitsILi256ELi64ELi64ELi4ELb0ELb0EN7cutlass6half_tE19Flash_kernel_traitsILi256ELi64ELi64ELi4ES3_EELb0ELb1ELb0ELb0ELb1ELb0ELb1ELb1EEEvNS_16Flash_fwd_paramsE:
	.zero		1360


//--------------------- .nv.constant0._ZN5flash24flash_fwd_splitkv_kernelI23Flash_fwd_kernel_traitsILi256ELi64ELi64ELi4ELb0ELb0EN7cutlass6half_tE19Flash_kernel_traitsILi256ELi64ELi64ELi4ES3_EELb0ELb1ELb0ELb0ELb1ELb1ELb1ELb1EEEvNS_16Flash_fwd_paramsE --------------------------
	.section	.nv.constant0._ZN5flash24flash_fwd_splitkv_kernelI23Flash_fwd_kernel_traitsILi256ELi64ELi64ELi4ELb0ELb0EN7cutlass6half_tE19Flash_kernel_traitsILi256ELi64ELi64ELi4ES3_EELb0ELb1ELb0ELb0ELb1ELb1ELb1ELb1EEEvNS_16Flash_fwd_paramsE,"a",@progbits
	.sectionflags	@""
	.align	4
.nv.constant0._ZN5flash24flash_fwd_splitkv_kernelI23Flash_fwd_kernel_traitsILi256ELi64ELi64ELi4ELb0ELb0EN7cutlass6half_tE19Flash_kernel_traitsILi256ELi64ELi64ELi4ES3_EELb0ELb1ELb0ELb0ELb1ELb1ELb1ELb1EEEvNS_16Flash_fwd_paramsE:
	.zero		1360


//--------------------- .nv.constant0._ZN5flash24flash_fwd_splitkv_kernelI23Flash_fwd_kernel_traitsILi256ELi64ELi64ELi4ELb0ELb0EN7cutlass6half_tE19Flash_kernel_traitsILi256ELi64ELi64ELi4ES3_EELb0ELb1ELb1ELb0ELb0ELb0ELb1ELb1EEEvNS_16Flash_fwd_paramsE --------------------------
	.section	.nv.constant0._ZN5flash24flash_fwd_splitkv_kernelI23Flash_fwd_kernel_traitsILi256ELi64ELi64ELi4ELb0ELb0EN7cutlass6half_tE19Flash_kernel_traitsILi256ELi64ELi64ELi4ES3_EELb0ELb1ELb1ELb0ELb0ELb0ELb1ELb1EEEvNS_16Flash_fwd_paramsE,"a",@progbits
	.sectionflags	@""
	.align	4
.nv.constant0._ZN5flash24flash_fwd_splitkv_kernelI23Flash_fwd_kernel_traitsILi256ELi64ELi64ELi4ELb0ELb0EN7cutlass6half_tE19Flash_kernel_traitsILi256ELi64ELi64ELi4ES3_EELb0ELb1ELb1ELb0ELb0ELb0ELb1ELb1EEEvNS_16Flash_fwd_paramsE:
	.zero		1360


//--------------------- .nv.constant0._ZN5flash24flash_fwd_splitkv_kernelI23Flash_fwd_kernel_traitsILi256ELi64ELi64ELi4ELb0ELb0EN7cutlass6half_tE19Flash_kernel_traitsILi256ELi64ELi64ELi4ES3_EELb0ELb1ELb1ELb0ELb0ELb1ELb1ELb1EEEvNS_16Flash_fwd_paramsE --------------------------
	.section	.nv.constant0._ZN5flash24flash_fwd_splitkv_kernelI23Flash_fwd_kernel_traitsILi256ELi64ELi64ELi4ELb0ELb0EN7cutlass6half_tE19Flash_kernel_traitsILi256ELi64ELi64ELi4ES3_EELb0ELb1ELb1ELb0ELb0ELb1ELb1ELb1EEEvNS_16Flash_fwd_paramsE,"a",@progbits
	.sectionflags	@""
	.align	4
.nv.constant0._ZN5flash24flash_fwd_splitkv_kernelI23Flash_fwd_kernel_traitsILi256ELi64ELi64ELi4ELb0ELb0EN7cutlass6half_tE19Flash_kernel_traitsILi256ELi64ELi64ELi4ES3_EELb0ELb1ELb1ELb0ELb0ELb1ELb1ELb1EEEvNS_16Flash_fwd_paramsE:
	.zero		1360


//--------------------- SYMBOLS --------------------------

	.type		.nv.reservedSmem.offset0,@object
	.size		.nv.reservedSmem.offset0,0x4
	.type		.nv.reservedSmem.cap,@object
	.size		.nv.reservedSmem.cap,0x4
